// Copyright (c) 2024, Jay Shah, Ganesh Bikshandi, Ying Zhang, Vijay Thakkar, Pradeep Ramani, Tri Dao.
// Splitting the different template instantiations to different files to speed up compilation.
// This file is auto-generated. See "generate_kernels.py"

#include "flash_fwd_launch_template.h"

#ifndef FLASHATTENTION_DISABLE_HDIM64
template void run_mha_fwd_<90, cutlass::bfloat16_t, 64, 512, true, true, false, true>(Flash_fwd_params &params, cudaStream_t stream);
#endif


// ===== COMPILED SASS (sm_90a) =====

	.target	sm_90a

	.elftype	@"ET_EXEC"


//--------------------- .note.nv.tkinfo           --------------------------
	.section	.note.nv.tkinfo,"",@"SHT_NOTE"
	.sectionflags	@"SHF_NOTE_NV_TKINFO"
	.tkinfo
        /*0018*/ 	.word	0x00000002
        /*0030*/ 	.string	""
        /*0030*/ 	.string	"ptxas"
        /*0030*/ 	.string	"Cuda compilation tools, release 13.0, V13.0.88"
        /*0030*/ 	.string	"Build cuda_13.0.r13.0/compiler.36424714_0"
        /*0030*/ 	.string	"-arch sm_90a -m 64 "



//--------------------- .note.nv.cuinfo           --------------------------
	.section	.note.nv.cuinfo,"",@"SHT_NOTE"
	.sectionflags	@"SHF_NOTE_NV_CUINFO"
        /*0018*/ 	.short	0x0002
        /*001a*/ 	.short	0x005a
        /*001c*/ 	.short	0x0082
	.zero		2


//--------------------- .nv.info                  --------------------------
	.section	.nv.info,"",@"SHT_CUDA_INFO"
	.align	4


	//----- nvinfo : EIATTR_REGCOUNT
	.align		4
        /*0000*/ 	.byte	0x04, 0x2f
        /*0002*/ 	.short	(.L_20 - .L_19)
	.align		4
.L_19:
        /*0004*/ 	.word	index@(_ZN7cutlass13device_kernelIN5flash11enable_sm90INS1_16FlashAttnFwdSm90INS1_25CollectiveMainloopFwdSm90ILi2EN4cute5tupleIJNS5_1CILi1EEES8_S8_EEENS6_IJNS7_ILi64EEESA_SA_EEELi512ENS_10bfloat16_tEfNS_4arch4Sm90ELb1ELb0ELb0ELb1ELb1ELb1ELb1ELb0ELb0ELb1ELb1ELb0EEENS1_21CollectiveEpilogueFwdINS6_IJSA_NS7_ILi512EEESA_EEES9_SC_SE_Li256ELb1ELb1ELb1ELb0EEENS1_36VarlenDynamicPersistentTileSchedulerILi64ELi64ELi256ELi128ELb1ELb1ELb1ELb1ELb1ELb1EEEEEEEEEvNT_6ParamsE)
        /*0008*/ 	.word	0x000000a8


	//----- nvinfo : EIATTR_FRAME_SIZE
	.align		4
.L_20:
        /*000c*/ 	.byte	0x04, 0x11
        /*000e*/ 	.short	(.L_22 - .L_21)
	.align		4
.L_21:
        /*0010*/ 	.word	index@(_ZN7cutlass13device_kernelIN5flash11enable_sm90INS1_16FlashAttnFwdSm90INS1_25CollectiveMainloopFwdSm90ILi2EN4cute5tupleIJNS5_1CILi1EEES8_S8_EEENS6_IJNS7_ILi64EEESA_SA_EEELi512ENS_10bfloat16_tEfNS_4arch4Sm90ELb1ELb0ELb0ELb1ELb1ELb1ELb1ELb0ELb0ELb1ELb1ELb0EEENS1_21CollectiveEpilogueFwdINS6_IJSA_NS7_ILi512EEESA_EEES9_SC_SE_Li256ELb1ELb1ELb1ELb0EEENS1_36VarlenDynamicPersistentTileSchedulerILi64ELi64ELi256ELi128ELb1ELb1ELb1ELb1ELb1ELb1EEEEEEEEEvNT_6ParamsE)
        /*0014*/ 	.word	0x00000088


	//----- nvinfo : EIATTR_REGCOUNT
	.align		4
.L_22:
        /*0018*/ 	.byte	0x04, 0x2f
        /*001a*/ 	.short	(.L_24 - .L_23)
	.align		4
.L_23:
        /*001c*/ 	.word	index@(_ZN7cutlass13device_kernelIN5flash11enable_sm90INS1_16FlashAttnFwdSm90INS1_25CollectiveMainloopFwdSm90ILi2EN4cute5tupleIJNS5_1CILi1EEES8_S8_EEENS6_IJNS7_ILi64EEESA_SA_EEELi512ENS_10bfloat16_tEfNS_4arch4Sm90ELb1ELb0ELb0ELb1ELb1ELb0ELb1ELb0ELb0ELb1ELb1ELb0EEENS1_21CollectiveEpilogueFwdINS6_IJSA_NS7_ILi512EEESA_EEES9_SC_SE_Li256ELb1ELb1ELb1ELb0EEENS1_36VarlenDynamicPersistentTileSchedulerILi64ELi64ELi256ELi128ELb1ELb1ELb1ELb1ELb1ELb1EEEEEEEEEvNT_6ParamsE)
        /*0020*/ 	.word	0x000000a8


	//----- nvinfo : EIATTR_FRAME_SIZE
	.align		4
.L_24:
        /*0024*/ 	.byte	0x04, 0x11
        /*0026*/ 	.short	(.L_26 - .L_25)
	.align		4
.L_25:
        /*0028*/ 	.word	index@(_ZN7cutlass13device_kernelIN5flash11enable_sm90INS1_16FlashAttnFwdSm90INS1_25CollectiveMainloopFwdSm90ILi2EN4cute5tupleIJNS5_1CILi1EEES8_S8_EEENS6_IJNS7_ILi64EEESA_SA_EEELi512ENS_10bfloat16_tEfNS_4arch4Sm90ELb1ELb0ELb0ELb1ELb1ELb0ELb1ELb0ELb0ELb1ELb1ELb0EEENS1_21CollectiveEpilogueFwdINS6_IJSA_NS7_ILi512EEESA_EEES9_SC_SE_Li256ELb1ELb1ELb1ELb0EEENS1_36VarlenDynamicPersistentTileSchedulerILi64ELi64ELi256ELi128ELb1ELb1ELb1ELb1ELb1ELb1EEEEEEEEEvNT_6ParamsE)
        /*002c*/ 	.word	0x00000030


	//----- nvinfo : EIATTR_REGCOUNT
	.align		4
.L_26:
        /*0030*/ 	.byte	0x04, 0x2f
        /*0032*/ 	.short	(.L_28 - .L_27)
	.align		4
.L_27:
        /*0034*/ 	.word	index@(_ZN7cutlass13device_kernelIN5flash11enable_sm90INS1_16FlashAttnFwdSm90INS1_25CollectiveMainloopFwdSm90ILi2EN4cute5tupleIJNS5_1CILi1EEES8_S8_EEENS6_IJNS7_ILi64EEESA_SA_EEELi512ENS_10bfloat16_tEfNS_4arch4Sm90ELb1ELb0ELb0ELb1ELb1ELb1ELb0ELb0ELb0ELb1ELb1ELb0EEENS1_21CollectiveEpilogueFwdINS6_IJSA_NS7_ILi512EEESA_EEES9_SC_SE_Li256ELb1ELb1ELb1ELb0EEENS1_36VarlenDynamicPersistentTileSchedulerILi64ELi64ELi256ELi128ELb1ELb1ELb1ELb1ELb1ELb1EEEEEEEEEvNT_6ParamsE)
        /*0038*/ 	.word	0x000000a8


	//----- nvinfo : EIATTR_FRAME_SIZE
	.align		4
.L_28:
        /*003c*/ 	.byte	0x04, 0x11
        /*003e*/ 	.short	(.L_30 - .L_29)
	.align		4
.L_29:
        /*0040*/ 	.word	index@(_ZN7cutlass13device_kernelIN5flash11enable_sm90INS1_16FlashAttnFwdSm90INS1_25CollectiveMainloopFwdSm90ILi2EN4cute5tupleIJNS5_1CILi1EEES8_S8_EEENS6_IJNS7_ILi64EEESA_SA_EEELi512ENS_10bfloat16_tEfNS_4arch4Sm90ELb1ELb0ELb0ELb1ELb1ELb1ELb0ELb0ELb0ELb1ELb1ELb0EEENS1_21CollectiveEpilogueFwdINS6_IJSA_NS7_ILi512EEESA_EEES9_SC_SE_Li256ELb1ELb1ELb1ELb0EEENS1_36VarlenDynamicPersistentTileSchedulerILi64ELi64ELi256ELi128ELb1ELb1ELb1ELb1ELb1ELb1EEEEEEEEEvNT_6ParamsE)
        /*0044*/ 	.word	0x00000068


	//----- nvinfo : EIATTR_REGCOUNT
	.align		4
.L_30:
        /*0048*/ 	.byte	0x04, 0x2f
        /*004a*/ 	.short	(.L_32 - .L_31)
	.align		4
.L_31:
        /*004c*/ 	.word	index@(_ZN7cutlass13device_kernelIN5flash11enable_sm90INS1_16FlashAttnFwdSm90INS1_25CollectiveMainloopFwdSm90ILi2EN4cute5tupleIJNS5_1CILi1EEES8_S8_EEENS6_IJNS7_ILi64EEESA_SA_EEELi512ENS_10bfloat16_tEfNS_4arch4Sm90ELb1ELb0ELb0ELb1ELb1ELb0ELb0ELb0ELb0ELb1ELb1ELb0EEENS1_21CollectiveEpilogueFwdINS6_IJSA_NS7_ILi512EEESA_EEES9_SC_SE_Li256ELb1ELb1ELb1ELb0EEENS1_36VarlenDynamicPersistentTileSchedulerILi64ELi64ELi256ELi128ELb1ELb1ELb1ELb1ELb1ELb1EEEEEEEEEvNT_6ParamsE)
        /*0050*/ 	.word	0x000000a8


	//----- nvinfo : EIATTR_FRAME_SIZE
	.align		4
.L_32:
        /*0054*/ 	.byte	0x04, 0x11
        /*0056*/ 	.short	(.L_34 - .L_33)
	.align		4
.L_33:
        /*0058*/ 	.word	index@(_ZN7cutlass13device_kernelIN5flash11enable_sm90INS1_16FlashAttnFwdSm90INS1_25CollectiveMainloopFwdSm90ILi2EN4cute5tupleIJNS5_1CILi1EEES8_S8_EEENS6_IJNS7_ILi64EEESA_SA_EEELi512ENS_10bfloat16_tEfNS_4arch4Sm90ELb1ELb0ELb0ELb1ELb1ELb0ELb0ELb0ELb0ELb1ELb1ELb0EEENS1_21CollectiveEpilogueFwdINS6_IJSA_NS7_ILi512EEESA_EEES9_SC_SE_Li256ELb1ELb1ELb1ELb0EEENS1_36VarlenDynamicPersistentTileSchedulerILi64ELi64ELi256ELi128ELb1ELb1ELb1ELb1ELb1ELb1EEEEEEEEEvNT_6ParamsE)
        /*005c*/ 	.word	0x00000038


	//----- nvinfo : EIATTR_REGCOUNT
	.align		4
.L_34:
        /*0060*/ 	.byte	0x04, 0x2f
        /*0062*/ 	.short	(.L_36 - .L_35)
	.align		4
.L_35:
        /*0064*/ 	.word	index@(_ZN7cutlass13device_kernelIN5flash11enable_sm90INS1_16FlashAttnFwdSm90INS1_25CollectiveMainloopFwdSm90ILi2EN4cute5tupleIJNS5_1CILi1EEES8_S8_EEENS6_IJNS7_ILi64EEESA_SA_EEELi512ENS_10bfloat16_tEfNS_4arch4Sm90ELb1ELb0ELb0ELb0ELb1ELb0ELb1ELb0ELb0ELb1ELb1ELb0EEENS1_21CollectiveEpilogueFwdINS6_IJSA_NS7_ILi512EEESA_EEES9_SC_SE_Li256ELb0ELb1ELb1ELb0EEENS1_19SingleTileSchedulerILb0ELb1ELb1ELi64EEEEEEEEEvNT_6ParamsE)
        /*0068*/ 	.word	0x000000a8


	//----- nvinfo : EIATTR_FRAME_SIZE
	.align		4
.L_36:
        /*006c*/ 	.byte	0x04, 0x11
        /*006e*/ 	.short	(.L_38 - .L_37)
	.align		4
.L_37:
        /*0070*/ 	.word	index@(_ZN7cutlass13device_kernelIN5flash11enable_sm90INS1_16FlashAttnFwdSm90INS1_25CollectiveMainloopFwdSm90ILi2EN4cute5tupleIJNS5_1CILi1EEES8_S8_EEENS6_IJNS7_ILi64EEESA_SA_EEELi512ENS_10bfloat16_tEfNS_4arch4Sm90ELb1ELb0ELb0ELb0ELb1ELb0ELb1ELb0ELb0ELb1ELb1ELb0EEENS1_21CollectiveEpilogueFwdINS6_IJSA_NS7_ILi512EEESA_EEES9_SC_SE_Li256ELb0ELb1ELb1ELb0EEENS1_19SingleTileSchedulerILb0ELb1ELb1ELi64EEEEEEEEEvNT_6ParamsE)
        /*0074*/ 	.word	0x00000008


	//----- nvinfo : EIATTR_REGCOUNT
	.align		4
.L_38:
        /*0078*/ 	.byte	0x04, 0x2f
        /*007a*/ 	.short	(.L_40 - .L_39)
	.align		4
.L_39:
        /*007c*/ 	.word	index@(_ZN7cutlass13device_kernelIN5flash11enable_sm90INS1_16FlashAttnFwdSm90INS1_25CollectiveMainloopFwdSm90ILi2EN4cute5tupleIJNS5_1CILi1EEES8_S8_EEENS6_IJNS7_ILi64EEESA_SA_EEELi512ENS_10bfloat16_tEfNS_4arch4Sm90ELb1ELb0ELb0ELb0ELb1ELb0ELb0ELb0ELb0ELb1ELb1ELb0EEENS1_21CollectiveEpilogueFwdINS6_IJSA_NS7_ILi512EEESA_EEES9_SC_SE_Li256ELb0ELb1ELb1ELb0EEENS1_19SingleTileSchedulerILb0ELb1ELb1ELi64EEEEEEEEEvNT_6ParamsE)
        /*0080*/ 	.word	0x000000a8


	//----- nvinfo : EIATTR_FRAME_SIZE
	.align		4
.L_40:
        /*0084*/ 	.byte	0x04, 0x11
        /*0086*/ 	.short	(.L_42 - .L_41)
	.align		4
.L_41:
        /*0088*/ 	.word	index@(_ZN7cutlass13device_kernelIN5flash11enable_sm90INS1_16FlashAttnFwdSm90INS1_25CollectiveMainloopFwdSm90ILi2EN4cute5tupleIJNS5_1CILi1EEES8_S8_EEENS6_IJNS7_ILi64EEESA_SA_EEELi512ENS_10bfloat16_tEfNS_4arch4Sm90ELb1ELb0ELb0ELb0ELb1ELb0ELb0ELb0ELb0ELb1ELb1ELb0EEENS1_21CollectiveEpilogueFwdINS6_IJSA_NS7_ILi512EEESA_EEES9_SC_SE_Li256ELb0ELb1ELb1ELb0EEENS1_19SingleTileSchedulerILb0ELb1ELb1ELi64EEEEEEEEEvNT_6ParamsE)
        /*008c*/ 	.word	0x00000000


	//----- nvinfo : EIATTR_REGCOUNT
	.align		4
.L_42:
        /*0090*/ 	.byte	0x04, 0x2f
        /*0092*/ 	.short	(.L_44 - .L_43)
	.align		4
.L_43:
        /*0094*/ 	.word	index@(_ZN7cutlass13device_kernelIN5flash11enable_sm90INS1_16FlashAttnFwdSm90INS1_25CollectiveMainloopFwdSm90ILi2EN4cute5tupleIJNS5_1CILi1EEES8_S8_EEENS6_IJNS7_ILi64EEESA_SA_EEELi512ENS_10bfloat16_tEfNS_4arch4Sm90ELb0ELb1ELb0ELb1ELb1ELb1ELb1ELb0ELb0ELb1ELb1ELb0EEENS1_21CollectiveEpilogueFwdINS6_IJSA_NS7_ILi512EEESA_EEES9_SC_SE_Li256ELb1ELb1ELb1ELb0EEENS1_36VarlenDynamicPersistentTileSchedulerILi64ELi64ELi256ELi128ELb1ELb1ELb1ELb1ELb0ELb1EEEEEEEEEvNT_6ParamsE)
        /*0098*/ 	.word	0x000000a8


	//----- nvinfo : EIATTR_FRAME_SIZE
	.align		4
.L_44:
        /*009c*/ 	.byte	0x04, 0x11
        /*009e*/ 	.short	(.L_46 - .L_45)
	.align		4
.L_45:
        /*00a0*/ 	.word	index@(_ZN7cutlass13device_kernelIN5flash11enable_sm90INS1_16FlashAttnFwdSm90INS1_25CollectiveMainloopFwdSm90ILi2EN4cute5tupleIJNS5_1CILi1EEES8_S8_EEENS6_IJNS7_ILi64EEESA_SA_EEELi512ENS_10bfloat16_tEfNS_4arch4Sm90ELb0ELb1ELb0ELb1ELb1ELb1ELb1ELb0ELb0ELb1ELb1ELb0EEENS1_21CollectiveEpilogueFwdINS6_IJSA_NS7_ILi512EEESA_EEES9_SC_SE_Li256ELb1ELb1ELb1ELb0EEENS1_36VarlenDynamicPersistentTileSchedulerILi64ELi64ELi256ELi128ELb1ELb1ELb1ELb1ELb0ELb1EEEEEEEEEvNT_6ParamsE)
        /*00a4*/ 	.word	0x00000080


	//----- nvinfo : EIATTR_REGCOUNT
	.align		4
.L_46:
        /*00a8*/ 	.byte	0x04, 0x2f
        /*00aa*/ 	.short	(.L_48 - .L_47)
	.align		4
.L_47:
        /*00ac*/ 	.word	index@(_ZN7cutlass13device_kernelIN5flash11enable_sm90INS1_16FlashAttnFwdSm90INS1_25CollectiveMainloopFwdSm90ILi2EN4cute5tupleIJNS5_1CILi1EEES8_S8_EEENS6_IJNS7_ILi64EEESA_SA_EEELi512ENS_10bfloat16_tEfNS_4arch4Sm90ELb0ELb1ELb0ELb1ELb1ELb0ELb1ELb0ELb0ELb1ELb1ELb0EEENS1_21CollectiveEpilogueFwdINS6_IJSA_NS7_ILi512EEESA_EEES9_SC_SE_Li256ELb1ELb1ELb1ELb0EEENS1_36VarlenDynamicPersistentTileSchedulerILi64ELi64ELi256ELi128ELb1ELb1ELb1ELb1ELb0ELb1EEEEEEEEEvNT_6ParamsE)
        /*00b0*/ 	.word	0x000000a8


	//----- nvinfo : EIATTR_FRAME_SIZE
	.align		4
.L_48:
        /*00b4*/ 	.byte	0x04, 0x11
        /*00b6*/ 	.short	(.L_50 - .L_49)
	.align		4
.L_49:
        /*00b8*/ 	.word	index@(_ZN7cutlass13device_kernelIN5flash11enable_sm90INS1_16FlashAttnFwdSm90INS1_25CollectiveMainloopFwdSm90ILi2EN4cute5tupleIJNS5_1CILi1EEES8_S8_EEENS6_IJNS7_ILi64EEESA_SA_EEELi512ENS_10bfloat16_tEfNS_4arch4Sm90ELb0ELb1ELb0ELb1ELb1ELb0ELb1ELb0ELb0ELb1ELb1ELb0EEENS1_21CollectiveEpilogueFwdINS6_IJSA_NS7_ILi512EEESA_EEES9_SC_SE_Li256ELb1ELb1ELb1ELb0EEENS1_36VarlenDynamicPersistentTileSchedulerILi64ELi64ELi256ELi128ELb1ELb1ELb1ELb1ELb0ELb1EEEEEEEEEvNT_6ParamsE)
        /*00bc*/ 	.word	0x00000040


	//----- nvinfo : EIATTR_REGCOUNT
	.align		4
.L_50:
        /*00c0*/ 	.byte	0x04, 0x2f
        /*00c2*/ 	.short	(.L_52 - .L_51)
	.align		4
.L_51:
        /*00c4*/ 	.word	index@(_ZN7cutlass13device_kernelIN5flash11enable_sm90INS1_16FlashAttnFwdSm90INS1_25CollectiveMainloopFwdSm90ILi2EN4cute5tupleIJNS5_1CILi1EEES8_S8_EEENS6_IJNS7_ILi64EEESA_SA_EEELi512ENS_10bfloat16_tEfNS_4arch4Sm90ELb0ELb1ELb0ELb1ELb1ELb1ELb0ELb0ELb0ELb1ELb1ELb0EEENS1_21CollectiveEpilogueFwdINS6_IJSA_NS7_ILi512EEESA_EEES9_SC_SE_Li256ELb1ELb1ELb1ELb0EEENS1_36VarlenDynamicPersistentTileSchedulerILi64ELi64ELi256ELi128ELb1ELb1ELb1ELb1ELb0ELb1EEEEEEEEEvNT_6ParamsE)
        /*00c8*/ 	.word	0x000000a8


	//----- nvinfo : EIATTR_FRAME_SIZE
	.align		4
.L_52:
        /*00cc*/ 	.byte	0x04, 0x11
        /*00ce*/ 	.short	(.L_54 - .L_53)
	.align		4
.L_53:
        /*00d0*/ 	.word	index@(_ZN7cutlass13device_kernelIN5flash11enable_sm90INS1_16FlashAttnFwdSm90INS1_25CollectiveMainloopFwdSm90ILi2EN4cute5tupleIJNS5_1CILi1EEES8_S8_EEENS6_IJNS7_ILi64EEESA_SA_EEELi512ENS_10bfloat16_tEfNS_4arch4Sm90ELb0ELb1ELb0ELb1ELb1ELb1ELb0ELb0ELb0ELb1ELb1ELb0EEENS1_21CollectiveEpilogueFwdINS6_IJSA_NS7_ILi512EEESA_EEES9_SC_SE_Li256ELb1ELb1ELb1ELb0EEENS1_36VarlenDynamicPersistentTileSchedulerILi64ELi64ELi256ELi128ELb1ELb1ELb1ELb1ELb0ELb1EEEEEEEEEvNT_6ParamsE)
        /*00d4*/ 	.word	0x00000070


	//----- nvinfo : EIATTR_REGCOUNT
	.align		4
.L_54:
        /*00d8*/ 	.byte	0x04, 0x2f
        /*00da*/ 	.short	(.L_56 - .L_55)
	.align		4
.L_55:
        /*00dc*/ 	.word	index@(_ZN7cutlass13device_kernelIN5flash11enable_sm90INS1_16FlashAttnFwdSm90INS1_25CollectiveMainloopFwdSm90ILi2EN4cute5tupleIJNS5_1CILi1EEES8_S8_EEENS6_IJNS7_ILi64EEESA_SA_EEELi512ENS_10bfloat16_tEfNS_4arch4Sm90ELb0ELb1ELb0ELb1ELb1ELb0ELb0ELb0ELb0ELb1ELb1ELb0EEENS1_21CollectiveEpilogueFwdINS6_IJSA_NS7_ILi512EEESA_EEES9_SC_SE_Li256ELb1ELb1ELb1ELb0EEENS1_36VarlenDynamicPersistentTileSchedulerILi64ELi64ELi256ELi128ELb1ELb1ELb1ELb1ELb0ELb1EEEEEEEEEvNT_6ParamsE)
        /*00e0*/ 	.word	0x000000a8


	//----- nvinfo : EIATTR_FRAME_SIZE
	.align		4
.L_56:
        /*00e4*/ 	.byte	0x04, 0x11
        /*00e6*/ 	.short	(.L_58 - .L_57)
	.align		4
.L_57:
        /*00e8*/ 	.word	index@(_ZN7cutlass13device_kernelIN5flash11enable_sm90INS1_16FlashAttnFwdSm90INS1_25CollectiveMainloopFwdSm90ILi2EN4cute5tupleIJNS5_1CILi1EEES8_S8_EEENS6_IJNS7_ILi64EEESA_SA_EEELi512ENS_10bfloat16_tEfNS_4arch4Sm90ELb0ELb1ELb0ELb1ELb1ELb0ELb0ELb0ELb0ELb1ELb1ELb0EEENS1_21CollectiveEpilogueFwdINS6_IJSA_NS7_ILi512EEESA_EEES9_SC_SE_Li256ELb1ELb1ELb1ELb0EEENS1_36VarlenDynamicPersistentTileSchedulerILi64ELi64ELi256ELi128ELb1ELb1ELb1ELb1ELb0ELb1EEEEEEEEEvNT_6ParamsE)
        /*00ec*/ 	.word	0x00000028


	//----- nvinfo : EIATTR_REGCOUNT
	.align		4
.L_58:
        /*00f0*/ 	.byte	0x04, 0x2f
        /*00f2*/ 	.short	(.L_60 - .L_59)
	.align		4
.L_59:
        /*00f4*/ 	.word	index@(_ZN7cutlass13device_kernelIN5flash11enable_sm90INS1_16FlashAttnFwdSm90INS1_25CollectiveMainloopFwdSm90ILi2EN4cute5tupleIJNS5_1CILi1EEES8_S8_EEENS6_IJNS7_ILi64EEESA_SA_EEELi512ENS_10bfloat16_tEfNS_4arch4Sm90ELb0ELb1ELb0ELb0ELb1ELb0ELb1ELb0ELb0ELb1ELb1ELb0EEENS1_21CollectiveEpilogueFwdINS6_IJSA_NS7_ILi512EEESA_EEES9_SC_SE_Li256ELb0ELb1ELb1ELb0EEENS1_19SingleTileSchedulerILb0ELb1ELb1ELi64EEEEEEEEEvNT_6ParamsE)
        /*00f8*/ 	.word	0x000000a8


	//----- nvinfo : EIATTR_FRAME_SIZE
	.align		4
.L_60:
        /*00fc*/ 	.byte	0x04, 0x11
        /*00fe*/ 	.short	(.L_62 - .L_61)
	.align		4
.L_61:
        /*0100*/ 	.word	index@(_ZN7cutlass13device_kernelIN5flash11enable_sm90INS1_16FlashAttnFwdSm90INS1_25CollectiveMainloopFwdSm90ILi2EN4cute5tupleIJNS5_1CILi1EEES8_S8_EEENS6_IJNS7_ILi64EEESA_SA_EEELi512ENS_10bfloat16_tEfNS_4arch4Sm90ELb0ELb1ELb0ELb0ELb1ELb0ELb1ELb0ELb0ELb1ELb1ELb0EEENS1_21CollectiveEpilogueFwdINS6_IJSA_NS7_ILi512EEESA_EEES9_SC_SE_Li256ELb0ELb1ELb1ELb0EEENS1_19SingleTileSchedulerILb0ELb1ELb1ELi64EEEEEEEEEvNT_6ParamsE)
        /*0104*/ 	.word	0x00000008


	//----- nvinfo : EIATTR_REGCOUNT
	.align		4
.L_62:
        /*0108*/ 	.byte	0x04, 0x2f
        /*010a*/ 	.short	(.L_64 - .L_63)
	.align		4
.L_63:
        /*010c*/ 	.word	index@(_ZN7cutlass13device_kernelIN5flash11enable_sm90INS1_16FlashAttnFwdSm90INS1_25CollectiveMainloopFwdSm90ILi2EN4cute5tupleIJNS5_1CILi1EEES8_S8_EEENS6_IJNS7_ILi64EEESA_SA_EEELi512ENS_10bfloat16_tEfNS_4arch4Sm90ELb0ELb1ELb0ELb0ELb1ELb0ELb0ELb0ELb0ELb1ELb1ELb0EEENS1_21CollectiveEpilogueFwdINS6_IJSA_NS7_ILi512EEESA_EEES9_SC_SE_Li256ELb0ELb1ELb1ELb0EEENS1_19SingleTileSchedulerILb0ELb1ELb1ELi64EEEEEEEEEvNT_6ParamsE)
        /*0110*/ 	.word	0x000000a8


	//----- nvinfo : EIATTR_FRAME_SIZE
	.align		4
.L_64:
        /*0114*/ 	.byte	0x04, 0x11
        /*0116*/ 	.short	(.L_66 - .L_65)
	.align		4
.L_65:
        /*0118*/ 	.word	index@(_ZN7cutlass13device_kernelIN5flash11enable_sm90INS1_16FlashAttnFwdSm90INS1_25CollectiveMainloopFwdSm90ILi2EN4cute5tupleIJNS5_1CILi1EEES8_S8_EEENS6_IJNS7_ILi64EEESA_SA_EEELi512ENS_10bfloat16_tEfNS_4arch4Sm90ELb0ELb1ELb0ELb0ELb1ELb0ELb0ELb0ELb0ELb1ELb1ELb0EEENS1_21CollectiveEpilogueFwdINS6_IJSA_NS7_ILi512EEESA_EEES9_SC_SE_Li256ELb0ELb1ELb1ELb0EEENS1_19SingleTileSchedulerILb0ELb1ELb1ELi64EEEEEEEEEvNT_6ParamsE)
        /*011c*/ 	.word	0x00000000


	//----- nvinfo : EIATTR_REGCOUNT
	.align		4
.L_66:
        /*0120*/ 	.byte	0x04, 0x2f
        /*0122*/ 	.short	(.L_68 - .L_67)
	.align		4
.L_67:
        /*0124*/ 	.word	index@(_ZN7cutlass13device_kernelIN5flash11enable_sm90INS1_16FlashAttnFwdSm90INS1_25CollectiveMainloopFwdSm90ILi2EN4cute5tupleIJNS5_1CILi1EEES8_S8_EEENS6_IJNS7_ILi64EEESA_SA_EEELi512ENS_10bfloat16_tEfNS_4arch4Sm90ELb0ELb0ELb0ELb1ELb1ELb1ELb1ELb0ELb0ELb1ELb1ELb0EEENS1_21CollectiveEpilogueFwdINS6_IJSA_NS7_ILi512EEESA_EEES9_SC_SE_Li256ELb1ELb1ELb1ELb0EEENS1_36VarlenDynamicPersistentTileSchedulerILi64ELi64ELi256ELi128ELb1ELb1ELb1ELb0ELb1ELb1EEEEEEEEEvNT_6ParamsE)
        /*0128*/ 	.word	0x000000a8


	//----- nvinfo : EIATTR_FRAME_SIZE
	.align		4
.L_68:
        /*012c*/ 	.byte	0x04, 0x11
        /*012e*/ 	.short	(.L_70 - .L_69)
	.align		4
.L_69:
        /*0130*/ 	.word	index@(_ZN7cutlass13device_kernelIN5flash11enable_sm90INS1_16FlashAttnFwdSm90INS1_25CollectiveMainloopFwdSm90ILi2EN4cute5tupleIJNS5_1CILi1EEES8_S8_EEENS6_IJNS7_ILi64EEESA_SA_EEELi512ENS_10bfloat16_tEfNS_4arch4Sm90ELb0ELb0ELb0ELb1ELb1ELb1ELb1ELb0ELb0ELb1ELb1ELb0EEENS1_21CollectiveEpilogueFwdINS6_IJSA_NS7_ILi512EEESA_EEES9_SC_SE_Li256ELb1ELb1ELb1ELb0EEENS1_36VarlenDynamicPersistentTileSchedulerILi64ELi64ELi256ELi128ELb1ELb1ELb1ELb0ELb1ELb1EEEEEEEEEvNT_6ParamsE)
        /*0134*/ 	.word	0x00000070


	//----- nvinfo : EIATTR_REGCOUNT
	.align		4
.L_70:
        /*0138*/ 	.byte	0x04, 0x2f
        /*013a*/ 	.short	(.L_72 - .L_71)
	.align		4
.L_71:
        /*013c*/ 	.word	index@(_ZN7cutlass13device_kernelIN5flash11enable_sm90INS1_16FlashAttnFwdSm90INS1_25CollectiveMainloopFwdSm90ILi2EN4cute5tupleIJNS5_1CILi1EEES8_S8_EEENS6_IJNS7_ILi64EEESA_SA_EEELi512ENS_10bfloat16_tEfNS_4arch4Sm90ELb0ELb0ELb0ELb1ELb1ELb0ELb1ELb0ELb0ELb1ELb1ELb0EEENS1_21CollectiveEpilogueFwdINS6_IJSA_NS7_ILi512EEESA_EEES9_SC_SE_Li256ELb1ELb1ELb1ELb0EEENS1_36VarlenDynamicPersistentTileSchedulerILi64ELi64ELi256ELi128ELb1ELb1ELb1ELb0ELb1ELb1EEEEEEEEEvNT_6ParamsE)
        /*0140*/ 	.word	0x000000a8


	//----- nvinfo : EIATTR_FRAME_SIZE
	.align		4
.L_72:
        /*0144*/ 	.byte	0x04, 0x11
        /*0146*/ 	.short	(.L_74 - .L_73)
	.align		4
.L_73:
        /*0148*/ 	.word	index@(_ZN7cutlass13device_kernelIN5flash11enable_sm90INS1_16FlashAttnFwdSm90INS1_25CollectiveMainloopFwdSm90ILi2EN4cute5tupleIJNS5_1CILi1EEES8_S8_EEENS6_IJNS7_ILi64EEESA_SA_EEELi512ENS_10bfloat16_tEfNS_4arch4Sm90ELb0ELb0ELb0ELb1ELb1ELb0ELb1ELb0ELb0ELb1ELb1ELb0EEENS1_21CollectiveEpilogueFwdINS6_IJSA_NS7_ILi512EEESA_EEES9_SC_SE_Li256ELb1ELb1ELb1ELb0EEENS1_36VarlenDynamicPersistentTileSchedulerILi64ELi64ELi256ELi128ELb1ELb1ELb1ELb0ELb1ELb1EEEEEEEEEvNT_6ParamsE)
        /*014c*/ 	.word	0x00000038


	//----- nvinfo : EIATTR_REGCOUNT
	.align		4
.L_74:
        /*0150*/ 	.byte	0x04, 0x2f
        /*0152*/ 	.short	(.L_76 - .L_75)
	.align		4
.L_75:
        /*0154*/ 	.word	index@(_ZN7cutlass13device_kernelIN5flash11enable_sm90INS1_16FlashAttnFwdSm90INS1_25CollectiveMainloopFwdSm90ILi2EN4cute5tupleIJNS5_1CILi1EEES8_S8_EEENS6_IJNS7_ILi64EEESA_SA_EEELi512ENS_10bfloat16_tEfNS_4arch4Sm90ELb0ELb0ELb0ELb1ELb1ELb1ELb0ELb0ELb0ELb1ELb1ELb0EEENS1_21CollectiveEpilogueFwdINS6_IJSA_NS7_ILi512EEESA_EEES9_SC_SE_Li256ELb1ELb1ELb1ELb0EEENS1_36VarlenDynamicPersistentTileSchedulerILi64ELi64ELi256ELi128ELb1ELb1ELb1ELb0ELb1ELb1EEEEEEEEEvNT_6ParamsE)
        /*0158*/ 	.word	0x000000a8


	//----- nvinfo : EIATTR_FRAME_SIZE
	.align		4
.L_76:
        /*015c*/ 	.byte	0x04, 0x11
        /*015e*/ 	.short	(.L_78 - .L_77)
	.align		4
.L_77:
        /*0160*/ 	.word	index@(_ZN7cutlass13device_kernelIN5flash11enable_sm90INS1_16FlashAttnFwdSm90INS1_25CollectiveMainloopFwdSm90ILi2EN4cute5tupleIJNS5_1CILi1EEES8_S8_EEENS6_IJNS7_ILi64EEESA_SA_EEELi512ENS_10bfloat16_tEfNS_4arch4Sm90ELb0ELb0ELb0ELb1ELb1ELb1ELb0ELb0ELb0ELb1ELb1ELb0EEENS1_21CollectiveEpilogueFwdINS6_IJSA_NS7_ILi512EEESA_EEES9_SC_SE_Li256ELb1ELb1ELb1ELb0EEENS1_36VarlenDynamicPersistentTileSchedulerILi64ELi64ELi256ELi128ELb1ELb1ELb1ELb0ELb1ELb1EEEEEEEEEvNT_6ParamsE)
        /*0164*/ 	.word	0x00000060


	//----- nvinfo : EIATTR_REGCOUNT
	.align		4
.L_78:
        /*0168*/ 	.byte	0x04, 0x2f
        /*016a*/ 	.short	(.L_80 - .L_79)
	.align		4
.L_79:
        /*016c*/ 	.word	index@(_ZN7cutlass13device_kernelIN5flash11enable_sm90INS1_16FlashAttnFwdSm90INS1_25CollectiveMainloopFwdSm90ILi2EN4cute5tupleIJNS5_1CILi1EEES8_S8_EEENS6_IJNS7_ILi64EEESA_SA_EEELi512ENS_10bfloat16_tEfNS_4arch4Sm90ELb0ELb0ELb0ELb1ELb1ELb0ELb0ELb0ELb0ELb1ELb1ELb0EEENS1_21CollectiveEpilogueFwdINS6_IJSA_NS7_ILi512EEESA_EEES9_SC_SE_Li256ELb1ELb1ELb1ELb0EEENS1_36VarlenDynamicPersistentTileSchedulerILi64ELi64ELi256ELi128ELb1ELb1ELb1ELb0ELb1ELb1EEEEEEEEEvNT_6ParamsE)
        /*0170*/ 	.word	0x000000a8


	//----- nvinfo : EIATTR_FRAME_SIZE
	.align		4
.L_80:
        /*0174*/ 	.byte	0x04, 0x11
        /*0176*/ 	.short	(.L_82 - .L_81)
	.align		4
.L_81:
        /*0178*/ 	.word	index@(_ZN7cutlass13device_kernelIN5flash11enable_sm90INS1_16FlashAttnFwdSm90INS1_25CollectiveMainloopFwdSm90ILi2EN4cute5tupleIJNS5_1CILi1EEES8_S8_EEENS6_IJNS7_ILi64EEESA_SA_EEELi512ENS_10bfloat16_tEfNS_4arch4Sm90ELb0ELb0ELb0ELb1ELb1ELb0ELb0ELb0ELb0ELb1ELb1ELb0EEENS1_21CollectiveEpilogueFwdINS6_IJSA_NS7_ILi512EEESA_EEES9_SC_SE_Li256ELb1ELb1ELb1ELb0EEENS1_36VarlenDynamicPersistentTileSchedulerILi64ELi64ELi256ELi128ELb1ELb1ELb1ELb0ELb1ELb1EEEEEEEEEvNT_6ParamsE)
        /*017c*/ 	.word	0x00000040


	//----- nvinfo : EIATTR_REGCOUNT
	.align		4
.L_82:
        /*0180*/ 	.byte	0x04, 0x2f
        /*0182*/ 	.short	(.L_84 - .L_83)
	.align		4
.L_83:
        /*0184*/ 	.word	index@(_ZN7cutlass13device_kernelIN5flash11enable_sm90INS1_16FlashAttnFwdSm90INS1_25CollectiveMainloopFwdSm90ILi2EN4cute5tupleIJNS5_1CILi1EEES8_S8_EEENS6_IJNS7_ILi64EEESA_SA_EEELi512ENS_10bfloat16_tEfNS_4arch4Sm90ELb0ELb0ELb0ELb0ELb1ELb0ELb1ELb0ELb0ELb1ELb1ELb0EEENS1_21CollectiveEpilogueFwdINS6_IJSA_NS7_ILi512EEESA_EEES9_SC_SE_Li256ELb0ELb1ELb1ELb0EEENS1_19SingleTileSchedulerILb0ELb1ELb1ELi64EEEEEEEEEvNT_6ParamsE)
        /*0188*/ 	.word	0x000000a8


	//----- nvinfo : EIATTR_FRAME_SIZE
	.align		4
.L_84:
        /*018c*/ 	.byte	0x04, 0x11
        /*018e*/ 	.short	(.L_86 - .L_85)
	.align		4
.L_85:
        /*0190*/ 	.word	index@(_ZN7cutlass13device_kernelIN5flash11enable_sm90INS1_16FlashAttnFwdSm90INS1_25CollectiveMainloopFwdSm90ILi2EN4cute5tupleIJNS5_1CILi1EEES8_S8_EEENS6_IJNS7_ILi64EEESA_SA_EEELi512ENS_10bfloat16_tEfNS_4arch4Sm90ELb0ELb0ELb0ELb0ELb1ELb0ELb1ELb0ELb0ELb1ELb1ELb0EEENS1_21CollectiveEpilogueFwdINS6_IJSA_NS7_ILi512EEESA_EEES9_SC_SE_Li256ELb0ELb1ELb1ELb0EEENS1_19SingleTileSchedulerILb0ELb1ELb1ELi64EEEEEEEEEvNT_6ParamsE)
        /*0194*/ 	.word	0x00000008


	//----- nvinfo : EIATTR_REGCOUNT
	.align		4
.L_86:
        /*0198*/ 	.byte	0x04, 0x2f
        /*019a*/ 	.short	(.L_88 - .L_87)
	.align		4
.L_87:
        /*019c*/ 	.word	index@(_ZN7cutlass13device_kernelIN5flash11enable_sm90INS1_16FlashAttnFwdSm90INS1_25CollectiveMainloopFwdSm90ILi2EN4cute5tupleIJNS5_1CILi1EEES8_S8_EEENS6_IJNS7_ILi64EEESA_SA_EEELi512ENS_10bfloat16_tEfNS_4arch4Sm90ELb0ELb0ELb0ELb0ELb1ELb0ELb0ELb0ELb0ELb1ELb1ELb0EEENS1_21CollectiveEpilogueFwdINS6_IJSA_NS7_ILi512EEESA_EEES9_SC_SE_Li256ELb0ELb1ELb1ELb0EEENS1_19SingleTileSchedulerILb0ELb1ELb1ELi64EEEEEEEEEvNT_6ParamsE)
        /*01a0*/ 	.word	0x000000a8


	//----- nvinfo : EIATTR_FRAME_SIZE
	.align		4
.L_88:
        /*01a4*/ 	.byte	0x04, 0x11
        /*01a6*/ 	.short	(.L_90 - .L_89)
	.align		4
.L_89:
        /*01a8*/ 	.word	index@(_ZN7cutlass13device_kernelIN5flash11enable_sm90INS1_16FlashAttnFwdSm90INS1_25CollectiveMainloopFwdSm90ILi2EN4cute5tupleIJNS5_1CILi1EEES8_S8_EEENS6_IJNS7_ILi64EEESA_SA_EEELi512ENS_10bfloat16_tEfNS_4arch4Sm90ELb0ELb0ELb0ELb0ELb1ELb0ELb0ELb0ELb0ELb1ELb1ELb0EEENS1_21CollectiveEpilogueFwdINS6_IJSA_NS7_ILi512EEESA_EEES9_SC_SE_Li256ELb0ELb1ELb1ELb0EEENS1_19SingleTileSchedulerILb0ELb1ELb1ELi64EEEEEEEEEvNT_6ParamsE)
        /*01ac*/ 	.word	0x00000000


	//----- nvinfo : EIATTR_MIN_STACK_SIZE
	.align		4
.L_90:
        /*01b0*/ 	.byte	0x04, 0x12
        /*01b2*/ 	.short	(.L_92 - .L_91)
	.align		4
.L_91:
        /*01b4*/ 	.word	index@(_ZN7cutlass13device_kernelIN5flash11enable_sm90INS1_16FlashAttnFwdSm90INS1_25CollectiveMainloopFwdSm90ILi2EN4cute5tupleIJNS5_1CILi1EEES8_S8_EEENS6_IJNS7_ILi64EEESA_SA_EEELi512ENS_10bfloat16_tEfNS_4arch4Sm90ELb0ELb0ELb0ELb0ELb1ELb0ELb0ELb0ELb0ELb1ELb1ELb0EEENS1_21CollectiveEpilogueFwdINS6_IJSA_NS7_ILi512EEESA_EEES9_SC_SE_Li256ELb0ELb1ELb1ELb0EEENS1_19SingleTileSchedulerILb0ELb1ELb1ELi64EEEEEEEEEvNT_6ParamsE)
        /*01b8*/ 	.word	0x00000000


	//----- nvinfo : EIATTR_MIN_STACK_SIZE
	.align		4
.L_92:
        /*01bc*/ 	.byte	0x04, 0x12
        /*01be*/ 	.short	(.L_94 - .L_93)
	.align		4
.L_93:
        /*01c0*/ 	.word	index@(_ZN7cutlass13device_kernelIN5flash11enable_sm90INS1_16FlashAttnFwdSm90INS1_25CollectiveMainloopFwdSm90ILi2EN4cute5tupleIJNS5_1CILi1EEES8_S8_EEENS6_IJNS7_ILi64EEESA_SA_EEELi512ENS_10bfloat16_tEfNS_4arch4Sm90ELb0ELb0ELb0ELb0ELb1ELb0ELb1ELb0ELb0ELb1ELb1ELb0EEENS1_21CollectiveEpilogueFwdINS6_IJSA_NS7_ILi512EEESA_EEES9_SC_SE_Li256ELb0ELb1ELb1ELb0EEENS1_19SingleTileSchedulerILb0ELb1ELb1ELi64EEEEEEEEEvNT_6ParamsE)
        /*01c4*/ 	.word	0x00000008


	//----- nvinfo : EIATTR_MIN_STACK_SIZE
	.align		4
.L_94:
        /*01c8*/ 	.byte	0x04, 0x12
        /*01ca*/ 	.short	(.L_96 - .L_95)
	.align		4
.L_95:
        /*01cc*/ 	.word	index@(_ZN7cutlass13device_kernelIN5flash11enable_sm90INS1_16FlashAttnFwdSm90INS1_25CollectiveMainloopFwdSm90ILi2EN4cute5tupleIJNS5_1CILi1EEES8_S8_EEENS6_IJNS7_ILi64EEESA_SA_EEELi512ENS_10bfloat16_tEfNS_4arch4Sm90ELb0ELb0ELb0ELb1ELb1ELb0ELb0ELb0ELb0ELb1ELb1ELb0EEENS1_21CollectiveEpilogueFwdINS6_IJSA_NS7_ILi512EEESA_EEES9_SC_SE_Li256ELb1ELb1ELb1ELb0EEENS1_36VarlenDynamicPersistentTileSchedulerILi64ELi64ELi256ELi128ELb1ELb1ELb1ELb0ELb1ELb1EEEEEEEEEvNT_6ParamsE)
        /*01d0*/ 	.word	0x00000040


	//----- nvinfo : EIATTR_MIN_STACK_SIZE
	.align		4
.L_96:
        /*01d4*/ 	.byte	0x04, 0x12
        /*01d6*/ 	.short	(.L_98 - .L_97)
	.align		4
.L_97:
        /*01d8*/ 	.word	index@(_ZN7cutlass13device_kernelIN5flash11enable_sm90INS1_16FlashAttnFwdSm90INS1_25CollectiveMainloopFwdSm90ILi2EN4cute5tupleIJNS5_1CILi1EEES8_S8_EEENS6_IJNS7_ILi64EEESA_SA_EEELi512ENS_10bfloat16_tEfNS_4arch4Sm90ELb0ELb0ELb0ELb1ELb1ELb1ELb0ELb0ELb0ELb1ELb1ELb0EEENS1_21CollectiveEpilogueFwdINS6_IJSA_NS7_ILi512EEESA_EEES9_SC_SE_Li256ELb1ELb1ELb1ELb0EEENS1_36VarlenDynamicPersistentTileSchedulerILi64ELi64ELi256ELi128ELb1ELb1ELb1ELb0ELb1ELb1EEEEEEEEEvNT_6ParamsE)
        /*01dc*/ 	.word	0x00000060


	//----- nvinfo : EIATTR_MIN_STACK_SIZE
	.align		4
.L_98:
        /*01e0*/ 	.byte	0x04, 0x12
        /*01e2*/ 	.short	(.L_100 - .L_99)
	.align		4
.L_99:
        /*01e4*/ 	.word	index@(_ZN7cutlass13device_kernelIN5flash11enable_sm90INS1_16FlashAttnFwdSm90INS1_25CollectiveMainloopFwdSm90ILi2EN4cute5tupleIJNS5_1CILi1EEES8_S8_EEENS6_IJNS7_ILi64EEESA_SA_EEELi512ENS_10bfloat16_tEfNS_4arch4Sm90ELb0ELb0ELb0ELb1ELb1ELb0ELb1ELb0ELb0ELb1ELb1ELb0EEENS1_21CollectiveEpilogueFwdINS6_IJSA_NS7_ILi512EEESA_EEES9_SC_SE_Li256ELb1ELb1ELb1ELb0EEENS1_36VarlenDynamicPersistentTileSchedulerILi64ELi64ELi256ELi128ELb1ELb1ELb1ELb0ELb1ELb1EEEEEEEEEvNT_6ParamsE)
        /*01e8*/ 	.word	0x00000038


	//----- nvinfo : EIATTR_MIN_STACK_SIZE
	.align		4
.L_100:
        /*01ec*/ 	.byte	0x04, 0x12
        /*01ee*/ 	.short	(.L_102 - .L_101)
	.align		4
.L_101:
        /*01f0*/ 	.word	index@(_ZN7cutlass13device_kernelIN5flash11enable_sm90INS1_16FlashAttnFwdSm90INS1_25CollectiveMainloopFwdSm90ILi2EN4cute5tupleIJNS5_1CILi1EEES8_S8_EEENS6_IJNS7_ILi64EEESA_SA_EEELi512ENS_10bfloat16_tEfNS_4arch4Sm90ELb0ELb0ELb0ELb1ELb1ELb1ELb1ELb0ELb0ELb1ELb1ELb0EEENS1_21CollectiveEpilogueFwdINS6_IJSA_NS7_ILi512EEESA_EEES9_SC_SE_Li256ELb1ELb1ELb1ELb0EEENS1_36VarlenDynamicPersistentTileSchedulerILi64ELi64ELi256ELi128ELb1ELb1ELb1ELb0ELb1ELb1EEEEEEEEEvNT_6ParamsE)
        /*01f4*/ 	.word	0x00000070


	//----- nvinfo : EIATTR_MIN_STACK_SIZE
	.align		4
.L_102:
        /*01f8*/ 	.byte	0x04, 0x12
        /*01fa*/ 	.short	(.L_104 - .L_103)
	.align		4
.L_103:
        /*01fc*/ 	.word	index@(_ZN7cutlass13device_kernelIN5flash11enable_sm90INS1_16FlashAttnFwdSm90INS1_25CollectiveMainloopFwdSm90ILi2EN4cute5tupleIJNS5_1CILi1EEES8_S8_EEENS6_IJNS7_ILi64EEESA_SA_EEELi512ENS_10bfloat16_tEfNS_4arch4Sm90ELb0ELb1ELb0ELb0ELb1ELb0ELb0ELb0ELb0ELb1ELb1ELb0EEENS1_21CollectiveEpilogueFwdINS6_IJSA_NS7_ILi512EEESA_EEES9_SC_SE_Li256ELb0ELb1ELb1ELb0EEENS1_19SingleTileSchedulerILb0ELb1ELb1ELi64EEEEEEEEEvNT_6ParamsE)
        /*0200*/ 	.word	0x00000000


	//----- nvinfo : EIATTR_MIN_STACK_SIZE
	.align		4
.L_104:
        /*0204*/ 	.byte	0x04, 0x12
        /*0206*/ 	.short	(.L_106 - .L_105)
	.align		4
.L_105:
        /*0208*/ 	.word	index@(_ZN7cutlass13device_kernelIN5flash11enable_sm90INS1_16FlashAttnFwdSm90INS1_25CollectiveMainloopFwdSm90ILi2EN4cute5tupleIJNS5_1CILi1EEES8_S8_EEENS6_IJNS7_ILi64EEESA_SA_EEELi512ENS_10bfloat16_tEfNS_4arch4Sm90ELb0ELb1ELb0ELb0ELb1ELb0ELb1ELb0ELb0ELb1ELb1ELb0EEENS1_21CollectiveEpilogueFwdINS6_IJSA_NS7_ILi512EEESA_EEES9_SC_SE_Li256ELb0ELb1ELb1ELb0EEENS1_19SingleTileSchedulerILb0ELb1ELb1ELi64EEEEEEEEEvNT_6ParamsE)
        /*020c*/ 	.word	0x00000008


	//----- nvinfo : EIATTR_MIN_STACK_SIZE
	.align		4
.L_106:
        /*0210*/ 	.byte	0x04, 0x12
        /*0212*/ 	.short	(.L_108 - .L_107)
	.align		4
.L_107:
        /*0214*/ 	.word	index@(_ZN7cutlass13device_kernelIN5flash11enable_sm90INS1_16FlashAttnFwdSm90INS1_25CollectiveMainloopFwdSm90ILi2EN4cute5tupleIJNS5_1CILi1EEES8_S8_EEENS6_IJNS7_ILi64EEESA_SA_EEELi512ENS_10bfloat16_tEfNS_4arch4Sm90ELb0ELb1ELb0ELb1ELb1ELb0ELb0ELb0ELb0ELb1ELb1ELb0EEENS1_21CollectiveEpilogueFwdINS6_IJSA_NS7_ILi512EEESA_EEES9_SC_SE_Li256ELb1ELb1ELb1ELb0EEENS1_36VarlenDynamicPersistentTileSchedulerILi64ELi64ELi256ELi128ELb1ELb1ELb1ELb1ELb0ELb1EEEEEEEEEvNT_6ParamsE)
        /*0218*/ 	.word	0x00000028


	//----- nvinfo : EIATTR_MIN_STACK_SIZE
	.align		4
.L_108:
        /*021c*/ 	.byte	0x04, 0x12
        /*021e*/ 	.short	(.L_110 - .L_109)
	.align		4
.L_109:
        /*0220*/ 	.word	index@(_ZN7cutlass13device_kernelIN5flash11enable_sm90INS1_16FlashAttnFwdSm90INS1_25CollectiveMainloopFwdSm90ILi2EN4cute5tupleIJNS5_1CILi1EEES8_S8_EEENS6_IJNS7_ILi64EEESA_SA_EEELi512ENS_10bfloat16_tEfNS_4arch4Sm90ELb0ELb1ELb0ELb1ELb1ELb1ELb0ELb0ELb0ELb1ELb1ELb0EEENS1_21CollectiveEpilogueFwdINS6_IJSA_NS7_ILi512EEESA_EEES9_SC_SE_Li256ELb1ELb1ELb1ELb0EEENS1_36VarlenDynamicPersistentTileSchedulerILi64ELi64ELi256ELi128ELb1ELb1ELb1ELb1ELb0ELb1EEEEEEEEEvNT_6ParamsE)
        /*0224*/ 	.word	0x00000070


	//----- nvinfo : EIATTR_MIN_STACK_SIZE
	.align		4
.L_110:
        /*0228*/ 	.byte	0x04, 0x12
        /*022a*/ 	.short	(.L_112 - .L_111)
	.align		4
.L_111:
        /*022c*/ 	.word	index@(_ZN7cutlass13device_kernelIN5flash11enable_sm90INS1_16FlashAttnFwdSm90INS1_25CollectiveMainloopFwdSm90ILi2EN4cute5tupleIJNS5_1CILi1EEES8_S8_EEENS6_IJNS7_ILi64EEESA_SA_EEELi512ENS_10bfloat16_tEfNS_4arch4Sm90ELb0ELb1ELb0ELb1ELb1ELb0ELb1ELb0ELb0ELb1ELb1ELb0EEENS1_21CollectiveEpilogueFwdINS6_IJSA_NS7_ILi512EEESA_EEES9_SC_SE_Li256ELb1ELb1ELb1ELb0EEENS1_36VarlenDynamicPersistentTileSchedulerILi64ELi64ELi256ELi128ELb1ELb1ELb1ELb1ELb0ELb1EEEEEEEEEvNT_6ParamsE)
        /*0230*/ 	.word	0x00000040


	//----- nvinfo : EIATTR_MIN_STACK_SIZE
	.align		4
.L_112:
        /*0234*/ 	.byte	0x04, 0x12
        /*0236*/ 	.short	(.L_114 - .L_113)
	.align		4
.L_113:
        /*0238*/ 	.word	index@(_ZN7cutlass13device_kernelIN5flash11enable_sm90INS1_16FlashAttnFwdSm90INS1_25CollectiveMainloopFwdSm90ILi2EN4cute5tupleIJNS5_1CILi1EEES8_S8_EEENS6_IJNS7_ILi64EEESA_SA_EEELi512ENS_10bfloat16_tEfNS_4arch4Sm90ELb0ELb1ELb0ELb1ELb1ELb1ELb1ELb0ELb0ELb1ELb1ELb0EEENS1_21CollectiveEpilogueFwdINS6_IJSA_NS7_ILi512EEESA_EEES9_SC_SE_Li256ELb1ELb1ELb1ELb0EEENS1_36VarlenDynamicPersistentTileSchedulerILi64ELi64ELi256ELi128ELb1ELb1ELb1ELb1ELb0ELb1EEEEEEEEEvNT_6ParamsE)
        /*023c*/ 	.word	0x00000080


	//----- nvinfo : EIATTR_MIN_STACK_SIZE
	.align		4
.L_114:
        /*0240*/ 	.byte	0x04, 0x12
        /*0242*/ 	.short	(.L_116 - .L_115)
	.align		4
.L_115:
        /*0244*/ 	.word	index@(_ZN7cutlass13device_kernelIN5flash11enable_sm90INS1_16FlashAttnFwdSm90INS1_25CollectiveMainloopFwdSm90ILi2EN4cute5tupleIJNS5_1CILi1EEES8_S8_EEENS6_IJNS7_ILi64EEESA_SA_EEELi512ENS_10bfloat16_tEfNS_4arch4Sm90ELb1ELb0ELb0ELb0ELb1ELb0ELb0ELb0ELb0ELb1ELb1ELb0EEENS1_21CollectiveEpilogueFwdINS6_IJSA_NS7_ILi512EEESA_EEES9_SC_SE_Li256ELb0ELb1ELb1ELb0EEENS1_19SingleTileSchedulerILb0ELb1ELb1ELi64EEEEEEEEEvNT_6ParamsE)
        /*0248*/ 	.word	0x00000000


	//----- nvinfo : EIATTR_MIN_STACK_SIZE
	.align		4
.L_116:
        /*024c*/ 	.byte	0x04, 0x12
        /*024e*/ 	.short	(.L_118 - .L_117)
	.align		4
.L_117:
        /*0250*/ 	.word	index@(_ZN7cutlass13device_kernelIN5flash11enable_sm90INS1_16FlashAttnFwdSm90INS1_25CollectiveMainloopFwdSm90ILi2EN4cute5tupleIJNS5_1CILi1EEES8_S8_EEENS6_IJNS7_ILi64EEESA_SA_EEELi512ENS_10bfloat16_tEfNS_4arch4Sm90ELb1ELb0ELb0ELb0ELb1ELb0ELb1ELb0ELb0ELb1ELb1ELb0EEENS1_21CollectiveEpilogueFwdINS6_IJSA_NS7_ILi512EEESA_EEES9_SC_SE_Li256ELb0ELb1ELb1ELb0EEENS1_19SingleTileSchedulerILb0ELb1ELb1ELi64EEEEEEEEEvNT_6ParamsE)
        /*0254*/ 	.word	0x00000008


	//----- nvinfo : EIATTR_MIN_STACK_SIZE
	.align		4
.L_118:
        /*0258*/ 	.byte	0x04, 0x12
        /*025a*/ 	.short	(.L_120 - .L_119)
	.align		4
.L_119:
        /*025c*/ 	.word	index@(_ZN7cutlass13device_kernelIN5flash11enable_sm90INS1_16FlashAttnFwdSm90INS1_25CollectiveMainloopFwdSm90ILi2EN4cute5tupleIJNS5_1CILi1EEES8_S8_EEENS6_IJNS7_ILi64EEESA_SA_EEELi512ENS_10bfloat16_tEfNS_4arch4Sm90ELb1ELb0ELb0ELb1ELb1ELb0ELb0ELb0ELb0ELb1ELb1ELb0EEENS1_21CollectiveEpilogueFwdINS6_IJSA_NS7_ILi512EEESA_EEES9_SC_SE_Li256ELb1ELb1ELb1ELb0EEENS1_36VarlenDynamicPersistentTileSchedulerILi64ELi64ELi256ELi128ELb1ELb1ELb1ELb1ELb1ELb1EEEEEEEEEvNT_6ParamsE)
        /*0260*/ 	.word	0x00000038


	//----- nvinfo : EIATTR_MIN_STACK_SIZE
	.align		4
.L_120:
        /*0264*/ 	.byte	0x04, 0x12
        /*0266*/ 	.short	(.L_122 - .L_121)
	.align		4
.L_121:
        /*0268*/ 	.word	index@(_ZN7cutlass13device_kernelIN5flash11enable_sm90INS1_16FlashAttnFwdSm90INS1_25CollectiveMainloopFwdSm90ILi2EN4cute5tupleIJNS5_1CILi1EEES8_S8_EEENS6_IJNS7_ILi64EEESA_SA_EEELi512ENS_10bfloat16_tEfNS_4arch4Sm90ELb1ELb0ELb0ELb1ELb1ELb1ELb0ELb0ELb0ELb1ELb1ELb0EEENS1_21CollectiveEpilogueFwdINS6_IJSA_NS7_ILi512EEESA_EEES9_SC_SE_Li256ELb1ELb1ELb1ELb0EEENS1_36VarlenDynamicPersistentTileSchedulerILi64ELi64ELi256ELi128ELb1ELb1ELb1ELb1ELb1ELb1EEEEEEEEEvNT_6ParamsE)
        /*026c*/ 	.word	0x00000068


	//----- nvinfo : EIATTR_MIN_STACK_SIZE
	.align		4
.L_122:
        /*0270*/ 	.byte	0x04, 0x12
        /*0272*/ 	.short	(.L_124 - .L_123)
	.align		4
.L_123:
        /*0274*/ 	.word	index@(_ZN7cutlass13device_kernelIN5flash11enable_sm90INS1_16FlashAttnFwdSm90INS1_25CollectiveMainloopFwdSm90ILi2EN4cute5tupleIJNS5_1CILi1EEES8_S8_EEENS6_IJNS7_ILi64EEESA_SA_EEELi512ENS_10bfloat16_tEfNS_4arch4Sm90ELb1ELb0ELb0ELb1ELb1ELb0ELb1ELb0ELb0ELb1ELb1ELb0EEENS1_21CollectiveEpilogueFwdINS6_IJSA_NS7_ILi512EEESA_EEES9_SC_SE_Li256ELb1ELb1ELb1ELb0EEENS1_36VarlenDynamicPersistentTileSchedulerILi64ELi64ELi256ELi128ELb1ELb1ELb1ELb1ELb1ELb1EEEEEEEEEvNT_6ParamsE)
        /*0278*/ 	.word	0x00000030


	//----- nvinfo : EIATTR_MIN_STACK_SIZE
	.align		4
.L_124:
        /*027c*/ 	.byte	0x04, 0x12
        /*027e*/ 	.short	(.L_126 - .L_125)
	.align		4
.L_125:
        /*0280*/ 	.word	index@(_ZN7cutlass13device_kernelIN5flash11enable_sm90INS1_16FlashAttnFwdSm90INS1_25CollectiveMainloopFwdSm90ILi2EN4cute5tupleIJNS5_1CILi1EEES8_S8_EEENS6_IJNS7_ILi64EEESA_SA_EEELi512ENS_10bfloat16_tEfNS_4arch4Sm90ELb1ELb0ELb0ELb1ELb1ELb1ELb1ELb0ELb0ELb1ELb1ELb0EEENS1_21CollectiveEpilogueFwdINS6_IJSA_NS7_ILi512EEESA_EEES9_SC_SE_Li256ELb1ELb1ELb1ELb0EEENS1_36VarlenDynamicPersistentTileSchedulerILi64ELi64ELi256ELi128ELb1ELb1ELb1ELb1ELb1ELb1EEEEEEEEEvNT_6ParamsE)
        /*0284*/ 	.word	0x00000088
.L_126:


//--------------------- .nv.compat                --------------------------
	.section	.nv.compat,"",@"SHT_CUDA_COMPAT_INFO"
	.align	4
        /*0000*/ 	.byte	0x02, 0x09, 0x01, 0x00, 0x02, 0x02, 0x04, 0x00, 0x02, 0x05, 0x05, 0x00, 0x03, 0x07, 0x01, 0x01
        /*0010*/ 	.byte	0x02, 0x03, 0x01, 0x00, 0x02, 0x06, 0x01, 0x00, 0x04, 0x0b, 0x08, 0x00, 0x00, 0x00, 0x00, 0x00
        /*0020*/ 	.byte	0x00, 0x00, 0x00, 0x00


//--------------------- .nv.info._ZN7cutlass13device_kernelIN5flash11enable_sm90INS1_16FlashAttnFwdSm90INS1_25CollectiveMainloopFwdSm90ILi2EN4cute5tupleIJNS5_1CILi1EEES8_S8_EEENS6_IJNS7_ILi64EEESA_SA_EEELi512ENS_10bfloat16_tEfNS_4arch4Sm90ELb0ELb0ELb0ELb0ELb1ELb0ELb0ELb0ELb0ELb1ELb1ELb0EEENS1_21CollectiveEpilogueFwdINS6_IJSA_NS7_ILi512EEESA_EEES9_SC_SE_Li256ELb0ELb1ELb1ELb0EEENS1_19SingleTileSchedulerILb0ELb1ELb1ELi64EEEEEEEEEvNT_6ParamsE --------------------------
	.section	.nv.info._ZN7cutlass13device_kernelIN5flash11enable_sm90INS1_16FlashAttnFwdSm90INS1_25CollectiveMainloopFwdSm90ILi2EN4cute5tupleIJNS5_1CILi1EEES8_S8_EEENS6_IJNS7_ILi64EEESA_SA_EEELi512ENS_10bfloat16_tEfNS_4arch4Sm90ELb0ELb0ELb0ELb0ELb1ELb0ELb0ELb0ELb0ELb1ELb1ELb0EEENS1_21CollectiveEpilogueFwdINS6_IJSA_NS7_ILi512EEESA_EEES9_SC_SE_Li256ELb0ELb1ELb1ELb0EEENS1_19SingleTileSchedulerILb0ELb1ELb1ELi64EEEEEEEEEvNT_6ParamsE,"",@"SHT_CUDA_INFO"
	.sectionflags	@""
	.align	4


	//----- nvinfo : EIATTR_CUDA_API_VERSION
	.align		4
        /*0000*/ 	.byte	0x04, 0x37
        /*0002*/ 	.short	(.L_128 - .L_127)
.L_127:
        /*0004*/ 	.word	0x00000082


	//----- nvinfo : EIATTR_KPARAM_INFO
	.align		4
.L_128:
        /*0008*/ 	.byte	0x04, 0x17
        /*000a*/ 	.short	(.L_130 - .L_129)
.L_129:
        /*000c*/ 	.word	0x00000000
        /*0010*/ 	.short	0x0000
        /*0012*/ 	.short	0x0070
        /*0014*/ 	.byte	0x00, 0xf0, 0x01, 0x28


	//----- nvinfo : EIATTR_SPARSE_MMA_MASK
	.align		4
.L_130:
        /*0018*/ 	.byte	0x03, 0x50
        /*001a*/ 	.short	0x0000


	//----- nvinfo : EIATTR_MAXREG_COUNT
	.align		4
        /*001c*/ 	.byte	0x03, 0x1b
        /*001e*/ 	.short	0x00a8


	//----- nvinfo : EIATTR_NUM_BARRIERS
	.align		4
        /*0020*/ 	.byte	0x02, 0x4c
        /*0022*/ 	.byte	0x10
	.zero		1


	//----- nvinfo : EIATTR_EXTERNS
	.align		4
        /*0024*/ 	.byte	0x04, 0x0f
        /*0026*/ 	.short	(.L_132 - .L_131)


	//   ....[0]....
	.align		4
.L_131:
        /*0028*/ 	.word	index@(__assertfail)


	//----- nvinfo : EIATTR_MERCURY_ISA_VERSION
	.align		4
.L_132:
        /*002c*/ 	.byte	0x03, 0x5f
        /*002e*/ 	.short	0x0101


	//----- nvinfo : EIATTR_INT_WARP_WIDE_INSTR_OFFSETS
	.align		4
        /*0030*/ 	.byte	0x04, 0x31
        /*0032*/ 	.short	(.L_134 - .L_133)


	//   ....[0]....
.L_133:
        /*0034*/ 	.word	0x000000b0


	//   ....[1]....
        /*0038*/ 	.word	0x000000c0


	//   ....[2]....
        /*003c*/ 	.word	0x00000160


	//----- nvinfo : EIATTR_COOP_GROUP_MASK_REGIDS
	.align		4
.L_134:
        /*0040*/ 	.byte	0x04, 0x29
        /*0042*/ 	.short	(.L_136 - .L_135)


	//   ....[0]....
.L_135:
        /*0044*/ 	.word	0xffffffff


	//   ....[1]....
        /*0048*/ 	.word	0xffffffff


	//   ....[2]....
        /*004c*/ 	.word	0xffffffff


	//   ....[3]....
        /*0050*/ 	.word	0xffffffff


	//   ....[4]....
        /*0054*/ 	.word	0xffffffff


	//   ....[5]....
        /*0058*/ 	.word	0xffffffff


	//   ....[6]....
        /*005c*/ 	.word	0xffffffff


	//   ....[7]....
        /*0060*/ 	.word	0xffffffff


	//   ....[8]....
        /*0064*/ 	.word	0xffffffff


	//   ....[9]....
        /*0068*/ 	.word	0xffffffff


	//   ....[10]....
        /*006c*/ 	.word	0xffffffff


	//   ....[11]....
        /*0070*/ 	.word	0xffffffff


	//   ....[12]....
        /*0074*/ 	.word	0xffffffff


	//   ....[13]....
        /*0078*/ 	.word	0xffffffff


	//   ....[14]....
        /*007c*/ 	.word	0xffffffff


	//   ....[15]....
        /*0080*/ 	.word	0xffffffff


	//   ....[16]....
        /*0084*/ 	.word	0xffffffff


	//   ....[17]....
        /*0088*/ 	.word	0xffffffff


	//   ....[18]....
        /*008c*/ 	.word	0xffffffff


	//   ....[19]....
        /*0090*/ 	.word	0xffffffff


	//   ....[20]....
        /*0094*/ 	.word	0xffffffff


	//   ....[21]....
        /*0098*/ 	.word	0xffffffff


	//   ....[22]....
        /*009c*/ 	.word	0xffffffff


	//   ....[23]....
        /*00a0*/ 	.word	0xffffffff


	//   ....[24]....
        /*00a4*/ 	.word	0xffffffff


	//   ....[25]....
        /*00a8*/ 	.word	0xffffffff


	//   ....[26]....
        /*00ac*/ 	.word	0xffffffff


	//   ....[27]....
        /*00b0*/ 	.word	0xffffffff


	//   ....[28]....
        /*00b4*/ 	.word	0xffffffff


	//   ....[29]....
        /*00b8*/ 	.word	0xffffffff


	//   ....[30]....
        /*00bc*/ 	.word	0xffffffff


	//   ....[31]....
        /*00c0*/ 	.word	0xffffffff


	//   ....[32]....
        /*00c4*/ 	.word	0xffffffff


	//   ....[33]....
        /*00c8*/ 	.word	0xffffffff


	//   ....[34]....
        /*00cc*/ 	.word	0xffffffff


	//   ....[35]....
        /*00d0*/ 	.word	0xffffffff


	//   ....[36]....
        /*00d4*/ 	.word	0xffffffff


	//   ....[37]....
        /*00d8*/ 	.word	0xffffffff


	//   ....[38]....
        /*00dc*/ 	.word	0xffffffff


	//   ....[39]....
        /*00e0*/ 	.word	0xffffffff


	//   ....[40]....
        /*00e4*/ 	.word	0xffffffff


	//   ....[41]....
        /*00e8*/ 	.word	0xffffffff


	//   ....[42]....
        /*00ec*/ 	.word	0xffffffff


	//   ....[43]....
        /*00f0*/ 	.word	0xffffffff


	//   ....[44]....
        /*00f4*/ 	.word	0xffffffff


	//   ....[45]....
        /*00f8*/ 	.word	0xffffffff


	//   ....[46]....
        /*00fc*/ 	.word	0xffffffff


	//   ....[47]....
        /*0100*/ 	.word	0xffffffff


	//   ....[48]....
        /*0104*/ 	.word	0xffffffff


	//   ....[49]....
        /*0108*/ 	.word	0xffffffff


	//   ....[50]....
        /*010c*/ 	.word	0xffffffff


	//   ....[51]....
        /*0110*/ 	.word	0xffffffff


	//   ....[52]....
        /*0114*/ 	.word	0xffffffff


	//   ....[53]....
        /*0118*/ 	.word	0xffffffff


	//   ....[54]....
        /*011c*/ 	.word	0xffffffff


	//   ....[55]....
        /*0120*/ 	.word	0xffffffff


	//   ....[56]....
        /*0124*/ 	.word	0xffffffff


	//   ....[57]....
        /*0128*/ 	.word	0xffffffff


	//   ....[58]....
        /*012c*/ 	.word	0xffffffff


	//   ....[59]....
        /*0130*/ 	.word	0xffffffff


	//   ....[60]....
        /*0134*/ 	.word	0xffffffff


	//   ....[61]....
        /*0138*/ 	.word	0xffffffff


	//   ....[62]....
        /*013c*/ 	.word	0xffffffff


	//   ....[63]....
        /*0140*/ 	.word	0xffffffff


	//   ....[64]....
        /*0144*/ 	.word	0xffffffff


	//   ....[65]....
        /*0148*/ 	.word	0xffffffff


	//   ....[66]....
        /*014c*/ 	.word	0xffffffff


	//   ....[67]....
        /*0150*/ 	.word	0xffffffff


	//   ....[68]....
        /*0154*/ 	.word	0xffffffff


	//   ....[69]....
        /*0158*/ 	.word	0xffffffff


	//   ....[70]....
        /*015c*/ 	.word	0xffffffff


	//   ....[71]....
        /*0160*/ 	.word	0xffffffff


	//   ....[72]....
        /*0164*/ 	.word	0xffffffff


	//   ....[73]....
        /*0168*/ 	.word	0x0500000f


	//   ....[74]....
        /*016c*/ 	.word	0x0500000f


	//   ....[75]....
        /*0170*/ 	.word	0x0500000f


	//   ....[76]....
        /*0174*/ 	.word	0x0500000f


	//   ....[77]....
        /*0178*/ 	.word	0x0500000f


	//   ....[78]....
        /*017c*/ 	.word	0x0500000f


	//   ....[79]....
        /*0180*/ 	.word	0x0500000f


	//   ....[80]....
        /*0184*/ 	.word	0x0500000f


	//   ....[81]....
        /*0188*/ 	.word	0x0500000f


	//   ....[82]....
        /*018c*/ 	.word	0x0500000f


	//   ....[83]....
        /*0190*/ 	.word	0x0500000f


	//   ....[84]....
        /*0194*/ 	.word	0x0500000f


	//   ....[85]....
        /*0198*/ 	.word	0x0500000f


	//   ....[86]....
        /*019c*/ 	.word	0x0500000f


	//   ....[87]....
        /*01a0*/ 	.word	0x0500000f


	//   ....[88]....
        /*01a4*/ 	.word	0x0500000f


	//   ....[89]....
        /*01a8*/ 	.word	0x0500000f


	//   ....[90]....
        /*01ac*/ 	.word	0x0500000f


	//   ....[91]....
        /*01b0*/ 	.word	0x0500000f


	//   ....[92]....
        /*01b4*/ 	.word	0x0500000f


	//   ....[93]....
        /*01b8*/ 	.word	0x0500000f


	//   ....[94]....
        /*01bc*/ 	.word	0x0500000f


	//   ....[95]....
        /*01c0*/ 	.word	0x0500000f


	//   ....[96]....
        /*01c4*/ 	.word	0x0500000f


	//   ....[97]....
        /*01c8*/ 	.word	0x0500000f


	//   ....[98]....
        /*01cc*/ 	.word	0x0500000f


	//   ....[99]....
        /*01d0*/ 	.word	0x0500000f


	//   ....[100]....
        /*01d4*/ 	.word	0x0500000f


	//   ....[101]....
        /*01d8*/ 	.word	0x0500000f


	//   ....[102]....
        /*01dc*/ 	.word	0x0500000f


	//   ....[103]....
        /*01e0*/ 	.word	0x0500000f


	//   ....[104]....
        /*01e4*/ 	.word	0x0500000f


	//   ....[105]....
        /*01e8*/ 	.word	0x0500000f


	//   ....[106]....
        /*01ec*/ 	.word	0x0500000f


	//   ....[107]....
        /*01f0*/ 	.word	0x0500000f


	//   ....[108]....
        /*01f4*/ 	.word	0x0500000f


	//   ....[109]....
        /*01f8*/ 	.word	0x0500000f


	//   ....[110]....
        /*01fc*/ 	.word	0x0500000f


	//   ....[111]....
        /*0200*/ 	.word	0x0500000f


	//   ....[112]....
        /*0204*/ 	.word	0x0500000f


	//   ....[113]....
        /*0208*/ 	.word	0x0500000f


	//   ....[114]....
        /*020c*/ 	.word	0x0500000f


	//----- nvinfo : EIATTR_COOP_GROUP_INSTR_OFFSETS
	.align		4
.L_136:
        /*0210*/ 	.byte	0x04, 0x28
        /*0212*/ 	.short	(.L_138 - .L_137)


	//   ....[0]....
.L_137:
        /*0214*/ 	.word	0x00000060


	//   ....[1]....
        /*0218*/ 	.word	0x000000a0


	//   ....[2]....
        /*021c*/ 	.word	0x00000280


	//   ....[3]....
        /*0220*/ 	.word	0x000003e0


	//   ....[4]....
        /*0224*/ 	.word	0x00000500


	//   ....[5]....
        /*0228*/ 	.word	0x00000660


	//   ....[6]....
        /*022c*/ 	.word	0x000011d0


	//   ....[7]....
        /*0230*/ 	.word	0x00003200


	//   ....[8]....
        /*0234*/ 	.word	0x00003c90


	//   ....[9]....
        /*0238*/ 	.word	0x00003cf0


	//   ....[10]....
        /*023c*/ 	.word	0x00003f00


	//   ....[11]....
        /*0240*/ 	.word	0x00003f80


	//   ....[12]....
        /*0244*/ 	.word	0x00004a30


	//   ....[13]....
        /*0248*/ 	.word	0x00004ef0


	//   ....[14]....
        /*024c*/ 	.word	0x00004f20


	//   ....[15]....
        /*0250*/ 	.word	0x00005150


	//   ....[16]....
        /*0254*/ 	.word	0x00005320


	//   ....[17]....
        /*0258*/ 	.word	0x00006300


	//   ....[18]....
        /*025c*/ 	.word	0x000063e0


	//   ....[19]....
        /*0260*/ 	.word	0x00006430


	//   ....[20]....
        /*0264*/ 	.word	0x00006450


	//   ....[21]....
        /*0268*/ 	.word	0x00006470


	//   ....[22]....
        /*026c*/ 	.word	0x00006f50


	//   ....[23]....
        /*0270*/ 	.word	0x00007410


	//   ....[24]....
        /*0274*/ 	.word	0x00007440


	//   ....[25]....
        /*0278*/ 	.word	0x00007470


	//   ....[26]....
        /*027c*/ 	.word	0x00007480


	//   ....[27]....
        /*0280*/ 	.word	0x00007930


	//   ....[28]....
        /*0284*/ 	.word	0x00007950


	//   ....[29]....
        /*0288*/ 	.word	0x000085a0


	//   ....[30]....
        /*028c*/ 	.word	0x000085c0


	//   ....[31]....
        /*0290*/ 	.word	0x00009610


	//   ....[32]....
        /*0294*/ 	.word	0x0000a820


	//   ....[33]....
        /*0298*/ 	.word	0x0000a840


	//   ....[34]....
        /*029c*/ 	.word	0x0000a850


	//   ....[35]....
        /*02a0*/ 	.word	0x0000a890


	//   ....[36]....
        /*02a4*/ 	.word	0x0000a8e0


	//   ....[37]....
        /*02a8*/ 	.word	0x0000a900


	//   ....[38]....
        /*02ac*/ 	.word	0x0000a950


	//   ....[39]....
        /*02b0*/ 	.word	0x0000a970


	//   ....[40]....
        /*02b4*/ 	.word	0x0000aed0


	//   ....[41]....
        /*02b8*/ 	.word	0x0000af10


	//   ....[42]....
        /*02bc*/ 	.word	0x0000af40


	//   ....[43]....
        /*02c0*/ 	.word	0x0000af90


	//   ....[44]....
        /*02c4*/ 	.word	0x0000aff0


	//   ....[45]....
        /*02c8*/ 	.word	0x0000b010


	//   ....[46]....
        /*02cc*/ 	.word	0x0000b060


	//   ....[47]....
        /*02d0*/ 	.word	0x0000b080


	//   ....[48]....
        /*02d4*/ 	.word	0x0000b370


	//   ....[49]....
        /*02d8*/ 	.word	0x0000b3a0


	//   ....[50]....
        /*02dc*/ 	.word	0x0000b3d0


	//   ....[51]....
        /*02e0*/ 	.word	0x0000b400


	//   ....[52]....
        /*02e4*/ 	.word	0x0000b430


	//   ....[53]....
        /*02e8*/ 	.word	0x0000b480


	//   ....[54]....
        /*02ec*/ 	.word	0x0000b600


	//   ....[55]....
        /*02f0*/ 	.word	0x0000b630


	//   ....[56]....
        /*02f4*/ 	.word	0x0000bfb0


	//   ....[57]....
        /*02f8*/ 	.word	0x0000bfd0


	//   ....[58]....
        /*02fc*/ 	.word	0x0000bfe0


	//   ....[59]....
        /*0300*/ 	.word	0x0000c000


	//   ....[60]....
        /*0304*/ 	.word	0x0000c020


	//   ....[61]....
        /*0308*/ 	.word	0x0000c050


	//   ....[62]....
        /*030c*/ 	.word	0x0000c070


	//   ....[63]....
        /*0310*/ 	.word	0x0000c0a0


	//   ....[64]....
        /*0314*/ 	.word	0x0000c400


	//   ....[65]....
        /*0318*/ 	.word	0x0000c430


	//   ....[66]....
        /*031c*/ 	.word	0x0000c460


	//   ....[67]....
        /*0320*/ 	.word	0x0000c480


	//   ....[68]....
        /*0324*/ 	.word	0x0000c490


	//   ....[69]....
        /*0328*/ 	.word	0x0000c4b0


	//   ....[70]....
        /*032c*/ 	.word	0x0000c560


	//   ....[71]....
        /*0330*/ 	.word	0x0000c590


	//   ....[72]....
        /*0334*/ 	.word	0x0000ca90


	//   ....[73]....
        /*0338*/ 	.word	0x0000cff0


	//   ....[74]....
        /*033c*/ 	.word	0x0000d0e0


	//   ....[75]....
        /*0340*/ 	.word	0x0000d180


	//   ....[76]....
        /*0344*/ 	.word	0x0000d200


	//   ....[77]....
        /*0348*/ 	.word	0x0000d2b0


	//   ....[78]....
        /*034c*/ 	.word	0x0000d310


	//   ....[79]....
        /*0350*/ 	.word	0x0000d3d0


	//   ....[80]....
        /*0354*/ 	.word	0x0000d430


	//   ....[81]....
        /*0358*/ 	.word	0x0000d4d0


	//   ....[82]....
        /*035c*/ 	.word	0x0000d560


	//   ....[83]....
        /*0360*/ 	.word	0x0000d5c0


	//   ....[84]....
        /*0364*/ 	.word	0x0000d680


	//   ....[85]....
        /*0368*/ 	.word	0x0000d740


	//   ....[86]....
        /*036c*/ 	.word	0x0000d7a0


	//   ....[87]....
        /*0370*/ 	.word	0x0000d860


	//   ....[88]....
        /*0374*/ 	.word	0x0000d8c0


	//   ....[89]....
        /*0378*/ 	.word	0x0000d960


	//   ....[90]....
        /*037c*/ 	.word	0x0000dab0


	//   ....[91]....
        /*0380*/ 	.word	0x0000db70


	//   ....[92]....
        /*0384*/ 	.word	0x0000ddf0


	//   ....[93]....
        /*0388*/ 	.word	0x0000de40


	//   ....[94]....
        /*038c*/ 	.word	0x0000e000


	//   ....[95]....
        /*0390*/ 	.word	0x0000e050


	//   ....[96]....
        /*0394*/ 	.word	0x0000e210


	//   ....[97]....
        /*0398*/ 	.word	0x0000e260


	//   ....[98]....
        /*039c*/ 	.word	0x0000e340


	//   ....[99]....
        /*03a0*/ 	.word	0x0000e3e0


	//   ....[100]....
        /*03a4*/ 	.word	0x0000e440


	//   ....[101]....
        /*03a8*/ 	.word	0x0000e4e0


	//   ....[102]....
        /*03ac*/ 	.word	0x0000e540


	//   ....[103]....
        /*03b0*/ 	.word	0x0000e5e0


	//   ....[104]....
        /*03b4*/ 	.word	0x0000e640


	//   ....[105]....
        /*03b8*/ 	.word	0x0000e6e0


	//   ....[106]....
        /*03bc*/ 	.word	0x0000e7c0


	//   ....[107]....
        /*03c0*/ 	.word	0x0000e870


	//   ....[108]....
        /*03c4*/ 	.word	0x0000e960


	//   ....[109]....
        /*03c8*/ 	.word	0x0000ea60


	//   ....[110]....
        /*03cc*/ 	.word	0x0000eb80


	//   ....[111]....
        /*03d0*/ 	.word	0x0000ec60


	//   ....[112]....
        /*03d4*/ 	.word	0x0000ed70


	//   ....[113]....
        /*03d8*/ 	.word	0x0000ee40


	//   ....[114]....
        /*03dc*/ 	.word	0x0000ef50


	//----- nvinfo : EIATTR_REG_RECONFIG
	.align		4
.L_138:
        /*03e0*/ 	.byte	0x01, 0x54
	.zero		2


	//----- nvinfo : EIATTR_SYSCALL_OFFSETS
	.align		4
        /*03e4*/ 	.byte	0x04, 0x46
        /*03e6*/ 	.short	(.L_140 - .L_139)


	//   ....[0]....
.L_139:
        /*03e8*/ 	.word	0x000033c0


	//   ....[1]....
        /*03ec*/ 	.word	0x00009d30


	//   ....[2]....
        /*03f0*/ 	.word	0x00009e70


	//   ....[3]....
        /*03f4*/ 	.word	0x00009f60


	//   ....[4]....
        /*03f8*/ 	.word	0x0000abe0


	//----- nvinfo : EIATTR_MBARRIER_INSTR_OFFSETS
	.align		4
.L_140:
        /*03fc*/ 	.byte	0x04, 0x39
        /*03fe*/ 	.short	(.L_142 - .L_141)


	//   ....[0]....
.L_141:
        /*0400*/ 	.word	0x00000170
        /*0404*/ 	.word	0x000000ff
        /*0408*/ 	.word	0x00028c00
        /*040c*/ 	.short	0x0100
        /*040e*/ 	.byte	0x08
	.zero		1


	//   ....[1]....
        /*0410*/ 	.word	0x00000180
        /*0414*/ 	.word	0x000000ff
        /*0418*/ 	.word	0x00028c20
        /*041c*/ 	.short	0x0100
        /*041e*/ 	.byte	0x08
	.zero		1


	//   ....[2]....
        /*0420*/ 	.word	0x00000230
        /*0424*/ 	.word	0x000000ff
        /*0428*/ 	.word	0x00028c30
        /*042c*/ 	.short	0x0100
        /*042e*/ 	.byte	0x06
	.zero		1


	//   ....[3]....
        /*0430*/ 	.word	0x00000240
        /*0434*/ 	.word	0x000000ff
        /*0438*/ 	.word	0x00028c40
        /*043c*/ 	.short	0x0100
        /*043e*/ 	.byte	0x06
	.zero		1


	//   ....[4]....
        /*0440*/ 	.word	0x00000250
        /*0444*/ 	.word	0x000000ff
        /*0448*/ 	.word	0x00028c38
        /*044c*/ 	.short	0x0100
        /*044e*/ 	.byte	0x06
	.zero		1


	//   ....[5]....
        /*0450*/ 	.word	0x00000260
        /*0454*/ 	.word	0x000000ff
        /*0458*/ 	.word	0x00028c48
        /*045c*/ 	.short	0x0100
        /*045e*/ 	.byte	0x06
	.zero		1


	//   ....[6]....
        /*0460*/ 	.word	0x00000390
        /*0464*/ 	.word	0x000000ff
        /*0468*/ 	.word	0x00028c50
        /*046c*/ 	.short	0x0100
        /*046e*/ 	.byte	0x08
	.zero		1


	//   ....[7]....
        /*0470*/ 	.word	0x000003a0
        /*0474*/ 	.word	0x000000ff
        /*0478*/ 	.word	0x00028c60
        /*047c*/ 	.short	0x0100
        /*047e*/ 	.byte	0x08
	.zero		1


	//   ....[8]....
        /*0480*/ 	.word	0x000003b0
        /*0484*/ 	.word	0x000000ff
        /*0488*/ 	.word	0x00028c58
        /*048c*/ 	.short	0x0100
        /*048e*/ 	.byte	0x08
	.zero		1


	//   ....[9]....
        /*0490*/ 	.word	0x000003c0
        /*0494*/ 	.word	0x000000ff
        /*0498*/ 	.word	0x00028c68
        /*049c*/ 	.short	0x0100
        /*049e*/ 	.byte	0x08
	.zero		1


	//   ....[10]....
        /*04a0*/ 	.word	0x000004b0
        /*04a4*/ 	.word	0x000000ff
        /*04a8*/ 	.word	0x00028c70
        /*04ac*/ 	.short	0x0100
        /*04ae*/ 	.byte	0x06
	.zero		1


	//   ....[11]....
        /*04b0*/ 	.word	0x000004c0
        /*04b4*/ 	.word	0x000000ff
        /*04b8*/ 	.word	0x00028c80
        /*04bc*/ 	.short	0x0100
        /*04be*/ 	.byte	0x06
	.zero		1


	//   ....[12]....
        /*04c0*/ 	.word	0x000004d0
        /*04c4*/ 	.word	0x000000ff
        /*04c8*/ 	.word	0x00028c78
        /*04cc*/ 	.short	0x0100
        /*04ce*/ 	.byte	0x06
	.zero		1


	//   ....[13]....
        /*04d0*/ 	.word	0x000004e0
        /*04d4*/ 	.word	0x000000ff
        /*04d8*/ 	.word	0x00028c88
        /*04dc*/ 	.short	0x0100
        /*04de*/ 	.byte	0x06
	.zero		1


	//   ....[14]....
        /*04e0*/ 	.word	0x00000610
        /*04e4*/ 	.word	0x000000ff
        /*04e8*/ 	.word	0x00028c90
        /*04ec*/ 	.short	0x0100
        /*04ee*/ 	.byte	0x08
	.zero		1


	//   ....[15]....
        /*04f0*/ 	.word	0x00000620
        /*04f4*/ 	.word	0x000000ff
        /*04f8*/ 	.word	0x00028ca0
        /*04fc*/ 	.short	0x0100
        /*04fe*/ 	.byte	0x08
	.zero		1


	//   ....[16]....
        /*0500*/ 	.word	0x00000630
        /*0504*/ 	.word	0x000000ff
        /*0508*/ 	.word	0x00028c98
        /*050c*/ 	.short	0x0100
        /*050e*/ 	.byte	0x08
	.zero		1


	//   ....[17]....
        /*0510*/ 	.word	0x00000640
        /*0514*/ 	.word	0x000000ff
        /*0518*/ 	.word	0x00028ca8
        /*051c*/ 	.short	0x0100
        /*051e*/ 	.byte	0x08
	.zero		1


	//   ....[18]....
        /*0520*/ 	.word	0x00000780
        /*0524*/ 	.word	0x000000ff
        /*0528*/ 	.word	0x00028cb0
        /*052c*/ 	.short	0x0100
        /*052e*/ 	.byte	0x08
	.zero		1


	//   ....[19]....
        /*0530*/ 	.word	0x00000790
        /*0534*/ 	.word	0x000000ff
        /*0538*/ 	.word	0x00028cc0
        /*053c*/ 	.short	0x0100
        /*053e*/ 	.byte	0x08
	.zero		1


	//   ....[20]....
        /*0540*/ 	.word	0x000007a0
        /*0544*/ 	.word	0x000000ff
        /*0548*/ 	.word	0x00028cb8
        /*054c*/ 	.short	0x0100
        /*054e*/ 	.byte	0x08
	.zero		1


	//   ....[21]....
        /*0550*/ 	.word	0x000007b0
        /*0554*/ 	.word	0x000000ff
        /*0558*/ 	.word	0x00028cc8
        /*055c*/ 	.short	0x0100
        /*055e*/ 	.byte	0x08
	.zero		1


	//   ....[22]....
        /*0560*/ 	.word	0x00001390
        /*0564*/ 	.word	0x000000ff
        /*0568*/ 	.word	0x00028c50
        /*056c*/ 	.short	0x010a
        /*056e*/ 	.byte	0x05
	.zero		1


	//   ....[23]....
        /*0570*/ 	.word	0x00001660
        /*0574*/ 	.word	0x000000ff
        /*0578*/ 	.word	0x00000000
        /*057c*/ 	.short	0x0101
        /*057e*/ 	.byte	0x04
	.zero		1


	//   ....[24]....
        /*0580*/ 	.word	0x00001fc0
        /*0584*/ 	.word	0x000000ff
        /*0588*/ 	.word	0x00028c50
        /*058c*/ 	.short	0x010a
        /*058e*/ 	.byte	0x07
	.zero		1


	//   ....[25]....
        /*0590*/ 	.word	0x00002000
        /*0594*/ 	.word	0x000000ff
        /*0598*/ 	.word	0x00028c50
        /*059c*/ 	.short	0x010a
        /*059e*/ 	.byte	0x07
	.zero		1


	//   ....[26]....
        /*05a0*/ 	.word	0x000021e0
        /*05a4*/ 	.word	0x000000ff
        /*05a8*/ 	.word	0x00000000
        /*05ac*/ 	.short	0x0101
        /*05ae*/ 	.byte	0x07
	.zero		1


	//   ....[27]....
        /*05b0*/ 	.word	0x000033f0
        /*05b4*/ 	.word	0x000000ff
        /*05b8*/ 	.word	0x00028c00
        /*05bc*/ 	.short	0x010a
        /*05be*/ 	.byte	0x29
	.zero		1


	//   ....[28]....
        /*05c0*/ 	.word	0x00003580
        /*05c4*/ 	.word	0x000000ff
        /*05c8*/ 	.word	0x00028c30
        /*05cc*/ 	.short	0x010a
        /*05ce*/ 	.byte	0x29
	.zero		1


	//   ....[29]....
        /*05d0*/ 	.word	0x000035c0
        /*05d4*/ 	.word	0x000000ff
        /*05d8*/ 	.word	0x00028c30
        /*05dc*/ 	.short	0x010a
        /*05de*/ 	.byte	0x29
	.zero		1


	//   ....[30]....
        /*05e0*/ 	.word	0x000038c0
        /*05e4*/ 	.word	0x000000ff
        /*05e8*/ 	.word	0x00000000
        /*05ec*/ 	.short	0x0101
        /*05ee*/ 	.byte	0x04
	.zero		1


	//   ....[31]....
        /*05f0*/ 	.word	0x000047b0
        /*05f4*/ 	.word	0x000000ff
        /*05f8*/ 	.word	0x00028c50
        /*05fc*/ 	.short	0x010a
        /*05fe*/ 	.byte	0x29
	.zero		1


	//   ....[32]....
        /*0600*/ 	.word	0x00004800
        /*0604*/ 	.word	0x000000ff
        /*0608*/ 	.word	0x00028c50
        /*060c*/ 	.short	0x010a
        /*060e*/ 	.byte	0x29
	.zero		1


	//   ....[33]....
        /*0610*/ 	.word	0x00004ac0
        /*0614*/ 	.word	0x000000ff
        /*0618*/ 	.word	0x00000000
        /*061c*/ 	.short	0x0101
        /*061e*/ 	.byte	0x05
	.zero		1


	//   ....[34]....
        /*0620*/ 	.word	0x00004be0
        /*0624*/ 	.word	0x000000ff
        /*0628*/ 	.word	0x00028c30
        /*062c*/ 	.short	0x010a
        /*062e*/ 	.byte	0x1a
	.zero		1


	//   ....[35]....
        /*0630*/ 	.word	0x00004c20
        /*0634*/ 	.word	0x000000ff
        /*0638*/ 	.word	0x00028c30
        /*063c*/ 	.short	0x010a
        /*063e*/ 	.byte	0x1a
	.zero		1


	//   ....[36]....
        /*0640*/ 	.word	0x00004e30
        /*0644*/ 	.word	0x000000ff
        /*0648*/ 	.word	0x00000000
        /*064c*/ 	.short	0x0101
        /*064e*/ 	.byte	0x07
	.zero		1


	//   ....[37]....
        /*0650*/ 	.word	0x000060b0
        /*0654*/ 	.word	0x000000ff
        /*0658*/ 	.word	0x00028c50
        /*065c*/ 	.short	0x010a
        /*065e*/ 	.byte	0x1a
	.zero		1


	//   ....[38]....
        /*0660*/ 	.word	0x000060f0
        /*0664*/ 	.word	0x000000ff
        /*0668*/ 	.word	0x00028c50
        /*066c*/ 	.short	0x010a
        /*066e*/ 	.byte	0x1a
	.zero		1


	//   ....[39]....
        /*0670*/ 	.word	0x00006380
        /*0674*/ 	.word	0x000000ff
        /*0678*/ 	.word	0x00000000
        /*067c*/ 	.short	0x0101
        /*067e*/ 	.byte	0x05
	.zero		1


	//   ....[40]....
        /*0680*/ 	.word	0x00006f20
        /*0684*/ 	.word	0x000000ff
        /*0688*/ 	.word	0x00000000
        /*068c*/ 	.short	0x0101
        /*068e*/ 	.byte	0x04
	.zero		1


	//   ....[41]....
        /*0690*/ 	.word	0x0000a5e0
        /*0694*/ 	.word	0x000000ff
        /*0698*/ 	.word	0x00028c40
        /*069c*/ 	.short	0x010a
        /*069e*/ 	.byte	0x2b
	.zero		1


	//   ....[42]....
        /*06a0*/ 	.word	0x0000aa10
        /*06a4*/ 	.word	0x000000ff
        /*06a8*/ 	.word	0x00028c30
        /*06ac*/ 	.short	0x0107
        /*06ae*/ 	.byte	0x2b
	.zero		1


	//   ....[43]....
        /*06b0*/ 	.word	0x0000aa80
        /*06b4*/ 	.word	0x000000ff
        /*06b8*/ 	.word	0x00028c30
        /*06bc*/ 	.short	0x0101
        /*06be*/ 	.byte	0x2b
	.zero		1


	//   ....[44]....
        /*06c0*/ 	.word	0x0000b150
        /*06c4*/ 	.word	0x000000ff
        /*06c8*/ 	.word	0x00028c00
        /*06cc*/ 	.short	0x0107
        /*06ce*/ 	.byte	0x2b
	.zero		1


	//   ....[45]....
        /*06d0*/ 	.word	0x0000b190
        /*06d4*/ 	.word	0x000000ff
        /*06d8*/ 	.word	0x00028c00
        /*06dc*/ 	.short	0x0101
        /*06de*/ 	.byte	0x2b
	.zero		1


	//   ....[46]....
        /*06e0*/ 	.word	0x0000b1a0
        /*06e4*/ 	.word	0x000000ff
        /*06e8*/ 	.word	0x00028c20
        /*06ec*/ 	.short	0x010a
        /*06ee*/ 	.byte	0x2b
	.zero		1


	//   ....[47]....
        /*06f0*/ 	.word	0x0000b1f0
        /*06f4*/ 	.word	0x000000ff
        /*06f8*/ 	.word	0x00028c60
        /*06fc*/ 	.short	0x010a
        /*06fe*/ 	.byte	0x2b
	.zero		1


	//   ....[48]....
        /*0700*/ 	.word	0x0000ba10
        /*0704*/ 	.word	0x000000ff
        /*0708*/ 	.word	0x00028c50
        /*070c*/ 	.short	0x0107
        /*070e*/ 	.byte	0x2b
	.zero		1


	//   ....[49]....
        /*0710*/ 	.word	0x0000ba90
        /*0714*/ 	.word	0x000000ff
        /*0718*/ 	.word	0x00028c50
        /*071c*/ 	.short	0x0101
        /*071e*/ 	.byte	0x2b
	.zero		1


	//   ....[50]....
        /*0720*/ 	.word	0x0000bdb0
        /*0724*/ 	.word	0x0000000a
        /*0728*/ 	.word	0x00028c40
        /*072c*/ 	.short	0x010a
        /*072e*/ 	.byte	0x3f
	.zero		1


	//   ....[51]....
        /*0730*/ 	.word	0x0000c140
        /*0734*/ 	.word	0x0000000a
        /*0738*/ 	.word	0x00028c30
        /*073c*/ 	.short	0x0107
        /*073e*/ 	.byte	0x3f
	.zero		1


	//   ....[52]....
        /*0740*/ 	.word	0x0000c1f0
        /*0744*/ 	.word	0x0000000a
        /*0748*/ 	.word	0x00028c30
        /*074c*/ 	.short	0x0101
        /*074e*/ 	.byte	0x3f
	.zero		1


	//   ....[53]....
        /*0750*/ 	.word	0x0000c220
        /*0754*/ 	.word	0x0000000a
        /*0758*/ 	.word	0x00028c60
        /*075c*/ 	.short	0x010a
        /*075e*/ 	.byte	0x3f
	.zero		1


	//   ....[54]....
        /*0760*/ 	.word	0x0000c860
        /*0764*/ 	.word	0x0000000a
        /*0768*/ 	.word	0x00028c50
        /*076c*/ 	.short	0x0107
        /*076e*/ 	.byte	0x3f
	.zero		1


	//   ....[55]....
        /*0770*/ 	.word	0x0000c920
        /*0774*/ 	.word	0x0000000a
        /*0778*/ 	.word	0x00028c50
        /*077c*/ 	.short	0x0101
        /*077e*/ 	.byte	0x3f
	.zero		1


	//   ....[56]....
        /*0780*/ 	.word	0x0000ca10
        /*0784*/ 	.word	0x00000005
        /*0788*/ 	.word	0x00028c20
        /*078c*/ 	.short	0x010a
        /*078e*/ 	.byte	0x3f
	.zero		1


	//   ....[57]....
        /*0790*/ 	.word	0x0000cb80
        /*0794*/ 	.word	0x00000004
        /*0798*/ 	.word	0x00028c40
        /*079c*/ 	.short	0x010a
        /*079e*/ 	.byte	0x3f
	.zero		1


	//   ....[58]....
        /*07a0*/ 	.word	0x0000cc20
        /*07a4*/ 	.word	0x00000005
        /*07a8*/ 	.word	0x00028c40
        /*07ac*/ 	.short	0x010a
        /*07ae*/ 	.byte	0x3f
	.zero		1


	//   ....[59]....
        /*07b0*/ 	.word	0x0000cc60
        /*07b4*/ 	.word	0x00000004
        /*07b8*/ 	.word	0x00028c60
        /*07bc*/ 	.short	0x010a
        /*07be*/ 	.byte	0x3f
	.zero		1


	//   ....[60]....
        /*07c0*/ 	.word	0x0000cca0
        /*07c4*/ 	.word	0x00000005
        /*07c8*/ 	.word	0x00028c60
        /*07cc*/ 	.short	0x010a
        /*07ce*/ 	.byte	0x3f
	.zero		1


	//   ....[61]....
        /*07d0*/ 	.word	0x0000cd10
        /*07d4*/ 	.word	0x00000005
        /*07d8*/ 	.word	0x00028c50
        /*07dc*/ 	.short	0x010a
        /*07de*/ 	.byte	0x3f
	.zero		1


	//   ....[62]....
        /*07e0*/ 	.word	0x0000cd70
        /*07e4*/ 	.word	0x00000005
        /*07e8*/ 	.word	0x00028c50
        /*07ec*/ 	.short	0x010a
        /*07ee*/ 	.byte	0x3f
	.zero		1


	//   ....[63]....
        /*07f0*/ 	.word	0x0000cdd0
        /*07f4*/ 	.word	0x00000000
        /*07f8*/ 	.word	0x00028c00
        /*07fc*/ 	.short	0x010a
        /*07fe*/ 	.byte	0x3f
	.zero		1


	//   ....[64]....
        /*0800*/ 	.word	0x0000ce30
        /*0804*/ 	.word	0x00000004
        /*0808*/ 	.word	0x00028c30
        /*080c*/ 	.short	0x010a
        /*080e*/ 	.byte	0x3f
	.zero		1


	//   ....[65]....
        /*0810*/ 	.word	0x0000ce90
        /*0814*/ 	.word	0x0000000c
        /*0818*/ 	.word	0x00028c50
        /*081c*/ 	.short	0x010a
        /*081e*/ 	.byte	0x3f
	.zero		1


	//   ....[66]....
        /*0820*/ 	.word	0x0000cef0
        /*0824*/ 	.word	0x0000000c
        /*0828*/ 	.word	0x00028c30
        /*082c*/ 	.short	0x010a
        /*082e*/ 	.byte	0x3f
	.zero		1


	//   ....[67]....
        /*0830*/ 	.word	0x0000cf50
        /*0834*/ 	.word	0x0000000e
        /*0838*/ 	.word	0x00028c50
        /*083c*/ 	.short	0x010a
        /*083e*/ 	.byte	0x3f
	.zero		1


	//   ....[68]....
        /*0840*/ 	.word	0x0000d030
        /*0844*/ 	.word	0x00000003
        /*0848*/ 	.word	0x00028c40
        /*084c*/ 	.short	0x010a
        /*084e*/ 	.byte	0x3f
	.zero		1


	//   ....[69]....
        /*0850*/ 	.word	0x0000d9a0
        /*0854*/ 	.word	0x00000003
        /*0858*/ 	.word	0x00028c20
        /*085c*/ 	.short	0x010a
        /*085e*/ 	.byte	0x3f
	.zero		1


	//   ....[70]....
        /*0860*/ 	.word	0x0000da00
        /*0864*/ 	.word	0x00000003
        /*0868*/ 	.word	0x00028c60
        /*086c*/ 	.short	0x010a
        /*086e*/ 	.byte	0x3f
	.zero		1


	//   ....[71]....
        /*0870*/ 	.word	0x0000e290
        /*0874*/ 	.word	0x0000000a
        /*0878*/ 	.word	0x00028c40
        /*087c*/ 	.short	0x010a
        /*087e*/ 	.byte	0x3f
	.zero		1


	//   ....[72]....
        /*0880*/ 	.word	0x0000e710
        /*0884*/ 	.word	0x0000000a
        /*0888*/ 	.word	0x00028c60
        /*088c*/ 	.short	0x010a
        /*088e*/ 	.byte	0x3f
	.zero		1


	//   ....[73]....
        /*0890*/ 	.word	0x0000ee70
        /*0894*/ 	.word	0x00000005
        /*0898*/ 	.word	0x00028c20
        /*089c*/ 	.short	0x010a
        /*089e*/ 	.byte	0x3f
	.zero		1


	//   ....[74]....
        /*08a0*/ 	.word	0x0000f010
        /*08a4*/ 	.word	0x00000004
        /*08a8*/ 	.word	0x00028c40
        /*08ac*/ 	.short	0x010a
        /*08ae*/ 	.byte	0x3f
	.zero		1


	//   ....[75]....
        /*08b0*/ 	.word	0x0000f060
        /*08b4*/ 	.word	0x00000005
        /*08b8*/ 	.word	0x00028c40
        /*08bc*/ 	.short	0x010a
        /*08be*/ 	.byte	0x3f
	.zero		1


	//   ....[76]....
        /*08c0*/ 	.word	0x0000f0b0
        /*08c4*/ 	.word	0x00000004
        /*08c8*/ 	.word	0x00028c60
        /*08cc*/ 	.short	0x010a
        /*08ce*/ 	.byte	0x3f
	.zero		1


	//----- nvinfo : EIATTR_NUM_MBARRIERS
	.align		4
.L_142:
        /*08d0*/ 	.byte	0x03, 0x38
        /*08d2*/ 	.short	0x0016


	//----- nvinfo : EIATTR_EXIT_INSTR_OFFSETS
	.align		4
        /*08d4*/ 	.byte	0x04, 0x1c
        /*08d6*/ 	.short	(.L_144 - .L_143)


	//   ....[0]....
.L_143:
        /*08d8*/ 	.word	0x0000ccf0


	//----- nvinfo : EIATTR_MAX_THREADS
	.align		4
.L_144:
        /*08dc*/ 	.byte	0x04, 0x05
        /*08de*/ 	.short	(.L_146 - .L_145)
.L_145:
        /*08e0*/ 	.word	0x00000180
        /*08e4*/ 	.word	0x00000001
        /*08e8*/ 	.word	0x00000001


	//----- nvinfo : EIATTR_CRS_STACK_SIZE
	.align		4
.L_146:
        /*08ec*/ 	.byte	0x04, 0x1e
        /*08ee*/ 	.short	(.L_148 - .L_147)
.L_147:
        /*08f0*/ 	.word	0x00000000


	//----- nvinfo : EIATTR_CBANK_PARAM_SIZE
	.align		4
.L_148:
        /*08f4*/ 	.byte	0x03, 0x19
        /*08f6*/ 	.short	0x0a70


	//----- nvinfo : EIATTR_PARAM_CBANK
	.align		4
        /*08f8*/ 	.byte	0x04, 0x0a
        /*08fa*/ 	.short	(.L_150 - .L_149)
	.align		4
.L_149:
        /*08fc*/ 	.word	index@(.nv.constant0._ZN7cutlass13device_kernelIN5flash11enable_sm90INS1_16FlashAttnFwdSm90INS1_25CollectiveMainloopFwdSm90ILi2EN4cute5tupleIJNS5_1CILi1EEES8_S8_EEENS6_IJNS7_ILi64EEESA_SA_EEELi512ENS_10bfloat16_tEfNS_4arch4Sm90ELb0ELb0ELb0ELb0ELb1ELb0ELb0ELb0ELb0ELb1ELb1ELb0EEENS1_21CollectiveEpilogueFwdINS6_IJSA_NS7_ILi512EEESA_EEES9_SC_SE_Li256ELb0ELb1ELb1ELb0EEENS1_19SingleTileSchedulerILb0ELb1ELb1ELi64EEEEEEEEEvNT_6ParamsE)
        /*0900*/ 	.short	0x0210
        /*0902*/ 	.short	0x0a70


	//----- nvinfo : EIATTR_SW_WAR
	.align		4
.L_150:
        /*0904*/ 	.byte	0x04, 0x36
        /*0906*/ 	.short	(.L_152 - .L_151)
.L_151:
        /*0908*/ 	.word	0x00000008
.L_152:


//--------------------- .nv.info._ZN7cutlass13device_kernelIN5flash11enable_sm90INS1_16FlashAttnFwdSm90INS1_25CollectiveMainloopFwdSm90ILi2EN4cute5tupleIJNS5_1CILi1EEES8_S8_EEENS6_IJNS7_ILi64EEESA_SA_EEELi512ENS_10bfloat16_tEfNS_4arch4Sm90ELb0ELb0ELb0ELb0ELb1ELb0ELb1ELb0ELb0ELb1ELb1ELb0EEENS1_21CollectiveEpilogueFwdINS6_IJSA_NS7_ILi512EEESA_EEES9_SC_SE_Li256ELb0ELb1ELb1ELb0EEENS1_19SingleTileSchedulerILb0ELb1ELb1ELi64EEEEEEEEEvNT_6ParamsE --------------------------
	.section	.nv.info._ZN7cutlass13device_kernelIN5flash11enable_sm90INS1_16FlashAttnFwdSm90INS1_25CollectiveMainloopFwdSm90ILi2EN4cute5tupleIJNS5_1CILi1EEES8_S8_EEENS6_IJNS7_ILi64EEESA_SA_EEELi512ENS_10bfloat16_tEfNS_4arch4Sm90ELb0ELb0ELb0ELb0ELb1ELb0ELb1ELb0ELb0ELb1ELb1ELb0EEENS1_21CollectiveEpilogueFwdINS6_IJSA_NS7_ILi512EEESA_EEES9_SC_SE_Li256ELb0ELb1ELb1ELb0EEENS1_19SingleTileSchedulerILb0ELb1ELb1ELi64EEEEEEEEEvNT_6ParamsE,"",@"SHT_CUDA_INFO"
	.sectionflags	@""
	.align	4


	//----- nvinfo : EIATTR_CUDA_API_VERSION
	.align		4
        /*0000*/ 	.byte	0x04, 0x37
        /*0002*/ 	.short	(.L_154 - .L_153)
.L_153:
        /*0004*/ 	.word	0x00000082


	//----- nvinfo : EIATTR_KPARAM_INFO
	.align		4
.L_154:
        /*0008*/ 	.byte	0x04, 0x17
        /*000a*/ 	.short	(.L_156 - .L_155)
.L_155:
        /*000c*/ 	.word	0x00000000
        /*0010*/ 	.short	0x0000
        /*0012*/ 	.short	0x0070
        /*0014*/ 	.byte	0x00, 0xf0, 0x01, 0x2c


	//----- nvinfo : EIATTR_SPARSE_MMA_MASK
	.align		4
.L_156:
        /*0018*/ 	.byte	0x03, 0x50
        /*001a*/ 	.short	0x0000


	//----- nvinfo : EIATTR_MAXREG_COUNT
	.align		4
        /*001c*/ 	.byte	0x03, 0x1b
        /*001e*/ 	.short	0x00a8


	//----- nvinfo : EIATTR_NUM_BARRIERS
	.align		4
        /*0020*/ 	.byte	0x02, 0x4c
        /*0022*/ 	.byte	0x10
	.zero		1


	//----- nvinfo : EIATTR_EXTERNS
	.align		4
        /*0024*/ 	.byte	0x04, 0x0f
        /*0026*/ 	.short	(.L_158 - .L_157)


	//   ....[0]....
	.align		4
.L_157:
        /*0028*/ 	.word	index@(__assertfail)


	//----- nvinfo : EIATTR_ANNOTATIONS
	.align		4
.L_158:
        /*002c*/ 	.byte	0x04, 0x55
        /*002e*/ 	.short	(.L_160 - .L_159)


	//   ....[0]....
.L_159:
        /*0030*/ 	.word	0x00000001
        /*0034*/ 	.byte	0x90, 0x08, 0x00, 0x00, 0x01, 0x00, 0x00, 0x00, 0xd0, 0x11, 0x00, 0x00, 0x01, 0x00, 0x00, 0x00
        /*0044*/ 	.byte	0xd0, 0x33, 0x00, 0x00, 0x01, 0x00, 0x00, 0x00, 0x30, 0xd1, 0x00, 0x00, 0x01, 0x00, 0x00, 0x00
        /*0054*/ 	.byte	0x70, 0x05, 0x01, 0x00


	//----- nvinfo : EIATTR_MERCURY_ISA_VERSION
	.align		4
.L_160:
        /*0058*/ 	.byte	0x03, 0x5f
        /*005a*/ 	.short	0x0101


	//----- nvinfo : EIATTR_INT_WARP_WIDE_INSTR_OFFSETS
	.align		4
        /*005c*/ 	.byte	0x04, 0x31
        /*005e*/ 	.short	(.L_162 - .L_161)


	//   ....[0]....
.L_161:
        /*0060*/ 	.word	0x000000c0


	//   ....[1]....
        /*0064*/ 	.word	0x000000d0


	//   ....[2]....
        /*0068*/ 	.word	0x000000e0


	//   ....[3]....
        /*006c*/ 	.word	0x00000180


	//----- nvinfo : EIATTR_COOP_GROUP_MASK_REGIDS
	.align		4
.L_162:
        /*0070*/ 	.byte	0x04, 0x29
        /*0072*/ 	.short	(.L_164 - .L_163)


	//   ....[0]....
.L_163:
        /*0074*/ 	.word	0xffffffff


	//   ....[1]....
        /*0078*/ 	.word	0xffffffff


	//   ....[2]....
        /*007c*/ 	.word	0xffffffff


	//   ....[3]....
        /*0080*/ 	.word	0xffffffff


	//   ....[4]....
        /*0084*/ 	.word	0xffffffff


	//   ....[5]....
        /*0088*/ 	.word	0xffffffff


	//   ....[6]....
        /*008c*/ 	.word	0xffffffff


	//   ....[7]....
        /*0090*/ 	.word	0xffffffff


	//   ....[8]....
        /*0094*/ 	.word	0xffffffff


	//   ....[9]....
        /*0098*/ 	.word	0xffffffff


	//   ....[10]....
        /*009c*/ 	.word	0xffffffff


	//   ....[11]....
        /*00a0*/ 	.word	0xffffffff


	//   ....[12]....
        /*00a4*/ 	.word	0xffffffff


	//   ....[13]....
        /*00a8*/ 	.word	0xffffffff


	//   ....[14]....
        /*00ac*/ 	.word	0xffffffff


	//   ....[15]....
        /*00b0*/ 	.word	0xffffffff


	//   ....[16]....
        /*00b4*/ 	.word	0xffffffff


	//   ....[17]....
        /*00b8*/ 	.word	0xffffffff


	//   ....[18]....
        /*00bc*/ 	.word	0xffffffff


	//   ....[19]....
        /*00c0*/ 	.word	0xffffffff


	//   ....[20]....
        /*00c4*/ 	.word	0xffffffff


	//   ....[21]....
        /*00c8*/ 	.word	0xffffffff


	//   ....[22]....
        /*00cc*/ 	.word	0xffffffff


	//   ....[23]....
        /*00d0*/ 	.word	0xffffffff


	//   ....[24]....
        /*00d4*/ 	.word	0xffffffff


	//   ....[25]....
        /*00d8*/ 	.word	0xffffffff


	//   ....[26]....
        /*00dc*/ 	.word	0xffffffff


	//   ....[27]....
        /*00e0*/ 	.word	0xffffffff


	//   ....[28]....
        /*00e4*/ 	.word	0xffffffff


	//   ....[29]....
        /*00e8*/ 	.word	0xffffffff


	//   ....[30]....
        /*00ec*/ 	.word	0xffffffff


	//   ....[31]....
        /*00f0*/ 	.word	0xffffffff


	//   ....[32]....
        /*00f4*/ 	.word	0xffffffff


	//   ....[33]....
        /*00f8*/ 	.word	0xffffffff


	//   ....[34]....
        /*00fc*/ 	.word	0xffffffff


	//   ....[35]....
        /*0100*/ 	.word	0xffffffff


	//   ....[36]....
        /*0104*/ 	.word	0xffffffff


	//   ....[37]....
        /*0108*/ 	.word	0xffffffff


	//   ....[38]....
        /*010c*/ 	.word	0xffffffff


	//   ....[39]....
        /*0110*/ 	.word	0xffffffff


	//   ....[40]....
        /*0114*/ 	.word	0xffffffff


	//   ....[41]....
        /*0118*/ 	.word	0xffffffff


	//   ....[42]....
        /*011c*/ 	.word	0xffffffff


	//   ....[43]....
        /*0120*/ 	.word	0xffffffff


	//   ....[44]....
        /*0124*/ 	.word	0xffffffff


	//   ....[45]....
        /*0128*/ 	.word	0xffffffff


	//   ....[46]....
        /*012c*/ 	.word	0xffffffff


	//   ....[47]....
        /*0130*/ 	.word	0xffffffff


	//   ....[48]....
        /*0134*/ 	.word	0xffffffff


	//   ....[49]....
        /*0138*/ 	.word	0xffffffff


	//   ....[50]....
        /*013c*/ 	.word	0xffffffff


	//   ....[51]....
        /*0140*/ 	.word	0xffffffff


	//   ....[52]....
        /*0144*/ 	.word	0xffffffff


	//   ....[53]....
        /*0148*/ 	.word	0xffffffff


	//   ....[54]....
        /*014c*/ 	.word	0xffffffff


	//   ....[55]....
        /*0150*/ 	.word	0xffffffff


	//   ....[56]....
        /*0154*/ 	.word	0xffffffff


	//   ....[57]....
        /*0158*/ 	.word	0xffffffff


	//   ....[58]....
        /*015c*/ 	.word	0xffffffff


	//   ....[59]....
        /*0160*/ 	.word	0xffffffff


	//   ....[60]....
        /*0164*/ 	.word	0xffffffff


	//   ....[61]....
        /*0168*/ 	.word	0xffffffff


	//   ....[62]....
        /*016c*/ 	.word	0xffffffff


	//   ....[63]....
        /*0170*/ 	.word	0xffffffff


	//   ....[64]....
        /*0174*/ 	.word	0xffffffff


	//   ....[65]....
        /*0178*/ 	.word	0xffffffff


	//   ....[66]....
        /*017c*/ 	.word	0xffffffff


	//   ....[67]....
        /*0180*/ 	.word	0xffffffff


	//   ....[68]....
        /*0184*/ 	.word	0xffffffff


	//   ....[69]....
        /*0188*/ 	.word	0xffffffff


	//   ....[70]....
        /*018c*/ 	.word	0xffffffff


	//   ....[71]....
        /*0190*/ 	.word	0xffffffff


	//   ....[72]....
        /*0194*/ 	.word	0xffffffff


	//   ....[73]....
        /*0198*/ 	.word	0xffffffff


	//   ....[74]....
        /*019c*/ 	.word	0xffffffff


	//   ....[75]....
        /*01a0*/ 	.word	0xffffffff


	//   ....[76]....
        /*01a4*/ 	.word	0xffffffff


	//   ....[77]....
        /*01a8*/ 	.word	0xffffffff


	//   ....[78]....
        /*01ac*/ 	.word	0xffffffff


	//   ....[79]....
        /*01b0*/ 	.word	0xffffffff


	//   ....[80]....
        /*01b4*/ 	.word	0xffffffff


	//   ....[81]....
        /*01b8*/ 	.word	0xffffffff


	//   ....[82]....
        /*01bc*/ 	.word	0xffffffff


	//   ....[83]....
        /*01c0*/ 	.word	0x0500000f


	//   ....[84]....
        /*01c4*/ 	.word	0x0500000f


	//   ....[85]....
        /*01c8*/ 	.word	0x0500000f


	//   ....[86]....
        /*01cc*/ 	.word	0x0500000f


	//   ....[87]....
        /*01d0*/ 	.word	0x0500000f


	//   ....[88]....
        /*01d4*/ 	.word	0x0500000f


	//   ....[89]....
        /*01d8*/ 	.word	0x0500000f


	//   ....[90]....
        /*01dc*/ 	.word	0x0500000f


	//   ....[91]....
        /*01e0*/ 	.word	0x0500000f


	//   ....[92]....
        /*01e4*/ 	.word	0x0500000f


	//   ....[93]....
        /*01e8*/ 	.word	0x0500000f


	//   ....[94]....
        /*01ec*/ 	.word	0x0500000f


	//   ....[95]....
        /*01f0*/ 	.word	0x0500000f


	//   ....[96]....
        /*01f4*/ 	.word	0x0500000f


	//   ....[97]....
        /*01f8*/ 	.word	0x0500000f


	//   ....[98]....
        /*01fc*/ 	.word	0x0500000f


	//   ....[99]....
        /*0200*/ 	.word	0x0500000f


	//   ....[100]....
        /*0204*/ 	.word	0x0500000f


	//   ....[101]....
        /*0208*/ 	.word	0x0500000f


	//   ....[102]....
        /*020c*/ 	.word	0x0500000f


	//   ....[103]....
        /*0210*/ 	.word	0x0500000f


	//   ....[104]....
        /*0214*/ 	.word	0x0500000f


	//   ....[105]....
        /*0218*/ 	.word	0x0500000f


	//   ....[106]....
        /*021c*/ 	.word	0x0500000f


	//   ....[107]....
        /*0220*/ 	.word	0x0500000f


	//   ....[108]....
        /*0224*/ 	.word	0x0500000f


	//   ....[109]....
        /*0228*/ 	.word	0x0500000f


	//   ....[110]....
        /*022c*/ 	.word	0x0500000f


	//   ....[111]....
        /*0230*/ 	.word	0x0500000f


	//   ....[112]....
        /*0234*/ 	.word	0x0500000f


	//   ....[113]....
        /*0238*/ 	.word	0x0500000f


	//   ....[114]....
        /*023c*/ 	.word	0x0500000f


	//   ....[115]....
        /*0240*/ 	.word	0x0500000f


	//   ....[116]....
        /*0244*/ 	.word	0x0500000f


	//   ....[117]....
        /*0248*/ 	.word	0x0500000f


	//   ....[118]....
        /*024c*/ 	.word	0x0500000f


	//   ....[119]....
        /*0250*/ 	.word	0x0500000f


	//   ....[120]....
        /*0254*/ 	.word	0x0500000f


	//   ....[121]....
        /*0258*/ 	.word	0x0500000f


	//   ....[122]....
        /*025c*/ 	.word	0x0500000f


	//   ....[123]....
        /*0260*/ 	.word	0x0500000f


	//   ....[124]....
        /*0264*/ 	.word	0x0500000f


	//   ....[125]....
        /*0268*/ 	.word	0x0500000f


	//   ....[126]....
        /*026c*/ 	.word	0x0500000f


	//   ....[127]....
        /*0270*/ 	.word	0x0500000f


	//   ....[128]....
        /*0274*/ 	.word	0x0500000f


	//   ....[129]....
        /*0278*/ 	.word	0x0500000f


	//   ....[130]....
        /*027c*/ 	.word	0x0500000f


	//   ....[131]....
        /*0280*/ 	.word	0x0500000f


	//   ....[132]....
        /*0284*/ 	.word	0x0500000f


	//----- nvinfo : EIATTR_COOP_GROUP_INSTR_OFFSETS
	.align		4
.L_164:
        /*0288*/ 	.byte	0x04, 0x28
        /*028a*/ 	.short	(.L_166 - .L_165)


	//   ....[0]....
.L_165:
        /*028c*/ 	.word	0x00000080


	//   ....[1]....
        /*0290*/ 	.word	0x00000090


	//   ....[2]....
        /*0294*/ 	.word	0x000002b0


	//   ....[3]....
        /*0298*/ 	.word	0x00000410


	//   ....[4]....
        /*029c*/ 	.word	0x00000530


	//   ....[5]....
        /*02a0*/ 	.word	0x00000690


	//   ....[6]....
        /*02a4*/ 	.word	0x000012d0


	//   ....[7]....
        /*02a8*/ 	.word	0x00003160


	//   ....[8]....
        /*02ac*/ 	.word	0x00004290


	//   ....[9]....
        /*02b0*/ 	.word	0x000054c0


	//   ....[10]....
        /*02b4*/ 	.word	0x00005520


	//   ....[11]....
        /*02b8*/ 	.word	0x00005730


	//   ....[12]....
        /*02bc*/ 	.word	0x000057b0


	//   ....[13]....
        /*02c0*/ 	.word	0x00006130


	//   ....[14]....
        /*02c4*/ 	.word	0x00006bc0


	//   ....[15]....
        /*02c8*/ 	.word	0x00007b90


	//   ....[16]....
        /*02cc*/ 	.word	0x00007bc0


	//   ....[17]....
        /*02d0*/ 	.word	0x00007e20


	//   ....[18]....
        /*02d4*/ 	.word	0x00007fe0


	//   ....[19]....
        /*02d8*/ 	.word	0x00008ef0


	//   ....[20]....
        /*02dc*/ 	.word	0x00008fe0


	//   ....[21]....
        /*02e0*/ 	.word	0x00009030


	//   ....[22]....
        /*02e4*/ 	.word	0x00009060


	//   ....[23]....
        /*02e8*/ 	.word	0x00009080


	//   ....[24]....
        /*02ec*/ 	.word	0x00009b50


	//   ....[25]....
        /*02f0*/ 	.word	0x0000a010


	//   ....[26]....
        /*02f4*/ 	.word	0x0000a040


	//   ....[27]....
        /*02f8*/ 	.word	0x0000a070


	//   ....[28]....
        /*02fc*/ 	.word	0x0000a080


	//   ....[29]....
        /*0300*/ 	.word	0x0000a510


	//   ....[30]....
        /*0304*/ 	.word	0x0000a540


	//   ....[31]....
        /*0308*/ 	.word	0x0000b1a0


	//   ....[32]....
        /*030c*/ 	.word	0x0000b1c0


	//   ....[33]....
        /*0310*/ 	.word	0x0000c200


	//   ....[34]....
        /*0314*/ 	.word	0x0000d4a0


	//   ....[35]....
        /*0318*/ 	.word	0x0000d4c0


	//   ....[36]....
        /*031c*/ 	.word	0x0000d4d0


	//   ....[37]....
        /*0320*/ 	.word	0x0000d510


	//   ....[38]....
        /*0324*/ 	.word	0x0000d560


	//   ....[39]....
        /*0328*/ 	.word	0x0000d580


	//   ....[40]....
        /*032c*/ 	.word	0x0000d5b0


	//   ....[41]....
        /*0330*/ 	.word	0x0000d5d0


	//   ....[42]....
        /*0334*/ 	.word	0x0000dbb0


	//   ....[43]....
        /*0338*/ 	.word	0x0000dbf0


	//   ....[44]....
        /*033c*/ 	.word	0x0000dc10


	//   ....[45]....
        /*0340*/ 	.word	0x0000dc20


	//   ....[46]....
        /*0344*/ 	.word	0x0000dc80


	//   ....[47]....
        /*0348*/ 	.word	0x0000dd50


	//   ....[48]....
        /*034c*/ 	.word	0x0000dd70


	//   ....[49]....
        /*0350*/ 	.word	0x0000dda0


	//   ....[50]....
        /*0354*/ 	.word	0x0000e4a0


	//   ....[51]....
        /*0358*/ 	.word	0x0000e4d0


	//   ....[52]....
        /*035c*/ 	.word	0x0000e560


	//   ....[53]....
        /*0360*/ 	.word	0x0000e610


	//   ....[54]....
        /*0364*/ 	.word	0x0000e700


	//   ....[55]....
        /*0368*/ 	.word	0x0000e7d0


	//   ....[56]....
        /*036c*/ 	.word	0x0000e830


	//   ....[57]....
        /*0370*/ 	.word	0x0000e8d0


	//   ....[58]....
        /*0374*/ 	.word	0x0000ed80


	//   ....[59]....
        /*0378*/ 	.word	0x0000edb0


	//   ....[60]....
        /*037c*/ 	.word	0x0000ede0


	//   ....[61]....
        /*0380*/ 	.word	0x0000ee10


	//   ....[62]....
        /*0384*/ 	.word	0x0000ee40


	//   ....[63]....
        /*0388*/ 	.word	0x0000ee90


	//   ....[64]....
        /*038c*/ 	.word	0x0000f010


	//   ....[65]....
        /*0390*/ 	.word	0x0000f040


	//   ....[66]....
        /*0394*/ 	.word	0x0000fa20


	//   ....[67]....
        /*0398*/ 	.word	0x0000fa40


	//   ....[68]....
        /*039c*/ 	.word	0x0000fa50


	//   ....[69]....
        /*03a0*/ 	.word	0x0000fa70


	//   ....[70]....
        /*03a4*/ 	.word	0x0000fa90


	//   ....[71]....
        /*03a8*/ 	.word	0x0000fac0


	//   ....[72]....
        /*03ac*/ 	.word	0x0000fae0


	//   ....[73]....
        /*03b0*/ 	.word	0x0000fb10


	//   ....[74]....
        /*03b4*/ 	.word	0x0000fe70


	//   ....[75]....
        /*03b8*/ 	.word	0x0000fea0


	//   ....[76]....
        /*03bc*/ 	.word	0x0000fed0


	//   ....[77]....
        /*03c0*/ 	.word	0x0000fef0


	//   ....[78]....
        /*03c4*/ 	.word	0x0000ff00


	//   ....[79]....
        /*03c8*/ 	.word	0x0000ff20


	//   ....[80]....
        /*03cc*/ 	.word	0x0000ffc0


	//   ....[81]....
        /*03d0*/ 	.word	0x00010000


	//   ....[82]....
        /*03d4*/ 	.word	0x00010500


	//   ....[83]....
        /*03d8*/ 	.word	0x000109c0


	//   ....[84]....
        /*03dc*/ 	.word	0x00010ab0


	//   ....[85]....
        /*03e0*/ 	.word	0x00010b50


	//   ....[86]....
        /*03e4*/ 	.word	0x00010bd0


	//   ....[87]....
        /*03e8*/ 	.word	0x00010c80


	//   ....[88]....
        /*03ec*/ 	.word	0x00010ce0


	//   ....[89]....
        /*03f0*/ 	.word	0x00010d90


	//   ....[90]....
        /*03f4*/ 	.word	0x00010df0


	//   ....[91]....
        /*03f8*/ 	.word	0x00010ea0


	//   ....[92]....
        /*03fc*/ 	.word	0x00010f40


	//   ....[93]....
        /*0400*/ 	.word	0x00010fa0


	//   ....[94]....
        /*0404*/ 	.word	0x00011050


	//   ....[95]....
        /*0408*/ 	.word	0x00011140


	//   ....[96]....
        /*040c*/ 	.word	0x000111e0


	//   ....[97]....
        /*0410*/ 	.word	0x000112c0


	//   ....[98]....
        /*0414*/ 	.word	0x000113d0


	//   ....[99]....
        /*0418*/ 	.word	0x00011420


	//   ....[100]....
        /*041c*/ 	.word	0x000114b0


	//   ....[101]....
        /*0420*/ 	.word	0x00011590


	//   ....[102]....
        /*0424*/ 	.word	0x000117f0


	//   ....[103]....
        /*0428*/ 	.word	0x00011860


	//   ....[104]....
        /*042c*/ 	.word	0x00011a90


	//   ....[105]....
        /*0430*/ 	.word	0x00011b00


	//   ....[106]....
        /*0434*/ 	.word	0x00011cd0


	//   ....[107]....
        /*0438*/ 	.word	0x00011d20


	//   ....[108]....
        /*043c*/ 	.word	0x00011e70


	//   ....[109]....
        /*0440*/ 	.word	0x00011f60


	//   ....[110]....
        /*0444*/ 	.word	0x000121b0


	//   ....[111]....
        /*0448*/ 	.word	0x00012200


	//   ....[112]....
        /*044c*/ 	.word	0x000123c0


	//   ....[113]....
        /*0450*/ 	.word	0x00012410


	//   ....[114]....
        /*0454*/ 	.word	0x000125d0


	//   ....[115]....
        /*0458*/ 	.word	0x00012620


	//   ....[116]....
        /*045c*/ 	.word	0x00012700


	//   ....[117]....
        /*0460*/ 	.word	0x000127a0


	//   ....[118]....
        /*0464*/ 	.word	0x00012800


	//   ....[119]....
        /*0468*/ 	.word	0x000128a0


	//   ....[120]....
        /*046c*/ 	.word	0x00012900


	//   ....[121]....
        /*0470*/ 	.word	0x000129a0


	//   ....[122]....
        /*0474*/ 	.word	0x00012a00


	//   ....[123]....
        /*0478*/ 	.word	0x00012aa0


	//   ....[124]....
        /*047c*/ 	.word	0x00012b80


	//   ....[125]....
        /*0480*/ 	.word	0x00012c50


	//   ....[126]....
        /*0484*/ 	.word	0x00012d20


	//   ....[127]....
        /*0488*/ 	.word	0x00012e20


	//   ....[128]....
        /*048c*/ 	.word	0x00012f40


	//   ....[129]....
        /*0490*/ 	.word	0x00013020


	//   ....[130]....
        /*0494*/ 	.word	0x00013130


	//   ....[131]....
        /*0498*/ 	.word	0x00013200


	//   ....[132]....
        /*049c*/ 	.word	0x00013310


	//----- nvinfo : EIATTR_REG_RECONFIG
	.align		4
.L_166:
        /*04a0*/ 	.byte	0x01, 0x54
	.zero		2


	//----- nvinfo : EIATTR_SYSCALL_OFFSETS
	.align		4
        /*04a4*/ 	.byte	0x04, 0x46
        /*04a6*/ 	.short	(.L_168 - .L_167)


	//   ....[0]....
.L_167:
        /*04a8*/ 	.word	0x00003310


	//   ....[1]....
        /*04ac*/ 	.word	0x0000c950


	//   ....[2]....
        /*04b0*/ 	.word	0x0000ca90


	//   ....[3]....
        /*04b4*/ 	.word	0x0000cb80


	//   ....[4]....
        /*04b8*/ 	.word	0x0000d870


	//   ....[5]....
        /*04bc*/ 	.word	0x0000e070


	//----- nvinfo : EIATTR_MBARRIER_INSTR_OFFSETS
	.align		4
.L_168:
        /*04c0*/ 	.byte	0x04, 0x39
        /*04c2*/ 	.short	(.L_170 - .L_169)


	//   ....[0]....
.L_169:
        /*04c4*/ 	.word	0x00000190
        /*04c8*/ 	.word	0x000000ff
        /*04cc*/ 	.word	0x00038800
        /*04d0*/ 	.short	0x0100
        /*04d2*/ 	.byte	0x08
	.zero		1


	//   ....[1]....
        /*04d4*/ 	.word	0x000001a0
        /*04d8*/ 	.word	0x000000ff
        /*04dc*/ 	.word	0x00038810
        /*04e0*/ 	.short	0x0100
        /*04e2*/ 	.byte	0x08
	.zero		1


	//   ....[2]....
        /*04e4*/ 	.word	0x000001b0
        /*04e8*/ 	.word	0x000000ff
        /*04ec*/ 	.word	0x00038820
        /*04f0*/ 	.short	0x0100
        /*04f2*/ 	.byte	0x08
	.zero		1


	//   ....[3]....
        /*04f4*/ 	.word	0x00000260
        /*04f8*/ 	.word	0x000000ff
        /*04fc*/ 	.word	0x00038830
        /*0500*/ 	.short	0x0100
        /*0502*/ 	.byte	0x06
	.zero		1


	//   ....[4]....
        /*0504*/ 	.word	0x00000270
        /*0508*/ 	.word	0x000000ff
        /*050c*/ 	.word	0x00038840
        /*0510*/ 	.short	0x0100
        /*0512*/ 	.byte	0x06
	.zero		1


	//   ....[5]....
        /*0514*/ 	.word	0x00000280
        /*0518*/ 	.word	0x000000ff
        /*051c*/ 	.word	0x00038838
        /*0520*/ 	.short	0x0100
        /*0522*/ 	.byte	0x06
	.zero		1


	//   ....[6]....
        /*0524*/ 	.word	0x00000290
        /*0528*/ 	.word	0x000000ff
        /*052c*/ 	.word	0x00038848
        /*0530*/ 	.short	0x0100
        /*0532*/ 	.byte	0x06
	.zero		1


	//   ....[7]....
        /*0534*/ 	.word	0x000003c0
        /*0538*/ 	.word	0x000000ff
        /*053c*/ 	.word	0x00038850
        /*0540*/ 	.short	0x0100
        /*0542*/ 	.byte	0x08
	.zero		1


	//   ....[8]....
        /*0544*/ 	.word	0x000003d0
        /*0548*/ 	.word	0x000000ff
        /*054c*/ 	.word	0x00038860
        /*0550*/ 	.short	0x0100
        /*0552*/ 	.byte	0x08
	.zero		1


	//   ....[9]....
        /*0554*/ 	.word	0x000003e0
        /*0558*/ 	.word	0x000000ff
        /*055c*/ 	.word	0x00038858
        /*0560*/ 	.short	0x0100
        /*0562*/ 	.byte	0x08
	.zero		1


	//   ....[10]....
        /*0564*/ 	.word	0x000003f0
        /*0568*/ 	.word	0x000000ff
        /*056c*/ 	.word	0x00038868
        /*0570*/ 	.short	0x0100
        /*0572*/ 	.byte	0x08
	.zero		1


	//   ....[11]....
        /*0574*/ 	.word	0x000004e0
        /*0578*/ 	.word	0x000000ff
        /*057c*/ 	.word	0x00038870
        /*0580*/ 	.short	0x0100
        /*0582*/ 	.byte	0x06
	.zero		1


	//   ....[12]....
        /*0584*/ 	.word	0x000004f0
        /*0588*/ 	.word	0x000000ff
        /*058c*/ 	.word	0x00038880
        /*0590*/ 	.short	0x0100
        /*0592*/ 	.byte	0x06
	.zero		1


	//   ....[13]....
        /*0594*/ 	.word	0x00000500
        /*0598*/ 	.word	0x000000ff
        /*059c*/ 	.word	0x00038878
        /*05a0*/ 	.short	0x0100
        /*05a2*/ 	.byte	0x06
	.zero		1


	//   ....[14]....
        /*05a4*/ 	.word	0x00000510
        /*05a8*/ 	.word	0x000000ff
        /*05ac*/ 	.word	0x00038888
        /*05b0*/ 	.short	0x0100
        /*05b2*/ 	.byte	0x06
	.zero		1


	//   ....[15]....
        /*05b4*/ 	.word	0x00000640
        /*05b8*/ 	.word	0x000000ff
        /*05bc*/ 	.word	0x00038890
        /*05c0*/ 	.short	0x0100
        /*05c2*/ 	.byte	0x08
	.zero		1


	//   ....[16]....
        /*05c4*/ 	.word	0x00000650
        /*05c8*/ 	.word	0x000000ff
        /*05cc*/ 	.word	0x000388a0
        /*05d0*/ 	.short	0x0100
        /*05d2*/ 	.byte	0x08
	.zero		1


	//   ....[17]....
        /*05d4*/ 	.word	0x00000660
        /*05d8*/ 	.word	0x000000ff
        /*05dc*/ 	.word	0x00038898
        /*05e0*/ 	.short	0x0100
        /*05e2*/ 	.byte	0x08
	.zero		1


	//   ....[18]....
        /*05e4*/ 	.word	0x00000670
        /*05e8*/ 	.word	0x000000ff
        /*05ec*/ 	.word	0x000388a8
        /*05f0*/ 	.short	0x0100
        /*05f2*/ 	.byte	0x08
	.zero		1


	//   ....[19]....
        /*05f4*/ 	.word	0x000007b0
        /*05f8*/ 	.word	0x000000ff
        /*05fc*/ 	.word	0x000388b0
        /*0600*/ 	.short	0x0100
        /*0602*/ 	.byte	0x08
	.zero		1


	//   ....[20]....
        /*0604*/ 	.word	0x000007c0
        /*0608*/ 	.word	0x000000ff
        /*060c*/ 	.word	0x000388c0
        /*0610*/ 	.short	0x0100
        /*0612*/ 	.byte	0x08
	.zero		1


	//   ....[21]....
        /*0614*/ 	.word	0x000007d0
        /*0618*/ 	.word	0x000000ff
        /*061c*/ 	.word	0x000388b8
        /*0620*/ 	.short	0x0100
        /*0622*/ 	.byte	0x08
	.zero		1


	//   ....[22]....
        /*0624*/ 	.word	0x000007e0
        /*0628*/ 	.word	0x000000ff
        /*062c*/ 	.word	0x000388c8
        /*0630*/ 	.short	0x0100
        /*0632*/ 	.byte	0x08
	.zero		1


	//   ....[23]....
        /*0634*/ 	.word	0x00001680
        /*0638*/ 	.word	0x000000ff
        /*063c*/ 	.word	0x00000000
        /*0640*/ 	.short	0x0101
        /*0642*/ 	.byte	0x07
	.zero		1


	//   ....[24]....
        /*0644*/ 	.word	0x00002130
        /*0648*/ 	.word	0x000000ff
        /*064c*/ 	.word	0x00000000
        /*0650*/ 	.short	0x0101
        /*0652*/ 	.byte	0x07
	.zero		1


	//   ....[25]....
        /*0654*/ 	.word	0x00003340
        /*0658*/ 	.word	0x00000002
        /*065c*/ 	.word	0x00038800
        /*0660*/ 	.short	0x010a
        /*0662*/ 	.byte	0x3f
	.zero		1


	//   ....[26]....
        /*0664*/ 	.word	0x000034f0
        /*0668*/ 	.word	0x00000002
        /*066c*/ 	.word	0x00038830
        /*0670*/ 	.short	0x010a
        /*0672*/ 	.byte	0x3f
	.zero		1


	//   ....[27]....
        /*0674*/ 	.word	0x00003530
        /*0678*/ 	.word	0x00000002
        /*067c*/ 	.word	0x00038830
        /*0680*/ 	.short	0x010a
        /*0682*/ 	.byte	0x3f
	.zero		1


	//   ....[28]....
        /*0684*/ 	.word	0x00003940
        /*0688*/ 	.word	0x00000002
        /*068c*/ 	.word	0x00038810
        /*0690*/ 	.short	0x010a
        /*0692*/ 	.byte	0x3f
	.zero		1


	//   ....[29]....
        /*0694*/ 	.word	0x00003980
        /*0698*/ 	.word	0x00000002
        /*069c*/ 	.word	0x00038850
        /*06a0*/ 	.short	0x010a
        /*06a2*/ 	.byte	0x3f
	.zero		1


	//   ....[30]....
        /*06a4*/ 	.word	0x00003a40
        /*06a8*/ 	.word	0x00000002
        /*06ac*/ 	.word	0x00038850
        /*06b0*/ 	.short	0x010a
        /*06b2*/ 	.byte	0x3f
	.zero		1


	//   ....[31]....
        /*06b4*/ 	.word	0x000050f0
        /*06b8*/ 	.word	0x000000ff
        /*06bc*/ 	.word	0x00000000
        /*06c0*/ 	.short	0x0101
        /*06c2*/ 	.byte	0x07
	.zero		1


	//   ....[32]....
        /*06c4*/ 	.word	0x000061f0
        /*06c8*/ 	.word	0x000000ff
        /*06cc*/ 	.word	0x00000000
        /*06d0*/ 	.short	0x0101
        /*06d2*/ 	.byte	0x07
	.zero		1


	//   ....[33]....
        /*06d4*/ 	.word	0x000062f0
        /*06d8*/ 	.word	0x000000c4
        /*06dc*/ 	.word	0x00038830
        /*06e0*/ 	.short	0x010a
        /*06e2*/ 	.byte	0x3f
	.zero		1


	//   ....[34]....
        /*06e4*/ 	.word	0x00006340
        /*06e8*/ 	.word	0x000000c4
        /*06ec*/ 	.word	0x00038830
        /*06f0*/ 	.short	0x010a
        /*06f2*/ 	.byte	0x3f
	.zero		1


	//   ....[35]....
        /*06f4*/ 	.word	0x00006670
        /*06f8*/ 	.word	0x000000c4
        /*06fc*/ 	.word	0x00038850
        /*0700*/ 	.short	0x010a
        /*0702*/ 	.byte	0x3f
	.zero		1


	//   ....[36]....
        /*0704*/ 	.word	0x000066c0
        /*0708*/ 	.word	0x000000c4
        /*070c*/ 	.word	0x00038850
        /*0710*/ 	.short	0x010a
        /*0712*/ 	.byte	0x3f
	.zero		1


	//   ....[37]....
        /*0714*/ 	.word	0x00007af0
        /*0718*/ 	.word	0x000000ff
        /*071c*/ 	.word	0x00000000
        /*0720*/ 	.short	0x0101
        /*0722*/ 	.byte	0x07
	.zero		1


	//   ....[38]....
        /*0724*/ 	.word	0x00008f90
        /*0728*/ 	.word	0x000000ff
        /*072c*/ 	.word	0x00000000
        /*0730*/ 	.short	0x0101
        /*0732*/ 	.byte	0x07
	.zero		1


	//   ....[39]....
        /*0734*/ 	.word	0x00009b20
        /*0738*/ 	.word	0x000000ff
        /*073c*/ 	.word	0x00000000
        /*0740*/ 	.short	0x0101
        /*0742*/ 	.byte	0x04
	.zero		1


	//   ....[40]....
        /*0744*/ 	.word	0x0000d250
        /*0748*/ 	.word	0x000000ff
        /*074c*/ 	.word	0x00038840
        /*0750*/ 	.short	0x010a
        /*0752*/ 	.byte	0x2a
	.zero		1


	//   ....[41]....
        /*0754*/ 	.word	0x0000d690
        /*0758*/ 	.word	0x000000ff
        /*075c*/ 	.word	0x00038830
        /*0760*/ 	.short	0x0107
        /*0762*/ 	.byte	0x2a
	.zero		1


	//   ....[42]....
        /*0764*/ 	.word	0x0000d700
        /*0768*/ 	.word	0x000000ff
        /*076c*/ 	.word	0x00038830
        /*0770*/ 	.short	0x0101
        /*0772*/ 	.byte	0x2a
	.zero		1


	//   ....[43]....
        /*0774*/ 	.word	0x0000def0
        /*0778*/ 	.word	0x000000ff
        /*077c*/ 	.word	0x00038800
        /*0780*/ 	.short	0x0107
        /*0782*/ 	.byte	0x2a
	.zero		1


	//   ....[44]....
        /*0784*/ 	.word	0x0000df40
        /*0788*/ 	.word	0x000000ff
        /*078c*/ 	.word	0x00038800
        /*0790*/ 	.short	0x0101
        /*0792*/ 	.byte	0x2a
	.zero		1


	//   ....[45]....
        /*0794*/ 	.word	0x0000eb40
        /*0798*/ 	.word	0x000000ff
        /*079c*/ 	.word	0x00038810
        /*07a0*/ 	.short	0x0107
        /*07a2*/ 	.byte	0x2a
	.zero		1


	//   ....[46]....
        /*07a4*/ 	.word	0x0000eba0
        /*07a8*/ 	.word	0x000000ff
        /*07ac*/ 	.word	0x00038810
        /*07b0*/ 	.short	0x0101
        /*07b2*/ 	.byte	0x2a
	.zero		1


	//   ....[47]....
        /*07b4*/ 	.word	0x0000ebb0
        /*07b8*/ 	.word	0x000000ff
        /*07bc*/ 	.word	0x00038820
        /*07c0*/ 	.short	0x010a
        /*07c2*/ 	.byte	0x2a
	.zero		1


	//   ....[48]....
        /*07c4*/ 	.word	0x0000ec00
        /*07c8*/ 	.word	0x000000ff
        /*07cc*/ 	.word	0x00038860
        /*07d0*/ 	.short	0x010a
        /*07d2*/ 	.byte	0x2a
	.zero		1


	//   ....[49]....
        /*07d4*/ 	.word	0x0000f420
        /*07d8*/ 	.word	0x000000ff
        /*07dc*/ 	.word	0x00038850
        /*07e0*/ 	.short	0x0107
        /*07e2*/ 	.byte	0x2a
	.zero		1


	//   ....[50]....
        /*07e4*/ 	.word	0x0000f4a0
        /*07e8*/ 	.word	0x000000ff
        /*07ec*/ 	.word	0x00038850
        /*07f0*/ 	.short	0x0101
        /*07f2*/ 	.byte	0x2a
	.zero		1


	//   ....[51]....
        /*07f4*/ 	.word	0x0000f820
        /*07f8*/ 	.word	0x0000000a
        /*07fc*/ 	.word	0x00038840
        /*0800*/ 	.short	0x010a
        /*0802*/ 	.byte	0x3f
	.zero		1


	//   ....[52]....
        /*0804*/ 	.word	0x0000fbb0
        /*0808*/ 	.word	0x0000000a
        /*080c*/ 	.word	0x00038830
        /*0810*/ 	.short	0x0107
        /*0812*/ 	.byte	0x3f
	.zero		1


	//   ....[53]....
        /*0814*/ 	.word	0x0000fc60
        /*0818*/ 	.word	0x0000000a
        /*081c*/ 	.word	0x00038830
        /*0820*/ 	.short	0x0101
        /*0822*/ 	.byte	0x3f
	.zero		1


	//   ....[54]....
        /*0824*/ 	.word	0x0000fc90
        /*0828*/ 	.word	0x0000000a
        /*082c*/ 	.word	0x00038860
        /*0830*/ 	.short	0x010a
        /*0832*/ 	.byte	0x3f
	.zero		1


	//   ....[55]....
        /*0834*/ 	.word	0x000102d0
        /*0838*/ 	.word	0x0000000a
        /*083c*/ 	.word	0x00038850
        /*0840*/ 	.short	0x0107
        /*0842*/ 	.byte	0x3f
	.zero		1


	//   ....[56]....
        /*0844*/ 	.word	0x00010390
        /*0848*/ 	.word	0x0000000a
        /*084c*/ 	.word	0x00038850
        /*0850*/ 	.short	0x0101
        /*0852*/ 	.byte	0x3f
	.zero		1


	//   ....[57]....
        /*0854*/ 	.word	0x00010480
        /*0858*/ 	.word	0x00000005
        /*085c*/ 	.word	0x00038820
        /*0860*/ 	.short	0x010a
        /*0862*/ 	.byte	0x3f
	.zero		1


	//   ....[58]....
        /*0864*/ 	.word	0x00010610
        /*0868*/ 	.word	0x00000003
        /*086c*/ 	.word	0x00038840
        /*0870*/ 	.short	0x010a
        /*0872*/ 	.byte	0x3f
	.zero		1


	//   ....[59]....
        /*0874*/ 	.word	0x000106b0
        /*0878*/ 	.word	0x00000005
        /*087c*/ 	.word	0x00038840
        /*0880*/ 	.short	0x010a
        /*0882*/ 	.byte	0x3f
	.zero		1


	//   ....[60]....
        /*0884*/ 	.word	0x000106f0
        /*0888*/ 	.word	0x00000003
        /*088c*/ 	.word	0x00038860
        /*0890*/ 	.short	0x010a
        /*0892*/ 	.byte	0x3f
	.zero		1


	//   ....[61]....
        /*0894*/ 	.word	0x00010730
        /*0898*/ 	.word	0x00000005
        /*089c*/ 	.word	0x00038860
        /*08a0*/ 	.short	0x010a
        /*08a2*/ 	.byte	0x3f
	.zero		1


	//   ....[62]....
        /*08a4*/ 	.word	0x00010790
        /*08a8*/ 	.word	0x00000002
        /*08ac*/ 	.word	0x00038800
        /*08b0*/ 	.short	0x010a
        /*08b2*/ 	.byte	0x3f
	.zero		1


	//   ....[63]....
        /*08b4*/ 	.word	0x000107e0
        /*08b8*/ 	.word	0x00000002
        /*08bc*/ 	.word	0x00038830
        /*08c0*/ 	.short	0x010a
        /*08c2*/ 	.byte	0x3f
	.zero		1


	//   ....[64]....
        /*08c4*/ 	.word	0x00010830
        /*08c8*/ 	.word	0x00000002
        /*08cc*/ 	.word	0x00038810
        /*08d0*/ 	.short	0x010a
        /*08d2*/ 	.byte	0x3f
	.zero		1


	//   ....[65]....
        /*08d4*/ 	.word	0x00010880
        /*08d8*/ 	.word	0x00000002
        /*08dc*/ 	.word	0x00038850
        /*08e0*/ 	.short	0x010a
        /*08e2*/ 	.byte	0x3f
	.zero		1


	//   ....[66]....
        /*08e4*/ 	.word	0x000108d0
        /*08e8*/ 	.word	0x000000c4
        /*08ec*/ 	.word	0x00038830
        /*08f0*/ 	.short	0x010a
        /*08f2*/ 	.byte	0x3f
	.zero		1


	//   ....[67]....
        /*08f4*/ 	.word	0x00010920
        /*08f8*/ 	.word	0x000000c4
        /*08fc*/ 	.word	0x00038850
        /*0900*/ 	.short	0x010a
        /*0902*/ 	.byte	0x3f
	.zero		1


	//   ....[68]....
        /*0904*/ 	.word	0x00010a00
        /*0908*/ 	.word	0x00000003
        /*090c*/ 	.word	0x00038840
        /*0910*/ 	.short	0x010a
        /*0912*/ 	.byte	0x3f
	.zero		1


	//   ....[69]....
        /*0914*/ 	.word	0x00011d60
        /*0918*/ 	.word	0x00000003
        /*091c*/ 	.word	0x00038820
        /*0920*/ 	.short	0x010a
        /*0922*/ 	.byte	0x3f
	.zero		1


	//   ....[70]....
        /*0924*/ 	.word	0x00011dc0
        /*0928*/ 	.word	0x00000003
        /*092c*/ 	.word	0x00038860
        /*0930*/ 	.short	0x010a
        /*0932*/ 	.byte	0x3f
	.zero		1


	//   ....[71]....
        /*0934*/ 	.word	0x00012650
        /*0938*/ 	.word	0x0000000a
        /*093c*/ 	.word	0x00038840
        /*0940*/ 	.short	0x010a
        /*0942*/ 	.byte	0x3f
	.zero		1


	//   ....[72]....
        /*0944*/ 	.word	0x00012ad0
        /*0948*/ 	.word	0x0000000a
        /*094c*/ 	.word	0x00038860
        /*0950*/ 	.short	0x010a
        /*0952*/ 	.byte	0x3f
	.zero		1


	//   ....[73]....
        /*0954*/ 	.word	0x00013230
        /*0958*/ 	.word	0x00000005
        /*095c*/ 	.word	0x00038820
        /*0960*/ 	.short	0x010a
        /*0962*/ 	.byte	0x3f
	.zero		1


	//   ....[74]....
        /*0964*/ 	.word	0x000133d0
        /*0968*/ 	.word	0x00000003
        /*096c*/ 	.word	0x00038840
        /*0970*/ 	.short	0x010a
        /*0972*/ 	.byte	0x3f
	.zero		1


	//   ....[75]....
        /*0974*/ 	.word	0x00013420
        /*0978*/ 	.word	0x00000005
        /*097c*/ 	.word	0x00038840
        /*0980*/ 	.short	0x010a
        /*0982*/ 	.byte	0x3f
	.zero		1


	//   ....[76]....
        /*0984*/ 	.word	0x00013470
        /*0988*/ 	.word	0x00000003
        /*098c*/ 	.word	0x00038860
        /*0990*/ 	.short	0x010a
        /*0992*/ 	.byte	0x3f
	.zero		1


	//----- nvinfo : EIATTR_NUM_MBARRIERS
	.align		4
.L_170:
        /*0994*/ 	.byte	0x03, 0x38
        /*0996*/ 	.short	0x0017


	//----- nvinfo : EIATTR_EXIT_INSTR_OFFSETS
	.align		4
        /*0998*/ 	.byte	0x04, 0x1c
        /*099a*/ 	.short	(.L_172 - .L_171)


	//   ....[0]....
.L_171:
        /*099c*/ 	.word	0x00010780


	//----- nvinfo : EIATTR_MAX_THREADS
	.align		4
.L_172:
        /*09a0*/ 	.byte	0x04, 0x05
        /*09a2*/ 	.short	(.L_174 - .L_173)
.L_173:
        /*09a4*/ 	.word	0x00000180
        /*09a8*/ 	.word	0x00000001
        /*09ac*/ 	.word	0x00000001


	//----- nvinfo : EIATTR_CRS_STACK_SIZE
	.align		4
.L_174:
        /*09b0*/ 	.byte	0x04, 0x1e
        /*09b2*/ 	.short	(.L_176 - .L_175)
.L_175:
        /*09b4*/ 	.word	0x00000000


	//----- nvinfo : EIATTR_CBANK_PARAM_SIZE
	.align		4
.L_176:
        /*09b8*/ 	.byte	0x03, 0x19
        /*09ba*/ 	.short	0x0b70


	//----- nvinfo : EIATTR_PARAM_CBANK
	.align		4
        /*09bc*/ 	.byte	0x04, 0x0a
        /*09be*/ 	.short	(.L_178 - .L_177)
	.align		4
.L_177:
        /*09c0*/ 	.word	index@(.nv.constant0._ZN7cutlass13device_kernelIN5flash11enable_sm90INS1_16FlashAttnFwdSm90INS1_25CollectiveMainloopFwdSm90ILi2EN4cute5tupleIJNS5_1CILi1EEES8_S8_EEENS6_IJNS7_ILi64EEESA_SA_EEELi512ENS_10bfloat16_tEfNS_4arch4Sm90ELb0ELb0ELb0ELb0ELb1ELb0ELb1ELb0ELb0ELb1ELb1ELb0EEENS1_21CollectiveEpilogueFwdINS6_IJSA_NS7_ILi512EEESA_EEES9_SC_SE_Li256ELb0ELb1ELb1ELb0EEENS1_19SingleTileSchedulerILb0ELb1ELb1ELi64EEEEEEEEEvNT_6ParamsE)
        /*09c4*/ 	.short	0x0210
        /*09c6*/ 	.short	0x0b70


	//----- nvinfo : EIATTR_SW_WAR
	.align		4
.L_178:
        /*09c8*/ 	.byte	0x04, 0x36
        /*09ca*/ 	.short	(.L_180 - .L_179)
.L_179:
        /*09cc*/ 	.word	0x00000008
.L_180:


//--------------------- .nv.info._ZN7cutlass13device_kernelIN5flash11enable_sm90INS1_16FlashAttnFwdSm90INS1_25CollectiveMainloopFwdSm90ILi2EN4cute5tupleIJNS5_1CILi1EEES8_S8_EEENS6_IJNS7_ILi64EEESA_SA_EEELi512ENS_10bfloat16_tEfNS_4arch4Sm90ELb0ELb0ELb0ELb1ELb1ELb0ELb0ELb0ELb0ELb1ELb1ELb0EEENS1_21CollectiveEpilogueFwdINS6_IJSA_NS7_ILi512EEESA_EEES9_SC_SE_Li256ELb1ELb1ELb1ELb0EEENS1_36VarlenDynamicPersistentTileSchedulerILi64ELi64ELi256ELi128ELb1ELb1ELb1ELb0ELb1ELb1EEEEEEEEEvNT_6ParamsE --------------------------
	.section	.nv.info._ZN7cutlass13device_kernelIN5flash11enable_sm90INS1_16FlashAttnFwdSm90INS1_25CollectiveMainloopFwdSm90ILi2EN4cute5tupleIJNS5_1CILi1EEES8_S8_EEENS6_IJNS7_ILi64EEESA_SA_EEELi512ENS_10bfloat16_tEfNS_4arch4Sm90ELb0ELb0ELb0ELb1ELb1ELb0ELb0ELb0ELb0ELb1ELb1ELb0EEENS1_21CollectiveEpilogueFwdINS6_IJSA_NS7_ILi512EEESA_EEES9_SC_SE_Li256ELb1ELb1ELb1ELb0EEENS1_36VarlenDynamicPersistentTileSchedulerILi64ELi64ELi256ELi128ELb1ELb1ELb1ELb0ELb1ELb1EEEEEEEEEvNT_6ParamsE,"",@"SHT_CUDA_INFO"
	.sectionflags	@""
	.align	4


	//----- nvinfo : EIATTR_CUDA_API_VERSION
	.align		4
        /*0000*/ 	.byte	0x04, 0x37
        /*0002*/ 	.short	(.L_182 - .L_181)
.L_181:
        /*0004*/ 	.word	0x00000082


	//----- nvinfo : EIATTR_KPARAM_INFO
	.align		4
.L_182:
        /*0008*/ 	.byte	0x04, 0x17
        /*000a*/ 	.short	(.L_184 - .L_183)
.L_183:
        /*000c*/ 	.word	0x00000000
        /*0010*/ 	.short	0x0000
        /*0012*/ 	.short	0x0070
        /*0014*/ 	.byte	0x00, 0xf0, 0x01, 0x2a


	//----- nvinfo : EIATTR_SPARSE_MMA_MASK
	.align		4
.L_184:
        /*0018*/ 	.byte	0x03, 0x50
        /*001a*/ 	.short	0x0000


	//----- nvinfo : EIATTR_MAXREG_COUNT
	.align		4
        /*001c*/ 	.byte	0x03, 0x1b
        /*001e*/ 	.short	0x00a8


	//----- nvinfo : EIATTR_NUM_BARRIERS
	.align		4
        /*0020*/ 	.byte	0x02, 0x4c
        /*0022*/ 	.byte	0x10
	.zero		1


	//----- nvinfo : EIATTR_EXTERNS
	.align		4
        /*0024*/ 	.byte	0x04, 0x0f
        /*0026*/ 	.short	(.L_186 - .L_185)


	//   ....[0]....
	.align		4
.L_185:
        /*0028*/ 	.word	index@(__assertfail)


	//----- nvinfo : EIATTR_ANNOTATIONS
	.align		4
.L_186:
        /*002c*/ 	.byte	0x04, 0x55
        /*002e*/ 	.short	(.L_188 - .L_187)


	//   ....[0]....
.L_187:
        /*0030*/ 	.word	0x00000001
        /*0034*/ 	.byte	0x30, 0x0d, 0x00, 0x00, 0x01, 0x00, 0x00, 0x00, 0x00, 0x0e, 0x00, 0x00, 0x01, 0x00, 0x00, 0x00
        /* <DEDUP_REMOVED lines=18> */
        /*0164*/ 	.byte	0xf0, 0x2c, 0x01, 0x00


	//----- nvinfo : EIATTR_MERCURY_ISA_VERSION
	.align		4
.L_188:
        /*0168*/ 	.byte	0x03, 0x5f
        /*016a*/ 	.short	0x0101


	//----- nvinfo : EIATTR_UNUSED_LOAD_BYTE_OFFSET
	.align		4
        /*016c*/ 	.byte	0x04, 0x44
        /*016e*/ 	.short	(.L_190 - .L_189)


	//   ....[0]....
.L_189:
        /*0170*/ 	.word	0x00000940
        /*0174*/ 	.word	0x0000fff0


	//   ....[1]....
        /*0178*/ 	.word	0x000078d0
        /*017c*/ 	.word	0x0000fff0


	//----- nvinfo : EIATTR_INT_WARP_WIDE_INSTR_OFFSETS
	.align		4
.L_190:
        /*0180*/ 	.byte	0x04, 0x31
        /*0182*/ 	.short	(.L_192 - .L_191)


	//   ....[0]....
.L_191:
        /*0184*/ 	.word	0x000000c0


	//   ....[1]....
        /*0188*/ 	.word	0x000000d0


	//   ....[2]....
        /*018c*/ 	.word	0x00000170


	//   ....[3]....
        /*0190*/ 	.word	0x0000d8a0


	//   ....[4]....
        /*0194*/ 	.word	0x0000d930


	//   ....[5]....
        /*0198*/ 	.word	0x00010d20


	//   ....[6]....
        /*019c*/ 	.word	0x00010db0


	//----- nvinfo : EIATTR_COOP_GROUP_MASK_REGIDS
	.align		4
.L_192:
        /*01a0*/ 	.byte	0x04, 0x29
        /*01a2*/ 	.short	(.L_194 - .L_193)


	//   ....[0]....
.L_193:
        /*01a4*/ 	.word	0xffffffff


	//   ....[1]....
        /*01a8*/ 	.word	0xffffffff


	//   ....[2]....
        /*01ac*/ 	.word	0xffffffff


	//   ....[3]....
        /*01b0*/ 	.word	0xffffffff


	//   ....[4]....
        /*01b4*/ 	.word	0xffffffff


	//   ....[5]....
        /*01b8*/ 	.word	0xffffffff


	//   ....[6]....
        /*01bc*/ 	.word	0xffffffff


	//   ....[7]....
        /*01c0*/ 	.word	0xffffffff


	//   ....[8]....
        /*01c4*/ 	.word	0xffffffff


	//   ....[9]....
        /*01c8*/ 	.word	0xffffffff


	//   ....[10]....
        /*01cc*/ 	.word	0xffffffff


	//   ....[11]....
        /*01d0*/ 	.word	0xffffffff


	//   ....[12]....
        /*01d4*/ 	.word	0xffffffff


	//   ....[13]....
        /*01d8*/ 	.word	0xffffffff


	//   ....[14]....
        /*01dc*/ 	.word	0xffffffff


	//   ....[15]....
        /*01e0*/ 	.word	0xffffffff


	//   ....[16]....
        /*01e4*/ 	.word	0xffffffff


	//   ....[17]....
        /*01e8*/ 	.word	0xffffffff


	//   ....[18]....
        /*01ec*/ 	.word	0xffffffff


	//   ....[19]....
        /*01f0*/ 	.word	0xffffffff


	//   ....[20]....
        /*01f4*/ 	.word	0xffffffff


	//   ....[21]....
        /*01f8*/ 	.word	0xffffffff


	//   ....[22]....
        /*01fc*/ 	.word	0xffffffff


	//   ....[23]....
        /*0200*/ 	.word	0xffffffff


	//   ....[24]....
        /*0204*/ 	.word	0xffffffff


	//   ....[25]....
        /*0208*/ 	.word	0xffffffff


	//   ....[26]....
        /*020c*/ 	.word	0xffffffff


	//   ....[27]....
        /*0210*/ 	.word	0xffffffff


	//   ....[28]....
        /*0214*/ 	.word	0xffffffff


	//   ....[29]....
        /*0218*/ 	.word	0xffffffff


	//   ....[30]....
        /*021c*/ 	.word	0xffffffff


	//   ....[31]....
        /*0220*/ 	.word	0xffffffff


	//   ....[32]....
        /*0224*/ 	.word	0xffffffff


	//   ....[33]....
        /*0228*/ 	.word	0xffffffff


	//   ....[34]....
        /*022c*/ 	.word	0xffffffff


	//   ....[35]....
        /*0230*/ 	.word	0xffffffff


	//   ....[36]....
        /*0234*/ 	.word	0xffffffff


	//   ....[37]....
        /*0238*/ 	.word	0xffffffff


	//   ....[38]....
        /*023c*/ 	.word	0xffffffff


	//   ....[39]....
        /*0240*/ 	.word	0xffffffff


	//   ....[40]....
        /*0244*/ 	.word	0xffffffff


	//   ....[41]....
        /*0248*/ 	.word	0xffffffff


	//   ....[42]....
        /*024c*/ 	.word	0xffffffff


	//   ....[43]....
        /*0250*/ 	.word	0xffffffff


	//   ....[44]....
        /*0254*/ 	.word	0xffffffff


	//   ....[45]....
        /*0258*/ 	.word	0xffffffff


	//   ....[46]....
        /*025c*/ 	.word	0xffffffff


	//   ....[47]....
        /*0260*/ 	.word	0xffffffff


	//   ....[48]....
        /*0264*/ 	.word	0xffffffff


	//   ....[49]....
        /*0268*/ 	.word	0xffffffff


	//   ....[50]....
        /*026c*/ 	.word	0xffffffff


	//   ....[51]....
        /*0270*/ 	.word	0xffffffff


	//   ....[52]....
        /*0274*/ 	.word	0xffffffff


	//   ....[53]....
        /*0278*/ 	.word	0xffffffff


	//   ....[54]....
        /*027c*/ 	.word	0xffffffff


	//   ....[55]....
        /*0280*/ 	.word	0xffffffff


	//   ....[56]....
        /*0284*/ 	.word	0xffffffff


	//   ....[57]....
        /*0288*/ 	.word	0xffffffff


	//   ....[58]....
        /*028c*/ 	.word	0xffffffff


	//   ....[59]....
        /*0290*/ 	.word	0xffffffff


	//   ....[60]....
        /*0294*/ 	.word	0xffffffff


	//   ....[61]....
        /*0298*/ 	.word	0xffffffff


	//   ....[62]....
        /*029c*/ 	.word	0xffffffff


	//   ....[63]....
        /*02a0*/ 	.word	0xffffffff


	//   ....[64]....
        /*02a4*/ 	.word	0xffffffff


	//   ....[65]....
        /*02a8*/ 	.word	0xffffffff


	//   ....[66]....
        /*02ac*/ 	.word	0xffffffff


	//   ....[67]....
        /*02b0*/ 	.word	0xffffffff


	//   ....[68]....
        /*02b4*/ 	.word	0xffffffff


	//   ....[69]....
        /*02b8*/ 	.word	0xffffffff


	//   ....[70]....
        /*02bc*/ 	.word	0xffffffff


	//   ....[71]....
        /*02c0*/ 	.word	0xffffffff


	//   ....[72]....
        /*02c4*/ 	.word	0xffffffff


	//   ....[73]....
        /*02c8*/ 	.word	0xffffffff


	//   ....[74]....
        /*02cc*/ 	.word	0xffffffff


	//   ....[75]....
        /*02d0*/ 	.word	0xffffffff


	//   ....[76]....
        /*02d4*/ 	.word	0xffffffff


	//   ....[77]....
        /*02d8*/ 	.word	0xffffffff


	//   ....[78]....
        /*02dc*/ 	.word	0xffffffff


	//   ....[79]....
        /*02e0*/ 	.word	0xffffffff


	//   ....[80]....
        /*02e4*/ 	.word	0xffffffff


	//   ....[81]....
        /*02e8*/ 	.word	0xffffffff


	//   ....[82]....
        /*02ec*/ 	.word	0xffffffff


	//   ....[83]....
        /*02f0*/ 	.word	0xffffffff


	//   ....[84]....
        /*02f4*/ 	.word	0xffffffff


	//   ....[85]....
        /*02f8*/ 	.word	0xffffffff


	//   ....[86]....
        /*02fc*/ 	.word	0xffffffff


	//   ....[87]....
        /*0300*/ 	.word	0xffffffff


	//   ....[88]....
        /*0304*/ 	.word	0xffffffff


	//   ....[89]....
        /*0308*/ 	.word	0xffffffff


	//   ....[90]....
        /*030c*/ 	.word	0xffffffff


	//   ....[91]....
        /*0310*/ 	.word	0xffffffff


	//   ....[92]....
        /*0314*/ 	.word	0xffffffff


	//   ....[93]....
        /*0318*/ 	.word	0xffffffff


	//   ....[94]....
        /*031c*/ 	.word	0xffffffff


	//   ....[95]....
        /*0320*/ 	.word	0xffffffff


	//   ....[96]....
        /*0324*/ 	.word	0xffffffff


	//   ....[97]....
        /*0328*/ 	.word	0xffffffff


	//   ....[98]....
        /*032c*/ 	.word	0xffffffff


	//   ....[99]....
        /*0330*/ 	.word	0xffffffff


	//   ....[100]....
        /*0334*/ 	.word	0xffffffff


	//   ....[101]....
        /*0338*/ 	.word	0xffffffff


	//   ....[102]....
        /*033c*/ 	.word	0xffffffff


	//   ....[103]....
        /*0340*/ 	.word	0xffffffff


	//   ....[104]....
        /*0344*/ 	.word	0xffffffff


	//   ....[105]....
        /*0348*/ 	.word	0xffffffff


	//   ....[106]....
        /*034c*/ 	.word	0xffffffff


	//   ....[107]....
        /*0350*/ 	.word	0xffffffff


	//   ....[108]....
        /*0354*/ 	.word	0xffffffff


	//   ....[109]....
        /*0358*/ 	.word	0xffffffff


	//   ....[110]....
        /*035c*/ 	.word	0xffffffff


	//   ....[111]....
        /*0360*/ 	.word	0xffffffff


	//   ....[112]....
        /*0364*/ 	.word	0xffffffff


	//   ....[113]....
        /*0368*/ 	.word	0xffffffff


	//   ....[114]....
        /*036c*/ 	.word	0xffffffff


	//   ....[115]....
        /*0370*/ 	.word	0x0500000f


	//   ....[116]....
        /*0374*/ 	.word	0x0500000f


	//   ....[117]....
        /*0378*/ 	.word	0x0500000f


	//   ....[118]....
        /*037c*/ 	.word	0x0500000f


	//   ....[119]....
        /*0380*/ 	.word	0x0500000f


	//   ....[120]....
        /*0384*/ 	.word	0x0500000f


	//   ....[121]....
        /*0388*/ 	.word	0x0500000f


	//   ....[122]....
        /*038c*/ 	.word	0x0500000f


	//   ....[123]....
        /*0390*/ 	.word	0x0500000f


	//   ....[124]....
        /*0394*/ 	.word	0x0500000f


	//   ....[125]....
        /*0398*/ 	.word	0x0500000f


	//   ....[126]....
        /*039c*/ 	.word	0x0500000f


	//   ....[127]....
        /*03a0*/ 	.word	0x0500000f


	//   ....[128]....
        /*03a4*/ 	.word	0x0500000f


	//   ....[129]....
        /*03a8*/ 	.word	0x0500000f


	//   ....[130]....
        /*03ac*/ 	.word	0x0500000f


	//   ....[131]....
        /*03b0*/ 	.word	0x0500000f


	//   ....[132]....
        /*03b4*/ 	.word	0x0500000f


	//   ....[133]....
        /*03b8*/ 	.word	0x0500000f


	//   ....[134]....
        /*03bc*/ 	.word	0x0500000f


	//   ....[135]....
        /*03c0*/ 	.word	0x0500000f


	//   ....[136]....
        /*03c4*/ 	.word	0x0500000f


	//   ....[137]....
        /*03c8*/ 	.word	0x0500000f


	//   ....[138]....
        /*03cc*/ 	.word	0x0500000f


	//   ....[139]....
        /*03d0*/ 	.word	0x0500000f


	//   ....[140]....
        /*03d4*/ 	.word	0x0500000f


	//   ....[141]....
        /*03d8*/ 	.word	0x0500000f


	//   ....[142]....
        /*03dc*/ 	.word	0x0500000f


	//   ....[143]....
        /*03e0*/ 	.word	0x0500000f


	//   ....[144]....
        /*03e4*/ 	.word	0x0500000f


	//   ....[145]....
        /*03e8*/ 	.word	0x0500000f


	//   ....[146]....
        /*03ec*/ 	.word	0x0500000f


	//   ....[147]....
        /*03f0*/ 	.word	0x0500000f


	//   ....[148]....
        /*03f4*/ 	.word	0x0500000f


	//   ....[149]....
        /*03f8*/ 	.word	0x0500000f


	//   ....[150]....
        /*03fc*/ 	.word	0x0500000f


	//   ....[151]....
        /*0400*/ 	.word	0x0500000f


	//   ....[152]....
        /*0404*/ 	.word	0x0500000f


	//   ....[153]....
        /*0408*/ 	.word	0x0500000f


	//   ....[154]....
        /*040c*/ 	.word	0x0500000f


	//   ....[155]....
        /*0410*/ 	.word	0x0500000f


	//   ....[156]....
        /*0414*/ 	.word	0x0500000f


	//   ....[157]....
        /*0418*/ 	.word	0x0500000f


	//   ....[158]....
        /*041c*/ 	.word	0x0500000f


	//   ....[159]....
        /*0420*/ 	.word	0x0500000f


	//   ....[160]....
        /*0424*/ 	.word	0x0500000f


	//   ....[161]....
        /*0428*/ 	.word	0x0500000f


	//   ....[162]....
        /*042c*/ 	.word	0x0500000f


	//   ....[163]....
        /*0430*/ 	.word	0x0500000f


	//   ....[164]....
        /*0434*/ 	.word	0x0500000f


	//   ....[165]....
        /*0438*/ 	.word	0x0500000f


	//   ....[166]....
        /*043c*/ 	.word	0x0500000f


	//   ....[167]....
        /*0440*/ 	.word	0x0500000f


	//   ....[168]....
        /*0444*/ 	.word	0x0500000f


	//   ....[169]....
        /*0448*/ 	.word	0x0500000f


	//   ....[170]....
        /*044c*/ 	.word	0x0500000f


	//   ....[171]....
        /*0450*/ 	.word	0x0500000f


	//   ....[172]....
        /*0454*/ 	.word	0x0500000f


	//   ....[173]....
        /*0458*/ 	.word	0x0500000f


	//   ....[174]....
        /*045c*/ 	.word	0x0500000f


	//----- nvinfo : EIATTR_COOP_GROUP_INSTR_OFFSETS
	.align		4
.L_194:
        /*0460*/ 	.byte	0x04, 0x28
        /*0462*/ 	.short	(.L_196 - .L_195)


	//   ....[0]....
.L_195:
        /*0464*/ 	.word	0x00000070


	//   ....[1]....
        /*0468*/ 	.word	0x000000b0


	//   ....[2]....
        /*046c*/ 	.word	0x00000290


	//   ....[3]....
        /*0470*/ 	.word	0x000003f0


	//   ....[4]....
        /*0474*/ 	.word	0x00000510


	//   ....[5]....
        /*0478*/ 	.word	0x00000670


	//   ....[6]....
        /*047c*/ 	.word	0x00001e00


	//   ....[7]....
        /*0480*/ 	.word	0x00003e10


	//   ....[8]....
        /*0484*/ 	.word	0x00004840


	//   ....[9]....
        /*0488*/ 	.word	0x000048a0


	//   ....[10]....
        /*048c*/ 	.word	0x00004ac0


	//   ....[11]....
        /*0490*/ 	.word	0x00004b80


	//   ....[12]....
        /*0494*/ 	.word	0x000053e0


	//   ....[13]....
        /*0498*/ 	.word	0x00005950


	//   ....[14]....
        /*049c*/ 	.word	0x00005970


	//   ....[15]....
        /*04a0*/ 	.word	0x000060a0


	//   ....[16]....
        /*04a4*/ 	.word	0x000061d0


	//   ....[17]....
        /*04a8*/ 	.word	0x00006d20


	//   ....[18]....
        /*04ac*/ 	.word	0x00006de0


	//   ....[19]....
        /*04b0*/ 	.word	0x00006e40


	//   ....[20]....
        /*04b4*/ 	.word	0x00006e80


	//   ....[21]....
        /*04b8*/ 	.word	0x00006f00


	//   ....[22]....
        /*04bc*/ 	.word	0x000086a0


	//   ....[23]....
        /*04c0*/ 	.word	0x00008ab0


	//   ....[24]....
        /*04c4*/ 	.word	0x00008ad0


	//   ....[25]....
        /*04c8*/ 	.word	0x00008b00


	//   ....[26]....
        /*04cc*/ 	.word	0x00008b10


	//   ....[27]....
        /*04d0*/ 	.word	0x000097a0


	//   ....[28]....
        /*04d4*/ 	.word	0x000097c0


	//   ....[29]....
        /*04d8*/ 	.word	0x00009a70


	//   ....[30]....
        /*04dc*/ 	.word	0x00009a90


	//   ....[31]....
        /*04e0*/ 	.word	0x0000a240


	//   ....[32]....
        /*04e4*/ 	.word	0x0000a250


	//   ....[33]....
        /*04e8*/ 	.word	0x0000aaa0


	//   ....[34]....
        /*04ec*/ 	.word	0x0000aac0


	//   ....[35]....
        /*04f0*/ 	.word	0x0000bec0


	//   ....[36]....
        /*04f4*/ 	.word	0x0000bef0


	//   ....[37]....
        /*04f8*/ 	.word	0x0000c120


	//   ....[38]....
        /*04fc*/ 	.word	0x0000c140


	//   ....[39]....
        /*0500*/ 	.word	0x0000c400


	//   ....[40]....
        /*0504*/ 	.word	0x0000c5f0


	//   ....[41]....
        /*0508*/ 	.word	0x0000c620


	//   ....[42]....
        /*050c*/ 	.word	0x0000c650


	//   ....[43]....
        /*0510*/ 	.word	0x0000c680


	//   ....[44]....
        /*0514*/ 	.word	0x0000c6b0


	//   ....[45]....
        /*0518*/ 	.word	0x0000c6e0


	//   ....[46]....
        /*051c*/ 	.word	0x0000c850


	//   ....[47]....
        /*0520*/ 	.word	0x0000c880


	//   ....[48]....
        /*0524*/ 	.word	0x0000c8b0


	//   ....[49]....
        /*0528*/ 	.word	0x0000c8e0


	//   ....[50]....
        /*052c*/ 	.word	0x0000c910


	//   ....[51]....
        /*0530*/ 	.word	0x0000c940


	//   ....[52]....
        /*0534*/ 	.word	0x0000c9d0


	//   ....[53]....
        /*0538*/ 	.word	0x0000ca00


	//   ....[54]....
        /*053c*/ 	.word	0x0000ca10


	//   ....[55]....
        /*0540*/ 	.word	0x0000caa0


	//   ....[56]....
        /*0544*/ 	.word	0x0000e640


	//   ....[57]....
        /*0548*/ 	.word	0x0000e660


	//   ....[58]....
        /*054c*/ 	.word	0x0000e6f0


	//   ....[59]....
        /*0550*/ 	.word	0x0000e710


	//   ....[60]....
        /*0554*/ 	.word	0x0000e790


	//   ....[61]....
        /*0558*/ 	.word	0x0000e7b0


	//   ....[62]....
        /*055c*/ 	.word	0x0000e7c0


	//   ....[63]....
        /*0560*/ 	.word	0x0000e7d0


	//   ....[64]....
        /*0564*/ 	.word	0x0000ef20


	//   ....[65]....
        /*0568*/ 	.word	0x0000ef50


	//   ....[66]....
        /*056c*/ 	.word	0x0000eff0


	//   ....[67]....
        /*0570*/ 	.word	0x0000f010


	//   ....[68]....
        /*0574*/ 	.word	0x0000f090


	//   ....[69]....
        /*0578*/ 	.word	0x0000f0b0


	//   ....[70]....
        /*057c*/ 	.word	0x0000f0c0


	//   ....[71]....
        /*0580*/ 	.word	0x0000f0d0


	//   ....[72]....
        /*0584*/ 	.word	0x0000f550


	//   ....[73]....
        /*0588*/ 	.word	0x0000f610


	//   ....[74]....
        /*058c*/ 	.word	0x0000f760


	//   ....[75]....
        /*0590*/ 	.word	0x0000f7a0


	//   ....[76]....
        /*0594*/ 	.word	0x0000f7b0


	//   ....[77]....
        /*0598*/ 	.word	0x0000f7c0


	//   ....[78]....
        /*059c*/ 	.word	0x0000f910


	//   ....[79]....
        /*05a0*/ 	.word	0x0000fa60


	//   ....[80]....
        /*05a4*/ 	.word	0x00010250


	//   ....[81]....
        /*05a8*/ 	.word	0x00010270


	//   ....[82]....
        /*05ac*/ 	.word	0x000102c0


	//   ....[83]....
        /*05b0*/ 	.word	0x000102d0


	//   ....[84]....
        /*05b4*/ 	.word	0x00010310


	//   ....[85]....
        /*05b8*/ 	.word	0x00010320


	//   ....[86]....
        /*05bc*/ 	.word	0x00010330


	//   ....[87]....
        /*05c0*/ 	.word	0x00010370


	//   ....[88]....
        /*05c4*/ 	.word	0x00010670


	//   ....[89]....
        /*05c8*/ 	.word	0x000106b0


	//   ....[90]....
        /*05cc*/ 	.word	0x000106d0


	//   ....[91]....
        /*05d0*/ 	.word	0x000106f0


	//   ....[92]....
        /*05d4*/ 	.word	0x00010720


	//   ....[93]....
        /*05d8*/ 	.word	0x00010740


	//   ....[94]....
        /*05dc*/ 	.word	0x00010840


	//   ....[95]....
        /*05e0*/ 	.word	0x00010990


	//   ....[96]....
        /*05e4*/ 	.word	0x00010fd0


	//   ....[97]....
        /*05e8*/ 	.word	0x00011000


	//   ....[98]....
        /*05ec*/ 	.word	0x00011060


	//   ....[99]....
        /*05f0*/ 	.word	0x00011090


	//   ....[100]....
        /*05f4*/ 	.word	0x000110c0


	//   ....[101]....
        /*05f8*/ 	.word	0x000110f0


	//   ....[102]....
        /*05fc*/ 	.word	0x00011120


	//   ....[103]....
        /*0600*/ 	.word	0x00011150


	//   ....[104]....
        /*0604*/ 	.word	0x000112f0


	//   ....[105]....
        /*0608*/ 	.word	0x00011320


	//   ....[106]....
        /*060c*/ 	.word	0x00011350


	//   ....[107]....
        /*0610*/ 	.word	0x00011380


	//   ....[108]....
        /*0614*/ 	.word	0x000113b0


	//   ....[109]....
        /*0618*/ 	.word	0x000113e0


	//   ....[110]....
        /*061c*/ 	.word	0x000114a0


	//   ....[111]....
        /*0620*/ 	.word	0x000114c0


	//   ....[112]....
        /*0624*/ 	.word	0x000114d0


	//   ....[113]....
        /*0628*/ 	.word	0x00011530


	//   ....[114]....
        /*062c*/ 	.word	0x00011b50


	//   ....[115]....
        /*0630*/ 	.word	0x000120e0


	//   ....[116]....
        /*0634*/ 	.word	0x000121d0


	//   ....[117]....
        /*0638*/ 	.word	0x00012270


	//   ....[118]....
        /*063c*/ 	.word	0x000122d0


	//   ....[119]....
        /*0640*/ 	.word	0x000123c0


	//   ....[120]....
        /*0644*/ 	.word	0x00012430


	//   ....[121]....
        /*0648*/ 	.word	0x00012520


	//   ....[122]....
        /*064c*/ 	.word	0x00012590


	//   ....[123]....
        /*0650*/ 	.word	0x00012630


	//   ....[124]....
        /*0654*/ 	.word	0x00012720


	//   ....[125]....
        /*0658*/ 	.word	0x00012790


	//   ....[126]....
        /*065c*/ 	.word	0x000127f0


	//   ....[127]....
        /*0660*/ 	.word	0x000128e0


	//   ....[128]....
        /*0664*/ 	.word	0x00012940


	//   ....[129]....
        /*0668*/ 	.word	0x00012a40


	//   ....[130]....
        /*066c*/ 	.word	0x00012aa0


	//   ....[131]....
        /*0670*/ 	.word	0x00012b40


	//   ....[132]....
        /*0674*/ 	.word	0x00012cc0


	//   ....[133]....
        /*0678*/ 	.word	0x00012dc0


	//   ....[134]....
        /*067c*/ 	.word	0x00013040


	//   ....[135]....
        /*0680*/ 	.word	0x00013090


	//   ....[136]....
        /*0684*/ 	.word	0x00013260


	//   ....[137]....
        /*0688*/ 	.word	0x000132b0


	//   ....[138]....
        /*068c*/ 	.word	0x00013480


	//   ....[139]....
        /*0690*/ 	.word	0x000134d0


	//   ....[140]....
        /*0694*/ 	.word	0x000135c0


	//   ....[141]....
        /*0698*/ 	.word	0x00013660


	//   ....[142]....
        /*069c*/ 	.word	0x000136c0


	//   ....[143]....
        /*06a0*/ 	.word	0x00013770


	//   ....[144]....
        /*06a4*/ 	.word	0x000137d0


	//   ....[145]....
        /*06a8*/ 	.word	0x00013880


	//   ....[146]....
        /*06ac*/ 	.word	0x000138e0


	//   ....[147]....
        /*06b0*/ 	.word	0x00013990


	//   ....[148]....
        /*06b4*/ 	.word	0x00013a80


	//   ....[149]....
        /*06b8*/ 	.word	0x00013b60


	//   ....[150]....
        /*06bc*/ 	.word	0x00013c70


	//   ....[151]....
        /*06c0*/ 	.word	0x00013d70


	//   ....[152]....
        /*06c4*/ 	.word	0x00013ea0


	//   ....[153]....
        /*06c8*/ 	.word	0x00013f80


	//   ....[154]....
        /*06cc*/ 	.word	0x00014080


	//   ....[155]....
        /*06d0*/ 	.word	0x00014160


	//   ....[156]....
        /*06d4*/ 	.word	0x000141f0


	//   ....[157]....
        /*06d8*/ 	.word	0x00014290


	//   ....[158]....
        /*06dc*/ 	.word	0x00014410


	//   ....[159]....
        /*06e0*/ 	.word	0x00014480


	//   ....[160]....
        /*06e4*/ 	.word	0x000144f0


	//   ....[161]....
        /*06e8*/ 	.word	0x00014560


	//   ....[162]....
        /*06ec*/ 	.word	0x000145d0


	//   ....[163]....
        /*06f0*/ 	.word	0x00014650


	//   ....[164]....
        /*06f4*/ 	.word	0x000146d0


	//   ....[165]....
        /*06f8*/ 	.word	0x00014760


	//   ....[166]....
        /*06fc*/ 	.word	0x000147d0


	//   ....[167]....
        /*0700*/ 	.word	0x00014840


	//   ....[168]....
        /*0704*/ 	.word	0x000148b0


	//   ....[169]....
        /*0708*/ 	.word	0x00014930


	//   ....[170]....
        /*070c*/ 	.word	0x000149a0


	//   ....[171]....
        /*0710*/ 	.word	0x00014a40


	//   ....[172]....
        /*0714*/ 	.word	0x00014a90


	//   ....[173]....
        /*0718*/ 	.word	0x00014b20


	//   ....[174]....
        /*071c*/ 	.word	0x00014c50


	//----- nvinfo : EIATTR_REG_RECONFIG
	.align		4
.L_196:
        /*0720*/ 	.byte	0x01, 0x54
	.zero		2


	//----- nvinfo : EIATTR_SYSCALL_OFFSETS
	.align		4
        /*0724*/ 	.byte	0x04, 0x46
        /*0726*/ 	.short	(.L_198 - .L_197)


	//   ....[0]....
.L_197:
        /*0728*/ 	.word	0x00003fd0


	//   ....[1]....
        /*072c*/ 	.word	0x0000da90


	//   ....[2]....
        /*0730*/ 	.word	0x0000dbe0


	//   ....[3]....
        /*0734*/ 	.word	0x0000dcd0


	//   ....[4]....
        /*0738*/ 	.word	0x0000ebf0


	//----- nvinfo : EIATTR_MBARRIER_INSTR_OFFSETS
	.align		4
.L_198:
        /*073c*/ 	.byte	0x04, 0x39
        /*073e*/ 	.short	(.L_200 - .L_199)


	//   ....[0]....
.L_199:
        /*0740*/ 	.word	0x00000180
        /*0744*/ 	.word	0x000000ff
        /*0748*/ 	.word	0x00028c00
        /*074c*/ 	.short	0x0100
        /*074e*/ 	.byte	0x08
	.zero		1


	//   ....[1]....
        /*0750*/ 	.word	0x00000190
        /*0754*/ 	.word	0x000000ff
        /*0758*/ 	.word	0x00028c20
        /*075c*/ 	.short	0x0100
        /*075e*/ 	.byte	0x08
	.zero		1


	//   ....[2]....
        /*0760*/ 	.word	0x00000240
        /*0764*/ 	.word	0x000000ff
        /*0768*/ 	.word	0x00028c30
        /*076c*/ 	.short	0x0100
        /*076e*/ 	.byte	0x06
	.zero		1


	//   ....[3]....
        /*0770*/ 	.word	0x00000250
        /*0774*/ 	.word	0x000000ff
        /*0778*/ 	.word	0x00028c40
        /*077c*/ 	.short	0x0100
        /*077e*/ 	.byte	0x06
	.zero		1


	//   ....[4]....
        /*0780*/ 	.word	0x00000260
        /*0784*/ 	.word	0x000000ff
        /*0788*/ 	.word	0x00028c38
        /*078c*/ 	.short	0x0100
        /*078e*/ 	.byte	0x06
	.zero		1


	//   ....[5]....
        /*0790*/ 	.word	0x00000270
        /*0794*/ 	.word	0x000000ff
        /*0798*/ 	.word	0x00028c48
        /*079c*/ 	.short	0x0100
        /*079e*/ 	.byte	0x06
	.zero		1


	//   ....[6]....
        /*07a0*/ 	.word	0x000003a0
        /*07a4*/ 	.word	0x000000ff
        /*07a8*/ 	.word	0x00028c50
        /*07ac*/ 	.short	0x0100
        /*07ae*/ 	.byte	0x08
	.zero		1


	//   ....[7]....
        /*07b0*/ 	.word	0x000003b0
        /*07b4*/ 	.word	0x000000ff
        /*07b8*/ 	.word	0x00028c60
        /*07bc*/ 	.short	0x0100
        /*07be*/ 	.byte	0x08
	.zero		1


	//   ....[8]....
        /*07c0*/ 	.word	0x000003c0
        /*07c4*/ 	.word	0x000000ff
        /*07c8*/ 	.word	0x00028c58
        /*07cc*/ 	.short	0x0100
        /*07ce*/ 	.byte	0x08
	.zero		1


	//   ....[9]....
        /*07d0*/ 	.word	0x000003d0
        /*07d4*/ 	.word	0x000000ff
        /*07d8*/ 	.word	0x00028c68
        /*07dc*/ 	.short	0x0100
        /*07de*/ 	.byte	0x08
	.zero		1


	//   ....[10]....
        /*07e0*/ 	.word	0x000004c0
        /*07e4*/ 	.word	0x000000ff
        /*07e8*/ 	.word	0x00028c70
        /*07ec*/ 	.short	0x0100
        /*07ee*/ 	.byte	0x06
	.zero		1


	//   ....[11]....
        /*07f0*/ 	.word	0x000004d0
        /*07f4*/ 	.word	0x000000ff
        /*07f8*/ 	.word	0x00028c80
        /*07fc*/ 	.short	0x0100
        /*07fe*/ 	.byte	0x06
	.zero		1


	//   ....[12]....
        /*0800*/ 	.word	0x000004e0
        /*0804*/ 	.word	0x000000ff
        /*0808*/ 	.word	0x00028c78
        /*080c*/ 	.short	0x0100
        /*080e*/ 	.byte	0x06
	.zero		1


	//   ....[13]....
        /*0810*/ 	.word	0x000004f0
        /*0814*/ 	.word	0x000000ff
        /*0818*/ 	.word	0x00028c88
        /*081c*/ 	.short	0x0100
        /*081e*/ 	.byte	0x06
	.zero		1


	//   ....[14]....
        /*0820*/ 	.word	0x00000620
        /*0824*/ 	.word	0x000000ff
        /*0828*/ 	.word	0x00028c90
        /*082c*/ 	.short	0x0100
        /*082e*/ 	.byte	0x08
	.zero		1


	//   ....[15]....
        /*0830*/ 	.word	0x00000630
        /*0834*/ 	.word	0x000000ff
        /*0838*/ 	.word	0x00028ca0
        /*083c*/ 	.short	0x0100
        /*083e*/ 	.byte	0x08
	.zero		1


	//   ....[16]....
        /*0840*/ 	.word	0x00000640
        /*0844*/ 	.word	0x000000ff
        /*0848*/ 	.word	0x00028c98
        /*084c*/ 	.short	0x0100
        /*084e*/ 	.byte	0x08
	.zero		1


	//   ....[17]....
        /*0850*/ 	.word	0x00000650
        /*0854*/ 	.word	0x000000ff
        /*0858*/ 	.word	0x00028ca8
        /*085c*/ 	.short	0x0100
        /*085e*/ 	.byte	0x08
	.zero		1


	//   ....[18]....
        /*0860*/ 	.word	0x00000790
        /*0864*/ 	.word	0x000000ff
        /*0868*/ 	.word	0x00028cb0
        /*086c*/ 	.short	0x0100
        /*086e*/ 	.byte	0x08
	.zero		1


	//   ....[19]....
        /*0870*/ 	.word	0x000007a0
        /*0874*/ 	.word	0x000000ff
        /*0878*/ 	.word	0x00028cc0
        /*087c*/ 	.short	0x0100
        /*087e*/ 	.byte	0x08
	.zero		1


	//   ....[20]....
        /*0880*/ 	.word	0x000007b0
        /*0884*/ 	.word	0x000000ff
        /*0888*/ 	.word	0x00028cb8
        /*088c*/ 	.short	0x0100
        /*088e*/ 	.byte	0x08
	.zero		1


	//   ....[21]....
        /*0890*/ 	.word	0x000007c0
        /*0894*/ 	.word	0x000000ff
        /*0898*/ 	.word	0x00028cc8
        /*089c*/ 	.short	0x0100
        /*089e*/ 	.byte	0x08
	.zero		1


	//   ....[22]....
        /*08a0*/ 	.word	0x00001f40
        /*08a4*/ 	.word	0x000000ff
        /*08a8*/ 	.word	0x00028c50
        /*08ac*/ 	.short	0x010a
        /*08ae*/ 	.byte	0x11
	.zero		1


	//   ....[23]....
        /*08b0*/ 	.word	0x00002200
        /*08b4*/ 	.word	0x000000ff
        /*08b8*/ 	.word	0x00000000
        /*08bc*/ 	.short	0x0101
        /*08be*/ 	.byte	0x06
	.zero		1


	//   ....[24]....
        /*08c0*/ 	.word	0x00002b60
        /*08c4*/ 	.word	0x000000ff
        /*08c8*/ 	.word	0x00028c50
        /*08cc*/ 	.short	0x010a
        /*08ce*/ 	.byte	0x06
	.zero		1


	//   ....[25]....
        /*08d0*/ 	.word	0x00002ba0
        /*08d4*/ 	.word	0x000000ff
        /*08d8*/ 	.word	0x00028c50
        /*08dc*/ 	.short	0x010a
        /*08de*/ 	.byte	0x06
	.zero		1


	//   ....[26]....
        /*08e0*/ 	.word	0x00002e10
        /*08e4*/ 	.word	0x000000ff
        /*08e8*/ 	.word	0x00000000
        /*08ec*/ 	.short	0x0101
        /*08ee*/ 	.byte	0x06
	.zero		1


	//   ....[27]....
        /*08f0*/ 	.word	0x00004080
        /*08f4*/ 	.word	0x000000ff
        /*08f8*/ 	.word	0x00028c00
        /*08fc*/ 	.short	0x010a
        /*08fe*/ 	.byte	0x27
	.zero		1


	//   ....[28]....
        /*0900*/ 	.word	0x00004100
        /*0904*/ 	.word	0x00000007
        /*0908*/ 	.word	0x00028c30
        /*090c*/ 	.short	0x010a
        /*090e*/ 	.byte	0x3f
	.zero		1


	//   ....[29]....
        /*0910*/ 	.word	0x00004140
        /*0914*/ 	.word	0x00000007
        /*0918*/ 	.word	0x00028c30
        /*091c*/ 	.short	0x010a
        /*091e*/ 	.byte	0x3f
	.zero		1


	//   ....[30]....
        /*0920*/ 	.word	0x000044e0
        /*0924*/ 	.word	0x000000ff
        /*0928*/ 	.word	0x00000000
        /*092c*/ 	.short	0x0101
        /*092e*/ 	.byte	0x06
	.zero		1


	//   ....[31]....
        /*0930*/ 	.word	0x00005190
        /*0934*/ 	.word	0x00000007
        /*0938*/ 	.word	0x00028c50
        /*093c*/ 	.short	0x010a
        /*093e*/ 	.byte	0x3f
	.zero		1


	//   ....[32]....
        /*0940*/ 	.word	0x000051e0
        /*0944*/ 	.word	0x00000007
        /*0948*/ 	.word	0x00028c50
        /*094c*/ 	.short	0x010a
        /*094e*/ 	.byte	0x3f
	.zero		1


	//   ....[33]....
        /*0950*/ 	.word	0x00005480
        /*0954*/ 	.word	0x000000ff
        /*0958*/ 	.word	0x00000000
        /*095c*/ 	.short	0x0101
        /*095e*/ 	.byte	0x06
	.zero		1


	//   ....[34]....
        /*0960*/ 	.word	0x000055b0
        /*0964*/ 	.word	0x000000ff
        /*0968*/ 	.word	0x00028c30
        /*096c*/ 	.short	0x010a
        /*096e*/ 	.byte	0x16
	.zero		1


	//   ....[35]....
        /*0970*/ 	.word	0x000055f0
        /*0974*/ 	.word	0x000000ff
        /*0978*/ 	.word	0x00028c30
        /*097c*/ 	.short	0x010a
        /*097e*/ 	.byte	0x16
	.zero		1


	//   ....[36]....
        /*0980*/ 	.word	0x00005880
        /*0984*/ 	.word	0x000000ff
        /*0988*/ 	.word	0x00000000
        /*098c*/ 	.short	0x0101
        /*098e*/ 	.byte	0x06
	.zero		1


	//   ....[37]....
        /*0990*/ 	.word	0x00006ae0
        /*0994*/ 	.word	0x000000ff
        /*0998*/ 	.word	0x00028c50
        /*099c*/ 	.short	0x010a
        /*099e*/ 	.byte	0x16
	.zero		1


	//   ....[38]....
        /*09a0*/ 	.word	0x00006b20
        /*09a4*/ 	.word	0x000000ff
        /*09a8*/ 	.word	0x00028c50
        /*09ac*/ 	.short	0x010a
        /*09ae*/ 	.byte	0x16
	.zero		1


	//   ....[39]....
        /*09b0*/ 	.word	0x00006dc0
        /*09b4*/ 	.word	0x000000ff
        /*09b8*/ 	.word	0x00000000
        /*09bc*/ 	.short	0x0101
        /*09be*/ 	.byte	0x16
	.zero		1


	//   ....[40]....
        /*09c0*/ 	.word	0x000097b0
        /*09c4*/ 	.word	0x000000ff
        /*09c8*/ 	.word	0x00000000
        /*09cc*/ 	.short	0x0101
        /*09ce*/ 	.byte	0x04
	.zero		1


	//   ....[41]....
        /*09d0*/ 	.word	0x0000a180
        /*09d4*/ 	.word	0x000000ff
        /*09d8*/ 	.word	0x00000000
        /*09dc*/ 	.short	0x0101
        /*09de*/ 	.byte	0x04
	.zero		1


	//   ....[42]....
        /*09e0*/ 	.word	0x0000e420
        /*09e4*/ 	.word	0x00000013
        /*09e8*/ 	.word	0x00028c40
        /*09ec*/ 	.short	0x010a
        /*09ee*/ 	.byte	0x3f
	.zero		1


	//   ....[43]....
        /*09f0*/ 	.word	0x0000e8d0
        /*09f4*/ 	.word	0x00000013
        /*09f8*/ 	.word	0x00028c30
        /*09fc*/ 	.short	0x0107
        /*09fe*/ 	.byte	0x3f
	.zero		1


	//   ....[44]....
        /*0a00*/ 	.word	0x0000e9b0
        /*0a04*/ 	.word	0x00000013
        /*0a08*/ 	.word	0x00028c30
        /*0a0c*/ 	.short	0x0101
        /*0a0e*/ 	.byte	0x3f
	.zero		1


	//   ....[45]....
        /*0a10*/ 	.word	0x0000f1d0
        /*0a14*/ 	.word	0x00000011
        /*0a18*/ 	.word	0x00028c00
        /*0a1c*/ 	.short	0x0107
        /*0a1e*/ 	.byte	0x3f
	.zero		1


	//   ....[46]....
        /*0a20*/ 	.word	0x0000f2c0
        /*0a24*/ 	.word	0x00000011
        /*0a28*/ 	.word	0x00028c00
        /*0a2c*/ 	.short	0x0101
        /*0a2e*/ 	.byte	0x3f
	.zero		1


	//   ....[47]....
        /*0a30*/ 	.word	0x0000f2e0
        /*0a34*/ 	.word	0x00000011
        /*0a38*/ 	.word	0x00028c20
        /*0a3c*/ 	.short	0x010a
        /*0a3e*/ 	.byte	0x3f
	.zero		1


	//   ....[48]....
        /*0a40*/ 	.word	0x0000f370
        /*0a44*/ 	.word	0x00000013
        /*0a48*/ 	.word	0x00028c60
        /*0a4c*/ 	.short	0x010a
        /*0a4e*/ 	.byte	0x3f
	.zero		1


	//   ....[49]....
        /*0a50*/ 	.word	0x0000fc80
        /*0a54*/ 	.word	0x00000013
        /*0a58*/ 	.word	0x00028c50
        /*0a5c*/ 	.short	0x0107
        /*0a5e*/ 	.byte	0x3f
	.zero		1


	//   ....[50]....
        /*0a60*/ 	.word	0x0000fd50
        /*0a64*/ 	.word	0x00000013
        /*0a68*/ 	.word	0x00028c50
        /*0a6c*/ 	.short	0x0101
        /*0a6e*/ 	.byte	0x3f
	.zero		1


	//   ....[51]....
        /*0a70*/ 	.word	0x000100d0
        /*0a74*/ 	.word	0x00000006
        /*0a78*/ 	.word	0x00028c40
        /*0a7c*/ 	.short	0x010a
        /*0a7e*/ 	.byte	0x3f
	.zero		1


	//   ....[52]....
        /*0a80*/ 	.word	0x000103f0
        /*0a84*/ 	.word	0x00000006
        /*0a88*/ 	.word	0x00028c30
        /*0a8c*/ 	.short	0x0107
        /*0a8e*/ 	.byte	0x3f
	.zero		1


	//   ....[53]....
        /*0a90*/ 	.word	0x000104b0
        /*0a94*/ 	.word	0x00000006
        /*0a98*/ 	.word	0x00028c30
        /*0a9c*/ 	.short	0x0101
        /*0a9e*/ 	.byte	0x3f
	.zero		1


	//   ....[54]....
        /*0aa0*/ 	.word	0x000104e0
        /*0aa4*/ 	.word	0x00000006
        /*0aa8*/ 	.word	0x00028c60
        /*0aac*/ 	.short	0x010a
        /*0aae*/ 	.byte	0x3f
	.zero		1


	//   ....[55]....
        /*0ab0*/ 	.word	0x00010b90
        /*0ab4*/ 	.word	0x00000006
        /*0ab8*/ 	.word	0x00028c50
        /*0abc*/ 	.short	0x0107
        /*0abe*/ 	.byte	0x3f
	.zero		1


	//   ....[56]....
        /*0ac0*/ 	.word	0x00010c50
        /*0ac4*/ 	.word	0x00000006
        /*0ac8*/ 	.word	0x00028c50
        /*0acc*/ 	.short	0x0101
        /*0ace*/ 	.byte	0x3f
	.zero		1


	//   ....[57]....
        /*0ad0*/ 	.word	0x00011ad0
        /*0ad4*/ 	.word	0x00000007
        /*0ad8*/ 	.word	0x00028c20
        /*0adc*/ 	.short	0x010a
        /*0ade*/ 	.byte	0x3f
	.zero		1


	//   ....[58]....
        /*0ae0*/ 	.word	0x00011c50
        /*0ae4*/ 	.word	0x00000005
        /*0ae8*/ 	.word	0x00028c40
        /*0aec*/ 	.short	0x010a
        /*0aee*/ 	.byte	0x3f
	.zero		1


	//   ....[59]....
        /*0af0*/ 	.word	0x00011cf0
        /*0af4*/ 	.word	0x00000003
        /*0af8*/ 	.word	0x00028c40
        /*0afc*/ 	.short	0x010a
        /*0afe*/ 	.byte	0x3f
	.zero		1


	//   ....[60]....
        /*0b00*/ 	.word	0x00011d30
        /*0b04*/ 	.word	0x00000005
        /*0b08*/ 	.word	0x00028c60
        /*0b0c*/ 	.short	0x010a
        /*0b0e*/ 	.byte	0x3f
	.zero		1


	//   ....[61]....
        /*0b10*/ 	.word	0x00011d70
        /*0b14*/ 	.word	0x00000003
        /*0b18*/ 	.word	0x00028c60
        /*0b1c*/ 	.short	0x010a
        /*0b1e*/ 	.byte	0x3f
	.zero		1


	//   ....[62]....
        /*0b20*/ 	.word	0x00011de0
        /*0b24*/ 	.word	0x00000003
        /*0b28*/ 	.word	0x00028c50
        /*0b2c*/ 	.short	0x010a
        /*0b2e*/ 	.byte	0x3f
	.zero		1


	//   ....[63]....
        /*0b30*/ 	.word	0x00011e40
        /*0b34*/ 	.word	0x00000003
        /*0b38*/ 	.word	0x00028c50
        /*0b3c*/ 	.short	0x010a
        /*0b3e*/ 	.byte	0x3f
	.zero		1


	//   ....[64]....
        /*0b40*/ 	.word	0x00011ea0
        /*0b44*/ 	.word	0x00000003
        /*0b48*/ 	.word	0x00028c00
        /*0b4c*/ 	.short	0x010a
        /*0b4e*/ 	.byte	0x3f
	.zero		1


	//   ....[65]....
        /*0b50*/ 	.word	0x00011ef0
        /*0b54*/ 	.word	0x00000007
        /*0b58*/ 	.word	0x00028c30
        /*0b5c*/ 	.short	0x010a
        /*0b5e*/ 	.byte	0x3f
	.zero		1


	//   ....[66]....
        /*0b60*/ 	.word	0x00011f40
        /*0b64*/ 	.word	0x00000007
        /*0b68*/ 	.word	0x00028c50
        /*0b6c*/ 	.short	0x010a
        /*0b6e*/ 	.byte	0x3f
	.zero		1


	//   ....[67]....
        /*0b70*/ 	.word	0x00011fa0
        /*0b74*/ 	.word	0x00000000
        /*0b78*/ 	.word	0x00028c30
        /*0b7c*/ 	.short	0x010a
        /*0b7e*/ 	.byte	0x3f
	.zero		1


	//   ....[68]....
        /*0b80*/ 	.word	0x00012000
        /*0b84*/ 	.word	0x00000008
        /*0b88*/ 	.word	0x00028c50
        /*0b8c*/ 	.short	0x010a
        /*0b8e*/ 	.byte	0x3f
	.zero		1


	//   ....[69]....
        /*0b90*/ 	.word	0x00012120
        /*0b94*/ 	.word	0x00000013
        /*0b98*/ 	.word	0x00028c40
        /*0b9c*/ 	.short	0x010a
        /*0b9e*/ 	.byte	0x3f
	.zero		1


	//   ....[70]....
        /*0ba0*/ 	.word	0x00012bc0
        /*0ba4*/ 	.word	0x00000011
        /*0ba8*/ 	.word	0x00028c20
        /*0bac*/ 	.short	0x010a
        /*0bae*/ 	.byte	0x3f
	.zero		1


	//   ....[71]....
        /*0bb0*/ 	.word	0x00012c10
        /*0bb4*/ 	.word	0x00000013
        /*0bb8*/ 	.word	0x00028c60
        /*0bbc*/ 	.short	0x010a
        /*0bbe*/ 	.byte	0x3f
	.zero		1


	//   ....[72]....
        /*0bc0*/ 	.word	0x00013510
        /*0bc4*/ 	.word	0x00000006
        /*0bc8*/ 	.word	0x00028c40
        /*0bcc*/ 	.short	0x010a
        /*0bce*/ 	.byte	0x3f
	.zero		1


	//   ....[73]....
        /*0bd0*/ 	.word	0x000139d0
        /*0bd4*/ 	.word	0x00000006
        /*0bd8*/ 	.word	0x00028c60
        /*0bdc*/ 	.short	0x010a
        /*0bde*/ 	.byte	0x3f
	.zero		1


	//   ....[74]....
        /*0be0*/ 	.word	0x00014b70
        /*0be4*/ 	.word	0x00000007
        /*0be8*/ 	.word	0x00028c20
        /*0bec*/ 	.short	0x010a
        /*0bee*/ 	.byte	0x3f
	.zero		1


	//   ....[75]....
        /*0bf0*/ 	.word	0x00014d10
        /*0bf4*/ 	.word	0x00000005
        /*0bf8*/ 	.word	0x00028c40
        /*0bfc*/ 	.short	0x010a
        /*0bfe*/ 	.byte	0x3f
	.zero		1


	//   ....[76]....
        /*0c00*/ 	.word	0x00014d60
        /*0c04*/ 	.word	0x00000003
        /*0c08*/ 	.word	0x00028c40
        /*0c0c*/ 	.short	0x010a
        /*0c0e*/ 	.byte	0x3f
	.zero		1


	//   ....[77]....
        /*0c10*/ 	.word	0x00014db0
        /*0c14*/ 	.word	0x00000005
        /*0c18*/ 	.word	0x00028c60
        /*0c1c*/ 	.short	0x010a
        /*0c1e*/ 	.byte	0x3f
	.zero		1


	//----- nvinfo : EIATTR_NUM_MBARRIERS
	.align		4
.L_200:
        /*0c20*/ 	.byte	0x03, 0x38
        /*0c22*/ 	.short	0x0016


	//----- nvinfo : EIATTR_EXIT_INSTR_OFFSETS
	.align		4
        /*0c24*/ 	.byte	0x04, 0x1c
        /*0c26*/ 	.short	(.L_202 - .L_201)


	//   ....[0]....
.L_201:
        /*0c28*/ 	.word	0x00000970


	//   ....[1]....
        /*0c2c*/ 	.word	0x0000c3a0


	//   ....[2]....
        /*0c30*/ 	.word	0x00011dc0


	//----- nvinfo : EIATTR_MAX_THREADS
	.align		4
.L_202:
        /*0c34*/ 	.byte	0x04, 0x05
        /*0c36*/ 	.short	(.L_204 - .L_203)
.L_203:
        /*0c38*/ 	.word	0x00000180
        /*0c3c*/ 	.word	0x00000001
        /*0c40*/ 	.word	0x00000001


	//----- nvinfo : EIATTR_CRS_STACK_SIZE
	.align		4
.L_204:
        /*0c44*/ 	.byte	0x04, 0x1e
        /*0c46*/ 	.short	(.L_206 - .L_205)
.L_205:
        /*0c48*/ 	.word	0x00000000


	//----- nvinfo : EIATTR_CBANK_PARAM_SIZE
	.align		4
.L_206:
        /*0c4c*/ 	.byte	0x03, 0x19
        /*0c4e*/ 	.short	0x0af0


	//----- nvinfo : EIATTR_PARAM_CBANK
	.align		4
        /*0c50*/ 	.byte	0x04, 0x0a
        /*0c52*/ 	.short	(.L_208 - .L_207)
	.align		4
.L_207:
        /*0c54*/ 	.word	index@(.nv.constant0._ZN7cutlass13device_kernelIN5flash11enable_sm90INS1_16FlashAttnFwdSm90INS1_25CollectiveMainloopFwdSm90ILi2EN4cute5tupleIJNS5_1CILi1EEES8_S8_EEENS6_IJNS7_ILi64EEESA_SA_EEELi512ENS_10bfloat16_tEfNS_4arch4Sm90ELb0ELb0ELb0ELb1ELb1ELb0ELb0ELb0ELb0ELb1ELb1ELb0EEENS1_21CollectiveEpilogueFwdINS6_IJSA_NS7_ILi512EEESA_EEES9_SC_SE_Li256ELb1ELb1ELb1ELb0EEENS1_36VarlenDynamicPersistentTileSchedulerILi64ELi64ELi256ELi128ELb1ELb1ELb1ELb0ELb1ELb1EEEEEEEEEvNT_6ParamsE)
        /*0c58*/ 	.short	0x0210
        /*0c5a*/ 	.short	0x0af0


	//----- nvinfo : EIATTR_SW_WAR
	.align		4
.L_208:
        /*0c5c*/ 	.byte	0x04, 0x36
        /*0c5e*/ 	.short	(.L_210 - .L_209)
.L_209:
        /*0c60*/ 	.word	0x00000008
.L_210:


//--------------------- .nv.info._ZN7cutlass13device_kernelIN5flash11enable_sm90INS1_16FlashAttnFwdSm90INS1_25CollectiveMainloopFwdSm90ILi2EN4cute5tupleIJNS5_1CILi1EEES8_S8_EEENS6_IJNS7_ILi64EEESA_SA_EEELi512ENS_10bfloat16_tEfNS_4arch4Sm90ELb0ELb0ELb0ELb1ELb1ELb1ELb0ELb0ELb0ELb1ELb1ELb0EEENS1_21CollectiveEpilogueFwdINS6_IJSA_NS7_ILi512EEESA_EEES9_SC_SE_Li256ELb1ELb1ELb1ELb0EEENS1_36VarlenDynamicPersistentTileSchedulerILi64ELi64ELi256ELi128ELb1ELb1ELb1ELb0ELb1ELb1EEEEEEEEEvNT_6ParamsE --------------------------
	.section	.nv.info._ZN7cutlass13device_kernelIN5flash11enable_sm90INS1_16FlashAttnFwdSm90INS1_25CollectiveMainloopFwdSm90ILi2EN4cute5tupleIJNS5_1CILi1EEES8_S8_EEENS6_IJNS7_ILi64EEESA_SA_EEELi512ENS_10bfloat16_tEfNS_4arch4Sm90ELb0ELb0ELb0ELb1ELb1ELb1ELb0ELb0ELb0ELb1ELb1ELb0EEENS1_21CollectiveEpilogueFwdINS6_IJSA_NS7_ILi512EEESA_EEES9_SC_SE_Li256ELb1ELb1ELb1ELb0EEENS1_36VarlenDynamicPersistentTileSchedulerILi64ELi64ELi256ELi128ELb1ELb1ELb1ELb0ELb1ELb1EEEEEEEEEvNT_6ParamsE,"",@"SHT_CUDA_INFO"
	.sectionflags	@""
	.align	4


	//----- nvinfo : EIATTR_CUDA_API_VERSION
	.align		4
        /*0000*/ 	.byte	0x04, 0x37
        /*0002*/ 	.short	(.L_212 - .L_211)
.L_211:
        /*0004*/ 	.word	0x00000082


	//----- nvinfo : EIATTR_KPARAM_INFO
	.align		4
.L_212:
        /*0008*/ 	.byte	0x04, 0x17
        /*000a*/ 	.short	(.L_214 - .L_213)
.L_213:
        /*000c*/ 	.word	0x00000000
        /*0010*/ 	.short	0x0000
        /*0012*/ 	.short	0x0070
        /*0014*/ 	.byte	0x00, 0xf0, 0x01, 0x2a


	//----- nvinfo : EIATTR_SPARSE_MMA_MASK
	.align		4
.L_214:
        /*0018*/ 	.byte	0x03, 0x50
        /*001a*/ 	.short	0x0000


	//----- nvinfo : EIATTR_MAXREG_COUNT
	.align		4
        /*001c*/ 	.byte	0x03, 0x1b
        /*001e*/ 	.short	0x00a8


	//----- nvinfo : EIATTR_NUM_BARRIERS
	.align		4
        /*0020*/ 	.byte	0x02, 0x4c
        /*0022*/ 	.byte	0x10
	.zero		1


	//----- nvinfo : EIATTR_EXTERNS
	.align		4
        /*0024*/ 	.byte	0x04, 0x0f
        /*0026*/ 	.short	(.L_216 - .L_215)


	//   ....[0]....
	.align		4
.L_215:
        /*0028*/ 	.word	index@(__assertfail)


	//----- nvinfo : EIATTR_ANNOTATIONS
	.align		4
.L_216:
        /*002c*/ 	.byte	0x04, 0x55
        /*002e*/ 	.short	(.L_218 - .L_217)


	//   ....[0]....
.L_217:
        /* <DEDUP_REMOVED lines=51> */


	//----- nvinfo : EIATTR_MERCURY_ISA_VERSION
	.align		4
.L_218:
        /*0348*/ 	.byte	0x03, 0x5f
        /*034a*/ 	.short	0x0101


	//----- nvinfo : EIATTR_UNUSED_LOAD_BYTE_OFFSET
	.align		4
        /*034c*/ 	.byte	0x04, 0x44
        /*034e*/ 	.short	(.L_220 - .L_219)


	//   ....[0]....
.L_219:
        /*0350*/ 	.word	0x00000a20
        /*0354*/ 	.word	0x0000fff0


	//   ....[1]....
        /*0358*/ 	.word	0x0000dac0
        /*035c*/ 	.word	0x0000fff0


	//----- nvinfo : EIATTR_INT_WARP_WIDE_INSTR_OFFSETS
	.align		4
.L_220:
        /*0360*/ 	.byte	0x04, 0x31
        /*0362*/ 	.short	(.L_222 - .L_221)


	//   ....[0]....
.L_221:
        /*0364*/ 	.word	0x00000130


	//   ....[1]....
        /*0368*/ 	.word	0x00000170


	//   ....[2]....
        /*036c*/ 	.word	0x000001e0


	//   ....[3]....
        /*0370*/ 	.word	0x00015e30


	//   ....[4]....
        /*0374*/ 	.word	0x00015ec0


	//   ....[5]....
        /*0378*/ 	.word	0x000193a0


	//   ....[6]....
        /*037c*/ 	.word	0x00019430


	//----- nvinfo : EIATTR_COOP_GROUP_MASK_REGIDS
	.align		4
.L_222:
        /*0380*/ 	.byte	0x04, 0x29
        /*0382*/ 	.short	(.L_224 - .L_223)


	//   ....[0]....
.L_223:
        /*0384*/ 	.word	0xffffffff


	//   ....[1]....
        /*0388*/ 	.word	0xffffffff


	//   ....[2]....
        /*038c*/ 	.word	0xffffffff


	//   ....[3]....
        /*0390*/ 	.word	0xffffffff


	//   ....[4]....
        /*0394*/ 	.word	0xffffffff


	//   ....[5]....
        /*0398*/ 	.word	0xffffffff


	//   ....[6]....
        /*039c*/ 	.word	0xffffffff


	//   ....[7]....
        /*03a0*/ 	.word	0xffffffff


	//   ....[8]....
        /*03a4*/ 	.word	0xffffffff


	//   ....[9]....
        /*03a8*/ 	.word	0xffffffff


	//   ....[10]....
        /*03ac*/ 	.word	0xffffffff


	//   ....[11]....
        /*03b0*/ 	.word	0xffffffff


	//   ....[12]....
        /*03b4*/ 	.word	0xffffffff


	//   ....[13]....
        /*03b8*/ 	.word	0xffffffff


	//   ....[14]....
        /*03bc*/ 	.word	0xffffffff


	//   ....[15]....
        /*03c0*/ 	.word	0xffffffff


	//   ....[16]....
        /*03c4*/ 	.word	0xffffffff


	//   ....[17]....
        /*03c8*/ 	.word	0xffffffff


	//   ....[18]....
        /*03cc*/ 	.word	0xffffffff


	//   ....[19]....
        /*03d0*/ 	.word	0xffffffff


	//   ....[20]....
        /*03d4*/ 	.word	0xffffffff


	//   ....[21]....
        /*03d8*/ 	.word	0xffffffff


	//   ....[22]....
        /*03dc*/ 	.word	0xffffffff


	//   ....[23]....
        /*03e0*/ 	.word	0xffffffff


	//   ....[24]....
        /*03e4*/ 	.word	0xffffffff


	//   ....[25]....
        /*03e8*/ 	.word	0xffffffff


	//   ....[26]....
        /*03ec*/ 	.word	0xffffffff


	//   ....[27]....
        /*03f0*/ 	.word	0xffffffff


	//   ....[28]....
        /*03f4*/ 	.word	0xffffffff


	//   ....[29]....
        /*03f8*/ 	.word	0xffffffff


	//   ....[30]....
        /*03fc*/ 	.word	0xffffffff


	//   ....[31]....
        /*0400*/ 	.word	0xffffffff


	//   ....[32]....
        /*0404*/ 	.word	0xffffffff


	//   ....[33]....
        /*0408*/ 	.word	0xffffffff


	//   ....[34]....
        /*040c*/ 	.word	0xffffffff


	//   ....[35]....
        /*0410*/ 	.word	0xffffffff


	//   ....[36]....
        /*0414*/ 	.word	0xffffffff


	//   ....[37]....
        /*0418*/ 	.word	0xffffffff


	//   ....[38]....
        /*041c*/ 	.word	0xffffffff


	//   ....[39]....
        /*0420*/ 	.word	0xffffffff


	//   ....[40]....
        /*0424*/ 	.word	0xffffffff


	//   ....[41]....
        /*0428*/ 	.word	0xffffffff


	//   ....[42]....
        /*042c*/ 	.word	0xffffffff


	//   ....[43]....
        /*0430*/ 	.word	0xffffffff


	//   ....[44]....
        /*0434*/ 	.word	0xffffffff


	//   ....[45]....
        /*0438*/ 	.word	0xffffffff


	//   ....[46]....
        /*043c*/ 	.word	0xffffffff


	//   ....[47]....
        /*0440*/ 	.word	0xffffffff


	//   ....[48]....
        /*0444*/ 	.word	0xffffffff


	//   ....[49]....
        /*0448*/ 	.word	0xffffffff


	//   ....[50]....
        /*044c*/ 	.word	0xffffffff


	//   ....[51]....
        /*0450*/ 	.word	0xffffffff


	//   ....[52]....
        /*0454*/ 	.word	0xffffffff


	//   ....[53]....
        /*0458*/ 	.word	0xffffffff


	//   ....[54]....
        /*045c*/ 	.word	0xffffffff


	//   ....[55]....
        /*0460*/ 	.word	0xffffffff


	//   ....[56]....
        /*0464*/ 	.word	0xffffffff


	//   ....[57]....
        /*0468*/ 	.word	0xffffffff


	//   ....[58]....
        /*046c*/ 	.word	0xffffffff


	//   ....[59]....
        /*0470*/ 	.word	0xffffffff


	//   ....[60]....
        /*0474*/ 	.word	0xffffffff


	//   ....[61]....
        /*0478*/ 	.word	0xffffffff


	//   ....[62]....
        /*047c*/ 	.word	0xffffffff


	//   ....[63]....
        /*0480*/ 	.word	0xffffffff


	//   ....[64]....
        /*0484*/ 	.word	0xffffffff


	//   ....[65]....
        /*0488*/ 	.word	0xffffffff


	//   ....[66]....
        /*048c*/ 	.word	0xffffffff


	//   ....[67]....
        /*0490*/ 	.word	0xffffffff


	//   ....[68]....
        /*0494*/ 	.word	0xffffffff


	//   ....[69]....
        /*0498*/ 	.word	0xffffffff


	//   ....[70]....
        /*049c*/ 	.word	0xffffffff


	//   ....[71]....
        /*04a0*/ 	.word	0xffffffff


	//   ....[72]....
        /*04a4*/ 	.word	0xffffffff


	//   ....[73]....
        /*04a8*/ 	.word	0xffffffff


	//   ....[74]....
        /*04ac*/ 	.word	0xffffffff


	//   ....[75]....
        /*04b0*/ 	.word	0xffffffff


	//   ....[76]....
        /*04b4*/ 	.word	0xffffffff


	//   ....[77]....
        /*04b8*/ 	.word	0xffffffff


	//   ....[78]....
        /*04bc*/ 	.word	0xffffffff


	//   ....[79]....
        /*04c0*/ 	.word	0xffffffff


	//   ....[80]....
        /*04c4*/ 	.word	0xffffffff


	//   ....[81]....
        /*04c8*/ 	.word	0xffffffff


	//   ....[82]....
        /*04cc*/ 	.word	0xffffffff


	//   ....[83]....
        /*04d0*/ 	.word	0xffffffff


	//   ....[84]....
        /*04d4*/ 	.word	0xffffffff


	//   ....[85]....
        /*04d8*/ 	.word	0xffffffff


	//   ....[86]....
        /*04dc*/ 	.word	0xffffffff


	//   ....[87]....
        /*04e0*/ 	.word	0xffffffff


	//   ....[88]....
        /*04e4*/ 	.word	0xffffffff


	//   ....[89]....
        /*04e8*/ 	.word	0xffffffff


	//   ....[90]....
        /*04ec*/ 	.word	0xffffffff


	//   ....[91]....
        /*04f0*/ 	.word	0xffffffff


	//   ....[92]....
        /*04f4*/ 	.word	0xffffffff


	//   ....[93]....
        /*04f8*/ 	.word	0xffffffff


	//   ....[94]....
        /*04fc*/ 	.word	0xffffffff


	//   ....[95]....
        /*0500*/ 	.word	0xffffffff


	//   ....[96]....
        /*0504*/ 	.word	0xffffffff


	//   ....[97]....
        /*0508*/ 	.word	0xffffffff


	//   ....[98]....
        /*050c*/ 	.word	0xffffffff


	//   ....[99]....
        /*0510*/ 	.word	0xffffffff


	//   ....[100]....
        /*0514*/ 	.word	0xffffffff


	//   ....[101]....
        /*0518*/ 	.word	0xffffffff


	//   ....[102]....
        /*051c*/ 	.word	0xffffffff


	//   ....[103]....
        /*0520*/ 	.word	0xffffffff


	//   ....[104]....
        /*0524*/ 	.word	0xffffffff


	//   ....[105]....
        /*0528*/ 	.word	0xffffffff


	//   ....[106]....
        /*052c*/ 	.word	0xffffffff


	//   ....[107]....
        /*0530*/ 	.word	0xffffffff


	//   ....[108]....
        /*0534*/ 	.word	0xffffffff


	//   ....[109]....
        /*0538*/ 	.word	0xffffffff


	//   ....[110]....
        /*053c*/ 	.word	0xffffffff


	//   ....[111]....
        /*0540*/ 	.word	0xffffffff


	//   ....[112]....
        /*0544*/ 	.word	0xffffffff


	//   ....[113]....
        /*0548*/ 	.word	0xffffffff


	//   ....[114]....
        /*054c*/ 	.word	0xffffffff


	//   ....[115]....
        /*0550*/ 	.word	0xffffffff


	//   ....[116]....
        /*0554*/ 	.word	0xffffffff


	//   ....[117]....
        /*0558*/ 	.word	0xffffffff


	//   ....[118]....
        /*055c*/ 	.word	0xffffffff


	//   ....[119]....
        /*0560*/ 	.word	0xffffffff


	//   ....[120]....
        /*0564*/ 	.word	0xffffffff


	//   ....[121]....
        /*0568*/ 	.word	0xffffffff


	//   ....[122]....
        /*056c*/ 	.word	0xffffffff


	//   ....[123]....
        /*0570*/ 	.word	0xffffffff


	//   ....[124]....
        /*0574*/ 	.word	0xffffffff


	//   ....[125]....
        /*0578*/ 	.word	0xffffffff


	//   ....[126]....
        /*057c*/ 	.word	0xffffffff


	//   ....[127]....
        /*0580*/ 	.word	0xffffffff


	//   ....[128]....
        /*0584*/ 	.word	0xffffffff


	//   ....[129]....
        /*0588*/ 	.word	0xffffffff


	//   ....[130]....
        /*058c*/ 	.word	0xffffffff


	//   ....[131]....
        /*0590*/ 	.word	0xffffffff


	//   ....[132]....
        /*0594*/ 	.word	0xffffffff


	//   ....[133]....
        /*0598*/ 	.word	0x0500000f


	//   ....[134]....
        /*059c*/ 	.word	0x0500000f


	//   ....[135]....
        /*05a0*/ 	.word	0x0500000f


	//   ....[136]....
        /*05a4*/ 	.word	0x0500000f


	//   ....[137]....
        /*05a8*/ 	.word	0x0500000f


	//   ....[138]....
        /*05ac*/ 	.word	0x0500000f


	//   ....[139]....
        /*05b0*/ 	.word	0x0500000f


	//   ....[140]....
        /*05b4*/ 	.word	0x0500000f


	//   ....[141]....
        /*05b8*/ 	.word	0x0500000f


	//   ....[142]....
        /*05bc*/ 	.word	0x0500000f


	//   ....[143]....
        /*05c0*/ 	.word	0x0500000f


	//   ....[144]....
        /*05c4*/ 	.word	0x0500000f


	//   ....[145]....
        /*05c8*/ 	.word	0x0500000f


	//   ....[146]....
        /*05cc*/ 	.word	0x0500000f


	//   ....[147]....
        /*05d0*/ 	.word	0x0500000f


	//   ....[148]....
        /*05d4*/ 	.word	0x0500000f


	//   ....[149]....
        /*05d8*/ 	.word	0x0500000f


	//   ....[150]....
        /*05dc*/ 	.word	0x0500000f


	//   ....[151]....
        /*05e0*/ 	.word	0x0500000f


	//   ....[152]....
        /*05e4*/ 	.word	0x0500000f


	//   ....[153]....
        /*05e8*/ 	.word	0x0500000f


	//   ....[154]....
        /*05ec*/ 	.word	0x0500000f


	//   ....[155]....
        /*05f0*/ 	.word	0x0500000f


	//   ....[156]....
        /*05f4*/ 	.word	0x0500000f


	//   ....[157]....
        /*05f8*/ 	.word	0x0500000f


	//   ....[158]....
        /*05fc*/ 	.word	0x0500000f


	//   ....[159]....
        /*0600*/ 	.word	0x0500000f


	//   ....[160]....
        /*0604*/ 	.word	0x0500000f


	//   ....[161]....
        /*0608*/ 	.word	0x0500000f


	//   ....[162]....
        /*060c*/ 	.word	0x0500000f


	//   ....[163]....
        /*0610*/ 	.word	0x0500000f


	//   ....[164]....
        /*0614*/ 	.word	0x0500000f


	//   ....[165]....
        /*0618*/ 	.word	0x0500000f


	//   ....[166]....
        /*061c*/ 	.word	0x0500000f


	//   ....[167]....
        /*0620*/ 	.word	0x0500000f


	//   ....[168]....
        /*0624*/ 	.word	0x0500000f


	//   ....[169]....
        /*0628*/ 	.word	0x0500000f


	//   ....[170]....
        /*062c*/ 	.word	0x0500000f


	//   ....[171]....
        /*0630*/ 	.word	0x0500000f


	//   ....[172]....
        /*0634*/ 	.word	0x0500000f


	//   ....[173]....
        /*0638*/ 	.word	0x0500000f


	//   ....[174]....
        /*063c*/ 	.word	0x0500000f


	//   ....[175]....
        /*0640*/ 	.word	0x0500000f


	//   ....[176]....
        /*0644*/ 	.word	0x0500000f


	//   ....[177]....
        /*0648*/ 	.word	0x0500000f


	//   ....[178]....
        /*064c*/ 	.word	0x0500000f


	//   ....[179]....
        /*0650*/ 	.word	0x0500000f


	//   ....[180]....
        /*0654*/ 	.word	0x0500000f


	//   ....[181]....
        /*0658*/ 	.word	0x0500000f


	//   ....[182]....
        /*065c*/ 	.word	0x0500000f


	//   ....[183]....
        /*0660*/ 	.word	0x0500000f


	//   ....[184]....
        /*0664*/ 	.word	0x0500000f


	//   ....[185]....
        /*0668*/ 	.word	0x0500000f


	//   ....[186]....
        /*066c*/ 	.word	0x0500000f


	//   ....[187]....
        /*0670*/ 	.word	0x0500000f


	//   ....[188]....
        /*0674*/ 	.word	0x0500000f


	//   ....[189]....
        /*0678*/ 	.word	0x0500000f


	//   ....[190]....
        /*067c*/ 	.word	0x0500000f


	//   ....[191]....
        /*0680*/ 	.word	0x0500000f


	//   ....[192]....
        /*0684*/ 	.word	0x0500000f


	//   ....[193]....
        /*0688*/ 	.word	0x0500000f


	//   ....[194]....
        /*068c*/ 	.word	0x0500000f


	//   ....[195]....
        /*0690*/ 	.word	0x0500000f


	//   ....[196]....
        /*0694*/ 	.word	0x0500000f


	//   ....[197]....
        /*0698*/ 	.word	0x0500000f


	//   ....[198]....
        /*069c*/ 	.word	0x0500000f


	//   ....[199]....
        /*06a0*/ 	.word	0x0500000f


	//   ....[200]....
        /*06a4*/ 	.word	0x0500000f


	//   ....[201]....
        /*06a8*/ 	.word	0x0500000f


	//   ....[202]....
        /*06ac*/ 	.word	0x0500000f


	//   ....[203]....
        /*06b0*/ 	.word	0x0500000f


	//   ....[204]....
        /*06b4*/ 	.word	0x0500000f


	//   ....[205]....
        /*06b8*/ 	.word	0x0500000f


	//   ....[206]....
        /*06bc*/ 	.word	0x0500000f


	//   ....[207]....
        /*06c0*/ 	.word	0x0500000f


	//----- nvinfo : EIATTR_COOP_GROUP_INSTR_OFFSETS
	.align		4
.L_224:
        /*06c4*/ 	.byte	0x04, 0x28
        /*06c6*/ 	.short	(.L_226 - .L_225)


	//   ....[0]....
.L_225:
        /*06c8*/ 	.word	0x00000060


	//   ....[1]....
        /*06cc*/ 	.word	0x00000140


	//   ....[2]....
        /*06d0*/ 	.word	0x00000190


	//   ....[3]....
        /*06d4*/ 	.word	0x00000380


	//   ....[4]....
        /*06d8*/ 	.word	0x000004e0


	//   ....[5]....
        /*06dc*/ 	.word	0x00000600


	//   ....[6]....
        /*06e0*/ 	.word	0x00000760


	//   ....[7]....
        /*06e4*/ 	.word	0x000030c0


	//   ....[8]....
        /*06e8*/ 	.word	0x000030d0


	//   ....[9]....
        /*06ec*/ 	.word	0x00003b70


	//   ....[10]....
        /*06f0*/ 	.word	0x00003b80


	//   ....[11]....
        /*06f4*/ 	.word	0x00004590


	//   ....[12]....
        /*06f8*/ 	.word	0x000045a0


	//   ....[13]....
        /*06fc*/ 	.word	0x00004960


	//   ....[14]....
        /*0700*/ 	.word	0x00004970


	//   ....[15]....
        /*0704*/ 	.word	0x000058a0


	//   ....[16]....
        /*0708*/ 	.word	0x000079d0


	//   ....[17]....
        /*070c*/ 	.word	0x00007f90


	//   ....[18]....
        /*0710*/ 	.word	0x00007fa0


	//   ....[19]....
        /*0714*/ 	.word	0x00007fb0


	//   ....[20]....
        /*0718*/ 	.word	0x00007fc0


	//   ....[21]....
        /*071c*/ 	.word	0x00008fd0


	//   ....[22]....
        /*0720*/ 	.word	0x00008fe0


	//   ....[23]....
        /*0724*/ 	.word	0x00008ff0


	//   ....[24]....
        /*0728*/ 	.word	0x00009000


	//   ....[25]....
        /*072c*/ 	.word	0x0000a7f0


	//   ....[26]....
        /*0730*/ 	.word	0x0000a8c0


	//   ....[27]....
        /*0734*/ 	.word	0x0000aa10


	//   ....[28]....
        /*0738*/ 	.word	0x0000aad0


	//   ....[29]....
        /*073c*/ 	.word	0x0000b470


	//   ....[30]....
        /*0740*/ 	.word	0x0000ba70


	//   ....[31]....
        /*0744*/ 	.word	0x0000ba90


	//   ....[32]....
        /*0748*/ 	.word	0x0000c060


	//   ....[33]....
        /*074c*/ 	.word	0x0000c230


	//   ....[34]....
        /*0750*/ 	.word	0x0000cf00


	//   ....[35]....
        /*0754*/ 	.word	0x0000cff0


	//   ....[36]....
        /*0758*/ 	.word	0x0000d010


	//   ....[37]....
        /*075c*/ 	.word	0x0000d180


	//   ....[38]....
        /*0760*/ 	.word	0x0000d350


	//   ....[39]....
        /*0764*/ 	.word	0x0000e800


	//   ....[40]....
        /*0768*/ 	.word	0x0000ebd0


	//   ....[41]....
        /*076c*/ 	.word	0x0000ebf0


	//   ....[42]....
        /*0770*/ 	.word	0x0000ec00


	//   ....[43]....
        /*0774*/ 	.word	0x0000ec10


	//   ....[44]....
        /*0778*/ 	.word	0x0000f930


	//   ....[45]....
        /*077c*/ 	.word	0x0000f950


	//   ....[46]....
        /*0780*/ 	.word	0x0000fbf0


	//   ....[47]....
        /*0784*/ 	.word	0x0000fc10


	//   ....[48]....
        /*0788*/ 	.word	0x000104a0


	//   ....[49]....
        /*078c*/ 	.word	0x000104e0


	//   ....[50]....
        /*0790*/ 	.word	0x00010fc0


	//   ....[51]....
        /*0794*/ 	.word	0x00010fe0


	//   ....[52]....
        /*0798*/ 	.word	0x00012660


	//   ....[53]....
        /*079c*/ 	.word	0x00012690


	//   ....[54]....
        /*07a0*/ 	.word	0x000128d0


	//   ....[55]....
        /*07a4*/ 	.word	0x000128f0


	//   ....[56]....
        /*07a8*/ 	.word	0x00012ba0


	//   ....[57]....
        /*07ac*/ 	.word	0x00012d90


	//   ....[58]....
        /*07b0*/ 	.word	0x00012dc0


	//   ....[59]....
        /*07b4*/ 	.word	0x00012df0


	//   ....[60]....
        /*07b8*/ 	.word	0x00012e20


	//   ....[61]....
        /*07bc*/ 	.word	0x00012e50


	//   ....[62]....
        /*07c0*/ 	.word	0x00012e80


	//   ....[63]....
        /*07c4*/ 	.word	0x00013010


	//   ....[64]....
        /*07c8*/ 	.word	0x00013040


	//   ....[65]....
        /*07cc*/ 	.word	0x00013070


	//   ....[66]....
        /*07d0*/ 	.word	0x000130a0


	//   ....[67]....
        /*07d4*/ 	.word	0x000130d0


	//   ....[68]....
        /*07d8*/ 	.word	0x00013100


	//   ....[69]....
        /*07dc*/ 	.word	0x00013190


	//   ....[70]....
        /*07e0*/ 	.word	0x000131c0


	//   ....[71]....
        /*07e4*/ 	.word	0x000131d0


	//   ....[72]....
        /*07e8*/ 	.word	0x00013260


	//   ....[73]....
        /*07ec*/ 	.word	0x00014230


	//   ....[74]....
        /*07f0*/ 	.word	0x00016c00


	//   ....[75]....
        /*07f4*/ 	.word	0x00016c20


	//   ....[76]....
        /*07f8*/ 	.word	0x00016cb0


	//   ....[77]....
        /*07fc*/ 	.word	0x00016cd0


	//   ....[78]....
        /*0800*/ 	.word	0x00016d50


	//   ....[79]....
        /*0804*/ 	.word	0x00016d70


	//   ....[80]....
        /*0808*/ 	.word	0x00016d80


	//   ....[81]....
        /*080c*/ 	.word	0x00016d90


	//   ....[82]....
        /*0810*/ 	.word	0x00017590


	//   ....[83]....
        /*0814*/ 	.word	0x000175c0


	//   ....[84]....
        /*0818*/ 	.word	0x00017660


	//   ....[85]....
        /*081c*/ 	.word	0x00017680


	//   ....[86]....
        /*0820*/ 	.word	0x00017700


	//   ....[87]....
        /*0824*/ 	.word	0x00017720


	//   ....[88]....
        /*0828*/ 	.word	0x00017730


	//   ....[89]....
        /*082c*/ 	.word	0x000177a0


	//   ....[90]....
        /*0830*/ 	.word	0x00017bc0


	//   ....[91]....
        /*0834*/ 	.word	0x00017c80


	//   ....[92]....
        /*0838*/ 	.word	0x00017dd0


	//   ....[93]....
        /*083c*/ 	.word	0x00017e10


	//   ....[94]....
        /*0840*/ 	.word	0x00017e20


	//   ....[95]....
        /*0844*/ 	.word	0x00017e30


	//   ....[96]....
        /*0848*/ 	.word	0x00017f80


	//   ....[97]....
        /*084c*/ 	.word	0x000180d0


	//   ....[98]....
        /*0850*/ 	.word	0x000188d0


	//   ....[99]....
        /*0854*/ 	.word	0x000188f0


	//   ....[100]....
        /*0858*/ 	.word	0x00018940


	//   ....[101]....
        /*085c*/ 	.word	0x00018950


	//   ....[102]....
        /*0860*/ 	.word	0x00018990


	//   ....[103]....
        /*0864*/ 	.word	0x000189a0


	//   ....[104]....
        /*0868*/ 	.word	0x000189b0


	//   ....[105]....
        /*086c*/ 	.word	0x000189f0


	//   ....[106]....
        /*0870*/ 	.word	0x00018cf0


	//   ....[107]....
        /*0874*/ 	.word	0x00018d30


	//   ....[108]....
        /*0878*/ 	.word	0x00018d50


	//   ....[109]....
        /*087c*/ 	.word	0x00018d70


	//   ....[110]....
        /*0880*/ 	.word	0x00018da0


	//   ....[111]....
        /*0884*/ 	.word	0x00018dc0


	//   ....[112]....
        /*0888*/ 	.word	0x00018ec0


	//   ....[113]....
        /*088c*/ 	.word	0x00019010


	//   ....[114]....
        /*0890*/ 	.word	0x00019650


	//   ....[115]....
        /*0894*/ 	.word	0x00019680


	//   ....[116]....
        /*0898*/ 	.word	0x000196e0


	//   ....[117]....
        /*089c*/ 	.word	0x00019710


	//   ....[118]....
        /*08a0*/ 	.word	0x00019740


	//   ....[119]....
        /*08a4*/ 	.word	0x00019770


	//   ....[120]....
        /*08a8*/ 	.word	0x000197a0


	//   ....[121]....
        /*08ac*/ 	.word	0x000197d0


	//   ....[122]....
        /*08b0*/ 	.word	0x00019970


	//   ....[123]....
        /*08b4*/ 	.word	0x000199a0


	//   ....[124]....
        /*08b8*/ 	.word	0x000199d0


	//   ....[125]....
        /*08bc*/ 	.word	0x00019a00


	//   ....[126]....
        /*08c0*/ 	.word	0x00019a30


	//   ....[127]....
        /*08c4*/ 	.word	0x00019a60


	//   ....[128]....
        /*08c8*/ 	.word	0x00019b20


	//   ....[129]....
        /*08cc*/ 	.word	0x00019b40


	//   ....[130]....
        /*08d0*/ 	.word	0x00019b50


	//   ....[131]....
        /*08d4*/ 	.word	0x00019bb0


	//   ....[132]....
        /*08d8*/ 	.word	0x0001a1d0


	//   ....[133]....
        /*08dc*/ 	.word	0x0001a4e0


	//   ....[134]....
        /*08e0*/ 	.word	0x0001a570


	//   ....[135]....
        /*08e4*/ 	.word	0x0001a640


	//   ....[136]....
        /*08e8*/ 	.word	0x0001a6d0


	//   ....[137]....
        /*08ec*/ 	.word	0x0001a7b0


	//   ....[138]....
        /*08f0*/ 	.word	0x0001a840


	//   ....[139]....
        /*08f4*/ 	.word	0x0001a9c0


	//   ....[140]....
        /*08f8*/ 	.word	0x0001aa50


	//   ....[141]....
        /*08fc*/ 	.word	0x0001aaa0


	//   ....[142]....
        /*0900*/ 	.word	0x0001aaf0


	//   ....[143]....
        /*0904*/ 	.word	0x0001abe0


	//   ....[144]....
        /*0908*/ 	.word	0x0001ac70


	//   ....[145]....
        /*090c*/ 	.word	0x0001acc0


	//   ....[146]....
        /*0910*/ 	.word	0x0001ad10


	//   ....[147]....
        /*0914*/ 	.word	0x0001af60


	//   ....[148]....
        /*0918*/ 	.word	0x0001b240


	//   ....[149]....
        /*091c*/ 	.word	0x0001b330


	//   ....[150]....
        /*0920*/ 	.word	0x0001b3d0


	//   ....[151]....
        /*0924*/ 	.word	0x0001b430


	//   ....[152]....
        /*0928*/ 	.word	0x0001b520


	//   ....[153]....
        /*092c*/ 	.word	0x0001b590


	//   ....[154]....
        /*0930*/ 	.word	0x0001b680


	//   ....[155]....
        /*0934*/ 	.word	0x0001b6f0


	//   ....[156]....
        /*0938*/ 	.word	0x0001b790


	//   ....[157]....
        /*093c*/ 	.word	0x0001b880


	//   ....[158]....
        /*0940*/ 	.word	0x0001b8f0


	//   ....[159]....
        /*0944*/ 	.word	0x0001b950


	//   ....[160]....
        /*0948*/ 	.word	0x0001ba40


	//   ....[161]....
        /*094c*/ 	.word	0x0001baa0


	//   ....[162]....
        /*0950*/ 	.word	0x0001bba0


	//   ....[163]....
        /*0954*/ 	.word	0x0001bc00


	//   ....[164]....
        /*0958*/ 	.word	0x0001bce0


	//   ....[165]....
        /*095c*/ 	.word	0x0001be20


	//   ....[166]....
        /*0960*/ 	.word	0x0001bf20


	//   ....[167]....
        /*0964*/ 	.word	0x0001c1a0


	//   ....[168]....
        /*0968*/ 	.word	0x0001c1f0


	//   ....[169]....
        /*096c*/ 	.word	0x0001c3c0


	//   ....[170]....
        /*0970*/ 	.word	0x0001c410


	//   ....[171]....
        /*0974*/ 	.word	0x0001c5e0


	//   ....[172]....
        /*0978*/ 	.word	0x0001c630


	//   ....[173]....
        /*097c*/ 	.word	0x0001c720


	//   ....[174]....
        /*0980*/ 	.word	0x0001c7c0


	//   ....[175]....
        /*0984*/ 	.word	0x0001c820


	//   ....[176]....
        /*0988*/ 	.word	0x0001c8d0


	//   ....[177]....
        /*098c*/ 	.word	0x0001c930


	//   ....[178]....
        /*0990*/ 	.word	0x0001c9e0


	//   ....[179]....
        /*0994*/ 	.word	0x0001ca40


	//   ....[180]....
        /*0998*/ 	.word	0x0001caf0


	//   ....[181]....
        /*099c*/ 	.word	0x0001cbe0


	//   ....[182]....
        /*09a0*/ 	.word	0x0001ccc0


	//   ....[183]....
        /*09a4*/ 	.word	0x0001cdd0


	//   ....[184]....
        /*09a8*/ 	.word	0x0001ced0


	//   ....[185]....
        /*09ac*/ 	.word	0x0001d000


	//   ....[186]....
        /*09b0*/ 	.word	0x0001d0e0


	//   ....[187]....
        /*09b4*/ 	.word	0x0001d1e0


	//   ....[188]....
        /*09b8*/ 	.word	0x0001d2c0


	//   ....[189]....
        /*09bc*/ 	.word	0x0001d350


	//   ....[190]....
        /*09c0*/ 	.word	0x0001d3f0


	//   ....[191]....
        /*09c4*/ 	.word	0x0001d570


	//   ....[192]....
        /*09c8*/ 	.word	0x0001d5e0


	//   ....[193]....
        /*09cc*/ 	.word	0x0001d650


	//   ....[194]....
        /*09d0*/ 	.word	0x0001d6c0


	//   ....[195]....
        /*09d4*/ 	.word	0x0001d730


	//   ....[196]....
        /*09d8*/ 	.word	0x0001d7b0


	//   ....[197]....
        /*09dc*/ 	.word	0x0001d830


	//   ....[198]....
        /*09e0*/ 	.word	0x0001d8c0


	//   ....[199]....
        /*09e4*/ 	.word	0x0001d930


	//   ....[200]....
        /*09e8*/ 	.word	0x0001d9a0


	//   ....[201]....
        /*09ec*/ 	.word	0x0001da10


	//   ....[202]....
        /*09f0*/ 	.word	0x0001da90


	//   ....[203]....
        /*09f4*/ 	.word	0x0001db00


	//   ....[204]....
        /*09f8*/ 	.word	0x0001dba0


	//   ....[205]....
        /*09fc*/ 	.word	0x0001dbf0


	//   ....[206]....
        /*0a00*/ 	.word	0x0001dc80


	//   ....[207]....
        /*0a04*/ 	.word	0x0001ddb0


	//----- nvinfo : EIATTR_REG_RECONFIG
	.align		4
.L_226:
        /*0a08*/ 	.byte	0x01, 0x54
	.zero		2


	//----- nvinfo : EIATTR_SYSCALL_OFFSETS
	.align		4
        /*0a0c*/ 	.byte	0x04, 0x46
        /*0a0e*/ 	.short	(.L_228 - .L_227)


	//   ....[0]....
.L_227:
        /*0a10*/ 	.word	0x00002340


	//   ....[1]....
        /*0a14*/ 	.word	0x00002490


	//   ....[2]....
        /*0a18*/ 	.word	0x00007b70


	//   ....[3]....
        /*0a1c*/ 	.word	0x00007f00


	//   ....[4]....
        /*0a20*/ 	.word	0x00016020


	//   ....[5]....
        /*0a24*/ 	.word	0x00016170


	//   ....[6]....
        /*0a28*/ 	.word	0x00016260


	//   ....[7]....
        /*0a2c*/ 	.word	0x000171f0


	//----- nvinfo : EIATTR_MBARRIER_INSTR_OFFSETS
	.align		4
.L_228:
        /*0a30*/ 	.byte	0x04, 0x39
        /*0a32*/ 	.short	(.L_230 - .L_229)


	//   ....[0]....
.L_229:
        /*0a34*/ 	.word	0x00000270
        /*0a38*/ 	.word	0x000000ff
        /*0a3c*/ 	.word	0x00028c00
        /*0a40*/ 	.short	0x0100
        /*0a42*/ 	.byte	0x08
	.zero		1


	//   ....[1]....
        /*0a44*/ 	.word	0x00000280
        /*0a48*/ 	.word	0x000000ff
        /*0a4c*/ 	.word	0x00028c20
        /*0a50*/ 	.short	0x0100
        /*0a52*/ 	.byte	0x08
	.zero		1


	//   ....[2]....
        /*0a54*/ 	.word	0x00000330
        /*0a58*/ 	.word	0x000000ff
        /*0a5c*/ 	.word	0x00028c30
        /*0a60*/ 	.short	0x0100
        /*0a62*/ 	.byte	0x06
	.zero		1


	//   ....[3]....
        /*0a64*/ 	.word	0x00000340
        /*0a68*/ 	.word	0x000000ff
        /*0a6c*/ 	.word	0x00028c40
        /*0a70*/ 	.short	0x0100
        /*0a72*/ 	.byte	0x06
	.zero		1


	//   ....[4]....
        /*0a74*/ 	.word	0x00000350
        /*0a78*/ 	.word	0x000000ff
        /*0a7c*/ 	.word	0x00028c38
        /*0a80*/ 	.short	0x0100
        /*0a82*/ 	.byte	0x06
	.zero		1


	//   ....[5]....
        /*0a84*/ 	.word	0x00000360
        /*0a88*/ 	.word	0x000000ff
        /*0a8c*/ 	.word	0x00028c48
        /*0a90*/ 	.short	0x0100
        /*0a92*/ 	.byte	0x06
	.zero		1


	//   ....[6]....
        /*0a94*/ 	.word	0x00000490
        /*0a98*/ 	.word	0x000000ff
        /*0a9c*/ 	.word	0x00028c50
        /*0aa0*/ 	.short	0x0100
        /*0aa2*/ 	.byte	0x08
	.zero		1


	//   ....[7]....
        /*0aa4*/ 	.word	0x000004a0
        /*0aa8*/ 	.word	0x000000ff
        /*0aac*/ 	.word	0x00028c60
        /*0ab0*/ 	.short	0x0100
        /*0ab2*/ 	.byte	0x08
	.zero		1


	//   ....[8]....
        /*0ab4*/ 	.word	0x000004b0
        /*0ab8*/ 	.word	0x000000ff
        /*0abc*/ 	.word	0x00028c58
        /*0ac0*/ 	.short	0x0100
        /*0ac2*/ 	.byte	0x08
	.zero		1


	//   ....[9]....
        /*0ac4*/ 	.word	0x000004c0
        /*0ac8*/ 	.word	0x000000ff
        /*0acc*/ 	.word	0x00028c68
        /*0ad0*/ 	.short	0x0100
        /*0ad2*/ 	.byte	0x08
	.zero		1


	//   ....[10]....
        /*0ad4*/ 	.word	0x000005b0
        /*0ad8*/ 	.word	0x000000ff
        /*0adc*/ 	.word	0x00028c70
        /*0ae0*/ 	.short	0x0100
        /*0ae2*/ 	.byte	0x06
	.zero		1


	//   ....[11]....
        /*0ae4*/ 	.word	0x000005c0
        /*0ae8*/ 	.word	0x000000ff
        /*0aec*/ 	.word	0x00028c80
        /*0af0*/ 	.short	0x0100
        /*0af2*/ 	.byte	0x06
	.zero		1


	//   ....[12]....
        /*0af4*/ 	.word	0x000005d0
        /*0af8*/ 	.word	0x000000ff
        /*0afc*/ 	.word	0x00028c78
        /*0b00*/ 	.short	0x0100
        /*0b02*/ 	.byte	0x06
	.zero		1


	//   ....[13]....
        /*0b04*/ 	.word	0x000005e0
        /*0b08*/ 	.word	0x000000ff
        /*0b0c*/ 	.word	0x00028c88
        /*0b10*/ 	.short	0x0100
        /*0b12*/ 	.byte	0x06
	.zero		1


	//   ....[14]....
        /*0b14*/ 	.word	0x00000710
        /*0b18*/ 	.word	0x000000ff
        /*0b1c*/ 	.word	0x00028c90
        /*0b20*/ 	.short	0x0100
        /*0b22*/ 	.byte	0x08
	.zero		1


	//   ....[15]....
        /*0b24*/ 	.word	0x00000720
        /*0b28*/ 	.word	0x000000ff
        /*0b2c*/ 	.word	0x00028ca0
        /*0b30*/ 	.short	0x0100
        /*0b32*/ 	.byte	0x08
	.zero		1


	//   ....[16]....
        /*0b34*/ 	.word	0x00000730
        /*0b38*/ 	.word	0x000000ff
        /*0b3c*/ 	.word	0x00028c98
        /*0b40*/ 	.short	0x0100
        /*0b42*/ 	.byte	0x08
	.zero		1


	//   ....[17]....
        /*0b44*/ 	.word	0x00000740
        /*0b48*/ 	.word	0x000000ff
        /*0b4c*/ 	.word	0x00028ca8
        /*0b50*/ 	.short	0x0100
        /*0b52*/ 	.byte	0x08
	.zero		1


	//   ....[18]....
        /*0b54*/ 	.word	0x00000870
        /*0b58*/ 	.word	0x000000ff
        /*0b5c*/ 	.word	0x00028cb0
        /*0b60*/ 	.short	0x0100
        /*0b62*/ 	.byte	0x08
	.zero		1


	//   ....[19]....
        /*0b64*/ 	.word	0x00000880
        /*0b68*/ 	.word	0x000000ff
        /*0b6c*/ 	.word	0x00028cc0
        /*0b70*/ 	.short	0x0100
        /*0b72*/ 	.byte	0x08
	.zero		1


	//   ....[20]....
        /*0b74*/ 	.word	0x00000890
        /*0b78*/ 	.word	0x000000ff
        /*0b7c*/ 	.word	0x00028cb8
        /*0b80*/ 	.short	0x0100
        /*0b82*/ 	.byte	0x08
	.zero		1


	//   ....[21]....
        /*0b84*/ 	.word	0x000008a0
        /*0b88*/ 	.word	0x000000ff
        /*0b8c*/ 	.word	0x00028cc8
        /*0b90*/ 	.short	0x0100
        /*0b92*/ 	.byte	0x08
	.zero		1


	//   ....[22]....
        /*0b94*/ 	.word	0x00003070
        /*0b98*/ 	.word	0x0000003a
        /*0b9c*/ 	.word	0x00028c90
        /*0ba0*/ 	.short	0x010a
        /*0ba2*/ 	.byte	0x3f
	.zero		1


	//   ....[23]....
        /*0ba4*/ 	.word	0x00003b20
        /*0ba8*/ 	.word	0x0000003a
        /*0bac*/ 	.word	0x00028c90
        /*0bb0*/ 	.short	0x010a
        /*0bb2*/ 	.byte	0x3f
	.zero		1


	//   ....[24]....
        /*0bb4*/ 	.word	0x00004400
        /*0bb8*/ 	.word	0x0000003a
        /*0bbc*/ 	.word	0x00028c90
        /*0bc0*/ 	.short	0x010a
        /*0bc2*/ 	.byte	0x3f
	.zero		1


	//   ....[25]....
        /*0bc4*/ 	.word	0x000047c0
        /*0bc8*/ 	.word	0x00000004
        /*0bcc*/ 	.word	0x00000000
        /*0bd0*/ 	.short	0x0101
        /*0bd2*/ 	.byte	0x3f
	.zero		1


	//   ....[26]....
        /*0bd4*/ 	.word	0x00004800
        /*0bd8*/ 	.word	0x0000003a
        /*0bdc*/ 	.word	0x00028cb0
        /*0be0*/ 	.short	0x010a
        /*0be2*/ 	.byte	0x3f
	.zero		1


	//   ....[27]....
        /*0be4*/ 	.word	0x00005120
        /*0be8*/ 	.word	0x0000003a
        /*0bec*/ 	.word	0x00000000
        /*0bf0*/ 	.short	0x0101
        /*0bf2*/ 	.byte	0x3f
	.zero		1


	//   ....[28]....
        /*0bf4*/ 	.word	0x000059b0
        /*0bf8*/ 	.word	0x0000000a
        /*0bfc*/ 	.word	0x00028c50
        /*0c00*/ 	.short	0x010a
        /*0c02*/ 	.byte	0x3f
	.zero		1


	//   ....[29]....
        /*0c04*/ 	.word	0x00005d80
        /*0c08*/ 	.word	0x0000000a
        /*0c0c*/ 	.word	0x00000000
        /*0c10*/ 	.short	0x0101
        /*0c12*/ 	.byte	0x3f
	.zero		1


	//   ....[30]....
        /*0c14*/ 	.word	0x00006680
        /*0c18*/ 	.word	0x0000000a
        /*0c1c*/ 	.word	0x00028c50
        /*0c20*/ 	.short	0x010a
        /*0c22*/ 	.byte	0x3f
	.zero		1


	//   ....[31]....
        /*0c24*/ 	.word	0x000066d0
        /*0c28*/ 	.word	0x0000000a
        /*0c2c*/ 	.word	0x00028c50
        /*0c30*/ 	.short	0x010a
        /*0c32*/ 	.byte	0x3f
	.zero		1


	//   ....[32]....
        /*0c34*/ 	.word	0x00006a10
        /*0c38*/ 	.word	0x0000000a
        /*0c3c*/ 	.word	0x00000000
        /*0c40*/ 	.short	0x0101
        /*0c42*/ 	.byte	0x3f
	.zero		1


	//   ....[33]....
        /*0c44*/ 	.word	0x00007c10
        /*0c48*/ 	.word	0x00000002
        /*0c4c*/ 	.word	0x00028c00
        /*0c50*/ 	.short	0x010a
        /*0c52*/ 	.byte	0x3f
	.zero		1


	//   ....[34]....
        /*0c54*/ 	.word	0x00007c60
        /*0c58*/ 	.word	0x00000002
        /*0c5c*/ 	.word	0x00028c00
        /*0c60*/ 	.short	0x010a
        /*0c62*/ 	.byte	0x3f
	.zero		1


	//   ....[35]....
        /*0c64*/ 	.word	0x00008260
        /*0c68*/ 	.word	0x00000002
        /*0c6c*/ 	.word	0x00028c00
        /*0c70*/ 	.short	0x010a
        /*0c72*/ 	.byte	0x3f
	.zero		1


	//   ....[36]....
        /*0c74*/ 	.word	0x000091d0
        /*0c78*/ 	.word	0x00000002
        /*0c7c*/ 	.word	0x00028c00
        /*0c80*/ 	.short	0x010a
        /*0c82*/ 	.byte	0x3f
	.zero		1


	//   ....[37]....
        /*0c84*/ 	.word	0x0000a030
        /*0c88*/ 	.word	0x0000000e
        /*0c8c*/ 	.word	0x00028c30
        /*0c90*/ 	.short	0x010a
        /*0c92*/ 	.byte	0x3f
	.zero		1


	//   ....[38]....
        /*0c94*/ 	.word	0x0000a0e0
        /*0c98*/ 	.word	0x0000000e
        /*0c9c*/ 	.word	0x00028c30
        /*0ca0*/ 	.short	0x010a
        /*0ca2*/ 	.byte	0x3f
	.zero		1


	//   ....[39]....
        /*0ca4*/ 	.word	0x0000ad20
        /*0ca8*/ 	.word	0x00000027
        /*0cac*/ 	.word	0x00000000
        /*0cb0*/ 	.short	0x0101
        /*0cb2*/ 	.byte	0x3f
	.zero		1


	//   ....[40]....
        /*0cb4*/ 	.word	0x0000b180
        /*0cb8*/ 	.word	0x0000000e
        /*0cbc*/ 	.word	0x00028c50
        /*0cc0*/ 	.short	0x010a
        /*0cc2*/ 	.byte	0x3f
	.zero		1


	//   ....[41]....
        /*0cc4*/ 	.word	0x0000b210
        /*0cc8*/ 	.word	0x0000000e
        /*0ccc*/ 	.word	0x00028c50
        /*0cd0*/ 	.short	0x010a
        /*0cd2*/ 	.byte	0x3f
	.zero		1


	//   ....[42]....
        /*0cd4*/ 	.word	0x0000b500
        /*0cd8*/ 	.word	0x0000000e
        /*0cdc*/ 	.word	0x00000000
        /*0ce0*/ 	.short	0x0101
        /*0ce2*/ 	.byte	0x3f
	.zero		1


	//   ....[43]....
        /*0ce4*/ 	.word	0x0000b620
        /*0ce8*/ 	.word	0x00000015
        /*0cec*/ 	.word	0x00028c30
        /*0cf0*/ 	.short	0x010a
        /*0cf2*/ 	.byte	0x3f
	.zero		1


	//   ....[44]....
        /*0cf4*/ 	.word	0x0000b6d0
        /*0cf8*/ 	.word	0x00000015
        /*0cfc*/ 	.word	0x00028c30
        /*0d00*/ 	.short	0x010a
        /*0d02*/ 	.byte	0x3f
	.zero		1


	//   ....[45]....
        /*0d04*/ 	.word	0x0000bc20
        /*0d08*/ 	.word	0x00000014
        /*0d0c*/ 	.word	0x00000000
        /*0d10*/ 	.short	0x0101
        /*0d12*/ 	.byte	0x3f
	.zero		1


	//   ....[46]....
        /*0d14*/ 	.word	0x0000cc40
        /*0d18*/ 	.word	0x00000015
        /*0d1c*/ 	.word	0x00028c50
        /*0d20*/ 	.short	0x010a
        /*0d22*/ 	.byte	0x3f
	.zero		1


	//   ....[47]....
        /*0d24*/ 	.word	0x0000cc90
        /*0d28*/ 	.word	0x00000015
        /*0d2c*/ 	.word	0x00028c50
        /*0d30*/ 	.short	0x010a
        /*0d32*/ 	.byte	0x3f
	.zero		1


	//   ....[48]....
        /*0d34*/ 	.word	0x0000cf90
        /*0d38*/ 	.word	0x00000015
        /*0d3c*/ 	.word	0x00000000
        /*0d40*/ 	.short	0x0101
        /*0d42*/ 	.byte	0x3f
	.zero		1


	//   ....[49]....
        /*0d44*/ 	.word	0x0000f8b0
        /*0d48*/ 	.word	0x00000000
        /*0d4c*/ 	.word	0x00000000
        /*0d50*/ 	.short	0x0101
        /*0d52*/ 	.byte	0x3f
	.zero		1


	//   ....[50]....
        /*0d54*/ 	.word	0x00010500
        /*0d58*/ 	.word	0x00000004
        /*0d5c*/ 	.word	0x00000000
        /*0d60*/ 	.short	0x0101
        /*0d62*/ 	.byte	0x3f
	.zero		1


	//   ....[51]....
        /*0d64*/ 	.word	0x00014310
        /*0d68*/ 	.word	0x00000011
        /*0d6c*/ 	.word	0x00028c20
        /*0d70*/ 	.short	0x010a
        /*0d72*/ 	.byte	0x3f
	.zero		1


	//   ....[52]....
        /*0d74*/ 	.word	0x000143a0
        /*0d78*/ 	.word	0x00000003
        /*0d7c*/ 	.word	0x00028ca0
        /*0d80*/ 	.short	0x010a
        /*0d82*/ 	.byte	0x3f
	.zero		1


	//   ....[53]....
        /*0d84*/ 	.word	0x000145f0
        /*0d88*/ 	.word	0x00000003
        /*0d8c*/ 	.word	0x00028cc0
        /*0d90*/ 	.short	0x010a
        /*0d92*/ 	.byte	0x3f
	.zero		1


	//   ....[54]....
        /*0d94*/ 	.word	0x00014fc0
        /*0d98*/ 	.word	0x00000008
        /*0d9c*/ 	.word	0x00028ca0
        /*0da0*/ 	.short	0x010a
        /*0da2*/ 	.byte	0x3f
	.zero		1


	//   ....[55]....
        /*0da4*/ 	.word	0x00015200
        /*0da8*/ 	.word	0x00000008
        /*0dac*/ 	.word	0x00028cc0
        /*0db0*/ 	.short	0x010a
        /*0db2*/ 	.byte	0x3f
	.zero		1


	//   ....[56]....
        /*0db4*/ 	.word	0x000169e0
        /*0db8*/ 	.word	0x0000001e
        /*0dbc*/ 	.word	0x00028c40
        /*0dc0*/ 	.short	0x010a
        /*0dc2*/ 	.byte	0x3f
	.zero		1


	//   ....[57]....
        /*0dc4*/ 	.word	0x00016e90
        /*0dc8*/ 	.word	0x0000001e
        /*0dcc*/ 	.word	0x00028c30
        /*0dd0*/ 	.short	0x0107
        /*0dd2*/ 	.byte	0x3f
	.zero		1


	//   ....[58]....
        /*0dd4*/ 	.word	0x00016f60
        /*0dd8*/ 	.word	0x0000001e
        /*0ddc*/ 	.word	0x00028c30
        /*0de0*/ 	.short	0x0101
        /*0de2*/ 	.byte	0x3f
	.zero		1


	//   ....[59]....
        /*0de4*/ 	.word	0x00017840
        /*0de8*/ 	.word	0x00000011
        /*0dec*/ 	.word	0x00028c00
        /*0df0*/ 	.short	0x0107
        /*0df2*/ 	.byte	0x3f
	.zero		1


	//   ....[60]....
        /*0df4*/ 	.word	0x00017930
        /*0df8*/ 	.word	0x00000011
        /*0dfc*/ 	.word	0x00028c00
        /*0e00*/ 	.short	0x0101
        /*0e02*/ 	.byte	0x3f
	.zero		1


	//   ....[61]....
        /*0e04*/ 	.word	0x00017950
        /*0e08*/ 	.word	0x00000011
        /*0e0c*/ 	.word	0x00028c20
        /*0e10*/ 	.short	0x010a
        /*0e12*/ 	.byte	0x3f
	.zero		1


	//   ....[62]....
        /*0e14*/ 	.word	0x000179e0
        /*0e18*/ 	.word	0x0000001e
        /*0e1c*/ 	.word	0x00028c60
        /*0e20*/ 	.short	0x010a
        /*0e22*/ 	.byte	0x3f
	.zero		1


	//   ....[63]....
        /*0e24*/ 	.word	0x000182f0
        /*0e28*/ 	.word	0x0000001e
        /*0e2c*/ 	.word	0x00028c50
        /*0e30*/ 	.short	0x0107
        /*0e32*/ 	.byte	0x3f
	.zero		1


	//   ....[64]....
        /*0e34*/ 	.word	0x000183c0
        /*0e38*/ 	.word	0x0000001e
        /*0e3c*/ 	.word	0x00028c50
        /*0e40*/ 	.short	0x0101
        /*0e42*/ 	.byte	0x3f
	.zero		1


	//   ....[65]....
        /*0e44*/ 	.word	0x00018750
        /*0e48*/ 	.word	0x00000006
        /*0e4c*/ 	.word	0x00028c40
        /*0e50*/ 	.short	0x010a
        /*0e52*/ 	.byte	0x3f
	.zero		1


	//   ....[66]....
        /*0e54*/ 	.word	0x00018a70
        /*0e58*/ 	.word	0x00000006
        /*0e5c*/ 	.word	0x00028c30
        /*0e60*/ 	.short	0x0107
        /*0e62*/ 	.byte	0x3f
	.zero		1


	//   ....[67]....
        /*0e64*/ 	.word	0x00018b30
        /*0e68*/ 	.word	0x00000006
        /*0e6c*/ 	.word	0x00028c30
        /*0e70*/ 	.short	0x0101
        /*0e72*/ 	.byte	0x3f
	.zero		1


	//   ....[68]....
        /*0e74*/ 	.word	0x00018b60
        /*0e78*/ 	.word	0x00000006
        /*0e7c*/ 	.word	0x00028c60
        /*0e80*/ 	.short	0x010a
        /*0e82*/ 	.byte	0x3f
	.zero		1


	//   ....[69]....
        /*0e84*/ 	.word	0x00019210
        /*0e88*/ 	.word	0x00000006
        /*0e8c*/ 	.word	0x00028c50
        /*0e90*/ 	.short	0x0107
        /*0e92*/ 	.byte	0x3f
	.zero		1


	//   ....[70]....
        /*0e94*/ 	.word	0x000192d0
        /*0e98*/ 	.word	0x00000006
        /*0e9c*/ 	.word	0x00028c50
        /*0ea0*/ 	.short	0x0101
        /*0ea2*/ 	.byte	0x3f
	.zero		1


	//   ....[71]....
        /*0ea4*/ 	.word	0x0001a150
        /*0ea8*/ 	.word	0x00000007
        /*0eac*/ 	.word	0x00028c20
        /*0eb0*/ 	.short	0x010a
        /*0eb2*/ 	.byte	0x3f
	.zero		1


	//   ....[72]....
        /*0eb4*/ 	.word	0x0001a2c0
        /*0eb8*/ 	.word	0x00000005
        /*0ebc*/ 	.word	0x00028c40
        /*0ec0*/ 	.short	0x010a
        /*0ec2*/ 	.byte	0x3f
	.zero		1


	//   ....[73]....
        /*0ec4*/ 	.word	0x0001a360
        /*0ec8*/ 	.word	0x00000003
        /*0ecc*/ 	.word	0x00028c40
        /*0ed0*/ 	.short	0x010a
        /*0ed2*/ 	.byte	0x3f
	.zero		1


	//   ....[74]....
        /*0ed4*/ 	.word	0x0001a3a0
        /*0ed8*/ 	.word	0x00000005
        /*0edc*/ 	.word	0x00028c60
        /*0ee0*/ 	.short	0x010a
        /*0ee2*/ 	.byte	0x3f
	.zero		1


	//   ....[75]....
        /*0ee4*/ 	.word	0x0001a3e0
        /*0ee8*/ 	.word	0x00000003
        /*0eec*/ 	.word	0x00028c60
        /*0ef0*/ 	.short	0x010a
        /*0ef2*/ 	.byte	0x3f
	.zero		1


	//   ....[76]....
        /*0ef4*/ 	.word	0x0001a440
        /*0ef8*/ 	.word	0x0000003a
        /*0efc*/ 	.word	0x00028c90
        /*0f00*/ 	.short	0x010a
        /*0f02*/ 	.byte	0x3f
	.zero		1


	//   ....[77]....
        /*0f04*/ 	.word	0x0001a5a0
        /*0f08*/ 	.word	0x0000003a
        /*0f0c*/ 	.word	0x00028c90
        /*0f10*/ 	.short	0x010a
        /*0f12*/ 	.byte	0x3f
	.zero		1


	//   ....[78]....
        /*0f14*/ 	.word	0x0001a710
        /*0f18*/ 	.word	0x0000003a
        /*0f1c*/ 	.word	0x00028c90
        /*0f20*/ 	.short	0x010a
        /*0f22*/ 	.byte	0x3f
	.zero		1


	//   ....[79]....
        /*0f24*/ 	.word	0x0001a870
        /*0f28*/ 	.word	0x0000003a
        /*0f2c*/ 	.word	0x00028cb0
        /*0f30*/ 	.short	0x010a
        /*0f32*/ 	.byte	0x3f
	.zero		1


	//   ....[80]....
        /*0f34*/ 	.word	0x0001a8c0
        /*0f38*/ 	.word	0x0000000a
        /*0f3c*/ 	.word	0x00028c50
        /*0f40*/ 	.short	0x010a
        /*0f42*/ 	.byte	0x3f
	.zero		1


	//   ....[81]....
        /*0f44*/ 	.word	0x0001a910
        /*0f48*/ 	.word	0x0000000a
        /*0f4c*/ 	.word	0x00028c50
        /*0f50*/ 	.short	0x010a
        /*0f52*/ 	.byte	0x3f
	.zero		1


	//   ....[82]....
        /*0f54*/ 	.word	0x0001ab30
        /*0f58*/ 	.word	0x00000002
        /*0f5c*/ 	.word	0x00028c00
        /*0f60*/ 	.short	0x010a
        /*0f62*/ 	.byte	0x3f
	.zero		1


	//   ....[83]....
        /*0f64*/ 	.word	0x0001ad40
        /*0f68*/ 	.word	0x00000002
        /*0f6c*/ 	.word	0x00028c00
        /*0f70*/ 	.short	0x010a
        /*0f72*/ 	.byte	0x3f
	.zero		1


	//   ....[84]....
        /*0f74*/ 	.word	0x0001ad90
        /*0f78*/ 	.word	0x0000000e
        /*0f7c*/ 	.word	0x00028c30
        /*0f80*/ 	.short	0x010a
        /*0f82*/ 	.byte	0x3f
	.zero		1


	//   ....[85]....
        /*0f84*/ 	.word	0x0001ade0
        /*0f88*/ 	.word	0x0000000e
        /*0f8c*/ 	.word	0x00028c50
        /*0f90*/ 	.short	0x010a
        /*0f92*/ 	.byte	0x3f
	.zero		1


	//   ....[86]....
        /*0f94*/ 	.word	0x0001ae30
        /*0f98*/ 	.word	0x00000015
        /*0f9c*/ 	.word	0x00028c30
        /*0fa0*/ 	.short	0x010a
        /*0fa2*/ 	.byte	0x3f
	.zero		1


	//   ....[87]....
        /*0fa4*/ 	.word	0x0001ae80
        /*0fa8*/ 	.word	0x00000015
        /*0fac*/ 	.word	0x00028c50
        /*0fb0*/ 	.short	0x010a
        /*0fb2*/ 	.byte	0x3f
	.zero		1


	//   ....[88]....
        /*0fb4*/ 	.word	0x0001b020
        /*0fb8*/ 	.word	0x00000011
        /*0fbc*/ 	.word	0x00028c20
        /*0fc0*/ 	.short	0x010a
        /*0fc2*/ 	.byte	0x3f
	.zero		1


	//   ....[89]....
        /*0fc4*/ 	.word	0x0001b070
        /*0fc8*/ 	.word	0x00000003
        /*0fcc*/ 	.word	0x00028ca0
        /*0fd0*/ 	.short	0x010a
        /*0fd2*/ 	.byte	0x3f
	.zero		1


	//   ....[90]....
        /*0fd4*/ 	.word	0x0001b0c0
        /*0fd8*/ 	.word	0x00000003
        /*0fdc*/ 	.word	0x00028cc0
        /*0fe0*/ 	.short	0x010a
        /*0fe2*/ 	.byte	0x3f
	.zero		1


	//   ....[91]....
        /*0fe4*/ 	.word	0x0001b110
        /*0fe8*/ 	.word	0x00000008
        /*0fec*/ 	.word	0x00028ca0
        /*0ff0*/ 	.short	0x010a
        /*0ff2*/ 	.byte	0x3f
	.zero		1


	//   ....[92]....
        /*0ff4*/ 	.word	0x0001b160
        /*0ff8*/ 	.word	0x00000008
        /*0ffc*/ 	.word	0x00028cc0
        /*1000*/ 	.short	0x010a
        /*1002*/ 	.byte	0x3f
	.zero		1


	//   ....[93]....
        /*1004*/ 	.word	0x0001b280
        /*1008*/ 	.word	0x0000001e
        /*100c*/ 	.word	0x00028c40
        /*1010*/ 	.short	0x010a
        /*1012*/ 	.byte	0x3f
	.zero		1


	//   ....[94]....
        /*1014*/ 	.word	0x0001bd20
        /*1018*/ 	.word	0x00000011
        /*101c*/ 	.word	0x00028c20
        /*1020*/ 	.short	0x010a
        /*1022*/ 	.byte	0x3f
	.zero		1


	//   ....[95]....
        /*1024*/ 	.word	0x0001bd70
        /*1028*/ 	.word	0x0000001e
        /*102c*/ 	.word	0x00028c60
        /*1030*/ 	.short	0x010a
        /*1032*/ 	.byte	0x3f
	.zero		1


	//   ....[96]....
        /*1034*/ 	.word	0x0001c670
        /*1038*/ 	.word	0x00000006
        /*103c*/ 	.word	0x00028c40
        /*1040*/ 	.short	0x010a
        /*1042*/ 	.byte	0x3f
	.zero		1


	//   ....[97]....
        /*1044*/ 	.word	0x0001cb30
        /*1048*/ 	.word	0x00000006
        /*104c*/ 	.word	0x00028c60
        /*1050*/ 	.short	0x010a
        /*1052*/ 	.byte	0x3f
	.zero		1


	//   ....[98]....
        /*1054*/ 	.word	0x0001dcd0
        /*1058*/ 	.word	0x00000007
        /*105c*/ 	.word	0x00028c20
        /*1060*/ 	.short	0x010a
        /*1062*/ 	.byte	0x3f
	.zero		1


	//   ....[99]....
        /*1064*/ 	.word	0x0001de70
        /*1068*/ 	.word	0x00000005
        /*106c*/ 	.word	0x00028c40
        /*1070*/ 	.short	0x010a
        /*1072*/ 	.byte	0x3f
	.zero		1


	//   ....[100]....
        /*1074*/ 	.word	0x0001dec0
        /*1078*/ 	.word	0x00000003
        /*107c*/ 	.word	0x00028c40
        /*1080*/ 	.short	0x010a
        /*1082*/ 	.byte	0x3f
	.zero		1


	//   ....[101]....
        /*1084*/ 	.word	0x0001df10
        /*1088*/ 	.word	0x00000005
        /*108c*/ 	.word	0x00028c60
        /*1090*/ 	.short	0x010a
        /*1092*/ 	.byte	0x3f
	.zero		1


	//----- nvinfo : EIATTR_NUM_MBARRIERS
	.align		4
.L_230:
        /*1094*/ 	.byte	0x03, 0x38
        /*1096*/ 	.short	0x0016


	//----- nvinfo : EIATTR_EXIT_INSTR_OFFSETS
	.align		4
        /*1098*/ 	.byte	0x04, 0x1c
        /*109a*/ 	.short	(.L_232 - .L_231)


	//   ....[0]....
.L_231:
        /*109c*/ 	.word	0x0001a430


	//----- nvinfo : EIATTR_MAX_THREADS
	.align		4
.L_232:
        /*10a0*/ 	.byte	0x04, 0x05
        /*10a2*/ 	.short	(.L_234 - .L_233)
.L_233:
        /*10a4*/ 	.word	0x00000180
        /*10a8*/ 	.word	0x00000001
        /*10ac*/ 	.word	0x00000001


	//----- nvinfo : EIATTR_CRS_STACK_SIZE
	.align		4
.L_234:
        /*10b0*/ 	.byte	0x04, 0x1e
        /*10b2*/ 	.short	(.L_236 - .L_235)
.L_235:
        /*10b4*/ 	.word	0x00000000


	//----- nvinfo : EIATTR_CBANK_PARAM_SIZE
	.align		4
.L_236:
        /*10b8*/ 	.byte	0x03, 0x19
        /*10ba*/ 	.short	0x0af0


	//----- nvinfo : EIATTR_PARAM_CBANK
	.align		4
        /*10bc*/ 	.byte	0x04, 0x0a
        /*10be*/ 	.short	(.L_238 - .L_237)
	.align		4
.L_237:
        /*10c0*/ 	.word	index@(.nv.constant0._ZN7cutlass13device_kernelIN5flash11enable_sm90INS1_16FlashAttnFwdSm90INS1_25CollectiveMainloopFwdSm90ILi2EN4cute5tupleIJNS5_1CILi1EEES8_S8_EEENS6_IJNS7_ILi64EEESA_SA_EEELi512ENS_10bfloat16_tEfNS_4arch4Sm90ELb0ELb0ELb0ELb1ELb1ELb1ELb0ELb0ELb0ELb1ELb1ELb0EEENS1_21CollectiveEpilogueFwdINS6_IJSA_NS7_ILi512EEESA_EEES9_SC_SE_Li256ELb1ELb1ELb1ELb0EEENS1_36VarlenDynamicPersistentTileSchedulerILi64ELi64ELi256ELi128ELb1ELb1ELb1ELb0ELb1ELb1EEEEEEEEEvNT_6ParamsE)
        /*10c4*/ 	.short	0x0210
        /*10c6*/ 	.short	0x0af0


	//----- nvinfo : EIATTR_SW_WAR
	.align		4
.L_238:
        /*10c8*/ 	.byte	0x04, 0x36
        /*10ca*/ 	.short	(.L_240 - .L_239)
.L_239:
        /*10cc*/ 	.word	0x00000008
.L_240:


//--------------------- .nv.info._ZN7cutlass13device_kernelIN5flash11enable_sm90INS1_16FlashAttnFwdSm90INS1_25CollectiveMainloopFwdSm90ILi2EN4cute5tupleIJNS5_1CILi1EEES8_S8_EEENS6_IJNS7_ILi64EEESA_SA_EEELi512ENS_10bfloat16_tEfNS_4arch4Sm90ELb0ELb0ELb0ELb1ELb1ELb0ELb1ELb0ELb0ELb1ELb1ELb0EEENS1_21CollectiveEpilogueFwdINS6_IJSA_NS7_ILi512EEESA_EEES9_SC_SE_Li256ELb1ELb1ELb1ELb0EEENS1_36VarlenDynamicPersistentTileSchedulerILi64ELi64ELi256ELi128ELb1ELb1ELb1ELb0ELb1ELb1EEEEEEEEEvNT_6ParamsE --------------------------
	.section	.nv.info._ZN7cutlass13device_kernelIN5flash11enable_sm90INS1_16FlashAttnFwdSm90INS1_25CollectiveMainloopFwdSm90ILi2EN4cute5tupleIJNS5_1CILi1EEES8_S8_EEENS6_IJNS7_ILi64EEESA_SA_EEELi512ENS_10bfloat16_tEfNS_4arch4Sm90ELb0ELb0ELb0ELb1ELb1ELb0ELb1ELb0ELb0ELb1ELb1ELb0EEENS1_21CollectiveEpilogueFwdINS6_IJSA_NS7_ILi512EEESA_EEES9_SC_SE_Li256ELb1ELb1ELb1ELb0EEENS1_36VarlenDynamicPersistentTileSchedulerILi64ELi64ELi256ELi128ELb1ELb1ELb1ELb0ELb1ELb1EEEEEEEEEvNT_6ParamsE,"",@"SHT_CUDA_INFO"
	.sectionflags	@""
	.align	4


	//----- nvinfo : EIATTR_CUDA_API_VERSION
	.align		4
        /*0000*/ 	.byte	0x04, 0x37
        /*0002*/ 	.short	(.L_242 - .L_241)
.L_241:
        /*0004*/ 	.word	0x00000082


	//----- nvinfo : EIATTR_KPARAM_INFO
	.align		4
.L_242:
        /*0008*/ 	.byte	0x04, 0x17
        /*000a*/ 	.short	(.L_244 - .L_243)
.L_243:
        /*000c*/ 	.word	0x00000000
        /*0010*/ 	.short	0x0000
        /*0012*/ 	.short	0x0070
        /*0014*/ 	.byte	0x00, 0xf0, 0x01, 0x2e


	//----- nvinfo : EIATTR_SPARSE_MMA_MASK
	.align		4
.L_244:
        /*0018*/ 	.byte	0x03, 0x50
        /*001a*/ 	.short	0x0000


	//----- nvinfo : EIATTR_MAXREG_COUNT
	.align		4
        /*001c*/ 	.byte	0x03, 0x1b
        /*001e*/ 	.short	0x00a8


	//----- nvinfo : EIATTR_NUM_BARRIERS
	.align		4
        /*0020*/ 	.byte	0x02, 0x4c
        /*0022*/ 	.byte	0x10
	.zero		1


	//----- nvinfo : EIATTR_EXTERNS
	.align		4
        /*0024*/ 	.byte	0x04, 0x0f
        /*0026*/ 	.short	(.L_246 - .L_245)


	//   ....[0]....
	.align		4
.L_245:
        /*0028*/ 	.word	index@(__assertfail)


	//----- nvinfo : EIATTR_ANNOTATIONS
	.align		4
.L_246:
        /*002c*/ 	.byte	0x04, 0x55
        /*002e*/ 	.short	(.L_248 - .L_247)


	//   ....[0]....
.L_247:
        /* <DEDUP_REMOVED lines=24> */


	//----- nvinfo : EIATTR_MERCURY_ISA_VERSION
	.align		4
.L_248:
        /*0198*/ 	.byte	0x03, 0x5f
        /*019a*/ 	.short	0x0101


	//----- nvinfo : EIATTR_UNUSED_LOAD_BYTE_OFFSET
	.align		4
        /*019c*/ 	.byte	0x04, 0x44
        /*019e*/ 	.short	(.L_250 - .L_249)


	//   ....[0]....
.L_249:
        /*01a0*/ 	.word	0x00000960
        /*01a4*/ 	.word	0x0000fff0


	//   ....[1]....
        /*01a8*/ 	.word	0x00009740
        /*01ac*/ 	.word	0x0000fff0


	//----- nvinfo : EIATTR_INT_WARP_WIDE_INSTR_OFFSETS
	.align		4
.L_250:
        /*01b0*/ 	.byte	0x04, 0x31
        /*01b2*/ 	.short	(.L_252 - .L_251)


	//   ....[0]....
.L_251:
        /*01b4*/ 	.word	0x000000c0


	//   ....[1]....
        /*01b8*/ 	.word	0x000000d0


	//   ....[2]....
        /*01bc*/ 	.word	0x000000e0


	//   ....[3]....
        /*01c0*/ 	.word	0x00000180


	//   ....[4]....
        /*01c4*/ 	.word	0x0000f570


	//   ....[5]....
        /*01c8*/ 	.word	0x0000f600


	//   ....[6]....
        /*01cc*/ 	.word	0x000138d0


	//   ....[7]....
        /*01d0*/ 	.word	0x00013960


	//----- nvinfo : EIATTR_COOP_GROUP_MASK_REGIDS
	.align		4
.L_252:
        /*01d4*/ 	.byte	0x04, 0x29
        /*01d6*/ 	.short	(.L_254 - .L_253)


	//   ....[0]....
.L_253:
        /*01d8*/ 	.word	0xffffffff


	//   ....[1]....
        /*01dc*/ 	.word	0xffffffff


	//   ....[2]....
        /*01e0*/ 	.word	0xffffffff


	//   ....[3]....
        /*01e4*/ 	.word	0xffffffff


	//   ....[4]....
        /*01e8*/ 	.word	0xffffffff


	//   ....[5]....
        /*01ec*/ 	.word	0xffffffff


	//   ....[6]....
        /*01f0*/ 	.word	0xffffffff


	//   ....[7]....
        /*01f4*/ 	.word	0xffffffff


	//   ....[8]....
        /*01f8*/ 	.word	0xffffffff


	//   ....[9]....
        /*01fc*/ 	.word	0xffffffff


	//   ....[10]....
        /*0200*/ 	.word	0xffffffff


	//   ....[11]....
        /*0204*/ 	.word	0xffffffff


	//   ....[12]....
        /*0208*/ 	.word	0xffffffff


	//   ....[13]....
        /*020c*/ 	.word	0xffffffff


	//   ....[14]....
        /*0210*/ 	.word	0xffffffff


	//   ....[15]....
        /*0214*/ 	.word	0xffffffff


	//   ....[16]....
        /*0218*/ 	.word	0xffffffff


	//   ....[17]....
        /*021c*/ 	.word	0xffffffff


	//   ....[18]....
        /*0220*/ 	.word	0xffffffff


	//   ....[19]....
        /*0224*/ 	.word	0xffffffff


	//   ....[20]....
        /*0228*/ 	.word	0xffffffff


	//   ....[21]....
        /*022c*/ 	.word	0xffffffff


	//   ....[22]....
        /*0230*/ 	.word	0xffffffff


	//   ....[23]....
        /*0234*/ 	.word	0xffffffff


	//   ....[24]....
        /*0238*/ 	.word	0xffffffff


	//   ....[25]....
        /*023c*/ 	.word	0xffffffff


	//   ....[26]....
        /*0240*/ 	.word	0xffffffff


	//   ....[27]....
        /*0244*/ 	.word	0xffffffff


	//   ....[28]....
        /*0248*/ 	.word	0xffffffff


	//   ....[29]....
        /*024c*/ 	.word	0xffffffff


	//   ....[30]....
        /*0250*/ 	.word	0xffffffff


	//   ....[31]....
        /*0254*/ 	.word	0xffffffff


	//   ....[32]....
        /*0258*/ 	.word	0xffffffff


	//   ....[33]....
        /*025c*/ 	.word	0xffffffff


	//   ....[34]....
        /*0260*/ 	.word	0xffffffff


	//   ....[35]....
        /*0264*/ 	.word	0xffffffff


	//   ....[36]....
        /*0268*/ 	.word	0xffffffff


	//   ....[37]....
        /*026c*/ 	.word	0xffffffff


	//   ....[38]....
        /*0270*/ 	.word	0xffffffff


	//   ....[39]....
        /*0274*/ 	.word	0xffffffff


	//   ....[40]....
        /*0278*/ 	.word	0xffffffff


	//   ....[41]....
        /*027c*/ 	.word	0xffffffff


	//   ....[42]....
        /*0280*/ 	.word	0xffffffff


	//   ....[43]....
        /*0284*/ 	.word	0xffffffff


	//   ....[44]....
        /*0288*/ 	.word	0xffffffff


	//   ....[45]....
        /*028c*/ 	.word	0xffffffff


	//   ....[46]....
        /*0290*/ 	.word	0xffffffff


	//   ....[47]....
        /*0294*/ 	.word	0xffffffff


	//   ....[48]....
        /*0298*/ 	.word	0xffffffff


	//   ....[49]....
        /*029c*/ 	.word	0xffffffff


	//   ....[50]....
        /*02a0*/ 	.word	0xffffffff


	//   ....[51]....
        /*02a4*/ 	.word	0xffffffff


	//   ....[52]....
        /*02a8*/ 	.word	0xffffffff


	//   ....[53]....
        /*02ac*/ 	.word	0xffffffff


	//   ....[54]....
        /*02b0*/ 	.word	0xffffffff


	//   ....[55]....
        /*02b4*/ 	.word	0xffffffff


	//   ....[56]....
        /*02b8*/ 	.word	0xffffffff


	//   ....[57]....
        /*02bc*/ 	.word	0xffffffff


	//   ....[58]....
        /*02c0*/ 	.word	0xffffffff


	//   ....[59]....
        /*02c4*/ 	.word	0xffffffff


	//   ....[60]....
        /*02c8*/ 	.word	0xffffffff


	//   ....[61]....
        /*02cc*/ 	.word	0xffffffff


	//   ....[62]....
        /*02d0*/ 	.word	0xffffffff


	//   ....[63]....
        /*02d4*/ 	.word	0xffffffff


	//   ....[64]....
        /*02d8*/ 	.word	0xffffffff


	//   ....[65]....
        /*02dc*/ 	.word	0xffffffff


	//   ....[66]....
        /*02e0*/ 	.word	0xffffffff


	//   ....[67]....
        /*02e4*/ 	.word	0xffffffff


	//   ....[68]....
        /*02e8*/ 	.word	0xffffffff


	//   ....[69]....
        /*02ec*/ 	.word	0xffffffff


	//   ....[70]....
        /*02f0*/ 	.word	0xffffffff


	//   ....[71]....
        /*02f4*/ 	.word	0xffffffff


	//   ....[72]....
        /*02f8*/ 	.word	0xffffffff


	//   ....[73]....
        /*02fc*/ 	.word	0xffffffff


	//   ....[74]....
        /*0300*/ 	.word	0xffffffff


	//   ....[75]....
        /*0304*/ 	.word	0xffffffff


	//   ....[76]....
        /*0308*/ 	.word	0xffffffff


	//   ....[77]....
        /*030c*/ 	.word	0xffffffff


	//   ....[78]....
        /*0310*/ 	.word	0xffffffff


	//   ....[79]....
        /*0314*/ 	.word	0xffffffff


	//   ....[80]....
        /*0318*/ 	.word	0xffffffff


	//   ....[81]....
        /*031c*/ 	.word	0xffffffff


	//   ....[82]....
        /*0320*/ 	.word	0xffffffff


	//   ....[83]....
        /*0324*/ 	.word	0xffffffff


	//   ....[84]....
        /*0328*/ 	.word	0xffffffff


	//   ....[85]....
        /*032c*/ 	.word	0xffffffff


	//   ....[86]....
        /*0330*/ 	.word	0xffffffff


	//   ....[87]....
        /*0334*/ 	.word	0xffffffff


	//   ....[88]....
        /*0338*/ 	.word	0xffffffff


	//   ....[89]....
        /*033c*/ 	.word	0xffffffff


	//   ....[90]....
        /*0340*/ 	.word	0xffffffff


	//   ....[91]....
        /*0344*/ 	.word	0xffffffff


	//   ....[92]....
        /*0348*/ 	.word	0xffffffff


	//   ....[93]....
        /*034c*/ 	.word	0xffffffff


	//   ....[94]....
        /*0350*/ 	.word	0xffffffff


	//   ....[95]....
        /*0354*/ 	.word	0xffffffff


	//   ....[96]....
        /*0358*/ 	.word	0xffffffff


	//   ....[97]....
        /*035c*/ 	.word	0xffffffff


	//   ....[98]....
        /*0360*/ 	.word	0xffffffff


	//   ....[99]....
        /*0364*/ 	.word	0xffffffff


	//   ....[100]....
        /*0368*/ 	.word	0xffffffff


	//   ....[101]....
        /*036c*/ 	.word	0xffffffff


	//   ....[102]....
        /*0370*/ 	.word	0xffffffff


	//   ....[103]....
        /*0374*/ 	.word	0xffffffff


	//   ....[104]....
        /*0378*/ 	.word	0xffffffff


	//   ....[105]....
        /*037c*/ 	.word	0xffffffff


	//   ....[106]....
        /*0380*/ 	.word	0xffffffff


	//   ....[107]....
        /*0384*/ 	.word	0xffffffff


	//   ....[108]....
        /*0388*/ 	.word	0xffffffff


	//   ....[109]....
        /*038c*/ 	.word	0xffffffff


	//   ....[110]....
        /*0390*/ 	.word	0xffffffff


	//   ....[111]....
        /*0394*/ 	.word	0xffffffff


	//   ....[112]....
        /*0398*/ 	.word	0xffffffff


	//   ....[113]....
        /*039c*/ 	.word	0xffffffff


	//   ....[114]....
        /*03a0*/ 	.word	0xffffffff


	//   ....[115]....
        /*03a4*/ 	.word	0xffffffff


	//   ....[116]....
        /*03a8*/ 	.word	0xffffffff


	//   ....[117]....
        /*03ac*/ 	.word	0xffffffff


	//   ....[118]....
        /*03b0*/ 	.word	0xffffffff


	//   ....[119]....
        /*03b4*/ 	.word	0xffffffff


	//   ....[120]....
        /*03b8*/ 	.word	0xffffffff


	//   ....[121]....
        /*03bc*/ 	.word	0xffffffff


	//   ....[122]....
        /*03c0*/ 	.word	0xffffffff


	//   ....[123]....
        /*03c4*/ 	.word	0xffffffff


	//   ....[124]....
        /*03c8*/ 	.word	0xffffffff


	//   ....[125]....
        /*03cc*/ 	.word	0x0500000f


	//   ....[126]....
        /*03d0*/ 	.word	0x0500000f


	//   ....[127]....
        /*03d4*/ 	.word	0x0500000f


	//   ....[128]....
        /*03d8*/ 	.word	0x0500000f


	//   ....[129]....
        /*03dc*/ 	.word	0x0500000f


	//   ....[130]....
        /*03e0*/ 	.word	0x0500000f


	//   ....[131]....
        /*03e4*/ 	.word	0x0500000f


	//   ....[132]....
        /*03e8*/ 	.word	0x0500000f


	//   ....[133]....
        /*03ec*/ 	.word	0x0500000f


	//   ....[134]....
        /*03f0*/ 	.word	0x0500000f


	//   ....[135]....
        /*03f4*/ 	.word	0x0500000f


	//   ....[136]....
        /*03f8*/ 	.word	0x0500000f


	//   ....[137]....
        /*03fc*/ 	.word	0x0500000f


	//   ....[138]....
        /*0400*/ 	.word	0x0500000f


	//   ....[139]....
        /*0404*/ 	.word	0x0500000f


	//   ....[140]....
        /*0408*/ 	.word	0x0500000f


	//   ....[141]....
        /*040c*/ 	.word	0x0500000f


	//   ....[142]....
        /*0410*/ 	.word	0x0500000f


	//   ....[143]....
        /*0414*/ 	.word	0x0500000f


	//   ....[144]....
        /*0418*/ 	.word	0x0500000f


	//   ....[145]....
        /*041c*/ 	.word	0x0500000f


	//   ....[146]....
        /*0420*/ 	.word	0x0500000f


	//   ....[147]....
        /*0424*/ 	.word	0x0500000f


	//   ....[148]....
        /*0428*/ 	.word	0x0500000f


	//   ....[149]....
        /*042c*/ 	.word	0x0500000f


	//   ....[150]....
        /*0430*/ 	.word	0x0500000f


	//   ....[151]....
        /*0434*/ 	.word	0x0500000f


	//   ....[152]....
        /*0438*/ 	.word	0x0500000f


	//   ....[153]....
        /*043c*/ 	.word	0x0500000f


	//   ....[154]....
        /*0440*/ 	.word	0x0500000f


	//   ....[155]....
        /*0444*/ 	.word	0x0500000f


	//   ....[156]....
        /*0448*/ 	.word	0x0500000f


	//   ....[157]....
        /*044c*/ 	.word	0x0500000f


	//   ....[158]....
        /*0450*/ 	.word	0x0500000f


	//   ....[159]....
        /*0454*/ 	.word	0x0500000f


	//   ....[160]....
        /*0458*/ 	.word	0x0500000f


	//   ....[161]....
        /*045c*/ 	.word	0x0500000f


	//   ....[162]....
        /*0460*/ 	.word	0x0500000f


	//   ....[163]....
        /*0464*/ 	.word	0x0500000f


	//   ....[164]....
        /*0468*/ 	.word	0x0500000f


	//   ....[165]....
        /*046c*/ 	.word	0x0500000f


	//   ....[166]....
        /*0470*/ 	.word	0x0500000f


	//   ....[167]....
        /*0474*/ 	.word	0x0500000f


	//   ....[168]....
        /*0478*/ 	.word	0x0500000f


	//   ....[169]....
        /*047c*/ 	.word	0x0500000f


	//   ....[170]....
        /*0480*/ 	.word	0x0500000f


	//   ....[171]....
        /*0484*/ 	.word	0x0500000f


	//   ....[172]....
        /*0488*/ 	.word	0x0500000f


	//   ....[173]....
        /*048c*/ 	.word	0x0500000f


	//   ....[174]....
        /*0490*/ 	.word	0x0500000f


	//   ....[175]....
        /*0494*/ 	.word	0x0500000f


	//   ....[176]....
        /*0498*/ 	.word	0x0500000f


	//   ....[177]....
        /*049c*/ 	.word	0x0500000f


	//   ....[178]....
        /*04a0*/ 	.word	0x0500000f


	//   ....[179]....
        /*04a4*/ 	.word	0x0500000f


	//   ....[180]....
        /*04a8*/ 	.word	0x0500000f


	//   ....[181]....
        /*04ac*/ 	.word	0x0500000f


	//   ....[182]....
        /*04b0*/ 	.word	0x0500000f


	//   ....[183]....
        /*04b4*/ 	.word	0x0500000f


	//   ....[184]....
        /*04b8*/ 	.word	0x0500000f


	//   ....[185]....
        /*04bc*/ 	.word	0x0500000f


	//   ....[186]....
        /*04c0*/ 	.word	0x0500000f


	//   ....[187]....
        /*04c4*/ 	.word	0x0500000f


	//   ....[188]....
        /*04c8*/ 	.word	0x0500000f


	//   ....[189]....
        /*04cc*/ 	.word	0x0500000f


	//   ....[190]....
        /*04d0*/ 	.word	0x0500000f


	//   ....[191]....
        /*04d4*/ 	.word	0x0500000f


	//   ....[192]....
        /*04d8*/ 	.word	0x0500000f


	//----- nvinfo : EIATTR_COOP_GROUP_INSTR_OFFSETS
	.align		4
.L_254:
        /*04dc*/ 	.byte	0x04, 0x28
        /*04de*/ 	.short	(.L_256 - .L_255)


	//   ....[0]....
.L_255:
        /*04e0*/ 	.word	0x00000080


	//   ....[1]....
        /*04e4*/ 	.word	0x00000090


	//   ....[2]....
        /*04e8*/ 	.word	0x000002b0


	//   ....[3]....
        /*04ec*/ 	.word	0x00000410


	//   ....[4]....
        /*04f0*/ 	.word	0x00000530


	//   ....[5]....
        /*04f4*/ 	.word	0x00000690


	//   ....[6]....
        /*04f8*/ 	.word	0x00001dd0


	//   ....[7]....
        /*04fc*/ 	.word	0x00003b10


	//   ....[8]....
        /*0500*/ 	.word	0x000042c0


	//   ....[9]....
        /*0504*/ 	.word	0x00005730


	//   ....[10]....
        /*0508*/ 	.word	0x000057a0


	//   ....[11]....
        /*050c*/ 	.word	0x00005970


	//   ....[12]....
        /*0510*/ 	.word	0x00005a50


	//   ....[13]....
        /*0514*/ 	.word	0x000061a0


	//   ....[14]....
        /*0518*/ 	.word	0x00006710


	//   ....[15]....
        /*051c*/ 	.word	0x000078a0


	//   ....[16]....
        /*0520*/ 	.word	0x000078c0


	//   ....[17]....
        /*0524*/ 	.word	0x00007d40


	//   ....[18]....
        /*0528*/ 	.word	0x00007f10


	//   ....[19]....
        /*052c*/ 	.word	0x00008ba0


	//   ....[20]....
        /*0530*/ 	.word	0x00008c50


	//   ....[21]....
        /*0534*/ 	.word	0x00008c80


	//   ....[22]....
        /*0538*/ 	.word	0x00008ce0


	//   ....[23]....
        /*053c*/ 	.word	0x00008d10


	//   ....[24]....
        /*0540*/ 	.word	0x0000a4d0


	//   ....[25]....
        /*0544*/ 	.word	0x0000a880


	//   ....[26]....
        /*0548*/ 	.word	0x0000a890


	//   ....[27]....
        /*054c*/ 	.word	0x0000a8a0


	//   ....[28]....
        /*0550*/ 	.word	0x0000a8b0


	//   ....[29]....
        /*0554*/ 	.word	0x0000b510


	//   ....[30]....
        /*0558*/ 	.word	0x0000b540


	//   ....[31]....
        /*055c*/ 	.word	0x0000b7f0


	//   ....[32]....
        /*0560*/ 	.word	0x0000b810


	//   ....[33]....
        /*0564*/ 	.word	0x0000c010


	//   ....[34]....
        /*0568*/ 	.word	0x0000c040


	//   ....[35]....
        /*056c*/ 	.word	0x0000c890


	//   ....[36]....
        /*0570*/ 	.word	0x0000c8b0


	//   ....[37]....
        /*0574*/ 	.word	0x0000db90


	//   ....[38]....
        /*0578*/ 	.word	0x0000dbc0


	//   ....[39]....
        /*057c*/ 	.word	0x0000de00


	//   ....[40]....
        /*0580*/ 	.word	0x0000de20


	//   ....[41]....
        /*0584*/ 	.word	0x0000e0e0


	//   ....[42]....
        /*0588*/ 	.word	0x0000e2d0


	//   ....[43]....
        /*058c*/ 	.word	0x0000e300


	//   ....[44]....
        /*0590*/ 	.word	0x0000e330


	//   ....[45]....
        /*0594*/ 	.word	0x0000e360


	//   ....[46]....
        /*0598*/ 	.word	0x0000e390


	//   ....[47]....
        /*059c*/ 	.word	0x0000e3c0


	//   ....[48]....
        /*05a0*/ 	.word	0x0000e530


	//   ....[49]....
        /*05a4*/ 	.word	0x0000e560


	//   ....[50]....
        /*05a8*/ 	.word	0x0000e590


	//   ....[51]....
        /*05ac*/ 	.word	0x0000e5c0


	//   ....[52]....
        /*05b0*/ 	.word	0x0000e5f0


	//   ....[53]....
        /*05b4*/ 	.word	0x0000e620


	//   ....[54]....
        /*05b8*/ 	.word	0x0000e6b0


	//   ....[55]....
        /*05bc*/ 	.word	0x0000e6e0


	//   ....[56]....
        /*05c0*/ 	.word	0x0000e6f0


	//   ....[57]....
        /*05c4*/ 	.word	0x0000e780


	//   ....[58]....
        /*05c8*/ 	.word	0x00010390


	//   ....[59]....
        /*05cc*/ 	.word	0x000103b0


	//   ....[60]....
        /*05d0*/ 	.word	0x00010440


	//   ....[61]....
        /*05d4*/ 	.word	0x00010460


	//   ....[62]....
        /*05d8*/ 	.word	0x000104e0


	//   ....[63]....
        /*05dc*/ 	.word	0x00010500


	//   ....[64]....
        /*05e0*/ 	.word	0x00010510


	//   ....[65]....
        /*05e4*/ 	.word	0x00010520


	//   ....[66]....
        /*05e8*/ 	.word	0x00010ca0


	//   ....[67]....
        /*05ec*/ 	.word	0x00010ce0


	//   ....[68]....
        /*05f0*/ 	.word	0x00010da0


	//   ....[69]....
        /*05f4*/ 	.word	0x00010dc0


	//   ....[70]....
        /*05f8*/ 	.word	0x00010e60


	//   ....[71]....
        /*05fc*/ 	.word	0x00010e80


	//   ....[72]....
        /*0600*/ 	.word	0x00010e90


	//   ....[73]....
        /*0604*/ 	.word	0x00010f10


	//   ....[74]....
        /*0608*/ 	.word	0x00011770


	//   ....[75]....
        /*060c*/ 	.word	0x00011790


	//   ....[76]....
        /*0610*/ 	.word	0x00011930


	//   ....[77]....
        /*0614*/ 	.word	0x00011960


	//   ....[78]....
        /*0618*/ 	.word	0x00011a70


	//   ....[79]....
        /*061c*/ 	.word	0x00011a80


	//   ....[80]....
        /*0620*/ 	.word	0x00011ab0


	//   ....[81]....
        /*0624*/ 	.word	0x00011ac0


	//   ....[82]....
        /*0628*/ 	.word	0x000120d0


	//   ....[83]....
        /*062c*/ 	.word	0x00012100


	//   ....[84]....
        /*0630*/ 	.word	0x000122f0


	//   ....[85]....
        /*0634*/ 	.word	0x00012330


	//   ....[86]....
        /*0638*/ 	.word	0x00012340


	//   ....[87]....
        /*063c*/ 	.word	0x00012350


	//   ....[88]....
        /*0640*/ 	.word	0x000124a0


	//   ....[89]....
        /*0644*/ 	.word	0x000125f0


	//   ....[90]....
        /*0648*/ 	.word	0x00012e00


	//   ....[91]....
        /*064c*/ 	.word	0x00012e20


	//   ....[92]....
        /*0650*/ 	.word	0x00012e70


	//   ....[93]....
        /*0654*/ 	.word	0x00012e80


	//   ....[94]....
        /*0658*/ 	.word	0x00012ec0


	//   ....[95]....
        /*065c*/ 	.word	0x00012ed0


	//   ....[96]....
        /*0660*/ 	.word	0x00012ee0


	//   ....[97]....
        /*0664*/ 	.word	0x00012f20


	//   ....[98]....
        /*0668*/ 	.word	0x00013220


	//   ....[99]....
        /*066c*/ 	.word	0x00013260


	//   ....[100]....
        /*0670*/ 	.word	0x00013280


	//   ....[101]....
        /*0674*/ 	.word	0x000132a0


	//   ....[102]....
        /*0678*/ 	.word	0x000132d0


	//   ....[103]....
        /*067c*/ 	.word	0x000132f0


	//   ....[104]....
        /*0680*/ 	.word	0x000133f0


	//   ....[105]....
        /*0684*/ 	.word	0x00013540


	//   ....[106]....
        /*0688*/ 	.word	0x00013b80


	//   ....[107]....
        /*068c*/ 	.word	0x00013bb0


	//   ....[108]....
        /*0690*/ 	.word	0x00013c10


	//   ....[109]....
        /*0694*/ 	.word	0x00013c40


	//   ....[110]....
        /*0698*/ 	.word	0x00013c70


	//   ....[111]....
        /*069c*/ 	.word	0x00013ca0


	//   ....[112]....
        /*06a0*/ 	.word	0x00013cd0


	//   ....[113]....
        /*06a4*/ 	.word	0x00013d00


	//   ....[114]....
        /*06a8*/ 	.word	0x00013ea0


	//   ....[115]....
        /*06ac*/ 	.word	0x00013ed0


	//   ....[116]....
        /*06b0*/ 	.word	0x00013f00


	//   ....[117]....
        /*06b4*/ 	.word	0x00013f30


	//   ....[118]....
        /*06b8*/ 	.word	0x00013f60


	//   ....[119]....
        /*06bc*/ 	.word	0x00013f90


	//   ....[120]....
        /*06c0*/ 	.word	0x00014050


	//   ....[121]....
        /*06c4*/ 	.word	0x00014070


	//   ....[122]....
        /*06c8*/ 	.word	0x00014080


	//   ....[123]....
        /*06cc*/ 	.word	0x000140e0


	//   ....[124]....
        /*06d0*/ 	.word	0x00014700


	//   ....[125]....
        /*06d4*/ 	.word	0x00014c30


	//   ....[126]....
        /*06d8*/ 	.word	0x00014d20


	//   ....[127]....
        /*06dc*/ 	.word	0x00014dc0


	//   ....[128]....
        /*06e0*/ 	.word	0x00014e20


	//   ....[129]....
        /*06e4*/ 	.word	0x00014f10


	//   ....[130]....
        /*06e8*/ 	.word	0x00014f80


	//   ....[131]....
        /*06ec*/ 	.word	0x00015070


	//   ....[132]....
        /*06f0*/ 	.word	0x000150e0


	//   ....[133]....
        /*06f4*/ 	.word	0x00015180


	//   ....[134]....
        /*06f8*/ 	.word	0x00015280


	//   ....[135]....
        /*06fc*/ 	.word	0x00015310


	//   ....[136]....
        /*0700*/ 	.word	0x00015370


	//   ....[137]....
        /*0704*/ 	.word	0x00015460


	//   ....[138]....
        /*0708*/ 	.word	0x000154e0


	//   ....[139]....
        /*070c*/ 	.word	0x000155e0


	//   ....[140]....
        /*0710*/ 	.word	0x00015650


	//   ....[141]....
        /*0714*/ 	.word	0x00015730


	//   ....[142]....
        /*0718*/ 	.word	0x00015a40


	//   ....[143]....
        /*071c*/ 	.word	0x00015b00


	//   ....[144]....
        /*0720*/ 	.word	0x00015d70


	//   ....[145]....
        /*0724*/ 	.word	0x00015dc0


	//   ....[146]....
        /*0728*/ 	.word	0x00015fd0


	//   ....[147]....
        /*072c*/ 	.word	0x00016020


	//   ....[148]....
        /*0730*/ 	.word	0x000161d0


	//   ....[149]....
        /*0734*/ 	.word	0x00016220


	//   ....[150]....
        /*0738*/ 	.word	0x00016360


	//   ....[151]....
        /*073c*/ 	.word	0x00016460


	//   ....[152]....
        /*0740*/ 	.word	0x000166d0


	//   ....[153]....
        /*0744*/ 	.word	0x00016720


	//   ....[154]....
        /*0748*/ 	.word	0x000168f0


	//   ....[155]....
        /*074c*/ 	.word	0x00016940


	//   ....[156]....
        /*0750*/ 	.word	0x00016b10


	//   ....[157]....
        /*0754*/ 	.word	0x00016b60


	//   ....[158]....
        /*0758*/ 	.word	0x00016c50


	//   ....[159]....
        /*075c*/ 	.word	0x00016cf0


	//   ....[160]....
        /*0760*/ 	.word	0x00016d50


	//   ....[161]....
        /*0764*/ 	.word	0x00016e00


	//   ....[162]....
        /*0768*/ 	.word	0x00016e60


	//   ....[163]....
        /*076c*/ 	.word	0x00016f10


	//   ....[164]....
        /*0770*/ 	.word	0x00016f70


	//   ....[165]....
        /*0774*/ 	.word	0x00017020


	//   ....[166]....
        /*0778*/ 	.word	0x00017110


	//   ....[167]....
        /*077c*/ 	.word	0x000171f0


	//   ....[168]....
        /*0780*/ 	.word	0x00017300


	//   ....[169]....
        /*0784*/ 	.word	0x00017400


	//   ....[170]....
        /*0788*/ 	.word	0x00017530


	//   ....[171]....
        /*078c*/ 	.word	0x00017610


	//   ....[172]....
        /*0790*/ 	.word	0x00017710


	//   ....[173]....
        /*0794*/ 	.word	0x000177f0


	//   ....[174]....
        /*0798*/ 	.word	0x00017880


	//   ....[175]....
        /*079c*/ 	.word	0x00017920


	//   ....[176]....
        /*07a0*/ 	.word	0x00017aa0


	//   ....[177]....
        /*07a4*/ 	.word	0x00017b10


	//   ....[178]....
        /*07a8*/ 	.word	0x00017b80


	//   ....[179]....
        /*07ac*/ 	.word	0x00017bf0


	//   ....[180]....
        /*07b0*/ 	.word	0x00017c60


	//   ....[181]....
        /*07b4*/ 	.word	0x00017ce0


	//   ....[182]....
        /*07b8*/ 	.word	0x00017d60


	//   ....[183]....
        /*07bc*/ 	.word	0x00017df0


	//   ....[184]....
        /*07c0*/ 	.word	0x00017e60


	//   ....[185]....
        /*07c4*/ 	.word	0x00017ed0


	//   ....[186]....
        /*07c8*/ 	.word	0x00017f40


	//   ....[187]....
        /*07cc*/ 	.word	0x00017fc0


	//   ....[188]....
        /*07d0*/ 	.word	0x00018030


	//   ....[189]....
        /*07d4*/ 	.word	0x000180d0


	//   ....[190]....
        /*07d8*/ 	.word	0x00018120


	//   ....[191]....
        /*07dc*/ 	.word	0x000181b0


	//   ....[192]....
        /*07e0*/ 	.word	0x000182e0


	//----- nvinfo : EIATTR_REG_RECONFIG
	.align		4
.L_256:
        /*07e4*/ 	.byte	0x01, 0x54
	.zero		2


	//----- nvinfo : EIATTR_SYSCALL_OFFSETS
	.align		4
        /*07e8*/ 	.byte	0x04, 0x46
        /*07ea*/ 	.short	(.L_258 - .L_257)


	//   ....[0]....
.L_257:
        /*07ec*/ 	.word	0x00003cd0


	//   ....[1]....
        /*07f0*/ 	.word	0x0000f760


	//   ....[2]....
        /*07f4*/ 	.word	0x0000f8b0


	//   ....[3]....
        /*07f8*/ 	.word	0x0000f9a0


	//   ....[4]....
        /*07fc*/ 	.word	0x000108c0


	//   ....[5]....
        /*0800*/ 	.word	0x00011190


	//----- nvinfo : EIATTR_MBARRIER_INSTR_OFFSETS
	.align		4
.L_258:
        /*0804*/ 	.byte	0x04, 0x39
        /*0806*/ 	.short	(.L_260 - .L_259)


	//   ....[0]....
.L_259:
        /*0808*/ 	.word	0x00000190
        /*080c*/ 	.word	0x000000ff
        /*0810*/ 	.word	0x00038800
        /*0814*/ 	.short	0x0100
        /*0816*/ 	.byte	0x08
	.zero		1


	//   ....[1]....
        /*0818*/ 	.word	0x000001a0
        /*081c*/ 	.word	0x000000ff
        /*0820*/ 	.word	0x00038810
        /*0824*/ 	.short	0x0100
        /*0826*/ 	.byte	0x08
	.zero		1


	//   ....[2]....
        /*0828*/ 	.word	0x000001b0
        /*082c*/ 	.word	0x000000ff
        /*0830*/ 	.word	0x00038820
        /*0834*/ 	.short	0x0100
        /*0836*/ 	.byte	0x08
	.zero		1


	//   ....[3]....
        /*0838*/ 	.word	0x00000260
        /*083c*/ 	.word	0x000000ff
        /*0840*/ 	.word	0x00038830
        /*0844*/ 	.short	0x0100
        /*0846*/ 	.byte	0x06
	.zero		1


	//   ....[4]....
        /*0848*/ 	.word	0x00000270
        /*084c*/ 	.word	0x000000ff
        /*0850*/ 	.word	0x00038840
        /*0854*/ 	.short	0x0100
        /*0856*/ 	.byte	0x06
	.zero		1


	//   ....[5]....
        /*0858*/ 	.word	0x00000280
        /*085c*/ 	.word	0x000000ff
        /*0860*/ 	.word	0x00038838
        /*0864*/ 	.short	0x0100
        /*0866*/ 	.byte	0x06
	.zero		1


	//   ....[6]....
        /*0868*/ 	.word	0x00000290
        /*086c*/ 	.word	0x000000ff
        /*0870*/ 	.word	0x00038848
        /*0874*/ 	.short	0x0100
        /*0876*/ 	.byte	0x06
	.zero		1


	//   ....[7]....
        /*0878*/ 	.word	0x000003c0
        /*087c*/ 	.word	0x000000ff
        /*0880*/ 	.word	0x00038850
        /*0884*/ 	.short	0x0100
        /*0886*/ 	.byte	0x08
	.zero		1


	//   ....[8]....
        /*0888*/ 	.word	0x000003d0
        /*088c*/ 	.word	0x000000ff
        /*0890*/ 	.word	0x00038860
        /*0894*/ 	.short	0x0100
        /*0896*/ 	.byte	0x08
	.zero		1


	//   ....[9]....
        /*0898*/ 	.word	0x000003e0
        /*089c*/ 	.word	0x000000ff
        /*08a0*/ 	.word	0x00038858
        /*08a4*/ 	.short	0x0100
        /*08a6*/ 	.byte	0x08
	.zero		1


	//   ....[10]....
        /*08a8*/ 	.word	0x000003f0
        /*08ac*/ 	.word	0x000000ff
        /*08b0*/ 	.word	0x00038868
        /*08b4*/ 	.short	0x0100
        /*08b6*/ 	.byte	0x08
	.zero		1


	//   ....[11]....
        /*08b8*/ 	.word	0x000004e0
        /*08bc*/ 	.word	0x000000ff
        /*08c0*/ 	.word	0x00038870
        /*08c4*/ 	.short	0x0100
        /*08c6*/ 	.byte	0x06
	.zero		1


	//   ....[12]....
        /*08c8*/ 	.word	0x000004f0
        /*08cc*/ 	.word	0x000000ff
        /*08d0*/ 	.word	0x00038880
        /*08d4*/ 	.short	0x0100
        /*08d6*/ 	.byte	0x06
	.zero		1


	//   ....[13]....
        /*08d8*/ 	.word	0x00000500
        /*08dc*/ 	.word	0x000000ff
        /*08e0*/ 	.word	0x00038878
        /*08e4*/ 	.short	0x0100
        /*08e6*/ 	.byte	0x06
	.zero		1


	//   ....[14]....
        /*08e8*/ 	.word	0x00000510
        /*08ec*/ 	.word	0x000000ff
        /*08f0*/ 	.word	0x00038888
        /*08f4*/ 	.short	0x0100
        /*08f6*/ 	.byte	0x06
	.zero		1


	//   ....[15]....
        /*08f8*/ 	.word	0x00000640
        /*08fc*/ 	.word	0x000000ff
        /*0900*/ 	.word	0x00038890
        /*0904*/ 	.short	0x0100
        /*0906*/ 	.byte	0x08
	.zero		1


	//   ....[16]....
        /*0908*/ 	.word	0x00000650
        /*090c*/ 	.word	0x000000ff
        /*0910*/ 	.word	0x000388a0
        /*0914*/ 	.short	0x0100
        /*0916*/ 	.byte	0x08
	.zero		1


	//   ....[17]....
        /*0918*/ 	.word	0x00000660
        /*091c*/ 	.word	0x000000ff
        /*0920*/ 	.word	0x00038898
        /*0924*/ 	.short	0x0100
        /*0926*/ 	.byte	0x08
	.zero		1


	//   ....[18]....
        /*0928*/ 	.word	0x00000670
        /*092c*/ 	.word	0x000000ff
        /*0930*/ 	.word	0x000388a8
        /*0934*/ 	.short	0x0100
        /*0936*/ 	.byte	0x08
	.zero		1


	//   ....[19]....
        /*0938*/ 	.word	0x000007b0
        /*093c*/ 	.word	0x000000ff
        /*0940*/ 	.word	0x000388b0
        /*0944*/ 	.short	0x0100
        /*0946*/ 	.byte	0x08
	.zero		1


	//   ....[20]....
        /*0948*/ 	.word	0x000007c0
        /*094c*/ 	.word	0x000000ff
        /*0950*/ 	.word	0x000388c0
        /*0954*/ 	.short	0x0100
        /*0956*/ 	.byte	0x08
	.zero		1


	//   ....[21]....
        /*0958*/ 	.word	0x000007d0
        /*095c*/ 	.word	0x000000ff
        /*0960*/ 	.word	0x000388b8
        /*0964*/ 	.short	0x0100
        /*0966*/ 	.byte	0x08
	.zero		1


	//   ....[22]....
        /*0968*/ 	.word	0x000007e0
        /*096c*/ 	.word	0x000000ff
        /*0970*/ 	.word	0x000388c8
        /*0974*/ 	.short	0x0100
        /*0976*/ 	.byte	0x08
	.zero		1


	//   ....[23]....
        /*0978*/ 	.word	0x000020b0
        /*097c*/ 	.word	0x000000ff
        /*0980*/ 	.word	0x00000000
        /*0984*/ 	.short	0x0101
        /*0986*/ 	.byte	0x06
	.zero		1


	//   ....[24]....
        /*0988*/ 	.word	0x00002ba0
        /*098c*/ 	.word	0x000000ff
        /*0990*/ 	.word	0x00000000
        /*0994*/ 	.short	0x0101
        /*0996*/ 	.byte	0x06
	.zero		1


	//   ....[25]....
        /*0998*/ 	.word	0x00003d80
        /*099c*/ 	.word	0x000000ff
        /*09a0*/ 	.word	0x00038800
        /*09a4*/ 	.short	0x010a
        /*09a6*/ 	.byte	0x29
	.zero		1


	//   ....[26]....
        /*09a8*/ 	.word	0x00003df0
        /*09ac*/ 	.word	0x00000007
        /*09b0*/ 	.word	0x00038830
        /*09b4*/ 	.short	0x010a
        /*09b6*/ 	.byte	0x3f
	.zero		1


	//   ....[27]....
        /*09b8*/ 	.word	0x00003e30
        /*09bc*/ 	.word	0x00000007
        /*09c0*/ 	.word	0x00038830
        /*09c4*/ 	.short	0x010a
        /*09c6*/ 	.byte	0x3f
	.zero		1


	//   ....[28]....
        /*09c8*/ 	.word	0x000040b0
        /*09cc*/ 	.word	0x000000ff
        /*09d0*/ 	.word	0x00038810
        /*09d4*/ 	.short	0x010a
        /*09d6*/ 	.byte	0x29
	.zero		1


	//   ....[29]....
        /*09d8*/ 	.word	0x000040f0
        /*09dc*/ 	.word	0x00000007
        /*09e0*/ 	.word	0x00038850
        /*09e4*/ 	.short	0x010a
        /*09e6*/ 	.byte	0x3f
	.zero		1


	//   ....[30]....
        /*09e8*/ 	.word	0x00004130
        /*09ec*/ 	.word	0x00000007
        /*09f0*/ 	.word	0x00038850
        /*09f4*/ 	.short	0x010a
        /*09f6*/ 	.byte	0x3f
	.zero		1


	//   ....[31]....
        /*09f8*/ 	.word	0x00005340
        /*09fc*/ 	.word	0x000000ff
        /*0a00*/ 	.word	0x00000000
        /*0a04*/ 	.short	0x0101
        /*0a06*/ 	.byte	0x05
	.zero		1


	//   ....[32]....
        /*0a08*/ 	.word	0x00006230
        /*0a0c*/ 	.word	0x000000ff
        /*0a10*/ 	.word	0x00000000
        /*0a14*/ 	.short	0x0101
        /*0a16*/ 	.byte	0x05
	.zero		1


	//   ....[33]....
        /*0a18*/ 	.word	0x00006330
        /*0a1c*/ 	.word	0x000000ff
        /*0a20*/ 	.word	0x00038830
        /*0a24*/ 	.short	0x010a
        /*0a26*/ 	.byte	0x05
	.zero		1


	//   ....[34]....
        /*0a28*/ 	.word	0x00006370
        /*0a2c*/ 	.word	0x000000ff
        /*0a30*/ 	.word	0x00038830
        /*0a34*/ 	.short	0x010a
        /*0a36*/ 	.byte	0x05
	.zero		1


	//   ....[35]....
        /*0a38*/ 	.word	0x00006550
        /*0a3c*/ 	.word	0x000000ff
        /*0a40*/ 	.word	0x00038850
        /*0a44*/ 	.short	0x010a
        /*0a46*/ 	.byte	0x05
	.zero		1


	//   ....[36]....
        /*0a48*/ 	.word	0x00006590
        /*0a4c*/ 	.word	0x000000ff
        /*0a50*/ 	.word	0x00038850
        /*0a54*/ 	.short	0x010a
        /*0a56*/ 	.byte	0x05
	.zero		1


	//   ....[37]....
        /*0a58*/ 	.word	0x000077b0
        /*0a5c*/ 	.word	0x000000ff
        /*0a60*/ 	.word	0x00000000
        /*0a64*/ 	.short	0x0101
        /*0a66*/ 	.byte	0x0a
	.zero		1


	//   ....[38]....
        /*0a68*/ 	.word	0x00008c30
        /*0a6c*/ 	.word	0x000000ff
        /*0a70*/ 	.word	0x00000000
        /*0a74*/ 	.short	0x0101
        /*0a76*/ 	.byte	0x05
	.zero		1


	//   ....[39]....
        /*0a78*/ 	.word	0x0000b530
        /*0a7c*/ 	.word	0x000000ff
        /*0a80*/ 	.word	0x00000000
        /*0a84*/ 	.short	0x0101
        /*0a86*/ 	.byte	0x07
	.zero		1


	//   ....[40]....
        /*0a88*/ 	.word	0x0000bf60
        /*0a8c*/ 	.word	0x000000ff
        /*0a90*/ 	.word	0x00000000
        /*0a94*/ 	.short	0x0101
        /*0a96*/ 	.byte	0x07
	.zero		1


	//   ....[41]....
        /*0a98*/ 	.word	0x00010160
        /*0a9c*/ 	.word	0x00000016
        /*0aa0*/ 	.word	0x00038840
        /*0aa4*/ 	.short	0x010a
        /*0aa6*/ 	.byte	0x3f
	.zero		1


	//   ....[42]....
        /*0aa8*/ 	.word	0x00010620
        /*0aac*/ 	.word	0x00000016
        /*0ab0*/ 	.word	0x00038830
        /*0ab4*/ 	.short	0x0107
        /*0ab6*/ 	.byte	0x3f
	.zero		1


	//   ....[43]....
        /*0ab8*/ 	.word	0x00010700
        /*0abc*/ 	.word	0x00000016
        /*0ac0*/ 	.word	0x00038830
        /*0ac4*/ 	.short	0x0101
        /*0ac6*/ 	.byte	0x3f
	.zero		1


	//   ....[44]....
        /*0ac8*/ 	.word	0x00010fd0
        /*0acc*/ 	.word	0x00000011
        /*0ad0*/ 	.word	0x00038800
        /*0ad4*/ 	.short	0x0107
        /*0ad6*/ 	.byte	0x3f
	.zero		1


	//   ....[45]....
        /*0ad8*/ 	.word	0x00011060
        /*0adc*/ 	.word	0x00000011
        /*0ae0*/ 	.word	0x00038800
        /*0ae4*/ 	.short	0x0101
        /*0ae6*/ 	.byte	0x3f
	.zero		1


	//   ....[46]....
        /*0ae8*/ 	.word	0x00011d60
        /*0aec*/ 	.word	0x00000011
        /*0af0*/ 	.word	0x00038810
        /*0af4*/ 	.short	0x0107
        /*0af6*/ 	.byte	0x3f
	.zero		1


	//   ....[47]....
        /*0af8*/ 	.word	0x00011e60
        /*0afc*/ 	.word	0x00000011
        /*0b00*/ 	.word	0x00038810
        /*0b04*/ 	.short	0x0101
        /*0b06*/ 	.byte	0x3f
	.zero		1


	//   ....[48]....
        /*0b08*/ 	.word	0x00011e80
        /*0b0c*/ 	.word	0x00000011
        /*0b10*/ 	.word	0x00038820
        /*0b14*/ 	.short	0x010a
        /*0b16*/ 	.byte	0x3f
	.zero		1


	//   ....[49]....
        /*0b18*/ 	.word	0x00011f10
        /*0b1c*/ 	.word	0x00000016
        /*0b20*/ 	.word	0x00038860
        /*0b24*/ 	.short	0x010a
        /*0b26*/ 	.byte	0x3f
	.zero		1


	//   ....[50]....
        /*0b28*/ 	.word	0x00012810
        /*0b2c*/ 	.word	0x00000016
        /*0b30*/ 	.word	0x00038850
        /*0b34*/ 	.short	0x0107
        /*0b36*/ 	.byte	0x3f
	.zero		1


	//   ....[51]....
        /*0b38*/ 	.word	0x000128e0
        /*0b3c*/ 	.word	0x00000016
        /*0b40*/ 	.word	0x00038850
        /*0b44*/ 	.short	0x0101
        /*0b46*/ 	.byte	0x3f
	.zero		1


	//   ....[52]....
        /*0b48*/ 	.word	0x00012c80
        /*0b4c*/ 	.word	0x00000006
        /*0b50*/ 	.word	0x00038840
        /*0b54*/ 	.short	0x010a
        /*0b56*/ 	.byte	0x3f
	.zero		1


	//   ....[53]....
        /*0b58*/ 	.word	0x00012fa0
        /*0b5c*/ 	.word	0x00000006
        /*0b60*/ 	.word	0x00038830
        /*0b64*/ 	.short	0x0107
        /*0b66*/ 	.byte	0x3f
	.zero		1


	//   ....[54]....
        /*0b68*/ 	.word	0x00013060
        /*0b6c*/ 	.word	0x00000006
        /*0b70*/ 	.word	0x00038830
        /*0b74*/ 	.short	0x0101
        /*0b76*/ 	.byte	0x3f
	.zero		1


	//   ....[55]....
        /*0b78*/ 	.word	0x00013090
        /*0b7c*/ 	.word	0x00000006
        /*0b80*/ 	.word	0x00038860
        /*0b84*/ 	.short	0x010a
        /*0b86*/ 	.byte	0x3f
	.zero		1


	//   ....[56]....
        /*0b88*/ 	.word	0x00013740
        /*0b8c*/ 	.word	0x00000006
        /*0b90*/ 	.word	0x00038850
        /*0b94*/ 	.short	0x0107
        /*0b96*/ 	.byte	0x3f
	.zero		1


	//   ....[57]....
        /*0b98*/ 	.word	0x00013800
        /*0b9c*/ 	.word	0x00000006
        /*0ba0*/ 	.word	0x00038850
        /*0ba4*/ 	.short	0x0101
        /*0ba6*/ 	.byte	0x3f
	.zero		1


	//   ....[58]....
        /*0ba8*/ 	.word	0x00014680
        /*0bac*/ 	.word	0x00000005
        /*0bb0*/ 	.word	0x00038820
        /*0bb4*/ 	.short	0x010a
        /*0bb6*/ 	.byte	0x3f
	.zero		1


	//   ....[59]....
        /*0bb8*/ 	.word	0x00014800
        /*0bbc*/ 	.word	0x00000003
        /*0bc0*/ 	.word	0x00038840
        /*0bc4*/ 	.short	0x010a
        /*0bc6*/ 	.byte	0x3f
	.zero		1


	//   ....[60]....
        /*0bc8*/ 	.word	0x000148a0
        /*0bcc*/ 	.word	0x00000005
        /*0bd0*/ 	.word	0x00038840
        /*0bd4*/ 	.short	0x010a
        /*0bd6*/ 	.byte	0x3f
	.zero		1


	//   ....[61]....
        /*0bd8*/ 	.word	0x000148e0
        /*0bdc*/ 	.word	0x00000003
        /*0be0*/ 	.word	0x00038860
        /*0be4*/ 	.short	0x010a
        /*0be6*/ 	.byte	0x3f
	.zero		1


	//   ....[62]....
        /*0be8*/ 	.word	0x00014920
        /*0bec*/ 	.word	0x00000005
        /*0bf0*/ 	.word	0x00038860
        /*0bf4*/ 	.short	0x010a
        /*0bf6*/ 	.byte	0x3f
	.zero		1


	//   ....[63]....
        /*0bf8*/ 	.word	0x00014990
        /*0bfc*/ 	.word	0x00000000
        /*0c00*/ 	.word	0x00038800
        /*0c04*/ 	.short	0x010a
        /*0c06*/ 	.byte	0x3f
	.zero		1


	//   ....[64]....
        /*0c08*/ 	.word	0x000149e0
        /*0c0c*/ 	.word	0x00000007
        /*0c10*/ 	.word	0x00038830
        /*0c14*/ 	.short	0x010a
        /*0c16*/ 	.byte	0x3f
	.zero		1


	//   ....[65]....
        /*0c18*/ 	.word	0x00014a40
        /*0c1c*/ 	.word	0x00000006
        /*0c20*/ 	.word	0x00038810
        /*0c24*/ 	.short	0x010a
        /*0c26*/ 	.byte	0x3f
	.zero		1


	//   ....[66]....
        /*0c28*/ 	.word	0x00014a90
        /*0c2c*/ 	.word	0x00000007
        /*0c30*/ 	.word	0x00038850
        /*0c34*/ 	.short	0x010a
        /*0c36*/ 	.byte	0x3f
	.zero		1


	//   ....[67]....
        /*0c38*/ 	.word	0x00014af0
        /*0c3c*/ 	.word	0x00000005
        /*0c40*/ 	.word	0x00038830
        /*0c44*/ 	.short	0x010a
        /*0c46*/ 	.byte	0x3f
	.zero		1


	//   ....[68]....
        /*0c48*/ 	.word	0x00014b50
        /*0c4c*/ 	.word	0x00000005
        /*0c50*/ 	.word	0x00038850
        /*0c54*/ 	.short	0x010a
        /*0c56*/ 	.byte	0x3f
	.zero		1


	//   ....[69]....
        /*0c58*/ 	.word	0x00014c70
        /*0c5c*/ 	.word	0x00000016
        /*0c60*/ 	.word	0x00038840
        /*0c64*/ 	.short	0x010a
        /*0c66*/ 	.byte	0x3f
	.zero		1


	//   ....[70]....
        /*0c68*/ 	.word	0x00016260
        /*0c6c*/ 	.word	0x00000011
        /*0c70*/ 	.word	0x00038820
        /*0c74*/ 	.short	0x010a
        /*0c76*/ 	.byte	0x3f
	.zero		1


	//   ....[71]....
        /*0c78*/ 	.word	0x000162b0
        /*0c7c*/ 	.word	0x00000016
        /*0c80*/ 	.word	0x00038860
        /*0c84*/ 	.short	0x010a
        /*0c86*/ 	.byte	0x3f
	.zero		1


	//   ....[72]....
        /*0c88*/ 	.word	0x00016ba0
        /*0c8c*/ 	.word	0x00000006
        /*0c90*/ 	.word	0x00038840
        /*0c94*/ 	.short	0x010a
        /*0c96*/ 	.byte	0x3f
	.zero		1


	//   ....[73]....
        /*0c98*/ 	.word	0x00017060
        /*0c9c*/ 	.word	0x00000006
        /*0ca0*/ 	.word	0x00038860
        /*0ca4*/ 	.short	0x010a
        /*0ca6*/ 	.byte	0x3f
	.zero		1


	//   ....[74]....
        /*0ca8*/ 	.word	0x00018200
        /*0cac*/ 	.word	0x00000005
        /*0cb0*/ 	.word	0x00038820
        /*0cb4*/ 	.short	0x010a
        /*0cb6*/ 	.byte	0x3f
	.zero		1


	//   ....[75]....
        /*0cb8*/ 	.word	0x000183a0
        /*0cbc*/ 	.word	0x00000003
        /*0cc0*/ 	.word	0x00038840
        /*0cc4*/ 	.short	0x010a
        /*0cc6*/ 	.byte	0x3f
	.zero		1


	//   ....[76]....
        /*0cc8*/ 	.word	0x000183f0
        /*0ccc*/ 	.word	0x00000005
        /*0cd0*/ 	.word	0x00038840
        /*0cd4*/ 	.short	0x010a
        /*0cd6*/ 	.byte	0x3f
	.zero		1


	//   ....[77]....
        /*0cd8*/ 	.word	0x00018440
        /*0cdc*/ 	.word	0x00000003
        /*0ce0*/ 	.word	0x00038860
        /*0ce4*/ 	.short	0x010a
        /*0ce6*/ 	.byte	0x3f
	.zero		1


	//----- nvinfo : EIATTR_NUM_MBARRIERS
	.align		4
.L_260:
        /*0ce8*/ 	.byte	0x03, 0x38
        /*0cea*/ 	.short	0x0017


	//----- nvinfo : EIATTR_EXIT_INSTR_OFFSETS
	.align		4
        /*0cec*/ 	.byte	0x04, 0x1c
        /*0cee*/ 	.short	(.L_262 - .L_261)


	//   ....[0]....
.L_261:
        /*0cf0*/ 	.word	0x00000990


	//   ....[1]....
        /*0cf4*/ 	.word	0x0000e080


	//   ....[2]....
        /*0cf8*/ 	.word	0x00014970


	//----- nvinfo : EIATTR_MAX_THREADS
	.align		4
.L_262:
        /*0cfc*/ 	.byte	0x04, 0x05
        /*0cfe*/ 	.short	(.L_264 - .L_263)
.L_263:
        /*0d00*/ 	.word	0x00000180
        /*0d04*/ 	.word	0x00000001
        /*0d08*/ 	.word	0x00000001


	//----- nvinfo : EIATTR_CRS_STACK_SIZE
	.align		4
.L_264:
        /*0d0c*/ 	.byte	0x04, 0x1e
        /*0d0e*/ 	.short	(.L_266 - .L_265)
.L_265:
        /*0d10*/ 	.word	0x00000000


	//----- nvinfo : EIATTR_CBANK_PARAM_SIZE
	.align		4
.L_266:
        /*0d14*/ 	.byte	0x03, 0x19
        /*0d16*/ 	.short	0x0bf0


	//----- nvinfo : EIATTR_PARAM_CBANK
	.align		4
        /*0d18*/ 	.byte	0x04, 0x0a
        /*0d1a*/ 	.short	(.L_268 - .L_267)
	.align		4
.L_267:
        /*0d1c*/ 	.word	index@(.nv.constant0._ZN7cutlass13device_kernelIN5flash11enable_sm90INS1_16FlashAttnFwdSm90INS1_25CollectiveMainloopFwdSm90ILi2EN4cute5tupleIJNS5_1CILi1EEES8_S8_EEENS6_IJNS7_ILi64EEESA_SA_EEELi512ENS_10bfloat16_tEfNS_4arch4Sm90ELb0ELb0ELb0ELb1ELb1ELb0ELb1ELb0ELb0ELb1ELb1ELb0EEENS1_21CollectiveEpilogueFwdINS6_IJSA_NS7_ILi512EEESA_EEES9_SC_SE_Li256ELb1ELb1ELb1ELb0EEENS1_36VarlenDynamicPersistentTileSchedulerILi64ELi64ELi256ELi128ELb1ELb1ELb1ELb0ELb1ELb1EEEEEEEEEvNT_6ParamsE)
        /*0d20*/ 	.short	0x0210
        /*0d22*/ 	.short	0x0bf0


	//----- nvinfo : EIATTR_SW_WAR
	.align		4
.L_268:
        /*0d24*/ 	.byte	0x04, 0x36
        /*0d26*/ 	.short	(.L_270 - .L_269)
.L_269:
        /*0d28*/ 	.word	0x00000008
.L_270:


//--------------------- .nv.info._ZN7cutlass13device_kernelIN5flash11enable_sm90INS1_16FlashAttnFwdSm90INS1_25CollectiveMainloopFwdSm90ILi2EN4cute5tupleIJNS5_1CILi1EEES8_S8_EEENS6_IJNS7_ILi64EEESA_SA_EEELi512ENS_10bfloat16_tEfNS_4arch4Sm90ELb0ELb0ELb0ELb1ELb1ELb1ELb1ELb0ELb0ELb1ELb1ELb0EEENS1_21CollectiveEpilogueFwdINS6_IJSA_NS7_ILi512EEESA_EEES9_SC_SE_Li256ELb1ELb1ELb1ELb0EEENS1_36VarlenDynamicPersistentTileSchedulerILi64ELi64ELi256ELi128ELb1ELb1ELb1ELb0ELb1ELb1EEEEEEEEEvNT_6ParamsE --------------------------
	.section	.nv.info._ZN7cutlass13device_kernelIN5flash11enable_sm90INS1_16FlashAttnFwdSm90INS1_25CollectiveMainloopFwdSm90ILi2EN4cute5tupleIJNS5_1CILi1EEES8_S8_EEENS6_IJNS7_ILi64EEESA_SA_EEELi512ENS_10bfloat16_tEfNS_4arch4Sm90ELb0ELb0ELb0ELb1ELb1ELb1ELb1ELb0ELb0ELb1ELb1ELb0EEENS1_21CollectiveEpilogueFwdINS6_IJSA_NS7_ILi512EEESA_EEES9_SC_SE_Li256ELb1ELb1ELb1ELb0EEENS1_36VarlenDynamicPersistentTileSchedulerILi64ELi64ELi256ELi128ELb1ELb1ELb1ELb0ELb1ELb1EEEEEEEEEvNT_6ParamsE,"",@"SHT_CUDA_INFO"
	.sectionflags	@""
	.align	4


	//----- nvinfo : EIATTR_CUDA_API_VERSION
	.align		4
        /*0000*/ 	.byte	0x04, 0x37
        /*0002*/ 	.short	(.L_272 - .L_271)
.L_271:
        /*0004*/ 	.word	0x00000082


	//----- nvinfo : EIATTR_KPARAM_INFO
	.align		4
.L_272:
        /*0008*/ 	.byte	0x04, 0x17
        /*000a*/ 	.short	(.L_274 - .L_273)
.L_273:
        /*000c*/ 	.word	0x00000000
        /*0010*/ 	.short	0x0000
        /*0012*/ 	.short	0x0070
        /*0014*/ 	.byte	0x00, 0xf0, 0x01, 0x2e


	//----- nvinfo : EIATTR_SPARSE_MMA_MASK
	.align		4
.L_274:
        /*0018*/ 	.byte	0x03, 0x50
        /*001a*/ 	.short	0x0000


	//----- nvinfo : EIATTR_MAXREG_COUNT
	.align		4
        /*001c*/ 	.byte	0x03, 0x1b
        /*001e*/ 	.short	0x00a8


	//----- nvinfo : EIATTR_NUM_BARRIERS
	.align		4
        /*0020*/ 	.byte	0x02, 0x4c
        /*0022*/ 	.byte	0x10
	.zero		1


	//----- nvinfo : EIATTR_EXTERNS
	.align		4
        /*0024*/ 	.byte	0x04, 0x0f
        /*0026*/ 	.short	(.L_276 - .L_275)


	//   ....[0]....
	.align		4
.L_275:
        /*0028*/ 	.word	index@(__assertfail)


	//----- nvinfo : EIATTR_ANNOTATIONS
	.align		4
.L_276:
        /*002c*/ 	.byte	0x04, 0x55
        /*002e*/ 	.short	(.L_278 - .L_277)


	//   ....[0]....
.L_277:
        /* <DEDUP_REMOVED lines=64> */


	//----- nvinfo : EIATTR_MERCURY_ISA_VERSION
	.align		4
.L_278:
        /*0418*/ 	.byte	0x03, 0x5f
        /*041a*/ 	.short	0x0101


	//----- nvinfo : EIATTR_UNUSED_LOAD_BYTE_OFFSET
	.align		4
        /*041c*/ 	.byte	0x04, 0x44
        /*041e*/ 	.short	(.L_280 - .L_279)


	//   ....[0]....
.L_279:
        /*0420*/ 	.word	0x00000a50
        /*0424*/ 	.word	0x0000fff0


	//   ....[1]....
        /*0428*/ 	.word	0x00010b50
        /*042c*/ 	.word	0x0000fff0


	//----- nvinfo : EIATTR_INT_WARP_WIDE_INSTR_OFFSETS
	.align		4
.L_280:
        /*0430*/ 	.byte	0x04, 0x31
        /*0432*/ 	.short	(.L_282 - .L_281)


	//   ....[0]....
.L_281:
        /*0434*/ 	.word	0x00000130


	//   ....[1]....
        /*0438*/ 	.word	0x00000170


	//   ....[2]....
        /*043c*/ 	.word	0x000001e0


	//   ....[3]....
        /*0440*/ 	.word	0x000001f0


	//   ....[4]....
        /*0444*/ 	.word	0x00018db0


	//   ....[5]....
        /*0448*/ 	.word	0x00018e40


	//   ....[6]....
        /*044c*/ 	.word	0x0001d270


	//   ....[7]....
        /*0450*/ 	.word	0x0001d300


	//----- nvinfo : EIATTR_COOP_GROUP_MASK_REGIDS
	.align		4
.L_282:
        /*0454*/ 	.byte	0x04, 0x29
        /*0456*/ 	.short	(.L_284 - .L_283)


	//   ....[0]....
.L_283:
        /*0458*/ 	.word	0xffffffff


	//   ....[1]....
        /*045c*/ 	.word	0xffffffff


	//   ....[2]....
        /*0460*/ 	.word	0xffffffff


	//   ....[3]....
        /*0464*/ 	.word	0xffffffff


	//   ....[4]....
        /*0468*/ 	.word	0xffffffff


	//   ....[5]....
        /*046c*/ 	.word	0xffffffff


	//   ....[6]....
        /*0470*/ 	.word	0xffffffff


	//   ....[7]....
        /*0474*/ 	.word	0xffffffff


	//   ....[8]....
        /*0478*/ 	.word	0xffffffff


	//   ....[9]....
        /*047c*/ 	.word	0xffffffff


	//   ....[10]....
        /*0480*/ 	.word	0xffffffff


	//   ....[11]....
        /*0484*/ 	.word	0xffffffff


	//   ....[12]....
        /*0488*/ 	.word	0xffffffff


	//   ....[13]....
        /*048c*/ 	.word	0xffffffff


	//   ....[14]....
        /*0490*/ 	.word	0xffffffff


	//   ....[15]....
        /*0494*/ 	.word	0xffffffff


	//   ....[16]....
        /*0498*/ 	.word	0xffffffff


	//   ....[17]....
        /*049c*/ 	.word	0xffffffff


	//   ....[18]....
        /*04a0*/ 	.word	0xffffffff


	//   ....[19]....
        /*04a4*/ 	.word	0xffffffff


	//   ....[20]....
        /*04a8*/ 	.word	0xffffffff


	//   ....[21]....
        /*04ac*/ 	.word	0xffffffff


	//   ....[22]....
        /*04b0*/ 	.word	0xffffffff


	//   ....[23]....
        /*04b4*/ 	.word	0xffffffff


	//   ....[24]....
        /*04b8*/ 	.word	0xffffffff


	//   ....[25]....
        /*04bc*/ 	.word	0xffffffff


	//   ....[26]....
        /*04c0*/ 	.word	0xffffffff


	//   ....[27]....
        /*04c4*/ 	.word	0xffffffff


	//   ....[28]....
        /*04c8*/ 	.word	0xffffffff


	//   ....[29]....
        /*04cc*/ 	.word	0xffffffff


	//   ....[30]....
        /*04d0*/ 	.word	0xffffffff


	//   ....[31]....
        /*04d4*/ 	.word	0xffffffff


	//   ....[32]....
        /*04d8*/ 	.word	0xffffffff


	//   ....[33]....
        /*04dc*/ 	.word	0xffffffff


	//   ....[34]....
        /*04e0*/ 	.word	0xffffffff


	//   ....[35]....
        /*04e4*/ 	.word	0xffffffff


	//   ....[36]....
        /*04e8*/ 	.word	0xffffffff


	//   ....[37]....
        /*04ec*/ 	.word	0xffffffff


	//   ....[38]....
        /*04f0*/ 	.word	0xffffffff


	//   ....[39]....
        /*04f4*/ 	.word	0xffffffff


	//   ....[40]....
        /*04f8*/ 	.word	0xffffffff


	//   ....[41]....
        /*04fc*/ 	.word	0xffffffff


	//   ....[42]....
        /*0500*/ 	.word	0xffffffff


	//   ....[43]....
        /*0504*/ 	.word	0xffffffff


	//   ....[44]....
        /*0508*/ 	.word	0xffffffff


	//   ....[45]....
        /*050c*/ 	.word	0xffffffff


	//   ....[46]....
        /*0510*/ 	.word	0xffffffff


	//   ....[47]....
        /*0514*/ 	.word	0xffffffff


	//   ....[48]....
        /*0518*/ 	.word	0xffffffff


	//   ....[49]....
        /*051c*/ 	.word	0xffffffff


	//   ....[50]....
        /*0520*/ 	.word	0xffffffff


	//   ....[51]....
        /*0524*/ 	.word	0xffffffff


	//   ....[52]....
        /*0528*/ 	.word	0xffffffff


	//   ....[53]....
        /*052c*/ 	.word	0xffffffff


	//   ....[54]....
        /*0530*/ 	.word	0xffffffff


	//   ....[55]....
        /*0534*/ 	.word	0xffffffff


	//   ....[56]....
        /*0538*/ 	.word	0xffffffff


	//   ....[57]....
        /*053c*/ 	.word	0xffffffff


	//   ....[58]....
        /*0540*/ 	.word	0xffffffff


	//   ....[59]....
        /*0544*/ 	.word	0xffffffff


	//   ....[60]....
        /*0548*/ 	.word	0xffffffff


	//   ....[61]....
        /*054c*/ 	.word	0xffffffff


	//   ....[62]....
        /*0550*/ 	.word	0xffffffff


	//   ....[63]....
        /*0554*/ 	.word	0xffffffff


	//   ....[64]....
        /*0558*/ 	.word	0xffffffff


	//   ....[65]....
        /*055c*/ 	.word	0xffffffff


	//   ....[66]....
        /*0560*/ 	.word	0xffffffff


	//   ....[67]....
        /*0564*/ 	.word	0xffffffff


	//   ....[68]....
        /*0568*/ 	.word	0xffffffff


	//   ....[69]....
        /*056c*/ 	.word	0xffffffff


	//   ....[70]....
        /*0570*/ 	.word	0xffffffff


	//   ....[71]....
        /*0574*/ 	.word	0xffffffff


	//   ....[72]....
        /*0578*/ 	.word	0xffffffff


	//   ....[73]....
        /*057c*/ 	.word	0xffffffff


	//   ....[74]....
        /*0580*/ 	.word	0xffffffff


	//   ....[75]....
        /*0584*/ 	.word	0xffffffff


	//   ....[76]....
        /*0588*/ 	.word	0xffffffff


	//   ....[77]....
        /*058c*/ 	.word	0xffffffff


	//   ....[78]....
        /*0590*/ 	.word	0xffffffff


	//   ....[79]....
        /*0594*/ 	.word	0xffffffff


	//   ....[80]....
        /*0598*/ 	.word	0xffffffff


	//   ....[81]....
        /*059c*/ 	.word	0xffffffff


	//   ....[82]....
        /*05a0*/ 	.word	0xffffffff


	//   ....[83]....
        /*05a4*/ 	.word	0xffffffff


	//   ....[84]....
        /*05a8*/ 	.word	0xffffffff


	//   ....[85]....
        /*05ac*/ 	.word	0xffffffff


	//   ....[86]....
        /*05b0*/ 	.word	0xffffffff


	//   ....[87]....
        /*05b4*/ 	.word	0xffffffff


	//   ....[88]....
        /*05b8*/ 	.word	0xffffffff


	//   ....[89]....
        /*05bc*/ 	.word	0xffffffff


	//   ....[90]....
        /*05c0*/ 	.word	0xffffffff


	//   ....[91]....
        /*05c4*/ 	.word	0xffffffff


	//   ....[92]....
        /*05c8*/ 	.word	0xffffffff


	//   ....[93]....
        /*05cc*/ 	.word	0xffffffff


	//   ....[94]....
        /*05d0*/ 	.word	0xffffffff


	//   ....[95]....
        /*05d4*/ 	.word	0xffffffff


	//   ....[96]....
        /*05d8*/ 	.word	0xffffffff


	//   ....[97]....
        /*05dc*/ 	.word	0xffffffff


	//   ....[98]....
        /*05e0*/ 	.word	0xffffffff


	//   ....[99]....
        /*05e4*/ 	.word	0xffffffff


	//   ....[100]....
        /*05e8*/ 	.word	0xffffffff


	//   ....[101]....
        /*05ec*/ 	.word	0xffffffff


	//   ....[102]....
        /*05f0*/ 	.word	0xffffffff


	//   ....[103]....
        /*05f4*/ 	.word	0xffffffff


	//   ....[104]....
        /*05f8*/ 	.word	0xffffffff


	//   ....[105]....
        /*05fc*/ 	.word	0xffffffff


	//   ....[106]....
        /*0600*/ 	.word	0xffffffff


	//   ....[107]....
        /*0604*/ 	.word	0xffffffff


	//   ....[108]....
        /*0608*/ 	.word	0xffffffff


	//   ....[109]....
        /*060c*/ 	.word	0xffffffff


	//   ....[110]....
        /*0610*/ 	.word	0xffffffff


	//   ....[111]....
        /*0614*/ 	.word	0xffffffff


	//   ....[112]....
        /*0618*/ 	.word	0xffffffff


	//   ....[113]....
        /*061c*/ 	.word	0xffffffff


	//   ....[114]....
        /*0620*/ 	.word	0xffffffff


	//   ....[115]....
        /*0624*/ 	.word	0xffffffff


	//   ....[116]....
        /*0628*/ 	.word	0xffffffff


	//   ....[117]....
        /*062c*/ 	.word	0xffffffff


	//   ....[118]....
        /*0630*/ 	.word	0xffffffff


	//   ....[119]....
        /*0634*/ 	.word	0xffffffff


	//   ....[120]....
        /*0638*/ 	.word	0xffffffff


	//   ....[121]....
        /*063c*/ 	.word	0xffffffff


	//   ....[122]....
        /*0640*/ 	.word	0xffffffff


	//   ....[123]....
        /*0644*/ 	.word	0xffffffff


	//   ....[124]....
        /*0648*/ 	.word	0xffffffff


	//   ....[125]....
        /*064c*/ 	.word	0xffffffff


	//   ....[126]....
        /*0650*/ 	.word	0xffffffff


	//   ....[127]....
        /*0654*/ 	.word	0xffffffff


	//   ....[128]....
        /*0658*/ 	.word	0xffffffff


	//   ....[129]....
        /*065c*/ 	.word	0xffffffff


	//   ....[130]....
        /*0660*/ 	.word	0xffffffff


	//   ....[131]....
        /*0664*/ 	.word	0xffffffff


	//   ....[132]....
        /*0668*/ 	.word	0xffffffff


	//   ....[133]....
        /*066c*/ 	.word	0xffffffff


	//   ....[134]....
        /*0670*/ 	.word	0xffffffff


	//   ....[135]....
        /*0674*/ 	.word	0xffffffff


	//   ....[136]....
        /*0678*/ 	.word	0xffffffff


	//   ....[137]....
        /*067c*/ 	.word	0xffffffff


	//   ....[138]....
        /*0680*/ 	.word	0xffffffff


	//   ....[139]....
        /*0684*/ 	.word	0xffffffff


	//   ....[140]....
        /*0688*/ 	.word	0xffffffff


	//   ....[141]....
        /*068c*/ 	.word	0xffffffff


	//   ....[142]....
        /*0690*/ 	.word	0xffffffff


	//   ....[143]....
        /*0694*/ 	.word	0x0500000f


	//   ....[144]....
        /*0698*/ 	.word	0x0500000f


	//   ....[145]....
        /*069c*/ 	.word	0x0500000f


	//   ....[146]....
        /*06a0*/ 	.word	0x0500000f


	//   ....[147]....
        /*06a4*/ 	.word	0x0500000f


	//   ....[148]....
        /*06a8*/ 	.word	0x0500000f


	//   ....[149]....
        /*06ac*/ 	.word	0x0500000f


	//   ....[150]....
        /*06b0*/ 	.word	0x0500000f


	//   ....[151]....
        /*06b4*/ 	.word	0x0500000f


	//   ....[152]....
        /*06b8*/ 	.word	0x0500000f


	//   ....[153]....
        /*06bc*/ 	.word	0x0500000f


	//   ....[154]....
        /*06c0*/ 	.word	0x0500000f


	//   ....[155]....
        /*06c4*/ 	.word	0x0500000f


	//   ....[156]....
        /*06c8*/ 	.word	0x0500000f


	//   ....[157]....
        /*06cc*/ 	.word	0x0500000f


	//   ....[158]....
        /*06d0*/ 	.word	0x0500000f


	//   ....[159]....
        /*06d4*/ 	.word	0x0500000f


	//   ....[160]....
        /*06d8*/ 	.word	0x0500000f


	//   ....[161]....
        /*06dc*/ 	.word	0x0500000f


	//   ....[162]....
        /*06e0*/ 	.word	0x0500000f


	//   ....[163]....
        /*06e4*/ 	.word	0x0500000f


	//   ....[164]....
        /*06e8*/ 	.word	0x0500000f


	//   ....[165]....
        /*06ec*/ 	.word	0x0500000f


	//   ....[166]....
        /*06f0*/ 	.word	0x0500000f


	//   ....[167]....
        /*06f4*/ 	.word	0x0500000f


	//   ....[168]....
        /*06f8*/ 	.word	0x0500000f


	//   ....[169]....
        /*06fc*/ 	.word	0x0500000f


	//   ....[170]....
        /*0700*/ 	.word	0x0500000f


	//   ....[171]....
        /*0704*/ 	.word	0x0500000f


	//   ....[172]....
        /*0708*/ 	.word	0x0500000f


	//   ....[173]....
        /*070c*/ 	.word	0x0500000f


	//   ....[174]....
        /*0710*/ 	.word	0x0500000f


	//   ....[175]....
        /*0714*/ 	.word	0x0500000f


	//   ....[176]....
        /*0718*/ 	.word	0x0500000f


	//   ....[177]....
        /*071c*/ 	.word	0x0500000f


	//   ....[178]....
        /*0720*/ 	.word	0x0500000f


	//   ....[179]....
        /*0724*/ 	.word	0x0500000f


	//   ....[180]....
        /*0728*/ 	.word	0x0500000f


	//   ....[181]....
        /*072c*/ 	.word	0x0500000f


	//   ....[182]....
        /*0730*/ 	.word	0x0500000f


	//   ....[183]....
        /*0734*/ 	.word	0x0500000f


	//   ....[184]....
        /*0738*/ 	.word	0x0500000f


	//   ....[185]....
        /*073c*/ 	.word	0x0500000f


	//   ....[186]....
        /*0740*/ 	.word	0x0500000f


	//   ....[187]....
        /*0744*/ 	.word	0x0500000f


	//   ....[188]....
        /*0748*/ 	.word	0x0500000f


	//   ....[189]....
        /*074c*/ 	.word	0x0500000f


	//   ....[190]....
        /*0750*/ 	.word	0x0500000f


	//   ....[191]....
        /*0754*/ 	.word	0x0500000f


	//   ....[192]....
        /*0758*/ 	.word	0x0500000f


	//   ....[193]....
        /*075c*/ 	.word	0x0500000f


	//   ....[194]....
        /*0760*/ 	.word	0x0500000f


	//   ....[195]....
        /*0764*/ 	.word	0x0500000f


	//   ....[196]....
        /*0768*/ 	.word	0x0500000f


	//   ....[197]....
        /*076c*/ 	.word	0x0500000f


	//   ....[198]....
        /*0770*/ 	.word	0x0500000f


	//   ....[199]....
        /*0774*/ 	.word	0x0500000f


	//   ....[200]....
        /*0778*/ 	.word	0x0500000f


	//   ....[201]....
        /*077c*/ 	.word	0x0500000f


	//   ....[202]....
        /*0780*/ 	.word	0x0500000f


	//   ....[203]....
        /*0784*/ 	.word	0x0500000f


	//   ....[204]....
        /*0788*/ 	.word	0x0500000f


	//   ....[205]....
        /*078c*/ 	.word	0x0500000f


	//   ....[206]....
        /*0790*/ 	.word	0x0500000f


	//   ....[207]....
        /*0794*/ 	.word	0x0500000f


	//   ....[208]....
        /*0798*/ 	.word	0x0500000f


	//   ....[209]....
        /*079c*/ 	.word	0x0500000f


	//   ....[210]....
        /*07a0*/ 	.word	0x0500000f


	//   ....[211]....
        /*07a4*/ 	.word	0x0500000f


	//   ....[212]....
        /*07a8*/ 	.word	0x0500000f


	//   ....[213]....
        /*07ac*/ 	.word	0x0500000f


	//   ....[214]....
        /*07b0*/ 	.word	0x0500000f


	//   ....[215]....
        /*07b4*/ 	.word	0x0500000f


	//   ....[216]....
        /*07b8*/ 	.word	0x0500000f


	//   ....[217]....
        /*07bc*/ 	.word	0x0500000f


	//   ....[218]....
        /*07c0*/ 	.word	0x0500000f


	//   ....[219]....
        /*07c4*/ 	.word	0x0500000f


	//   ....[220]....
        /*07c8*/ 	.word	0x0500000f


	//   ....[221]....
        /*07cc*/ 	.word	0x0500000f


	//   ....[222]....
        /*07d0*/ 	.word	0x0500000f


	//   ....[223]....
        /*07d4*/ 	.word	0x0500000f


	//   ....[224]....
        /*07d8*/ 	.word	0x0500000f


	//   ....[225]....
        /*07dc*/ 	.word	0x0500000f


	//----- nvinfo : EIATTR_COOP_GROUP_INSTR_OFFSETS
	.align		4
.L_284:
        /*07e0*/ 	.byte	0x04, 0x28
        /*07e2*/ 	.short	(.L_286 - .L_285)


	//   ....[0]....
.L_285:
        /*07e4*/ 	.word	0x00000070


	//   ....[1]....
        /*07e8*/ 	.word	0x00000140


	//   ....[2]....
        /*07ec*/ 	.word	0x00000190


	//   ....[3]....
        /*07f0*/ 	.word	0x000003a0


	//   ....[4]....
        /*07f4*/ 	.word	0x00000500


	//   ....[5]....
        /*07f8*/ 	.word	0x00000620


	//   ....[6]....
        /*07fc*/ 	.word	0x00000780


	//   ....[7]....
        /*0800*/ 	.word	0x00003170


	//   ....[8]....
        /*0804*/ 	.word	0x00003180


	//   ....[9]....
        /*0808*/ 	.word	0x00003c10


	//   ....[10]....
        /*080c*/ 	.word	0x00003c20


	//   ....[11]....
        /*0810*/ 	.word	0x00004630


	//   ....[12]....
        /*0814*/ 	.word	0x00004640


	//   ....[13]....
        /*0818*/ 	.word	0x00004a00


	//   ....[14]....
        /*081c*/ 	.word	0x00004a10


	//   ....[15]....
        /*0820*/ 	.word	0x00005990


	//   ....[16]....
        /*0824*/ 	.word	0x00007860


	//   ....[17]....
        /*0828*/ 	.word	0x00007e20


	//   ....[18]....
        /*082c*/ 	.word	0x00007e30


	//   ....[19]....
        /*0830*/ 	.word	0x00007e40


	//   ....[20]....
        /*0834*/ 	.word	0x00007e50


	//   ....[21]....
        /*0838*/ 	.word	0x00008e60


	//   ....[22]....
        /*083c*/ 	.word	0x00008e70


	//   ....[23]....
        /*0840*/ 	.word	0x00008e80


	//   ....[24]....
        /*0844*/ 	.word	0x00008e90


	//   ....[25]....
        /*0848*/ 	.word	0x0000a570


	//   ....[26]....
        /*084c*/ 	.word	0x0000c080


	//   ....[27]....
        /*0850*/ 	.word	0x0000c150


	//   ....[28]....
        /*0854*/ 	.word	0x0000c2a0


	//   ....[29]....
        /*0858*/ 	.word	0x0000c3c0


	//   ....[30]....
        /*085c*/ 	.word	0x0000cc40


	//   ....[31]....
        /*0860*/ 	.word	0x0000d350


	//   ....[32]....
        /*0864*/ 	.word	0x0000eba0


	//   ....[33]....
        /*0868*/ 	.word	0x0000ebc0


	//   ....[34]....
        /*086c*/ 	.word	0x0000f290


	//   ....[35]....
        /*0870*/ 	.word	0x0000f390


	//   ....[36]....
        /*0874*/ 	.word	0x0000ff90


	//   ....[37]....
        /*0878*/ 	.word	0x00010080


	//   ....[38]....
        /*087c*/ 	.word	0x000100a0


	//   ....[39]....
        /*0880*/ 	.word	0x00010210


	//   ....[40]....
        /*0884*/ 	.word	0x000103e0


	//   ....[41]....
        /*0888*/ 	.word	0x00011890


	//   ....[42]....
        /*088c*/ 	.word	0x00011c60


	//   ....[43]....
        /*0890*/ 	.word	0x00011c70


	//   ....[44]....
        /*0894*/ 	.word	0x00011c80


	//   ....[45]....
        /*0898*/ 	.word	0x00011c90


	//   ....[46]....
        /*089c*/ 	.word	0x000129c0


	//   ....[47]....
        /*08a0*/ 	.word	0x000129e0


	//   ....[48]....
        /*08a4*/ 	.word	0x00012c80


	//   ....[49]....
        /*08a8*/ 	.word	0x00012ca0


	//   ....[50]....
        /*08ac*/ 	.word	0x00013610


	//   ....[51]....
        /*08b0*/ 	.word	0x00013650


	//   ....[52]....
        /*08b4*/ 	.word	0x00014050


	//   ....[53]....
        /*08b8*/ 	.word	0x00014070


	//   ....[54]....
        /*08bc*/ 	.word	0x00015620


	//   ....[55]....
        /*08c0*/ 	.word	0x00015640


	//   ....[56]....
        /*08c4*/ 	.word	0x00015870


	//   ....[57]....
        /*08c8*/ 	.word	0x00015890


	//   ....[58]....
        /*08cc*/ 	.word	0x00015b40


	//   ....[59]....
        /*08d0*/ 	.word	0x00015d30


	//   ....[60]....
        /*08d4*/ 	.word	0x00015d60


	//   ....[61]....
        /*08d8*/ 	.word	0x00015d90


	//   ....[62]....
        /*08dc*/ 	.word	0x00015dc0


	//   ....[63]....
        /*08e0*/ 	.word	0x00015df0


	//   ....[64]....
        /*08e4*/ 	.word	0x00015e20


	//   ....[65]....
        /*08e8*/ 	.word	0x00015fb0


	//   ....[66]....
        /*08ec*/ 	.word	0x00015fe0


	//   ....[67]....
        /*08f0*/ 	.word	0x00016010


	//   ....[68]....
        /*08f4*/ 	.word	0x00016040


	//   ....[69]....
        /*08f8*/ 	.word	0x00016070


	//   ....[70]....
        /*08fc*/ 	.word	0x000160a0


	//   ....[71]....
        /*0900*/ 	.word	0x00016130


	//   ....[72]....
        /*0904*/ 	.word	0x00016160


	//   ....[73]....
        /*0908*/ 	.word	0x00016170


	//   ....[74]....
        /*090c*/ 	.word	0x00016200


	//   ....[75]....
        /*0910*/ 	.word	0x000171b0


	//   ....[76]....
        /*0914*/ 	.word	0x00019ba0


	//   ....[77]....
        /*0918*/ 	.word	0x00019bc0


	//   ....[78]....
        /*091c*/ 	.word	0x00019c50


	//   ....[79]....
        /*0920*/ 	.word	0x00019c70


	//   ....[80]....
        /*0924*/ 	.word	0x00019cf0


	//   ....[81]....
        /*0928*/ 	.word	0x00019d10


	//   ....[82]....
        /*092c*/ 	.word	0x00019d20


	//   ....[83]....
        /*0930*/ 	.word	0x00019d30


	//   ....[84]....
        /*0934*/ 	.word	0x0001a4e0


	//   ....[85]....
        /*0938*/ 	.word	0x0001a510


	//   ....[86]....
        /*093c*/ 	.word	0x0001a5c0


	//   ....[87]....
        /*0940*/ 	.word	0x0001a5d0


	//   ....[88]....
        /*0944*/ 	.word	0x0001a5e0


	//   ....[89]....
        /*0948*/ 	.word	0x0001a660


	//   ....[90]....
        /*094c*/ 	.word	0x0001a670


	//   ....[91]....
        /*0950*/ 	.word	0x0001a6e0


	//   ....[92]....
        /*0954*/ 	.word	0x0001afd0


	//   ....[93]....
        /*0958*/ 	.word	0x0001b040


	//   ....[94]....
        /*095c*/ 	.word	0x0001b0e0


	//   ....[95]....
        /*0960*/ 	.word	0x0001b230


	//   ....[96]....
        /*0964*/ 	.word	0x0001b290


	//   ....[97]....
        /*0968*/ 	.word	0x0001b2b0


	//   ....[98]....
        /*096c*/ 	.word	0x0001b2c0


	//   ....[99]....
        /*0970*/ 	.word	0x0001b2e0


	//   ....[100]....
        /*0974*/ 	.word	0x0001ba90


	//   ....[101]....
        /*0978*/ 	.word	0x0001bac0


	//   ....[102]....
        /*097c*/ 	.word	0x0001bcb0


	//   ....[103]....
        /*0980*/ 	.word	0x0001bcf0


	//   ....[104]....
        /*0984*/ 	.word	0x0001bd00


	//   ....[105]....
        /*0988*/ 	.word	0x0001bd10


	//   ....[106]....
        /*098c*/ 	.word	0x0001be60


	//   ....[107]....
        /*0990*/ 	.word	0x0001bfb0


	//   ....[108]....
        /*0994*/ 	.word	0x0001c7a0


	//   ....[109]....
        /*0998*/ 	.word	0x0001c7c0


	//   ....[110]....
        /*099c*/ 	.word	0x0001c810


	//   ....[111]....
        /*09a0*/ 	.word	0x0001c820


	//   ....[112]....
        /*09a4*/ 	.word	0x0001c860


	//   ....[113]....
        /*09a8*/ 	.word	0x0001c870


	//   ....[114]....
        /*09ac*/ 	.word	0x0001c880


	//   ....[115]....
        /*09b0*/ 	.word	0x0001c8c0


	//   ....[116]....
        /*09b4*/ 	.word	0x0001cbc0


	//   ....[117]....
        /*09b8*/ 	.word	0x0001cc00


	//   ....[118]....
        /*09bc*/ 	.word	0x0001cc20


	//   ....[119]....
        /*09c0*/ 	.word	0x0001cc40


	//   ....[120]....
        /*09c4*/ 	.word	0x0001cc70


	//   ....[121]....
        /*09c8*/ 	.word	0x0001cc90


	//   ....[122]....
        /*09cc*/ 	.word	0x0001cd90


	//   ....[123]....
        /*09d0*/ 	.word	0x0001cee0


	//   ....[124]....
        /*09d4*/ 	.word	0x0001d520


	//   ....[125]....
        /*09d8*/ 	.word	0x0001d550


	//   ....[126]....
        /*09dc*/ 	.word	0x0001d5b0


	//   ....[127]....
        /*09e0*/ 	.word	0x0001d5e0


	//   ....[128]....
        /*09e4*/ 	.word	0x0001d610


	//   ....[129]....
        /*09e8*/ 	.word	0x0001d640


	//   ....[130]....
        /*09ec*/ 	.word	0x0001d670


	//   ....[131]....
        /*09f0*/ 	.word	0x0001d6a0


	//   ....[132]....
        /*09f4*/ 	.word	0x0001d840


	//   ....[133]....
        /*09f8*/ 	.word	0x0001d870


	//   ....[134]....
        /*09fc*/ 	.word	0x0001d8a0


	//   ....[135]....
        /*0a00*/ 	.word	0x0001d8d0


	//   ....[136]....
        /*0a04*/ 	.word	0x0001d900


	//   ....[137]....
        /*0a08*/ 	.word	0x0001d930


	//   ....[138]....
        /*0a0c*/ 	.word	0x0001d9f0


	//   ....[139]....
        /*0a10*/ 	.word	0x0001da10


	//   ....[140]....
        /*0a14*/ 	.word	0x0001da20


	//   ....[141]....
        /*0a18*/ 	.word	0x0001da80


	//   ....[142]....
        /*0a1c*/ 	.word	0x0001e0a0


	//   ....[143]....
        /*0a20*/ 	.word	0x0001e3b0


	//   ....[144]....
        /*0a24*/ 	.word	0x0001e440


	//   ....[145]....
        /*0a28*/ 	.word	0x0001e510


	//   ....[146]....
        /*0a2c*/ 	.word	0x0001e5a0


	//   ....[147]....
        /*0a30*/ 	.word	0x0001e680


	//   ....[148]....
        /*0a34*/ 	.word	0x0001e710


	//   ....[149]....
        /*0a38*/ 	.word	0x0001e7f0


	//   ....[150]....
        /*0a3c*/ 	.word	0x0001e880


	//   ....[151]....
        /*0a40*/ 	.word	0x0001e8d0


	//   ....[152]....
        /*0a44*/ 	.word	0x0001e920


	//   ....[153]....
        /*0a48*/ 	.word	0x0001ea10


	//   ....[154]....
        /*0a4c*/ 	.word	0x0001eaa0


	//   ....[155]....
        /*0a50*/ 	.word	0x0001eaf0


	//   ....[156]....
        /*0a54*/ 	.word	0x0001eb40


	//   ....[157]....
        /*0a58*/ 	.word	0x0001ede0


	//   ....[158]....
        /*0a5c*/ 	.word	0x0001f0c0


	//   ....[159]....
        /*0a60*/ 	.word	0x0001f1b0


	//   ....[160]....
        /*0a64*/ 	.word	0x0001f250


	//   ....[161]....
        /*0a68*/ 	.word	0x0001f2b0


	//   ....[162]....
        /*0a6c*/ 	.word	0x0001f3a0


	//   ....[163]....
        /*0a70*/ 	.word	0x0001f410


	//   ....[164]....
        /*0a74*/ 	.word	0x0001f500


	//   ....[165]....
        /*0a78*/ 	.word	0x0001f570


	//   ....[166]....
        /*0a7c*/ 	.word	0x0001f610


	//   ....[167]....
        /*0a80*/ 	.word	0x0001f700


	//   ....[168]....
        /*0a84*/ 	.word	0x0001f7a0


	//   ....[169]....
        /*0a88*/ 	.word	0x0001f800


	//   ....[170]....
        /*0a8c*/ 	.word	0x0001f8c0


	//   ....[171]....
        /*0a90*/ 	.word	0x0001f920


	//   ....[172]....
        /*0a94*/ 	.word	0x0001f9c0


	//   ....[173]....
        /*0a98*/ 	.word	0x0001fa70


	//   ....[174]....
        /*0a9c*/ 	.word	0x0001fb50


	//   ....[175]....
        /*0aa0*/ 	.word	0x0001fe40


	//   ....[176]....
        /*0aa4*/ 	.word	0x0001ff00


	//   ....[177]....
        /*0aa8*/ 	.word	0x00020170


	//   ....[178]....
        /*0aac*/ 	.word	0x000201f0


	//   ....[179]....
        /*0ab0*/ 	.word	0x00020400


	//   ....[180]....
        /*0ab4*/ 	.word	0x00020450


	//   ....[181]....
        /*0ab8*/ 	.word	0x000205c0


	//   ....[182]....
        /*0abc*/ 	.word	0x00020650


	//   ....[183]....
        /*0ac0*/ 	.word	0x00020790


	//   ....[184]....
        /*0ac4*/ 	.word	0x00020890


	//   ....[185]....
        /*0ac8*/ 	.word	0x00020b00


	//   ....[186]....
        /*0acc*/ 	.word	0x00020b50


	//   ....[187]....
        /*0ad0*/ 	.word	0x00020d20


	//   ....[188]....
        /*0ad4*/ 	.word	0x00020d70


	//   ....[189]....
        /*0ad8*/ 	.word	0x00020f40


	//   ....[190]....
        /*0adc*/ 	.word	0x00020f90


	//   ....[191]....
        /*0ae0*/ 	.word	0x00021080


	//   ....[192]....
        /*0ae4*/ 	.word	0x00021120


	//   ....[193]....
        /*0ae8*/ 	.word	0x00021180


	//   ....[194]....
        /*0aec*/ 	.word	0x00021230


	//   ....[195]....
        /*0af0*/ 	.word	0x00021290


	//   ....[196]....
        /*0af4*/ 	.word	0x00021340


	//   ....[197]....
        /*0af8*/ 	.word	0x000213a0


	//   ....[198]....
        /*0afc*/ 	.word	0x00021450


	//   ....[199]....
        /*0b00*/ 	.word	0x00021540


	//   ....[200]....
        /*0b04*/ 	.word	0x00021620


	//   ....[201]....
        /*0b08*/ 	.word	0x00021730


	//   ....[202]....
        /*0b0c*/ 	.word	0x00021830


	//   ....[203]....
        /*0b10*/ 	.word	0x00021960


	//   ....[204]....
        /*0b14*/ 	.word	0x00021a40


	//   ....[205]....
        /*0b18*/ 	.word	0x00021b40


	//   ....[206]....
        /*0b1c*/ 	.word	0x00021c20


	//   ....[207]....
        /*0b20*/ 	.word	0x00021cb0


	//   ....[208]....
        /*0b24*/ 	.word	0x00021d50


	//   ....[209]....
        /*0b28*/ 	.word	0x00021ed0


	//   ....[210]....
        /*0b2c*/ 	.word	0x00021f40


	//   ....[211]....
        /*0b30*/ 	.word	0x00021fb0


	//   ....[212]....
        /*0b34*/ 	.word	0x00022020


	//   ....[213]....
        /*0b38*/ 	.word	0x00022090


	//   ....[214]....
        /*0b3c*/ 	.word	0x00022110


	//   ....[215]....
        /*0b40*/ 	.word	0x00022190


	//   ....[216]....
        /*0b44*/ 	.word	0x00022220


	//   ....[217]....
        /*0b48*/ 	.word	0x00022290


	//   ....[218]....
        /*0b4c*/ 	.word	0x00022300


	//   ....[219]....
        /*0b50*/ 	.word	0x00022370


	//   ....[220]....
        /*0b54*/ 	.word	0x000223f0


	//   ....[221]....
        /*0b58*/ 	.word	0x00022460


	//   ....[222]....
        /*0b5c*/ 	.word	0x00022500


	//   ....[223]....
        /*0b60*/ 	.word	0x00022550


	//   ....[224]....
        /*0b64*/ 	.word	0x000225e0


	//   ....[225]....
        /*0b68*/ 	.word	0x00022710


	//----- nvinfo : EIATTR_REG_RECONFIG
	.align		4
.L_286:
        /*0b6c*/ 	.byte	0x01, 0x54
	.zero		2


	//----- nvinfo : EIATTR_SYSCALL_OFFSETS
	.align		4
        /*0b70*/ 	.byte	0x04, 0x46
        /*0b72*/ 	.short	(.L_288 - .L_287)


	//   ....[0]....
.L_287:
        /*0b74*/ 	.word	0x000023d0


	//   ....[1]....
        /*0b78*/ 	.word	0x00002520


	//   ....[2]....
        /*0b7c*/ 	.word	0x00007a00


	//   ....[3]....
        /*0b80*/ 	.word	0x00007d90


	//   ....[4]....
        /*0b84*/ 	.word	0x00018fa0


	//   ....[5]....
        /*0b88*/ 	.word	0x000190f0


	//   ....[6]....
        /*0b8c*/ 	.word	0x000191e0


	//   ....[7]....
        /*0b90*/ 	.word	0x0001a100


	//   ....[8]....
        /*0b94*/ 	.word	0x0001a950


	//----- nvinfo : EIATTR_MBARRIER_INSTR_OFFSETS
	.align		4
.L_288:
        /*0b98*/ 	.byte	0x04, 0x39
        /*0b9a*/ 	.short	(.L_290 - .L_289)


	//   ....[0]....
.L_289:
        /*0b9c*/ 	.word	0x00000280
        /*0ba0*/ 	.word	0x000000ff
        /*0ba4*/ 	.word	0x00038800
        /*0ba8*/ 	.short	0x0100
        /*0baa*/ 	.byte	0x08
	.zero		1


	//   ....[1]....
        /*0bac*/ 	.word	0x00000290
        /*0bb0*/ 	.word	0x000000ff
        /*0bb4*/ 	.word	0x00038810
        /*0bb8*/ 	.short	0x0100
        /*0bba*/ 	.byte	0x08
	.zero		1


	//   ....[2]....
        /*0bbc*/ 	.word	0x000002a0
        /*0bc0*/ 	.word	0x000000ff
        /*0bc4*/ 	.word	0x00038820
        /*0bc8*/ 	.short	0x0100
        /*0bca*/ 	.byte	0x08
	.zero		1


	//   ....[3]....
        /*0bcc*/ 	.word	0x00000350
        /*0bd0*/ 	.word	0x000000ff
        /*0bd4*/ 	.word	0x00038830
        /*0bd8*/ 	.short	0x0100
        /*0bda*/ 	.byte	0x06
	.zero		1


	//   ....[4]....
        /*0bdc*/ 	.word	0x00000360
        /*0be0*/ 	.word	0x000000ff
        /*0be4*/ 	.word	0x00038840
        /*0be8*/ 	.short	0x0100
        /*0bea*/ 	.byte	0x06
	.zero		1


	//   ....[5]....
        /*0bec*/ 	.word	0x00000370
        /*0bf0*/ 	.word	0x000000ff
        /*0bf4*/ 	.word	0x00038838
        /*0bf8*/ 	.short	0x0100
        /*0bfa*/ 	.byte	0x06
	.zero		1


	//   ....[6]....
        /*0bfc*/ 	.word	0x00000380
        /*0c00*/ 	.word	0x000000ff
        /*0c04*/ 	.word	0x00038848
        /*0c08*/ 	.short	0x0100
        /*0c0a*/ 	.byte	0x06
	.zero		1


	//   ....[7]....
        /*0c0c*/ 	.word	0x000004b0
        /*0c10*/ 	.word	0x000000ff
        /*0c14*/ 	.word	0x00038850
        /*0c18*/ 	.short	0x0100
        /*0c1a*/ 	.byte	0x08
	.zero		1


	//   ....[8]....
        /*0c1c*/ 	.word	0x000004c0
        /*0c20*/ 	.word	0x000000ff
        /*0c24*/ 	.word	0x00038860
        /*0c28*/ 	.short	0x0100
        /*0c2a*/ 	.byte	0x08
	.zero		1


	//   ....[9]....
        /*0c2c*/ 	.word	0x000004d0
        /*0c30*/ 	.word	0x000000ff
        /*0c34*/ 	.word	0x00038858
        /*0c38*/ 	.short	0x0100
        /*0c3a*/ 	.byte	0x08
	.zero		1


	//   ....[10]....
        /*0c3c*/ 	.word	0x000004e0
        /*0c40*/ 	.word	0x000000ff
        /*0c44*/ 	.word	0x00038868
        /*0c48*/ 	.short	0x0100
        /*0c4a*/ 	.byte	0x08
	.zero		1


	//   ....[11]....
        /*0c4c*/ 	.word	0x000005d0
        /*0c50*/ 	.word	0x000000ff
        /*0c54*/ 	.word	0x00038870
        /*0c58*/ 	.short	0x0100
        /*0c5a*/ 	.byte	0x06
	.zero		1


	//   ....[12]....
        /*0c5c*/ 	.word	0x000005e0
        /*0c60*/ 	.word	0x000000ff
        /*0c64*/ 	.word	0x00038880
        /*0c68*/ 	.short	0x0100
        /*0c6a*/ 	.byte	0x06
	.zero		1


	//   ....[13]....
        /*0c6c*/ 	.word	0x000005f0
        /*0c70*/ 	.word	0x000000ff
        /*0c74*/ 	.word	0x00038878
        /*0c78*/ 	.short	0x0100
        /*0c7a*/ 	.byte	0x06
	.zero		1


	//   ....[14]....
        /*0c7c*/ 	.word	0x00000600
        /*0c80*/ 	.word	0x000000ff
        /*0c84*/ 	.word	0x00038888
        /*0c88*/ 	.short	0x0100
        /*0c8a*/ 	.byte	0x06
	.zero		1


	//   ....[15]....
        /*0c8c*/ 	.word	0x00000730
        /*0c90*/ 	.word	0x000000ff
        /*0c94*/ 	.word	0x00038890
        /*0c98*/ 	.short	0x0100
        /*0c9a*/ 	.byte	0x08
	.zero		1


	//   ....[16]....
        /*0c9c*/ 	.word	0x00000740
        /*0ca0*/ 	.word	0x000000ff
        /*0ca4*/ 	.word	0x000388a0
        /*0ca8*/ 	.short	0x0100
        /*0caa*/ 	.byte	0x08
	.zero		1


	//   ....[17]....
        /*0cac*/ 	.word	0x00000750
        /*0cb0*/ 	.word	0x000000ff
        /*0cb4*/ 	.word	0x00038898
        /*0cb8*/ 	.short	0x0100
        /*0cba*/ 	.byte	0x08
	.zero		1


	//   ....[18]....
        /*0cbc*/ 	.word	0x00000760
        /*0cc0*/ 	.word	0x000000ff
        /*0cc4*/ 	.word	0x000388a8
        /*0cc8*/ 	.short	0x0100
        /*0cca*/ 	.byte	0x08
	.zero		1


	//   ....[19]....
        /*0ccc*/ 	.word	0x00000890
        /*0cd0*/ 	.word	0x000000ff
        /*0cd4*/ 	.word	0x000388b0
        /*0cd8*/ 	.short	0x0100
        /*0cda*/ 	.byte	0x08
	.zero		1


	//   ....[20]....
        /*0cdc*/ 	.word	0x000008a0
        /*0ce0*/ 	.word	0x000000ff
        /*0ce4*/ 	.word	0x000388c0
        /*0ce8*/ 	.short	0x0100
        /*0cea*/ 	.byte	0x08
	.zero		1


	//   ....[21]....
        /*0cec*/ 	.word	0x000008b0
        /*0cf0*/ 	.word	0x000000ff
        /*0cf4*/ 	.word	0x000388b8
        /*0cf8*/ 	.short	0x0100
        /*0cfa*/ 	.byte	0x08
	.zero		1


	//   ....[22]....
        /*0cfc*/ 	.word	0x000008c0
        /*0d00*/ 	.word	0x000000ff
        /*0d04*/ 	.word	0x000388c8
        /*0d08*/ 	.short	0x0100
        /*0d0a*/ 	.byte	0x08
	.zero		1


	//   ....[23]....
        /*0d0c*/ 	.word	0x00003120
        /*0d10*/ 	.word	0x0000003a
        /*0d14*/ 	.word	0x00038890
        /*0d18*/ 	.short	0x010a
        /*0d1a*/ 	.byte	0x3f
	.zero		1


	//   ....[24]....
        /*0d1c*/ 	.word	0x00003bc0
        /*0d20*/ 	.word	0x0000003a
        /*0d24*/ 	.word	0x00038890
        /*0d28*/ 	.short	0x010a
        /*0d2a*/ 	.byte	0x3f
	.zero		1


	//   ....[25]....
        /*0d2c*/ 	.word	0x000044a0
        /*0d30*/ 	.word	0x0000003a
        /*0d34*/ 	.word	0x00038890
        /*0d38*/ 	.short	0x010a
        /*0d3a*/ 	.byte	0x3f
	.zero		1


	//   ....[26]....
        /*0d3c*/ 	.word	0x00004860
        /*0d40*/ 	.word	0x00000004
        /*0d44*/ 	.word	0x00000000
        /*0d48*/ 	.short	0x0101
        /*0d4a*/ 	.byte	0x3f
	.zero		1


	//   ....[27]....
        /*0d4c*/ 	.word	0x000048a0
        /*0d50*/ 	.word	0x0000003a
        /*0d54*/ 	.word	0x000388b0
        /*0d58*/ 	.short	0x010a
        /*0d5a*/ 	.byte	0x3f
	.zero		1


	//   ....[28]....
        /*0d5c*/ 	.word	0x00005150
        /*0d60*/ 	.word	0x0000003a
        /*0d64*/ 	.word	0x00000000
        /*0d68*/ 	.short	0x0101
        /*0d6a*/ 	.byte	0x3f
	.zero		1


	//   ....[29]....
        /*0d6c*/ 	.word	0x00005d20
        /*0d70*/ 	.word	0x0000000c
        /*0d74*/ 	.word	0x00000000
        /*0d78*/ 	.short	0x0101
        /*0d7a*/ 	.byte	0x3f
	.zero		1


	//   ....[30]....
        /*0d7c*/ 	.word	0x000068c0
        /*0d80*/ 	.word	0x0000000c
        /*0d84*/ 	.word	0x00000000
        /*0d88*/ 	.short	0x0101
        /*0d8a*/ 	.byte	0x3f
	.zero		1


	//   ....[31]....
        /*0d8c*/ 	.word	0x00007aa0
        /*0d90*/ 	.word	0x00000002
        /*0d94*/ 	.word	0x00038800
        /*0d98*/ 	.short	0x010a
        /*0d9a*/ 	.byte	0x3f
	.zero		1


	//   ....[32]....
        /*0d9c*/ 	.word	0x00007af0
        /*0da0*/ 	.word	0x00000002
        /*0da4*/ 	.word	0x00038800
        /*0da8*/ 	.short	0x010a
        /*0daa*/ 	.byte	0x3f
	.zero		1


	//   ....[33]....
        /*0dac*/ 	.word	0x000080f0
        /*0db0*/ 	.word	0x00000002
        /*0db4*/ 	.word	0x00038800
        /*0db8*/ 	.short	0x010a
        /*0dba*/ 	.byte	0x3f
	.zero		1


	//   ....[34]....
        /*0dbc*/ 	.word	0x00009060
        /*0dc0*/ 	.word	0x00000002
        /*0dc4*/ 	.word	0x00038800
        /*0dc8*/ 	.short	0x010a
        /*0dca*/ 	.byte	0x3f
	.zero		1


	//   ....[35]....
        /*0dcc*/ 	.word	0x00009ed0
        /*0dd0*/ 	.word	0x0000000d
        /*0dd4*/ 	.word	0x00038830
        /*0dd8*/ 	.short	0x010a
        /*0dda*/ 	.byte	0x3f
	.zero		1


	//   ....[36]....
        /*0ddc*/ 	.word	0x00009f80
        /*0de0*/ 	.word	0x0000000d
        /*0de4*/ 	.word	0x00038830
        /*0de8*/ 	.short	0x010a
        /*0dea*/ 	.byte	0x3f
	.zero		1


	//   ....[37]....
        /*0dec*/ 	.word	0x0000a290
        /*0df0*/ 	.word	0x00000002
        /*0df4*/ 	.word	0x00038810
        /*0df8*/ 	.short	0x010a
        /*0dfa*/ 	.byte	0x3f
	.zero		1


	//   ....[38]....
        /*0dfc*/ 	.word	0x0000a2e0
        /*0e00*/ 	.word	0x0000000d
        /*0e04*/ 	.word	0x00038850
        /*0e08*/ 	.short	0x010a
        /*0e0a*/ 	.byte	0x3f
	.zero		1


	//   ....[39]....
        /*0e0c*/ 	.word	0x0000a390
        /*0e10*/ 	.word	0x0000000d
        /*0e14*/ 	.word	0x00038850
        /*0e18*/ 	.short	0x010a
        /*0e1a*/ 	.byte	0x3f
	.zero		1


	//   ....[40]....
        /*0e1c*/ 	.word	0x0000c390
        /*0e20*/ 	.word	0x0000000f
        /*0e24*/ 	.word	0x00000000
        /*0e28*/ 	.short	0x0101
        /*0e2a*/ 	.byte	0x3f
	.zero		1


	//   ....[41]....
        /*0e2c*/ 	.word	0x0000ccc0
        /*0e30*/ 	.word	0x0000000d
        /*0e34*/ 	.word	0x00000000
        /*0e38*/ 	.short	0x0101
        /*0e3a*/ 	.byte	0x3f
	.zero		1


	//   ....[42]....
        /*0e3c*/ 	.word	0x0000cdf0
        /*0e40*/ 	.word	0x0000000e
        /*0e44*/ 	.word	0x00038830
        /*0e48*/ 	.short	0x010a
        /*0e4a*/ 	.byte	0x3f
	.zero		1


	//   ....[43]....
        /*0e4c*/ 	.word	0x0000cea0
        /*0e50*/ 	.word	0x0000000e
        /*0e54*/ 	.word	0x00038830
        /*0e58*/ 	.short	0x010a
        /*0e5a*/ 	.byte	0x3f
	.zero		1


	//   ....[44]....
        /*0e5c*/ 	.word	0x0000d110
        /*0e60*/ 	.word	0x0000000e
        /*0e64*/ 	.word	0x00038850
        /*0e68*/ 	.short	0x010a
        /*0e6a*/ 	.byte	0x3f
	.zero		1


	//   ....[45]....
        /*0e6c*/ 	.word	0x0000d180
        /*0e70*/ 	.word	0x0000000e
        /*0e74*/ 	.word	0x00038850
        /*0e78*/ 	.short	0x010a
        /*0e7a*/ 	.byte	0x3f
	.zero		1


	//   ....[46]....
        /*0e7c*/ 	.word	0x0000ee00
        /*0e80*/ 	.word	0x0000000b
        /*0e84*/ 	.word	0x00000000
        /*0e88*/ 	.short	0x0101
        /*0e8a*/ 	.byte	0x3f
	.zero		1


	//   ....[47]....
        /*0e8c*/ 	.word	0x00010020
        /*0e90*/ 	.word	0x0000000e
        /*0e94*/ 	.word	0x00000000
        /*0e98*/ 	.short	0x0101
        /*0e9a*/ 	.byte	0x3f
	.zero		1


	//   ....[48]....
        /*0e9c*/ 	.word	0x00012940
        /*0ea0*/ 	.word	0x00000000
        /*0ea4*/ 	.word	0x00000000
        /*0ea8*/ 	.short	0x0101
        /*0eaa*/ 	.byte	0x3f
	.zero		1


	//   ....[49]....
        /*0eac*/ 	.word	0x00013670
        /*0eb0*/ 	.word	0x00000008
        /*0eb4*/ 	.word	0x00000000
        /*0eb8*/ 	.short	0x0101
        /*0eba*/ 	.byte	0x3f
	.zero		1


	//   ....[50]....
        /*0ebc*/ 	.word	0x00017290
        /*0ec0*/ 	.word	0x00000012
        /*0ec4*/ 	.word	0x00038820
        /*0ec8*/ 	.short	0x010a
        /*0eca*/ 	.byte	0x3f
	.zero		1


	//   ....[51]....
        /*0ecc*/ 	.word	0x00017320
        /*0ed0*/ 	.word	0x00000003
        /*0ed4*/ 	.word	0x000388a0
        /*0ed8*/ 	.short	0x010a
        /*0eda*/ 	.byte	0x3f
	.zero		1


	//   ....[52]....
        /*0edc*/ 	.word	0x00017570
        /*0ee0*/ 	.word	0x00000003
        /*0ee4*/ 	.word	0x000388c0
        /*0ee8*/ 	.short	0x010a
        /*0eea*/ 	.byte	0x3f
	.zero		1


	//   ....[53]....
        /*0eec*/ 	.word	0x00017f40
        /*0ef0*/ 	.word	0x00000008
        /*0ef4*/ 	.word	0x000388a0
        /*0ef8*/ 	.short	0x010a
        /*0efa*/ 	.byte	0x3f
	.zero		1


	//   ....[54]....
        /*0efc*/ 	.word	0x00018180
        /*0f00*/ 	.word	0x00000008
        /*0f04*/ 	.word	0x000388c0
        /*0f08*/ 	.short	0x010a
        /*0f0a*/ 	.byte	0x3f
	.zero		1


	//   ....[55]....
        /*0f0c*/ 	.word	0x00019960
        /*0f10*/ 	.word	0x0000001a
        /*0f14*/ 	.word	0x00038840
        /*0f18*/ 	.short	0x010a
        /*0f1a*/ 	.byte	0x3f
	.zero		1


	//   ....[56]....
        /*0f1c*/ 	.word	0x00019e30
        /*0f20*/ 	.word	0x0000001a
        /*0f24*/ 	.word	0x00038830
        /*0f28*/ 	.short	0x0107
        /*0f2a*/ 	.byte	0x3f
	.zero		1


	//   ....[57]....
        /*0f2c*/ 	.word	0x00019f00
        /*0f30*/ 	.word	0x0000001a
        /*0f34*/ 	.word	0x00038830
        /*0f38*/ 	.short	0x0101
        /*0f3a*/ 	.byte	0x3f
	.zero		1


	//   ....[58]....
        /*0f3c*/ 	.word	0x0001a790
        /*0f40*/ 	.word	0x00000012
        /*0f44*/ 	.word	0x00038800
        /*0f48*/ 	.short	0x0107
        /*0f4a*/ 	.byte	0x3f
	.zero		1


	//   ....[59]....
        /*0f4c*/ 	.word	0x0001a820
        /*0f50*/ 	.word	0x00000012
        /*0f54*/ 	.word	0x00038800
        /*0f58*/ 	.short	0x0101
        /*0f5a*/ 	.byte	0x3f
	.zero		1


	//   ....[60]....
        /*0f5c*/ 	.word	0x0001b710
        /*0f60*/ 	.word	0x00000012
        /*0f64*/ 	.word	0x00038810
        /*0f68*/ 	.short	0x0107
        /*0f6a*/ 	.byte	0x3f
	.zero		1


	//   ....[61]....
        /*0f6c*/ 	.word	0x0001b810
        /*0f70*/ 	.word	0x00000012
        /*0f74*/ 	.word	0x00038810
        /*0f78*/ 	.short	0x0101
        /*0f7a*/ 	.byte	0x3f
	.zero		1


	//   ....[62]....
        /*0f7c*/ 	.word	0x0001b830
        /*0f80*/ 	.word	0x00000012
        /*0f84*/ 	.word	0x00038820
        /*0f88*/ 	.short	0x010a
        /*0f8a*/ 	.byte	0x3f
	.zero		1


	//   ....[63]....
        /*0f8c*/ 	.word	0x0001b8c0
        /*0f90*/ 	.word	0x0000001a
        /*0f94*/ 	.word	0x00038860
        /*0f98*/ 	.short	0x010a
        /*0f9a*/ 	.byte	0x3f
	.zero		1


	//   ....[64]....
        /*0f9c*/ 	.word	0x0001c1d0
        /*0fa0*/ 	.word	0x0000001a
        /*0fa4*/ 	.word	0x00038850
        /*0fa8*/ 	.short	0x0107
        /*0faa*/ 	.byte	0x3f
	.zero		1


	//   ....[65]....
        /*0fac*/ 	.word	0x0001c2a0
        /*0fb0*/ 	.word	0x0000001a
        /*0fb4*/ 	.word	0x00038850
        /*0fb8*/ 	.short	0x0101
        /*0fba*/ 	.byte	0x3f
	.zero		1


	//   ....[66]....
        /*0fbc*/ 	.word	0x0001c620
        /*0fc0*/ 	.word	0x00000006
        /*0fc4*/ 	.word	0x00038840
        /*0fc8*/ 	.short	0x010a
        /*0fca*/ 	.byte	0x3f
	.zero		1


	//   ....[67]....
        /*0fcc*/ 	.word	0x0001c940
        /*0fd0*/ 	.word	0x00000006
        /*0fd4*/ 	.word	0x00038830
        /*0fd8*/ 	.short	0x0107
        /*0fda*/ 	.byte	0x3f
	.zero		1


	//   ....[68]....
        /*0fdc*/ 	.word	0x0001ca00
        /*0fe0*/ 	.word	0x00000006
        /*0fe4*/ 	.word	0x00038830
        /*0fe8*/ 	.short	0x0101
        /*0fea*/ 	.byte	0x3f
	.zero		1


	//   ....[69]....
        /*0fec*/ 	.word	0x0001ca30
        /*0ff0*/ 	.word	0x00000006
        /*0ff4*/ 	.word	0x00038860
        /*0ff8*/ 	.short	0x010a
        /*0ffa*/ 	.byte	0x3f
	.zero		1


	//   ....[70]....
        /*0ffc*/ 	.word	0x0001d0e0
        /*1000*/ 	.word	0x00000006
        /*1004*/ 	.word	0x00038850
        /*1008*/ 	.short	0x0107
        /*100a*/ 	.byte	0x3f
	.zero		1


	//   ....[71]....
        /*100c*/ 	.word	0x0001d1a0
        /*1010*/ 	.word	0x00000006
        /*1014*/ 	.word	0x00038850
        /*1018*/ 	.short	0x0101
        /*101a*/ 	.byte	0x3f
	.zero		1


	//   ....[72]....
        /*101c*/ 	.word	0x0001e020
        /*1020*/ 	.word	0x00000007
        /*1024*/ 	.word	0x00038820
        /*1028*/ 	.short	0x010a
        /*102a*/ 	.byte	0x3f
	.zero		1


	//   ....[73]....
        /*102c*/ 	.word	0x0001e190
        /*1030*/ 	.word	0x00000005
        /*1034*/ 	.word	0x00038840
        /*1038*/ 	.short	0x010a
        /*103a*/ 	.byte	0x3f
	.zero		1


	//   ....[74]....
        /*103c*/ 	.word	0x0001e230
        /*1040*/ 	.word	0x00000003
        /*1044*/ 	.word	0x00038840
        /*1048*/ 	.short	0x010a
        /*104a*/ 	.byte	0x3f
	.zero		1


	//   ....[75]....
        /*104c*/ 	.word	0x0001e270
        /*1050*/ 	.word	0x00000005
        /*1054*/ 	.word	0x00038860
        /*1058*/ 	.short	0x010a
        /*105a*/ 	.byte	0x3f
	.zero		1


	//   ....[76]....
        /*105c*/ 	.word	0x0001e2b0
        /*1060*/ 	.word	0x00000003
        /*1064*/ 	.word	0x00038860
        /*1068*/ 	.short	0x010a
        /*106a*/ 	.byte	0x3f
	.zero		1


	//   ....[77]....
        /*106c*/ 	.word	0x0001e310
        /*1070*/ 	.word	0x0000003a
        /*1074*/ 	.word	0x00038890
        /*1078*/ 	.short	0x010a
        /*107a*/ 	.byte	0x3f
	.zero		1


	//   ....[78]....
        /*107c*/ 	.word	0x0001e470
        /*1080*/ 	.word	0x0000003a
        /*1084*/ 	.word	0x00038890
        /*1088*/ 	.short	0x010a
        /*108a*/ 	.byte	0x3f
	.zero		1


	//   ....[79]....
        /*108c*/ 	.word	0x0001e5e0
        /*1090*/ 	.word	0x0000003a
        /*1094*/ 	.word	0x00038890
        /*1098*/ 	.short	0x010a
        /*109a*/ 	.byte	0x3f
	.zero		1


	//   ....[80]....
        /*109c*/ 	.word	0x0001e740
        /*10a0*/ 	.word	0x0000003a
        /*10a4*/ 	.word	0x000388b0
        /*10a8*/ 	.short	0x010a
        /*10aa*/ 	.byte	0x3f
	.zero		1


	//   ....[81]....
        /*10ac*/ 	.word	0x0001e960
        /*10b0*/ 	.word	0x00000002
        /*10b4*/ 	.word	0x00038800
        /*10b8*/ 	.short	0x010a
        /*10ba*/ 	.byte	0x3f
	.zero		1


	//   ....[82]....
        /*10bc*/ 	.word	0x0001eb70
        /*10c0*/ 	.word	0x00000002
        /*10c4*/ 	.word	0x00038800
        /*10c8*/ 	.short	0x010a
        /*10ca*/ 	.byte	0x3f
	.zero		1


	//   ....[83]....
        /*10cc*/ 	.word	0x0001ebc0
        /*10d0*/ 	.word	0x0000000d
        /*10d4*/ 	.word	0x00038830
        /*10d8*/ 	.short	0x010a
        /*10da*/ 	.byte	0x3f
	.zero		1


	//   ....[84]....
        /*10dc*/ 	.word	0x0001ec10
        /*10e0*/ 	.word	0x00000002
        /*10e4*/ 	.word	0x00038810
        /*10e8*/ 	.short	0x010a
        /*10ea*/ 	.byte	0x3f
	.zero		1


	//   ....[85]....
        /*10ec*/ 	.word	0x0001ec60
        /*10f0*/ 	.word	0x0000000d
        /*10f4*/ 	.word	0x00038850
        /*10f8*/ 	.short	0x010a
        /*10fa*/ 	.byte	0x3f
	.zero		1


	//   ....[86]....
        /*10fc*/ 	.word	0x0001ecb0
        /*1100*/ 	.word	0x0000000e
        /*1104*/ 	.word	0x00038830
        /*1108*/ 	.short	0x010a
        /*110a*/ 	.byte	0x3f
	.zero		1


	//   ....[87]....
        /*110c*/ 	.word	0x0001ed00
        /*1110*/ 	.word	0x0000000e
        /*1114*/ 	.word	0x00038850
        /*1118*/ 	.short	0x010a
        /*111a*/ 	.byte	0x3f
	.zero		1


	//   ....[88]....
        /*111c*/ 	.word	0x0001eea0
        /*1120*/ 	.word	0x00000012
        /*1124*/ 	.word	0x00038820
        /*1128*/ 	.short	0x010a
        /*112a*/ 	.byte	0x3f
	.zero		1


	//   ....[89]....
        /*112c*/ 	.word	0x0001eef0
        /*1130*/ 	.word	0x00000003
        /*1134*/ 	.word	0x000388a0
        /*1138*/ 	.short	0x010a
        /*113a*/ 	.byte	0x3f
	.zero		1


	//   ....[90]....
        /*113c*/ 	.word	0x0001ef40
        /*1140*/ 	.word	0x00000003
        /*1144*/ 	.word	0x000388c0
        /*1148*/ 	.short	0x010a
        /*114a*/ 	.byte	0x3f
	.zero		1


	//   ....[91]....
        /*114c*/ 	.word	0x0001ef90
        /*1150*/ 	.word	0x00000008
        /*1154*/ 	.word	0x000388a0
        /*1158*/ 	.short	0x010a
        /*115a*/ 	.byte	0x3f
	.zero		1


	//   ....[92]....
        /*115c*/ 	.word	0x0001efe0
        /*1160*/ 	.word	0x00000008
        /*1164*/ 	.word	0x000388c0
        /*1168*/ 	.short	0x010a
        /*116a*/ 	.byte	0x3f
	.zero		1


	//   ....[93]....
        /*116c*/ 	.word	0x0001f100
        /*1170*/ 	.word	0x0000001a
        /*1174*/ 	.word	0x00038840
        /*1178*/ 	.short	0x010a
        /*117a*/ 	.byte	0x3f
	.zero		1


	//   ....[94]....
        /*117c*/ 	.word	0x00020690
        /*1180*/ 	.word	0x00000012
        /*1184*/ 	.word	0x00038820
        /*1188*/ 	.short	0x010a
        /*118a*/ 	.byte	0x3f
	.zero		1


	//   ....[95]....
        /*118c*/ 	.word	0x000206e0
        /*1190*/ 	.word	0x0000001a
        /*1194*/ 	.word	0x00038860
        /*1198*/ 	.short	0x010a
        /*119a*/ 	.byte	0x3f
	.zero		1


	//   ....[96]....
        /*119c*/ 	.word	0x00020fd0
        /*11a0*/ 	.word	0x00000006
        /*11a4*/ 	.word	0x00038840
        /*11a8*/ 	.short	0x010a
        /*11aa*/ 	.byte	0x3f
	.zero		1


	//   ....[97]....
        /*11ac*/ 	.word	0x00021490
        /*11b0*/ 	.word	0x00000006
        /*11b4*/ 	.word	0x00038860
        /*11b8*/ 	.short	0x010a
        /*11ba*/ 	.byte	0x3f
	.zero		1


	//   ....[98]....
        /*11bc*/ 	.word	0x00022630
        /*11c0*/ 	.word	0x00000007
        /*11c4*/ 	.word	0x00038820
        /*11c8*/ 	.short	0x010a
        /*11ca*/ 	.byte	0x3f
	.zero		1


	//   ....[99]....
        /*11cc*/ 	.word	0x000227d0
        /*11d0*/ 	.word	0x00000005
        /*11d4*/ 	.word	0x00038840
        /*11d8*/ 	.short	0x010a
        /*11da*/ 	.byte	0x3f
	.zero		1


	//   ....[100]....
        /*11dc*/ 	.word	0x00022820
        /*11e0*/ 	.word	0x00000003
        /*11e4*/ 	.word	0x00038840
        /*11e8*/ 	.short	0x010a
        /*11ea*/ 	.byte	0x3f
	.zero		1


	//   ....[101]....
        /*11ec*/ 	.word	0x00022870
        /*11f0*/ 	.word	0x00000005
        /*11f4*/ 	.word	0x00038860
        /*11f8*/ 	.short	0x010a
        /*11fa*/ 	.byte	0x3f
	.zero		1


	//----- nvinfo : EIATTR_NUM_MBARRIERS
	.align		4
.L_290:
        /*11fc*/ 	.byte	0x03, 0x38
        /*11fe*/ 	.short	0x0017


	//----- nvinfo : EIATTR_EXIT_INSTR_OFFSETS
	.align		4
        /*1200*/ 	.byte	0x04, 0x1c
        /*1202*/ 	.short	(.L_292 - .L_291)


	//   ....[0]....
.L_291:
        /*1204*/ 	.word	0x0001e300


	//----- nvinfo : EIATTR_MAX_THREADS
	.align		4
.L_292:
        /*1208*/ 	.byte	0x04, 0x05
        /*120a*/ 	.short	(.L_294 - .L_293)
.L_293:
        /*120c*/ 	.word	0x00000180
        /*1210*/ 	.word	0x00000001
        /*1214*/ 	.word	0x00000001


	//----- nvinfo : EIATTR_CRS_STACK_SIZE
	.align		4
.L_294:
        /*1218*/ 	.byte	0x04, 0x1e
        /*121a*/ 	.short	(.L_296 - .L_295)
.L_295:
        /*121c*/ 	.word	0x00000000


	//----- nvinfo : EIATTR_CBANK_PARAM_SIZE
	.align		4
.L_296:
        /*1220*/ 	.byte	0x03, 0x19
        /*1222*/ 	.short	0x0bf0


	//----- nvinfo : EIATTR_PARAM_CBANK
	.align		4
        /*1224*/ 	.byte	0x04, 0x0a
        /*1226*/ 	.short	(.L_298 - .L_297)
	.align		4
.L_297:
        /*1228*/ 	.word	index@(.nv.constant0._ZN7cutlass13device_kernelIN5flash11enable_sm90INS1_16FlashAttnFwdSm90INS1_25CollectiveMainloopFwdSm90ILi2EN4cute5tupleIJNS5_1CILi1EEES8_S8_EEENS6_IJNS7_ILi64EEESA_SA_EEELi512ENS_10bfloat16_tEfNS_4arch4Sm90ELb0ELb0ELb0ELb1ELb1ELb1ELb1ELb0ELb0ELb1ELb1ELb0EEENS1_21CollectiveEpilogueFwdINS6_IJSA_NS7_ILi512EEESA_EEES9_SC_SE_Li256ELb1ELb1ELb1ELb0EEENS1_36VarlenDynamicPersistentTileSchedulerILi64ELi64ELi256ELi128ELb1ELb1ELb1ELb0ELb1ELb1EEEEEEEEEvNT_6ParamsE)
        /*122c*/ 	.short	0x0210
        /*122e*/ 	.short	0x0bf0


	//----- nvinfo : EIATTR_SW_WAR
	.align		4
.L_298:
        /*1230*/ 	.byte	0x04, 0x36
        /*1232*/ 	.short	(.L_300 - .L_299)
.L_299:
        /*1234*/ 	.word	0x00000008
.L_300:


//--------------------- .nv.info._ZN7cutlass13device_kernelIN5flash11enable_sm90INS1_16FlashAttnFwdSm90INS1_25CollectiveMainloopFwdSm90ILi2EN4cute5tupleIJNS5_1CILi1EEES8_S8_EEENS6_IJNS7_ILi64EEESA_SA_EEELi512ENS_10bfloat16_tEfNS_4arch4Sm90ELb0ELb1ELb0ELb0ELb1ELb0ELb0ELb0ELb0ELb1ELb1ELb0EEENS1_21CollectiveEpilogueFwdINS6_IJSA_NS7_ILi512EEESA_EEES9_SC_SE_Li256ELb0ELb1ELb1ELb0EEENS1_19SingleTileSchedulerILb0ELb1ELb1ELi64EEEEEEEEEvNT_6ParamsE --------------------------
	.section	.nv.info._ZN7cutlass13device_kernelIN5flash11enable_sm90INS1_16FlashAttnFwdSm90INS1_25CollectiveMainloopFwdSm90ILi2EN4cute5tupleIJNS5_1CILi1EEES8_S8_EEENS6_IJNS7_ILi64EEESA_SA_EEELi512ENS_10bfloat16_tEfNS_4arch4Sm90ELb0ELb1ELb0ELb0ELb1ELb0ELb0ELb0ELb0ELb1ELb1ELb0EEENS1_21CollectiveEpilogueFwdINS6_IJSA_NS7_ILi512EEESA_EEES9_SC_SE_Li256ELb0ELb1ELb1ELb0EEENS1_19SingleTileSchedulerILb0ELb1ELb1ELi64EEEEEEEEEvNT_6ParamsE,"",@"SHT_CUDA_INFO"
	.sectionflags	@""
	.align	4


	//----- nvinfo : EIATTR_CUDA_API_VERSION
	.align		4
        /*0000*/ 	.byte	0x04, 0x37
        /*0002*/ 	.short	(.L_302 - .L_301)
.L_301:
        /*0004*/ 	.word	0x00000082


	//----- nvinfo : EIATTR_KPARAM_INFO
	.align		4
.L_302:
        /*0008*/ 	.byte	0x04, 0x17
        /*000a*/ 	.short	(.L_304 - .L_303)
.L_303:
        /*000c*/ 	.word	0x00000000
        /*0010*/ 	.short	0x0000
        /*0012*/ 	.short	0x0070
        /*0014*/ 	.byte	0x00, 0xf0, 0x01, 0x28


	//----- nvinfo : EIATTR_SPARSE_MMA_MASK
	.align		4
.L_304:
        /*0018*/ 	.byte	0x03, 0x50
        /*001a*/ 	.short	0x0000


	//----- nvinfo : EIATTR_MAXREG_COUNT
	.align		4
        /*001c*/ 	.byte	0x03, 0x1b
        /*001e*/ 	.short	0x00a8


	//----- nvinfo : EIATTR_NUM_BARRIERS
	.align		4
        /*0020*/ 	.byte	0x02, 0x4c
        /*0022*/ 	.byte	0x10
	.zero		1


	//----- nvinfo : EIATTR_EXTERNS
	.align		4
        /*0024*/ 	.byte	0x04, 0x0f
        /*0026*/ 	.short	(.L_306 - .L_305)


	//   ....[0]....
	.align		4
.L_305:
        /*0028*/ 	.word	index@(__assertfail)


	//----- nvinfo : EIATTR_MERCURY_ISA_VERSION
	.align		4
.L_306:
        /*002c*/ 	.byte	0x03, 0x5f
        /*002e*/ 	.short	0x0101


	//----- nvinfo : EIATTR_INT_WARP_WIDE_INSTR_OFFSETS
	.align		4
        /*0030*/ 	.byte	0x04, 0x31
        /*0032*/ 	.short	(.L_308 - .L_307)


	//   ....[0]....
.L_307:
        /*0034*/ 	.word	0x000000b0


	//   ....[1]....
        /*0038*/ 	.word	0x000000c0


	//   ....[2]....
        /*003c*/ 	.word	0x00000160


	//----- nvinfo : EIATTR_COOP_GROUP_MASK_REGIDS
	.align		4
.L_308:
        /*0040*/ 	.byte	0x04, 0x29
        /*0042*/ 	.short	(.L_310 - .L_309)


	//   ....[0]....
.L_309:
        /*0044*/ 	.word	0xffffffff


	//   ....[1]....
        /*0048*/ 	.word	0xffffffff


	//   ....[2]....
        /*004c*/ 	.word	0xffffffff


	//   ....[3]....
        /*0050*/ 	.word	0xffffffff


	//   ....[4]....
        /*0054*/ 	.word	0xffffffff


	//   ....[5]....
        /*0058*/ 	.word	0xffffffff


	//   ....[6]....
        /*005c*/ 	.word	0xffffffff


	//   ....[7]....
        /*0060*/ 	.word	0xffffffff


	//   ....[8]....
        /*0064*/ 	.word	0xffffffff


	//   ....[9]....
        /*0068*/ 	.word	0xffffffff


	//   ....[10]....
        /*006c*/ 	.word	0xffffffff


	//   ....[11]....
        /*0070*/ 	.word	0xffffffff


	//   ....[12]....
        /*0074*/ 	.word	0xffffffff


	//   ....[13]....
        /*0078*/ 	.word	0xffffffff


	//   ....[14]....
        /*007c*/ 	.word	0xffffffff


	//   ....[15]....
        /*0080*/ 	.word	0xffffffff


	//   ....[16]....
        /*0084*/ 	.word	0xffffffff


	//   ....[17]....
        /*0088*/ 	.word	0xffffffff


	//   ....[18]....
        /*008c*/ 	.word	0xffffffff


	//   ....[19]....
        /*0090*/ 	.word	0xffffffff


	//   ....[20]....
        /*0094*/ 	.word	0xffffffff


	//   ....[21]....
        /*0098*/ 	.word	0xffffffff


	//   ....[22]....
        /*009c*/ 	.word	0xffffffff


	//   ....[23]....
        /*00a0*/ 	.word	0xffffffff


	//   ....[24]....
        /*00a4*/ 	.word	0xffffffff


	//   ....[25]....
        /*00a8*/ 	.word	0xffffffff


	//   ....[26]....
        /*00ac*/ 	.word	0xffffffff


	//   ....[27]....
        /*00b0*/ 	.word	0xffffffff


	//   ....[28]....
        /*00b4*/ 	.word	0xffffffff


	//   ....[29]....
        /*00b8*/ 	.word	0xffffffff


	//   ....[30]....
        /*00bc*/ 	.word	0xffffffff


	//   ....[31]....
        /*00c0*/ 	.word	0xffffffff


	//   ....[32]....
        /*00c4*/ 	.word	0xffffffff


	//   ....[33]....
        /*00c8*/ 	.word	0xffffffff


	//   ....[34]....
        /*00cc*/ 	.word	0xffffffff


	//   ....[35]....
        /*00d0*/ 	.word	0xffffffff


	//   ....[36]....
        /*00d4*/ 	.word	0xffffffff


	//   ....[37]....
        /*00d8*/ 	.word	0xffffffff


	//   ....[38]....
        /*00dc*/ 	.word	0xffffffff


	//   ....[39]....
        /*00e0*/ 	.word	0xffffffff


	//   ....[40]....
        /*00e4*/ 	.word	0xffffffff


	//   ....[41]....
        /*00e8*/ 	.word	0xffffffff


	//   ....[42]....
        /*00ec*/ 	.word	0xffffffff


	//   ....[43]....
        /*00f0*/ 	.word	0xffffffff


	//   ....[44]....
        /*00f4*/ 	.word	0xffffffff


	//   ....[45]....
        /*00f8*/ 	.word	0xffffffff


	//   ....[46]....
        /*00fc*/ 	.word	0xffffffff


	//   ....[47]....
        /*0100*/ 	.word	0xffffffff


	//   ....[48]....
        /*0104*/ 	.word	0xffffffff


	//   ....[49]....
        /*0108*/ 	.word	0xffffffff


	//   ....[50]....
        /*010c*/ 	.word	0xffffffff


	//   ....[51]....
        /*0110*/ 	.word	0xffffffff


	//   ....[52]....
        /*0114*/ 	.word	0xffffffff


	//   ....[53]....
        /*0118*/ 	.word	0xffffffff


	//   ....[54]....
        /*011c*/ 	.word	0xffffffff


	//   ....[55]....
        /*0120*/ 	.word	0xffffffff


	//   ....[56]....
        /*0124*/ 	.word	0xffffffff


	//   ....[57]....
        /*0128*/ 	.word	0xffffffff


	//   ....[58]....
        /*012c*/ 	.word	0xffffffff


	//   ....[59]....
        /*0130*/ 	.word	0xffffffff


	//   ....[60]....
        /*0134*/ 	.word	0xffffffff


	//   ....[61]....
        /*0138*/ 	.word	0xffffffff


	//   ....[62]....
        /*013c*/ 	.word	0xffffffff


	//   ....[63]....
        /*0140*/ 	.word	0xffffffff


	//   ....[64]....
        /*0144*/ 	.word	0xffffffff


	//   ....[65]....
        /*0148*/ 	.word	0xffffffff


	//   ....[66]....
        /*014c*/ 	.word	0xffffffff


	//   ....[67]....
        /*0150*/ 	.word	0xffffffff


	//   ....[68]....
        /*0154*/ 	.word	0xffffffff


	//   ....[69]....
        /*0158*/ 	.word	0xffffffff


	//   ....[70]....
        /*015c*/ 	.word	0xffffffff


	//   ....[71]....
        /*0160*/ 	.word	0xffffffff


	//   ....[72]....
        /*0164*/ 	.word	0xffffffff


	//   ....[73]....
        /*0168*/ 	.word	0xffffffff


	//   ....[74]....
        /*016c*/ 	.word	0xffffffff


	//   ....[75]....
        /*0170*/ 	.word	0xffffffff


	//   ....[76]....
        /*0174*/ 	.word	0xffffffff


	//   ....[77]....
        /*0178*/ 	.word	0xffffffff


	//   ....[78]....
        /*017c*/ 	.word	0xffffffff


	//   ....[79]....
        /*0180*/ 	.word	0xffffffff


	//   ....[80]....
        /*0184*/ 	.word	0xffffffff


	//   ....[81]....
        /*0188*/ 	.word	0xffffffff


	//   ....[82]....
        /*018c*/ 	.word	0xffffffff


	//   ....[83]....
        /*0190*/ 	.word	0xffffffff


	//   ....[84]....
        /*0194*/ 	.word	0xffffffff


	//   ....[85]....
        /*0198*/ 	.word	0xffffffff


	//   ....[86]....
        /*019c*/ 	.word	0xffffffff


	//   ....[87]....
        /*01a0*/ 	.word	0xffffffff


	//   ....[88]....
        /*01a4*/ 	.word	0xffffffff


	//   ....[89]....
        /*01a8*/ 	.word	0x0500000f


	//   ....[90]....
        /*01ac*/ 	.word	0x0500000f


	//   ....[91]....
        /*01b0*/ 	.word	0x0500000f


	//   ....[92]....
        /*01b4*/ 	.word	0x0500000f


	//   ....[93]....
        /*01b8*/ 	.word	0x0500000f


	//   ....[94]....
        /*01bc*/ 	.word	0x0500000f


	//   ....[95]....
        /*01c0*/ 	.word	0x0500000f


	//   ....[96]....
        /*01c4*/ 	.word	0x0500000f


	//   ....[97]....
        /*01c8*/ 	.word	0x0500000f


	//   ....[98]....
        /*01cc*/ 	.word	0x0500000f


	//   ....[99]....
        /*01d0*/ 	.word	0x0500000f


	//   ....[100]....
        /*01d4*/ 	.word	0x0500000f


	//   ....[101]....
        /*01d8*/ 	.word	0x0500000f


	//   ....[102]....
        /*01dc*/ 	.word	0x0500000f


	//   ....[103]....
        /*01e0*/ 	.word	0x0500000f


	//   ....[104]....
        /*01e4*/ 	.word	0x0500000f


	//   ....[105]....
        /*01e8*/ 	.word	0x0500000f


	//   ....[106]....
        /*01ec*/ 	.word	0x0500000f


	//   ....[107]....
        /*01f0*/ 	.word	0x0500000f


	//   ....[108]....
        /*01f4*/ 	.word	0x0500000f


	//   ....[109]....
        /*01f8*/ 	.word	0x0500000f


	//   ....[110]....
        /*01fc*/ 	.word	0x0500000f


	//   ....[111]....
        /*0200*/ 	.word	0x0500000f


	//   ....[112]....
        /*0204*/ 	.word	0x0500000f


	//   ....[113]....
        /*0208*/ 	.word	0x0500000f


	//   ....[114]....
        /*020c*/ 	.word	0x0500000f


	//   ....[115]....
        /*0210*/ 	.word	0x0500000f


	//   ....[116]....
        /*0214*/ 	.word	0x0500000f


	//   ....[117]....
        /*0218*/ 	.word	0x0500000f


	//   ....[118]....
        /*021c*/ 	.word	0x0500000f


	//   ....[119]....
        /*0220*/ 	.word	0x0500000f


	//   ....[120]....
        /*0224*/ 	.word	0x0500000f


	//   ....[121]....
        /*0228*/ 	.word	0x0500000f


	//   ....[122]....
        /*022c*/ 	.word	0x0500000f


	//   ....[123]....
        /*0230*/ 	.word	0x0500000f


	//   ....[124]....
        /*0234*/ 	.word	0x0500000f


	//   ....[125]....
        /*0238*/ 	.word	0x0500000f


	//   ....[126]....
        /*023c*/ 	.word	0x0500000f


	//   ....[127]....
        /*0240*/ 	.word	0x0500000f


	//   ....[128]....
        /*0244*/ 	.word	0x0500000f


	//   ....[129]....
        /*0248*/ 	.word	0x0500000f


	//   ....[130]....
        /*024c*/ 	.word	0x0500000f


	//----- nvinfo : EIATTR_COOP_GROUP_INSTR_OFFSETS
	.align		4
.L_310:
        /*0250*/ 	.byte	0x04, 0x28
        /*0252*/ 	.short	(.L_312 - .L_311)


	//   ....[0]....
.L_311:
        /*0254*/ 	.word	0x00000060


	//   ....[1]....
        /*0258*/ 	.word	0x000000a0


	//   ....[2]....
        /*025c*/ 	.word	0x00000280


	//   ....[3]....
        /*0260*/ 	.word	0x000003e0


	//   ....[4]....
        /*0264*/ 	.word	0x00000500


	//   ....[5]....
        /*0268*/ 	.word	0x00000660


	//   ....[6]....
        /*026c*/ 	.word	0x000015c0


	//   ....[7]....
        /*0270*/ 	.word	0x000039f0


	//   ....[8]....
        /*0274*/ 	.word	0x00004240


	//   ....[9]....
        /*0278*/ 	.word	0x00004440


	//   ....[10]....
        /*027c*/ 	.word	0x00004f10


	//   ....[11]....
        /*0280*/ 	.word	0x00005010


	//   ....[12]....
        /*0284*/ 	.word	0x00005300


	//   ....[13]....
        /*0288*/ 	.word	0x00005380


	//   ....[14]....
        /*028c*/ 	.word	0x00005dc0


	//   ....[15]....
        /*0290*/ 	.word	0x00006500


	//   ....[16]....
        /*0294*/ 	.word	0x00006710


	//   ....[17]....
        /*0298*/ 	.word	0x00006e00


	//   ....[18]....
        /*029c*/ 	.word	0x00006ec0


	//   ....[19]....
        /*02a0*/ 	.word	0x00007290


	//   ....[20]....
        /*02a4*/ 	.word	0x00007350


	//   ....[21]....
        /*02a8*/ 	.word	0x00008460


	//   ....[22]....
        /*02ac*/ 	.word	0x00008be0


	//   ....[23]....
        /*02b0*/ 	.word	0x00008c10


	//   ....[24]....
        /*02b4*/ 	.word	0x00008e60


	//   ....[25]....
        /*02b8*/ 	.word	0x00009000


	//   ....[26]....
        /*02bc*/ 	.word	0x00009fd0


	//   ....[27]....
        /*02c0*/ 	.word	0x0000a470


	//   ....[28]....
        /*02c4*/ 	.word	0x0000a670


	//   ....[29]....
        /*02c8*/ 	.word	0x0000ad50


	//   ....[30]....
        /*02cc*/ 	.word	0x0000ae10


	//   ....[31]....
        /*02d0*/ 	.word	0x0000b1e0


	//   ....[32]....
        /*02d4*/ 	.word	0x0000b2a0


	//   ....[33]....
        /*02d8*/ 	.word	0x0000c3b0


	//   ....[34]....
        /*02dc*/ 	.word	0x0000c480


	//   ....[35]....
        /*02e0*/ 	.word	0x0000c4c0


	//   ....[36]....
        /*02e4*/ 	.word	0x0000c4e0


	//   ....[37]....
        /*02e8*/ 	.word	0x0000c510


	//   ....[38]....
        /*02ec*/ 	.word	0x0000d000


	//   ....[39]....
        /*02f0*/ 	.word	0x0000d460


	//   ....[40]....
        /*02f4*/ 	.word	0x0000d490


	//   ....[41]....
        /*02f8*/ 	.word	0x0000d4b0


	//   ....[42]....
        /*02fc*/ 	.word	0x0000d4e0


	//   ....[43]....
        /*0300*/ 	.word	0x0000d980


	//   ....[44]....
        /*0304*/ 	.word	0x0000d9a0


	//   ....[45]....
        /*0308*/ 	.word	0x0000e5f0


	//   ....[46]....
        /*030c*/ 	.word	0x0000e610


	//   ....[47]....
        /*0310*/ 	.word	0x0000f630


	//   ....[48]....
        /*0314*/ 	.word	0x00010ce0


	//   ....[49]....
        /*0318*/ 	.word	0x00010d00


	//   ....[50]....
        /*031c*/ 	.word	0x00010d10


	//   ....[51]....
        /*0320*/ 	.word	0x00010d50


	//   ....[52]....
        /*0324*/ 	.word	0x00010da0


	//   ....[53]....
        /*0328*/ 	.word	0x00010dc0


	//   ....[54]....
        /*032c*/ 	.word	0x00010e10


	//   ....[55]....
        /*0330*/ 	.word	0x00010e30


	//   ....[56]....
        /*0334*/ 	.word	0x000113b0


	//   ....[57]....
        /*0338*/ 	.word	0x000113e0


	//   ....[58]....
        /*033c*/ 	.word	0x00011410


	//   ....[59]....
        /*0340*/ 	.word	0x00011470


	//   ....[60]....
        /*0344*/ 	.word	0x000114d0


	//   ....[61]....
        /*0348*/ 	.word	0x000114f0


	//   ....[62]....
        /*034c*/ 	.word	0x00011540


	//   ....[63]....
        /*0350*/ 	.word	0x00011560


	//   ....[64]....
        /*0354*/ 	.word	0x00011850


	//   ....[65]....
        /*0358*/ 	.word	0x00011880


	//   ....[66]....
        /*035c*/ 	.word	0x000118b0


	//   ....[67]....
        /*0360*/ 	.word	0x000118e0


	//   ....[68]....
        /*0364*/ 	.word	0x00011910


	//   ....[69]....
        /*0368*/ 	.word	0x00011960


	//   ....[70]....
        /*036c*/ 	.word	0x00011ae0


	//   ....[71]....
        /*0370*/ 	.word	0x00011b10


	//   ....[72]....
        /*0374*/ 	.word	0x000124a0


	//   ....[73]....
        /*0378*/ 	.word	0x000124c0


	//   ....[74]....
        /*037c*/ 	.word	0x000124d0


	//   ....[75]....
        /*0380*/ 	.word	0x000124f0


	//   ....[76]....
        /*0384*/ 	.word	0x00012510


	//   ....[77]....
        /*0388*/ 	.word	0x00012540


	//   ....[78]....
        /*038c*/ 	.word	0x00012560


	//   ....[79]....
        /*0390*/ 	.word	0x00012590


	//   ....[80]....
        /*0394*/ 	.word	0x000128f0


	//   ....[81]....
        /*0398*/ 	.word	0x00012920


	//   ....[82]....
        /*039c*/ 	.word	0x00012950


	//   ....[83]....
        /*03a0*/ 	.word	0x00012970


	//   ....[84]....
        /*03a4*/ 	.word	0x00012980


	//   ....[85]....
        /*03a8*/ 	.word	0x000129a0


	//   ....[86]....
        /*03ac*/ 	.word	0x00012a40


	//   ....[87]....
        /*03b0*/ 	.word	0x00012a80


	//   ....[88]....
        /*03b4*/ 	.word	0x00012f80


	//   ....[89]....
        /*03b8*/ 	.word	0x00013660


	//   ....[90]....
        /*03bc*/ 	.word	0x00013750


	//   ....[91]....
        /*03c0*/ 	.word	0x000137f0


	//   ....[92]....
        /*03c4*/ 	.word	0x00013870


	//   ....[93]....
        /*03c8*/ 	.word	0x00013920


	//   ....[94]....
        /*03cc*/ 	.word	0x00013980


	//   ....[95]....
        /*03d0*/ 	.word	0x00013a40


	//   ....[96]....
        /*03d4*/ 	.word	0x00013aa0


	//   ....[97]....
        /*03d8*/ 	.word	0x00013b40


	//   ....[98]....
        /*03dc*/ 	.word	0x00013bd0


	//   ....[99]....
        /*03e0*/ 	.word	0x00013c20


	//   ....[100]....
        /*03e4*/ 	.word	0x00013d50


	//   ....[101]....
        /*03e8*/ 	.word	0x00013dc0


	//   ....[102]....
        /*03ec*/ 	.word	0x00013e20


	//   ....[103]....
        /*03f0*/ 	.word	0x00013ee0


	//   ....[104]....
        /*03f4*/ 	.word	0x00013f40


	//   ....[105]....
        /*03f8*/ 	.word	0x00013fe0


	//   ....[106]....
        /*03fc*/ 	.word	0x00014130


	//   ....[107]....
        /*0400*/ 	.word	0x00014200


	//   ....[108]....
        /*0404*/ 	.word	0x00014470


	//   ....[109]....
        /*0408*/ 	.word	0x000144c0


	//   ....[110]....
        /*040c*/ 	.word	0x00014680


	//   ....[111]....
        /*0410*/ 	.word	0x000146d0


	//   ....[112]....
        /*0414*/ 	.word	0x00014890


	//   ....[113]....
        /*0418*/ 	.word	0x000148e0


	//   ....[114]....
        /*041c*/ 	.word	0x000149c0


	//   ....[115]....
        /*0420*/ 	.word	0x00014a60


	//   ....[116]....
        /*0424*/ 	.word	0x00014ac0


	//   ....[117]....
        /*0428*/ 	.word	0x00014b60


	//   ....[118]....
        /*042c*/ 	.word	0x00014bc0


	//   ....[119]....
        /*0430*/ 	.word	0x00014c60


	//   ....[120]....
        /*0434*/ 	.word	0x00014cc0


	//   ....[121]....
        /*0438*/ 	.word	0x00014d60


	//   ....[122]....
        /*043c*/ 	.word	0x00014e40


	//   ....[123]....
        /*0440*/ 	.word	0x00014f00


	//   ....[124]....
        /*0444*/ 	.word	0x00014fe0


	//   ....[125]....
        /*0448*/ 	.word	0x000150e0


	//   ....[126]....
        /*044c*/ 	.word	0x00015200


	//   ....[127]....
        /*0450*/ 	.word	0x000152e0


	//   ....[128]....
        /*0454*/ 	.word	0x000153f0


	//   ....[129]....
        /*0458*/ 	.word	0x000154c0


	//   ....[130]....
        /*045c*/ 	.word	0x000155d0


	//----- nvinfo : EIATTR_REG_RECONFIG
	.align		4
.L_312:
        /*0460*/ 	.byte	0x01, 0x54
	.zero		2


	//----- nvinfo : EIATTR_SYSCALL_OFFSETS
	.align		4
        /*0464*/ 	.byte	0x04, 0x46
        /*0466*/ 	.short	(.L_314 - .L_313)


	//   ....[0]....
.L_313:
        /*0468*/ 	.word	0x00003bc0


	//   ....[1]....
        /*046c*/ 	.word	0x000101f0


	//   ....[2]....
        /*0470*/ 	.word	0x00010330


	//   ....[3]....
        /*0474*/ 	.word	0x00010420


	//   ....[4]....
        /*0478*/ 	.word	0x000110a0


	//----- nvinfo : EIATTR_MBARRIER_INSTR_OFFSETS
	.align		4
.L_314:
        /*047c*/ 	.byte	0x04, 0x39
        /*047e*/ 	.short	(.L_316 - .L_315)


	//   ....[0]....
.L_315:
        /*0480*/ 	.word	0x00000170
        /*0484*/ 	.word	0x000000ff
        /*0488*/ 	.word	0x00028c00
        /*048c*/ 	.short	0x0100
        /*048e*/ 	.byte	0x08
	.zero		1


	//   ....[1]....
        /*0490*/ 	.word	0x00000180
        /*0494*/ 	.word	0x000000ff
        /*0498*/ 	.word	0x00028c20
        /*049c*/ 	.short	0x0100
        /*049e*/ 	.byte	0x08
	.zero		1


	//   ....[2]....
        /*04a0*/ 	.word	0x00000230
        /*04a4*/ 	.word	0x000000ff
        /*04a8*/ 	.word	0x00028c30
        /*04ac*/ 	.short	0x0100
        /*04ae*/ 	.byte	0x06
	.zero		1


	//   ....[3]....
        /*04b0*/ 	.word	0x00000240
        /*04b4*/ 	.word	0x000000ff
        /*04b8*/ 	.word	0x00028c40
        /*04bc*/ 	.short	0x0100
        /*04be*/ 	.byte	0x06
	.zero		1


	//   ....[4]....
        /*04c0*/ 	.word	0x00000250
        /*04c4*/ 	.word	0x000000ff
        /*04c8*/ 	.word	0x00028c38
        /*04cc*/ 	.short	0x0100
        /*04ce*/ 	.byte	0x06
	.zero		1


	//   ....[5]....
        /*04d0*/ 	.word	0x00000260
        /*04d4*/ 	.word	0x000000ff
        /*04d8*/ 	.word	0x00028c48
        /*04dc*/ 	.short	0x0100
        /*04de*/ 	.byte	0x06
	.zero		1


	//   ....[6]....
        /*04e0*/ 	.word	0x00000390
        /*04e4*/ 	.word	0x000000ff
        /*04e8*/ 	.word	0x00028c50
        /*04ec*/ 	.short	0x0100
        /*04ee*/ 	.byte	0x08
	.zero		1


	//   ....[7]....
        /*04f0*/ 	.word	0x000003a0
        /*04f4*/ 	.word	0x000000ff
        /*04f8*/ 	.word	0x00028c60
        /*04fc*/ 	.short	0x0100
        /*04fe*/ 	.byte	0x08
	.zero		1


	//   ....[8]....
        /*0500*/ 	.word	0x000003b0
        /*0504*/ 	.word	0x000000ff
        /*0508*/ 	.word	0x00028c58
        /*050c*/ 	.short	0x0100
        /*050e*/ 	.byte	0x08
	.zero		1


	//   ....[9]....
        /*0510*/ 	.word	0x000003c0
        /*0514*/ 	.word	0x000000ff
        /*0518*/ 	.word	0x00028c68
        /*051c*/ 	.short	0x0100
        /*051e*/ 	.byte	0x08
	.zero		1


	//   ....[10]....
        /*0520*/ 	.word	0x000004b0
        /*0524*/ 	.word	0x000000ff
        /*0528*/ 	.word	0x00028c70
        /*052c*/ 	.short	0x0100
        /*052e*/ 	.byte	0x06
	.zero		1


	//   ....[11]....
        /*0530*/ 	.word	0x000004c0
        /*0534*/ 	.word	0x000000ff
        /*0538*/ 	.word	0x00028c80
        /*053c*/ 	.short	0x0100
        /*053e*/ 	.byte	0x06
	.zero		1


	//   ....[12]....
        /*0540*/ 	.word	0x000004d0
        /*0544*/ 	.word	0x000000ff
        /*0548*/ 	.word	0x00028c78
        /*054c*/ 	.short	0x0100
        /*054e*/ 	.byte	0x06
	.zero		1


	//   ....[13]....
        /*0550*/ 	.word	0x000004e0
        /*0554*/ 	.word	0x000000ff
        /*0558*/ 	.word	0x00028c88
        /*055c*/ 	.short	0x0100
        /*055e*/ 	.byte	0x06
	.zero		1


	//   ....[14]....
        /*0560*/ 	.word	0x00000610
        /*0564*/ 	.word	0x000000ff
        /*0568*/ 	.word	0x00028c90
        /*056c*/ 	.short	0x0100
        /*056e*/ 	.byte	0x08
	.zero		1


	//   ....[15]....
        /*0570*/ 	.word	0x00000620
        /*0574*/ 	.word	0x000000ff
        /*0578*/ 	.word	0x00028ca0
        /*057c*/ 	.short	0x0100
        /*057e*/ 	.byte	0x08
	.zero		1


	//   ....[16]....
        /*0580*/ 	.word	0x00000630
        /*0584*/ 	.word	0x000000ff
        /*0588*/ 	.word	0x00028c98
        /*058c*/ 	.short	0x0100
        /*058e*/ 	.byte	0x08
	.zero		1


	//   ....[17]....
        /*0590*/ 	.word	0x00000640
        /*0594*/ 	.word	0x000000ff
        /*0598*/ 	.word	0x00028ca8
        /*059c*/ 	.short	0x0100
        /*059e*/ 	.byte	0x08
	.zero		1


	//   ....[18]....
        /*05a0*/ 	.word	0x00000780
        /*05a4*/ 	.word	0x000000ff
        /*05a8*/ 	.word	0x00028cb0
        /*05ac*/ 	.short	0x0100
        /*05ae*/ 	.byte	0x08
	.zero		1


	//   ....[19]....
        /*05b0*/ 	.word	0x00000790
        /*05b4*/ 	.word	0x000000ff
        /*05b8*/ 	.word	0x00028cc0
        /*05bc*/ 	.short	0x0100
        /*05be*/ 	.byte	0x08
	.zero		1


	//   ....[20]....
        /*05c0*/ 	.word	0x000007a0
        /*05c4*/ 	.word	0x000000ff
        /*05c8*/ 	.word	0x00028cb8
        /*05cc*/ 	.short	0x0100
        /*05ce*/ 	.byte	0x08
	.zero		1


	//   ....[21]....
        /*05d0*/ 	.word	0x000007b0
        /*05d4*/ 	.word	0x000000ff
        /*05d8*/ 	.word	0x00028cc8
        /*05dc*/ 	.short	0x0100
        /*05de*/ 	.byte	0x08
	.zero		1


	//   ....[22]....
        /*05e0*/ 	.word	0x00001780
        /*05e4*/ 	.word	0x000000ff
        /*05e8*/ 	.word	0x00028c50
        /*05ec*/ 	.short	0x010a
        /*05ee*/ 	.byte	0x05
	.zero		1


	//   ....[23]....
        /*05f0*/ 	.word	0x00001a50
        /*05f4*/ 	.word	0x000000ff
        /*05f8*/ 	.word	0x00000000
        /*05fc*/ 	.short	0x0101
        /*05fe*/ 	.byte	0x04
	.zero		1


	//   ....[24]....
        /*0600*/ 	.word	0x000023b0
        /*0604*/ 	.word	0x000000ff
        /*0608*/ 	.word	0x00028c50
        /*060c*/ 	.short	0x010a
        /*060e*/ 	.byte	0x07
	.zero		1


	//   ....[25]....
        /*0610*/ 	.word	0x000023f0
        /*0614*/ 	.word	0x000000ff
        /*0618*/ 	.word	0x00028c50
        /*061c*/ 	.short	0x010a
        /*061e*/ 	.byte	0x07
	.zero		1


	//   ....[26]....
        /*0620*/ 	.word	0x000025d0
        /*0624*/ 	.word	0x000000ff
        /*0628*/ 	.word	0x00000000
        /*062c*/ 	.short	0x0101
        /*062e*/ 	.byte	0x07
	.zero		1


	//   ....[27]....
        /*0630*/ 	.word	0x00003bf0
        /*0634*/ 	.word	0x000000ff
        /*0638*/ 	.word	0x00028c00
        /*063c*/ 	.short	0x010a
        /*063e*/ 	.byte	0x28
	.zero		1


	//   ....[28]....
        /*0640*/ 	.word	0x00003d80
        /*0644*/ 	.word	0x000000ff
        /*0648*/ 	.word	0x00028c30
        /*064c*/ 	.short	0x010a
        /*064e*/ 	.byte	0x28
	.zero		1


	//   ....[29]....
        /*0650*/ 	.word	0x00003dc0
        /*0654*/ 	.word	0x000000ff
        /*0658*/ 	.word	0x00028c30
        /*065c*/ 	.short	0x010a
        /*065e*/ 	.byte	0x28
	.zero		1


	//   ....[30]....
        /*0660*/ 	.word	0x000041b0
        /*0664*/ 	.word	0x000000ff
        /*0668*/ 	.word	0x00000000
        /*066c*/ 	.short	0x0101
        /*066e*/ 	.byte	0x04
	.zero		1


	//   ....[31]....
        /*0670*/ 	.word	0x00005b60
        /*0674*/ 	.word	0x000000ff
        /*0678*/ 	.word	0x00028c50
        /*067c*/ 	.short	0x010a
        /*067e*/ 	.byte	0x28
	.zero		1


	//   ....[32]....
        /*0680*/ 	.word	0x00005ba0
        /*0684*/ 	.word	0x000000ff
        /*0688*/ 	.word	0x00028c50
        /*068c*/ 	.short	0x010a
        /*068e*/ 	.byte	0x28
	.zero		1


	//   ....[33]....
        /*0690*/ 	.word	0x00005e90
        /*0694*/ 	.word	0x000000ff
        /*0698*/ 	.word	0x00000000
        /*069c*/ 	.short	0x0101
        /*069e*/ 	.byte	0x04
	.zero		1


	//   ....[34]....
        /*06a0*/ 	.word	0x00006240
        /*06a4*/ 	.word	0x000000ff
        /*06a8*/ 	.word	0x00028c30
        /*06ac*/ 	.short	0x010a
        /*06ae*/ 	.byte	0x1f
	.zero		1


	//   ....[35]....
        /*06b0*/ 	.word	0x00006280
        /*06b4*/ 	.word	0x000000ff
        /*06b8*/ 	.word	0x00028c30
        /*06bc*/ 	.short	0x010a
        /*06be*/ 	.byte	0x1f
	.zero		1


	//   ....[36]....
        /*06c0*/ 	.word	0x000064a0
        /*06c4*/ 	.word	0x000000ff
        /*06c8*/ 	.word	0x00000000
        /*06cc*/ 	.short	0x0101
        /*06ce*/ 	.byte	0x0a
	.zero		1


	//   ....[37]....
        /*06d0*/ 	.word	0x00008220
        /*06d4*/ 	.word	0x000000ff
        /*06d8*/ 	.word	0x00028c50
        /*06dc*/ 	.short	0x010a
        /*06de*/ 	.byte	0x1f
	.zero		1


	//   ....[38]....
        /*06e0*/ 	.word	0x00008260
        /*06e4*/ 	.word	0x000000ff
        /*06e8*/ 	.word	0x00028c50
        /*06ec*/ 	.short	0x010a
        /*06ee*/ 	.byte	0x1f
	.zero		1


	//   ....[39]....
        /*06f0*/ 	.word	0x00008510
        /*06f4*/ 	.word	0x000000ff
        /*06f8*/ 	.word	0x00000000
        /*06fc*/ 	.short	0x0101
        /*06fe*/ 	.byte	0x06
	.zero		1


	//   ....[40]....
        /*0700*/ 	.word	0x000088c0
        /*0704*/ 	.word	0x000000ff
        /*0708*/ 	.word	0x00028c30
        /*070c*/ 	.short	0x010a
        /*070e*/ 	.byte	0x1a
	.zero		1


	//   ....[41]....
        /*0710*/ 	.word	0x00008900
        /*0714*/ 	.word	0x000000ff
        /*0718*/ 	.word	0x00028c30
        /*071c*/ 	.short	0x010a
        /*071e*/ 	.byte	0x1a
	.zero		1


	//   ....[42]....
        /*0720*/ 	.word	0x00008b10
        /*0724*/ 	.word	0x000000ff
        /*0728*/ 	.word	0x00000000
        /*072c*/ 	.short	0x0101
        /*072e*/ 	.byte	0x0b
	.zero		1


	//   ....[43]....
        /*0730*/ 	.word	0x00009d90
        /*0734*/ 	.word	0x000000ff
        /*0738*/ 	.word	0x00028c50
        /*073c*/ 	.short	0x010a
        /*073e*/ 	.byte	0x1a
	.zero		1


	//   ....[44]....
        /*0740*/ 	.word	0x00009dd0
        /*0744*/ 	.word	0x000000ff
        /*0748*/ 	.word	0x00028c50
        /*074c*/ 	.short	0x010a
        /*074e*/ 	.byte	0x1a
	.zero		1


	//   ....[45]....
        /*0750*/ 	.word	0x0000a060
        /*0754*/ 	.word	0x000000ff
        /*0758*/ 	.word	0x00000000
        /*075c*/ 	.short	0x0101
        /*075e*/ 	.byte	0x1a
	.zero		1


	//   ....[46]....
        /*0760*/ 	.word	0x0000a1d0
        /*0764*/ 	.word	0x000000ff
        /*0768*/ 	.word	0x00028c30
        /*076c*/ 	.short	0x010a
        /*076e*/ 	.byte	0x19
	.zero		1


	//   ....[47]....
        /*0770*/ 	.word	0x0000a210
        /*0774*/ 	.word	0x000000ff
        /*0778*/ 	.word	0x00028c30
        /*077c*/ 	.short	0x010a
        /*077e*/ 	.byte	0x19
	.zero		1


	//   ....[48]....
        /*0780*/ 	.word	0x0000a420
        /*0784*/ 	.word	0x000000ff
        /*0788*/ 	.word	0x00000000
        /*078c*/ 	.short	0x0101
        /*078e*/ 	.byte	0x0a
	.zero		1


	//   ....[49]....
        /*0790*/ 	.word	0x0000c170
        /*0794*/ 	.word	0x000000ff
        /*0798*/ 	.word	0x00028c50
        /*079c*/ 	.short	0x010a
        /*079e*/ 	.byte	0x19
	.zero		1


	//   ....[50]....
        /*07a0*/ 	.word	0x0000c1b0
        /*07a4*/ 	.word	0x000000ff
        /*07a8*/ 	.word	0x00028c50
        /*07ac*/ 	.short	0x010a
        /*07ae*/ 	.byte	0x19
	.zero		1


	//   ....[51]....
        /*07b0*/ 	.word	0x0000c460
        /*07b4*/ 	.word	0x000000ff
        /*07b8*/ 	.word	0x00000000
        /*07bc*/ 	.short	0x0101
        /*07be*/ 	.byte	0x19
	.zero		1


	//   ....[52]....
        /*07c0*/ 	.word	0x0000cfd0
        /*07c4*/ 	.word	0x000000ff
        /*07c8*/ 	.word	0x00000000
        /*07cc*/ 	.short	0x0101
        /*07ce*/ 	.byte	0x04
	.zero		1


	//   ....[53]....
        /*07d0*/ 	.word	0x00010aa0
        /*07d4*/ 	.word	0x000000ff
        /*07d8*/ 	.word	0x00028c40
        /*07dc*/ 	.short	0x010a
        /*07de*/ 	.byte	0x2e
	.zero		1


	//   ....[54]....
        /*07e0*/ 	.word	0x00010ed0
        /*07e4*/ 	.word	0x000000ff
        /*07e8*/ 	.word	0x00028c30
        /*07ec*/ 	.short	0x0107
        /*07ee*/ 	.byte	0x2e
	.zero		1


	//   ....[55]....
        /*07f0*/ 	.word	0x00010f40
        /*07f4*/ 	.word	0x000000ff
        /*07f8*/ 	.word	0x00028c30
        /*07fc*/ 	.short	0x0101
        /*07fe*/ 	.byte	0x2e
	.zero		1


	//   ....[56]....
        /*0800*/ 	.word	0x00011630
        /*0804*/ 	.word	0x000000ff
        /*0808*/ 	.word	0x00028c00
        /*080c*/ 	.short	0x0107
        /*080e*/ 	.byte	0x2e
	.zero		1


	//   ....[57]....
        /*0810*/ 	.word	0x00011670
        /*0814*/ 	.word	0x000000ff
        /*0818*/ 	.word	0x00028c00
        /*081c*/ 	.short	0x0101
        /*081e*/ 	.byte	0x2e
	.zero		1


	//   ....[58]....
        /*0820*/ 	.word	0x00011680
        /*0824*/ 	.word	0x000000ff
        /*0828*/ 	.word	0x00028c20
        /*082c*/ 	.short	0x010a
        /*082e*/ 	.byte	0x2e
	.zero		1


	//   ....[59]....
        /*0830*/ 	.word	0x000116d0
        /*0834*/ 	.word	0x000000ff
        /*0838*/ 	.word	0x00028c60
        /*083c*/ 	.short	0x010a
        /*083e*/ 	.byte	0x2e
	.zero		1


	//   ....[60]....
        /*0840*/ 	.word	0x00011ef0
        /*0844*/ 	.word	0x000000ff
        /*0848*/ 	.word	0x00028c50
        /*084c*/ 	.short	0x0107
        /*084e*/ 	.byte	0x2e
	.zero		1


	//   ....[61]....
        /*0850*/ 	.word	0x00011f70
        /*0854*/ 	.word	0x000000ff
        /*0858*/ 	.word	0x00028c50
        /*085c*/ 	.short	0x0101
        /*085e*/ 	.byte	0x2e
	.zero		1


	//   ....[62]....
        /*0860*/ 	.word	0x000122a0
        /*0864*/ 	.word	0x0000000a
        /*0868*/ 	.word	0x00028c40
        /*086c*/ 	.short	0x010a
        /*086e*/ 	.byte	0x3f
	.zero		1


	//   ....[63]....
        /*0870*/ 	.word	0x00012630
        /*0874*/ 	.word	0x0000000a
        /*0878*/ 	.word	0x00028c30
        /*087c*/ 	.short	0x0107
        /*087e*/ 	.byte	0x3f
	.zero		1


	//   ....[64]....
        /*0880*/ 	.word	0x000126e0
        /*0884*/ 	.word	0x0000000a
        /*0888*/ 	.word	0x00028c30
        /*088c*/ 	.short	0x0101
        /*088e*/ 	.byte	0x3f
	.zero		1


	//   ....[65]....
        /*0890*/ 	.word	0x00012710
        /*0894*/ 	.word	0x0000000a
        /*0898*/ 	.word	0x00028c60
        /*089c*/ 	.short	0x010a
        /*089e*/ 	.byte	0x3f
	.zero		1


	//   ....[66]....
        /*08a0*/ 	.word	0x00012d50
        /*08a4*/ 	.word	0x0000000a
        /*08a8*/ 	.word	0x00028c50
        /*08ac*/ 	.short	0x0107
        /*08ae*/ 	.byte	0x3f
	.zero		1


	//   ....[67]....
        /*08b0*/ 	.word	0x00012e20
        /*08b4*/ 	.word	0x0000000a
        /*08b8*/ 	.word	0x00028c50
        /*08bc*/ 	.short	0x0101
        /*08be*/ 	.byte	0x3f
	.zero		1


	//   ....[68]....
        /*08c0*/ 	.word	0x00012f00
        /*08c4*/ 	.word	0x00000005
        /*08c8*/ 	.word	0x00028c20
        /*08cc*/ 	.short	0x010a
        /*08ce*/ 	.byte	0x3f
	.zero		1


	//   ....[69]....
        /*08d0*/ 	.word	0x00013070
        /*08d4*/ 	.word	0x00000004
        /*08d8*/ 	.word	0x00028c40
        /*08dc*/ 	.short	0x010a
        /*08de*/ 	.byte	0x3f
	.zero		1


	//   ....[70]....
        /*08e0*/ 	.word	0x00013110
        /*08e4*/ 	.word	0x00000005
        /*08e8*/ 	.word	0x00028c40
        /*08ec*/ 	.short	0x010a
        /*08ee*/ 	.byte	0x3f
	.zero		1


	//   ....[71]....
        /*08f0*/ 	.word	0x00013150
        /*08f4*/ 	.word	0x00000004
        /*08f8*/ 	.word	0x00028c60
        /*08fc*/ 	.short	0x010a
        /*08fe*/ 	.byte	0x3f
	.zero		1


	//   ....[72]....
        /*0900*/ 	.word	0x00013190
        /*0904*/ 	.word	0x00000005
        /*0908*/ 	.word	0x00028c60
        /*090c*/ 	.short	0x010a
        /*090e*/ 	.byte	0x3f
	.zero		1


	//   ....[73]....
        /*0910*/ 	.word	0x00013200
        /*0914*/ 	.word	0x00000005
        /*0918*/ 	.word	0x00028c50
        /*091c*/ 	.short	0x010a
        /*091e*/ 	.byte	0x3f
	.zero		1


	//   ....[74]....
        /*0920*/ 	.word	0x00013260
        /*0924*/ 	.word	0x00000005
        /*0928*/ 	.word	0x00028c50
        /*092c*/ 	.short	0x010a
        /*092e*/ 	.byte	0x3f
	.zero		1


	//   ....[75]....
        /*0930*/ 	.word	0x000132c0
        /*0934*/ 	.word	0x00000000
        /*0938*/ 	.word	0x00028c00
        /*093c*/ 	.short	0x010a
        /*093e*/ 	.byte	0x3f
	.zero		1


	//   ....[76]....
        /*0940*/ 	.word	0x00013320
        /*0944*/ 	.word	0x00000002
        /*0948*/ 	.word	0x00028c30
        /*094c*/ 	.short	0x010a
        /*094e*/ 	.byte	0x3f
	.zero		1


	//   ....[77]....
        /*0950*/ 	.word	0x00013380
        /*0954*/ 	.word	0x0000000e
        /*0958*/ 	.word	0x00028c50
        /*095c*/ 	.short	0x010a
        /*095e*/ 	.byte	0x3f
	.zero		1


	//   ....[78]....
        /*0960*/ 	.word	0x000133e0
        /*0964*/ 	.word	0x0000000c
        /*0968*/ 	.word	0x00028c30
        /*096c*/ 	.short	0x010a
        /*096e*/ 	.byte	0x3f
	.zero		1


	//   ....[79]....
        /*0970*/ 	.word	0x00013440
        /*0974*/ 	.word	0x0000000e
        /*0978*/ 	.word	0x00028c50
        /*097c*/ 	.short	0x010a
        /*097e*/ 	.byte	0x3f
	.zero		1


	//   ....[80]....
        /*0980*/ 	.word	0x000134a0
        /*0984*/ 	.word	0x0000000b
        /*0988*/ 	.word	0x00028c30
        /*098c*/ 	.short	0x010a
        /*098e*/ 	.byte	0x3f
	.zero		1


	//   ....[81]....
        /*0990*/ 	.word	0x00013500
        /*0994*/ 	.word	0x0000000f
        /*0998*/ 	.word	0x00028c50
        /*099c*/ 	.short	0x010a
        /*099e*/ 	.byte	0x3f
	.zero		1


	//   ....[82]....
        /*09a0*/ 	.word	0x00013560
        /*09a4*/ 	.word	0x0000000c
        /*09a8*/ 	.word	0x00028c30
        /*09ac*/ 	.short	0x010a
        /*09ae*/ 	.byte	0x3f
	.zero		1


	//   ....[83]....
        /*09b0*/ 	.word	0x000135c0
        /*09b4*/ 	.word	0x0000000e
        /*09b8*/ 	.word	0x00028c50
        /*09bc*/ 	.short	0x010a
        /*09be*/ 	.byte	0x3f
	.zero		1


	//   ....[84]....
        /*09c0*/ 	.word	0x000136a0
        /*09c4*/ 	.word	0x00000003
        /*09c8*/ 	.word	0x00028c40
        /*09cc*/ 	.short	0x010a
        /*09ce*/ 	.byte	0x3f
	.zero		1


	//   ....[85]....
        /*09d0*/ 	.word	0x00014020
        /*09d4*/ 	.word	0x00000003
        /*09d8*/ 	.word	0x00028c20
        /*09dc*/ 	.short	0x010a
        /*09de*/ 	.byte	0x3f
	.zero		1


	//   ....[86]....
        /*09e0*/ 	.word	0x00014080
        /*09e4*/ 	.word	0x00000003
        /*09e8*/ 	.word	0x00028c60
        /*09ec*/ 	.short	0x010a
        /*09ee*/ 	.byte	0x3f
	.zero		1


	//   ....[87]....
        /*09f0*/ 	.word	0x00014910
        /*09f4*/ 	.word	0x0000000a
        /*09f8*/ 	.word	0x00028c40
        /*09fc*/ 	.short	0x010a
        /*09fe*/ 	.byte	0x3f
	.zero		1


	//   ....[88]....
        /*0a00*/ 	.word	0x00014d90
        /*0a04*/ 	.word	0x0000000a
        /*0a08*/ 	.word	0x00028c60
        /*0a0c*/ 	.short	0x010a
        /*0a0e*/ 	.byte	0x3f
	.zero		1


	//   ....[89]....
        /*0a10*/ 	.word	0x000154f0
        /*0a14*/ 	.word	0x00000005
        /*0a18*/ 	.word	0x00028c20
        /*0a1c*/ 	.short	0x010a
        /*0a1e*/ 	.byte	0x3f
	.zero		1


	//   ....[90]....
        /*0a20*/ 	.word	0x00015690
        /*0a24*/ 	.word	0x00000004
        /*0a28*/ 	.word	0x00028c40
        /*0a2c*/ 	.short	0x010a
        /*0a2e*/ 	.byte	0x3f
	.zero		1


	//   ....[91]....
        /*0a30*/ 	.word	0x000156e0
        /*0a34*/ 	.word	0x00000005
        /*0a38*/ 	.word	0x00028c40
        /*0a3c*/ 	.short	0x010a
        /*0a3e*/ 	.byte	0x3f
	.zero		1


	//   ....[92]....
        /*0a40*/ 	.word	0x00015730
        /*0a44*/ 	.word	0x00000004
        /*0a48*/ 	.word	0x00028c60
        /*0a4c*/ 	.short	0x010a
        /*0a4e*/ 	.byte	0x3f
	.zero		1


	//----- nvinfo : EIATTR_NUM_MBARRIERS
	.align		4
.L_316:
        /*0a50*/ 	.byte	0x03, 0x38
        /*0a52*/ 	.short	0x0016


	//----- nvinfo : EIATTR_EXIT_INSTR_OFFSETS
	.align		4
        /*0a54*/ 	.byte	0x04, 0x1c
        /*0a56*/ 	.short	(.L_318 - .L_317)


	//   ....[0]....
.L_317:
        /*0a58*/ 	.word	0x000131e0


	//----- nvinfo : EIATTR_MAX_THREADS
	.align		4
.L_318:
        /*0a5c*/ 	.byte	0x04, 0x05
        /*0a5e*/ 	.short	(.L_320 - .L_319)
.L_319:
        /*0a60*/ 	.word	0x00000180
        /*0a64*/ 	.word	0x00000001
        /*0a68*/ 	.word	0x00000001


	//----- nvinfo : EIATTR_CRS_STACK_SIZE
	.align		4
.L_320:
        /*0a6c*/ 	.byte	0x04, 0x1e
        /*0a6e*/ 	.short	(.L_322 - .L_321)
.L_321:
        /*0a70*/ 	.word	0x00000000


	//----- nvinfo : EIATTR_CBANK_PARAM_SIZE
	.align		4
.L_322:
        /*0a74*/ 	.byte	0x03, 0x19
        /*0a76*/ 	.short	0x0a70


	//----- nvinfo : EIATTR_PARAM_CBANK
	.align		4
        /*0a78*/ 	.byte	0x04, 0x0a
        /*0a7a*/ 	.short	(.L_324 - .L_323)
	.align		4
.L_323:
        /*0a7c*/ 	.word	index@(.nv.constant0._ZN7cutlass13device_kernelIN5flash11enable_sm90INS1_16FlashAttnFwdSm90INS1_25CollectiveMainloopFwdSm90ILi2EN4cute5tupleIJNS5_1CILi1EEES8_S8_EEENS6_IJNS7_ILi64EEESA_SA_EEELi512ENS_10bfloat16_tEfNS_4arch4Sm90ELb0ELb1ELb0ELb0ELb1ELb0ELb0ELb0ELb0ELb1ELb1ELb0EEENS1_21CollectiveEpilogueFwdINS6_IJSA_NS7_ILi512EEESA_EEES9_SC_SE_Li256ELb0ELb1ELb1ELb0EEENS1_19SingleTileSchedulerILb0ELb1ELb1ELi64EEEEEEEEEvNT_6ParamsE)
        /*0a80*/ 	.short	0x0210
        /*0a82*/ 	.short	0x0a70


	//----- nvinfo : EIATTR_SW_WAR
	.align		4
.L_324:
        /*0a84*/ 	.byte	0x04, 0x36
        /*0a86*/ 	.short	(.L_326 - .L_325)
.L_325:
        /*0a88*/ 	.word	0x00000008
.L_326:


//--------------------- .nv.info._ZN7cutlass13device_kernelIN5flash11enable_sm90INS1_16FlashAttnFwdSm90INS1_25CollectiveMainloopFwdSm90ILi2EN4cute5tupleIJNS5_1CILi1EEES8_S8_EEENS6_IJNS7_ILi64EEESA_SA_EEELi512ENS_10bfloat16_tEfNS_4arch4Sm90ELb0ELb1ELb0ELb0ELb1ELb0ELb1ELb0ELb0ELb1ELb1ELb0EEENS1_21CollectiveEpilogueFwdINS6_IJSA_NS7_ILi512EEESA_EEES9_SC_SE_Li256ELb0ELb1ELb1ELb0EEENS1_19SingleTileSchedulerILb0ELb1ELb1ELi64EEEEEEEEEvNT_6ParamsE --------------------------
	.section	.nv.info._ZN7cutlass13device_kernelIN5flash11enable_sm90INS1_16FlashAttnFwdSm90INS1_25CollectiveMainloopFwdSm90ILi2EN4cute5tupleIJNS5_1CILi1EEES8_S8_EEENS6_IJNS7_ILi64EEESA_SA_EEELi512ENS_10bfloat16_tEfNS_4arch4Sm90ELb0ELb1ELb0ELb0ELb1ELb0ELb1ELb0ELb0ELb1ELb1ELb0EEENS1_21CollectiveEpilogueFwdINS6_IJSA_NS7_ILi512EEESA_EEES9_SC_SE_Li256ELb0ELb1ELb1ELb0EEENS1_19SingleTileSchedulerILb0ELb1ELb1ELi64EEEEEEEEEvNT_6ParamsE,"",@"SHT_CUDA_INFO"
	.sectionflags	@""
	.align	4


	//----- nvinfo : EIATTR_CUDA_API_VERSION
	.align		4
        /*0000*/ 	.byte	0x04, 0x37
        /*0002*/ 	.short	(.L_328 - .L_327)
.L_327:
        /*0004*/ 	.word	0x00000082


	//----- nvinfo : EIATTR_KPARAM_INFO
	.align		4
.L_328:
        /*0008*/ 	.byte	0x04, 0x17
        /*000a*/ 	.short	(.L_330 - .L_329)
.L_329:
        /*000c*/ 	.word	0x00000000
        /*0010*/ 	.short	0x0000
        /*0012*/ 	.short	0x0070
        /*0014*/ 	.byte	0x00, 0xf0, 0x01, 0x2c


	//----- nvinfo : EIATTR_SPARSE_MMA_MASK
	.align		4
.L_330:
        /*0018*/ 	.byte	0x03, 0x50
        /*001a*/ 	.short	0x0000


	//----- nvinfo : EIATTR_MAXREG_COUNT
	.align		4
        /*001c*/ 	.byte	0x03, 0x1b
        /*001e*/ 	.short	0x00a8


	//----- nvinfo : EIATTR_NUM_BARRIERS
	.align		4
        /*0020*/ 	.byte	0x02, 0x4c
        /*0022*/ 	.byte	0x10
	.zero		1


	//----- nvinfo : EIATTR_EXTERNS
	.align		4
        /*0024*/ 	.byte	0x04, 0x0f
        /*0026*/ 	.short	(.L_332 - .L_331)


	//   ....[0]....
	.align		4
.L_331:
        /*0028*/ 	.word	index@(__assertfail)


	//----- nvinfo : EIATTR_ANNOTATIONS
	.align		4
.L_332:
        /*002c*/ 	.byte	0x04, 0x55
        /*002e*/ 	.short	(.L_334 - .L_333)


	//   ....[0]....
.L_333:
        /*0030*/ 	.word	0x00000001
        /*0034*/ 	.byte	0x90, 0x08, 0x00, 0x00, 0x01, 0x00, 0x00, 0x00, 0xb0, 0x15, 0x00, 0x00, 0x01, 0x00, 0x00, 0x00
        /*0044*/ 	.byte	0xc0, 0x3c, 0x00, 0x00, 0x01, 0x00, 0x00, 0x00, 0x80, 0x58, 0x01, 0x00, 0x01, 0x00, 0x00, 0x00
        /*0054*/ 	.byte	0xd0, 0x8c, 0x01, 0x00


	//----- nvinfo : EIATTR_MERCURY_ISA_VERSION
	.align		4
.L_334:
        /*0058*/ 	.byte	0x03, 0x5f
        /*005a*/ 	.short	0x0101


	//----- nvinfo : EIATTR_INT_WARP_WIDE_INSTR_OFFSETS
	.align		4
        /*005c*/ 	.byte	0x04, 0x31
        /*005e*/ 	.short	(.L_336 - .L_335)


	//   ....[0]....
.L_335:
        /*0060*/ 	.word	0x000000c0


	//   ....[1]....
        /*0064*/ 	.word	0x000000d0


	//   ....[2]....
        /*0068*/ 	.word	0x000000e0


	//   ....[3]....
        /*006c*/ 	.word	0x00000180


	//----- nvinfo : EIATTR_COOP_GROUP_MASK_REGIDS
	.align		4
.L_336:
        /*0070*/ 	.byte	0x04, 0x29
        /*0072*/ 	.short	(.L_338 - .L_337)


	//   ....[0]....
.L_337:
        /*0074*/ 	.word	0xffffffff


	//   ....[1]....
        /*0078*/ 	.word	0xffffffff


	//   ....[2]....
        /*007c*/ 	.word	0xffffffff


	//   ....[3]....
        /*0080*/ 	.word	0xffffffff


	//   ....[4]....
        /*0084*/ 	.word	0xffffffff


	//   ....[5]....
        /*0088*/ 	.word	0xffffffff


	//   ....[6]....
        /*008c*/ 	.word	0xffffffff


	//   ....[7]....
        /*0090*/ 	.word	0xffffffff


	//   ....[8]....
        /*0094*/ 	.word	0xffffffff


	//   ....[9]....
        /*0098*/ 	.word	0xffffffff


	//   ....[10]....
        /*009c*/ 	.word	0xffffffff


	//   ....[11]....
        /*00a0*/ 	.word	0xffffffff


	//   ....[12]....
        /*00a4*/ 	.word	0xffffffff


	//   ....[13]....
        /*00a8*/ 	.word	0xffffffff


	//   ....[14]....
        /*00ac*/ 	.word	0xffffffff


	//   ....[15]....
        /*00b0*/ 	.word	0xffffffff


	//   ....[16]....
        /*00b4*/ 	.word	0xffffffff


	//   ....[17]....
        /*00b8*/ 	.word	0xffffffff


	//   ....[18]....
        /*00bc*/ 	.word	0xffffffff


	//   ....[19]....
        /*00c0*/ 	.word	0xffffffff


	//   ....[20]....
        /*00c4*/ 	.word	0xffffffff


	//   ....[21]....
        /*00c8*/ 	.word	0xffffffff


	//   ....[22]....
        /*00cc*/ 	.word	0xffffffff


	//   ....[23]....
        /*00d0*/ 	.word	0xffffffff


	//   ....[24]....
        /*00d4*/ 	.word	0xffffffff


	//   ....[25]....
        /*00d8*/ 	.word	0xffffffff


	//   ....[26]....
        /*00dc*/ 	.word	0xffffffff


	//   ....[27]....
        /*00e0*/ 	.word	0xffffffff


	//   ....[28]....
        /*00e4*/ 	.word	0xffffffff


	//   ....[29]....
        /*00e8*/ 	.word	0xffffffff


	//   ....[30]....
        /*00ec*/ 	.word	0xffffffff


	//   ....[31]....
        /*00f0*/ 	.word	0xffffffff


	//   ....[32]....
        /*00f4*/ 	.word	0xffffffff


	//   ....[33]....
        /*00f8*/ 	.word	0xffffffff


	//   ....[34]....
        /*00fc*/ 	.word	0xffffffff


	//   ....[35]....
        /*0100*/ 	.word	0xffffffff


	//   ....[36]....
        /*0104*/ 	.word	0xffffffff


	//   ....[37]....
        /*0108*/ 	.word	0xffffffff


	//   ....[38]....
        /*010c*/ 	.word	0xffffffff


	//   ....[39]....
        /*0110*/ 	.word	0xffffffff


	//   ....[40]....
        /*0114*/ 	.word	0xffffffff


	//   ....[41]....
        /*0118*/ 	.word	0xffffffff


	//   ....[42]....
        /*011c*/ 	.word	0xffffffff


	//   ....[43]....
        /*0120*/ 	.word	0xffffffff


	//   ....[44]....
        /*0124*/ 	.word	0xffffffff


	//   ....[45]....
        /*0128*/ 	.word	0xffffffff


	//   ....[46]....
        /*012c*/ 	.word	0xffffffff


	//   ....[47]....
        /*0130*/ 	.word	0xffffffff


	//   ....[48]....
        /*0134*/ 	.word	0xffffffff


	//   ....[49]....
        /*0138*/ 	.word	0xffffffff


	//   ....[50]....
        /*013c*/ 	.word	0xffffffff


	//   ....[51]....
        /*0140*/ 	.word	0xffffffff


	//   ....[52]....
        /*0144*/ 	.word	0xffffffff


	//   ....[53]....
        /*0148*/ 	.word	0xffffffff


	//   ....[54]....
        /*014c*/ 	.word	0xffffffff


	//   ....[55]....
        /*0150*/ 	.word	0xffffffff


	//   ....[56]....
        /*0154*/ 	.word	0xffffffff


	//   ....[57]....
        /*0158*/ 	.word	0xffffffff


	//   ....[58]....
        /*015c*/ 	.word	0xffffffff


	//   ....[59]....
        /*0160*/ 	.word	0xffffffff


	//   ....[60]....
        /*0164*/ 	.word	0xffffffff


	//   ....[61]....
        /*0168*/ 	.word	0xffffffff


	//   ....[62]....
        /*016c*/ 	.word	0xffffffff


	//   ....[63]....
        /*0170*/ 	.word	0xffffffff


	//   ....[64]....
        /*0174*/ 	.word	0xffffffff


	//   ....[65]....
        /*0178*/ 	.word	0xffffffff


	//   ....[66]....
        /*017c*/ 	.word	0xffffffff


	//   ....[67]....
        /*0180*/ 	.word	0xffffffff


	//   ....[68]....
        /*0184*/ 	.word	0xffffffff


	//   ....[69]....
        /*0188*/ 	.word	0xffffffff


	//   ....[70]....
        /*018c*/ 	.word	0xffffffff


	//   ....[71]....
        /*0190*/ 	.word	0xffffffff


	//   ....[72]....
        /*0194*/ 	.word	0xffffffff


	//   ....[73]....
        /*0198*/ 	.word	0xffffffff


	//   ....[74]....
        /*019c*/ 	.word	0xffffffff


	//   ....[75]....
        /*01a0*/ 	.word	0xffffffff


	//   ....[76]....
        /*01a4*/ 	.word	0xffffffff


	//   ....[77]....
        /*01a8*/ 	.word	0xffffffff


	//   ....[78]....
        /*01ac*/ 	.word	0xffffffff


	//   ....[79]....
        /*01b0*/ 	.word	0xffffffff


	//   ....[80]....
        /*01b4*/ 	.word	0xffffffff


	//   ....[81]....
        /*01b8*/ 	.word	0xffffffff


	//   ....[82]....
        /*01bc*/ 	.word	0xffffffff


	//   ....[83]....
        /*01c0*/ 	.word	0xffffffff


	//   ....[84]....
        /*01c4*/ 	.word	0xffffffff


	//   ....[85]....
        /*01c8*/ 	.word	0xffffffff


	//   ....[86]....
        /*01cc*/ 	.word	0xffffffff


	//   ....[87]....
        /*01d0*/ 	.word	0xffffffff


	//   ....[88]....
        /*01d4*/ 	.word	0xffffffff


	//   ....[89]....
        /*01d8*/ 	.word	0xffffffff


	//   ....[90]....
        /*01dc*/ 	.word	0xffffffff


	//   ....[91]....
        /*01e0*/ 	.word	0xffffffff


	//   ....[92]....
        /*01e4*/ 	.word	0xffffffff


	//   ....[93]....
        /*01e8*/ 	.word	0xffffffff


	//   ....[94]....
        /*01ec*/ 	.word	0xffffffff


	//   ....[95]....
        /*01f0*/ 	.word	0xffffffff


	//   ....[96]....
        /*01f4*/ 	.word	0xffffffff


	//   ....[97]....
        /*01f8*/ 	.word	0xffffffff


	//   ....[98]....
        /*01fc*/ 	.word	0xffffffff


	//   ....[99]....
        /*0200*/ 	.word	0xffffffff


	//   ....[100]....
        /*0204*/ 	.word	0xffffffff


	//   ....[101]....
        /*0208*/ 	.word	0x0500000f


	//   ....[102]....
        /*020c*/ 	.word	0x0500000f


	//   ....[103]....
        /*0210*/ 	.word	0x0500000f


	//   ....[104]....
        /*0214*/ 	.word	0x0500000f


	//   ....[105]....
        /*0218*/ 	.word	0x0500000f


	//   ....[106]....
        /*021c*/ 	.word	0x0500000f


	//   ....[107]....
        /*0220*/ 	.word	0x0500000f


	//   ....[108]....
        /*0224*/ 	.word	0x0500000f


	//   ....[109]....
        /*0228*/ 	.word	0x0500000f


	//   ....[110]....
        /*022c*/ 	.word	0x0500000f


	//   ....[111]....
        /*0230*/ 	.word	0x0500000f


	//   ....[112]....
        /*0234*/ 	.word	0x0500000f


	//   ....[113]....
        /*0238*/ 	.word	0x0500000f


	//   ....[114]....
        /*023c*/ 	.word	0x0500000f


	//   ....[115]....
        /*0240*/ 	.word	0x0500000f


	//   ....[116]....
        /*0244*/ 	.word	0x0500000f


	//   ....[117]....
        /*0248*/ 	.word	0x0500000f


	//   ....[118]....
        /*024c*/ 	.word	0x0500000f


	//   ....[119]....
        /*0250*/ 	.word	0x0500000f


	//   ....[120]....
        /*0254*/ 	.word	0x0500000f


	//   ....[121]....
        /*0258*/ 	.word	0x0500000f


	//   ....[122]....
        /*025c*/ 	.word	0x0500000f


	//   ....[123]....
        /*0260*/ 	.word	0x0500000f


	//   ....[124]....
        /*0264*/ 	.word	0x0500000f


	//   ....[125]....
        /*0268*/ 	.word	0x0500000f


	//   ....[126]....
        /*026c*/ 	.word	0x0500000f


	//   ....[127]....
        /*0270*/ 	.word	0x0500000f


	//   ....[128]....
        /*0274*/ 	.word	0x0500000f


	//   ....[129]....
        /*0278*/ 	.word	0x0500000f


	//   ....[130]....
        /*027c*/ 	.word	0x0500000f


	//   ....[131]....
        /*0280*/ 	.word	0x0500000f


	//   ....[132]....
        /*0284*/ 	.word	0x0500000f


	//   ....[133]....
        /*0288*/ 	.word	0x0500000f


	//   ....[134]....
        /*028c*/ 	.word	0x0500000f


	//   ....[135]....
        /*0290*/ 	.word	0x0500000f


	//   ....[136]....
        /*0294*/ 	.word	0x0500000f


	//   ....[137]....
        /*0298*/ 	.word	0x0500000f


	//   ....[138]....
        /*029c*/ 	.word	0x0500000f


	//   ....[139]....
        /*02a0*/ 	.word	0x0500000f


	//   ....[140]....
        /*02a4*/ 	.word	0x0500000f


	//   ....[141]....
        /*02a8*/ 	.word	0x0500000f


	//   ....[142]....
        /*02ac*/ 	.word	0x0500000f


	//   ....[143]....
        /*02b0*/ 	.word	0x0500000f


	//   ....[144]....
        /*02b4*/ 	.word	0x0500000f


	//   ....[145]....
        /*02b8*/ 	.word	0x0500000f


	//   ....[146]....
        /*02bc*/ 	.word	0x0500000f


	//   ....[147]....
        /*02c0*/ 	.word	0x0500000f


	//   ....[148]....
        /*02c4*/ 	.word	0x0500000f


	//   ....[149]....
        /*02c8*/ 	.word	0x0500000f


	//   ....[150]....
        /*02cc*/ 	.word	0x0500000f


	//----- nvinfo : EIATTR_COOP_GROUP_INSTR_OFFSETS
	.align		4
.L_338:
        /*02d0*/ 	.byte	0x04, 0x28
        /*02d2*/ 	.short	(.L_340 - .L_339)


	//   ....[0]....
.L_339:
        /*02d4*/ 	.word	0x00000080


	//   ....[1]....
        /*02d8*/ 	.word	0x00000090


	//   ....[2]....
        /*02dc*/ 	.word	0x000002b0


	//   ....[3]....
        /*02e0*/ 	.word	0x00000410


	//   ....[4]....
        /*02e4*/ 	.word	0x00000530


	//   ....[5]....
        /*02e8*/ 	.word	0x00000690


	//   ....[6]....
        /*02ec*/ 	.word	0x00001680


	//   ....[7]....
        /*02f0*/ 	.word	0x00003a50


	//   ....[8]....
        /*02f4*/ 	.word	0x00004ba0


	//   ....[9]....
        /*02f8*/ 	.word	0x00005ac0


	//   ....[10]....
        /*02fc*/ 	.word	0x00005d00


	//   ....[11]....
        /*0300*/ 	.word	0x00006730


	//   ....[12]....
        /*0304*/ 	.word	0x00006760


	//   ....[13]....
        /*0308*/ 	.word	0x00006960


	//   ....[14]....
        /*030c*/ 	.word	0x00006a40


	//   ....[15]....
        /*0310*/ 	.word	0x00007360


	//   ....[16]....
        /*0314*/ 	.word	0x00007ff0


	//   ....[17]....
        /*0318*/ 	.word	0x00008ef0


	//   ....[18]....
        /*031c*/ 	.word	0x00009180


	//   ....[19]....
        /*0320*/ 	.word	0x00009820


	//   ....[20]....
        /*0324*/ 	.word	0x00009920


	//   ....[21]....
        /*0328*/ 	.word	0x00009cc0


	//   ....[22]....
        /*032c*/ 	.word	0x00009d20


	//   ....[23]....
        /*0330*/ 	.word	0x0000ade0


	//   ....[24]....
        /*0334*/ 	.word	0x0000b980


	//   ....[25]....
        /*0338*/ 	.word	0x0000c870


	//   ....[26]....
        /*033c*/ 	.word	0x0000c8a0


	//   ....[27]....
        /*0340*/ 	.word	0x0000cba0


	//   ....[28]....
        /*0344*/ 	.word	0x0000cd70


	//   ....[29]....
        /*0348*/ 	.word	0x0000dc10


	//   ....[30]....
        /*034c*/ 	.word	0x0000e500


	//   ....[31]....
        /*0350*/ 	.word	0x0000f350


	//   ....[32]....
        /*0354*/ 	.word	0x0000f5e0


	//   ....[33]....
        /*0358*/ 	.word	0x0000fc60


	//   ....[34]....
        /*035c*/ 	.word	0x0000fcf0


	//   ....[35]....
        /*0360*/ 	.word	0x00010100


	//   ....[36]....
        /*0364*/ 	.word	0x000101a0


	//   ....[37]....
        /*0368*/ 	.word	0x00011240


	//   ....[38]....
        /*036c*/ 	.word	0x00011310


	//   ....[39]....
        /*0370*/ 	.word	0x00011360


	//   ....[40]....
        /*0374*/ 	.word	0x00011390


	//   ....[41]....
        /*0378*/ 	.word	0x000113d0


	//   ....[42]....
        /*037c*/ 	.word	0x00011e80


	//   ....[43]....
        /*0380*/ 	.word	0x000122e0


	//   ....[44]....
        /*0384*/ 	.word	0x00012310


	//   ....[45]....
        /*0388*/ 	.word	0x00012340


	//   ....[46]....
        /*038c*/ 	.word	0x00012360


	//   ....[47]....
        /*0390*/ 	.word	0x000127e0


	//   ....[48]....
        /*0394*/ 	.word	0x00012810


	//   ....[49]....
        /*0398*/ 	.word	0x00013470


	//   ....[50]....
        /*039c*/ 	.word	0x00013490


	//   ....[51]....
        /*03a0*/ 	.word	0x000144a0


	//   ....[52]....
        /*03a4*/ 	.word	0x00015bf0


	//   ....[53]....
        /*03a8*/ 	.word	0x00015c10


	//   ....[54]....
        /*03ac*/ 	.word	0x00015c20


	//   ....[55]....
        /*03b0*/ 	.word	0x00015c60


	//   ....[56]....
        /*03b4*/ 	.word	0x00015cb0


	//   ....[57]....
        /*03b8*/ 	.word	0x00015cd0


	//   ....[58]....
        /*03bc*/ 	.word	0x00015d20


	//   ....[59]....
        /*03c0*/ 	.word	0x00015d40


	//   ....[60]....
        /*03c4*/ 	.word	0x000162e0


	//   ....[61]....
        /*03c8*/ 	.word	0x00016320


	//   ....[62]....
        /*03cc*/ 	.word	0x00016350


	//   ....[63]....
        /*03d0*/ 	.word	0x00016380


	//   ....[64]....
        /*03d4*/ 	.word	0x000163c0


	//   ....[65]....
        /*03d8*/ 	.word	0x00016480


	//   ....[66]....
        /*03dc*/ 	.word	0x000164a0


	//   ....[67]....
        /*03e0*/ 	.word	0x000164d0


	//   ....[68]....
        /*03e4*/ 	.word	0x00016be0


	//   ....[69]....
        /*03e8*/ 	.word	0x00016c10


	//   ....[70]....
        /*03ec*/ 	.word	0x00016ca0


	//   ....[71]....
        /*03f0*/ 	.word	0x00016d50


	//   ....[72]....
        /*03f4*/ 	.word	0x00016e40


	//   ....[73]....
        /*03f8*/ 	.word	0x00016f10


	//   ....[74]....
        /*03fc*/ 	.word	0x00016f70


	//   ....[75]....
        /*0400*/ 	.word	0x00017010


	//   ....[76]....
        /*0404*/ 	.word	0x000174c0


	//   ....[77]....
        /*0408*/ 	.word	0x000174f0


	//   ....[78]....
        /*040c*/ 	.word	0x00017520


	//   ....[79]....
        /*0410*/ 	.word	0x00017550


	//   ....[80]....
        /*0414*/ 	.word	0x00017580


	//   ....[81]....
        /*0418*/ 	.word	0x000175d0


	//   ....[82]....
        /*041c*/ 	.word	0x00017750


	//   ....[83]....
        /*0420*/ 	.word	0x00017780


	//   ....[84]....
        /*0424*/ 	.word	0x00018180


	//   ....[85]....
        /*0428*/ 	.word	0x000181a0


	//   ....[86]....
        /*042c*/ 	.word	0x000181b0


	//   ....[87]....
        /*0430*/ 	.word	0x000181d0


	//   ....[88]....
        /*0434*/ 	.word	0x000181f0


	//   ....[89]....
        /*0438*/ 	.word	0x00018220


	//   ....[90]....
        /*043c*/ 	.word	0x00018240


	//   ....[91]....
        /*0440*/ 	.word	0x00018270


	//   ....[92]....
        /*0444*/ 	.word	0x000185d0


	//   ....[93]....
        /*0448*/ 	.word	0x00018600


	//   ....[94]....
        /*044c*/ 	.word	0x00018630


	//   ....[95]....
        /*0450*/ 	.word	0x00018650


	//   ....[96]....
        /*0454*/ 	.word	0x00018660


	//   ....[97]....
        /*0458*/ 	.word	0x00018680


	//   ....[98]....
        /*045c*/ 	.word	0x00018720


	//   ....[99]....
        /*0460*/ 	.word	0x00018760


	//   ....[100]....
        /*0464*/ 	.word	0x00018c60


	//   ....[101]....
        /*0468*/ 	.word	0x00019260


	//   ....[102]....
        /*046c*/ 	.word	0x00019350


	//   ....[103]....
        /*0470*/ 	.word	0x000193f0


	//   ....[104]....
        /*0474*/ 	.word	0x00019470


	//   ....[105]....
        /*0478*/ 	.word	0x00019520


	//   ....[106]....
        /*047c*/ 	.word	0x00019580


	//   ....[107]....
        /*0480*/ 	.word	0x00019640


	//   ....[108]....
        /*0484*/ 	.word	0x000196a0


	//   ....[109]....
        /*0488*/ 	.word	0x00019740


	//   ....[110]....
        /*048c*/ 	.word	0x000197e0


	//   ....[111]....
        /*0490*/ 	.word	0x00019840


	//   ....[112]....
        /*0494*/ 	.word	0x000198f0


	//   ....[113]....
        /*0498*/ 	.word	0x000199e0


	//   ....[114]....
        /*049c*/ 	.word	0x00019a80


	//   ....[115]....
        /*04a0*/ 	.word	0x00019b60


	//   ....[116]....
        /*04a4*/ 	.word	0x00019c70


	//   ....[117]....
        /*04a8*/ 	.word	0x00019cc0


	//   ....[118]....
        /*04ac*/ 	.word	0x00019d50


	//   ....[119]....
        /*04b0*/ 	.word	0x00019e30


	//   ....[120]....
        /*04b4*/ 	.word	0x0001a090


	//   ....[121]....
        /*04b8*/ 	.word	0x0001a100


	//   ....[122]....
        /*04bc*/ 	.word	0x0001a330


	//   ....[123]....
        /*04c0*/ 	.word	0x0001a3a0


	//   ....[124]....
        /*04c4*/ 	.word	0x0001a570


	//   ....[125]....
        /*04c8*/ 	.word	0x0001a5c0


	//   ....[126]....
        /*04cc*/ 	.word	0x0001a710


	//   ....[127]....
        /*04d0*/ 	.word	0x0001a800


	//   ....[128]....
        /*04d4*/ 	.word	0x0001aa50


	//   ....[129]....
        /*04d8*/ 	.word	0x0001aaa0


	//   ....[130]....
        /*04dc*/ 	.word	0x0001ac60


	//   ....[131]....
        /*04e0*/ 	.word	0x0001acb0


	//   ....[132]....
        /*04e4*/ 	.word	0x0001ae70


	//   ....[133]....
        /*04e8*/ 	.word	0x0001aec0


	//   ....[134]....
        /*04ec*/ 	.word	0x0001afa0


	//   ....[135]....
        /*04f0*/ 	.word	0x0001b040


	//   ....[136]....
        /*04f4*/ 	.word	0x0001b0a0


	//   ....[137]....
        /*04f8*/ 	.word	0x0001b140


	//   ....[138]....
        /*04fc*/ 	.word	0x0001b1a0


	//   ....[139]....
        /*0500*/ 	.word	0x0001b240


	//   ....[140]....
        /*0504*/ 	.word	0x0001b2a0


	//   ....[141]....
        /*0508*/ 	.word	0x0001b340


	//   ....[142]....
        /*050c*/ 	.word	0x0001b420


	//   ....[143]....
        /*0510*/ 	.word	0x0001b4f0


	//   ....[144]....
        /*0514*/ 	.word	0x0001b5c0


	//   ....[145]....
        /*0518*/ 	.word	0x0001b6c0


	//   ....[146]....
        /*051c*/ 	.word	0x0001b7e0


	//   ....[147]....
        /*0520*/ 	.word	0x0001b8c0


	//   ....[148]....
        /*0524*/ 	.word	0x0001b9d0


	//   ....[149]....
        /*0528*/ 	.word	0x0001baa0


	//   ....[150]....
        /*052c*/ 	.word	0x0001bbb0


	//----- nvinfo : EIATTR_REG_RECONFIG
	.align		4
.L_340:
        /*0530*/ 	.byte	0x01, 0x54
	.zero		2


	//----- nvinfo : EIATTR_SYSCALL_OFFSETS
	.align		4
        /*0534*/ 	.byte	0x04, 0x46
        /*0536*/ 	.short	(.L_342 - .L_341)


	//   ....[0]....
.L_341:
        /*0538*/ 	.word	0x00003c00


	//   ....[1]....
        /*053c*/ 	.word	0x000150a0


	//   ....[2]....
        /*0540*/ 	.word	0x000151e0


	//   ....[3]....
        /*0544*/ 	.word	0x000152d0


	//   ....[4]....
        /*0548*/ 	.word	0x00015fc0


	//   ....[5]....
        /*054c*/ 	.word	0x000167a0


	//----- nvinfo : EIATTR_MBARRIER_INSTR_OFFSETS
	.align		4
.L_342:
        /*0550*/ 	.byte	0x04, 0x39
        /*0552*/ 	.short	(.L_344 - .L_343)


	//   ....[0]....
.L_343:
        /*0554*/ 	.word	0x00000190
        /*0558*/ 	.word	0x000000ff
        /*055c*/ 	.word	0x00038800
        /*0560*/ 	.short	0x0100
        /*0562*/ 	.byte	0x08
	.zero		1


	//   ....[1]....
        /*0564*/ 	.word	0x000001a0
        /*0568*/ 	.word	0x000000ff
        /*056c*/ 	.word	0x00038810
        /*0570*/ 	.short	0x0100
        /*0572*/ 	.byte	0x08
	.zero		1


	//   ....[2]....
        /*0574*/ 	.word	0x000001b0
        /*0578*/ 	.word	0x000000ff
        /*057c*/ 	.word	0x00038820
        /*0580*/ 	.short	0x0100
        /*0582*/ 	.byte	0x08
	.zero		1


	//   ....[3]....
        /*0584*/ 	.word	0x00000260
        /*0588*/ 	.word	0x000000ff
        /*058c*/ 	.word	0x00038830
        /*0590*/ 	.short	0x0100
        /*0592*/ 	.byte	0x06
	.zero		1


	//   ....[4]....
        /*0594*/ 	.word	0x00000270
        /*0598*/ 	.word	0x000000ff
        /*059c*/ 	.word	0x00038840
        /*05a0*/ 	.short	0x0100
        /*05a2*/ 	.byte	0x06
	.zero		1


	//   ....[5]....
        /*05a4*/ 	.word	0x00000280
        /*05a8*/ 	.word	0x000000ff
        /*05ac*/ 	.word	0x00038838
        /*05b0*/ 	.short	0x0100
        /*05b2*/ 	.byte	0x06
	.zero		1


	//   ....[6]....
        /*05b4*/ 	.word	0x00000290
        /*05b8*/ 	.word	0x000000ff
        /*05bc*/ 	.word	0x00038848
        /*05c0*/ 	.short	0x0100
        /*05c2*/ 	.byte	0x06
	.zero		1


	//   ....[7]....
        /*05c4*/ 	.word	0x000003c0
        /*05c8*/ 	.word	0x000000ff
        /*05cc*/ 	.word	0x00038850
        /*05d0*/ 	.short	0x0100
        /*05d2*/ 	.byte	0x08
	.zero		1


	//   ....[8]....
        /*05d4*/ 	.word	0x000003d0
        /*05d8*/ 	.word	0x000000ff
        /*05dc*/ 	.word	0x00038860
        /*05e0*/ 	.short	0x0100
        /*05e2*/ 	.byte	0x08
	.zero		1


	//   ....[9]....
        /*05e4*/ 	.word	0x000003e0
        /*05e8*/ 	.word	0x000000ff
        /*05ec*/ 	.word	0x00038858
        /*05f0*/ 	.short	0x0100
        /*05f2*/ 	.byte	0x08
	.zero		1


	//   ....[10]....
        /*05f4*/ 	.word	0x000003f0
        /*05f8*/ 	.word	0x000000ff
        /*05fc*/ 	.word	0x00038868
        /*0600*/ 	.short	0x0100
        /*0602*/ 	.byte	0x08
	.zero		1


	//   ....[11]....
        /*0604*/ 	.word	0x000004e0
        /*0608*/ 	.word	0x000000ff
        /*060c*/ 	.word	0x00038870
        /*0610*/ 	.short	0x0100
        /*0612*/ 	.byte	0x06
	.zero		1


	//   ....[12]....
        /*0614*/ 	.word	0x000004f0
        /*0618*/ 	.word	0x000000ff
        /*061c*/ 	.word	0x00038880
        /*0620*/ 	.short	0x0100
        /*0622*/ 	.byte	0x06
	.zero		1


	//   ....[13]....
        /*0624*/ 	.word	0x00000500
        /*0628*/ 	.word	0x000000ff
        /*062c*/ 	.word	0x00038878
        /*0630*/ 	.short	0x0100
        /*0632*/ 	.byte	0x06
	.zero		1


	//   ....[14]....
        /*0634*/ 	.word	0x00000510
        /*0638*/ 	.word	0x000000ff
        /*063c*/ 	.word	0x00038888
        /*0640*/ 	.short	0x0100
        /*0642*/ 	.byte	0x06
	.zero		1


	//   ....[15]....
        /*0644*/ 	.word	0x00000640
        /*0648*/ 	.word	0x000000ff
        /*064c*/ 	.word	0x00038890
        /*0650*/ 	.short	0x0100
        /*0652*/ 	.byte	0x08
	.zero		1


	//   ....[16]....
        /*0654*/ 	.word	0x00000650
        /*0658*/ 	.word	0x000000ff
        /*065c*/ 	.word	0x000388a0
        /*0660*/ 	.short	0x0100
        /*0662*/ 	.byte	0x08
	.zero		1


	//   ....[17]....
        /*0664*/ 	.word	0x00000660
        /*0668*/ 	.word	0x000000ff
        /*066c*/ 	.word	0x00038898
        /*0670*/ 	.short	0x0100
        /*0672*/ 	.byte	0x08
	.zero		1


	//   ....[18]....
        /*0674*/ 	.word	0x00000670
        /*0678*/ 	.word	0x000000ff
        /*067c*/ 	.word	0x000388a8
        /*0680*/ 	.short	0x0100
        /*0682*/ 	.byte	0x08
	.zero		1


	//   ....[19]....
        /*0684*/ 	.word	0x000007b0
        /*0688*/ 	.word	0x000000ff
        /*068c*/ 	.word	0x000388b0
        /*0690*/ 	.short	0x0100
        /*0692*/ 	.byte	0x08
	.zero		1


	//   ....[20]....
        /*0694*/ 	.word	0x000007c0
        /*0698*/ 	.word	0x000000ff
        /*069c*/ 	.word	0x000388c0
        /*06a0*/ 	.short	0x0100
        /*06a2*/ 	.byte	0x08
	.zero		1


	//   ....[21]....
        /*06a4*/ 	.word	0x000007d0
        /*06a8*/ 	.word	0x000000ff
        /*06ac*/ 	.word	0x000388b8
        /*06b0*/ 	.short	0x0100
        /*06b2*/ 	.byte	0x08
	.zero		1


	//   ....[22]....
        /*06b4*/ 	.word	0x000007e0
        /*06b8*/ 	.word	0x000000ff
        /*06bc*/ 	.word	0x000388c8
        /*06c0*/ 	.short	0x0100
        /*06c2*/ 	.byte	0x08
	.zero		1


	//   ....[23]....
        /*06c4*/ 	.word	0x00001ab0
        /*06c8*/ 	.word	0x00000004
        /*06cc*/ 	.word	0x00000000
        /*06d0*/ 	.short	0x0101
        /*06d2*/ 	.byte	0x3f
	.zero		1


	//   ....[24]....
        /*06d4*/ 	.word	0x00002590
        /*06d8*/ 	.word	0x00000004
        /*06dc*/ 	.word	0x00000000
        /*06e0*/ 	.short	0x0101
        /*06e2*/ 	.byte	0x3f
	.zero		1


	//   ....[25]....
        /*06e4*/ 	.word	0x00003c30
        /*06e8*/ 	.word	0x000000ca
        /*06ec*/ 	.word	0x00038800
        /*06f0*/ 	.short	0x010a
        /*06f2*/ 	.byte	0x3f
	.zero		1


	//   ....[26]....
        /*06f4*/ 	.word	0x00003de0
        /*06f8*/ 	.word	0x000000ca
        /*06fc*/ 	.word	0x00038830
        /*0700*/ 	.short	0x010a
        /*0702*/ 	.byte	0x3f
	.zero		1


	//   ....[27]....
        /*0704*/ 	.word	0x00003e20
        /*0708*/ 	.word	0x000000ca
        /*070c*/ 	.word	0x00038830
        /*0710*/ 	.short	0x010a
        /*0712*/ 	.byte	0x3f
	.zero		1


	//   ....[28]....
        /*0714*/ 	.word	0x00004230
        /*0718*/ 	.word	0x000000ca
        /*071c*/ 	.word	0x00038810
        /*0720*/ 	.short	0x010a
        /*0722*/ 	.byte	0x3f
	.zero		1


	//   ....[29]....
        /*0724*/ 	.word	0x00004270
        /*0728*/ 	.word	0x000000ca
        /*072c*/ 	.word	0x00038850
        /*0730*/ 	.short	0x010a
        /*0732*/ 	.byte	0x3f
	.zero		1


	//   ....[30]....
        /*0734*/ 	.word	0x00004330
        /*0738*/ 	.word	0x000000ca
        /*073c*/ 	.word	0x00038850
        /*0740*/ 	.short	0x010a
        /*0742*/ 	.byte	0x3f
	.zero		1


	//   ....[31]....
        /*0744*/ 	.word	0x00005a60
        /*0748*/ 	.word	0x00000004
        /*074c*/ 	.word	0x00000000
        /*0750*/ 	.short	0x0101
        /*0752*/ 	.byte	0x3f
	.zero		1


	//   ....[32]....
        /*0754*/ 	.word	0x00007440
        /*0758*/ 	.word	0x00000004
        /*075c*/ 	.word	0x00000000
        /*0760*/ 	.short	0x0101
        /*0762*/ 	.byte	0x3f
	.zero		1


	//   ....[33]....
        /*0764*/ 	.word	0x00007720
        /*0768*/ 	.word	0x000000d0
        /*076c*/ 	.word	0x00038830
        /*0770*/ 	.short	0x010a
        /*0772*/ 	.byte	0x3f
	.zero		1


	//   ....[34]....
        /*0774*/ 	.word	0x00007770
        /*0778*/ 	.word	0x000000d0
        /*077c*/ 	.word	0x00038830
        /*0780*/ 	.short	0x010a
        /*0782*/ 	.byte	0x3f
	.zero		1


	//   ....[35]....
        /*0784*/ 	.word	0x00007aa0
        /*0788*/ 	.word	0x000000d0
        /*078c*/ 	.word	0x00038850
        /*0790*/ 	.short	0x010a
        /*0792*/ 	.byte	0x3f
	.zero		1


	//   ....[36]....
        /*0794*/ 	.word	0x00007af0
        /*0798*/ 	.word	0x000000d0
        /*079c*/ 	.word	0x00038850
        /*07a0*/ 	.short	0x010a
        /*07a2*/ 	.byte	0x3f
	.zero		1


	//   ....[37]....
        /*07a4*/ 	.word	0x00008f30
        /*07a8*/ 	.word	0x000000cc
        /*07ac*/ 	.word	0x00000000
        /*07b0*/ 	.short	0x0101
        /*07b2*/ 	.byte	0x3f
	.zero		1


	//   ....[38]....
        /*07b4*/ 	.word	0x0000ae90
        /*07b8*/ 	.word	0x000000d0
        /*07bc*/ 	.word	0x00000000
        /*07c0*/ 	.short	0x0101
        /*07c2*/ 	.byte	0x3f
	.zero		1


	//   ....[39]....
        /*07c4*/ 	.word	0x0000b260
        /*07c8*/ 	.word	0x000000cc
        /*07cc*/ 	.word	0x00038830
        /*07d0*/ 	.short	0x010a
        /*07d2*/ 	.byte	0x3f
	.zero		1


	//   ....[40]....
        /*07d4*/ 	.word	0x0000b2b0
        /*07d8*/ 	.word	0x000000cc
        /*07dc*/ 	.word	0x00038830
        /*07e0*/ 	.short	0x010a
        /*07e2*/ 	.byte	0x3f
	.zero		1


	//   ....[41]....
        /*07e4*/ 	.word	0x0000b4e0
        /*07e8*/ 	.word	0x000000cc
        /*07ec*/ 	.word	0x00038850
        /*07f0*/ 	.short	0x010a
        /*07f2*/ 	.byte	0x3f
	.zero		1


	//   ....[42]....
        /*07f4*/ 	.word	0x0000b530
        /*07f8*/ 	.word	0x000000cc
        /*07fc*/ 	.word	0x00038850
        /*0800*/ 	.short	0x010a
        /*0802*/ 	.byte	0x3f
	.zero		1


	//   ....[43]....
        /*0804*/ 	.word	0x0000d0e0
        /*0808*/ 	.word	0x0000009a
        /*080c*/ 	.word	0x00000000
        /*0810*/ 	.short	0x0101
        /*0812*/ 	.byte	0x3f
	.zero		1


	//   ....[44]....
        /*0814*/ 	.word	0x0000dca0
        /*0818*/ 	.word	0x000000cc
        /*081c*/ 	.word	0x00000000
        /*0820*/ 	.short	0x0101
        /*0822*/ 	.byte	0x3f
	.zero		1


	//   ....[45]....
        /*0824*/ 	.word	0x0000dde0
        /*0828*/ 	.word	0x00000014
        /*082c*/ 	.word	0x00038830
        /*0830*/ 	.short	0x010a
        /*0832*/ 	.byte	0x3f
	.zero		1


	//   ....[46]....
        /*0834*/ 	.word	0x0000de30
        /*0838*/ 	.word	0x00000014
        /*083c*/ 	.word	0x00038830
        /*0840*/ 	.short	0x010a
        /*0842*/ 	.byte	0x3f
	.zero		1


	//   ....[47]....
        /*0844*/ 	.word	0x0000e060
        /*0848*/ 	.word	0x00000014
        /*084c*/ 	.word	0x00038850
        /*0850*/ 	.short	0x010a
        /*0852*/ 	.byte	0x3f
	.zero		1


	//   ....[48]....
        /*0854*/ 	.word	0x0000e0b0
        /*0858*/ 	.word	0x00000014
        /*085c*/ 	.word	0x00038850
        /*0860*/ 	.short	0x010a
        /*0862*/ 	.byte	0x3f
	.zero		1


	//   ....[49]....
        /*0864*/ 	.word	0x0000f390
        /*0868*/ 	.word	0x000000cc
        /*086c*/ 	.word	0x00000000
        /*0870*/ 	.short	0x0101
        /*0872*/ 	.byte	0x3f
	.zero		1


	//   ....[50]....
        /*0874*/ 	.word	0x000112f0
        /*0878*/ 	.word	0x00000014
        /*087c*/ 	.word	0x00000000
        /*0880*/ 	.short	0x0101
        /*0882*/ 	.byte	0x3f
	.zero		1


	//   ....[51]....
        /*0884*/ 	.word	0x00011e40
        /*0888*/ 	.word	0x000000ff
        /*088c*/ 	.word	0x00000000
        /*0890*/ 	.short	0x0101
        /*0892*/ 	.byte	0x04
	.zero		1


	//   ....[52]....
        /*0894*/ 	.word	0x000159a0
        /*0898*/ 	.word	0x000000ff
        /*089c*/ 	.word	0x00038840
        /*08a0*/ 	.short	0x010a
        /*08a2*/ 	.byte	0x2d
	.zero		1


	//   ....[53]....
        /*08a4*/ 	.word	0x00015de0
        /*08a8*/ 	.word	0x000000ff
        /*08ac*/ 	.word	0x00038830
        /*08b0*/ 	.short	0x0107
        /*08b2*/ 	.byte	0x2d
	.zero		1


	//   ....[54]....
        /*08b4*/ 	.word	0x00015e50
        /*08b8*/ 	.word	0x000000ff
        /*08bc*/ 	.word	0x00038830
        /*08c0*/ 	.short	0x0101
        /*08c2*/ 	.byte	0x2d
	.zero		1


	//   ....[55]....
        /*08c4*/ 	.word	0x00016620
        /*08c8*/ 	.word	0x000000ff
        /*08cc*/ 	.word	0x00038800
        /*08d0*/ 	.short	0x0107
        /*08d2*/ 	.byte	0x2d
	.zero		1


	//   ....[56]....
        /*08d4*/ 	.word	0x00016670
        /*08d8*/ 	.word	0x000000ff
        /*08dc*/ 	.word	0x00038800
        /*08e0*/ 	.short	0x0101
        /*08e2*/ 	.byte	0x2d
	.zero		1


	//   ....[57]....
        /*08e4*/ 	.word	0x00017280
        /*08e8*/ 	.word	0x000000ff
        /*08ec*/ 	.word	0x00038810
        /*08f0*/ 	.short	0x0107
        /*08f2*/ 	.byte	0x2d
	.zero		1


	//   ....[58]....
        /*08f4*/ 	.word	0x000172e0
        /*08f8*/ 	.word	0x000000ff
        /*08fc*/ 	.word	0x00038810
        /*0900*/ 	.short	0x0101
        /*0902*/ 	.byte	0x2d
	.zero		1


	//   ....[59]....
        /*0904*/ 	.word	0x000172f0
        /*0908*/ 	.word	0x000000ff
        /*090c*/ 	.word	0x00038820
        /*0910*/ 	.short	0x010a
        /*0912*/ 	.byte	0x2d
	.zero		1


	//   ....[60]....
        /*0914*/ 	.word	0x00017340
        /*0918*/ 	.word	0x000000ff
        /*091c*/ 	.word	0x00038860
        /*0920*/ 	.short	0x010a
        /*0922*/ 	.byte	0x2d
	.zero		1


	//   ....[61]....
        /*0924*/ 	.word	0x00017b60
        /*0928*/ 	.word	0x000000ff
        /*092c*/ 	.word	0x00038850
        /*0930*/ 	.short	0x0107
        /*0932*/ 	.byte	0x2d
	.zero		1


	//   ....[62]....
        /*0934*/ 	.word	0x00017be0
        /*0938*/ 	.word	0x000000ff
        /*093c*/ 	.word	0x00038850
        /*0940*/ 	.short	0x0101
        /*0942*/ 	.byte	0x2d
	.zero		1


	//   ....[63]....
        /*0944*/ 	.word	0x00017f80
        /*0948*/ 	.word	0x0000000a
        /*094c*/ 	.word	0x00038840
        /*0950*/ 	.short	0x010a
        /*0952*/ 	.byte	0x3f
	.zero		1


	//   ....[64]....
        /*0954*/ 	.word	0x00018310
        /*0958*/ 	.word	0x0000000a
        /*095c*/ 	.word	0x00038830
        /*0960*/ 	.short	0x0107
        /*0962*/ 	.byte	0x3f
	.zero		1


	//   ....[65]....
        /*0964*/ 	.word	0x000183c0
        /*0968*/ 	.word	0x0000000a
        /*096c*/ 	.word	0x00038830
        /*0970*/ 	.short	0x0101
        /*0972*/ 	.byte	0x3f
	.zero		1


	//   ....[66]....
        /*0974*/ 	.word	0x000183f0
        /*0978*/ 	.word	0x0000000a
        /*097c*/ 	.word	0x00038860
        /*0980*/ 	.short	0x010a
        /*0982*/ 	.byte	0x3f
	.zero		1


	//   ....[67]....
        /*0984*/ 	.word	0x00018a30
        /*0988*/ 	.word	0x0000000a
        /*098c*/ 	.word	0x00038850
        /*0990*/ 	.short	0x0107
        /*0992*/ 	.byte	0x3f
	.zero		1


	//   ....[68]....
        /*0994*/ 	.word	0x00018af0
        /*0998*/ 	.word	0x0000000a
        /*099c*/ 	.word	0x00038850
        /*09a0*/ 	.short	0x0101
        /*09a2*/ 	.byte	0x3f
	.zero		1


	//   ....[69]....
        /*09a4*/ 	.word	0x00018be0
        /*09a8*/ 	.word	0x00000005
        /*09ac*/ 	.word	0x00038820
        /*09b0*/ 	.short	0x010a
        /*09b2*/ 	.byte	0x3f
	.zero		1


	//   ....[70]....
        /*09b4*/ 	.word	0x00018d70
        /*09b8*/ 	.word	0x00000003
        /*09bc*/ 	.word	0x00038840
        /*09c0*/ 	.short	0x010a
        /*09c2*/ 	.byte	0x3f
	.zero		1


	//   ....[71]....
        /*09c4*/ 	.word	0x00018e10
        /*09c8*/ 	.word	0x00000005
        /*09cc*/ 	.word	0x00038840
        /*09d0*/ 	.short	0x010a
        /*09d2*/ 	.byte	0x3f
	.zero		1


	//   ....[72]....
        /*09d4*/ 	.word	0x00018e50
        /*09d8*/ 	.word	0x00000003
        /*09dc*/ 	.word	0x00038860
        /*09e0*/ 	.short	0x010a
        /*09e2*/ 	.byte	0x3f
	.zero		1


	//   ....[73]....
        /*09e4*/ 	.word	0x00018e90
        /*09e8*/ 	.word	0x00000005
        /*09ec*/ 	.word	0x00038860
        /*09f0*/ 	.short	0x010a
        /*09f2*/ 	.byte	0x3f
	.zero		1


	//   ....[74]....
        /*09f4*/ 	.word	0x00018ef0
        /*09f8*/ 	.word	0x000000ca
        /*09fc*/ 	.word	0x00038800
        /*0a00*/ 	.short	0x010a
        /*0a02*/ 	.byte	0x3f
	.zero		1


	//   ....[75]....
        /*0a04*/ 	.word	0x00018f40
        /*0a08*/ 	.word	0x000000ca
        /*0a0c*/ 	.word	0x00038830
        /*0a10*/ 	.short	0x010a
        /*0a12*/ 	.byte	0x3f
	.zero		1


	//   ....[76]....
        /*0a14*/ 	.word	0x00018f90
        /*0a18*/ 	.word	0x000000ca
        /*0a1c*/ 	.word	0x00038810
        /*0a20*/ 	.short	0x010a
        /*0a22*/ 	.byte	0x3f
	.zero		1


	//   ....[77]....
        /*0a24*/ 	.word	0x00018fe0
        /*0a28*/ 	.word	0x000000ca
        /*0a2c*/ 	.word	0x00038850
        /*0a30*/ 	.short	0x010a
        /*0a32*/ 	.byte	0x3f
	.zero		1


	//   ....[78]....
        /*0a34*/ 	.word	0x00019030
        /*0a38*/ 	.word	0x000000d0
        /*0a3c*/ 	.word	0x00038830
        /*0a40*/ 	.short	0x010a
        /*0a42*/ 	.byte	0x3f
	.zero		1


	//   ....[79]....
        /*0a44*/ 	.word	0x00019080
        /*0a48*/ 	.word	0x000000d0
        /*0a4c*/ 	.word	0x00038850
        /*0a50*/ 	.short	0x010a
        /*0a52*/ 	.byte	0x3f
	.zero		1


	//   ....[80]....
        /*0a54*/ 	.word	0x000190d0
        /*0a58*/ 	.word	0x000000cc
        /*0a5c*/ 	.word	0x00038830
        /*0a60*/ 	.short	0x010a
        /*0a62*/ 	.byte	0x3f
	.zero		1


	//   ....[81]....
        /*0a64*/ 	.word	0x00019120
        /*0a68*/ 	.word	0x000000cc
        /*0a6c*/ 	.word	0x00038850
        /*0a70*/ 	.short	0x010a
        /*0a72*/ 	.byte	0x3f
	.zero		1


	//   ....[82]....
        /*0a74*/ 	.word	0x00019170
        /*0a78*/ 	.word	0x00000014
        /*0a7c*/ 	.word	0x00038830
        /*0a80*/ 	.short	0x010a
        /*0a82*/ 	.byte	0x3f
	.zero		1


	//   ....[83]....
        /*0a84*/ 	.word	0x000191c0
        /*0a88*/ 	.word	0x00000014
        /*0a8c*/ 	.word	0x00038850
        /*0a90*/ 	.short	0x010a
        /*0a92*/ 	.byte	0x3f
	.zero		1


	//   ....[84]....
        /*0a94*/ 	.word	0x000192a0
        /*0a98*/ 	.word	0x00000003
        /*0a9c*/ 	.word	0x00038840
        /*0aa0*/ 	.short	0x010a
        /*0aa2*/ 	.byte	0x3f
	.zero		1


	//   ....[85]....
        /*0aa4*/ 	.word	0x0001a600
        /*0aa8*/ 	.word	0x00000003
        /*0aac*/ 	.word	0x00038820
        /*0ab0*/ 	.short	0x010a
        /*0ab2*/ 	.byte	0x3f
	.zero		1


	//   ....[86]....
        /*0ab4*/ 	.word	0x0001a660
        /*0ab8*/ 	.word	0x00000003
        /*0abc*/ 	.word	0x00038860
        /*0ac0*/ 	.short	0x010a
        /*0ac2*/ 	.byte	0x3f
	.zero		1


	//   ....[87]....
        /*0ac4*/ 	.word	0x0001aef0
        /*0ac8*/ 	.word	0x0000000a
        /*0acc*/ 	.word	0x00038840
        /*0ad0*/ 	.short	0x010a
        /*0ad2*/ 	.byte	0x3f
	.zero		1


	//   ....[88]....
        /*0ad4*/ 	.word	0x0001b370
        /*0ad8*/ 	.word	0x0000000a
        /*0adc*/ 	.word	0x00038860
        /*0ae0*/ 	.short	0x010a
        /*0ae2*/ 	.byte	0x3f
	.zero		1


	//   ....[89]....
        /*0ae4*/ 	.word	0x0001bad0
        /*0ae8*/ 	.word	0x00000005
        /*0aec*/ 	.word	0x00038820
        /*0af0*/ 	.short	0x010a
        /*0af2*/ 	.byte	0x3f
	.zero		1


	//   ....[90]....
        /*0af4*/ 	.word	0x0001bc70
        /*0af8*/ 	.word	0x00000003
        /*0afc*/ 	.word	0x00038840
        /*0b00*/ 	.short	0x010a
        /*0b02*/ 	.byte	0x3f
	.zero		1


	//   ....[91]....
        /*0b04*/ 	.word	0x0001bcc0
        /*0b08*/ 	.word	0x00000005
        /*0b0c*/ 	.word	0x00038840
        /*0b10*/ 	.short	0x010a
        /*0b12*/ 	.byte	0x3f
	.zero		1


	//   ....[92]....
        /*0b14*/ 	.word	0x0001bd10
        /*0b18*/ 	.word	0x00000003
        /*0b1c*/ 	.word	0x00038860
        /*0b20*/ 	.short	0x010a
        /*0b22*/ 	.byte	0x3f
	.zero		1


	//----- nvinfo : EIATTR_NUM_MBARRIERS
	.align		4
.L_344:
        /*0b24*/ 	.byte	0x03, 0x38
        /*0b26*/ 	.short	0x0017


	//----- nvinfo : EIATTR_EXIT_INSTR_OFFSETS
	.align		4
        /*0b28*/ 	.byte	0x04, 0x1c
        /*0b2a*/ 	.short	(.L_346 - .L_345)


	//   ....[0]....
.L_345:
        /*0b2c*/ 	.word	0x00018ee0


	//----- nvinfo : EIATTR_MAX_THREADS
	.align		4
.L_346:
        /*0b30*/ 	.byte	0x04, 0x05
        /*0b32*/ 	.short	(.L_348 - .L_347)
.L_347:
        /*0b34*/ 	.word	0x00000180
        /*0b38*/ 	.word	0x00000001
        /*0b3c*/ 	.word	0x00000001


	//----- nvinfo : EIATTR_CRS_STACK_SIZE
	.align		4
.L_348:
        /*0b40*/ 	.byte	0x04, 0x1e
        /*0b42*/ 	.short	(.L_350 - .L_349)
.L_349:
        /*0b44*/ 	.word	0x00000000


	//----- nvinfo : EIATTR_CBANK_PARAM_SIZE
	.align		4
.L_350:
        /*0b48*/ 	.byte	0x03, 0x19
        /*0b4a*/ 	.short	0x0b70


	//----- nvinfo : EIATTR_PARAM_CBANK
	.align		4
        /*0b4c*/ 	.byte	0x04, 0x0a
        /*0b4e*/ 	.short	(.L_352 - .L_351)
	.align		4
.L_351:
        /*0b50*/ 	.word	index@(.nv.constant0._ZN7cutlass13device_kernelIN5flash11enable_sm90INS1_16FlashAttnFwdSm90INS1_25CollectiveMainloopFwdSm90ILi2EN4cute5tupleIJNS5_1CILi1EEES8_S8_EEENS6_IJNS7_ILi64EEESA_SA_EEELi512ENS_10bfloat16_tEfNS_4arch4Sm90ELb0ELb1ELb0ELb0ELb1ELb0ELb1ELb0ELb0ELb1ELb1ELb0EEENS1_21CollectiveEpilogueFwdINS6_IJSA_NS7_ILi512EEESA_EEES9_SC_SE_Li256ELb0ELb1ELb1ELb0EEENS1_19SingleTileSchedulerILb0ELb1ELb1ELi64EEEEEEEEEvNT_6ParamsE)
        /*0b54*/ 	.short	0x0210
        /*0b56*/ 	.short	0x0b70


	//----- nvinfo : EIATTR_SW_WAR
	.align		4
.L_352:
        /*0b58*/ 	.byte	0x04, 0x36
        /*0b5a*/ 	.short	(.L_354 - .L_353)
.L_353:
        /*0b5c*/ 	.word	0x00000008
.L_354:


//--------------------- .nv.info._ZN7cutlass13device_kernelIN5flash11enable_sm90INS1_16FlashAttnFwdSm90INS1_25CollectiveMainloopFwdSm90ILi2EN4cute5tupleIJNS5_1CILi1EEES8_S8_EEENS6_IJNS7_ILi64EEESA_SA_EEELi512ENS_10bfloat16_tEfNS_4arch4Sm90ELb0ELb1ELb0ELb1ELb1ELb0ELb0ELb0ELb0ELb1ELb1ELb0EEENS1_21CollectiveEpilogueFwdINS6_IJSA_NS7_ILi512EEESA_EEES9_SC_SE_Li256ELb1ELb1ELb1ELb0EEENS1_36VarlenDynamicPersistentTileSchedulerILi64ELi64ELi256ELi128ELb1ELb1ELb1ELb1ELb0ELb1EEEEEEEEEvNT_6ParamsE --------------------------
	.section	.nv.info._ZN7cutlass13device_kernelIN5flash11enable_sm90INS1_16FlashAttnFwdSm90INS1_25CollectiveMainloopFwdSm90ILi2EN4cute5tupleIJNS5_1CILi1EEES8_S8_EEENS6_IJNS7_ILi64EEESA_SA_EEELi512ENS_10bfloat16_tEfNS_4arch4Sm90ELb0ELb1ELb0ELb1ELb1ELb0ELb0ELb0ELb0ELb1ELb1ELb0EEENS1_21CollectiveEpilogueFwdINS6_IJSA_NS7_ILi512EEESA_EEES9_SC_SE_Li256ELb1ELb1ELb1ELb0EEENS1_36VarlenDynamicPersistentTileSchedulerILi64ELi64ELi256ELi128ELb1ELb1ELb1ELb1ELb0ELb1EEEEEEEEEvNT_6ParamsE,"",@"SHT_CUDA_INFO"
	.sectionflags	@""
	.align	4


	//----- nvinfo : EIATTR_CUDA_API_VERSION
	.align		4
        /*0000*/ 	.byte	0x04, 0x37
        /*0002*/ 	.short	(.L_356 - .L_355)
.L_355:
        /*0004*/ 	.word	0x00000082


	//----- nvinfo : EIATTR_KPARAM_INFO
	.align		4
.L_356:
        /*0008*/ 	.byte	0x04, 0x17
        /*000a*/ 	.short	(.L_358 - .L_357)
.L_357:
        /*000c*/ 	.word	0x00000000
        /*0010*/ 	.short	0x0000
        /*0012*/ 	.short	0x0070
        /*0014*/ 	.byte	0x00, 0xf0, 0x01, 0x2a


	//----- nvinfo : EIATTR_SPARSE_MMA_MASK
	.align		4
.L_358:
        /*0018*/ 	.byte	0x03, 0x50
        /*001a*/ 	.short	0x0000


	//----- nvinfo : EIATTR_MAXREG_COUNT
	.align		4
        /*001c*/ 	.byte	0x03, 0x1b
        /*001e*/ 	.short	0x00a8


	//----- nvinfo : EIATTR_NUM_BARRIERS
	.align		4
        /*0020*/ 	.byte	0x02, 0x4c
        /*0022*/ 	.byte	0x10
	.zero		1


	//----- nvinfo : EIATTR_EXTERNS
	.align		4
        /*0024*/ 	.byte	0x04, 0x0f
        /*0026*/ 	.short	(.L_360 - .L_359)


	//   ....[0]....
	.align		4
.L_359:
        /*0028*/ 	.word	index@(__assertfail)


	//----- nvinfo : EIATTR_ANNOTATIONS
	.align		4
.L_360:
        /*002c*/ 	.byte	0x04, 0x55
        /*002e*/ 	.short	(.L_362 - .L_361)


	//   ....[0]....
.L_361:
        /* <DEDUP_REMOVED lines=12> */


	//----- nvinfo : EIATTR_MERCURY_ISA_VERSION
	.align		4
.L_362:
        /*00d8*/ 	.byte	0x03, 0x5f
        /*00da*/ 	.short	0x0101


	//----- nvinfo : EIATTR_UNUSED_LOAD_BYTE_OFFSET
	.align		4
        /*00dc*/ 	.byte	0x04, 0x44
        /*00de*/ 	.short	(.L_364 - .L_363)


	//   ....[0]....
.L_363:
        /*00e0*/ 	.word	0x00000940
        /*00e4*/ 	.word	0x0000fff0


	//   ....[1]....
        /*00e8*/ 	.word	0x0000deb0
        /*00ec*/ 	.word	0x0000fff0


	//----- nvinfo : EIATTR_INT_WARP_WIDE_INSTR_OFFSETS
	.align		4
.L_364:
        /*00f0*/ 	.byte	0x04, 0x31
        /*00f2*/ 	.short	(.L_366 - .L_365)


	//   ....[0]....
.L_365:
        /*00f4*/ 	.word	0x000000c0


	//   ....[1]....
        /*00f8*/ 	.word	0x000000d0


	//   ....[2]....
        /*00fc*/ 	.word	0x00000170


	//   ....[3]....
        /*0100*/ 	.word	0x00014560


	//   ....[4]....
        /*0104*/ 	.word	0x000145f0


	//   ....[5]....
        /*0108*/ 	.word	0x000178f0


	//   ....[6]....
        /*010c*/ 	.word	0x00017980


	//----- nvinfo : EIATTR_COOP_GROUP_MASK_REGIDS
	.align		4
.L_366:
        /*0110*/ 	.byte	0x04, 0x29
        /*0112*/ 	.short	(.L_368 - .L_367)


	//   ....[0]....
.L_367:
        /*0114*/ 	.word	0xffffffff


	//   ....[1]....
        /*0118*/ 	.word	0xffffffff


	//   ....[2]....
        /*011c*/ 	.word	0xffffffff


	//   ....[3]....
        /*0120*/ 	.word	0xffffffff


	//   ....[4]....
        /*0124*/ 	.word	0xffffffff


	//   ....[5]....
        /*0128*/ 	.word	0xffffffff


	//   ....[6]....
        /*012c*/ 	.word	0xffffffff


	//   ....[7]....
        /*0130*/ 	.word	0xffffffff


	//   ....[8]....
        /*0134*/ 	.word	0xffffffff


	//   ....[9]....
        /*0138*/ 	.word	0xffffffff


	//   ....[10]....
        /*013c*/ 	.word	0xffffffff


	//   ....[11]....
        /*0140*/ 	.word	0xffffffff


	//   ....[12]....
        /*0144*/ 	.word	0xffffffff


	//   ....[13]....
        /*0148*/ 	.word	0xffffffff


	//   ....[14]....
        /*014c*/ 	.word	0xffffffff


	//   ....[15]....
        /*0150*/ 	.word	0xffffffff


	//   ....[16]....
        /*0154*/ 	.word	0xffffffff


	//   ....[17]....
        /*0158*/ 	.word	0xffffffff


	//   ....[18]....
        /*015c*/ 	.word	0xffffffff


	//   ....[19]....
        /*0160*/ 	.word	0xffffffff


	//   ....[20]....
        /*0164*/ 	.word	0xffffffff


	//   ....[21]....
        /*0168*/ 	.word	0xffffffff


	//   ....[22]....
        /*016c*/ 	.word	0xffffffff


	//   ....[23]....
        /*0170*/ 	.word	0xffffffff


	//   ....[24]....
        /*0174*/ 	.word	0xffffffff


	//   ....[25]....
        /*0178*/ 	.word	0xffffffff


	//   ....[26]....
        /*017c*/ 	.word	0xffffffff


	//   ....[27]....
        /*0180*/ 	.word	0xffffffff


	//   ....[28]....
        /*0184*/ 	.word	0xffffffff


	//   ....[29]....
        /*0188*/ 	.word	0xffffffff


	//   ....[30]....
        /*018c*/ 	.word	0xffffffff


	//   ....[31]....
        /*0190*/ 	.word	0xffffffff


	//   ....[32]....
        /*0194*/ 	.word	0xffffffff


	//   ....[33]....
        /*0198*/ 	.word	0xffffffff


	//   ....[34]....
        /*019c*/ 	.word	0xffffffff


	//   ....[35]....
        /*01a0*/ 	.word	0xffffffff


	//   ....[36]....
        /*01a4*/ 	.word	0xffffffff


	//   ....[37]....
        /*01a8*/ 	.word	0xffffffff


	//   ....[38]....
        /*01ac*/ 	.word	0xffffffff


	//   ....[39]....
        /*01b0*/ 	.word	0xffffffff


	//   ....[40]....
        /*01b4*/ 	.word	0xffffffff


	//   ....[41]....
        /*01b8*/ 	.word	0xffffffff


	//   ....[42]....
        /*01bc*/ 	.word	0xffffffff


	//   ....[43]....
        /*01c0*/ 	.word	0xffffffff


	//   ....[44]....
        /*01c4*/ 	.word	0xffffffff


	//   ....[45]....
        /*01c8*/ 	.word	0xffffffff


	//   ....[46]....
        /*01cc*/ 	.word	0xffffffff


	//   ....[47]....
        /*01d0*/ 	.word	0xffffffff


	//   ....[48]....
        /*01d4*/ 	.word	0xffffffff


	//   ....[49]....
        /*01d8*/ 	.word	0xffffffff


	//   ....[50]....
        /*01dc*/ 	.word	0xffffffff


	//   ....[51]....
        /*01e0*/ 	.word	0xffffffff


	//   ....[52]....
        /*01e4*/ 	.word	0xffffffff


	//   ....[53]....
        /*01e8*/ 	.word	0xffffffff


	//   ....[54]....
        /*01ec*/ 	.word	0xffffffff


	//   ....[55]....
        /*01f0*/ 	.word	0xffffffff


	//   ....[56]....
        /*01f4*/ 	.word	0xffffffff


	//   ....[57]....
        /*01f8*/ 	.word	0xffffffff


	//   ....[58]....
        /*01fc*/ 	.word	0xffffffff


	//   ....[59]....
        /*0200*/ 	.word	0xffffffff


	//   ....[60]....
        /*0204*/ 	.word	0xffffffff


	//   ....[61]....
        /*0208*/ 	.word	0xffffffff


	//   ....[62]....
        /*020c*/ 	.word	0xffffffff


	//   ....[63]....
        /*0210*/ 	.word	0xffffffff


	//   ....[64]....
        /*0214*/ 	.word	0xffffffff


	//   ....[65]....
        /*0218*/ 	.word	0xffffffff


	//   ....[66]....
        /*021c*/ 	.word	0xffffffff


	//   ....[67]....
        /*0220*/ 	.word	0xffffffff


	//   ....[68]....
        /*0224*/ 	.word	0xffffffff


	//   ....[69]....
        /*0228*/ 	.word	0xffffffff


	//   ....[70]....
        /*022c*/ 	.word	0xffffffff


	//   ....[71]....
        /*0230*/ 	.word	0xffffffff


	//   ....[72]....
        /*0234*/ 	.word	0xffffffff


	//   ....[73]....
        /*0238*/ 	.word	0xffffffff


	//   ....[74]....
        /*023c*/ 	.word	0xffffffff


	//   ....[75]....
        /*0240*/ 	.word	0xffffffff


	//   ....[76]....
        /*0244*/ 	.word	0xffffffff


	//   ....[77]....
        /*0248*/ 	.word	0xffffffff


	//   ....[78]....
        /*024c*/ 	.word	0xffffffff


	//   ....[79]....
        /*0250*/ 	.word	0xffffffff


	//   ....[80]....
        /*0254*/ 	.word	0xffffffff


	//   ....[81]....
        /*0258*/ 	.word	0xffffffff


	//   ....[82]....
        /*025c*/ 	.word	0xffffffff


	//   ....[83]....
        /*0260*/ 	.word	0xffffffff


	//   ....[84]....
        /*0264*/ 	.word	0xffffffff


	//   ....[85]....
        /*0268*/ 	.word	0xffffffff


	//   ....[86]....
        /*026c*/ 	.word	0xffffffff


	//   ....[87]....
        /*0270*/ 	.word	0xffffffff


	//   ....[88]....
        /*0274*/ 	.word	0xffffffff


	//   ....[89]....
        /*0278*/ 	.word	0xffffffff


	//   ....[90]....
        /*027c*/ 	.word	0xffffffff


	//   ....[91]....
        /*0280*/ 	.word	0xffffffff


	//   ....[92]....
        /*0284*/ 	.word	0xffffffff


	//   ....[93]....
        /*0288*/ 	.word	0xffffffff


	//   ....[94]....
        /*028c*/ 	.word	0xffffffff


	//   ....[95]....
        /*0290*/ 	.word	0xffffffff


	//   ....[96]....
        /*0294*/ 	.word	0xffffffff


	//   ....[97]....
        /*0298*/ 	.word	0xffffffff


	//   ....[98]....
        /*029c*/ 	.word	0xffffffff


	//   ....[99]....
        /*02a0*/ 	.word	0xffffffff


	//   ....[100]....
        /*02a4*/ 	.word	0xffffffff


	//   ....[101]....
        /*02a8*/ 	.word	0xffffffff


	//   ....[102]....
        /*02ac*/ 	.word	0xffffffff


	//   ....[103]....
        /*02b0*/ 	.word	0xffffffff


	//   ....[104]....
        /*02b4*/ 	.word	0xffffffff


	//   ....[105]....
        /*02b8*/ 	.word	0xffffffff


	//   ....[106]....
        /*02bc*/ 	.word	0xffffffff


	//   ....[107]....
        /*02c0*/ 	.word	0xffffffff


	//   ....[108]....
        /*02c4*/ 	.word	0xffffffff


	//   ....[109]....
        /*02c8*/ 	.word	0xffffffff


	//   ....[110]....
        /*02cc*/ 	.word	0xffffffff


	//   ....[111]....
        /*02d0*/ 	.word	0xffffffff


	//   ....[112]....
        /*02d4*/ 	.word	0xffffffff


	//   ....[113]....
        /*02d8*/ 	.word	0xffffffff


	//   ....[114]....
        /*02dc*/ 	.word	0xffffffff


	//   ....[115]....
        /*02e0*/ 	.word	0xffffffff


	//   ....[116]....
        /*02e4*/ 	.word	0xffffffff


	//   ....[117]....
        /*02e8*/ 	.word	0xffffffff


	//   ....[118]....
        /*02ec*/ 	.word	0xffffffff


	//   ....[119]....
        /*02f0*/ 	.word	0xffffffff


	//   ....[120]....
        /*02f4*/ 	.word	0xffffffff


	//   ....[121]....
        /*02f8*/ 	.word	0xffffffff


	//   ....[122]....
        /*02fc*/ 	.word	0xffffffff


	//   ....[123]....
        /*0300*/ 	.word	0xffffffff


	//   ....[124]....
        /*0304*/ 	.word	0xffffffff


	//   ....[125]....
        /*0308*/ 	.word	0xffffffff


	//   ....[126]....
        /*030c*/ 	.word	0xffffffff


	//   ....[127]....
        /*0310*/ 	.word	0xffffffff


	//   ....[128]....
        /*0314*/ 	.word	0xffffffff


	//   ....[129]....
        /*0318*/ 	.word	0xffffffff


	//   ....[130]....
        /*031c*/ 	.word	0xffffffff


	//   ....[131]....
        /*0320*/ 	.word	0x0500000f


	//   ....[132]....
        /*0324*/ 	.word	0x0500000f


	//   ....[133]....
        /*0328*/ 	.word	0x0500000f


	//   ....[134]....
        /*032c*/ 	.word	0x0500000f


	//   ....[135]....
        /*0330*/ 	.word	0x0500000f


	//   ....[136]....
        /*0334*/ 	.word	0x0500000f


	//   ....[137]....
        /*0338*/ 	.word	0x0500000f


	//   ....[138]....
        /*033c*/ 	.word	0x0500000f


	//   ....[139]....
        /*0340*/ 	.word	0x0500000f


	//   ....[140]....
        /*0344*/ 	.word	0x0500000f


	//   ....[141]....
        /*0348*/ 	.word	0x0500000f


	//   ....[142]....
        /*034c*/ 	.word	0x0500000f


	//   ....[143]....
        /*0350*/ 	.word	0x0500000f


	//   ....[144]....
        /*0354*/ 	.word	0x0500000f


	//   ....[145]....
        /*0358*/ 	.word	0x0500000f


	//   ....[146]....
        /*035c*/ 	.word	0x0500000f


	//   ....[147]....
        /*0360*/ 	.word	0x0500000f


	//   ....[148]....
        /*0364*/ 	.word	0x0500000f


	//   ....[149]....
        /*0368*/ 	.word	0x0500000f


	//   ....[150]....
        /*036c*/ 	.word	0x0500000f


	//   ....[151]....
        /*0370*/ 	.word	0x0500000f


	//   ....[152]....
        /*0374*/ 	.word	0x0500000f


	//   ....[153]....
        /*0378*/ 	.word	0x0500000f


	//   ....[154]....
        /*037c*/ 	.word	0x0500000f


	//   ....[155]....
        /*0380*/ 	.word	0x0500000f


	//   ....[156]....
        /*0384*/ 	.word	0x0500000f


	//   ....[157]....
        /*0388*/ 	.word	0x0500000f


	//   ....[158]....
        /*038c*/ 	.word	0x0500000f


	//   ....[159]....
        /*0390*/ 	.word	0x0500000f


	//   ....[160]....
        /*0394*/ 	.word	0x0500000f


	//   ....[161]....
        /*0398*/ 	.word	0x0500000f


	//   ....[162]....
        /*039c*/ 	.word	0x0500000f


	//   ....[163]....
        /*03a0*/ 	.word	0x0500000f


	//   ....[164]....
        /*03a4*/ 	.word	0x0500000f


	//   ....[165]....
        /*03a8*/ 	.word	0x0500000f


	//   ....[166]....
        /*03ac*/ 	.word	0x0500000f


	//   ....[167]....
        /*03b0*/ 	.word	0x0500000f


	//   ....[168]....
        /*03b4*/ 	.word	0x0500000f


	//   ....[169]....
        /*03b8*/ 	.word	0x0500000f


	//   ....[170]....
        /*03bc*/ 	.word	0x0500000f


	//   ....[171]....
        /*03c0*/ 	.word	0x0500000f


	//   ....[172]....
        /*03c4*/ 	.word	0x0500000f


	//   ....[173]....
        /*03c8*/ 	.word	0x0500000f


	//   ....[174]....
        /*03cc*/ 	.word	0x0500000f


	//   ....[175]....
        /*03d0*/ 	.word	0x0500000f


	//   ....[176]....
        /*03d4*/ 	.word	0x0500000f


	//   ....[177]....
        /*03d8*/ 	.word	0x0500000f


	//   ....[178]....
        /*03dc*/ 	.word	0x0500000f


	//   ....[179]....
        /*03e0*/ 	.word	0x0500000f


	//   ....[180]....
        /*03e4*/ 	.word	0x0500000f


	//   ....[181]....
        /*03e8*/ 	.word	0x0500000f


	//   ....[182]....
        /*03ec*/ 	.word	0x0500000f


	//   ....[183]....
        /*03f0*/ 	.word	0x0500000f


	//   ....[184]....
        /*03f4*/ 	.word	0x0500000f


	//   ....[185]....
        /*03f8*/ 	.word	0x0500000f


	//   ....[186]....
        /*03fc*/ 	.word	0x0500000f


	//   ....[187]....
        /*0400*/ 	.word	0x0500000f


	//   ....[188]....
        /*0404*/ 	.word	0x0500000f


	//   ....[189]....
        /*0408*/ 	.word	0x0500000f


	//   ....[190]....
        /*040c*/ 	.word	0x0500000f


	//----- nvinfo : EIATTR_COOP_GROUP_INSTR_OFFSETS
	.align		4
.L_368:
        /*0410*/ 	.byte	0x04, 0x28
        /*0412*/ 	.short	(.L_370 - .L_369)


	//   ....[0]....
.L_369:
        /*0414*/ 	.word	0x00000070


	//   ....[1]....
        /*0418*/ 	.word	0x000000b0


	//   ....[2]....
        /*041c*/ 	.word	0x00000290


	//   ....[3]....
        /*0420*/ 	.word	0x000003f0


	//   ....[4]....
        /*0424*/ 	.word	0x00000510


	//   ....[5]....
        /*0428*/ 	.word	0x00000670


	//   ....[6]....
        /*042c*/ 	.word	0x00002350


	//   ....[7]....
        /*0430*/ 	.word	0x000047d0


	//   ....[8]....
        /*0434*/ 	.word	0x00004f20


	//   ....[9]....
        /*0438*/ 	.word	0x000055d0


	//   ....[10]....
        /*043c*/ 	.word	0x00005a70


	//   ....[11]....
        /*0440*/ 	.word	0x00005b70


	//   ....[12]....
        /*0444*/ 	.word	0x00005ec0


	//   ....[13]....
        /*0448*/ 	.word	0x00005f80


	//   ....[14]....
        /*044c*/ 	.word	0x000067d0


	//   ....[15]....
        /*0450*/ 	.word	0x00006ea0


	//   ....[16]....
        /*0454*/ 	.word	0x000070c0


	//   ....[17]....
        /*0458*/ 	.word	0x00007930


	//   ....[18]....
        /*045c*/ 	.word	0x00007a20


	//   ....[19]....
        /*0460*/ 	.word	0x00007f70


	//   ....[20]....
        /*0464*/ 	.word	0x00007fd0


	//   ....[21]....
        /*0468*/ 	.word	0x00009090


	//   ....[22]....
        /*046c*/ 	.word	0x00009850


	//   ....[23]....
        /*0470*/ 	.word	0x00009870


	//   ....[24]....
        /*0474*/ 	.word	0x00009cd0


	//   ....[25]....
        /*0478*/ 	.word	0x00009ea0


	//   ....[26]....
        /*047c*/ 	.word	0x0000ac20


	//   ....[27]....
        /*0480*/ 	.word	0x0000b0e0


	//   ....[28]....
        /*0484*/ 	.word	0x0000b300


	//   ....[29]....
        /*0488*/ 	.word	0x0000bb70


	//   ....[30]....
        /*048c*/ 	.word	0x0000bc60


	//   ....[31]....
        /*0490*/ 	.word	0x0000c1b0


	//   ....[32]....
        /*0494*/ 	.word	0x0000c210


	//   ....[33]....
        /*0498*/ 	.word	0x0000d2d0


	//   ....[34]....
        /*049c*/ 	.word	0x0000d3b0


	//   ....[35]....
        /*04a0*/ 	.word	0x0000d420


	//   ....[36]....
        /*04a4*/ 	.word	0x0000d450


	//   ....[37]....
        /*04a8*/ 	.word	0x0000d490


	//   ....[38]....
        /*04ac*/ 	.word	0x0000ec90


	//   ....[39]....
        /*04b0*/ 	.word	0x0000f090


	//   ....[40]....
        /*04b4*/ 	.word	0x0000f0a0


	//   ....[41]....
        /*04b8*/ 	.word	0x0000f0b0


	//   ....[42]....
        /*04bc*/ 	.word	0x0000f0e0


	//   ....[43]....
        /*04c0*/ 	.word	0x0000fd20


	//   ....[44]....
        /*04c4*/ 	.word	0x0000fd30


	//   ....[45]....
        /*04c8*/ 	.word	0x0000ffd0


	//   ....[46]....
        /*04cc*/ 	.word	0x0000fff0


	//   ....[47]....
        /*04d0*/ 	.word	0x00010720


	//   ....[48]....
        /*04d4*/ 	.word	0x00010750


	//   ....[49]....
        /*04d8*/ 	.word	0x00010ff0


	//   ....[50]....
        /*04dc*/ 	.word	0x00011010


	//   ....[51]....
        /*04e0*/ 	.word	0x000123a0


	//   ....[52]....
        /*04e4*/ 	.word	0x000123e0


	//   ....[53]....
        /*04e8*/ 	.word	0x00012620


	//   ....[54]....
        /*04ec*/ 	.word	0x00012640


	//   ....[55]....
        /*04f0*/ 	.word	0x00012900


	//   ....[56]....
        /*04f4*/ 	.word	0x00012af0


	//   ....[57]....
        /*04f8*/ 	.word	0x00012b20


	//   ....[58]....
        /*04fc*/ 	.word	0x00012b50


	//   ....[59]....
        /*0500*/ 	.word	0x00012b80


	//   ....[60]....
        /*0504*/ 	.word	0x00012bb0


	//   ....[61]....
        /*0508*/ 	.word	0x00012be0


	//   ....[62]....
        /*050c*/ 	.word	0x00012d50


	//   ....[63]....
        /*0510*/ 	.word	0x00012d80


	//   ....[64]....
        /*0514*/ 	.word	0x00012db0


	//   ....[65]....
        /*0518*/ 	.word	0x00012de0


	//   ....[66]....
        /*051c*/ 	.word	0x00012e10


	//   ....[67]....
        /*0520*/ 	.word	0x00012e40


	//   ....[68]....
        /*0524*/ 	.word	0x00012ed0


	//   ....[69]....
        /*0528*/ 	.word	0x00012f00


	//   ....[70]....
        /*052c*/ 	.word	0x00012f10


	//   ....[71]....
        /*0530*/ 	.word	0x00012f50


	//   ....[72]....
        /*0534*/ 	.word	0x000152d0


	//   ....[73]....
        /*0538*/ 	.word	0x000152f0


	//   ....[74]....
        /*053c*/ 	.word	0x00015380


	//   ....[75]....
        /*0540*/ 	.word	0x000153a0


	//   ....[76]....
        /*0544*/ 	.word	0x00015420


	//   ....[77]....
        /*0548*/ 	.word	0x00015440


	//   ....[78]....
        /*054c*/ 	.word	0x00015450


	//   ....[79]....
        /*0550*/ 	.word	0x00015460


	//   ....[80]....
        /*0554*/ 	.word	0x00015b20


	//   ....[81]....
        /*0558*/ 	.word	0x00015b50


	//   ....[82]....
        /*055c*/ 	.word	0x00015bf0


	//   ....[83]....
        /*0560*/ 	.word	0x00015c10


	//   ....[84]....
        /*0564*/ 	.word	0x00015c90


	//   ....[85]....
        /*0568*/ 	.word	0x00015cb0


	//   ....[86]....
        /*056c*/ 	.word	0x00015cc0


	//   ....[87]....
        /*0570*/ 	.word	0x00015cd0


	//   ....[88]....
        /*0574*/ 	.word	0x00016120


	//   ....[89]....
        /*0578*/ 	.word	0x00016150


	//   ....[90]....
        /*057c*/ 	.word	0x00016340


	//   ....[91]....
        /*0580*/ 	.word	0x00016380


	//   ....[92]....
        /*0584*/ 	.word	0x00016390


	//   ....[93]....
        /*0588*/ 	.word	0x000163a0


	//   ....[94]....
        /*058c*/ 	.word	0x000164f0


	//   ....[95]....
        /*0590*/ 	.word	0x00016640


	//   ....[96]....
        /*0594*/ 	.word	0x00016e20


	//   ....[97]....
        /*0598*/ 	.word	0x00016e40


	//   ....[98]....
        /*059c*/ 	.word	0x00016e90


	//   ....[99]....
        /*05a0*/ 	.word	0x00016ea0


	//   ....[100]....
        /*05a4*/ 	.word	0x00016ee0


	//   ....[101]....
        /*05a8*/ 	.word	0x00016ef0


	//   ....[102]....
        /*05ac*/ 	.word	0x00016f00


	//   ....[103]....
        /*05b0*/ 	.word	0x00016f40


	//   ....[104]....
        /*05b4*/ 	.word	0x00017240


	//   ....[105]....
        /*05b8*/ 	.word	0x00017280


	//   ....[106]....
        /*05bc*/ 	.word	0x000172a0


	//   ....[107]....
        /*05c0*/ 	.word	0x000172c0


	//   ....[108]....
        /*05c4*/ 	.word	0x000172f0


	//   ....[109]....
        /*05c8*/ 	.word	0x00017310


	//   ....[110]....
        /*05cc*/ 	.word	0x00017410


	//   ....[111]....
        /*05d0*/ 	.word	0x00017560


	//   ....[112]....
        /*05d4*/ 	.word	0x00017ba0


	//   ....[113]....
        /*05d8*/ 	.word	0x00017bd0


	//   ....[114]....
        /*05dc*/ 	.word	0x00017c30


	//   ....[115]....
        /*05e0*/ 	.word	0x00017c60


	//   ....[116]....
        /*05e4*/ 	.word	0x00017c90


	//   ....[117]....
        /*05e8*/ 	.word	0x00017cc0


	//   ....[118]....
        /*05ec*/ 	.word	0x00017cf0


	//   ....[119]....
        /*05f0*/ 	.word	0x00017d20


	//   ....[120]....
        /*05f4*/ 	.word	0x00017ec0


	//   ....[121]....
        /*05f8*/ 	.word	0x00017ef0


	//   ....[122]....
        /*05fc*/ 	.word	0x00017f20


	//   ....[123]....
        /*0600*/ 	.word	0x00017f50


	//   ....[124]....
        /*0604*/ 	.word	0x00017f80


	//   ....[125]....
        /*0608*/ 	.word	0x00017fb0


	//   ....[126]....
        /*060c*/ 	.word	0x00018070


	//   ....[127]....
        /*0610*/ 	.word	0x00018090


	//   ....[128]....
        /*0614*/ 	.word	0x000180b0


	//   ....[129]....
        /*0618*/ 	.word	0x00018110


	//   ....[130]....
        /*061c*/ 	.word	0x00018b30


	//   ....[131]....
        /*0620*/ 	.word	0x00019240


	//   ....[132]....
        /*0624*/ 	.word	0x00019330


	//   ....[133]....
        /*0628*/ 	.word	0x000193d0


	//   ....[134]....
        /*062c*/ 	.word	0x00019430


	//   ....[135]....
        /*0630*/ 	.word	0x00019520


	//   ....[136]....
        /*0634*/ 	.word	0x00019590


	//   ....[137]....
        /*0638*/ 	.word	0x00019680


	//   ....[138]....
        /*063c*/ 	.word	0x000196f0


	//   ....[139]....
        /*0640*/ 	.word	0x00019790


	//   ....[140]....
        /*0644*/ 	.word	0x00019880


	//   ....[141]....
        /*0648*/ 	.word	0x000198f0


	//   ....[142]....
        /*064c*/ 	.word	0x00019950


	//   ....[143]....
        /*0650*/ 	.word	0x00019a40


	//   ....[144]....
        /*0654*/ 	.word	0x00019aa0


	//   ....[145]....
        /*0658*/ 	.word	0x00019ba0


	//   ....[146]....
        /*065c*/ 	.word	0x00019c00


	//   ....[147]....
        /*0660*/ 	.word	0x00019ca0


	//   ....[148]....
        /*0664*/ 	.word	0x00019e20


	//   ....[149]....
        /*0668*/ 	.word	0x00019f20


	//   ....[150]....
        /*066c*/ 	.word	0x0001a190


	//   ....[151]....
        /*0670*/ 	.word	0x0001a1e0


	//   ....[152]....
        /*0674*/ 	.word	0x0001a3b0


	//   ....[153]....
        /*0678*/ 	.word	0x0001a400


	//   ....[154]....
        /*067c*/ 	.word	0x0001a5d0


	//   ....[155]....
        /*0680*/ 	.word	0x0001a620


	//   ....[156]....
        /*0684*/ 	.word	0x0001a710


	//   ....[157]....
        /*0688*/ 	.word	0x0001a7b0


	//   ....[158]....
        /*068c*/ 	.word	0x0001a810


	//   ....[159]....
        /*0690*/ 	.word	0x0001a8c0


	//   ....[160]....
        /*0694*/ 	.word	0x0001a920


	//   ....[161]....
        /*0698*/ 	.word	0x0001a9d0


	//   ....[162]....
        /*069c*/ 	.word	0x0001aa30


	//   ....[163]....
        /*06a0*/ 	.word	0x0001aae0


	//   ....[164]....
        /*06a4*/ 	.word	0x0001abd0


	//   ....[165]....
        /*06a8*/ 	.word	0x0001acb0


	//   ....[166]....
        /*06ac*/ 	.word	0x0001adc0


	//   ....[167]....
        /*06b0*/ 	.word	0x0001aec0


	//   ....[168]....
        /*06b4*/ 	.word	0x0001aff0


	//   ....[169]....
        /*06b8*/ 	.word	0x0001b0d0


	//   ....[170]....
        /*06bc*/ 	.word	0x0001b1d0


	//   ....[171]....
        /*06c0*/ 	.word	0x0001b2b0


	//   ....[172]....
        /*06c4*/ 	.word	0x0001b340


	//   ....[173]....
        /*06c8*/ 	.word	0x0001b3e0


	//   ....[174]....
        /*06cc*/ 	.word	0x0001b550


	//   ....[175]....
        /*06d0*/ 	.word	0x0001b5c0


	//   ....[176]....
        /*06d4*/ 	.word	0x0001b630


	//   ....[177]....
        /*06d8*/ 	.word	0x0001b6a0


	//   ....[178]....
        /*06dc*/ 	.word	0x0001b710


	//   ....[179]....
        /*06e0*/ 	.word	0x0001b790


	//   ....[180]....
        /*06e4*/ 	.word	0x0001b810


	//   ....[181]....
        /*06e8*/ 	.word	0x0001b8a0


	//   ....[182]....
        /*06ec*/ 	.word	0x0001b910


	//   ....[183]....
        /*06f0*/ 	.word	0x0001b980


	//   ....[184]....
        /*06f4*/ 	.word	0x0001b9f0


	//   ....[185]....
        /*06f8*/ 	.word	0x0001ba70


	//   ....[186]....
        /*06fc*/ 	.word	0x0001bae0


	//   ....[187]....
        /*0700*/ 	.word	0x0001bb70


	//   ....[188]....
        /*0704*/ 	.word	0x0001bbd0


	//   ....[189]....
        /*0708*/ 	.word	0x0001bc60


	//   ....[190]....
        /*070c*/ 	.word	0x0001bd90


	//----- nvinfo : EIATTR_REG_RECONFIG
	.align		4
.L_370:
        /*0710*/ 	.byte	0x01, 0x54
	.zero		2


	//----- nvinfo : EIATTR_SYSCALL_OFFSETS
	.align		4
        /*0714*/ 	.byte	0x04, 0x46
        /*0716*/ 	.short	(.L_372 - .L_371)


	//   ....[0]....
.L_371:
        /*0718*/ 	.word	0x000049a0


	//   ....[1]....
        /*071c*/ 	.word	0x00014750


	//   ....[2]....
        /*0720*/ 	.word	0x000148a0


	//   ....[3]....
        /*0724*/ 	.word	0x00014990


	//   ....[4]....
        /*0728*/ 	.word	0x00015780


	//----- nvinfo : EIATTR_MBARRIER_INSTR_OFFSETS
	.align		4
.L_372:
        /*072c*/ 	.byte	0x04, 0x39
        /*072e*/ 	.short	(.L_374 - .L_373)


	//   ....[0]....
.L_373:
        /*0730*/ 	.word	0x00000180
        /*0734*/ 	.word	0x000000ff
        /*0738*/ 	.word	0x00028c00
        /*073c*/ 	.short	0x0100
        /*073e*/ 	.byte	0x08
	.zero		1


	//   ....[1]....
        /*0740*/ 	.word	0x00000190
        /*0744*/ 	.word	0x000000ff
        /*0748*/ 	.word	0x00028c20
        /*074c*/ 	.short	0x0100
        /*074e*/ 	.byte	0x08
	.zero		1


	//   ....[2]....
        /*0750*/ 	.word	0x00000240
        /*0754*/ 	.word	0x000000ff
        /*0758*/ 	.word	0x00028c30
        /*075c*/ 	.short	0x0100
        /*075e*/ 	.byte	0x06
	.zero		1


	//   ....[3]....
        /*0760*/ 	.word	0x00000250
        /*0764*/ 	.word	0x000000ff
        /*0768*/ 	.word	0x00028c40
        /*076c*/ 	.short	0x0100
        /*076e*/ 	.byte	0x06
	.zero		1


	//   ....[4]....
        /*0770*/ 	.word	0x00000260
        /*0774*/ 	.word	0x000000ff
        /*0778*/ 	.word	0x00028c38
        /*077c*/ 	.short	0x0100
        /*077e*/ 	.byte	0x06
	.zero		1


	//   ....[5]....
        /*0780*/ 	.word	0x00000270
        /*0784*/ 	.word	0x000000ff
        /*0788*/ 	.word	0x00028c48
        /*078c*/ 	.short	0x0100
        /*078e*/ 	.byte	0x06
	.zero		1


	//   ....[6]....
        /*0790*/ 	.word	0x000003a0
        /*0794*/ 	.word	0x000000ff
        /*0798*/ 	.word	0x00028c50
        /*079c*/ 	.short	0x0100
        /*079e*/ 	.byte	0x08
	.zero		1


	//   ....[7]....
        /*07a0*/ 	.word	0x000003b0
        /*07a4*/ 	.word	0x000000ff
        /*07a8*/ 	.word	0x00028c60
        /*07ac*/ 	.short	0x0100
        /*07ae*/ 	.byte	0x08
	.zero		1


	//   ....[8]....
        /*07b0*/ 	.word	0x000003c0
        /*07b4*/ 	.word	0x000000ff
        /*07b8*/ 	.word	0x00028c58
        /*07bc*/ 	.short	0x0100
        /*07be*/ 	.byte	0x08
	.zero		1


	//   ....[9]....
        /*07c0*/ 	.word	0x000003d0
        /*07c4*/ 	.word	0x000000ff
        /*07c8*/ 	.word	0x00028c68
        /*07cc*/ 	.short	0x0100
        /*07ce*/ 	.byte	0x08
	.zero		1


	//   ....[10]....
        /*07d0*/ 	.word	0x000004c0
        /*07d4*/ 	.word	0x000000ff
        /*07d8*/ 	.word	0x00028c70
        /*07dc*/ 	.short	0x0100
        /*07de*/ 	.byte	0x06
	.zero		1


	//   ....[11]....
        /*07e0*/ 	.word	0x000004d0
        /*07e4*/ 	.word	0x000000ff
        /*07e8*/ 	.word	0x00028c80
        /*07ec*/ 	.short	0x0100
        /*07ee*/ 	.byte	0x06
	.zero		1


	//   ....[12]....
        /*07f0*/ 	.word	0x000004e0
        /*07f4*/ 	.word	0x000000ff
        /*07f8*/ 	.word	0x00028c78
        /*07fc*/ 	.short	0x0100
        /*07fe*/ 	.byte	0x06
	.zero		1


	//   ....[13]....
        /*0800*/ 	.word	0x000004f0
        /*0804*/ 	.word	0x000000ff
        /*0808*/ 	.word	0x00028c88
        /*080c*/ 	.short	0x0100
        /*080e*/ 	.byte	0x06
	.zero		1


	//   ....[14]....
        /*0810*/ 	.word	0x00000620
        /*0814*/ 	.word	0x000000ff
        /*0818*/ 	.word	0x00028c90
        /*081c*/ 	.short	0x0100
        /*081e*/ 	.byte	0x08
	.zero		1


	//   ....[15]....
        /*0820*/ 	.word	0x00000630
        /*0824*/ 	.word	0x000000ff
        /*0828*/ 	.word	0x00028ca0
        /*082c*/ 	.short	0x0100
        /*082e*/ 	.byte	0x08
	.zero		1


	//   ....[16]....
        /*0830*/ 	.word	0x00000640
        /*0834*/ 	.word	0x000000ff
        /*0838*/ 	.word	0x00028c98
        /*083c*/ 	.short	0x0100
        /*083e*/ 	.byte	0x08
	.zero		1


	//   ....[17]....
        /*0840*/ 	.word	0x00000650
        /*0844*/ 	.word	0x000000ff
        /*0848*/ 	.word	0x00028ca8
        /*084c*/ 	.short	0x0100
        /*084e*/ 	.byte	0x08
	.zero		1


	//   ....[18]....
        /*0850*/ 	.word	0x00000790
        /*0854*/ 	.word	0x000000ff
        /*0858*/ 	.word	0x00028cb0
        /*085c*/ 	.short	0x0100
        /*085e*/ 	.byte	0x08
	.zero		1


	//   ....[19]....
        /*0860*/ 	.word	0x000007a0
        /*0864*/ 	.word	0x000000ff
        /*0868*/ 	.word	0x00028cc0
        /*086c*/ 	.short	0x0100
        /*086e*/ 	.byte	0x08
	.zero		1


	//   ....[20]....
        /*0870*/ 	.word	0x000007b0
        /*0874*/ 	.word	0x000000ff
        /*0878*/ 	.word	0x00028cb8
        /*087c*/ 	.short	0x0100
        /*087e*/ 	.byte	0x08
	.zero		1


	//   ....[21]....
        /*0880*/ 	.word	0x000007c0
        /*0884*/ 	.word	0x000000ff
        /*0888*/ 	.word	0x00028cc8
        /*088c*/ 	.short	0x0100
        /*088e*/ 	.byte	0x08
	.zero		1


	//   ....[22]....
        /*0890*/ 	.word	0x00002490
        /*0894*/ 	.word	0x000000ff
        /*0898*/ 	.word	0x00028c50
        /*089c*/ 	.short	0x010a
        /*089e*/ 	.byte	0x17
	.zero		1


	//   ....[23]....
        /*08a0*/ 	.word	0x00002730
        /*08a4*/ 	.word	0x000000ff
        /*08a8*/ 	.word	0x00000000
        /*08ac*/ 	.short	0x0101
        /*08ae*/ 	.byte	0x06
	.zero		1


	//   ....[24]....
        /*08b0*/ 	.word	0x000030c0
        /*08b4*/ 	.word	0x000000ff
        /*08b8*/ 	.word	0x00028c50
        /*08bc*/ 	.short	0x010a
        /*08be*/ 	.byte	0x17
	.zero		1


	//   ....[25]....
        /*08c0*/ 	.word	0x00003100
        /*08c4*/ 	.word	0x000000ff
        /*08c8*/ 	.word	0x00028c50
        /*08cc*/ 	.short	0x010a
        /*08ce*/ 	.byte	0x17
	.zero		1


	//   ....[26]....
        /*08d0*/ 	.word	0x000032f0
        /*08d4*/ 	.word	0x000000ff
        /*08d8*/ 	.word	0x00000000
        /*08dc*/ 	.short	0x0101
        /*08de*/ 	.byte	0x06
	.zero		1


	//   ....[27]....
        /*08e0*/ 	.word	0x00004a50
        /*08e4*/ 	.word	0x000000ff
        /*08e8*/ 	.word	0x00028c00
        /*08ec*/ 	.short	0x010a
        /*08ee*/ 	.byte	0x29
	.zero		1


	//   ....[28]....
        /*08f0*/ 	.word	0x00004ad0
        /*08f4*/ 	.word	0x00000007
        /*08f8*/ 	.word	0x00028c30
        /*08fc*/ 	.short	0x010a
        /*08fe*/ 	.byte	0x3f
	.zero		1


	//   ....[29]....
        /*0900*/ 	.word	0x00004b10
        /*0904*/ 	.word	0x00000007
        /*0908*/ 	.word	0x00028c30
        /*090c*/ 	.short	0x010a
        /*090e*/ 	.byte	0x3f
	.zero		1


	//   ....[30]....
        /*0910*/ 	.word	0x00004f00
        /*0914*/ 	.word	0x000000ff
        /*0918*/ 	.word	0x00000000
        /*091c*/ 	.short	0x0101
        /*091e*/ 	.byte	0x06
	.zero		1


	//   ....[31]....
        /*0920*/ 	.word	0x00006590
        /*0924*/ 	.word	0x00000007
        /*0928*/ 	.word	0x00028c50
        /*092c*/ 	.short	0x010a
        /*092e*/ 	.byte	0x3f
	.zero		1


	//   ....[32]....
        /*0930*/ 	.word	0x000065d0
        /*0934*/ 	.word	0x00000007
        /*0938*/ 	.word	0x00028c50
        /*093c*/ 	.short	0x010a
        /*093e*/ 	.byte	0x3f
	.zero		1


	//   ....[33]....
        /*0940*/ 	.word	0x000068c0
        /*0944*/ 	.word	0x000000ff
        /*0948*/ 	.word	0x00000000
        /*094c*/ 	.short	0x0101
        /*094e*/ 	.byte	0x0e
	.zero		1


	//   ....[34]....
        /*0950*/ 	.word	0x00006be0
        /*0954*/ 	.word	0x000000ff
        /*0958*/ 	.word	0x00028c30
        /*095c*/ 	.short	0x010a
        /*095e*/ 	.byte	0x17
	.zero		1


	//   ....[35]....
        /*0960*/ 	.word	0x00006c20
        /*0964*/ 	.word	0x000000ff
        /*0968*/ 	.word	0x00028c30
        /*096c*/ 	.short	0x010a
        /*096e*/ 	.byte	0x17
	.zero		1


	//   ....[36]....
        /*0970*/ 	.word	0x00006ee0
        /*0974*/ 	.word	0x000000ff
        /*0978*/ 	.word	0x00000000
        /*097c*/ 	.short	0x0101
        /*097e*/ 	.byte	0x06
	.zero		1


	//   ....[37]....
        /*0980*/ 	.word	0x00008e50
        /*0984*/ 	.word	0x000000ff
        /*0988*/ 	.word	0x00028c50
        /*098c*/ 	.short	0x010a
        /*098e*/ 	.byte	0x17
	.zero		1


	//   ....[38]....
        /*0990*/ 	.word	0x00008e90
        /*0994*/ 	.word	0x000000ff
        /*0998*/ 	.word	0x00028c50
        /*099c*/ 	.short	0x010a
        /*099e*/ 	.byte	0x17
	.zero		1


	//   ....[39]....
        /*09a0*/ 	.word	0x00009150
        /*09a4*/ 	.word	0x000000ff
        /*09a8*/ 	.word	0x00000000
        /*09ac*/ 	.short	0x0101
        /*09ae*/ 	.byte	0x17
	.zero		1


	//   ....[40]....
        /*09b0*/ 	.word	0x00009500
        /*09b4*/ 	.word	0x000000ff
        /*09b8*/ 	.word	0x00028c30
        /*09bc*/ 	.short	0x010a
        /*09be*/ 	.byte	0x17
	.zero		1


	//   ....[41]....
        /*09c0*/ 	.word	0x00009540
        /*09c4*/ 	.word	0x000000ff
        /*09c8*/ 	.word	0x00028c30
        /*09cc*/ 	.short	0x010a
        /*09ce*/ 	.byte	0x17
	.zero		1


	//   ....[42]....
        /*09d0*/ 	.word	0x00009780
        /*09d4*/ 	.word	0x000000ff
        /*09d8*/ 	.word	0x00000000
        /*09dc*/ 	.short	0x0101
        /*09de*/ 	.byte	0x06
	.zero		1


	//   ....[43]....
        /*09e0*/ 	.word	0x0000a9e0
        /*09e4*/ 	.word	0x000000ff
        /*09e8*/ 	.word	0x00028c50
        /*09ec*/ 	.short	0x010a
        /*09ee*/ 	.byte	0x17
	.zero		1


	//   ....[44]....
        /*09f0*/ 	.word	0x0000aa20
        /*09f4*/ 	.word	0x000000ff
        /*09f8*/ 	.word	0x00028c50
        /*09fc*/ 	.short	0x010a
        /*09fe*/ 	.byte	0x17
	.zero		1


	//   ....[45]....
        /*0a00*/ 	.word	0x0000acc0
        /*0a04*/ 	.word	0x000000ff
        /*0a08*/ 	.word	0x00000000
        /*0a0c*/ 	.short	0x0101
        /*0a0e*/ 	.byte	0x17
	.zero		1


	//   ....[46]....
        /*0a10*/ 	.word	0x0000ae20
        /*0a14*/ 	.word	0x000000ff
        /*0a18*/ 	.word	0x00028c30
        /*0a1c*/ 	.short	0x010a
        /*0a1e*/ 	.byte	0x14
	.zero		1


	//   ....[47]....
        /*0a20*/ 	.word	0x0000ae60
        /*0a24*/ 	.word	0x000000ff
        /*0a28*/ 	.word	0x00028c30
        /*0a2c*/ 	.short	0x010a
        /*0a2e*/ 	.byte	0x14
	.zero		1


	//   ....[48]....
        /*0a30*/ 	.word	0x0000b120
        /*0a34*/ 	.word	0x000000ff
        /*0a38*/ 	.word	0x00000000
        /*0a3c*/ 	.short	0x0101
        /*0a3e*/ 	.byte	0x06
	.zero		1


	//   ....[49]....
        /*0a40*/ 	.word	0x0000d090
        /*0a44*/ 	.word	0x000000ff
        /*0a48*/ 	.word	0x00028c50
        /*0a4c*/ 	.short	0x010a
        /*0a4e*/ 	.byte	0x14
	.zero		1


	//   ....[50]....
        /*0a50*/ 	.word	0x0000d0d0
        /*0a54*/ 	.word	0x000000ff
        /*0a58*/ 	.word	0x00028c50
        /*0a5c*/ 	.short	0x010a
        /*0a5e*/ 	.byte	0x14
	.zero		1


	//   ....[51]....
        /*0a60*/ 	.word	0x0000d390
        /*0a64*/ 	.word	0x000000ff
        /*0a68*/ 	.word	0x00000000
        /*0a6c*/ 	.short	0x0101
        /*0a6e*/ 	.byte	0x14
	.zero		1


	//   ....[52]....
        /*0a70*/ 	.word	0x0000fd10
        /*0a74*/ 	.word	0x000000ff
        /*0a78*/ 	.word	0x00000000
        /*0a7c*/ 	.short	0x0101
        /*0a7e*/ 	.byte	0x04
	.zero		1


	//   ....[53]....
        /*0a80*/ 	.word	0x00010630
        /*0a84*/ 	.word	0x000000ff
        /*0a88*/ 	.word	0x00000000
        /*0a8c*/ 	.short	0x0101
        /*0a8e*/ 	.byte	0x04
	.zero		1


	//   ....[54]....
        /*0a90*/ 	.word	0x000150b0
        /*0a94*/ 	.word	0x00000019
        /*0a98*/ 	.word	0x00028c40
        /*0a9c*/ 	.short	0x010a
        /*0a9e*/ 	.byte	0x3f
	.zero		1


	//   ....[55]....
        /*0aa0*/ 	.word	0x00015560
        /*0aa4*/ 	.word	0x00000019
        /*0aa8*/ 	.word	0x00028c30
        /*0aac*/ 	.short	0x0107
        /*0aae*/ 	.byte	0x3f
	.zero		1


	//   ....[56]....
        /*0ab0*/ 	.word	0x00015630
        /*0ab4*/ 	.word	0x00000019
        /*0ab8*/ 	.word	0x00028c30
        /*0abc*/ 	.short	0x0101
        /*0abe*/ 	.byte	0x3f
	.zero		1


	//   ....[57]....
        /*0ac0*/ 	.word	0x00015dd0
        /*0ac4*/ 	.word	0x00000011
        /*0ac8*/ 	.word	0x00028c00
        /*0acc*/ 	.short	0x0107
        /*0ace*/ 	.byte	0x3f
	.zero		1


	//   ....[58]....
        /*0ad0*/ 	.word	0x00015ec0
        /*0ad4*/ 	.word	0x00000011
        /*0ad8*/ 	.word	0x00028c00
        /*0adc*/ 	.short	0x0101
        /*0ade*/ 	.byte	0x3f
	.zero		1


	//   ....[59]....
        /*0ae0*/ 	.word	0x00015ee0
        /*0ae4*/ 	.word	0x00000011
        /*0ae8*/ 	.word	0x00028c20
        /*0aec*/ 	.short	0x010a
        /*0aee*/ 	.byte	0x3f
	.zero		1


	//   ....[60]....
        /*0af0*/ 	.word	0x00015f70
        /*0af4*/ 	.word	0x00000019
        /*0af8*/ 	.word	0x00028c60
        /*0afc*/ 	.short	0x010a
        /*0afe*/ 	.byte	0x3f
	.zero		1


	//   ....[61]....
        /*0b00*/ 	.word	0x00016860
        /*0b04*/ 	.word	0x00000019
        /*0b08*/ 	.word	0x00028c50
        /*0b0c*/ 	.short	0x0107
        /*0b0e*/ 	.byte	0x3f
	.zero		1


	//   ....[62]....
        /*0b10*/ 	.word	0x00016930
        /*0b14*/ 	.word	0x00000019
        /*0b18*/ 	.word	0x00028c50
        /*0b1c*/ 	.short	0x0101
        /*0b1e*/ 	.byte	0x3f
	.zero		1


	//   ....[63]....
        /*0b20*/ 	.word	0x00016ca0
        /*0b24*/ 	.word	0x00000006
        /*0b28*/ 	.word	0x00028c40
        /*0b2c*/ 	.short	0x010a
        /*0b2e*/ 	.byte	0x3f
	.zero		1


	//   ....[64]....
        /*0b30*/ 	.word	0x00016fc0
        /*0b34*/ 	.word	0x00000006
        /*0b38*/ 	.word	0x00028c30
        /*0b3c*/ 	.short	0x0107
        /*0b3e*/ 	.byte	0x3f
	.zero		1


	//   ....[65]....
        /*0b40*/ 	.word	0x00017080
        /*0b44*/ 	.word	0x00000006
        /*0b48*/ 	.word	0x00028c30
        /*0b4c*/ 	.short	0x0101
        /*0b4e*/ 	.byte	0x3f
	.zero		1


	//   ....[66]....
        /*0b50*/ 	.word	0x000170b0
        /*0b54*/ 	.word	0x00000006
        /*0b58*/ 	.word	0x00028c60
        /*0b5c*/ 	.short	0x010a
        /*0b5e*/ 	.byte	0x3f
	.zero		1


	//   ....[67]....
        /*0b60*/ 	.word	0x00017760
        /*0b64*/ 	.word	0x00000006
        /*0b68*/ 	.word	0x00028c50
        /*0b6c*/ 	.short	0x0107
        /*0b6e*/ 	.byte	0x3f
	.zero		1


	//   ....[68]....
        /*0b70*/ 	.word	0x00017820
        /*0b74*/ 	.word	0x00000006
        /*0b78*/ 	.word	0x00028c50
        /*0b7c*/ 	.short	0x0101
        /*0b7e*/ 	.byte	0x3f
	.zero		1


	//   ....[69]....
        /*0b80*/ 	.word	0x00018ab0
        /*0b84*/ 	.word	0x00000007
        /*0b88*/ 	.word	0x00028c20
        /*0b8c*/ 	.short	0x010a
        /*0b8e*/ 	.byte	0x3f
	.zero		1


	//   ....[70]....
        /*0b90*/ 	.word	0x00018c30
        /*0b94*/ 	.word	0x00000005
        /*0b98*/ 	.word	0x00028c40
        /*0b9c*/ 	.short	0x010a
        /*0b9e*/ 	.byte	0x3f
	.zero		1


	//   ....[71]....
        /*0ba0*/ 	.word	0x00018cd0
        /*0ba4*/ 	.word	0x00000003
        /*0ba8*/ 	.word	0x00028c40
        /*0bac*/ 	.short	0x010a
        /*0bae*/ 	.byte	0x3f
	.zero		1


	//   ....[72]....
        /*0bb0*/ 	.word	0x00018d10
        /*0bb4*/ 	.word	0x00000005
        /*0bb8*/ 	.word	0x00028c60
        /*0bbc*/ 	.short	0x010a
        /*0bbe*/ 	.byte	0x3f
	.zero		1


	//   ....[73]....
        /*0bc0*/ 	.word	0x00018d50
        /*0bc4*/ 	.word	0x00000003
        /*0bc8*/ 	.word	0x00028c60
        /*0bcc*/ 	.short	0x010a
        /*0bce*/ 	.byte	0x3f
	.zero		1


	//   ....[74]....
        /*0bd0*/ 	.word	0x00018dc0
        /*0bd4*/ 	.word	0x00000003
        /*0bd8*/ 	.word	0x00028c50
        /*0bdc*/ 	.short	0x010a
        /*0bde*/ 	.byte	0x3f
	.zero		1


	//   ....[75]....
        /*0be0*/ 	.word	0x00018e20
        /*0be4*/ 	.word	0x00000003
        /*0be8*/ 	.word	0x00028c50
        /*0bec*/ 	.short	0x010a
        /*0bee*/ 	.byte	0x3f
	.zero		1


	//   ....[76]....
        /*0bf0*/ 	.word	0x00018e80
        /*0bf4*/ 	.word	0x00000003
        /*0bf8*/ 	.word	0x00028c00
        /*0bfc*/ 	.short	0x010a
        /*0bfe*/ 	.byte	0x3f
	.zero		1


	//   ....[77]....
        /*0c00*/ 	.word	0x00018ed0
        /*0c04*/ 	.word	0x00000007
        /*0c08*/ 	.word	0x00028c30
        /*0c0c*/ 	.short	0x010a
        /*0c0e*/ 	.byte	0x3f
	.zero		1


	//   ....[78]....
        /*0c10*/ 	.word	0x00018f20
        /*0c14*/ 	.word	0x00000007
        /*0c18*/ 	.word	0x00028c50
        /*0c1c*/ 	.short	0x010a
        /*0c1e*/ 	.byte	0x3f
	.zero		1


	//   ....[79]....
        /*0c20*/ 	.word	0x00018f80
        /*0c24*/ 	.word	0x00000005
        /*0c28*/ 	.word	0x00028c30
        /*0c2c*/ 	.short	0x010a
        /*0c2e*/ 	.byte	0x3f
	.zero		1


	//   ....[80]....
        /*0c30*/ 	.word	0x00018fe0
        /*0c34*/ 	.word	0x00000007
        /*0c38*/ 	.word	0x00028c50
        /*0c3c*/ 	.short	0x010a
        /*0c3e*/ 	.byte	0x3f
	.zero		1


	//   ....[81]....
        /*0c40*/ 	.word	0x00019040
        /*0c44*/ 	.word	0x00000006
        /*0c48*/ 	.word	0x00028c30
        /*0c4c*/ 	.short	0x010a
        /*0c4e*/ 	.byte	0x3f
	.zero		1


	//   ....[82]....
        /*0c50*/ 	.word	0x000190a0
        /*0c54*/ 	.word	0x00000008
        /*0c58*/ 	.word	0x00028c50
        /*0c5c*/ 	.short	0x010a
        /*0c5e*/ 	.byte	0x3f
	.zero		1


	//   ....[83]....
        /*0c60*/ 	.word	0x00019100
        /*0c64*/ 	.word	0x00000005
        /*0c68*/ 	.word	0x00028c30
        /*0c6c*/ 	.short	0x010a
        /*0c6e*/ 	.byte	0x3f
	.zero		1


	//   ....[84]....
        /*0c70*/ 	.word	0x00019160
        /*0c74*/ 	.word	0x00000007
        /*0c78*/ 	.word	0x00028c50
        /*0c7c*/ 	.short	0x010a
        /*0c7e*/ 	.byte	0x3f
	.zero		1


	//   ....[85]....
        /*0c80*/ 	.word	0x00019280
        /*0c84*/ 	.word	0x00000019
        /*0c88*/ 	.word	0x00028c40
        /*0c8c*/ 	.short	0x010a
        /*0c8e*/ 	.byte	0x3f
	.zero		1


	//   ....[86]....
        /*0c90*/ 	.word	0x00019d20
        /*0c94*/ 	.word	0x00000011
        /*0c98*/ 	.word	0x00028c20
        /*0c9c*/ 	.short	0x010a
        /*0c9e*/ 	.byte	0x3f
	.zero		1


	//   ....[87]....
        /*0ca0*/ 	.word	0x00019d70
        /*0ca4*/ 	.word	0x00000019
        /*0ca8*/ 	.word	0x00028c60
        /*0cac*/ 	.short	0x010a
        /*0cae*/ 	.byte	0x3f
	.zero		1


	//   ....[88]....
        /*0cb0*/ 	.word	0x0001a660
        /*0cb4*/ 	.word	0x00000006
        /*0cb8*/ 	.word	0x00028c40
        /*0cbc*/ 	.short	0x010a
        /*0cbe*/ 	.byte	0x3f
	.zero		1


	//   ....[89]....
        /*0cc0*/ 	.word	0x0001ab20
        /*0cc4*/ 	.word	0x00000006
        /*0cc8*/ 	.word	0x00028c60
        /*0ccc*/ 	.short	0x010a
        /*0cce*/ 	.byte	0x3f
	.zero		1


	//   ....[90]....
        /*0cd0*/ 	.word	0x0001bcb0
        /*0cd4*/ 	.word	0x00000007
        /*0cd8*/ 	.word	0x00028c20
        /*0cdc*/ 	.short	0x010a
        /*0cde*/ 	.byte	0x3f
	.zero		1


	//   ....[91]....
        /*0ce0*/ 	.word	0x0001be50
        /*0ce4*/ 	.word	0x00000005
        /*0ce8*/ 	.word	0x00028c40
        /*0cec*/ 	.short	0x010a
        /*0cee*/ 	.byte	0x3f
	.zero		1


	//   ....[92]....
        /*0cf0*/ 	.word	0x0001bea0
        /*0cf4*/ 	.word	0x00000003
        /*0cf8*/ 	.word	0x00028c40
        /*0cfc*/ 	.short	0x010a
        /*0cfe*/ 	.byte	0x3f
	.zero		1


	//   ....[93]....
        /*0d00*/ 	.word	0x0001bef0
        /*0d04*/ 	.word	0x00000005
        /*0d08*/ 	.word	0x00028c60
        /*0d0c*/ 	.short	0x010a
        /*0d0e*/ 	.byte	0x3f
	.zero		1


	//----- nvinfo : EIATTR_NUM_MBARRIERS
	.align		4
.L_374:
        /*0d10*/ 	.byte	0x03, 0x38
        /*0d12*/ 	.short	0x0016


	//----- nvinfo : EIATTR_EXIT_INSTR_OFFSETS
	.align		4
        /*0d14*/ 	.byte	0x04, 0x1c
        /*0d16*/ 	.short	(.L_376 - .L_375)


	//   ....[0]....
.L_375:
        /*0d18*/ 	.word	0x00000970


	//   ....[1]....
        /*0d1c*/ 	.word	0x000128a0


	//   ....[2]....
        /*0d20*/ 	.word	0x00018da0


	//----- nvinfo : EIATTR_MAX_THREADS
	.align		4
.L_376:
        /*0d24*/ 	.byte	0x04, 0x05
        /*0d26*/ 	.short	(.L_378 - .L_377)
.L_377:
        /*0d28*/ 	.word	0x00000180
        /*0d2c*/ 	.word	0x00000001
        /*0d30*/ 	.word	0x00000001


	//----- nvinfo : EIATTR_CRS_STACK_SIZE
	.align		4
.L_378:
        /*0d34*/ 	.byte	0x04, 0x1e
        /*0d36*/ 	.short	(.L_380 - .L_379)
.L_379:
        /*0d38*/ 	.word	0x00000000


	//----- nvinfo : EIATTR_CBANK_PARAM_SIZE
	.align		4
.L_380:
        /*0d3c*/ 	.byte	0x03, 0x19
        /*0d3e*/ 	.short	0x0af0


	//----- nvinfo : EIATTR_PARAM_CBANK
	.align		4
        /*0d40*/ 	.byte	0x04, 0x0a
        /*0d42*/ 	.short	(.L_382 - .L_381)
	.align		4
.L_381:
        /*0d44*/ 	.word	index@(.nv.constant0._ZN7cutlass13device_kernelIN5flash11enable_sm90INS1_16FlashAttnFwdSm90INS1_25CollectiveMainloopFwdSm90ILi2EN4cute5tupleIJNS5_1CILi1EEES8_S8_EEENS6_IJNS7_ILi64EEESA_SA_EEELi512ENS_10bfloat16_tEfNS_4arch4Sm90ELb0ELb1ELb0ELb1ELb1ELb0ELb0ELb0ELb0ELb1ELb1ELb0EEENS1_21CollectiveEpilogueFwdINS6_IJSA_NS7_ILi512EEESA_EEES9_SC_SE_Li256ELb1ELb1ELb1ELb0EEENS1_36VarlenDynamicPersistentTileSchedulerILi64ELi64ELi256ELi128ELb1ELb1ELb1ELb1ELb0ELb1EEEEEEEEEvNT_6ParamsE)
        /*0d48*/ 	.short	0x0210
        /*0d4a*/ 	.short	0x0af0


	//----- nvinfo : EIATTR_SW_WAR
	.align		4
.L_382:
        /*0d4c*/ 	.byte	0x04, 0x36
        /*0d4e*/ 	.short	(.L_384 - .L_383)
.L_383:
        /*0d50*/ 	.word	0x00000008
.L_384:


//--------------------- .nv.info._ZN7cutlass13device_kernelIN5flash11enable_sm90INS1_16FlashAttnFwdSm90INS1_25CollectiveMainloopFwdSm90ILi2EN4cute5tupleIJNS5_1CILi1EEES8_S8_EEENS6_IJNS7_ILi64EEESA_SA_EEELi512ENS_10bfloat16_tEfNS_4arch4Sm90ELb0ELb1ELb0ELb1ELb1ELb1ELb0ELb0ELb0ELb1ELb1ELb0EEENS1_21CollectiveEpilogueFwdINS6_IJSA_NS7_ILi512EEESA_EEES9_SC_SE_Li256ELb1ELb1ELb1ELb0EEENS1_36VarlenDynamicPersistentTileSchedulerILi64ELi64ELi256ELi128ELb1ELb1ELb1ELb1ELb0ELb1EEEEEEEEEvNT_6ParamsE --------------------------
	.section	.nv.info._ZN7cutlass13device_kernelIN5flash11enable_sm90INS1_16FlashAttnFwdSm90INS1_25CollectiveMainloopFwdSm90ILi2EN4cute5tupleIJNS5_1CILi1EEES8_S8_EEENS6_IJNS7_ILi64EEESA_SA_EEELi512ENS_10bfloat16_tEfNS_4arch4Sm90ELb0ELb1ELb0ELb1ELb1ELb1ELb0ELb0ELb0ELb1ELb1ELb0EEENS1_21CollectiveEpilogueFwdINS6_IJSA_NS7_ILi512EEESA_EEES9_SC_SE_Li256ELb1ELb1ELb1ELb0EEENS1_36VarlenDynamicPersistentTileSchedulerILi64ELi64ELi256ELi128ELb1ELb1ELb1ELb1ELb0ELb1EEEEEEEEEvNT_6ParamsE,"",@"SHT_CUDA_INFO"
	.sectionflags	@""
	.align	4


	//----- nvinfo : EIATTR_CUDA_API_VERSION
	.align		4
        /*0000*/ 	.byte	0x04, 0x37
        /*0002*/ 	.short	(.L_386 - .L_385)
.L_385:
        /*0004*/ 	.word	0x00000082


	//----- nvinfo : EIATTR_KPARAM_INFO
	.align		4
.L_386:
        /*0008*/ 	.byte	0x04, 0x17
        /*000a*/ 	.short	(.L_388 - .L_387)
.L_387:
        /*000c*/ 	.word	0x00000000
        /*0010*/ 	.short	0x0000
        /*0012*/ 	.short	0x0070
        /*0014*/ 	.byte	0x00, 0xf0, 0x01, 0x2a


	//----- nvinfo : EIATTR_SPARSE_MMA_MASK
	.align		4
.L_388:
        /*0018*/ 	.byte	0x03, 0x50
        /*001a*/ 	.short	0x0000


	//----- nvinfo : EIATTR_MAXREG_COUNT
	.align		4
        /*001c*/ 	.byte	0x03, 0x1b
        /*001e*/ 	.short	0x00a8


	//----- nvinfo : EIATTR_NUM_BARRIERS
	.align		4
        /*0020*/ 	.byte	0x02, 0x4c
        /*0022*/ 	.byte	0x10
	.zero		1


	//----- nvinfo : EIATTR_EXTERNS
	.align		4
        /*0024*/ 	.byte	0x04, 0x0f
        /*0026*/ 	.short	(.L_390 - .L_389)


	//   ....[0]....
	.align		4
.L_389:
        /*0028*/ 	.word	index@(__assertfail)


	//----- nvinfo : EIATTR_ANNOTATIONS
	.align		4
.L_390:
        /*002c*/ 	.byte	0x04, 0x55
        /*002e*/ 	.short	(.L_392 - .L_391)


	//   ....[0]....
.L_391:
        /* <DEDUP_REMOVED lines=53> */


	//----- nvinfo : EIATTR_MERCURY_ISA_VERSION
	.align		4
.L_392:
        /*0368*/ 	.byte	0x03, 0x5f
        /*036a*/ 	.short	0x0101


	//----- nvinfo : EIATTR_UNUSED_LOAD_BYTE_OFFSET
	.align		4
        /*036c*/ 	.byte	0x04, 0x44
        /*036e*/ 	.short	(.L_394 - .L_393)


	//   ....[0]....
.L_393:
        /*0370*/ 	.word	0x00000a20
        /*0374*/ 	.word	0x0000fff0


	//   ....[1]....
        /*0378*/ 	.word	0x00014f80
        /*037c*/ 	.word	0x0000fff0


	//----- nvinfo : EIATTR_INT_WARP_WIDE_INSTR_OFFSETS
	.align		4
.L_394:
        /*0380*/ 	.byte	0x04, 0x31
        /*0382*/ 	.short	(.L_396 - .L_395)


	//   ....[0]....
.L_395:
        /*0384*/ 	.word	0x00000130


	//   ....[1]....
        /*0388*/ 	.word	0x00000170


	//   ....[2]....
        /*038c*/ 	.word	0x000001e0


	//   ....[3]....
        /*0390*/ 	.word	0x0001dcb0


	//   ....[4]....
        /*0394*/ 	.word	0x0001dd40


	//   ....[5]....
        /*0398*/ 	.word	0x00021200


	//   ....[6]....
        /*039c*/ 	.word	0x00021290


	//----- nvinfo : EIATTR_COOP_GROUP_MASK_REGIDS
	.align		4
.L_396:
        /*03a0*/ 	.byte	0x04, 0x29
        /*03a2*/ 	.short	(.L_398 - .L_397)


	//   ....[0]....
.L_397:
        /*03a4*/ 	.word	0xffffffff


	//   ....[1]....
        /*03a8*/ 	.word	0xffffffff


	//   ....[2]....
        /*03ac*/ 	.word	0xffffffff


	//   ....[3]....
        /*03b0*/ 	.word	0xffffffff


	//   ....[4]....
        /*03b4*/ 	.word	0xffffffff


	//   ....[5]....
        /*03b8*/ 	.word	0xffffffff


	//   ....[6]....
        /*03bc*/ 	.word	0xffffffff


	//   ....[7]....
        /*03c0*/ 	.word	0xffffffff


	//   ....[8]....
        /*03c4*/ 	.word	0xffffffff


	//   ....[9]....
        /*03c8*/ 	.word	0xffffffff


	//   ....[10]....
        /*03cc*/ 	.word	0xffffffff


	//   ....[11]....
        /*03d0*/ 	.word	0xffffffff


	//   ....[12]....
        /*03d4*/ 	.word	0xffffffff


	//   ....[13]....
        /*03d8*/ 	.word	0xffffffff


	//   ....[14]....
        /*03dc*/ 	.word	0xffffffff


	//   ....[15]....
        /*03e0*/ 	.word	0xffffffff


	//   ....[16]....
        /*03e4*/ 	.word	0xffffffff


	//   ....[17]....
        /*03e8*/ 	.word	0xffffffff


	//   ....[18]....
        /*03ec*/ 	.word	0xffffffff


	//   ....[19]....
        /*03f0*/ 	.word	0xffffffff


	//   ....[20]....
        /*03f4*/ 	.word	0xffffffff


	//   ....[21]....
        /*03f8*/ 	.word	0xffffffff


	//   ....[22]....
        /*03fc*/ 	.word	0xffffffff


	//   ....[23]....
        /*0400*/ 	.word	0xffffffff


	//   ....[24]....
        /*0404*/ 	.word	0xffffffff


	//   ....[25]....
        /*0408*/ 	.word	0xffffffff


	//   ....[26]....
        /*040c*/ 	.word	0xffffffff


	//   ....[27]....
        /*0410*/ 	.word	0xffffffff


	//   ....[28]....
        /*0414*/ 	.word	0xffffffff


	//   ....[29]....
        /*0418*/ 	.word	0xffffffff


	//   ....[30]....
        /*041c*/ 	.word	0xffffffff


	//   ....[31]....
        /*0420*/ 	.word	0xffffffff


	//   ....[32]....
        /*0424*/ 	.word	0xffffffff


	//   ....[33]....
        /*0428*/ 	.word	0xffffffff


	//   ....[34]....
        /*042c*/ 	.word	0xffffffff


	//   ....[35]....
        /*0430*/ 	.word	0xffffffff


	//   ....[36]....
        /*0434*/ 	.word	0xffffffff


	//   ....[37]....
        /*0438*/ 	.word	0xffffffff


	//   ....[38]....
        /*043c*/ 	.word	0xffffffff


	//   ....[39]....
        /*0440*/ 	.word	0xffffffff


	//   ....[40]....
        /*0444*/ 	.word	0xffffffff


	//   ....[41]....
        /*0448*/ 	.word	0xffffffff


	//   ....[42]....
        /*044c*/ 	.word	0xffffffff


	//   ....[43]....
        /*0450*/ 	.word	0xffffffff


	//   ....[44]....
        /*0454*/ 	.word	0xffffffff


	//   ....[45]....
        /*0458*/ 	.word	0xffffffff


	//   ....[46]....
        /*045c*/ 	.word	0xffffffff


	//   ....[47]....
        /*0460*/ 	.word	0xffffffff


	//   ....[48]....
        /*0464*/ 	.word	0xffffffff


	//   ....[49]....
        /*0468*/ 	.word	0xffffffff


	//   ....[50]....
        /*046c*/ 	.word	0xffffffff


	//   ....[51]....
        /*0470*/ 	.word	0xffffffff


	//   ....[52]....
        /*0474*/ 	.word	0xffffffff


	//   ....[53]....
        /*0478*/ 	.word	0xffffffff


	//   ....[54]....
        /*047c*/ 	.word	0xffffffff


	//   ....[55]....
        /*0480*/ 	.word	0xffffffff


	//   ....[56]....
        /*0484*/ 	.word	0xffffffff


	//   ....[57]....
        /*0488*/ 	.word	0xffffffff


	//   ....[58]....
        /*048c*/ 	.word	0xffffffff


	//   ....[59]....
        /*0490*/ 	.word	0xffffffff


	//   ....[60]....
        /*0494*/ 	.word	0xffffffff


	//   ....[61]....
        /*0498*/ 	.word	0xffffffff


	//   ....[62]....
        /*049c*/ 	.word	0xffffffff


	//   ....[63]....
        /*04a0*/ 	.word	0xffffffff


	//   ....[64]....
        /*04a4*/ 	.word	0xffffffff


	//   ....[65]....
        /*04a8*/ 	.word	0xffffffff


	//   ....[66]....
        /*04ac*/ 	.word	0xffffffff


	//   ....[67]....
        /*04b0*/ 	.word	0xffffffff


	//   ....[68]....
        /*04b4*/ 	.word	0xffffffff


	//   ....[69]....
        /*04b8*/ 	.word	0xffffffff


	//   ....[70]....
        /*04bc*/ 	.word	0xffffffff


	//   ....[71]....
        /*04c0*/ 	.word	0xffffffff


	//   ....[72]....
        /*04c4*/ 	.word	0xffffffff


	//   ....[73]....
        /*04c8*/ 	.word	0xffffffff


	//   ....[74]....
        /*04cc*/ 	.word	0xffffffff


	//   ....[75]....
        /*04d0*/ 	.word	0xffffffff


	//   ....[76]....
        /*04d4*/ 	.word	0xffffffff


	//   ....[77]....
        /*04d8*/ 	.word	0xffffffff


	//   ....[78]....
        /*04dc*/ 	.word	0xffffffff


	//   ....[79]....
        /*04e0*/ 	.word	0xffffffff


	//   ....[80]....
        /*04e4*/ 	.word	0xffffffff


	//   ....[81]....
        /*04e8*/ 	.word	0xffffffff


	//   ....[82]....
        /*04ec*/ 	.word	0xffffffff


	//   ....[83]....
        /*04f0*/ 	.word	0xffffffff


	//   ....[84]....
        /*04f4*/ 	.word	0xffffffff


	//   ....[85]....
        /*04f8*/ 	.word	0xffffffff


	//   ....[86]....
        /*04fc*/ 	.word	0xffffffff


	//   ....[87]....
        /*0500*/ 	.word	0xffffffff


	//   ....[88]....
        /*0504*/ 	.word	0xffffffff


	//   ....[89]....
        /*0508*/ 	.word	0xffffffff


	//   ....[90]....
        /*050c*/ 	.word	0xffffffff


	//   ....[91]....
        /*0510*/ 	.word	0xffffffff


	//   ....[92]....
        /*0514*/ 	.word	0xffffffff


	//   ....[93]....
        /*0518*/ 	.word	0xffffffff


	//   ....[94]....
        /*051c*/ 	.word	0xffffffff


	//   ....[95]....
        /*0520*/ 	.word	0xffffffff


	//   ....[96]....
        /*0524*/ 	.word	0xffffffff


	//   ....[97]....
        /*0528*/ 	.word	0xffffffff


	//   ....[98]....
        /*052c*/ 	.word	0xffffffff


	//   ....[99]....
        /*0530*/ 	.word	0xffffffff


	//   ....[100]....
        /*0534*/ 	.word	0xffffffff


	//   ....[101]....
        /*0538*/ 	.word	0xffffffff


	//   ....[102]....
        /*053c*/ 	.word	0xffffffff


	//   ....[103]....
        /*0540*/ 	.word	0xffffffff


	//   ....[104]....
        /*0544*/ 	.word	0xffffffff


	//   ....[105]....
        /*0548*/ 	.word	0xffffffff


	//   ....[106]....
        /*054c*/ 	.word	0xffffffff


	//   ....[107]....
        /*0550*/ 	.word	0xffffffff


	//   ....[108]....
        /*0554*/ 	.word	0xffffffff


	//   ....[109]....
        /*0558*/ 	.word	0xffffffff


	//   ....[110]....
        /*055c*/ 	.word	0xffffffff


	//   ....[111]....
        /*0560*/ 	.word	0xffffffff


	//   ....[112]....
        /*0564*/ 	.word	0xffffffff


	//   ....[113]....
        /*0568*/ 	.word	0xffffffff


	//   ....[114]....
        /*056c*/ 	.word	0xffffffff


	//   ....[115]....
        /*0570*/ 	.word	0xffffffff


	//   ....[116]....
        /*0574*/ 	.word	0xffffffff


	//   ....[117]....
        /*0578*/ 	.word	0xffffffff


	//   ....[118]....
        /*057c*/ 	.word	0xffffffff


	//   ....[119]....
        /*0580*/ 	.word	0xffffffff


	//   ....[120]....
        /*0584*/ 	.word	0xffffffff


	//   ....[121]....
        /*0588*/ 	.word	0xffffffff


	//   ....[122]....
        /*058c*/ 	.word	0xffffffff


	//   ....[123]....
        /*0590*/ 	.word	0xffffffff


	//   ....[124]....
        /*0594*/ 	.word	0xffffffff


	//   ....[125]....
        /*0598*/ 	.word	0xffffffff


	//   ....[126]....
        /*059c*/ 	.word	0xffffffff


	//   ....[127]....
        /*05a0*/ 	.word	0xffffffff


	//   ....[128]....
        /*05a4*/ 	.word	0xffffffff


	//   ....[129]....
        /*05a8*/ 	.word	0xffffffff


	//   ....[130]....
        /*05ac*/ 	.word	0xffffffff


	//   ....[131]....
        /*05b0*/ 	.word	0xffffffff


	//   ....[132]....
        /*05b4*/ 	.word	0xffffffff


	//   ....[133]....
        /*05b8*/ 	.word	0xffffffff


	//   ....[134]....
        /*05bc*/ 	.word	0xffffffff


	//   ....[135]....
        /*05c0*/ 	.word	0xffffffff


	//   ....[136]....
        /*05c4*/ 	.word	0xffffffff


	//   ....[137]....
        /*05c8*/ 	.word	0xffffffff


	//   ....[138]....
        /*05cc*/ 	.word	0xffffffff


	//   ....[139]....
        /*05d0*/ 	.word	0xffffffff


	//   ....[140]....
        /*05d4*/ 	.word	0xffffffff


	//   ....[141]....
        /*05d8*/ 	.word	0xffffffff


	//   ....[142]....
        /*05dc*/ 	.word	0xffffffff


	//   ....[143]....
        /*05e0*/ 	.word	0xffffffff


	//   ....[144]....
        /*05e4*/ 	.word	0xffffffff


	//   ....[145]....
        /*05e8*/ 	.word	0xffffffff


	//   ....[146]....
        /*05ec*/ 	.word	0xffffffff


	//   ....[147]....
        /*05f0*/ 	.word	0xffffffff


	//   ....[148]....
        /*05f4*/ 	.word	0xffffffff


	//   ....[149]....
        /*05f8*/ 	.word	0xffffffff


	//   ....[150]....
        /*05fc*/ 	.word	0xffffffff


	//   ....[151]....
        /*0600*/ 	.word	0xffffffff


	//   ....[152]....
        /*0604*/ 	.word	0xffffffff


	//   ....[153]....
        /*0608*/ 	.word	0xffffffff


	//   ....[154]....
        /*060c*/ 	.word	0xffffffff


	//   ....[155]....
        /*0610*/ 	.word	0xffffffff


	//   ....[156]....
        /*0614*/ 	.word	0xffffffff


	//   ....[157]....
        /*0618*/ 	.word	0x0500000f


	//   ....[158]....
        /*061c*/ 	.word	0x0500000f


	//   ....[159]....
        /*0620*/ 	.word	0x0500000f


	//   ....[160]....
        /*0624*/ 	.word	0x0500000f


	//   ....[161]....
        /*0628*/ 	.word	0x0500000f


	//   ....[162]....
        /*062c*/ 	.word	0x0500000f


	//   ....[163]....
        /*0630*/ 	.word	0x0500000f


	//   ....[164]....
        /*0634*/ 	.word	0x0500000f


	//   ....[165]....
        /*0638*/ 	.word	0x0500000f


	//   ....[166]....
        /*063c*/ 	.word	0x0500000f


	//   ....[167]....
        /*0640*/ 	.word	0x0500000f


	//   ....[168]....
        /*0644*/ 	.word	0x0500000f


	//   ....[169]....
        /*0648*/ 	.word	0x0500000f


	//   ....[170]....
        /*064c*/ 	.word	0x0500000f


	//   ....[171]....
        /*0650*/ 	.word	0x0500000f


	//   ....[172]....
        /*0654*/ 	.word	0x0500000f


	//   ....[173]....
        /*0658*/ 	.word	0x0500000f


	//   ....[174]....
        /*065c*/ 	.word	0x0500000f


	//   ....[175]....
        /*0660*/ 	.word	0x0500000f


	//   ....[176]....
        /*0664*/ 	.word	0x0500000f


	//   ....[177]....
        /*0668*/ 	.word	0x0500000f


	//   ....[178]....
        /*066c*/ 	.word	0x0500000f


	//   ....[179]....
        /*0670*/ 	.word	0x0500000f


	//   ....[180]....
        /*0674*/ 	.word	0x0500000f


	//   ....[181]....
        /*0678*/ 	.word	0x0500000f


	//   ....[182]....
        /*067c*/ 	.word	0x0500000f


	//   ....[183]....
        /*0680*/ 	.word	0x0500000f


	//   ....[184]....
        /*0684*/ 	.word	0x0500000f


	//   ....[185]....
        /*0688*/ 	.word	0x0500000f


	//   ....[186]....
        /*068c*/ 	.word	0x0500000f


	//   ....[187]....
        /*0690*/ 	.word	0x0500000f


	//   ....[188]....
        /*0694*/ 	.word	0x0500000f


	//   ....[189]....
        /*0698*/ 	.word	0x0500000f


	//   ....[190]....
        /*069c*/ 	.word	0x0500000f


	//   ....[191]....
        /*06a0*/ 	.word	0x0500000f


	//   ....[192]....
        /*06a4*/ 	.word	0x0500000f


	//   ....[193]....
        /*06a8*/ 	.word	0x0500000f


	//   ....[194]....
        /*06ac*/ 	.word	0x0500000f


	//   ....[195]....
        /*06b0*/ 	.word	0x0500000f


	//   ....[196]....
        /*06b4*/ 	.word	0x0500000f


	//   ....[197]....
        /*06b8*/ 	.word	0x0500000f


	//   ....[198]....
        /*06bc*/ 	.word	0x0500000f


	//   ....[199]....
        /*06c0*/ 	.word	0x0500000f


	//   ....[200]....
        /*06c4*/ 	.word	0x0500000f


	//   ....[201]....
        /*06c8*/ 	.word	0x0500000f


	//   ....[202]....
        /*06cc*/ 	.word	0x0500000f


	//   ....[203]....
        /*06d0*/ 	.word	0x0500000f


	//   ....[204]....
        /*06d4*/ 	.word	0x0500000f


	//   ....[205]....
        /*06d8*/ 	.word	0x0500000f


	//   ....[206]....
        /*06dc*/ 	.word	0x0500000f


	//   ....[207]....
        /*06e0*/ 	.word	0x0500000f


	//   ....[208]....
        /*06e4*/ 	.word	0x0500000f


	//   ....[209]....
        /*06e8*/ 	.word	0x0500000f


	//   ....[210]....
        /*06ec*/ 	.word	0x0500000f


	//   ....[211]....
        /*06f0*/ 	.word	0x0500000f


	//   ....[212]....
        /*06f4*/ 	.word	0x0500000f


	//   ....[213]....
        /*06f8*/ 	.word	0x0500000f


	//   ....[214]....
        /*06fc*/ 	.word	0x0500000f


	//   ....[215]....
        /*0700*/ 	.word	0x0500000f


	//   ....[216]....
        /*0704*/ 	.word	0x0500000f


	//   ....[217]....
        /*0708*/ 	.word	0x0500000f


	//   ....[218]....
        /*070c*/ 	.word	0x0500000f


	//   ....[219]....
        /*0710*/ 	.word	0x0500000f


	//   ....[220]....
        /*0714*/ 	.word	0x0500000f


	//   ....[221]....
        /*0718*/ 	.word	0x0500000f


	//   ....[222]....
        /*071c*/ 	.word	0x0500000f


	//   ....[223]....
        /*0720*/ 	.word	0x0500000f


	//   ....[224]....
        /*0724*/ 	.word	0x0500000f


	//   ....[225]....
        /*0728*/ 	.word	0x0500000f


	//   ....[226]....
        /*072c*/ 	.word	0x0500000f


	//   ....[227]....
        /*0730*/ 	.word	0x0500000f


	//   ....[228]....
        /*0734*/ 	.word	0x0500000f


	//   ....[229]....
        /*0738*/ 	.word	0x0500000f


	//   ....[230]....
        /*073c*/ 	.word	0x0500000f


	//   ....[231]....
        /*0740*/ 	.word	0x0500000f


	//   ....[232]....
        /*0744*/ 	.word	0x0500000f


	//   ....[233]....
        /*0748*/ 	.word	0x0500000f


	//   ....[234]....
        /*074c*/ 	.word	0x0500000f


	//   ....[235]....
        /*0750*/ 	.word	0x0500000f


	//   ....[236]....
        /*0754*/ 	.word	0x0500000f


	//   ....[237]....
        /*0758*/ 	.word	0x0500000f


	//   ....[238]....
        /*075c*/ 	.word	0x0500000f


	//   ....[239]....
        /*0760*/ 	.word	0x0500000f


	//----- nvinfo : EIATTR_COOP_GROUP_INSTR_OFFSETS
	.align		4
.L_398:
        /*0764*/ 	.byte	0x04, 0x28
        /*0766*/ 	.short	(.L_400 - .L_399)


	//   ....[0]....
.L_399:
        /*0768*/ 	.word	0x00000060


	//   ....[1]....
        /*076c*/ 	.word	0x00000140


	//   ....[2]....
        /*0770*/ 	.word	0x00000190


	//   ....[3]....
        /*0774*/ 	.word	0x00000380


	//   ....[4]....
        /*0778*/ 	.word	0x000004e0


	//   ....[5]....
        /*077c*/ 	.word	0x00000600


	//   ....[6]....
        /*0780*/ 	.word	0x00000760


	//   ....[7]....
        /*0784*/ 	.word	0x00003530


	//   ....[8]....
        /*0788*/ 	.word	0x00003540


	//   ....[9]....
        /*078c*/ 	.word	0x00003fd0


	//   ....[10]....
        /*0790*/ 	.word	0x00003fe0


	//   ....[11]....
        /*0794*/ 	.word	0x000049a0


	//   ....[12]....
        /*0798*/ 	.word	0x000049b0


	//   ....[13]....
        /*079c*/ 	.word	0x00004d70


	//   ....[14]....
        /*07a0*/ 	.word	0x00004d80


	//   ....[15]....
        /*07a4*/ 	.word	0x000061d0


	//   ....[16]....
        /*07a8*/ 	.word	0x00008720


	//   ....[17]....
        /*07ac*/ 	.word	0x00008e90


	//   ....[18]....
        /*07b0*/ 	.word	0x00008ea0


	//   ....[19]....
        /*07b4*/ 	.word	0x00008eb0


	//   ....[20]....
        /*07b8*/ 	.word	0x00008ec0


	//   ....[21]....
        /*07bc*/ 	.word	0x000091e0


	//   ....[22]....
        /*07c0*/ 	.word	0x000091f0


	//   ....[23]....
        /*07c4*/ 	.word	0x00009200


	//   ....[24]....
        /*07c8*/ 	.word	0x00009210


	//   ....[25]....
        /*07cc*/ 	.word	0x0000a560


	//   ....[26]....
        /*07d0*/ 	.word	0x0000a580


	//   ....[27]....
        /*07d4*/ 	.word	0x0000a590


	//   ....[28]....
        /*07d8*/ 	.word	0x0000a5a0


	//   ....[29]....
        /*07dc*/ 	.word	0x0000a680


	//   ....[30]....
        /*07e0*/ 	.word	0x0000a6a0


	//   ....[31]....
        /*07e4*/ 	.word	0x0000a6b0


	//   ....[32]....
        /*07e8*/ 	.word	0x0000a730


	//   ....[33]....
        /*07ec*/ 	.word	0x0000bed0


	//   ....[34]....
        /*07f0*/ 	.word	0x0000c0b0


	//   ....[35]....
        /*07f4*/ 	.word	0x0000cb80


	//   ....[36]....
        /*07f8*/ 	.word	0x0000cc10


	//   ....[37]....
        /*07fc*/ 	.word	0x0000ce30


	//   ....[38]....
        /*0800*/ 	.word	0x0000ceb0


	//   ....[39]....
        /*0804*/ 	.word	0x0000d820


	//   ....[40]....
        /*0808*/ 	.word	0x0000df50


	//   ....[41]....
        /*080c*/ 	.word	0x0000e180


	//   ....[42]....
        /*0810*/ 	.word	0x0000e8c0


	//   ....[43]....
        /*0814*/ 	.word	0x0000e9e0


	//   ....[44]....
        /*0818*/ 	.word	0x0000ef80


	//   ....[45]....
        /*081c*/ 	.word	0x0000efe0


	//   ....[46]....
        /*0820*/ 	.word	0x00010110


	//   ....[47]....
        /*0824*/ 	.word	0x000109b0


	//   ....[48]....
        /*0828*/ 	.word	0x000109d0


	//   ....[49]....
        /*082c*/ 	.word	0x00010fa0


	//   ....[50]....
        /*0830*/ 	.word	0x00011170


	//   ....[51]....
        /*0834*/ 	.word	0x00011e60


	//   ....[52]....
        /*0838*/ 	.word	0x000123f0


	//   ....[53]....
        /*083c*/ 	.word	0x000125e0


	//   ....[54]....
        /*0840*/ 	.word	0x00012cc0


	//   ....[55]....
        /*0844*/ 	.word	0x00012d90


	//   ....[56]....
        /*0848*/ 	.word	0x000131f0


	//   ....[57]....
        /*084c*/ 	.word	0x00013270


	//   ....[58]....
        /*0850*/ 	.word	0x000143a0


	//   ....[59]....
        /*0854*/ 	.word	0x000144b0


	//   ....[60]....
        /*0858*/ 	.word	0x000144d0


	//   ....[61]....
        /*085c*/ 	.word	0x00014640


	//   ....[62]....
        /*0860*/ 	.word	0x00014810


	//   ....[63]....
        /*0864*/ 	.word	0x00015c90


	//   ....[64]....
        /*0868*/ 	.word	0x00016040


	//   ....[65]....
        /*086c*/ 	.word	0x00016050


	//   ....[66]....
        /*0870*/ 	.word	0x00016060


	//   ....[67]....
        /*0874*/ 	.word	0x00016070


	//   ....[68]....
        /*0878*/ 	.word	0x00016da0


	//   ....[69]....
        /*087c*/ 	.word	0x00016dc0


	//   ....[70]....
        /*0880*/ 	.word	0x00017060


	//   ....[71]....
        /*0884*/ 	.word	0x00017080


	//   ....[72]....
        /*0888*/ 	.word	0x00017a40


	//   ....[73]....
        /*088c*/ 	.word	0x00017a80


	//   ....[74]....
        /*0890*/ 	.word	0x00018410


	//   ....[75]....
        /*0894*/ 	.word	0x00018430


	//   ....[76]....
        /*0898*/ 	.word	0x000198f0


	//   ....[77]....
        /*089c*/ 	.word	0x00019920


	//   ....[78]....
        /*08a0*/ 	.word	0x00019b80


	//   ....[79]....
        /*08a4*/ 	.word	0x00019ba0


	//   ....[80]....
        /*08a8*/ 	.word	0x00019e50


	//   ....[81]....
        /*08ac*/ 	.word	0x0001a040


	//   ....[82]....
        /*08b0*/ 	.word	0x0001a070


	//   ....[83]....
        /*08b4*/ 	.word	0x0001a0a0


	//   ....[84]....
        /*08b8*/ 	.word	0x0001a0d0


	//   ....[85]....
        /*08bc*/ 	.word	0x0001a100


	//   ....[86]....
        /*08c0*/ 	.word	0x0001a130


	//   ....[87]....
        /*08c4*/ 	.word	0x0001a2c0


	//   ....[88]....
        /*08c8*/ 	.word	0x0001a2f0


	//   ....[89]....
        /*08cc*/ 	.word	0x0001a320


	//   ....[90]....
        /*08d0*/ 	.word	0x0001a350


	//   ....[91]....
        /*08d4*/ 	.word	0x0001a380


	//   ....[92]....
        /*08d8*/ 	.word	0x0001a3b0


	//   ....[93]....
        /*08dc*/ 	.word	0x0001a440


	//   ....[94]....
        /*08e0*/ 	.word	0x0001a470


	//   ....[95]....
        /*08e4*/ 	.word	0x0001a480


	//   ....[96]....
        /*08e8*/ 	.word	0x0001a4c0


	//   ....[97]....
        /*08ec*/ 	.word	0x0001bc80


	//   ....[98]....
        /*08f0*/ 	.word	0x0001ea70


	//   ....[99]....
        /*08f4*/ 	.word	0x0001ea90


	//   ....[100]....
        /*08f8*/ 	.word	0x0001eb20


	//   ....[101]....
        /*08fc*/ 	.word	0x0001eb40


	//   ....[102]....
        /*0900*/ 	.word	0x0001ebc0


	//   ....[103]....
        /*0904*/ 	.word	0x0001ebe0


	//   ....[104]....
        /*0908*/ 	.word	0x0001ebf0


	//   ....[105]....
        /*090c*/ 	.word	0x0001ec00


	//   ....[106]....
        /*0910*/ 	.word	0x0001f3f0


	//   ....[107]....
        /*0914*/ 	.word	0x0001f420


	//   ....[108]....
        /*0918*/ 	.word	0x0001f4c0


	//   ....[109]....
        /*091c*/ 	.word	0x0001f4e0


	//   ....[110]....
        /*0920*/ 	.word	0x0001f560


	//   ....[111]....
        /*0924*/ 	.word	0x0001f580


	//   ....[112]....
        /*0928*/ 	.word	0x0001f590


	//   ....[113]....
        /*092c*/ 	.word	0x0001f5a0


	//   ....[114]....
        /*0930*/ 	.word	0x0001fa20


	//   ....[115]....
        /*0934*/ 	.word	0x0001fae0


	//   ....[116]....
        /*0938*/ 	.word	0x0001fc30


	//   ....[117]....
        /*093c*/ 	.word	0x0001fc70


	//   ....[118]....
        /*0940*/ 	.word	0x0001fc80


	//   ....[119]....
        /*0944*/ 	.word	0x0001fc90


	//   ....[120]....
        /*0948*/ 	.word	0x0001fde0


	//   ....[121]....
        /*094c*/ 	.word	0x0001ff30


	//   ....[122]....
        /*0950*/ 	.word	0x00020730


	//   ....[123]....
        /*0954*/ 	.word	0x00020750


	//   ....[124]....
        /*0958*/ 	.word	0x000207a0


	//   ....[125]....
        /*095c*/ 	.word	0x000207b0


	//   ....[126]....
        /*0960*/ 	.word	0x000207f0


	//   ....[127]....
        /*0964*/ 	.word	0x00020800


	//   ....[128]....
        /*0968*/ 	.word	0x00020810


	//   ....[129]....
        /*096c*/ 	.word	0x00020850


	//   ....[130]....
        /*0970*/ 	.word	0x00020b50


	//   ....[131]....
        /*0974*/ 	.word	0x00020b90


	//   ....[132]....
        /*0978*/ 	.word	0x00020bb0


	//   ....[133]....
        /*097c*/ 	.word	0x00020bd0


	//   ....[134]....
        /*0980*/ 	.word	0x00020c00


	//   ....[135]....
        /*0984*/ 	.word	0x00020c20


	//   ....[136]....
        /*0988*/ 	.word	0x00020d20


	//   ....[137]....
        /*098c*/ 	.word	0x00020e70


	//   ....[138]....
        /*0990*/ 	.word	0x000214b0


	//   ....[139]....
        /*0994*/ 	.word	0x000214e0


	//   ....[140]....
        /*0998*/ 	.word	0x00021540


	//   ....[141]....
        /*099c*/ 	.word	0x00021570


	//   ....[142]....
        /*09a0*/ 	.word	0x000215a0


	//   ....[143]....
        /*09a4*/ 	.word	0x000215d0


	//   ....[144]....
        /*09a8*/ 	.word	0x00021600


	//   ....[145]....
        /*09ac*/ 	.word	0x00021630


	//   ....[146]....
        /*09b0*/ 	.word	0x000217d0


	//   ....[147]....
        /*09b4*/ 	.word	0x00021800


	//   ....[148]....
        /*09b8*/ 	.word	0x00021830


	//   ....[149]....
        /*09bc*/ 	.word	0x00021860


	//   ....[150]....
        /*09c0*/ 	.word	0x00021890


	//   ....[151]....
        /*09c4*/ 	.word	0x000218c0


	//   ....[152]....
        /*09c8*/ 	.word	0x00021980


	//   ....[153]....
        /*09cc*/ 	.word	0x000219a0


	//   ....[154]....
        /*09d0*/ 	.word	0x000219c0


	//   ....[155]....
        /*09d4*/ 	.word	0x00021a20


	//   ....[156]....
        /*09d8*/ 	.word	0x00022440


	//   ....[157]....
        /*09dc*/ 	.word	0x00022760


	//   ....[158]....
        /*09e0*/ 	.word	0x000227f0


	//   ....[159]....
        /*09e4*/ 	.word	0x000228e0


	//   ....[160]....
        /*09e8*/ 	.word	0x00022970


	//   ....[161]....
        /*09ec*/ 	.word	0x00022a50


	//   ....[162]....
        /*09f0*/ 	.word	0x00022ae0


	//   ....[163]....
        /*09f4*/ 	.word	0x00022c60


	//   ....[164]....
        /*09f8*/ 	.word	0x00022cf0


	//   ....[165]....
        /*09fc*/ 	.word	0x00022d40


	//   ....[166]....
        /*0a00*/ 	.word	0x00022d90


	//   ....[167]....
        /*0a04*/ 	.word	0x00022e30


	//   ....[168]....
        /*0a08*/ 	.word	0x00022ec0


	//   ....[169]....
        /*0a0c*/ 	.word	0x00022f10


	//   ....[170]....
        /*0a10*/ 	.word	0x00022f60


	//   ....[171]....
        /*0a14*/ 	.word	0x00023060


	//   ....[172]....
        /*0a18*/ 	.word	0x00023110


	//   ....[173]....
        /*0a1c*/ 	.word	0x00023190


	//   ....[174]....
        /*0a20*/ 	.word	0x00023200


	//   ....[175]....
        /*0a24*/ 	.word	0x00023350


	//   ....[176]....
        /*0a28*/ 	.word	0x00023490


	//   ....[177]....
        /*0a2c*/ 	.word	0x00023500


	//   ....[178]....
        /*0a30*/ 	.word	0x00023550


	//   ....[179]....
        /*0a34*/ 	.word	0x000238d0


	//   ....[180]....
        /*0a38*/ 	.word	0x00023bb0


	//   ....[181]....
        /*0a3c*/ 	.word	0x00023ca0


	//   ....[182]....
        /*0a40*/ 	.word	0x00023d40


	//   ....[183]....
        /*0a44*/ 	.word	0x00023da0


	//   ....[184]....
        /*0a48*/ 	.word	0x00023e90


	//   ....[185]....
        /*0a4c*/ 	.word	0x00023f00


	//   ....[186]....
        /*0a50*/ 	.word	0x00023ff0


	//   ....[187]....
        /*0a54*/ 	.word	0x00024060


	//   ....[188]....
        /*0a58*/ 	.word	0x00024100


	//   ....[189]....
        /*0a5c*/ 	.word	0x000241f0


	//   ....[190]....
        /*0a60*/ 	.word	0x00024260


	//   ....[191]....
        /*0a64*/ 	.word	0x000242c0


	//   ....[192]....
        /*0a68*/ 	.word	0x000243b0


	//   ....[193]....
        /*0a6c*/ 	.word	0x00024410


	//   ....[194]....
        /*0a70*/ 	.word	0x00024510


	//   ....[195]....
        /*0a74*/ 	.word	0x00024570


	//   ....[196]....
        /*0a78*/ 	.word	0x00024610


	//   ....[197]....
        /*0a7c*/ 	.word	0x00024790


	//   ....[198]....
        /*0a80*/ 	.word	0x00024890


	//   ....[199]....
        /*0a84*/ 	.word	0x00024b10


	//   ....[200]....
        /*0a88*/ 	.word	0x00024b60


	//   ....[201]....
        /*0a8c*/ 	.word	0x00024d30


	//   ....[202]....
        /*0a90*/ 	.word	0x00024d80


	//   ....[203]....
        /*0a94*/ 	.word	0x00024f50


	//   ....[204]....
        /*0a98*/ 	.word	0x00024fa0


	//   ....[205]....
        /*0a9c*/ 	.word	0x00025090


	//   ....[206]....
        /*0aa0*/ 	.word	0x00025130


	//   ....[207]....
        /*0aa4*/ 	.word	0x00025190


	//   ....[208]....
        /*0aa8*/ 	.word	0x00025240


	//   ....[209]....
        /*0aac*/ 	.word	0x000252a0


	//   ....[210]....
        /*0ab0*/ 	.word	0x00025350


	//   ....[211]....
        /*0ab4*/ 	.word	0x000253b0


	//   ....[212]....
        /*0ab8*/ 	.word	0x00025460


	//   ....[213]....
        /*0abc*/ 	.word	0x00025550


	//   ....[214]....
        /*0ac0*/ 	.word	0x00025630


	//   ....[215]....
        /*0ac4*/ 	.word	0x00025740


	//   ....[216]....
        /*0ac8*/ 	.word	0x00025840


	//   ....[217]....
        /*0acc*/ 	.word	0x00025970


	//   ....[218]....
        /*0ad0*/ 	.word	0x00025a50


	//   ....[219]....
        /*0ad4*/ 	.word	0x00025b50


	//   ....[220]....
        /*0ad8*/ 	.word	0x00025c30


	//   ....[221]....
        /*0adc*/ 	.word	0x00025cc0


	//   ....[222]....
        /*0ae0*/ 	.word	0x00025d60


	//   ....[223]....
        /*0ae4*/ 	.word	0x00025ed0


	//   ....[224]....
        /*0ae8*/ 	.word	0x00025f40


	//   ....[225]....
        /*0aec*/ 	.word	0x00025fb0


	//   ....[226]....
        /*0af0*/ 	.word	0x00026020


	//   ....[227]....
        /*0af4*/ 	.word	0x00026090


	//   ....[228]....
        /*0af8*/ 	.word	0x00026110


	//   ....[229]....
        /*0afc*/ 	.word	0x00026190


	//   ....[230]....
        /*0b00*/ 	.word	0x00026220


	//   ....[231]....
        /*0b04*/ 	.word	0x00026290


	//   ....[232]....
        /*0b08*/ 	.word	0x00026300


	//   ....[233]....
        /*0b0c*/ 	.word	0x00026370


	//   ....[234]....
        /*0b10*/ 	.word	0x000263f0


	//   ....[235]....
        /*0b14*/ 	.word	0x00026460


	//   ....[236]....
        /*0b18*/ 	.word	0x00026510


	//   ....[237]....
        /*0b1c*/ 	.word	0x00026560


	//   ....[238]....
        /*0b20*/ 	.word	0x000265f0


	//   ....[239]....
        /*0b24*/ 	.word	0x00026720


	//----- nvinfo : EIATTR_REG_RECONFIG
	.align		4
.L_400:
        /*0b28*/ 	.byte	0x01, 0x54
	.zero		2


	//----- nvinfo : EIATTR_SYSCALL_OFFSETS
	.align		4
        /*0b2c*/ 	.byte	0x04, 0x46
        /*0b2e*/ 	.short	(.L_402 - .L_401)


	//   ....[0]....
.L_401:
        /*0b30*/ 	.word	0x000027c0


	//   ....[1]....
        /*0b34*/ 	.word	0x00002910


	//   ....[2]....
        /*0b38*/ 	.word	0x000088d0


	//   ....[3]....
        /*0b3c*/ 	.word	0x00008c00


	//   ....[4]....
        /*0b40*/ 	.word	0x0001dea0


	//   ....[5]....
        /*0b44*/ 	.word	0x0001dff0


	//   ....[6]....
        /*0b48*/ 	.word	0x0001e0e0


	//   ....[7]....
        /*0b4c*/ 	.word	0x0001f050


	//----- nvinfo : EIATTR_MBARRIER_INSTR_OFFSETS
	.align		4
.L_402:
        /*0b50*/ 	.byte	0x04, 0x39
        /*0b52*/ 	.short	(.L_404 - .L_403)


	//   ....[0]....
.L_403:
        /*0b54*/ 	.word	0x00000270
        /*0b58*/ 	.word	0x000000ff
        /*0b5c*/ 	.word	0x00028c00
        /*0b60*/ 	.short	0x0100
        /*0b62*/ 	.byte	0x08
	.zero		1


	//   ....[1]....
        /*0b64*/ 	.word	0x00000280
        /*0b68*/ 	.word	0x000000ff
        /*0b6c*/ 	.word	0x00028c20
        /*0b70*/ 	.short	0x0100
        /*0b72*/ 	.byte	0x08
	.zero		1


	//   ....[2]....
        /*0b74*/ 	.word	0x00000330
        /*0b78*/ 	.word	0x000000ff
        /*0b7c*/ 	.word	0x00028c30
        /*0b80*/ 	.short	0x0100
        /*0b82*/ 	.byte	0x06
	.zero		1


	//   ....[3]....
        /*0b84*/ 	.word	0x00000340
        /*0b88*/ 	.word	0x000000ff
        /*0b8c*/ 	.word	0x00028c40
        /*0b90*/ 	.short	0x0100
        /*0b92*/ 	.byte	0x06
	.zero		1


	//   ....[4]....
        /*0b94*/ 	.word	0x00000350
        /*0b98*/ 	.word	0x000000ff
        /*0b9c*/ 	.word	0x00028c38
        /*0ba0*/ 	.short	0x0100
        /*0ba2*/ 	.byte	0x06
	.zero		1


	//   ....[5]....
        /*0ba4*/ 	.word	0x00000360
        /*0ba8*/ 	.word	0x000000ff
        /*0bac*/ 	.word	0x00028c48
        /*0bb0*/ 	.short	0x0100
        /*0bb2*/ 	.byte	0x06
	.zero		1


	//   ....[6]....
        /*0bb4*/ 	.word	0x00000490
        /*0bb8*/ 	.word	0x000000ff
        /*0bbc*/ 	.word	0x00028c50
        /*0bc0*/ 	.short	0x0100
        /*0bc2*/ 	.byte	0x08
	.zero		1


	//   ....[7]....
        /*0bc4*/ 	.word	0x000004a0
        /*0bc8*/ 	.word	0x000000ff
        /*0bcc*/ 	.word	0x00028c60
        /*0bd0*/ 	.short	0x0100
        /*0bd2*/ 	.byte	0x08
	.zero		1


	//   ....[8]....
        /*0bd4*/ 	.word	0x000004b0
        /*0bd8*/ 	.word	0x000000ff
        /*0bdc*/ 	.word	0x00028c58
        /*0be0*/ 	.short	0x0100
        /*0be2*/ 	.byte	0x08
	.zero		1


	//   ....[9]....
        /*0be4*/ 	.word	0x000004c0
        /*0be8*/ 	.word	0x000000ff
        /*0bec*/ 	.word	0x00028c68
        /*0bf0*/ 	.short	0x0100
        /*0bf2*/ 	.byte	0x08
	.zero		1


	//   ....[10]....
        /*0bf4*/ 	.word	0x000005b0
        /*0bf8*/ 	.word	0x000000ff
        /*0bfc*/ 	.word	0x00028c70
        /*0c00*/ 	.short	0x0100
        /*0c02*/ 	.byte	0x06
	.zero		1


	//   ....[11]....
        /*0c04*/ 	.word	0x000005c0
        /*0c08*/ 	.word	0x000000ff
        /*0c0c*/ 	.word	0x00028c80
        /*0c10*/ 	.short	0x0100
        /*0c12*/ 	.byte	0x06
	.zero		1


	//   ....[12]....
        /*0c14*/ 	.word	0x000005d0
        /*0c18*/ 	.word	0x000000ff
        /*0c1c*/ 	.word	0x00028c78
        /*0c20*/ 	.short	0x0100
        /*0c22*/ 	.byte	0x06
	.zero		1


	//   ....[13]....
        /*0c24*/ 	.word	0x000005e0
        /*0c28*/ 	.word	0x000000ff
        /*0c2c*/ 	.word	0x00028c88
        /*0c30*/ 	.short	0x0100
        /*0c32*/ 	.byte	0x06
	.zero		1


	//   ....[14]....
        /*0c34*/ 	.word	0x00000710
        /*0c38*/ 	.word	0x000000ff
        /*0c3c*/ 	.word	0x00028c90
        /*0c40*/ 	.short	0x0100
        /*0c42*/ 	.byte	0x08
	.zero		1


	//   ....[15]....
        /*0c44*/ 	.word	0x00000720
        /*0c48*/ 	.word	0x000000ff
        /*0c4c*/ 	.word	0x00028ca0
        /*0c50*/ 	.short	0x0100
        /*0c52*/ 	.byte	0x08
	.zero		1


	//   ....[16]....
        /*0c54*/ 	.word	0x00000730
        /*0c58*/ 	.word	0x000000ff
        /*0c5c*/ 	.word	0x00028c98
        /*0c60*/ 	.short	0x0100
        /*0c62*/ 	.byte	0x08
	.zero		1


	//   ....[17]....
        /*0c64*/ 	.word	0x00000740
        /*0c68*/ 	.word	0x000000ff
        /*0c6c*/ 	.word	0x00028ca8
        /*0c70*/ 	.short	0x0100
        /*0c72*/ 	.byte	0x08
	.zero		1


	//   ....[18]....
        /*0c74*/ 	.word	0x00000870
        /*0c78*/ 	.word	0x000000ff
        /*0c7c*/ 	.word	0x00028cb0
        /*0c80*/ 	.short	0x0100
        /*0c82*/ 	.byte	0x08
	.zero		1


	//   ....[19]....
        /*0c84*/ 	.word	0x00000880
        /*0c88*/ 	.word	0x000000ff
        /*0c8c*/ 	.word	0x00028cc0
        /*0c90*/ 	.short	0x0100
        /*0c92*/ 	.byte	0x08
	.zero		1


	//   ....[20]....
        /*0c94*/ 	.word	0x00000890
        /*0c98*/ 	.word	0x000000ff
        /*0c9c*/ 	.word	0x00028cb8
        /*0ca0*/ 	.short	0x0100
        /*0ca2*/ 	.byte	0x08
	.zero		1


	//   ....[21]....
        /*0ca4*/ 	.word	0x000008a0
        /*0ca8*/ 	.word	0x000000ff
        /*0cac*/ 	.word	0x00028cc8
        /*0cb0*/ 	.short	0x0100
        /*0cb2*/ 	.byte	0x08
	.zero		1


	//   ....[22]....
        /*0cb4*/ 	.word	0x000034e0
        /*0cb8*/ 	.word	0x0000003c
        /*0cbc*/ 	.word	0x00028c90
        /*0cc0*/ 	.short	0x010a
        /*0cc2*/ 	.byte	0x3f
	.zero		1


	//   ....[23]....
        /*0cc4*/ 	.word	0x00003f80
        /*0cc8*/ 	.word	0x0000003c
        /*0ccc*/ 	.word	0x00028c90
        /*0cd0*/ 	.short	0x010a
        /*0cd2*/ 	.byte	0x3f
	.zero		1


	//   ....[24]....
        /*0cd4*/ 	.word	0x00004810
        /*0cd8*/ 	.word	0x0000003c
        /*0cdc*/ 	.word	0x00028c90
        /*0ce0*/ 	.short	0x010a
        /*0ce2*/ 	.byte	0x3f
	.zero		1


	//   ....[25]....
        /*0ce4*/ 	.word	0x00004bd0
        /*0ce8*/ 	.word	0x00000004
        /*0cec*/ 	.word	0x00000000
        /*0cf0*/ 	.short	0x0101
        /*0cf2*/ 	.byte	0x3f
	.zero		1


	//   ....[26]....
        /*0cf4*/ 	.word	0x00004c10
        /*0cf8*/ 	.word	0x0000003c
        /*0cfc*/ 	.word	0x00028cb0
        /*0d00*/ 	.short	0x010a
        /*0d02*/ 	.byte	0x3f
	.zero		1


	//   ....[27]....
        /*0d04*/ 	.word	0x00005620
        /*0d08*/ 	.word	0x0000003c
        /*0d0c*/ 	.word	0x00000000
        /*0d10*/ 	.short	0x0101
        /*0d12*/ 	.byte	0x3f
	.zero		1


	//   ....[28]....
        /*0d14*/ 	.word	0x000062f0
        /*0d18*/ 	.word	0x0000000c
        /*0d1c*/ 	.word	0x00028c50
        /*0d20*/ 	.short	0x010a
        /*0d22*/ 	.byte	0x3f
	.zero		1


	//   ....[29]....
        /*0d24*/ 	.word	0x000066b0
        /*0d28*/ 	.word	0x0000000c
        /*0d2c*/ 	.word	0x00000000
        /*0d30*/ 	.short	0x0101
        /*0d32*/ 	.byte	0x3f
	.zero		1


	//   ....[30]....
        /*0d34*/ 	.word	0x00006fd0
        /*0d38*/ 	.word	0x00000015
        /*0d3c*/ 	.word	0x00028c50
        /*0d40*/ 	.short	0x010a
        /*0d42*/ 	.byte	0x3f
	.zero		1


	//   ....[31]....
        /*0d44*/ 	.word	0x00007020
        /*0d48*/ 	.word	0x00000015
        /*0d4c*/ 	.word	0x00028c50
        /*0d50*/ 	.short	0x010a
        /*0d52*/ 	.byte	0x3f
	.zero		1


	//   ....[32]....
        /*0d54*/ 	.word	0x00007310
        /*0d58*/ 	.word	0x00000015
        /*0d5c*/ 	.word	0x00000000
        /*0d60*/ 	.short	0x0101
        /*0d62*/ 	.byte	0x3f
	.zero		1


	//   ....[33]....
        /*0d64*/ 	.word	0x00008970
        /*0d68*/ 	.word	0x00000002
        /*0d6c*/ 	.word	0x00028c00
        /*0d70*/ 	.short	0x010a
        /*0d72*/ 	.byte	0x3f
	.zero		1


	//   ....[34]....
        /*0d74*/ 	.word	0x000089c0
        /*0d78*/ 	.word	0x00000002
        /*0d7c*/ 	.word	0x00028c00
        /*0d80*/ 	.short	0x010a
        /*0d82*/ 	.byte	0x3f
	.zero		1


	//   ....[35]....
        /*0d84*/ 	.word	0x00009480
        /*0d88*/ 	.word	0x00000002
        /*0d8c*/ 	.word	0x00028c00
        /*0d90*/ 	.short	0x010a
        /*0d92*/ 	.byte	0x3f
	.zero		1


	//   ....[36]....
        /*0d94*/ 	.word	0x0000a9e0
        /*0d98*/ 	.word	0x00000002
        /*0d9c*/ 	.word	0x00028c00
        /*0da0*/ 	.short	0x010a
        /*0da2*/ 	.byte	0x3f
	.zero		1


	//   ....[37]....
        /*0da4*/ 	.word	0x0000b980
        /*0da8*/ 	.word	0x0000000f
        /*0dac*/ 	.word	0x00028c30
        /*0db0*/ 	.short	0x010a
        /*0db2*/ 	.byte	0x3f
	.zero		1


	//   ....[38]....
        /*0db4*/ 	.word	0x0000ba30
        /*0db8*/ 	.word	0x0000000f
        /*0dbc*/ 	.word	0x00028c30
        /*0dc0*/ 	.short	0x010a
        /*0dc2*/ 	.byte	0x3f
	.zero		1


	//   ....[39]....
        /*0dc4*/ 	.word	0x0000bf00
        /*0dc8*/ 	.word	0x00000003
        /*0dcc*/ 	.word	0x00000000
        /*0dd0*/ 	.short	0x0101
        /*0dd2*/ 	.byte	0x3f
	.zero		1


	//   ....[40]....
        /*0dd4*/ 	.word	0x0000d510
        /*0dd8*/ 	.word	0x0000000f
        /*0ddc*/ 	.word	0x00028c50
        /*0de0*/ 	.short	0x010a
        /*0de2*/ 	.byte	0x3f
	.zero		1


	//   ....[41]....
        /*0de4*/ 	.word	0x0000d5c0
        /*0de8*/ 	.word	0x0000000f
        /*0dec*/ 	.word	0x00028c50
        /*0df0*/ 	.short	0x010a
        /*0df2*/ 	.byte	0x3f
	.zero		1


	//   ....[42]....
        /*0df4*/ 	.word	0x0000d8b0
        /*0df8*/ 	.word	0x0000000f
        /*0dfc*/ 	.word	0x00000000
        /*0e00*/ 	.short	0x0101
        /*0e02*/ 	.byte	0x3f
	.zero		1


	//   ....[43]....
        /*0e04*/ 	.word	0x0000dbc0
        /*0e08*/ 	.word	0x000000d1
        /*0e0c*/ 	.word	0x00028c30
        /*0e10*/ 	.short	0x010a
        /*0e12*/ 	.byte	0x3f
	.zero		1


	//   ....[44]....
        /*0e14*/ 	.word	0x0000dc30
        /*0e18*/ 	.word	0x000000d1
        /*0e1c*/ 	.word	0x00028c30
        /*0e20*/ 	.short	0x010a
        /*0e22*/ 	.byte	0x3f
	.zero		1


	//   ....[45]....
        /*0e24*/ 	.word	0x0000df80
        /*0e28*/ 	.word	0x0000000b
        /*0e2c*/ 	.word	0x00000000
        /*0e30*/ 	.short	0x0101
        /*0e32*/ 	.byte	0x3f
	.zero		1


	//   ....[46]....
        /*0e34*/ 	.word	0x0000fe50
        /*0e38*/ 	.word	0x000000d1
        /*0e3c*/ 	.word	0x00028c50
        /*0e40*/ 	.short	0x010a
        /*0e42*/ 	.byte	0x3f
	.zero		1


	//   ....[47]....
        /*0e44*/ 	.word	0x0000fea0
        /*0e48*/ 	.word	0x000000d1
        /*0e4c*/ 	.word	0x00028c50
        /*0e50*/ 	.short	0x010a
        /*0e52*/ 	.byte	0x3f
	.zero		1


	//   ....[48]....
        /*0e54*/ 	.word	0x000101c0
        /*0e58*/ 	.word	0x000000d1
        /*0e5c*/ 	.word	0x00000000
        /*0e60*/ 	.short	0x0101
        /*0e62*/ 	.byte	0x3f
	.zero		1


	//   ....[49]....
        /*0e64*/ 	.word	0x000105b0
        /*0e68*/ 	.word	0x0000000f
        /*0e6c*/ 	.word	0x00028c30
        /*0e70*/ 	.short	0x010a
        /*0e72*/ 	.byte	0x3f
	.zero		1


	//   ....[50]....
        /*0e74*/ 	.word	0x00010620
        /*0e78*/ 	.word	0x0000000f
        /*0e7c*/ 	.word	0x00028c30
        /*0e80*/ 	.short	0x010a
        /*0e82*/ 	.byte	0x3f
	.zero		1


	//   ....[51]....
        /*0e84*/ 	.word	0x00010b60
        /*0e88*/ 	.word	0x0000000e
        /*0e8c*/ 	.word	0x00000000
        /*0e90*/ 	.short	0x0101
        /*0e92*/ 	.byte	0x3f
	.zero		1


	//   ....[52]....
        /*0e94*/ 	.word	0x00011ba0
        /*0e98*/ 	.word	0x0000000f
        /*0e9c*/ 	.word	0x00028c50
        /*0ea0*/ 	.short	0x010a
        /*0ea2*/ 	.byte	0x3f
	.zero		1


	//   ....[53]....
        /*0ea4*/ 	.word	0x00011bf0
        /*0ea8*/ 	.word	0x0000000f
        /*0eac*/ 	.word	0x00028c50
        /*0eb0*/ 	.short	0x010a
        /*0eb2*/ 	.byte	0x3f
	.zero		1


	//   ....[54]....
        /*0eb4*/ 	.word	0x00011ef0
        /*0eb8*/ 	.word	0x0000000f
        /*0ebc*/ 	.word	0x00000000
        /*0ec0*/ 	.short	0x0101
        /*0ec2*/ 	.byte	0x3f
	.zero		1


	//   ....[55]....
        /*0ec4*/ 	.word	0x00012030
        /*0ec8*/ 	.word	0x00000014
        /*0ecc*/ 	.word	0x00028c30
        /*0ed0*/ 	.short	0x010a
        /*0ed2*/ 	.byte	0x3f
	.zero		1


	//   ....[56]....
        /*0ed4*/ 	.word	0x000120a0
        /*0ed8*/ 	.word	0x00000014
        /*0edc*/ 	.word	0x00028c30
        /*0ee0*/ 	.short	0x010a
        /*0ee2*/ 	.byte	0x3f
	.zero		1


	//   ....[57]....
        /*0ee4*/ 	.word	0x00012410
        /*0ee8*/ 	.word	0x0000000a
        /*0eec*/ 	.word	0x00000000
        /*0ef0*/ 	.short	0x0101
        /*0ef2*/ 	.byte	0x3f
	.zero		1


	//   ....[58]....
        /*0ef4*/ 	.word	0x000140e0
        /*0ef8*/ 	.word	0x00000014
        /*0efc*/ 	.word	0x00028c50
        /*0f00*/ 	.short	0x010a
        /*0f02*/ 	.byte	0x3f
	.zero		1


	//   ....[59]....
        /*0f04*/ 	.word	0x00014130
        /*0f08*/ 	.word	0x00000014
        /*0f0c*/ 	.word	0x00028c50
        /*0f10*/ 	.short	0x010a
        /*0f12*/ 	.byte	0x3f
	.zero		1


	//   ....[60]....
        /*0f14*/ 	.word	0x00014450
        /*0f18*/ 	.word	0x00000014
        /*0f1c*/ 	.word	0x00000000
        /*0f20*/ 	.short	0x0101
        /*0f22*/ 	.byte	0x3f
	.zero		1


	//   ....[61]....
        /*0f24*/ 	.word	0x00016d20
        /*0f28*/ 	.word	0x00000003
        /*0f2c*/ 	.word	0x00000000
        /*0f30*/ 	.short	0x0101
        /*0f32*/ 	.byte	0x3f
	.zero		1


	//   ....[62]....
        /*0f34*/ 	.word	0x00017aa0
        /*0f38*/ 	.word	0x00000008
        /*0f3c*/ 	.word	0x00000000
        /*0f40*/ 	.short	0x0101
        /*0f42*/ 	.byte	0x3f
	.zero		1


	//   ....[63]....
        /*0f44*/ 	.word	0x0001bd60
        /*0f48*/ 	.word	0x00000012
        /*0f4c*/ 	.word	0x00028c20
        /*0f50*/ 	.short	0x010a
        /*0f52*/ 	.byte	0x3f
	.zero		1


	//   ....[64]....
        /*0f54*/ 	.word	0x0001bdf0
        /*0f58*/ 	.word	0x0000000b
        /*0f5c*/ 	.word	0x00028ca0
        /*0f60*/ 	.short	0x010a
        /*0f62*/ 	.byte	0x3f
	.zero		1


	//   ....[65]....
        /*0f64*/ 	.word	0x0001c040
        /*0f68*/ 	.word	0x0000000b
        /*0f6c*/ 	.word	0x00028cc0
        /*0f70*/ 	.short	0x010a
        /*0f72*/ 	.byte	0x3f
	.zero		1


	//   ....[66]....
        /*0f74*/ 	.word	0x0001ca10
        /*0f78*/ 	.word	0x0000000b
        /*0f7c*/ 	.word	0x00028ca0
        /*0f80*/ 	.short	0x010a
        /*0f82*/ 	.byte	0x3f
	.zero		1


	//   ....[67]....
        /*0f84*/ 	.word	0x0001cc50
        /*0f88*/ 	.word	0x0000000b
        /*0f8c*/ 	.word	0x00028cc0
        /*0f90*/ 	.short	0x010a
        /*0f92*/ 	.byte	0x3f
	.zero		1


	//   ....[68]....
        /*0f94*/ 	.word	0x0001e850
        /*0f98*/ 	.word	0x00000019
        /*0f9c*/ 	.word	0x00028c40
        /*0fa0*/ 	.short	0x010a
        /*0fa2*/ 	.byte	0x3f
	.zero		1


	//   ....[69]....
        /*0fa4*/ 	.word	0x0001ed00
        /*0fa8*/ 	.word	0x00000019
        /*0fac*/ 	.word	0x00028c30
        /*0fb0*/ 	.short	0x0107
        /*0fb2*/ 	.byte	0x3f
	.zero		1


	//   ....[70]....
        /*0fb4*/ 	.word	0x0001edd0
        /*0fb8*/ 	.word	0x00000019
        /*0fbc*/ 	.word	0x00028c30
        /*0fc0*/ 	.short	0x0101
        /*0fc2*/ 	.byte	0x3f
	.zero		1


	//   ....[71]....
        /*0fc4*/ 	.word	0x0001f6a0
        /*0fc8*/ 	.word	0x00000012
        /*0fcc*/ 	.word	0x00028c00
        /*0fd0*/ 	.short	0x0107
        /*0fd2*/ 	.byte	0x3f
	.zero		1


	//   ....[72]....
        /*0fd4*/ 	.word	0x0001f790
        /*0fd8*/ 	.word	0x00000012
        /*0fdc*/ 	.word	0x00028c00
        /*0fe0*/ 	.short	0x0101
        /*0fe2*/ 	.byte	0x3f
	.zero		1


	//   ....[73]....
        /*0fe4*/ 	.word	0x0001f7b0
        /*0fe8*/ 	.word	0x00000012
        /*0fec*/ 	.word	0x00028c20
        /*0ff0*/ 	.short	0x010a
        /*0ff2*/ 	.byte	0x3f
	.zero		1


	//   ....[74]....
        /*0ff4*/ 	.word	0x0001f840
        /*0ff8*/ 	.word	0x00000019
        /*0ffc*/ 	.word	0x00028c60
        /*1000*/ 	.short	0x010a
        /*1002*/ 	.byte	0x3f
	.zero		1


	//   ....[75]....
        /*1004*/ 	.word	0x00020150
        /*1008*/ 	.word	0x00000019
        /*100c*/ 	.word	0x00028c50
        /*1010*/ 	.short	0x0107
        /*1012*/ 	.byte	0x3f
	.zero		1


	//   ....[76]....
        /*1014*/ 	.word	0x00020220
        /*1018*/ 	.word	0x00000019
        /*101c*/ 	.word	0x00028c50
        /*1020*/ 	.short	0x0101
        /*1022*/ 	.byte	0x3f
	.zero		1


	//   ....[77]....
        /*1024*/ 	.word	0x000205b0
        /*1028*/ 	.word	0x00000006
        /*102c*/ 	.word	0x00028c40
        /*1030*/ 	.short	0x010a
        /*1032*/ 	.byte	0x3f
	.zero		1


	//   ....[78]....
        /*1034*/ 	.word	0x000208d0
        /*1038*/ 	.word	0x00000006
        /*103c*/ 	.word	0x00028c30
        /*1040*/ 	.short	0x0107
        /*1042*/ 	.byte	0x3f
	.zero		1


	//   ....[79]....
        /*1044*/ 	.word	0x00020990
        /*1048*/ 	.word	0x00000006
        /*104c*/ 	.word	0x00028c30
        /*1050*/ 	.short	0x0101
        /*1052*/ 	.byte	0x3f
	.zero		1


	//   ....[80]....
        /*1054*/ 	.word	0x000209c0
        /*1058*/ 	.word	0x00000006
        /*105c*/ 	.word	0x00028c60
        /*1060*/ 	.short	0x010a
        /*1062*/ 	.byte	0x3f
	.zero		1


	//   ....[81]....
        /*1064*/ 	.word	0x00021070
        /*1068*/ 	.word	0x00000006
        /*106c*/ 	.word	0x00028c50
        /*1070*/ 	.short	0x0107
        /*1072*/ 	.byte	0x3f
	.zero		1


	//   ....[82]....
        /*1074*/ 	.word	0x00021130
        /*1078*/ 	.word	0x00000006
        /*107c*/ 	.word	0x00028c50
        /*1080*/ 	.short	0x0101
        /*1082*/ 	.byte	0x3f
	.zero		1


	//   ....[83]....
        /*1084*/ 	.word	0x000223c0
        /*1088*/ 	.word	0x00000007
        /*108c*/ 	.word	0x00028c20
        /*1090*/ 	.short	0x010a
        /*1092*/ 	.byte	0x3f
	.zero		1


	//   ....[84]....
        /*1094*/ 	.word	0x00022530
        /*1098*/ 	.word	0x00000005
        /*109c*/ 	.word	0x00028c40
        /*10a0*/ 	.short	0x010a
        /*10a2*/ 	.byte	0x3f
	.zero		1


	//   ....[85]....
        /*10a4*/ 	.word	0x000225d0
        /*10a8*/ 	.word	0x00000003
        /*10ac*/ 	.word	0x00028c40
        /*10b0*/ 	.short	0x010a
        /*10b2*/ 	.byte	0x3f
	.zero		1


	//   ....[86]....
        /*10b4*/ 	.word	0x00022610
        /*10b8*/ 	.word	0x00000005
        /*10bc*/ 	.word	0x00028c60
        /*10c0*/ 	.short	0x010a
        /*10c2*/ 	.byte	0x3f
	.zero		1


	//   ....[87]....
        /*10c4*/ 	.word	0x00022650
        /*10c8*/ 	.word	0x00000003
        /*10cc*/ 	.word	0x00028c60
        /*10d0*/ 	.short	0x010a
        /*10d2*/ 	.byte	0x3f
	.zero		1


	//   ....[88]....
        /*10d4*/ 	.word	0x000226b0
        /*10d8*/ 	.word	0x0000003c
        /*10dc*/ 	.word	0x00028c90
        /*10e0*/ 	.short	0x010a
        /*10e2*/ 	.byte	0x3f
	.zero		1


	//   ....[89]....
        /*10e4*/ 	.word	0x00022830
        /*10e8*/ 	.word	0x0000003c
        /*10ec*/ 	.word	0x00028c90
        /*10f0*/ 	.short	0x010a
        /*10f2*/ 	.byte	0x3f
	.zero		1


	//   ....[90]....
        /*10f4*/ 	.word	0x000229b0
        /*10f8*/ 	.word	0x0000003c
        /*10fc*/ 	.word	0x00028c90
        /*1100*/ 	.short	0x010a
        /*1102*/ 	.byte	0x3f
	.zero		1


	//   ....[91]....
        /*1104*/ 	.word	0x00022b10
        /*1108*/ 	.word	0x0000003c
        /*110c*/ 	.word	0x00028cb0
        /*1110*/ 	.short	0x010a
        /*1112*/ 	.byte	0x3f
	.zero		1


	//   ....[92]....
        /*1114*/ 	.word	0x00022b60
        /*1118*/ 	.word	0x0000000c
        /*111c*/ 	.word	0x00028c50
        /*1120*/ 	.short	0x010a
        /*1122*/ 	.byte	0x3f
	.zero		1


	//   ....[93]....
        /*1124*/ 	.word	0x00022bb0
        /*1128*/ 	.word	0x00000015
        /*112c*/ 	.word	0x00028c50
        /*1130*/ 	.short	0x010a
        /*1132*/ 	.byte	0x3f
	.zero		1


	//   ....[94]....
        /*1134*/ 	.word	0x00022fa0
        /*1138*/ 	.word	0x00000002
        /*113c*/ 	.word	0x00028c00
        /*1140*/ 	.short	0x010a
        /*1142*/ 	.byte	0x3f
	.zero		1


	//   ....[95]....
        /*1144*/ 	.word	0x00023580
        /*1148*/ 	.word	0x00000002
        /*114c*/ 	.word	0x00028c00
        /*1150*/ 	.short	0x010a
        /*1152*/ 	.byte	0x3f
	.zero		1


	//   ....[96]....
        /*1154*/ 	.word	0x000235d0
        /*1158*/ 	.word	0x0000000f
        /*115c*/ 	.word	0x00028c30
        /*1160*/ 	.short	0x010a
        /*1162*/ 	.byte	0x3f
	.zero		1


	//   ....[97]....
        /*1164*/ 	.word	0x00023620
        /*1168*/ 	.word	0x0000000f
        /*116c*/ 	.word	0x00028c50
        /*1170*/ 	.short	0x010a
        /*1172*/ 	.byte	0x3f
	.zero		1


	//   ....[98]....
        /*1174*/ 	.word	0x00023670
        /*1178*/ 	.word	0x000000d1
        /*117c*/ 	.word	0x00028c30
        /*1180*/ 	.short	0x010a
        /*1182*/ 	.byte	0x3f
	.zero		1


	//   ....[99]....
        /*1184*/ 	.word	0x000236c0
        /*1188*/ 	.word	0x000000d1
        /*118c*/ 	.word	0x00028c50
        /*1190*/ 	.short	0x010a
        /*1192*/ 	.byte	0x3f
	.zero		1


	//   ....[100]....
        /*1194*/ 	.word	0x00023710
        /*1198*/ 	.word	0x0000000f
        /*119c*/ 	.word	0x00028c30
        /*11a0*/ 	.short	0x010a
        /*11a2*/ 	.byte	0x3f
	.zero		1


	//   ....[101]....
        /*11a4*/ 	.word	0x00023760
        /*11a8*/ 	.word	0x0000000f
        /*11ac*/ 	.word	0x00028c50
        /*11b0*/ 	.short	0x010a
        /*11b2*/ 	.byte	0x3f
	.zero		1


	//   ....[102]....
        /*11b4*/ 	.word	0x000237b0
        /*11b8*/ 	.word	0x00000014
        /*11bc*/ 	.word	0x00028c30
        /*11c0*/ 	.short	0x010a
        /*11c2*/ 	.byte	0x3f
	.zero		1


	//   ....[103]....
        /*11c4*/ 	.word	0x00023800
        /*11c8*/ 	.word	0x00000014
        /*11cc*/ 	.word	0x00028c50
        /*11d0*/ 	.short	0x010a
        /*11d2*/ 	.byte	0x3f
	.zero		1


	//   ....[104]....
        /*11d4*/ 	.word	0x00023990
        /*11d8*/ 	.word	0x00000012
        /*11dc*/ 	.word	0x00028c20
        /*11e0*/ 	.short	0x010a
        /*11e2*/ 	.byte	0x3f
	.zero		1


	//   ....[105]....
        /*11e4*/ 	.word	0x000239e0
        /*11e8*/ 	.word	0x0000000b
        /*11ec*/ 	.word	0x00028ca0
        /*11f0*/ 	.short	0x010a
        /*11f2*/ 	.byte	0x3f
	.zero		1


	//   ....[106]....
        /*11f4*/ 	.word	0x00023a30
        /*11f8*/ 	.word	0x0000000b
        /*11fc*/ 	.word	0x00028cc0
        /*1200*/ 	.short	0x010a
        /*1202*/ 	.byte	0x3f
	.zero		1


	//   ....[107]....
        /*1204*/ 	.word	0x00023a80
        /*1208*/ 	.word	0x0000000b
        /*120c*/ 	.word	0x00028ca0
        /*1210*/ 	.short	0x010a
        /*1212*/ 	.byte	0x3f
	.zero		1


	//   ....[108]....
        /*1214*/ 	.word	0x00023ad0
        /*1218*/ 	.word	0x0000000b
        /*121c*/ 	.word	0x00028cc0
        /*1220*/ 	.short	0x010a
        /*1222*/ 	.byte	0x3f
	.zero		1


	//   ....[109]....
        /*1224*/ 	.word	0x00023bf0
        /*1228*/ 	.word	0x00000019
        /*122c*/ 	.word	0x00028c40
        /*1230*/ 	.short	0x010a
        /*1232*/ 	.byte	0x3f
	.zero		1


	//   ....[110]....
        /*1234*/ 	.word	0x00024690
        /*1238*/ 	.word	0x00000012
        /*123c*/ 	.word	0x00028c20
        /*1240*/ 	.short	0x010a
        /*1242*/ 	.byte	0x3f
	.zero		1


	//   ....[111]....
        /*1244*/ 	.word	0x000246e0
        /*1248*/ 	.word	0x00000019
        /*124c*/ 	.word	0x00028c60
        /*1250*/ 	.short	0x010a
        /*1252*/ 	.byte	0x3f
	.zero		1


	//   ....[112]....
        /*1254*/ 	.word	0x00024fe0
        /*1258*/ 	.word	0x00000006
        /*125c*/ 	.word	0x00028c40
        /*1260*/ 	.short	0x010a
        /*1262*/ 	.byte	0x3f
	.zero		1


	//   ....[113]....
        /*1264*/ 	.word	0x000254a0
        /*1268*/ 	.word	0x00000006
        /*126c*/ 	.word	0x00028c60
        /*1270*/ 	.short	0x010a
        /*1272*/ 	.byte	0x3f
	.zero		1


	//   ....[114]....
        /*1274*/ 	.word	0x00026640
        /*1278*/ 	.word	0x00000007
        /*127c*/ 	.word	0x00028c20
        /*1280*/ 	.short	0x010a
        /*1282*/ 	.byte	0x3f
	.zero		1


	//   ....[115]....
        /*1284*/ 	.word	0x000267e0
        /*1288*/ 	.word	0x00000005
        /*128c*/ 	.word	0x00028c40
        /*1290*/ 	.short	0x010a
        /*1292*/ 	.byte	0x3f
	.zero		1


	//   ....[116]....
        /*1294*/ 	.word	0x00026830
        /*1298*/ 	.word	0x00000003
        /*129c*/ 	.word	0x00028c40
        /*12a0*/ 	.short	0x010a
        /*12a2*/ 	.byte	0x3f
	.zero		1


	//   ....[117]....
        /*12a4*/ 	.word	0x00026880
        /*12a8*/ 	.word	0x00000005
        /*12ac*/ 	.word	0x00028c60
        /*12b0*/ 	.short	0x010a
        /*12b2*/ 	.byte	0x3f
	.zero		1


	//----- nvinfo : EIATTR_NUM_MBARRIERS
	.align		4
.L_404:
        /*12b4*/ 	.byte	0x03, 0x38
        /*12b6*/ 	.short	0x0016


	//----- nvinfo : EIATTR_EXIT_INSTR_OFFSETS
	.align		4
        /*12b8*/ 	.byte	0x04, 0x1c
        /*12ba*/ 	.short	(.L_406 - .L_405)


	//   ....[0]....
.L_405:
        /*12bc*/ 	.word	0x000226a0


	//----- nvinfo : EIATTR_MAX_THREADS
	.align		4
.L_406:
        /*12c0*/ 	.byte	0x04, 0x05
        /*12c2*/ 	.short	(.L_408 - .L_407)
.L_407:
        /*12c4*/ 	.word	0x00000180
        /*12c8*/ 	.word	0x00000001
        /*12cc*/ 	.word	0x00000001


	//----- nvinfo : EIATTR_CRS_STACK_SIZE
	.align		4
.L_408:
        /*12d0*/ 	.byte	0x04, 0x1e
        /*12d2*/ 	.short	(.L_410 - .L_409)
.L_409:
        /*12d4*/ 	.word	0x00000000


	//----- nvinfo : EIATTR_CBANK_PARAM_SIZE
	.align		4
.L_410:
        /*12d8*/ 	.byte	0x03, 0x19
        /*12da*/ 	.short	0x0af0


	//----- nvinfo : EIATTR_PARAM_CBANK
	.align		4
        /*12dc*/ 	.byte	0x04, 0x0a
        /*12de*/ 	.short	(.L_412 - .L_411)
	.align		4
.L_411:
        /*12e0*/ 	.word	index@(.nv.constant0._ZN7cutlass13device_kernelIN5flash11enable_sm90INS1_16FlashAttnFwdSm90INS1_25CollectiveMainloopFwdSm90ILi2EN4cute5tupleIJNS5_1CILi1EEES8_S8_EEENS6_IJNS7_ILi64EEESA_SA_EEELi512ENS_10bfloat16_tEfNS_4arch4Sm90ELb0ELb1ELb0ELb1ELb1ELb1ELb0ELb0ELb0ELb1ELb1ELb0EEENS1_21CollectiveEpilogueFwdINS6_IJSA_NS7_ILi512EEESA_EEES9_SC_SE_Li256ELb1ELb1ELb1ELb0EEENS1_36VarlenDynamicPersistentTileSchedulerILi64ELi64ELi256ELi128ELb1ELb1ELb1ELb1ELb0ELb1EEEEEEEEEvNT_6ParamsE)
        /*12e4*/ 	.short	0x0210
        /*12e6*/ 	.short	0x0af0


	//----- nvinfo : EIATTR_SW_WAR
	.align		4
.L_412:
        /*12e8*/ 	.byte	0x04, 0x36
        /*12ea*/ 	.short	(.L_414 - .L_413)
.L_413:
        /*12ec*/ 	.word	0x00000008
.L_414:


//--------------------- .nv.info._ZN7cutlass13device_kernelIN5flash11enable_sm90INS1_16FlashAttnFwdSm90INS1_25CollectiveMainloopFwdSm90ILi2EN4cute5tupleIJNS5_1CILi1EEES8_S8_EEENS6_IJNS7_ILi64EEESA_SA_EEELi512ENS_10bfloat16_tEfNS_4arch4Sm90ELb0ELb1ELb0ELb1ELb1ELb0ELb1ELb0ELb0ELb1ELb1ELb0EEENS1_21CollectiveEpilogueFwdINS6_IJSA_NS7_ILi512EEESA_EEES9_SC_SE_Li256ELb1ELb1ELb1ELb0EEENS1_36VarlenDynamicPersistentTileSchedulerILi64ELi64ELi256ELi128ELb1ELb1ELb1ELb1ELb0ELb1EEEEEEEEEvNT_6ParamsE --------------------------
	.section	.nv.info._ZN7cutlass13device_kernelIN5flash11enable_sm90INS1_16FlashAttnFwdSm90INS1_25CollectiveMainloopFwdSm90ILi2EN4cute5tupleIJNS5_1CILi1EEES8_S8_EEENS6_IJNS7_ILi64EEESA_SA_EEELi512ENS_10bfloat16_tEfNS_4arch4Sm90ELb0ELb1ELb0ELb1ELb1ELb0ELb1ELb0ELb0ELb1ELb1ELb0EEENS1_21CollectiveEpilogueFwdINS6_IJSA_NS7_ILi512EEESA_EEES9_SC_SE_Li256ELb1ELb1ELb1ELb0EEENS1_36VarlenDynamicPersistentTileSchedulerILi64ELi64ELi256ELi128ELb1ELb1ELb1ELb1ELb0ELb1EEEEEEEEEvNT_6ParamsE,"",@"SHT_CUDA_INFO"
	.sectionflags	@""
	.align	4


	//----- nvinfo : EIATTR_CUDA_API_VERSION
	.align		4
        /*0000*/ 	.byte	0x04, 0x37
        /*0002*/ 	.short	(.L_416 - .L_415)
.L_415:
        /*0004*/ 	.word	0x00000082


	//----- nvinfo : EIATTR_KPARAM_INFO
	.align		4
.L_416:
        /*0008*/ 	.byte	0x04, 0x17
        /*000a*/ 	.short	(.L_418 - .L_417)
.L_417:
        /*000c*/ 	.word	0x00000000
        /*0010*/ 	.short	0x0000
        /*0012*/ 	.short	0x0070
        /*0014*/ 	.byte	0x00, 0xf0, 0x01, 0x2e


	//----- nvinfo : EIATTR_SPARSE_MMA_MASK
	.align		4
.L_418:
        /*0018*/ 	.byte	0x03, 0x50
        /*001a*/ 	.short	0x0000


	//----- nvinfo : EIATTR_MAXREG_COUNT
	.align		4
        /*001c*/ 	.byte	0x03, 0x1b
        /*001e*/ 	.short	0x00a8


	//----- nvinfo : EIATTR_NUM_BARRIERS
	.align		4
        /*0020*/ 	.byte	0x02, 0x4c
        /*0022*/ 	.byte	0x10
	.zero		1


	//----- nvinfo : EIATTR_EXTERNS
	.align		4
        /*0024*/ 	.byte	0x04, 0x0f
        /*0026*/ 	.short	(.L_420 - .L_419)


	//   ....[0]....
	.align		4
.L_419:
        /*0028*/ 	.word	index@(__assertfail)


	//----- nvinfo : EIATTR_ANNOTATIONS
	.align		4
.L_420:
        /*002c*/ 	.byte	0x04, 0x55
        /*002e*/ 	.short	(.L_422 - .L_421)


	//   ....[0]....
.L_421:
        /* <DEDUP_REMOVED lines=29> */
        /*01f4*/ 	.byte	0xc0, 0xce, 0x01, 0x00, 0x01, 0x00, 0x00, 0x00, 0x60, 0xd0, 0x01, 0x00


	//----- nvinfo : EIATTR_MERCURY_ISA_VERSION
	.align		4
.L_422:
        /*0200*/ 	.byte	0x03, 0x5f
        /*0202*/ 	.short	0x0101


	//----- nvinfo : EIATTR_UNUSED_LOAD_BYTE_OFFSET
	.align		4
        /*0204*/ 	.byte	0x04, 0x44
        /*0206*/ 	.short	(.L_424 - .L_423)


	//   ....[0]....
.L_423:
        /*0208*/ 	.word	0x00000960
        /*020c*/ 	.word	0x0000fff0


	//   ....[1]....
        /*0210*/ 	.word	0x00011570
        /*0214*/ 	.word	0x0000fff0


	//----- nvinfo : EIATTR_INT_WARP_WIDE_INSTR_OFFSETS
	.align		4
.L_424:
        /*0218*/ 	.byte	0x04, 0x31
        /*021a*/ 	.short	(.L_426 - .L_425)


	//   ....[0]....
.L_425:
        /*021c*/ 	.word	0x000000d0


	//   ....[1]....
        /*0220*/ 	.word	0x000000e0


	//   ....[2]....
        /*0224*/ 	.word	0x000000f0


	//   ....[3]....
        /*0228*/ 	.word	0x00000190


	//   ....[4]....
        /*022c*/ 	.word	0x00017a70


	//   ....[5]....
        /*0230*/ 	.word	0x00017b00


	//   ....[6]....
        /*0234*/ 	.word	0x0001bda0


	//   ....[7]....
        /*0238*/ 	.word	0x0001be30


	//----- nvinfo : EIATTR_COOP_GROUP_MASK_REGIDS
	.align		4
.L_426:
        /*023c*/ 	.byte	0x04, 0x29
        /*023e*/ 	.short	(.L_428 - .L_427)


	//   ....[0]....
.L_427:
        /*0240*/ 	.word	0xffffffff


	//   ....[1]....
        /*0244*/ 	.word	0xffffffff


	//   ....[2]....
        /*0248*/ 	.word	0xffffffff


	//   ....[3]....
        /*024c*/ 	.word	0xffffffff


	//   ....[4]....
        /*0250*/ 	.word	0xffffffff


	//   ....[5]....
        /*0254*/ 	.word	0xffffffff


	//   ....[6]....
        /*0258*/ 	.word	0xffffffff


	//   ....[7]....
        /*025c*/ 	.word	0xffffffff


	//   ....[8]....
        /*0260*/ 	.word	0xffffffff


	//   ....[9]....
        /*0264*/ 	.word	0xffffffff


	//   ....[10]....
        /*0268*/ 	.word	0xffffffff


	//   ....[11]....
        /*026c*/ 	.word	0xffffffff


	//   ....[12]....
        /*0270*/ 	.word	0xffffffff


	//   ....[13]....
        /*0274*/ 	.word	0xffffffff


	//   ....[14]....
        /*0278*/ 	.word	0xffffffff


	//   ....[15]....
        /*027c*/ 	.word	0xffffffff


	//   ....[16]....
        /*0280*/ 	.word	0xffffffff


	//   ....[17]....
        /*0284*/ 	.word	0xffffffff


	//   ....[18]....
        /*0288*/ 	.word	0xffffffff


	//   ....[19]....
        /*028c*/ 	.word	0xffffffff


	//   ....[20]....
        /*0290*/ 	.word	0xffffffff


	//   ....[21]....
        /*0294*/ 	.word	0xffffffff


	//   ....[22]....
        /*0298*/ 	.word	0xffffffff


	//   ....[23]....
        /*029c*/ 	.word	0xffffffff


	//   ....[24]....
        /*02a0*/ 	.word	0xffffffff


	//   ....[25]....
        /*02a4*/ 	.word	0xffffffff


	//   ....[26]....
        /*02a8*/ 	.word	0xffffffff


	//   ....[27]....
        /*02ac*/ 	.word	0xffffffff


	//   ....[28]....
        /*02b0*/ 	.word	0xffffffff


	//   ....[29]....
        /*02b4*/ 	.word	0xffffffff


	//   ....[30]....
        /*02b8*/ 	.word	0xffffffff


	//   ....[31]....
        /*02bc*/ 	.word	0xffffffff


	//   ....[32]....
        /*02c0*/ 	.word	0xffffffff


	//   ....[33]....
        /*02c4*/ 	.word	0xffffffff


	//   ....[34]....
        /*02c8*/ 	.word	0xffffffff


	//   ....[35]....
        /*02cc*/ 	.word	0xffffffff


	//   ....[36]....
        /*02d0*/ 	.word	0xffffffff


	//   ....[37]....
        /*02d4*/ 	.word	0xffffffff


	//   ....[38]....
        /*02d8*/ 	.word	0xffffffff


	//   ....[39]....
        /*02dc*/ 	.word	0xffffffff


	//   ....[40]....
        /*02e0*/ 	.word	0xffffffff


	//   ....[41]....
        /*02e4*/ 	.word	0xffffffff


	//   ....[42]....
        /*02e8*/ 	.word	0xffffffff


	//   ....[43]....
        /*02ec*/ 	.word	0xffffffff


	//   ....[44]....
        /*02f0*/ 	.word	0xffffffff


	//   ....[45]....
        /*02f4*/ 	.word	0xffffffff


	//   ....[46]....
        /*02f8*/ 	.word	0xffffffff


	//   ....[47]....
        /*02fc*/ 	.word	0xffffffff


	//   ....[48]....
        /*0300*/ 	.word	0xffffffff


	//   ....[49]....
        /*0304*/ 	.word	0xffffffff


	//   ....[50]....
        /*0308*/ 	.word	0xffffffff


	//   ....[51]....
        /*030c*/ 	.word	0xffffffff


	//   ....[52]....
        /*0310*/ 	.word	0xffffffff


	//   ....[53]....
        /*0314*/ 	.word	0xffffffff


	//   ....[54]....
        /*0318*/ 	.word	0xffffffff


	//   ....[55]....
        /*031c*/ 	.word	0xffffffff


	//   ....[56]....
        /*0320*/ 	.word	0xffffffff


	//   ....[57]....
        /*0324*/ 	.word	0xffffffff


	//   ....[58]....
        /*0328*/ 	.word	0xffffffff


	//   ....[59]....
        /*032c*/ 	.word	0xffffffff


	//   ....[60]....
        /*0330*/ 	.word	0xffffffff


	//   ....[61]....
        /*0334*/ 	.word	0xffffffff


	//   ....[62]....
        /*0338*/ 	.word	0xffffffff


	//   ....[63]....
        /*033c*/ 	.word	0xffffffff


	//   ....[64]....
        /*0340*/ 	.word	0xffffffff


	//   ....[65]....
        /*0344*/ 	.word	0xffffffff


	//   ....[66]....
        /*0348*/ 	.word	0xffffffff


	//   ....[67]....
        /*034c*/ 	.word	0xffffffff


	//   ....[68]....
        /*0350*/ 	.word	0xffffffff


	//   ....[69]....
        /*0354*/ 	.word	0xffffffff


	//   ....[70]....
        /*0358*/ 	.word	0xffffffff


	//   ....[71]....
        /*035c*/ 	.word	0xffffffff


	//   ....[72]....
        /*0360*/ 	.word	0xffffffff


	//   ....[73]....
        /*0364*/ 	.word	0xffffffff


	//   ....[74]....
        /*0368*/ 	.word	0xffffffff


	//   ....[75]....
        /*036c*/ 	.word	0xffffffff


	//   ....[76]....
        /*0370*/ 	.word	0xffffffff


	//   ....[77]....
        /*0374*/ 	.word	0xffffffff


	//   ....[78]....
        /*0378*/ 	.word	0xffffffff


	//   ....[79]....
        /*037c*/ 	.word	0xffffffff


	//   ....[80]....
        /*0380*/ 	.word	0xffffffff


	//   ....[81]....
        /*0384*/ 	.word	0xffffffff


	//   ....[82]....
        /*0388*/ 	.word	0xffffffff


	//   ....[83]....
        /*038c*/ 	.word	0xffffffff


	//   ....[84]....
        /*0390*/ 	.word	0xffffffff


	//   ....[85]....
        /*0394*/ 	.word	0xffffffff


	//   ....[86]....
        /*0398*/ 	.word	0xffffffff


	//   ....[87]....
        /*039c*/ 	.word	0xffffffff


	//   ....[88]....
        /*03a0*/ 	.word	0xffffffff


	//   ....[89]....
        /*03a4*/ 	.word	0xffffffff


	//   ....[90]....
        /*03a8*/ 	.word	0xffffffff


	//   ....[91]....
        /*03ac*/ 	.word	0xffffffff


	//   ....[92]....
        /*03b0*/ 	.word	0xffffffff


	//   ....[93]....
        /*03b4*/ 	.word	0xffffffff


	//   ....[94]....
        /*03b8*/ 	.word	0xffffffff


	//   ....[95]....
        /*03bc*/ 	.word	0xffffffff


	//   ....[96]....
        /*03c0*/ 	.word	0xffffffff


	//   ....[97]....
        /*03c4*/ 	.word	0xffffffff


	//   ....[98]....
        /*03c8*/ 	.word	0xffffffff


	//   ....[99]....
        /*03cc*/ 	.word	0xffffffff


	//   ....[100]....
        /*03d0*/ 	.word	0xffffffff


	//   ....[101]....
        /*03d4*/ 	.word	0xffffffff


	//   ....[102]....
        /*03d8*/ 	.word	0xffffffff


	//   ....[103]....
        /*03dc*/ 	.word	0xffffffff


	//   ....[104]....
        /*03e0*/ 	.word	0xffffffff


	//   ....[105]....
        /*03e4*/ 	.word	0xffffffff


	//   ....[106]....
        /*03e8*/ 	.word	0xffffffff


	//   ....[107]....
        /*03ec*/ 	.word	0xffffffff


	//   ....[108]....
        /*03f0*/ 	.word	0xffffffff


	//   ....[109]....
        /*03f4*/ 	.word	0xffffffff


	//   ....[110]....
        /*03f8*/ 	.word	0xffffffff


	//   ....[111]....
        /*03fc*/ 	.word	0xffffffff


	//   ....[112]....
        /*0400*/ 	.word	0xffffffff


	//   ....[113]....
        /*0404*/ 	.word	0xffffffff


	//   ....[114]....
        /*0408*/ 	.word	0xffffffff


	//   ....[115]....
        /*040c*/ 	.word	0xffffffff


	//   ....[116]....
        /*0410*/ 	.word	0xffffffff


	//   ....[117]....
        /*0414*/ 	.word	0xffffffff


	//   ....[118]....
        /*0418*/ 	.word	0xffffffff


	//   ....[119]....
        /*041c*/ 	.word	0xffffffff


	//   ....[120]....
        /*0420*/ 	.word	0xffffffff


	//   ....[121]....
        /*0424*/ 	.word	0xffffffff


	//   ....[122]....
        /*0428*/ 	.word	0xffffffff


	//   ....[123]....
        /*042c*/ 	.word	0xffffffff


	//   ....[124]....
        /*0430*/ 	.word	0xffffffff


	//   ....[125]....
        /*0434*/ 	.word	0xffffffff


	//   ....[126]....
        /*0438*/ 	.word	0xffffffff


	//   ....[127]....
        /*043c*/ 	.word	0xffffffff


	//   ....[128]....
        /*0440*/ 	.word	0xffffffff


	//   ....[129]....
        /*0444*/ 	.word	0xffffffff


	//   ....[130]....
        /*0448*/ 	.word	0xffffffff


	//   ....[131]....
        /*044c*/ 	.word	0xffffffff


	//   ....[132]....
        /*0450*/ 	.word	0xffffffff


	//   ....[133]....
        /*0454*/ 	.word	0xffffffff


	//   ....[134]....
        /*0458*/ 	.word	0xffffffff


	//   ....[135]....
        /*045c*/ 	.word	0xffffffff


	//   ....[136]....
        /*0460*/ 	.word	0xffffffff


	//   ....[137]....
        /*0464*/ 	.word	0xffffffff


	//   ....[138]....
        /*0468*/ 	.word	0xffffffff


	//   ....[139]....
        /*046c*/ 	.word	0xffffffff


	//   ....[140]....
        /*0470*/ 	.word	0xffffffff


	//   ....[141]....
        /*0474*/ 	.word	0xffffffff


	//   ....[142]....
        /*0478*/ 	.word	0xffffffff


	//   ....[143]....
        /*047c*/ 	.word	0x0500000f


	//   ....[144]....
        /*0480*/ 	.word	0x0500000f


	//   ....[145]....
        /*0484*/ 	.word	0x0500000f


	//   ....[146]....
        /*0488*/ 	.word	0x0500000f


	//   ....[147]....
        /*048c*/ 	.word	0x0500000f


	//   ....[148]....
        /*0490*/ 	.word	0x0500000f


	//   ....[149]....
        /*0494*/ 	.word	0x0500000f


	//   ....[150]....
        /*0498*/ 	.word	0x0500000f


	//   ....[151]....
        /*049c*/ 	.word	0x0500000f


	//   ....[152]....
        /*04a0*/ 	.word	0x0500000f


	//   ....[153]....
        /*04a4*/ 	.word	0x0500000f


	//   ....[154]....
        /*04a8*/ 	.word	0x0500000f


	//   ....[155]....
        /*04ac*/ 	.word	0x0500000f


	//   ....[156]....
        /*04b0*/ 	.word	0x0500000f


	//   ....[157]....
        /*04b4*/ 	.word	0x0500000f


	//   ....[158]....
        /*04b8*/ 	.word	0x0500000f


	//   ....[159]....
        /*04bc*/ 	.word	0x0500000f


	//   ....[160]....
        /*04c0*/ 	.word	0x0500000f


	//   ....[161]....
        /*04c4*/ 	.word	0x0500000f


	//   ....[162]....
        /*04c8*/ 	.word	0x0500000f


	//   ....[163]....
        /*04cc*/ 	.word	0x0500000f


	//   ....[164]....
        /*04d0*/ 	.word	0x0500000f


	//   ....[165]....
        /*04d4*/ 	.word	0x0500000f


	//   ....[166]....
        /*04d8*/ 	.word	0x0500000f


	//   ....[167]....
        /*04dc*/ 	.word	0x0500000f


	//   ....[168]....
        /*04e0*/ 	.word	0x0500000f


	//   ....[169]....
        /*04e4*/ 	.word	0x0500000f


	//   ....[170]....
        /*04e8*/ 	.word	0x0500000f


	//   ....[171]....
        /*04ec*/ 	.word	0x0500000f


	//   ....[172]....
        /*04f0*/ 	.word	0x0500000f


	//   ....[173]....
        /*04f4*/ 	.word	0x0500000f


	//   ....[174]....
        /*04f8*/ 	.word	0x0500000f


	//   ....[175]....
        /*04fc*/ 	.word	0x0500000f


	//   ....[176]....
        /*0500*/ 	.word	0x0500000f


	//   ....[177]....
        /*0504*/ 	.word	0x0500000f


	//   ....[178]....
        /*0508*/ 	.word	0x0500000f


	//   ....[179]....
        /*050c*/ 	.word	0x0500000f


	//   ....[180]....
        /*0510*/ 	.word	0x0500000f


	//   ....[181]....
        /*0514*/ 	.word	0x0500000f


	//   ....[182]....
        /*0518*/ 	.word	0x0500000f


	//   ....[183]....
        /*051c*/ 	.word	0x0500000f


	//   ....[184]....
        /*0520*/ 	.word	0x0500000f


	//   ....[185]....
        /*0524*/ 	.word	0x0500000f


	//   ....[186]....
        /*0528*/ 	.word	0x0500000f


	//   ....[187]....
        /*052c*/ 	.word	0x0500000f


	//   ....[188]....
        /*0530*/ 	.word	0x0500000f


	//   ....[189]....
        /*0534*/ 	.word	0x0500000f


	//   ....[190]....
        /*0538*/ 	.word	0x0500000f


	//   ....[191]....
        /*053c*/ 	.word	0x0500000f


	//   ....[192]....
        /*0540*/ 	.word	0x0500000f


	//   ....[193]....
        /*0544*/ 	.word	0x0500000f


	//   ....[194]....
        /*0548*/ 	.word	0x0500000f


	//   ....[195]....
        /*054c*/ 	.word	0x0500000f


	//   ....[196]....
        /*0550*/ 	.word	0x0500000f


	//   ....[197]....
        /*0554*/ 	.word	0x0500000f


	//   ....[198]....
        /*0558*/ 	.word	0x0500000f


	//   ....[199]....
        /*055c*/ 	.word	0x0500000f


	//   ....[200]....
        /*0560*/ 	.word	0x0500000f


	//   ....[201]....
        /*0564*/ 	.word	0x0500000f


	//   ....[202]....
        /*0568*/ 	.word	0x0500000f


	//   ....[203]....
        /*056c*/ 	.word	0x0500000f


	//   ....[204]....
        /*0570*/ 	.word	0x0500000f


	//   ....[205]....
        /*0574*/ 	.word	0x0500000f


	//   ....[206]....
        /*0578*/ 	.word	0x0500000f


	//   ....[207]....
        /*057c*/ 	.word	0x0500000f


	//   ....[208]....
        /*0580*/ 	.word	0x0500000f


	//   ....[209]....
        /*0584*/ 	.word	0x0500000f


	//   ....[210]....
        /*0588*/ 	.word	0x0500000f


	//----- nvinfo : EIATTR_COOP_GROUP_INSTR_OFFSETS
	.align		4
.L_428:
        /*058c*/ 	.byte	0x04, 0x28
        /*058e*/ 	.short	(.L_430 - .L_429)


	//   ....[0]....
.L_429:
        /*0590*/ 	.word	0x00000080


	//   ....[1]....
        /*0594*/ 	.word	0x00000090


	//   ....[2]....
        /*0598*/ 	.word	0x000002c0


	//   ....[3]....
        /*059c*/ 	.word	0x00000420


	//   ....[4]....
        /*05a0*/ 	.word	0x00000540


	//   ....[5]....
        /*05a4*/ 	.word	0x000006a0


	//   ....[6]....
        /*05a8*/ 	.word	0x00002210


	//   ....[7]....
        /*05ac*/ 	.word	0x000043d0


	//   ....[8]....
        /*05b0*/ 	.word	0x00004b90


	//   ....[9]....
        /*05b4*/ 	.word	0x00005c80


	//   ....[10]....
        /*05b8*/ 	.word	0x00006340


	//   ....[11]....
        /*05bc*/ 	.word	0x000067a0


	//   ....[12]....
        /*05c0*/ 	.word	0x000068b0


	//   ....[13]....
        /*05c4*/ 	.word	0x00006d10


	//   ....[14]....
        /*05c8*/ 	.word	0x00006d70


	//   ....[15]....
        /*05cc*/ 	.word	0x00007490


	//   ....[16]....
        /*05d0*/ 	.word	0x00007af0


	//   ....[17]....
        /*05d4*/ 	.word	0x00008bb0


	//   ....[18]....
        /*05d8*/ 	.word	0x00008db0


	//   ....[19]....
        /*05dc*/ 	.word	0x00009490


	//   ....[20]....
        /*05e0*/ 	.word	0x00009560


	//   ....[21]....
        /*05e4*/ 	.word	0x00009ba0


	//   ....[22]....
        /*05e8*/ 	.word	0x00009d70


	//   ....[23]....
        /*05ec*/ 	.word	0x0000aa60


	//   ....[24]....
        /*05f0*/ 	.word	0x0000b140


	//   ....[25]....
        /*05f4*/ 	.word	0x0000c2c0


	//   ....[26]....
        /*05f8*/ 	.word	0x0000c2e0


	//   ....[27]....
        /*05fc*/ 	.word	0x0000c7c0


	//   ....[28]....
        /*0600*/ 	.word	0x0000c990


	//   ....[29]....
        /*0604*/ 	.word	0x0000d5d0


	//   ....[30]....
        /*0608*/ 	.word	0x0000da50


	//   ....[31]....
        /*060c*/ 	.word	0x0000eb10


	//   ....[32]....
        /*0610*/ 	.word	0x0000ed10


	//   ....[33]....
        /*0614*/ 	.word	0x0000f400


	//   ....[34]....
        /*0618*/ 	.word	0x0000f4d0


	//   ....[35]....
        /*061c*/ 	.word	0x0000fb10


	//   ....[36]....
        /*0620*/ 	.word	0x0000fce0


	//   ....[37]....
        /*0624*/ 	.word	0x000109a0


	//   ....[38]....
        /*0628*/ 	.word	0x00010a90


	//   ....[39]....
        /*062c*/ 	.word	0x00010aa0


	//   ....[40]....
        /*0630*/ 	.word	0x00010ad0


	//   ....[41]....
        /*0634*/ 	.word	0x00010af0


	//   ....[42]....
        /*0638*/ 	.word	0x000122b0


	//   ....[43]....
        /*063c*/ 	.word	0x00012610


	//   ....[44]....
        /*0640*/ 	.word	0x00012620


	//   ....[45]....
        /*0644*/ 	.word	0x00012650


	//   ....[46]....
        /*0648*/ 	.word	0x00012660


	//   ....[47]....
        /*064c*/ 	.word	0x000132b0


	//   ....[48]....
        /*0650*/ 	.word	0x000132d0


	//   ....[49]....
        /*0654*/ 	.word	0x00013560


	//   ....[50]....
        /*0658*/ 	.word	0x00013580


	//   ....[51]....
        /*065c*/ 	.word	0x00013d20


	//   ....[52]....
        /*0660*/ 	.word	0x00013d60


	//   ....[53]....
        /*0664*/ 	.word	0x000145c0


	//   ....[54]....
        /*0668*/ 	.word	0x000145e0


	//   ....[55]....
        /*066c*/ 	.word	0x00015880


	//   ....[56]....
        /*0670*/ 	.word	0x000158c0


	//   ....[57]....
        /*0674*/ 	.word	0x00015b00


	//   ....[58]....
        /*0678*/ 	.word	0x00015b20


	//   ....[59]....
        /*067c*/ 	.word	0x00015dd0


	//   ....[60]....
        /*0680*/ 	.word	0x00015fc0


	//   ....[61]....
        /*0684*/ 	.word	0x00015ff0


	//   ....[62]....
        /*0688*/ 	.word	0x00016020


	//   ....[63]....
        /*068c*/ 	.word	0x00016050


	//   ....[64]....
        /*0690*/ 	.word	0x00016080


	//   ....[65]....
        /*0694*/ 	.word	0x000160b0


	//   ....[66]....
        /*0698*/ 	.word	0x00016220


	//   ....[67]....
        /*069c*/ 	.word	0x00016250


	//   ....[68]....
        /*06a0*/ 	.word	0x00016280


	//   ....[69]....
        /*06a4*/ 	.word	0x000162b0


	//   ....[70]....
        /*06a8*/ 	.word	0x000162e0


	//   ....[71]....
        /*06ac*/ 	.word	0x00016310


	//   ....[72]....
        /*06b0*/ 	.word	0x000163a0


	//   ....[73]....
        /*06b4*/ 	.word	0x000163d0


	//   ....[74]....
        /*06b8*/ 	.word	0x000163e0


	//   ....[75]....
        /*06bc*/ 	.word	0x00016420


	//   ....[76]....
        /*06c0*/ 	.word	0x00018860


	//   ....[77]....
        /*06c4*/ 	.word	0x00018880


	//   ....[78]....
        /*06c8*/ 	.word	0x00018910


	//   ....[79]....
        /*06cc*/ 	.word	0x00018930


	//   ....[80]....
        /*06d0*/ 	.word	0x000189b0


	//   ....[81]....
        /*06d4*/ 	.word	0x000189d0


	//   ....[82]....
        /*06d8*/ 	.word	0x000189e0


	//   ....[83]....
        /*06dc*/ 	.word	0x000189f0


	//   ....[84]....
        /*06e0*/ 	.word	0x00019180


	//   ....[85]....
        /*06e4*/ 	.word	0x000191b0


	//   ....[86]....
        /*06e8*/ 	.word	0x00019270


	//   ....[87]....
        /*06ec*/ 	.word	0x00019290


	//   ....[88]....
        /*06f0*/ 	.word	0x00019330


	//   ....[89]....
        /*06f4*/ 	.word	0x00019350


	//   ....[90]....
        /*06f8*/ 	.word	0x00019360


	//   ....[91]....
        /*06fc*/ 	.word	0x000193e0


	//   ....[92]....
        /*0700*/ 	.word	0x00019c40


	//   ....[93]....
        /*0704*/ 	.word	0x00019c60


	//   ....[94]....
        /*0708*/ 	.word	0x00019e00


	//   ....[95]....
        /*070c*/ 	.word	0x00019e30


	//   ....[96]....
        /*0710*/ 	.word	0x00019f40


	//   ....[97]....
        /*0714*/ 	.word	0x00019f50


	//   ....[98]....
        /*0718*/ 	.word	0x00019f80


	//   ....[99]....
        /*071c*/ 	.word	0x00019f90


	//   ....[100]....
        /*0720*/ 	.word	0x0001a5a0


	//   ....[101]....
        /*0724*/ 	.word	0x0001a5d0


	//   ....[102]....
        /*0728*/ 	.word	0x0001a7c0


	//   ....[103]....
        /*072c*/ 	.word	0x0001a800


	//   ....[104]....
        /*0730*/ 	.word	0x0001a810


	//   ....[105]....
        /*0734*/ 	.word	0x0001a820


	//   ....[106]....
        /*0738*/ 	.word	0x0001a970


	//   ....[107]....
        /*073c*/ 	.word	0x0001aac0


	//   ....[108]....
        /*0740*/ 	.word	0x0001b2d0


	//   ....[109]....
        /*0744*/ 	.word	0x0001b2f0


	//   ....[110]....
        /*0748*/ 	.word	0x0001b340


	//   ....[111]....
        /*074c*/ 	.word	0x0001b350


	//   ....[112]....
        /*0750*/ 	.word	0x0001b390


	//   ....[113]....
        /*0754*/ 	.word	0x0001b3a0


	//   ....[114]....
        /*0758*/ 	.word	0x0001b3b0


	//   ....[115]....
        /*075c*/ 	.word	0x0001b3f0


	//   ....[116]....
        /*0760*/ 	.word	0x0001b6f0


	//   ....[117]....
        /*0764*/ 	.word	0x0001b730


	//   ....[118]....
        /*0768*/ 	.word	0x0001b750


	//   ....[119]....
        /*076c*/ 	.word	0x0001b770


	//   ....[120]....
        /*0770*/ 	.word	0x0001b7a0


	//   ....[121]....
        /*0774*/ 	.word	0x0001b7c0


	//   ....[122]....
        /*0778*/ 	.word	0x0001b8c0


	//   ....[123]....
        /*077c*/ 	.word	0x0001ba10


	//   ....[124]....
        /*0780*/ 	.word	0x0001c050


	//   ....[125]....
        /*0784*/ 	.word	0x0001c080


	//   ....[126]....
        /*0788*/ 	.word	0x0001c0e0


	//   ....[127]....
        /*078c*/ 	.word	0x0001c110


	//   ....[128]....
        /*0790*/ 	.word	0x0001c140


	//   ....[129]....
        /*0794*/ 	.word	0x0001c170


	//   ....[130]....
        /*0798*/ 	.word	0x0001c1a0


	//   ....[131]....
        /*079c*/ 	.word	0x0001c1d0


	//   ....[132]....
        /*07a0*/ 	.word	0x0001c370


	//   ....[133]....
        /*07a4*/ 	.word	0x0001c3a0


	//   ....[134]....
        /*07a8*/ 	.word	0x0001c3d0


	//   ....[135]....
        /*07ac*/ 	.word	0x0001c400


	//   ....[136]....
        /*07b0*/ 	.word	0x0001c430


	//   ....[137]....
        /*07b4*/ 	.word	0x0001c460


	//   ....[138]....
        /*07b8*/ 	.word	0x0001c520


	//   ....[139]....
        /*07bc*/ 	.word	0x0001c540


	//   ....[140]....
        /*07c0*/ 	.word	0x0001c560


	//   ....[141]....
        /*07c4*/ 	.word	0x0001c5c0


	//   ....[142]....
        /*07c8*/ 	.word	0x0001cfe0


	//   ....[143]....
        /*07cc*/ 	.word	0x0001d690


	//   ....[144]....
        /*07d0*/ 	.word	0x0001d780


	//   ....[145]....
        /*07d4*/ 	.word	0x0001d820


	//   ....[146]....
        /*07d8*/ 	.word	0x0001d880


	//   ....[147]....
        /*07dc*/ 	.word	0x0001d970


	//   ....[148]....
        /*07e0*/ 	.word	0x0001d9e0


	//   ....[149]....
        /*07e4*/ 	.word	0x0001dad0


	//   ....[150]....
        /*07e8*/ 	.word	0x0001db40


	//   ....[151]....
        /*07ec*/ 	.word	0x0001dbe0


	//   ....[152]....
        /*07f0*/ 	.word	0x0001dce0


	//   ....[153]....
        /*07f4*/ 	.word	0x0001dd70


	//   ....[154]....
        /*07f8*/ 	.word	0x0001ddd0


	//   ....[155]....
        /*07fc*/ 	.word	0x0001dec0


	//   ....[156]....
        /*0800*/ 	.word	0x0001df40


	//   ....[157]....
        /*0804*/ 	.word	0x0001e040


	//   ....[158]....
        /*0808*/ 	.word	0x0001e0b0


	//   ....[159]....
        /*080c*/ 	.word	0x0001e190


	//   ....[160]....
        /*0810*/ 	.word	0x0001e4a0


	//   ....[161]....
        /*0814*/ 	.word	0x0001e560


	//   ....[162]....
        /*0818*/ 	.word	0x0001e7d0


	//   ....[163]....
        /*081c*/ 	.word	0x0001e820


	//   ....[164]....
        /*0820*/ 	.word	0x0001ea30


	//   ....[165]....
        /*0824*/ 	.word	0x0001ea80


	//   ....[166]....
        /*0828*/ 	.word	0x0001ec30


	//   ....[167]....
        /*082c*/ 	.word	0x0001ec80


	//   ....[168]....
        /*0830*/ 	.word	0x0001edc0


	//   ....[169]....
        /*0834*/ 	.word	0x0001eec0


	//   ....[170]....
        /*0838*/ 	.word	0x0001f130


	//   ....[171]....
        /*083c*/ 	.word	0x0001f180


	//   ....[172]....
        /*0840*/ 	.word	0x0001f350


	//   ....[173]....
        /*0844*/ 	.word	0x0001f3a0


	//   ....[174]....
        /*0848*/ 	.word	0x0001f570


	//   ....[175]....
        /*084c*/ 	.word	0x0001f5c0


	//   ....[176]....
        /*0850*/ 	.word	0x0001f6b0


	//   ....[177]....
        /*0854*/ 	.word	0x0001f750


	//   ....[178]....
        /*0858*/ 	.word	0x0001f7b0


	//   ....[179]....
        /*085c*/ 	.word	0x0001f860


	//   ....[180]....
        /*0860*/ 	.word	0x0001f8c0


	//   ....[181]....
        /*0864*/ 	.word	0x0001f970


	//   ....[182]....
        /*0868*/ 	.word	0x0001f9d0


	//   ....[183]....
        /*086c*/ 	.word	0x0001fa80


	//   ....[184]....
        /*0870*/ 	.word	0x0001fb70


	//   ....[185]....
        /*0874*/ 	.word	0x0001fc50


	//   ....[186]....
        /*0878*/ 	.word	0x0001fd60


	//   ....[187]....
        /*087c*/ 	.word	0x0001fe60


	//   ....[188]....
        /*0880*/ 	.word	0x0001ff90


	//   ....[189]....
        /*0884*/ 	.word	0x00020070


	//   ....[190]....
        /*0888*/ 	.word	0x00020170


	//   ....[191]....
        /*088c*/ 	.word	0x00020250


	//   ....[192]....
        /*0890*/ 	.word	0x000202e0


	//   ....[193]....
        /*0894*/ 	.word	0x00020380


	//   ....[194]....
        /*0898*/ 	.word	0x000204f0


	//   ....[195]....
        /*089c*/ 	.word	0x00020560


	//   ....[196]....
        /*08a0*/ 	.word	0x000205d0


	//   ....[197]....
        /*08a4*/ 	.word	0x00020640


	//   ....[198]....
        /*08a8*/ 	.word	0x000206b0


	//   ....[199]....
        /*08ac*/ 	.word	0x00020730


	//   ....[200]....
        /*08b0*/ 	.word	0x000207b0


	//   ....[201]....
        /*08b4*/ 	.word	0x00020840


	//   ....[202]....
        /*08b8*/ 	.word	0x000208b0


	//   ....[203]....
        /*08bc*/ 	.word	0x00020920


	//   ....[204]....
        /*08c0*/ 	.word	0x00020990


	//   ....[205]....
        /*08c4*/ 	.word	0x00020a10


	//   ....[206]....
        /*08c8*/ 	.word	0x00020a80


	//   ....[207]....
        /*08cc*/ 	.word	0x00020b30


	//   ....[208]....
        /*08d0*/ 	.word	0x00020b80


	//   ....[209]....
        /*08d4*/ 	.word	0x00020c10


	//   ....[210]....
        /*08d8*/ 	.word	0x00020d40


	//----- nvinfo : EIATTR_REG_RECONFIG
	.align		4
.L_430:
        /*08dc*/ 	.byte	0x01, 0x54
	.zero		2


	//----- nvinfo : EIATTR_SYSCALL_OFFSETS
	.align		4
        /*08e0*/ 	.byte	0x04, 0x46
        /*08e2*/ 	.short	(.L_432 - .L_431)


	//   ....[0]....
.L_431:
        /*08e4*/ 	.word	0x000045a0


	//   ....[1]....
        /*08e8*/ 	.word	0x00017c60


	//   ....[2]....
        /*08ec*/ 	.word	0x00017db0


	//   ....[3]....
        /*08f0*/ 	.word	0x00017ea0


	//   ....[4]....
        /*08f4*/ 	.word	0x00018d90


	//   ....[5]....
        /*08f8*/ 	.word	0x00019660


	//----- nvinfo : EIATTR_MBARRIER_INSTR_OFFSETS
	.align		4
.L_432:
        /*08fc*/ 	.byte	0x04, 0x39
        /*08fe*/ 	.short	(.L_434 - .L_433)


	//   ....[0]....
.L_433:
        /*0900*/ 	.word	0x000001a0
        /*0904*/ 	.word	0x000000ff
        /*0908*/ 	.word	0x00038800
        /*090c*/ 	.short	0x0100
        /*090e*/ 	.byte	0x08
	.zero		1


	//   ....[1]....
        /*0910*/ 	.word	0x000001b0
        /*0914*/ 	.word	0x000000ff
        /*0918*/ 	.word	0x00038810
        /*091c*/ 	.short	0x0100
        /*091e*/ 	.byte	0x08
	.zero		1


	//   ....[2]....
        /*0920*/ 	.word	0x000001c0
        /*0924*/ 	.word	0x000000ff
        /*0928*/ 	.word	0x00038820
        /*092c*/ 	.short	0x0100
        /*092e*/ 	.byte	0x08
	.zero		1


	//   ....[3]....
        /*0930*/ 	.word	0x00000270
        /*0934*/ 	.word	0x000000ff
        /*0938*/ 	.word	0x00038830
        /*093c*/ 	.short	0x0100
        /*093e*/ 	.byte	0x06
	.zero		1


	//   ....[4]....
        /*0940*/ 	.word	0x00000280
        /*0944*/ 	.word	0x000000ff
        /*0948*/ 	.word	0x00038840
        /*094c*/ 	.short	0x0100
        /*094e*/ 	.byte	0x06
	.zero		1


	//   ....[5]....
        /*0950*/ 	.word	0x00000290
        /*0954*/ 	.word	0x000000ff
        /*0958*/ 	.word	0x00038838
        /*095c*/ 	.short	0x0100
        /*095e*/ 	.byte	0x06
	.zero		1


	//   ....[6]....
        /*0960*/ 	.word	0x000002a0
        /*0964*/ 	.word	0x000000ff
        /*0968*/ 	.word	0x00038848
        /*096c*/ 	.short	0x0100
        /*096e*/ 	.byte	0x06
	.zero		1


	//   ....[7]....
        /*0970*/ 	.word	0x000003d0
        /*0974*/ 	.word	0x000000ff
        /*0978*/ 	.word	0x00038850
        /*097c*/ 	.short	0x0100
        /*097e*/ 	.byte	0x08
	.zero		1


	//   ....[8]....
        /*0980*/ 	.word	0x000003e0
        /*0984*/ 	.word	0x000000ff
        /*0988*/ 	.word	0x00038860
        /*098c*/ 	.short	0x0100
        /*098e*/ 	.byte	0x08
	.zero		1


	//   ....[9]....
        /*0990*/ 	.word	0x000003f0
        /*0994*/ 	.word	0x000000ff
        /*0998*/ 	.word	0x00038858
        /*099c*/ 	.short	0x0100
        /*099e*/ 	.byte	0x08
	.zero		1


	//   ....[10]....
        /*09a0*/ 	.word	0x00000400
        /*09a4*/ 	.word	0x000000ff
        /*09a8*/ 	.word	0x00038868
        /*09ac*/ 	.short	0x0100
        /*09ae*/ 	.byte	0x08
	.zero		1


	//   ....[11]....
        /*09b0*/ 	.word	0x000004f0
        /*09b4*/ 	.word	0x000000ff
        /*09b8*/ 	.word	0x00038870
        /*09bc*/ 	.short	0x0100
        /*09be*/ 	.byte	0x06
	.zero		1


	//   ....[12]....
        /*09c0*/ 	.word	0x00000500
        /*09c4*/ 	.word	0x000000ff
        /*09c8*/ 	.word	0x00038880
        /*09cc*/ 	.short	0x0100
        /*09ce*/ 	.byte	0x06
	.zero		1


	//   ....[13]....
        /*09d0*/ 	.word	0x00000510
        /*09d4*/ 	.word	0x000000ff
        /*09d8*/ 	.word	0x00038878
        /*09dc*/ 	.short	0x0100
        /*09de*/ 	.byte	0x06
	.zero		1


	//   ....[14]....
        /*09e0*/ 	.word	0x00000520
        /*09e4*/ 	.word	0x000000ff
        /*09e8*/ 	.word	0x00038888
        /*09ec*/ 	.short	0x0100
        /*09ee*/ 	.byte	0x06
	.zero		1


	//   ....[15]....
        /*09f0*/ 	.word	0x00000650
        /*09f4*/ 	.word	0x000000ff
        /*09f8*/ 	.word	0x00038890
        /*09fc*/ 	.short	0x0100
        /*09fe*/ 	.byte	0x08
	.zero		1


	//   ....[16]....
        /*0a00*/ 	.word	0x00000660
        /*0a04*/ 	.word	0x000000ff
        /*0a08*/ 	.word	0x000388a0
        /*0a0c*/ 	.short	0x0100
        /*0a0e*/ 	.byte	0x08
	.zero		1


	//   ....[17]....
        /*0a10*/ 	.word	0x00000670
        /*0a14*/ 	.word	0x000000ff
        /*0a18*/ 	.word	0x00038898
        /*0a1c*/ 	.short	0x0100
        /*0a1e*/ 	.byte	0x08
	.zero		1


	//   ....[18]....
        /*0a20*/ 	.word	0x00000680
        /*0a24*/ 	.word	0x000000ff
        /*0a28*/ 	.word	0x000388a8
        /*0a2c*/ 	.short	0x0100
        /*0a2e*/ 	.byte	0x08
	.zero		1


	//   ....[19]....
        /*0a30*/ 	.word	0x000007b0
        /*0a34*/ 	.word	0x000000ff
        /*0a38*/ 	.word	0x000388b0
        /*0a3c*/ 	.short	0x0100
        /*0a3e*/ 	.byte	0x08
	.zero		1


	//   ....[20]....
        /*0a40*/ 	.word	0x000007c0
        /*0a44*/ 	.word	0x000000ff
        /*0a48*/ 	.word	0x000388c0
        /*0a4c*/ 	.short	0x0100
        /*0a4e*/ 	.byte	0x08
	.zero		1


	//   ....[21]....
        /*0a50*/ 	.word	0x000007d0
        /*0a54*/ 	.word	0x000000ff
        /*0a58*/ 	.word	0x000388b8
        /*0a5c*/ 	.short	0x0100
        /*0a5e*/ 	.byte	0x08
	.zero		1


	//   ....[22]....
        /*0a60*/ 	.word	0x000007e0
        /*0a64*/ 	.word	0x000000ff
        /*0a68*/ 	.word	0x000388c8
        /*0a6c*/ 	.short	0x0100
        /*0a6e*/ 	.byte	0x08
	.zero		1


	//   ....[23]....
        /*0a70*/ 	.word	0x00002510
        /*0a74*/ 	.word	0x000000ff
        /*0a78*/ 	.word	0x00000000
        /*0a7c*/ 	.short	0x0101
        /*0a7e*/ 	.byte	0x06
	.zero		1


	//   ....[24]....
        /*0a80*/ 	.word	0x00002fd0
        /*0a84*/ 	.word	0x000000ff
        /*0a88*/ 	.word	0x00000000
        /*0a8c*/ 	.short	0x0101
        /*0a8e*/ 	.byte	0x06
	.zero		1


	//   ....[25]....
        /*0a90*/ 	.word	0x00004650
        /*0a94*/ 	.word	0x000000ff
        /*0a98*/ 	.word	0x00038800
        /*0a9c*/ 	.short	0x010a
        /*0a9e*/ 	.byte	0x26
	.zero		1


	//   ....[26]....
        /*0aa0*/ 	.word	0x000046d0
        /*0aa4*/ 	.word	0x00000008
        /*0aa8*/ 	.word	0x00038830
        /*0aac*/ 	.short	0x010a
        /*0aae*/ 	.byte	0x3f
	.zero		1


	//   ....[27]....
        /*0ab0*/ 	.word	0x00004710
        /*0ab4*/ 	.word	0x00000008
        /*0ab8*/ 	.word	0x00038830
        /*0abc*/ 	.short	0x010a
        /*0abe*/ 	.byte	0x3f
	.zero		1


	//   ....[28]....
        /*0ac0*/ 	.word	0x00004990
        /*0ac4*/ 	.word	0x000000ff
        /*0ac8*/ 	.word	0x00038810
        /*0acc*/ 	.short	0x010a
        /*0ace*/ 	.byte	0x26
	.zero		1


	//   ....[29]....
        /*0ad0*/ 	.word	0x000049d0
        /*0ad4*/ 	.word	0x00000008
        /*0ad8*/ 	.word	0x00038850
        /*0adc*/ 	.short	0x010a
        /*0ade*/ 	.byte	0x3f
	.zero		1


	//   ....[30]....
        /*0ae0*/ 	.word	0x00004a10
        /*0ae4*/ 	.word	0x00000008
        /*0ae8*/ 	.word	0x00038850
        /*0aec*/ 	.short	0x010a
        /*0aee*/ 	.byte	0x3f
	.zero		1


	//   ....[31]....
        /*0af0*/ 	.word	0x00005c10
        /*0af4*/ 	.word	0x000000ff
        /*0af8*/ 	.word	0x00000000
        /*0afc*/ 	.short	0x0101
        /*0afe*/ 	.byte	0x05
	.zero		1


	//   ....[32]....
        /*0b00*/ 	.word	0x00007550
        /*0b04*/ 	.word	0x000000ff
        /*0b08*/ 	.word	0x00000000
        /*0b0c*/ 	.short	0x0101
        /*0b0e*/ 	.byte	0x05
	.zero		1


	//   ....[33]....
        /*0b10*/ 	.word	0x00007800
        /*0b14*/ 	.word	0x000000ff
        /*0b18*/ 	.word	0x00038830
        /*0b1c*/ 	.short	0x010a
        /*0b1e*/ 	.byte	0x05
	.zero		1


	//   ....[34]....
        /*0b20*/ 	.word	0x00007840
        /*0b24*/ 	.word	0x000000ff
        /*0b28*/ 	.word	0x00038830
        /*0b2c*/ 	.short	0x010a
        /*0b2e*/ 	.byte	0x05
	.zero		1


	//   ....[35]....
        /*0b30*/ 	.word	0x000079d0
        /*0b34*/ 	.word	0x000000ff
        /*0b38*/ 	.word	0x00038850
        /*0b3c*/ 	.short	0x010a
        /*0b3e*/ 	.byte	0x05
	.zero		1


	//   ....[36]....
        /*0b40*/ 	.word	0x00007a10
        /*0b44*/ 	.word	0x000000ff
        /*0b48*/ 	.word	0x00038850
        /*0b4c*/ 	.short	0x010a
        /*0b4e*/ 	.byte	0x05
	.zero		1


	//   ....[37]....
        /*0b50*/ 	.word	0x00008b30
        /*0b54*/ 	.word	0x000000ff
        /*0b58*/ 	.word	0x00000000
        /*0b5c*/ 	.short	0x0101
        /*0b5e*/ 	.byte	0x0a
	.zero		1


	//   ....[38]....
        /*0b60*/ 	.word	0x0000ab10
        /*0b64*/ 	.word	0x000000ff
        /*0b68*/ 	.word	0x00000000
        /*0b6c*/ 	.short	0x0101
        /*0b6e*/ 	.byte	0x05
	.zero		1


	//   ....[39]....
        /*0b70*/ 	.word	0x0000ae50
        /*0b74*/ 	.word	0x000000ff
        /*0b78*/ 	.word	0x00038830
        /*0b7c*/ 	.short	0x010a
        /*0b7e*/ 	.byte	0x05
	.zero		1


	//   ....[40]....
        /*0b80*/ 	.word	0x0000ae90
        /*0b84*/ 	.word	0x000000ff
        /*0b88*/ 	.word	0x00038830
        /*0b8c*/ 	.short	0x010a
        /*0b8e*/ 	.byte	0x05
	.zero		1


	//   ....[41]....
        /*0b90*/ 	.word	0x0000b020
        /*0b94*/ 	.word	0x000000ff
        /*0b98*/ 	.word	0x00038850
        /*0b9c*/ 	.short	0x010a
        /*0b9e*/ 	.byte	0x05
	.zero		1


	//   ....[42]....
        /*0ba0*/ 	.word	0x0000b060
        /*0ba4*/ 	.word	0x000000ff
        /*0ba8*/ 	.word	0x00038850
        /*0bac*/ 	.short	0x010a
        /*0bae*/ 	.byte	0x05
	.zero		1


	//   ....[43]....
        /*0bb0*/ 	.word	0x0000c1b0
        /*0bb4*/ 	.word	0x000000ff
        /*0bb8*/ 	.word	0x00000000
        /*0bbc*/ 	.short	0x0101
        /*0bbe*/ 	.byte	0x0a
	.zero		1


	//   ....[44]....
        /*0bc0*/ 	.word	0x0000d660
        /*0bc4*/ 	.word	0x000000ff
        /*0bc8*/ 	.word	0x00000000
        /*0bcc*/ 	.short	0x0101
        /*0bce*/ 	.byte	0x05
	.zero		1


	//   ....[45]....
        /*0bd0*/ 	.word	0x0000d760
        /*0bd4*/ 	.word	0x000000ff
        /*0bd8*/ 	.word	0x00038830
        /*0bdc*/ 	.short	0x010a
        /*0bde*/ 	.byte	0x07
	.zero		1


	//   ....[46]....
        /*0be0*/ 	.word	0x0000d7a0
        /*0be4*/ 	.word	0x000000ff
        /*0be8*/ 	.word	0x00038830
        /*0bec*/ 	.short	0x010a
        /*0bee*/ 	.byte	0x07
	.zero		1


	//   ....[47]....
        /*0bf0*/ 	.word	0x0000d930
        /*0bf4*/ 	.word	0x000000ff
        /*0bf8*/ 	.word	0x00038850
        /*0bfc*/ 	.short	0x010a
        /*0bfe*/ 	.byte	0x07
	.zero		1


	//   ....[48]....
        /*0c00*/ 	.word	0x0000d970
        /*0c04*/ 	.word	0x000000ff
        /*0c08*/ 	.word	0x00038850
        /*0c0c*/ 	.short	0x010a
        /*0c0e*/ 	.byte	0x07
	.zero		1


	//   ....[49]....
        /*0c10*/ 	.word	0x0000ea80
        /*0c14*/ 	.word	0x000000ff
        /*0c18*/ 	.word	0x00000000
        /*0c1c*/ 	.short	0x0101
        /*0c1e*/ 	.byte	0x0a
	.zero		1


	//   ....[50]....
        /*0c20*/ 	.word	0x00010a50
        /*0c24*/ 	.word	0x000000ff
        /*0c28*/ 	.word	0x00000000
        /*0c2c*/ 	.short	0x0101
        /*0c2e*/ 	.byte	0x07
	.zero		1


	//   ....[51]....
        /*0c30*/ 	.word	0x000132a0
        /*0c34*/ 	.word	0x000000ff
        /*0c38*/ 	.word	0x00000000
        /*0c3c*/ 	.short	0x0101
        /*0c3e*/ 	.byte	0x04
	.zero		1


	//   ....[52]....
        /*0c40*/ 	.word	0x00013d70
        /*0c44*/ 	.word	0x000000ff
        /*0c48*/ 	.word	0x00000000
        /*0c4c*/ 	.short	0x0101
        /*0c4e*/ 	.byte	0x04
	.zero		1


	//   ....[53]....
        /*0c50*/ 	.word	0x00018630
        /*0c54*/ 	.word	0x00000016
        /*0c58*/ 	.word	0x00038840
        /*0c5c*/ 	.short	0x010a
        /*0c5e*/ 	.byte	0x3f
	.zero		1


	//   ....[54]....
        /*0c60*/ 	.word	0x00018af0
        /*0c64*/ 	.word	0x00000016
        /*0c68*/ 	.word	0x00038830
        /*0c6c*/ 	.short	0x0107
        /*0c6e*/ 	.byte	0x3f
	.zero		1


	//   ....[55]....
        /*0c70*/ 	.word	0x00018bd0
        /*0c74*/ 	.word	0x00000016
        /*0c78*/ 	.word	0x00038830
        /*0c7c*/ 	.short	0x0101
        /*0c7e*/ 	.byte	0x3f
	.zero		1


	//   ....[56]....
        /*0c80*/ 	.word	0x000194a0
        /*0c84*/ 	.word	0x00000011
        /*0c88*/ 	.word	0x00038800
        /*0c8c*/ 	.short	0x0107
        /*0c8e*/ 	.byte	0x3f
	.zero		1


	//   ....[57]....
        /*0c90*/ 	.word	0x00019530
        /*0c94*/ 	.word	0x00000011
        /*0c98*/ 	.word	0x00038800
        /*0c9c*/ 	.short	0x0101
        /*0c9e*/ 	.byte	0x3f
	.zero		1


	//   ....[58]....
        /*0ca0*/ 	.word	0x0001a230
        /*0ca4*/ 	.word	0x00000011
        /*0ca8*/ 	.word	0x00038810
        /*0cac*/ 	.short	0x0107
        /*0cae*/ 	.byte	0x3f
	.zero		1


	//   ....[59]....
        /*0cb0*/ 	.word	0x0001a330
        /*0cb4*/ 	.word	0x00000011
        /*0cb8*/ 	.word	0x00038810
        /*0cbc*/ 	.short	0x0101
        /*0cbe*/ 	.byte	0x3f
	.zero		1


	//   ....[60]....
        /*0cc0*/ 	.word	0x0001a350
        /*0cc4*/ 	.word	0x00000011
        /*0cc8*/ 	.word	0x00038820
        /*0ccc*/ 	.short	0x010a
        /*0cce*/ 	.byte	0x3f
	.zero		1


	//   ....[61]....
        /*0cd0*/ 	.word	0x0001a3e0
        /*0cd4*/ 	.word	0x00000016
        /*0cd8*/ 	.word	0x00038860
        /*0cdc*/ 	.short	0x010a
        /*0cde*/ 	.byte	0x3f
	.zero		1


	//   ....[62]....
        /*0ce0*/ 	.word	0x0001ace0
        /*0ce4*/ 	.word	0x00000016
        /*0ce8*/ 	.word	0x00038850
        /*0cec*/ 	.short	0x0107
        /*0cee*/ 	.byte	0x3f
	.zero		1


	//   ....[63]....
        /*0cf0*/ 	.word	0x0001adb0
        /*0cf4*/ 	.word	0x00000016
        /*0cf8*/ 	.word	0x00038850
        /*0cfc*/ 	.short	0x0101
        /*0cfe*/ 	.byte	0x3f
	.zero		1


	//   ....[64]....
        /*0d00*/ 	.word	0x0001b150
        /*0d04*/ 	.word	0x00000006
        /*0d08*/ 	.word	0x00038840
        /*0d0c*/ 	.short	0x010a
        /*0d0e*/ 	.byte	0x3f
	.zero		1


	//   ....[65]....
        /*0d10*/ 	.word	0x0001b470
        /*0d14*/ 	.word	0x00000006
        /*0d18*/ 	.word	0x00038830
        /*0d1c*/ 	.short	0x0107
        /*0d1e*/ 	.byte	0x3f
	.zero		1


	//   ....[66]....
        /*0d20*/ 	.word	0x0001b530
        /*0d24*/ 	.word	0x00000006
        /*0d28*/ 	.word	0x00038830
        /*0d2c*/ 	.short	0x0101
        /*0d2e*/ 	.byte	0x3f
	.zero		1


	//   ....[67]....
        /*0d30*/ 	.word	0x0001b560
        /*0d34*/ 	.word	0x00000006
        /*0d38*/ 	.word	0x00038860
        /*0d3c*/ 	.short	0x010a
        /*0d3e*/ 	.byte	0x3f
	.zero		1


	//   ....[68]....
        /*0d40*/ 	.word	0x0001bc10
        /*0d44*/ 	.word	0x00000006
        /*0d48*/ 	.word	0x00038850
        /*0d4c*/ 	.short	0x0107
        /*0d4e*/ 	.byte	0x3f
	.zero		1


	//   ....[69]....
        /*0d50*/ 	.word	0x0001bcd0
        /*0d54*/ 	.word	0x00000006
        /*0d58*/ 	.word	0x00038850
        /*0d5c*/ 	.short	0x0101
        /*0d5e*/ 	.byte	0x3f
	.zero		1


	//   ....[70]....
        /*0d60*/ 	.word	0x0001cf60
        /*0d64*/ 	.word	0x00000005
        /*0d68*/ 	.word	0x00038820
        /*0d6c*/ 	.short	0x010a
        /*0d6e*/ 	.byte	0x3f
	.zero		1


	//   ....[71]....
        /*0d70*/ 	.word	0x0001d0e0
        /*0d74*/ 	.word	0x00000003
        /*0d78*/ 	.word	0x00038840
        /*0d7c*/ 	.short	0x010a
        /*0d7e*/ 	.byte	0x3f
	.zero		1


	//   ....[72]....
        /*0d80*/ 	.word	0x0001d180
        /*0d84*/ 	.word	0x00000005
        /*0d88*/ 	.word	0x00038840
        /*0d8c*/ 	.short	0x010a
        /*0d8e*/ 	.byte	0x3f
	.zero		1


	//   ....[73]....
        /*0d90*/ 	.word	0x0001d1c0
        /*0d94*/ 	.word	0x00000003
        /*0d98*/ 	.word	0x00038860
        /*0d9c*/ 	.short	0x010a
        /*0d9e*/ 	.byte	0x3f
	.zero		1


	//   ....[74]....
        /*0da0*/ 	.word	0x0001d200
        /*0da4*/ 	.word	0x00000005
        /*0da8*/ 	.word	0x00038860
        /*0dac*/ 	.short	0x010a
        /*0dae*/ 	.byte	0x3f
	.zero		1


	//   ....[75]....
        /*0db0*/ 	.word	0x0001d270
        /*0db4*/ 	.word	0x00000003
        /*0db8*/ 	.word	0x00038800
        /*0dbc*/ 	.short	0x010a
        /*0dbe*/ 	.byte	0x3f
	.zero		1


	//   ....[76]....
        /*0dc0*/ 	.word	0x0001d2c0
        /*0dc4*/ 	.word	0x00000008
        /*0dc8*/ 	.word	0x00038830
        /*0dcc*/ 	.short	0x010a
        /*0dce*/ 	.byte	0x3f
	.zero		1


	//   ....[77]....
        /*0dd0*/ 	.word	0x0001d320
        /*0dd4*/ 	.word	0x00000005
        /*0dd8*/ 	.word	0x00038810
        /*0ddc*/ 	.short	0x010a
        /*0dde*/ 	.byte	0x3f
	.zero		1


	//   ....[78]....
        /*0de0*/ 	.word	0x0001d370
        /*0de4*/ 	.word	0x00000008
        /*0de8*/ 	.word	0x00038850
        /*0dec*/ 	.short	0x010a
        /*0dee*/ 	.byte	0x3f
	.zero		1


	//   ....[79]....
        /*0df0*/ 	.word	0x0001d3d0
        /*0df4*/ 	.word	0x00000006
        /*0df8*/ 	.word	0x00038830
        /*0dfc*/ 	.short	0x010a
        /*0dfe*/ 	.byte	0x3f
	.zero		1


	//   ....[80]....
        /*0e00*/ 	.word	0x0001d430
        /*0e04*/ 	.word	0x00000006
        /*0e08*/ 	.word	0x00038850
        /*0e0c*/ 	.short	0x010a
        /*0e0e*/ 	.byte	0x3f
	.zero		1


	//   ....[81]....
        /*0e10*/ 	.word	0x0001d490
        /*0e14*/ 	.word	0x00000006
        /*0e18*/ 	.word	0x00038830
        /*0e1c*/ 	.short	0x010a
        /*0e1e*/ 	.byte	0x3f
	.zero		1


	//   ....[82]....
        /*0e20*/ 	.word	0x0001d4f0
        /*0e24*/ 	.word	0x00000006
        /*0e28*/ 	.word	0x00038850
        /*0e2c*/ 	.short	0x010a
        /*0e2e*/ 	.byte	0x3f
	.zero		1


	//   ....[83]....
        /*0e30*/ 	.word	0x0001d550
        /*0e34*/ 	.word	0x00000006
        /*0e38*/ 	.word	0x00038830
        /*0e3c*/ 	.short	0x010a
        /*0e3e*/ 	.byte	0x3f
	.zero		1


	//   ....[84]....
        /*0e40*/ 	.word	0x0001d5b0
        /*0e44*/ 	.word	0x00000006
        /*0e48*/ 	.word	0x00038850
        /*0e4c*/ 	.short	0x010a
        /*0e4e*/ 	.byte	0x3f
	.zero		1


	//   ....[85]....
        /*0e50*/ 	.word	0x0001d6d0
        /*0e54*/ 	.word	0x00000016
        /*0e58*/ 	.word	0x00038840
        /*0e5c*/ 	.short	0x010a
        /*0e5e*/ 	.byte	0x3f
	.zero		1


	//   ....[86]....
        /*0e60*/ 	.word	0x0001ecc0
        /*0e64*/ 	.word	0x00000011
        /*0e68*/ 	.word	0x00038820
        /*0e6c*/ 	.short	0x010a
        /*0e6e*/ 	.byte	0x3f
	.zero		1


	//   ....[87]....
        /*0e70*/ 	.word	0x0001ed10
        /*0e74*/ 	.word	0x00000016
        /*0e78*/ 	.word	0x00038860
        /*0e7c*/ 	.short	0x010a
        /*0e7e*/ 	.byte	0x3f
	.zero		1


	//   ....[88]....
        /*0e80*/ 	.word	0x0001f600
        /*0e84*/ 	.word	0x00000006
        /*0e88*/ 	.word	0x00038840
        /*0e8c*/ 	.short	0x010a
        /*0e8e*/ 	.byte	0x3f
	.zero		1


	//   ....[89]....
        /*0e90*/ 	.word	0x0001fac0
        /*0e94*/ 	.word	0x00000006
        /*0e98*/ 	.word	0x00038860
        /*0e9c*/ 	.short	0x010a
        /*0e9e*/ 	.byte	0x3f
	.zero		1


	//   ....[90]....
        /*0ea0*/ 	.word	0x00020c60
        /*0ea4*/ 	.word	0x00000005
        /*0ea8*/ 	.word	0x00038820
        /*0eac*/ 	.short	0x010a
        /*0eae*/ 	.byte	0x3f
	.zero		1


	//   ....[91]....
        /*0eb0*/ 	.word	0x00020e00
        /*0eb4*/ 	.word	0x00000003
        /*0eb8*/ 	.word	0x00038840
        /*0ebc*/ 	.short	0x010a
        /*0ebe*/ 	.byte	0x3f
	.zero		1


	//   ....[92]....
        /*0ec0*/ 	.word	0x00020e50
        /*0ec4*/ 	.word	0x00000005
        /*0ec8*/ 	.word	0x00038840
        /*0ecc*/ 	.short	0x010a
        /*0ece*/ 	.byte	0x3f
	.zero		1


	//   ....[93]....
        /*0ed0*/ 	.word	0x00020ea0
        /*0ed4*/ 	.word	0x00000003
        /*0ed8*/ 	.word	0x00038860
        /*0edc*/ 	.short	0x010a
        /*0ede*/ 	.byte	0x3f
	.zero		1


	//----- nvinfo : EIATTR_NUM_MBARRIERS
	.align		4
.L_434:
        /*0ee0*/ 	.byte	0x03, 0x38
        /*0ee2*/ 	.short	0x0017


	//----- nvinfo : EIATTR_EXIT_INSTR_OFFSETS
	.align		4
        /*0ee4*/ 	.byte	0x04, 0x1c
        /*0ee6*/ 	.short	(.L_436 - .L_435)


	//   ....[0]....
.L_435:
        /*0ee8*/ 	.word	0x00000990


	//   ....[1]....
        /*0eec*/ 	.word	0x00015d70


	//   ....[2]....
        /*0ef0*/ 	.word	0x0001d250


	//----- nvinfo : EIATTR_MAX_THREADS
	.align		4
.L_436:
        /*0ef4*/ 	.byte	0x04, 0x05
        /*0ef6*/ 	.short	(.L_438 - .L_437)
.L_437:
        /*0ef8*/ 	.word	0x00000180
        /*0efc*/ 	.word	0x00000001
        /*0f00*/ 	.word	0x00000001


	//----- nvinfo : EIATTR_CRS_STACK_SIZE
	.align		4
.L_438:
        /*0f04*/ 	.byte	0x04, 0x1e
        /*0f06*/ 	.short	(.L_440 - .L_439)
.L_439:
        /*0f08*/ 	.word	0x00000000


	//----- nvinfo : EIATTR_CBANK_PARAM_SIZE
	.align		4
.L_440:
        /*0f0c*/ 	.byte	0x03, 0x19
        /*0f0e*/ 	.short	0x0bf0


	//----- nvinfo : EIATTR_PARAM_CBANK
	.align		4
        /*0f10*/ 	.byte	0x04, 0x0a
        /*0f12*/ 	.short	(.L_442 - .L_441)
	.align		4
.L_441:
        /*0f14*/ 	.word	index@(.nv.constant0._ZN7cutlass13device_kernelIN5flash11enable_sm90INS1_16FlashAttnFwdSm90INS1_25CollectiveMainloopFwdSm90ILi2EN4cute5tupleIJNS5_1CILi1EEES8_S8_EEENS6_IJNS7_ILi64EEESA_SA_EEELi512ENS_10bfloat16_tEfNS_4arch4Sm90ELb0ELb1ELb0ELb1ELb1ELb0ELb1ELb0ELb0ELb1ELb1ELb0EEENS1_21CollectiveEpilogueFwdINS6_IJSA_NS7_ILi512EEESA_EEES9_SC_SE_Li256ELb1ELb1ELb1ELb0EEENS1_36VarlenDynamicPersistentTileSchedulerILi64ELi64ELi256ELi128ELb1ELb1ELb1ELb1ELb0ELb1EEEEEEEEEvNT_6ParamsE)
        /*0f18*/ 	.short	0x0210
        /*0f1a*/ 	.short	0x0bf0


	//----- nvinfo : EIATTR_SW_WAR
	.align		4
.L_442:
        /*0f1c*/ 	.byte	0x04, 0x36
        /*0f1e*/ 	.short	(.L_444 - .L_443)
.L_443:
        /*0f20*/ 	.word	0x00000008
.L_444:


//--------------------- .nv.info._ZN7cutlass13device_kernelIN5flash11enable_sm90INS1_16FlashAttnFwdSm90INS1_25CollectiveMainloopFwdSm90ILi2EN4cute5tupleIJNS5_1CILi1EEES8_S8_EEENS6_IJNS7_ILi64EEESA_SA_EEELi512ENS_10bfloat16_tEfNS_4arch4Sm90ELb0ELb1ELb0ELb1ELb1ELb1ELb1ELb0ELb0ELb1ELb1ELb0EEENS1_21CollectiveEpilogueFwdINS6_IJSA_NS7_ILi512EEESA_EEES9_SC_SE_Li256ELb1ELb1ELb1ELb0EEENS1_36VarlenDynamicPersistentTileSchedulerILi64ELi64ELi256ELi128ELb1ELb1ELb1ELb1ELb0ELb1EEEEEEEEEvNT_6ParamsE --------------------------
	.section	.nv.info._ZN7cutlass13device_kernelIN5flash11enable_sm90INS1_16FlashAttnFwdSm90INS1_25CollectiveMainloopFwdSm90ILi2EN4cute5tupleIJNS5_1CILi1EEES8_S8_EEENS6_IJNS7_ILi64EEESA_SA_EEELi512ENS_10bfloat16_tEfNS_4arch4Sm90ELb0ELb1ELb0ELb1ELb1ELb1ELb1ELb0ELb0ELb1ELb1ELb0EEENS1_21CollectiveEpilogueFwdINS6_IJSA_NS7_ILi512EEESA_EEES9_SC_SE_Li256ELb1ELb1ELb1ELb0EEENS1_36VarlenDynamicPersistentTileSchedulerILi64ELi64ELi256ELi128ELb1ELb1ELb1ELb1ELb0ELb1EEEEEEEEEvNT_6ParamsE,"",@"SHT_CUDA_INFO"
	.sectionflags	@""
	.align	4


	//----- nvinfo : EIATTR_CUDA_API_VERSION
	.align		4
        /*0000*/ 	.byte	0x04, 0x37
        /*0002*/ 	.short	(.L_446 - .L_445)
.L_445:
        /*0004*/ 	.word	0x00000082


	//----- nvinfo : EIATTR_KPARAM_INFO
	.align		4
.L_446:
        /*0008*/ 	.byte	0x04, 0x17
        /*000a*/ 	.short	(.L_448 - .L_447)
.L_447:
        /*000c*/ 	.word	0x00000000
        /*0010*/ 	.short	0x0000
        /*0012*/ 	.short	0x0070
        /*0014*/ 	.byte	0x00, 0xf0, 0x01, 0x2e


	//----- nvinfo : EIATTR_SPARSE_MMA_MASK
	.align		4
.L_448:
        /*0018*/ 	.byte	0x03, 0x50
        /*001a*/ 	.short	0x0000


	//----- nvinfo : EIATTR_MAXREG_COUNT
	.align		4
        /*001c*/ 	.byte	0x03, 0x1b
        /*001e*/ 	.short	0x00a8


	//----- nvinfo : EIATTR_NUM_BARRIERS
	.align		4
        /*0020*/ 	.byte	0x02, 0x4c
        /*0022*/ 	.byte	0x10
	.zero		1


	//----- nvinfo : EIATTR_EXTERNS
	.align		4
        /*0024*/ 	.byte	0x04, 0x0f
        /*0026*/ 	.short	(.L_450 - .L_449)


	//   ....[0]....
	.align		4
.L_449:
        /*0028*/ 	.word	index@(__assertfail)


	//----- nvinfo : EIATTR_ANNOTATIONS
	.align		4
.L_450:
        /*002c*/ 	.byte	0x04, 0x55
        /*002e*/ 	.short	(.L_452 - .L_451)


	//   ....[0]....
.L_451:
        /* <DEDUP_REMOVED lines=64> */


	//----- nvinfo : EIATTR_MERCURY_ISA_VERSION
	.align		4
.L_452:
        /*0418*/ 	.byte	0x03, 0x5f
        /*041a*/ 	.short	0x0101


	//----- nvinfo : EIATTR_UNUSED_LOAD_BYTE_OFFSET
	.align		4
        /*041c*/ 	.byte	0x04, 0x44
        /*041e*/ 	.short	(.L_454 - .L_453)


	//   ....[0]....
.L_453:
        /*0420*/ 	.word	0x00000a50
        /*0424*/ 	.word	0x0000fff0


	//   ....[1]....
        /*0428*/ 	.word	0x0001b0a0
        /*042c*/ 	.word	0x0000fff0


	//----- nvinfo : EIATTR_INT_WARP_WIDE_INSTR_OFFSETS
	.align		4
.L_454:
        /*0430*/ 	.byte	0x04, 0x31
        /*0432*/ 	.short	(.L_456 - .L_455)


	//   ....[0]....
.L_455:
        /*0434*/ 	.word	0x00000130


	//   ....[1]....
        /*0438*/ 	.word	0x00000170


	//   ....[2]....
        /*043c*/ 	.word	0x000001e0


	//   ....[3]....
        /*0440*/ 	.word	0x000001f0


	//   ....[4]....
        /*0444*/ 	.word	0x00023d70


	//   ....[5]....
        /*0448*/ 	.word	0x00023e00


	//   ....[6]....
        /*044c*/ 	.word	0x00028240


	//   ....[7]....
        /*0450*/ 	.word	0x000282d0


	//----- nvinfo : EIATTR_COOP_GROUP_MASK_REGIDS
	.align		4
.L_456:
        /*0454*/ 	.byte	0x04, 0x29
        /*0456*/ 	.short	(.L_458 - .L_457)


	//   ....[0]....
.L_457:
        /*0458*/ 	.word	0xffffffff


	//   ....[1]....
        /*045c*/ 	.word	0xffffffff


	//   ....[2]....
        /*0460*/ 	.word	0xffffffff


	//   ....[3]....
        /*0464*/ 	.word	0xffffffff


	//   ....[4]....
        /*0468*/ 	.word	0xffffffff


	//   ....[5]....
        /*046c*/ 	.word	0xffffffff


	//   ....[6]....
        /*0470*/ 	.word	0xffffffff


	//   ....[7]....
        /*0474*/ 	.word	0xffffffff


	//   ....[8]....
        /*0478*/ 	.word	0xffffffff


	//   ....[9]....
        /*047c*/ 	.word	0xffffffff


	//   ....[10]....
        /*0480*/ 	.word	0xffffffff


	//   ....[11]....
        /*0484*/ 	.word	0xffffffff


	//   ....[12]....
        /*0488*/ 	.word	0xffffffff


	//   ....[13]....
        /*048c*/ 	.word	0xffffffff


	//   ....[14]....
        /*0490*/ 	.word	0xffffffff


	//   ....[15]....
        /*0494*/ 	.word	0xffffffff


	//   ....[16]....
        /*0498*/ 	.word	0xffffffff


	//   ....[17]....
        /*049c*/ 	.word	0xffffffff


	//   ....[18]....
        /*04a0*/ 	.word	0xffffffff


	//   ....[19]....
        /*04a4*/ 	.word	0xffffffff


	//   ....[20]....
        /*04a8*/ 	.word	0xffffffff


	//   ....[21]....
        /*04ac*/ 	.word	0xffffffff


	//   ....[22]....
        /*04b0*/ 	.word	0xffffffff


	//   ....[23]....
        /*04b4*/ 	.word	0xffffffff


	//   ....[24]....
        /*04b8*/ 	.word	0xffffffff


	//   ....[25]....
        /*04bc*/ 	.word	0xffffffff


	//   ....[26]....
        /*04c0*/ 	.word	0xffffffff


	//   ....[27]....
        /*04c4*/ 	.word	0xffffffff


	//   ....[28]....
        /*04c8*/ 	.word	0xffffffff


	//   ....[29]....
        /*04cc*/ 	.word	0xffffffff


	//   ....[30]....
        /*04d0*/ 	.word	0xffffffff


	//   ....[31]....
        /*04d4*/ 	.word	0xffffffff


	//   ....[32]....
        /*04d8*/ 	.word	0xffffffff


	//   ....[33]....
        /*04dc*/ 	.word	0xffffffff


	//   ....[34]....
        /*04e0*/ 	.word	0xffffffff


	//   ....[35]....
        /*04e4*/ 	.word	0xffffffff


	//   ....[36]....
        /*04e8*/ 	.word	0xffffffff


	//   ....[37]....
        /*04ec*/ 	.word	0xffffffff


	//   ....[38]....
        /*04f0*/ 	.word	0xffffffff


	//   ....[39]....
        /*04f4*/ 	.word	0xffffffff


	//   ....[40]....
        /*04f8*/ 	.word	0xffffffff


	//   ....[41]....
        /*04fc*/ 	.word	0xffffffff


	//   ....[42]....
        /*0500*/ 	.word	0xffffffff


	//   ....[43]....
        /*0504*/ 	.word	0xffffffff


	//   ....[44]....
        /*0508*/ 	.word	0xffffffff


	//   ....[45]....
        /*050c*/ 	.word	0xffffffff


	//   ....[46]....
        /*0510*/ 	.word	0xffffffff


	//   ....[47]....
        /*0514*/ 	.word	0xffffffff


	//   ....[48]....
        /*0518*/ 	.word	0xffffffff


	//   ....[49]....
        /*051c*/ 	.word	0xffffffff


	//   ....[50]....
        /*0520*/ 	.word	0xffffffff


	//   ....[51]....
        /*0524*/ 	.word	0xffffffff


	//   ....[52]....
        /*0528*/ 	.word	0xffffffff


	//   ....[53]....
        /*052c*/ 	.word	0xffffffff


	//   ....[54]....
        /*0530*/ 	.word	0xffffffff


	//   ....[55]....
        /*0534*/ 	.word	0xffffffff


	//   ....[56]....
        /*0538*/ 	.word	0xffffffff


	//   ....[57]....
        /*053c*/ 	.word	0xffffffff


	//   ....[58]....
        /*0540*/ 	.word	0xffffffff


	//   ....[59]....
        /*0544*/ 	.word	0xffffffff


	//   ....[60]....
        /*0548*/ 	.word	0xffffffff


	//   ....[61]....
        /*054c*/ 	.word	0xffffffff


	//   ....[62]....
        /*0550*/ 	.word	0xffffffff


	//   ....[63]....
        /*0554*/ 	.word	0xffffffff


	//   ....[64]....
        /*0558*/ 	.word	0xffffffff


	//   ....[65]....
        /*055c*/ 	.word	0xffffffff


	//   ....[66]....
        /*0560*/ 	.word	0xffffffff


	//   ....[67]....
        /*0564*/ 	.word	0xffffffff


	//   ....[68]....
        /*0568*/ 	.word	0xffffffff


	//   ....[69]....
        /*056c*/ 	.word	0xffffffff


	//   ....[70]....
        /*0570*/ 	.word	0xffffffff


	//   ....[71]....
        /*0574*/ 	.word	0xffffffff


	//   ....[72]....
        /*0578*/ 	.word	0xffffffff


	//   ....[73]....
        /*057c*/ 	.word	0xffffffff


	//   ....[74]....
        /*0580*/ 	.word	0xffffffff


	//   ....[75]....
        /*0584*/ 	.word	0xffffffff


	//   ....[76]....
        /*0588*/ 	.word	0xffffffff


	//   ....[77]....
        /*058c*/ 	.word	0xffffffff


	//   ....[78]....
        /*0590*/ 	.word	0xffffffff


	//   ....[79]....
        /*0594*/ 	.word	0xffffffff


	//   ....[80]....
        /*0598*/ 	.word	0xffffffff


	//   ....[81]....
        /*059c*/ 	.word	0xffffffff


	//   ....[82]....
        /*05a0*/ 	.word	0xffffffff


	//   ....[83]....
        /*05a4*/ 	.word	0xffffffff


	//   ....[84]....
        /*05a8*/ 	.word	0xffffffff


	//   ....[85]....
        /*05ac*/ 	.word	0xffffffff


	//   ....[86]....
        /*05b0*/ 	.word	0xffffffff


	//   ....[87]....
        /*05b4*/ 	.word	0xffffffff


	//   ....[88]....
        /*05b8*/ 	.word	0xffffffff


	//   ....[89]....
        /*05bc*/ 	.word	0xffffffff


	//   ....[90]....
        /*05c0*/ 	.word	0xffffffff


	//   ....[91]....
        /*05c4*/ 	.word	0xffffffff


	//   ....[92]....
        /*05c8*/ 	.word	0xffffffff


	//   ....[93]....
        /*05cc*/ 	.word	0xffffffff


	//   ....[94]....
        /*05d0*/ 	.word	0xffffffff


	//   ....[95]....
        /*05d4*/ 	.word	0xffffffff


	//   ....[96]....
        /*05d8*/ 	.word	0xffffffff


	//   ....[97]....
        /*05dc*/ 	.word	0xffffffff


	//   ....[98]....
        /*05e0*/ 	.word	0xffffffff


	//   ....[99]....
        /*05e4*/ 	.word	0xffffffff


	//   ....[100]....
        /*05e8*/ 	.word	0xffffffff


	//   ....[101]....
        /*05ec*/ 	.word	0xffffffff


	//   ....[102]....
        /*05f0*/ 	.word	0xffffffff


	//   ....[103]....
        /*05f4*/ 	.word	0xffffffff


	//   ....[104]....
        /*05f8*/ 	.word	0xffffffff


	//   ....[105]....
        /*05fc*/ 	.word	0xffffffff


	//   ....[106]....
        /*0600*/ 	.word	0xffffffff


	//   ....[107]....
        /*0604*/ 	.word	0xffffffff


	//   ....[108]....
        /*0608*/ 	.word	0xffffffff


	//   ....[109]....
        /*060c*/ 	.word	0xffffffff


	//   ....[110]....
        /*0610*/ 	.word	0xffffffff


	//   ....[111]....
        /*0614*/ 	.word	0xffffffff


	//   ....[112]....
        /*0618*/ 	.word	0xffffffff


	//   ....[113]....
        /*061c*/ 	.word	0xffffffff


	//   ....[114]....
        /*0620*/ 	.word	0xffffffff


	//   ....[115]....
        /*0624*/ 	.word	0xffffffff


	//   ....[116]....
        /*0628*/ 	.word	0xffffffff


	//   ....[117]....
        /*062c*/ 	.word	0xffffffff


	//   ....[118]....
        /*0630*/ 	.word	0xffffffff


	//   ....[119]....
        /*0634*/ 	.word	0xffffffff


	//   ....[120]....
        /*0638*/ 	.word	0xffffffff


	//   ....[121]....
        /*063c*/ 	.word	0xffffffff


	//   ....[122]....
        /*0640*/ 	.word	0xffffffff


	//   ....[123]....
        /*0644*/ 	.word	0xffffffff


	//   ....[124]....
        /*0648*/ 	.word	0xffffffff


	//   ....[125]....
        /*064c*/ 	.word	0xffffffff


	//   ....[126]....
        /*0650*/ 	.word	0xffffffff


	//   ....[127]....
        /*0654*/ 	.word	0xffffffff


	//   ....[128]....
        /*0658*/ 	.word	0xffffffff


	//   ....[129]....
        /*065c*/ 	.word	0xffffffff


	//   ....[130]....
        /*0660*/ 	.word	0xffffffff


	//   ....[131]....
        /*0664*/ 	.word	0xffffffff


	//   ....[132]....
        /*0668*/ 	.word	0xffffffff


	//   ....[133]....
        /*066c*/ 	.word	0xffffffff


	//   ....[134]....
        /*0670*/ 	.word	0xffffffff


	//   ....[135]....
        /*0674*/ 	.word	0xffffffff


	//   ....[136]....
        /*0678*/ 	.word	0xffffffff


	//   ....[137]....
        /*067c*/ 	.word	0xffffffff


	//   ....[138]....
        /*0680*/ 	.word	0xffffffff


	//   ....[139]....
        /*0684*/ 	.word	0xffffffff


	//   ....[140]....
        /*0688*/ 	.word	0xffffffff


	//   ....[141]....
        /*068c*/ 	.word	0xffffffff


	//   ....[142]....
        /*0690*/ 	.word	0xffffffff


	//   ....[143]....
        /*0694*/ 	.word	0xffffffff


	//   ....[144]....
        /*0698*/ 	.word	0xffffffff


	//   ....[145]....
        /*069c*/ 	.word	0xffffffff


	//   ....[146]....
        /*06a0*/ 	.word	0xffffffff


	//   ....[147]....
        /*06a4*/ 	.word	0xffffffff


	//   ....[148]....
        /*06a8*/ 	.word	0xffffffff


	//   ....[149]....
        /*06ac*/ 	.word	0xffffffff


	//   ....[150]....
        /*06b0*/ 	.word	0xffffffff


	//   ....[151]....
        /*06b4*/ 	.word	0xffffffff


	//   ....[152]....
        /*06b8*/ 	.word	0xffffffff


	//   ....[153]....
        /*06bc*/ 	.word	0xffffffff


	//   ....[154]....
        /*06c0*/ 	.word	0xffffffff


	//   ....[155]....
        /*06c4*/ 	.word	0xffffffff


	//   ....[156]....
        /*06c8*/ 	.word	0xffffffff


	//   ....[157]....
        /*06cc*/ 	.word	0xffffffff


	//   ....[158]....
        /*06d0*/ 	.word	0xffffffff


	//   ....[159]....
        /*06d4*/ 	.word	0xffffffff


	//   ....[160]....
        /*06d8*/ 	.word	0xffffffff


	//   ....[161]....
        /*06dc*/ 	.word	0xffffffff


	//   ....[162]....
        /*06e0*/ 	.word	0xffffffff


	//   ....[163]....
        /*06e4*/ 	.word	0xffffffff


	//   ....[164]....
        /*06e8*/ 	.word	0xffffffff


	//   ....[165]....
        /*06ec*/ 	.word	0xffffffff


	//   ....[166]....
        /*06f0*/ 	.word	0xffffffff


	//   ....[167]....
        /*06f4*/ 	.word	0xffffffff


	//   ....[168]....
        /*06f8*/ 	.word	0xffffffff


	//   ....[169]....
        /*06fc*/ 	.word	0x0500000f


	//   ....[170]....
        /*0700*/ 	.word	0x0500000f


	//   ....[171]....
        /*0704*/ 	.word	0x0500000f


	//   ....[172]....
        /*0708*/ 	.word	0x0500000f


	//   ....[173]....
        /*070c*/ 	.word	0x0500000f


	//   ....[174]....
        /*0710*/ 	.word	0x0500000f


	//   ....[175]....
        /*0714*/ 	.word	0x0500000f


	//   ....[176]....
        /*0718*/ 	.word	0x0500000f


	//   ....[177]....
        /*071c*/ 	.word	0x0500000f


	//   ....[178]....
        /*0720*/ 	.word	0x0500000f


	//   ....[179]....
        /*0724*/ 	.word	0x0500000f


	//   ....[180]....
        /*0728*/ 	.word	0x0500000f


	//   ....[181]....
        /*072c*/ 	.word	0x0500000f


	//   ....[182]....
        /*0730*/ 	.word	0x0500000f


	//   ....[183]....
        /*0734*/ 	.word	0x0500000f


	//   ....[184]....
        /*0738*/ 	.word	0x0500000f


	//   ....[185]....
        /*073c*/ 	.word	0x0500000f


	//   ....[186]....
        /*0740*/ 	.word	0x0500000f


	//   ....[187]....
        /*0744*/ 	.word	0x0500000f


	//   ....[188]....
        /*0748*/ 	.word	0x0500000f


	//   ....[189]....
        /*074c*/ 	.word	0x0500000f


	//   ....[190]....
        /*0750*/ 	.word	0x0500000f


	//   ....[191]....
        /*0754*/ 	.word	0x0500000f


	//   ....[192]....
        /*0758*/ 	.word	0x0500000f


	//   ....[193]....
        /*075c*/ 	.word	0x0500000f


	//   ....[194]....
        /*0760*/ 	.word	0x0500000f


	//   ....[195]....
        /*0764*/ 	.word	0x0500000f


	//   ....[196]....
        /*0768*/ 	.word	0x0500000f


	//   ....[197]....
        /*076c*/ 	.word	0x0500000f


	//   ....[198]....
        /*0770*/ 	.word	0x0500000f


	//   ....[199]....
        /*0774*/ 	.word	0x0500000f


	//   ....[200]....
        /*0778*/ 	.word	0x0500000f


	//   ....[201]....
        /*077c*/ 	.word	0x0500000f


	//   ....[202]....
        /*0780*/ 	.word	0x0500000f


	//   ....[203]....
        /*0784*/ 	.word	0x0500000f


	//   ....[204]....
        /*0788*/ 	.word	0x0500000f


	//   ....[205]....
        /*078c*/ 	.word	0x0500000f


	//   ....[206]....
        /*0790*/ 	.word	0x0500000f


	//   ....[207]....
        /*0794*/ 	.word	0x0500000f


	//   ....[208]....
        /*0798*/ 	.word	0x0500000f


	//   ....[209]....
        /*079c*/ 	.word	0x0500000f


	//   ....[210]....
        /*07a0*/ 	.word	0x0500000f


	//   ....[211]....
        /*07a4*/ 	.word	0x0500000f


	//   ....[212]....
        /*07a8*/ 	.word	0x0500000f


	//   ....[213]....
        /*07ac*/ 	.word	0x0500000f


	//   ....[214]....
        /*07b0*/ 	.word	0x0500000f


	//   ....[215]....
        /*07b4*/ 	.word	0x0500000f


	//   ....[216]....
        /*07b8*/ 	.word	0x0500000f


	//   ....[217]....
        /*07bc*/ 	.word	0x0500000f


	//   ....[218]....
        /*07c0*/ 	.word	0x0500000f


	//   ....[219]....
        /*07c4*/ 	.word	0x0500000f


	//   ....[220]....
        /*07c8*/ 	.word	0x0500000f


	//   ....[221]....
        /*07cc*/ 	.word	0x0500000f


	//   ....[222]....
        /*07d0*/ 	.word	0x0500000f


	//   ....[223]....
        /*07d4*/ 	.word	0x0500000f


	//   ....[224]....
        /*07d8*/ 	.word	0x0500000f


	//   ....[225]....
        /*07dc*/ 	.word	0x0500000f


	//   ....[226]....
        /*07e0*/ 	.word	0x0500000f


	//   ....[227]....
        /*07e4*/ 	.word	0x0500000f


	//   ....[228]....
        /*07e8*/ 	.word	0x0500000f


	//   ....[229]....
        /*07ec*/ 	.word	0x0500000f


	//   ....[230]....
        /*07f0*/ 	.word	0x0500000f


	//   ....[231]....
        /*07f4*/ 	.word	0x0500000f


	//   ....[232]....
        /*07f8*/ 	.word	0x0500000f


	//   ....[233]....
        /*07fc*/ 	.word	0x0500000f


	//   ....[234]....
        /*0800*/ 	.word	0x0500000f


	//   ....[235]....
        /*0804*/ 	.word	0x0500000f


	//   ....[236]....
        /*0808*/ 	.word	0x0500000f


	//   ....[237]....
        /*080c*/ 	.word	0x0500000f


	//   ....[238]....
        /*0810*/ 	.word	0x0500000f


	//   ....[239]....
        /*0814*/ 	.word	0x0500000f


	//   ....[240]....
        /*0818*/ 	.word	0x0500000f


	//   ....[241]....
        /*081c*/ 	.word	0x0500000f


	//   ....[242]....
        /*0820*/ 	.word	0x0500000f


	//   ....[243]....
        /*0824*/ 	.word	0x0500000f


	//   ....[244]....
        /*0828*/ 	.word	0x0500000f


	//   ....[245]....
        /*082c*/ 	.word	0x0500000f


	//   ....[246]....
        /*0830*/ 	.word	0x0500000f


	//   ....[247]....
        /*0834*/ 	.word	0x0500000f


	//   ....[248]....
        /*0838*/ 	.word	0x0500000f


	//   ....[249]....
        /*083c*/ 	.word	0x0500000f


	//   ....[250]....
        /*0840*/ 	.word	0x0500000f


	//   ....[251]....
        /*0844*/ 	.word	0x0500000f


	//   ....[252]....
        /*0848*/ 	.word	0x0500000f


	//   ....[253]....
        /*084c*/ 	.word	0x0500000f


	//   ....[254]....
        /*0850*/ 	.word	0x0500000f


	//   ....[255]....
        /*0854*/ 	.word	0x0500000f


	//   ....[0]....
        /*0858*/ 	.word	0x0500000f


	//   ....[1]....
        /*085c*/ 	.word	0x0500000f


	//   ....[2]....
        /*0860*/ 	.word	0x0500000f


	//   ....[3]....
        /*0864*/ 	.word	0x0500000f


	//----- nvinfo : EIATTR_COOP_GROUP_INSTR_OFFSETS
	.align		4
.L_458:
        /*0868*/ 	.byte	0x04, 0x28
        /*086a*/ 	.short	(.L_460 - .L_459)


	//   ....[0]....
.L_459:
        /*086c*/ 	.word	0x00000070


	//   ....[1]....
        /*0870*/ 	.word	0x00000140


	//   ....[2]....
        /*0874*/ 	.word	0x00000190


	//   ....[3]....
        /*0878*/ 	.word	0x000003a0


	//   ....[4]....
        /*087c*/ 	.word	0x00000500


	//   ....[5]....
        /*0880*/ 	.word	0x00000620


	//   ....[6]....
        /*0884*/ 	.word	0x00000780


	//   ....[7]....
        /*0888*/ 	.word	0x00003570


	//   ....[8]....
        /*088c*/ 	.word	0x00003580


	//   ....[9]....
        /*0890*/ 	.word	0x00004010


	//   ....[10]....
        /*0894*/ 	.word	0x00004020


	//   ....[11]....
        /*0898*/ 	.word	0x00004a10


	//   ....[12]....
        /*089c*/ 	.word	0x00004a20


	//   ....[13]....
        /*08a0*/ 	.word	0x00004de0


	//   ....[14]....
        /*08a4*/ 	.word	0x00004df0


	//   ....[15]....
        /*08a8*/ 	.word	0x00006320


	//   ....[16]....
        /*08ac*/ 	.word	0x00008680


	//   ....[17]....
        /*08b0*/ 	.word	0x00008df0


	//   ....[18]....
        /*08b4*/ 	.word	0x00008e00


	//   ....[19]....
        /*08b8*/ 	.word	0x00008e10


	//   ....[20]....
        /*08bc*/ 	.word	0x00008e20


	//   ....[21]....
        /*08c0*/ 	.word	0x00009140


	//   ....[22]....
        /*08c4*/ 	.word	0x00009150


	//   ....[23]....
        /*08c8*/ 	.word	0x00009160


	//   ....[24]....
        /*08cc*/ 	.word	0x00009170


	//   ....[25]....
        /*08d0*/ 	.word	0x0000a4d0


	//   ....[26]....
        /*08d4*/ 	.word	0x0000a4f0


	//   ....[27]....
        /*08d8*/ 	.word	0x0000a500


	//   ....[28]....
        /*08dc*/ 	.word	0x0000a510


	//   ....[29]....
        /*08e0*/ 	.word	0x0000a5f0


	//   ....[30]....
        /*08e4*/ 	.word	0x0000a610


	//   ....[31]....
        /*08e8*/ 	.word	0x0000a620


	//   ....[32]....
        /*08ec*/ 	.word	0x0000a630


	//   ....[33]....
        /*08f0*/ 	.word	0x0000bf90


	//   ....[34]....
        /*08f4*/ 	.word	0x0000d7b0


	//   ....[35]....
        /*08f8*/ 	.word	0x0000d9f0


	//   ....[36]....
        /*08fc*/ 	.word	0x0000e310


	//   ....[37]....
        /*0900*/ 	.word	0x0000e410


	//   ....[38]....
        /*0904*/ 	.word	0x0000e780


	//   ....[39]....
        /*0908*/ 	.word	0x0000e840


	//   ....[40]....
        /*090c*/ 	.word	0x0000f040


	//   ....[41]....
        /*0910*/ 	.word	0x0000f970


	//   ....[42]....
        /*0914*/ 	.word	0x000110f0


	//   ....[43]....
        /*0918*/ 	.word	0x00011320


	//   ....[44]....
        /*091c*/ 	.word	0x00011a60


	//   ....[45]....
        /*0920*/ 	.word	0x00011b80


	//   ....[46]....
        /*0924*/ 	.word	0x000120d0


	//   ....[47]....
        /*0928*/ 	.word	0x00012130


	//   ....[48]....
        /*092c*/ 	.word	0x00013210


	//   ....[49]....
        /*0930*/ 	.word	0x00013b90


	//   ....[50]....
        /*0934*/ 	.word	0x00015390


	//   ....[51]....
        /*0938*/ 	.word	0x000153b0


	//   ....[52]....
        /*093c*/ 	.word	0x00015b00


	//   ....[53]....
        /*0940*/ 	.word	0x00015b80


	//   ....[54]....
        /*0944*/ 	.word	0x000167a0


	//   ....[55]....
        /*0948*/ 	.word	0x00016e50


	//   ....[56]....
        /*094c*/ 	.word	0x000185b0


	//   ....[57]....
        /*0950*/ 	.word	0x000187d0


	//   ....[58]....
        /*0954*/ 	.word	0x00018e80


	//   ....[59]....
        /*0958*/ 	.word	0x00018f50


	//   ....[60]....
        /*095c*/ 	.word	0x000193a0


	//   ....[61]....
        /*0960*/ 	.word	0x00019400


	//   ....[62]....
        /*0964*/ 	.word	0x0001a4c0


	//   ....[63]....
        /*0968*/ 	.word	0x0001a5d0


	//   ....[64]....
        /*096c*/ 	.word	0x0001a5f0


	//   ....[65]....
        /*0970*/ 	.word	0x0001a760


	//   ....[66]....
        /*0974*/ 	.word	0x0001a930


	//   ....[67]....
        /*0978*/ 	.word	0x0001bdb0


	//   ....[68]....
        /*097c*/ 	.word	0x0001c160


	//   ....[69]....
        /*0980*/ 	.word	0x0001c170


	//   ....[70]....
        /*0984*/ 	.word	0x0001c180


	//   ....[71]....
        /*0988*/ 	.word	0x0001c190


	//   ....[72]....
        /*098c*/ 	.word	0x0001ceb0


	//   ....[73]....
        /*0990*/ 	.word	0x0001ced0


	//   ....[74]....
        /*0994*/ 	.word	0x0001d180


	//   ....[75]....
        /*0998*/ 	.word	0x0001d1a0


	//   ....[76]....
        /*099c*/ 	.word	0x0001dbe0


	//   ....[77]....
        /*09a0*/ 	.word	0x0001dc20


	//   ....[78]....
        /*09a4*/ 	.word	0x0001e530


	//   ....[79]....
        /*09a8*/ 	.word	0x0001e550


	//   ....[80]....
        /*09ac*/ 	.word	0x0001f9b0


	//   ....[81]....
        /*09b0*/ 	.word	0x0001f9e0


	//   ....[82]....
        /*09b4*/ 	.word	0x0001fc40


	//   ....[83]....
        /*09b8*/ 	.word	0x0001fc60


	//   ....[84]....
        /*09bc*/ 	.word	0x0001ff10


	//   ....[85]....
        /*09c0*/ 	.word	0x00020100


	//   ....[86]....
        /*09c4*/ 	.word	0x00020130


	//   ....[87]....
        /*09c8*/ 	.word	0x00020160


	//   ....[88]....
        /*09cc*/ 	.word	0x00020190


	//   ....[89]....
        /*09d0*/ 	.word	0x000201c0


	//   ....[90]....
        /*09d4*/ 	.word	0x000201f0


	//   ....[91]....
        /*09d8*/ 	.word	0x00020380


	//   ....[92]....
        /*09dc*/ 	.word	0x000203b0


	//   ....[93]....
        /*09e0*/ 	.word	0x000203e0


	//   ....[94]....
        /*09e4*/ 	.word	0x00020410


	//   ....[95]....
        /*09e8*/ 	.word	0x00020440


	//   ....[96]....
        /*09ec*/ 	.word	0x00020470


	//   ....[97]....
        /*09f0*/ 	.word	0x00020500


	//   ....[98]....
        /*09f4*/ 	.word	0x00020530


	//   ....[99]....
        /*09f8*/ 	.word	0x00020540


	//   ....[100]....
        /*09fc*/ 	.word	0x00020580


	//   ....[101]....
        /*0a00*/ 	.word	0x00021d40


	//   ....[102]....
        /*0a04*/ 	.word	0x00024b60


	//   ....[103]....
        /*0a08*/ 	.word	0x00024b80


	//   ....[104]....
        /*0a0c*/ 	.word	0x00024c10


	//   ....[105]....
        /*0a10*/ 	.word	0x00024c30


	//   ....[106]....
        /*0a14*/ 	.word	0x00024cb0


	//   ....[107]....
        /*0a18*/ 	.word	0x00024cd0


	//   ....[108]....
        /*0a1c*/ 	.word	0x00024ce0


	//   ....[109]....
        /*0a20*/ 	.word	0x00024cf0


	//   ....[110]....
        /*0a24*/ 	.word	0x000254b0


	//   ....[111]....
        /*0a28*/ 	.word	0x000254e0


	//   ....[112]....
        /*0a2c*/ 	.word	0x00025590


	//   ....[113]....
        /*0a30*/ 	.word	0x000255a0


	//   ....[114]....
        /*0a34*/ 	.word	0x000255b0


	//   ....[115]....
        /*0a38*/ 	.word	0x00025630


	//   ....[116]....
        /*0a3c*/ 	.word	0x00025640


	//   ....[117]....
        /*0a40*/ 	.word	0x000256b0


	//   ....[118]....
        /*0a44*/ 	.word	0x00025fa0


	//   ....[119]....
        /*0a48*/ 	.word	0x00026030


	//   ....[120]....
        /*0a4c*/ 	.word	0x000260b0


	//   ....[121]....
        /*0a50*/ 	.word	0x00026200


	//   ....[122]....
        /*0a54*/ 	.word	0x00026260


	//   ....[123]....
        /*0a58*/ 	.word	0x00026280


	//   ....[124]....
        /*0a5c*/ 	.word	0x00026290


	//   ....[125]....
        /*0a60*/ 	.word	0x00026520


	//   ....[126]....
        /*0a64*/ 	.word	0x00026a60


	//   ....[127]....
        /*0a68*/ 	.word	0x00026a90


	//   ....[128]....
        /*0a6c*/ 	.word	0x00026c80


	//   ....[129]....
        /*0a70*/ 	.word	0x00026cc0


	//   ....[130]....
        /*0a74*/ 	.word	0x00026cd0


	//   ....[131]....
        /*0a78*/ 	.word	0x00026ce0


	//   ....[132]....
        /*0a7c*/ 	.word	0x00026e30


	//   ....[133]....
        /*0a80*/ 	.word	0x00026f80


	//   ....[134]....
        /*0a84*/ 	.word	0x00027770


	//   ....[135]....
        /*0a88*/ 	.word	0x00027790


	//   ....[136]....
        /*0a8c*/ 	.word	0x000277e0


	//   ....[137]....
        /*0a90*/ 	.word	0x000277f0


	//   ....[138]....
        /*0a94*/ 	.word	0x00027830


	//   ....[139]....
        /*0a98*/ 	.word	0x00027840


	//   ....[140]....
        /*0a9c*/ 	.word	0x00027850


	//   ....[141]....
        /*0aa0*/ 	.word	0x00027890


	//   ....[142]....
        /*0aa4*/ 	.word	0x00027b90


	//   ....[143]....
        /*0aa8*/ 	.word	0x00027bd0


	//   ....[144]....
        /*0aac*/ 	.word	0x00027bf0


	//   ....[145]....
        /*0ab0*/ 	.word	0x00027c10


	//   ....[146]....
        /*0ab4*/ 	.word	0x00027c40


	//   ....[147]....
        /*0ab8*/ 	.word	0x00027c60


	//   ....[148]....
        /*0abc*/ 	.word	0x00027d60


	//   ....[149]....
        /*0ac0*/ 	.word	0x00027eb0


	//   ....[150]....
        /*0ac4*/ 	.word	0x000284f0


	//   ....[151]....
        /*0ac8*/ 	.word	0x00028520


	//   ....[152]....
        /*0acc*/ 	.word	0x00028580


	//   ....[153]....
        /*0ad0*/ 	.word	0x000285b0


	//   ....[154]....
        /*0ad4*/ 	.word	0x000285e0


	//   ....[155]....
        /*0ad8*/ 	.word	0x00028610


	//   ....[156]....
        /*0adc*/ 	.word	0x00028640


	//   ....[157]....
        /*0ae0*/ 	.word	0x00028670


	//   ....[158]....
        /*0ae4*/ 	.word	0x00028810


	//   ....[159]....
        /*0ae8*/ 	.word	0x00028840


	//   ....[160]....
        /*0aec*/ 	.word	0x00028870


	//   ....[161]....
        /*0af0*/ 	.word	0x000288a0


	//   ....[162]....
        /*0af4*/ 	.word	0x000288d0


	//   ....[163]....
        /*0af8*/ 	.word	0x00028900


	//   ....[164]....
        /*0afc*/ 	.word	0x000289c0


	//   ....[165]....
        /*0b00*/ 	.word	0x000289e0


	//   ....[166]....
        /*0b04*/ 	.word	0x00028a00


	//   ....[167]....
        /*0b08*/ 	.word	0x00028a60


	//   ....[168]....
        /*0b0c*/ 	.word	0x00029480


	//   ....[169]....
        /*0b10*/ 	.word	0x000297a0


	//   ....[170]....
        /*0b14*/ 	.word	0x00029830


	//   ....[171]....
        /*0b18*/ 	.word	0x00029920


	//   ....[172]....
        /*0b1c*/ 	.word	0x000299b0


	//   ....[173]....
        /*0b20*/ 	.word	0x00029a90


	//   ....[174]....
        /*0b24*/ 	.word	0x00029b20


	//   ....[175]....
        /*0b28*/ 	.word	0x00029c00


	//   ....[176]....
        /*0b2c*/ 	.word	0x00029c90


	//   ....[177]....
        /*0b30*/ 	.word	0x00029ce0


	//   ....[178]....
        /*0b34*/ 	.word	0x00029d30


	//   ....[179]....
        /*0b38*/ 	.word	0x00029dd0


	//   ....[180]....
        /*0b3c*/ 	.word	0x00029e60


	//   ....[181]....
        /*0b40*/ 	.word	0x00029eb0


	//   ....[182]....
        /*0b44*/ 	.word	0x00029f00


	//   ....[183]....
        /*0b48*/ 	.word	0x00029ff0


	//   ....[184]....
        /*0b4c*/ 	.word	0x0002a0a0


	//   ....[185]....
        /*0b50*/ 	.word	0x0002a120


	//   ....[186]....
        /*0b54*/ 	.word	0x0002a190


	//   ....[187]....
        /*0b58*/ 	.word	0x0002a2e0


	//   ....[188]....
        /*0b5c*/ 	.word	0x0002a420


	//   ....[189]....
        /*0b60*/ 	.word	0x0002a490


	//   ....[190]....
        /*0b64*/ 	.word	0x0002a4e0


	//   ....[191]....
        /*0b68*/ 	.word	0x0002a8c0


	//   ....[192]....
        /*0b6c*/ 	.word	0x0002aba0


	//   ....[193]....
        /*0b70*/ 	.word	0x0002ac90


	//   ....[194]....
        /*0b74*/ 	.word	0x0002ad30


	//   ....[195]....
        /*0b78*/ 	.word	0x0002ad90


	//   ....[196]....
        /*0b7c*/ 	.word	0x0002ae80


	//   ....[197]....
        /*0b80*/ 	.word	0x0002aef0


	//   ....[198]....
        /*0b84*/ 	.word	0x0002afe0


	//   ....[199]....
        /*0b88*/ 	.word	0x0002b050


	//   ....[200]....
        /*0b8c*/ 	.word	0x0002b0f0


	//   ....[201]....
        /*0b90*/ 	.word	0x0002b1e0


	//   ....[202]....
        /*0b94*/ 	.word	0x0002b280


	//   ....[203]....
        /*0b98*/ 	.word	0x0002b2e0


	//   ....[204]....
        /*0b9c*/ 	.word	0x0002b3a0


	//   ....[205]....
        /*0ba0*/ 	.word	0x0002b400


	//   ....[206]....
        /*0ba4*/ 	.word	0x0002b4a0


	//   ....[207]....
        /*0ba8*/ 	.word	0x0002b550


	//   ....[208]....
        /*0bac*/ 	.word	0x0002b630


	//   ....[209]....
        /*0bb0*/ 	.word	0x0002b920


	//   ....[210]....
        /*0bb4*/ 	.word	0x0002b9e0


	//   ....[211]....
        /*0bb8*/ 	.word	0x0002bc50


	//   ....[212]....
        /*0bbc*/ 	.word	0x0002bcd0


	//   ....[213]....
        /*0bc0*/ 	.word	0x0002bee0


	//   ....[214]....
        /*0bc4*/ 	.word	0x0002bf30


	//   ....[215]....
        /*0bc8*/ 	.word	0x0002c0a0


	//   ....[216]....
        /*0bcc*/ 	.word	0x0002c130


	//   ....[217]....
        /*0bd0*/ 	.word	0x0002c270


	//   ....[218]....
        /*0bd4*/ 	.word	0x0002c370


	//   ....[219]....
        /*0bd8*/ 	.word	0x0002c5e0


	//   ....[220]....
        /*0bdc*/ 	.word	0x0002c630


	//   ....[221]....
        /*0be0*/ 	.word	0x0002c800


	//   ....[222]....
        /*0be4*/ 	.word	0x0002c850


	//   ....[223]....
        /*0be8*/ 	.word	0x0002ca20


	//   ....[224]....
        /*0bec*/ 	.word	0x0002ca70


	//   ....[225]....
        /*0bf0*/ 	.word	0x0002cb60


	//   ....[226]....
        /*0bf4*/ 	.word	0x0002cc00


	//   ....[227]....
        /*0bf8*/ 	.word	0x0002cc60


	//   ....[228]....
        /*0bfc*/ 	.word	0x0002cd10


	//   ....[229]....
        /*0c00*/ 	.word	0x0002cd70


	//   ....[230]....
        /*0c04*/ 	.word	0x0002ce20


	//   ....[231]....
        /*0c08*/ 	.word	0x0002ce80


	//   ....[232]....
        /*0c0c*/ 	.word	0x0002cf30


	//   ....[233]....
        /*0c10*/ 	.word	0x0002d020


	//   ....[234]....
        /*0c14*/ 	.word	0x0002d100


	//   ....[235]....
        /*0c18*/ 	.word	0x0002d210


	//   ....[236]....
        /*0c1c*/ 	.word	0x0002d310


	//   ....[237]....
        /*0c20*/ 	.word	0x0002d440


	//   ....[238]....
        /*0c24*/ 	.word	0x0002d520


	//   ....[239]....
        /*0c28*/ 	.word	0x0002d620


	//   ....[240]....
        /*0c2c*/ 	.word	0x0002d700


	//   ....[241]....
        /*0c30*/ 	.word	0x0002d790


	//   ....[242]....
        /*0c34*/ 	.word	0x0002d830


	//   ....[243]....
        /*0c38*/ 	.word	0x0002d9a0


	//   ....[244]....
        /*0c3c*/ 	.word	0x0002da10


	//   ....[245]....
        /*0c40*/ 	.word	0x0002da80


	//   ....[246]....
        /*0c44*/ 	.word	0x0002daf0


	//   ....[247]....
        /*0c48*/ 	.word	0x0002db60


	//   ....[248]....
        /*0c4c*/ 	.word	0x0002dbe0


	//   ....[249]....
        /*0c50*/ 	.word	0x0002dc60


	//   ....[250]....
        /*0c54*/ 	.word	0x0002dcf0


	//   ....[251]....
        /*0c58*/ 	.word	0x0002dd60


	//   ....[252]....
        /*0c5c*/ 	.word	0x0002ddd0


	//   ....[253]....
        /*0c60*/ 	.word	0x0002de40


	//   ....[254]....
        /*0c64*/ 	.word	0x0002dec0


	//   ....[255]....
        /*0c68*/ 	.word	0x0002df30


	//   ....[0]....
        /*0c6c*/ 	.word	0x0002dfe0


	//   ....[1]....
        /*0c70*/ 	.word	0x0002e030


	//   ....[2]....
        /*0c74*/ 	.word	0x0002e0c0


	//   ....[3]....
        /*0c78*/ 	.word	0x0002e1f0


	//----- nvinfo : EIATTR_REG_RECONFIG
	.align		4
.L_460:
        /*0c7c*/ 	.byte	0x01, 0x54
	.zero		2


	//----- nvinfo : EIATTR_SYSCALL_OFFSETS
	.align		4
        /*0c80*/ 	.byte	0x04, 0x46
        /*0c82*/ 	.short	(.L_462 - .L_461)


	//   ....[0]....
.L_461:
        /*0c84*/ 	.word	0x00002810


	//   ....[1]....
        /*0c88*/ 	.word	0x00002960


	//   ....[2]....
        /*0c8c*/ 	.word	0x00008830


	//   ....[3]....
        /*0c90*/ 	.word	0x00008b60


	//   ....[4]....
        /*0c94*/ 	.word	0x00023f60


	//   ....[5]....
        /*0c98*/ 	.word	0x000240b0


	//   ....[6]....
        /*0c9c*/ 	.word	0x000241a0


	//   ....[7]....
        /*0ca0*/ 	.word	0x000250c0


	//   ....[8]....
        /*0ca4*/ 	.word	0x00025920


	//----- nvinfo : EIATTR_MBARRIER_INSTR_OFFSETS
	.align		4
.L_462:
        /*0ca8*/ 	.byte	0x04, 0x39
        /*0caa*/ 	.short	(.L_464 - .L_463)


	//   ....[0]....
.L_463:
        /*0cac*/ 	.word	0x00000280
        /*0cb0*/ 	.word	0x000000ff
        /*0cb4*/ 	.word	0x00038800
        /*0cb8*/ 	.short	0x0100
        /*0cba*/ 	.byte	0x08
	.zero		1


	//   ....[1]....
        /*0cbc*/ 	.word	0x00000290
        /*0cc0*/ 	.word	0x000000ff
        /*0cc4*/ 	.word	0x00038810
        /*0cc8*/ 	.short	0x0100
        /*0cca*/ 	.byte	0x08
	.zero		1


	//   ....[2]....
        /*0ccc*/ 	.word	0x000002a0
        /*0cd0*/ 	.word	0x000000ff
        /*0cd4*/ 	.word	0x00038820
        /*0cd8*/ 	.short	0x0100
        /*0cda*/ 	.byte	0x08
	.zero		1


	//   ....[3]....
        /*0cdc*/ 	.word	0x00000350
        /*0ce0*/ 	.word	0x000000ff
        /*0ce4*/ 	.word	0x00038830
        /*0ce8*/ 	.short	0x0100
        /*0cea*/ 	.byte	0x06
	.zero		1


	//   ....[4]....
        /*0cec*/ 	.word	0x00000360
        /*0cf0*/ 	.word	0x000000ff
        /*0cf4*/ 	.word	0x00038840
        /*0cf8*/ 	.short	0x0100
        /*0cfa*/ 	.byte	0x06
	.zero		1


	//   ....[5]....
        /*0cfc*/ 	.word	0x00000370
        /*0d00*/ 	.word	0x000000ff
        /*0d04*/ 	.word	0x00038838
        /*0d08*/ 	.short	0x0100
        /*0d0a*/ 	.byte	0x06
	.zero		1


	//   ....[6]....
        /*0d0c*/ 	.word	0x00000380
        /*0d10*/ 	.word	0x000000ff
        /*0d14*/ 	.word	0x00038848
        /*0d18*/ 	.short	0x0100
        /*0d1a*/ 	.byte	0x06
	.zero		1


	//   ....[7]....
        /*0d1c*/ 	.word	0x000004b0
        /*0d20*/ 	.word	0x000000ff
        /*0d24*/ 	.word	0x00038850
        /*0d28*/ 	.short	0x0100
        /*0d2a*/ 	.byte	0x08
	.zero		1


	//   ....[8]....
        /*0d2c*/ 	.word	0x000004c0
        /*0d30*/ 	.word	0x000000ff
        /*0d34*/ 	.word	0x00038860
        /*0d38*/ 	.short	0x0100
        /*0d3a*/ 	.byte	0x08
	.zero		1


	//   ....[9]....
        /*0d3c*/ 	.word	0x000004d0
        /*0d40*/ 	.word	0x000000ff
        /*0d44*/ 	.word	0x00038858
        /*0d48*/ 	.short	0x0100
        /*0d4a*/ 	.byte	0x08
	.zero		1


	//   ....[10]....
        /*0d4c*/ 	.word	0x000004e0
        /*0d50*/ 	.word	0x000000ff
        /*0d54*/ 	.word	0x00038868
        /*0d58*/ 	.short	0x0100
        /*0d5a*/ 	.byte	0x08
	.zero		1


	//   ....[11]....
        /*0d5c*/ 	.word	0x000005d0
        /*0d60*/ 	.word	0x000000ff
        /*0d64*/ 	.word	0x00038870
        /*0d68*/ 	.short	0x0100
        /*0d6a*/ 	.byte	0x06
	.zero		1


	//   ....[12]....
        /*0d6c*/ 	.word	0x000005e0
        /*0d70*/ 	.word	0x000000ff
        /*0d74*/ 	.word	0x00038880
        /*0d78*/ 	.short	0x0100
        /*0d7a*/ 	.byte	0x06
	.zero		1


	//   ....[13]....
        /*0d7c*/ 	.word	0x000005f0
        /*0d80*/ 	.word	0x000000ff
        /*0d84*/ 	.word	0x00038878
        /*0d88*/ 	.short	0x0100
        /*0d8a*/ 	.byte	0x06
	.zero		1


	//   ....[14]....
        /*0d8c*/ 	.word	0x00000600
        /*0d90*/ 	.word	0x000000ff
        /*0d94*/ 	.word	0x00038888
        /*0d98*/ 	.short	0x0100
        /*0d9a*/ 	.byte	0x06
	.zero		1


	//   ....[15]....
        /*0d9c*/ 	.word	0x00000730
        /*0da0*/ 	.word	0x000000ff
        /*0da4*/ 	.word	0x00038890
        /*0da8*/ 	.short	0x0100
        /*0daa*/ 	.byte	0x08
	.zero		1


	//   ....[16]....
        /*0dac*/ 	.word	0x00000740
        /*0db0*/ 	.word	0x000000ff
        /*0db4*/ 	.word	0x000388a0
        /*0db8*/ 	.short	0x0100
        /*0dba*/ 	.byte	0x08
	.zero		1


	//   ....[17]....
        /*0dbc*/ 	.word	0x00000750
        /*0dc0*/ 	.word	0x000000ff
        /*0dc4*/ 	.word	0x00038898
        /*0dc8*/ 	.short	0x0100
        /*0dca*/ 	.byte	0x08
	.zero		1


	//   ....[18]....
        /*0dcc*/ 	.word	0x00000760
        /*0dd0*/ 	.word	0x000000ff
        /*0dd4*/ 	.word	0x000388a8
        /*0dd8*/ 	.short	0x0100
        /*0dda*/ 	.byte	0x08
	.zero		1


	//   ....[19]....
        /*0ddc*/ 	.word	0x00000890
        /*0de0*/ 	.word	0x000000ff
        /*0de4*/ 	.word	0x000388b0
        /*0de8*/ 	.short	0x0100
        /*0dea*/ 	.byte	0x08
	.zero		1


	//   ....[20]....
        /*0dec*/ 	.word	0x000008a0
        /*0df0*/ 	.word	0x000000ff
        /*0df4*/ 	.word	0x000388c0
        /*0df8*/ 	.short	0x0100
        /*0dfa*/ 	.byte	0x08
	.zero		1


	//   ....[21]....
        /*0dfc*/ 	.word	0x000008b0
        /*0e00*/ 	.word	0x000000ff
        /*0e04*/ 	.word	0x000388b8
        /*0e08*/ 	.short	0x0100
        /*0e0a*/ 	.byte	0x08
	.zero		1


	//   ....[22]....
        /*0e0c*/ 	.word	0x000008c0
        /*0e10*/ 	.word	0x000000ff
        /*0e14*/ 	.word	0x000388c8
        /*0e18*/ 	.short	0x0100
        /*0e1a*/ 	.byte	0x08
	.zero		1


	//   ....[23]....
        /*0e1c*/ 	.word	0x00003520
        /*0e20*/ 	.word	0x0000003b
        /*0e24*/ 	.word	0x00038890
        /*0e28*/ 	.short	0x010a
        /*0e2a*/ 	.byte	0x3f
	.zero		1


	//   ....[24]....
        /*0e2c*/ 	.word	0x00003fc0
        /*0e30*/ 	.word	0x0000003b
        /*0e34*/ 	.word	0x00038890
        /*0e38*/ 	.short	0x010a
        /*0e3a*/ 	.byte	0x3f
	.zero		1


	//   ....[25]....
        /*0e3c*/ 	.word	0x00004880
        /*0e40*/ 	.word	0x0000003b
        /*0e44*/ 	.word	0x00038890
        /*0e48*/ 	.short	0x010a
        /*0e4a*/ 	.byte	0x3f
	.zero		1


	//   ....[26]....
        /*0e4c*/ 	.word	0x00004c40
        /*0e50*/ 	.word	0x00000004
        /*0e54*/ 	.word	0x00000000
        /*0e58*/ 	.short	0x0101
        /*0e5a*/ 	.byte	0x3f
	.zero		1


	//   ....[27]....
        /*0e5c*/ 	.word	0x00004c80
        /*0e60*/ 	.word	0x0000003b
        /*0e64*/ 	.word	0x000388b0
        /*0e68*/ 	.short	0x010a
        /*0e6a*/ 	.byte	0x3f
	.zero		1


	//   ....[28]....
        /*0e6c*/ 	.word	0x000056c0
        /*0e70*/ 	.word	0x0000003b
        /*0e74*/ 	.word	0x00000000
        /*0e78*/ 	.short	0x0101
        /*0e7a*/ 	.byte	0x3f
	.zero		1


	//   ....[29]....
        /*0e7c*/ 	.word	0x000066c0
        /*0e80*/ 	.word	0x00000005
        /*0e84*/ 	.word	0x00000000
        /*0e88*/ 	.short	0x0101
        /*0e8a*/ 	.byte	0x3f
	.zero		1


	//   ....[30]....
        /*0e8c*/ 	.word	0x00007280
        /*0e90*/ 	.word	0x00000004
        /*0e94*/ 	.word	0x00000000
        /*0e98*/ 	.short	0x0101
        /*0e9a*/ 	.byte	0x3f
	.zero		1


	//   ....[31]....
        /*0e9c*/ 	.word	0x000088d0
        /*0ea0*/ 	.word	0x00000011
        /*0ea4*/ 	.word	0x00038800
        /*0ea8*/ 	.short	0x010a
        /*0eaa*/ 	.byte	0x3f
	.zero		1


	//   ....[32]....
        /*0eac*/ 	.word	0x00008920
        /*0eb0*/ 	.word	0x00000011
        /*0eb4*/ 	.word	0x00038800
        /*0eb8*/ 	.short	0x010a
        /*0eba*/ 	.byte	0x3f
	.zero		1


	//   ....[33]....
        /*0ebc*/ 	.word	0x000093e0
        /*0ec0*/ 	.word	0x00000011
        /*0ec4*/ 	.word	0x00038800
        /*0ec8*/ 	.short	0x010a
        /*0eca*/ 	.byte	0x3f
	.zero		1


	//   ....[34]....
        /*0ecc*/ 	.word	0x0000a950
        /*0ed0*/ 	.word	0x00000011
        /*0ed4*/ 	.word	0x00038800
        /*0ed8*/ 	.short	0x010a
        /*0eda*/ 	.byte	0x3f
	.zero		1


	//   ....[35]....
        /*0edc*/ 	.word	0x0000b8f0
        /*0ee0*/ 	.word	0x00000014
        /*0ee4*/ 	.word	0x00038830
        /*0ee8*/ 	.short	0x010a
        /*0eea*/ 	.byte	0x3f
	.zero		1


	//   ....[36]....
        /*0eec*/ 	.word	0x0000b9a0
        /*0ef0*/ 	.word	0x00000014
        /*0ef4*/ 	.word	0x00038830
        /*0ef8*/ 	.short	0x010a
        /*0efa*/ 	.byte	0x3f
	.zero		1


	//   ....[37]....
        /*0efc*/ 	.word	0x0000bcb0
        /*0f00*/ 	.word	0x00000011
        /*0f04*/ 	.word	0x00038810
        /*0f08*/ 	.short	0x010a
        /*0f0a*/ 	.byte	0x3f
	.zero		1


	//   ....[38]....
        /*0f0c*/ 	.word	0x0000bd00
        /*0f10*/ 	.word	0x00000014
        /*0f14*/ 	.word	0x00038850
        /*0f18*/ 	.short	0x010a
        /*0f1a*/ 	.byte	0x3f
	.zero		1


	//   ....[39]....
        /*0f1c*/ 	.word	0x0000bdb0
        /*0f20*/ 	.word	0x00000014
        /*0f24*/ 	.word	0x00038850
        /*0f28*/ 	.short	0x010a
        /*0f2a*/ 	.byte	0x3f
	.zero		1


	//   ....[40]....
        /*0f2c*/ 	.word	0x0000d800
        /*0f30*/ 	.word	0x00000006
        /*0f34*/ 	.word	0x00000000
        /*0f38*/ 	.short	0x0101
        /*0f3a*/ 	.byte	0x3f
	.zero		1


	//   ....[41]....
        /*0f3c*/ 	.word	0x0000f0d0
        /*0f40*/ 	.word	0x00000014
        /*0f44*/ 	.word	0x00000000
        /*0f48*/ 	.short	0x0101
        /*0f4a*/ 	.byte	0x3f
	.zero		1


	//   ....[42]....
        /*0f4c*/ 	.word	0x0000f460
        /*0f50*/ 	.word	0x000000c7
        /*0f54*/ 	.word	0x00038830
        /*0f58*/ 	.short	0x010a
        /*0f5a*/ 	.byte	0x3f
	.zero		1


	//   ....[43]....
        /*0f5c*/ 	.word	0x0000f4d0
        /*0f60*/ 	.word	0x000000c7
        /*0f64*/ 	.word	0x00038830
        /*0f68*/ 	.short	0x010a
        /*0f6a*/ 	.byte	0x3f
	.zero		1


	//   ....[44]....
        /*0f6c*/ 	.word	0x0000f740
        /*0f70*/ 	.word	0x000000c7
        /*0f74*/ 	.word	0x00038850
        /*0f78*/ 	.short	0x010a
        /*0f7a*/ 	.byte	0x3f
	.zero		1


	//   ....[45]....
        /*0f7c*/ 	.word	0x0000f790
        /*0f80*/ 	.word	0x000000c7
        /*0f84*/ 	.word	0x00038850
        /*0f88*/ 	.short	0x010a
        /*0f8a*/ 	.byte	0x3f
	.zero		1


	//   ....[46]....
        /*0f8c*/ 	.word	0x00011120
        /*0f90*/ 	.word	0x0000000e
        /*0f94*/ 	.word	0x00000000
        /*0f98*/ 	.short	0x0101
        /*0f9a*/ 	.byte	0x3f
	.zero		1


	//   ....[47]....
        /*0f9c*/ 	.word	0x000132c0
        /*0fa0*/ 	.word	0x000000c7
        /*0fa4*/ 	.word	0x00000000
        /*0fa8*/ 	.short	0x0101
        /*0faa*/ 	.byte	0x3f
	.zero		1


	//   ....[48]....
        /*0fac*/ 	.word	0x000136a0
        /*0fb0*/ 	.word	0x00000015
        /*0fb4*/ 	.word	0x00038830
        /*0fb8*/ 	.short	0x010a
        /*0fba*/ 	.byte	0x3f
	.zero		1


	//   ....[49]....
        /*0fbc*/ 	.word	0x00013710
        /*0fc0*/ 	.word	0x00000015
        /*0fc4*/ 	.word	0x00038830
        /*0fc8*/ 	.short	0x010a
        /*0fca*/ 	.byte	0x3f
	.zero		1


	//   ....[50]....
        /*0fcc*/ 	.word	0x00013980
        /*0fd0*/ 	.word	0x00000015
        /*0fd4*/ 	.word	0x00038850
        /*0fd8*/ 	.short	0x010a
        /*0fda*/ 	.byte	0x3f
	.zero		1


	//   ....[51]....
        /*0fdc*/ 	.word	0x000139d0
        /*0fe0*/ 	.word	0x00000015
        /*0fe4*/ 	.word	0x00038850
        /*0fe8*/ 	.short	0x010a
        /*0fea*/ 	.byte	0x3f
	.zero		1


	//   ....[52]....
        /*0fec*/ 	.word	0x00015670
        /*0ff0*/ 	.word	0x00000006
        /*0ff4*/ 	.word	0x00000000
        /*0ff8*/ 	.short	0x0101
        /*0ffa*/ 	.byte	0x3f
	.zero		1


	//   ....[53]....
        /*0ffc*/ 	.word	0x00016830
        /*1000*/ 	.word	0x00000015
        /*1004*/ 	.word	0x00000000
        /*1008*/ 	.short	0x0101
        /*100a*/ 	.byte	0x3f
	.zero		1


	//   ....[54]....
        /*100c*/ 	.word	0x00016960
        /*1010*/ 	.word	0x00000015
        /*1014*/ 	.word	0x00038830
        /*1018*/ 	.short	0x010a
        /*101a*/ 	.byte	0x3f
	.zero		1


	//   ....[55]....
        /*101c*/ 	.word	0x000169d0
        /*1020*/ 	.word	0x00000015
        /*1024*/ 	.word	0x00038830
        /*1028*/ 	.short	0x010a
        /*102a*/ 	.byte	0x3f
	.zero		1


	//   ....[56]....
        /*102c*/ 	.word	0x00016c40
        /*1030*/ 	.word	0x00000015
        /*1034*/ 	.word	0x00038850
        /*1038*/ 	.short	0x010a
        /*103a*/ 	.byte	0x3f
	.zero		1


	//   ....[57]....
        /*103c*/ 	.word	0x00016c90
        /*1040*/ 	.word	0x00000015
        /*1044*/ 	.word	0x00038850
        /*1048*/ 	.short	0x010a
        /*104a*/ 	.byte	0x3f
	.zero		1


	//   ....[58]....
        /*104c*/ 	.word	0x000185d0
        /*1050*/ 	.word	0x00000007
        /*1054*/ 	.word	0x00000000
        /*1058*/ 	.short	0x0101
        /*105a*/ 	.byte	0x3f
	.zero		1


	//   ....[59]....
        /*105c*/ 	.word	0x0001a570
        /*1060*/ 	.word	0x00000015
        /*1064*/ 	.word	0x00000000
        /*1068*/ 	.short	0x0101
        /*106a*/ 	.byte	0x3f
	.zero		1


	//   ....[60]....
        /*106c*/ 	.word	0x0001ce60
        /*1070*/ 	.word	0x00000002
        /*1074*/ 	.word	0x00000000
        /*1078*/ 	.short	0x0101
        /*107a*/ 	.byte	0x3f
	.zero		1


	//   ....[61]....
        /*107c*/ 	.word	0x0001dc10
        /*1080*/ 	.word	0x00000004
        /*1084*/ 	.word	0x00000000
        /*1088*/ 	.short	0x0101
        /*108a*/ 	.byte	0x3f
	.zero		1


	//   ....[62]....
        /*108c*/ 	.word	0x00021e20
        /*1090*/ 	.word	0x00000012
        /*1094*/ 	.word	0x00038820
        /*1098*/ 	.short	0x010a
        /*109a*/ 	.byte	0x3f
	.zero		1


	//   ....[63]....
        /*109c*/ 	.word	0x00021eb0
        /*10a0*/ 	.word	0x00000003
        /*10a4*/ 	.word	0x000388a0
        /*10a8*/ 	.short	0x010a
        /*10aa*/ 	.byte	0x3f
	.zero		1


	//   ....[64]....
        /*10ac*/ 	.word	0x00022100
        /*10b0*/ 	.word	0x00000003
        /*10b4*/ 	.word	0x000388c0
        /*10b8*/ 	.short	0x010a
        /*10ba*/ 	.byte	0x3f
	.zero		1


	//   ....[65]....
        /*10bc*/ 	.word	0x00022ad0
        /*10c0*/ 	.word	0x0000000a
        /*10c4*/ 	.word	0x000388a0
        /*10c8*/ 	.short	0x010a
        /*10ca*/ 	.byte	0x3f
	.zero		1


	//   ....[66]....
        /*10cc*/ 	.word	0x00022d10
        /*10d0*/ 	.word	0x0000000a
        /*10d4*/ 	.word	0x000388c0
        /*10d8*/ 	.short	0x010a
        /*10da*/ 	.byte	0x3f
	.zero		1


	//   ....[67]....
        /*10dc*/ 	.word	0x00024920
        /*10e0*/ 	.word	0x00000019
        /*10e4*/ 	.word	0x00038840
        /*10e8*/ 	.short	0x010a
        /*10ea*/ 	.byte	0x3f
	.zero		1


	//   ....[68]....
        /*10ec*/ 	.word	0x00024df0
        /*10f0*/ 	.word	0x00000019
        /*10f4*/ 	.word	0x00038830
        /*10f8*/ 	.short	0x0107
        /*10fa*/ 	.byte	0x3f
	.zero		1


	//   ....[69]....
        /*10fc*/ 	.word	0x00024ec0
        /*1100*/ 	.word	0x00000019
        /*1104*/ 	.word	0x00038830
        /*1108*/ 	.short	0x0101
        /*110a*/ 	.byte	0x3f
	.zero		1


	//   ....[70]....
        /*110c*/ 	.word	0x00025760
        /*1110*/ 	.word	0x00000012
        /*1114*/ 	.word	0x00038800
        /*1118*/ 	.short	0x0107
        /*111a*/ 	.byte	0x3f
	.zero		1


	//   ....[71]....
        /*111c*/ 	.word	0x000257f0
        /*1120*/ 	.word	0x00000012
        /*1124*/ 	.word	0x00038800
        /*1128*/ 	.short	0x0101
        /*112a*/ 	.byte	0x3f
	.zero		1


	//   ....[72]....
        /*112c*/ 	.word	0x000266e0
        /*1130*/ 	.word	0x00000012
        /*1134*/ 	.word	0x00038810
        /*1138*/ 	.short	0x0107
        /*113a*/ 	.byte	0x3f
	.zero		1


	//   ....[73]....
        /*113c*/ 	.word	0x000267e0
        /*1140*/ 	.word	0x00000012
        /*1144*/ 	.word	0x00038810
        /*1148*/ 	.short	0x0101
        /*114a*/ 	.byte	0x3f
	.zero		1


	//   ....[74]....
        /*114c*/ 	.word	0x00026800
        /*1150*/ 	.word	0x00000012
        /*1154*/ 	.word	0x00038820
        /*1158*/ 	.short	0x010a
        /*115a*/ 	.byte	0x3f
	.zero		1


	//   ....[75]....
        /*115c*/ 	.word	0x00026890
        /*1160*/ 	.word	0x00000019
        /*1164*/ 	.word	0x00038860
        /*1168*/ 	.short	0x010a
        /*116a*/ 	.byte	0x3f
	.zero		1


	//   ....[76]....
        /*116c*/ 	.word	0x000271a0
        /*1170*/ 	.word	0x00000019
        /*1174*/ 	.word	0x00038850
        /*1178*/ 	.short	0x0107
        /*117a*/ 	.byte	0x3f
	.zero		1


	//   ....[77]....
        /*117c*/ 	.word	0x00027270
        /*1180*/ 	.word	0x00000019
        /*1184*/ 	.word	0x00038850
        /*1188*/ 	.short	0x0101
        /*118a*/ 	.byte	0x3f
	.zero		1


	//   ....[78]....
        /*118c*/ 	.word	0x000275f0
        /*1190*/ 	.word	0x00000006
        /*1194*/ 	.word	0x00038840
        /*1198*/ 	.short	0x010a
        /*119a*/ 	.byte	0x3f
	.zero		1


	//   ....[79]....
        /*119c*/ 	.word	0x00027910
        /*11a0*/ 	.word	0x00000006
        /*11a4*/ 	.word	0x00038830
        /*11a8*/ 	.short	0x0107
        /*11aa*/ 	.byte	0x3f
	.zero		1


	//   ....[80]....
        /*11ac*/ 	.word	0x000279d0
        /*11b0*/ 	.word	0x00000006
        /*11b4*/ 	.word	0x00038830
        /*11b8*/ 	.short	0x0101
        /*11ba*/ 	.byte	0x3f
	.zero		1


	//   ....[81]....
        /*11bc*/ 	.word	0x00027a00
        /*11c0*/ 	.word	0x00000006
        /*11c4*/ 	.word	0x00038860
        /*11c8*/ 	.short	0x010a
        /*11ca*/ 	.byte	0x3f
	.zero		1


	//   ....[82]....
        /*11cc*/ 	.word	0x000280b0
        /*11d0*/ 	.word	0x00000006
        /*11d4*/ 	.word	0x00038850
        /*11d8*/ 	.short	0x0107
        /*11da*/ 	.byte	0x3f
	.zero		1


	//   ....[83]....
        /*11dc*/ 	.word	0x00028170
        /*11e0*/ 	.word	0x00000006
        /*11e4*/ 	.word	0x00038850
        /*11e8*/ 	.short	0x0101
        /*11ea*/ 	.byte	0x3f
	.zero		1


	//   ....[84]....
        /*11ec*/ 	.word	0x00029400
        /*11f0*/ 	.word	0x00000007
        /*11f4*/ 	.word	0x00038820
        /*11f8*/ 	.short	0x010a
        /*11fa*/ 	.byte	0x3f
	.zero		1


	//   ....[85]....
        /*11fc*/ 	.word	0x00029570
        /*1200*/ 	.word	0x00000005
        /*1204*/ 	.word	0x00038840
        /*1208*/ 	.short	0x010a
        /*120a*/ 	.byte	0x3f
	.zero		1


	//   ....[86]....
        /*120c*/ 	.word	0x00029610
        /*1210*/ 	.word	0x00000003
        /*1214*/ 	.word	0x00038840
        /*1218*/ 	.short	0x010a
        /*121a*/ 	.byte	0x3f
	.zero		1


	//   ....[87]....
        /*121c*/ 	.word	0x00029650
        /*1220*/ 	.word	0x00000005
        /*1224*/ 	.word	0x00038860
        /*1228*/ 	.short	0x010a
        /*122a*/ 	.byte	0x3f
	.zero		1


	//   ....[88]....
        /*122c*/ 	.word	0x00029690
        /*1230*/ 	.word	0x00000003
        /*1234*/ 	.word	0x00038860
        /*1238*/ 	.short	0x010a
        /*123a*/ 	.byte	0x3f
	.zero		1


	//   ....[89]....
        /*123c*/ 	.word	0x000296f0
        /*1240*/ 	.word	0x0000003b
        /*1244*/ 	.word	0x00038890
        /*1248*/ 	.short	0x010a
        /*124a*/ 	.byte	0x3f
	.zero		1


	//   ....[90]....
        /*124c*/ 	.word	0x00029870
        /*1250*/ 	.word	0x0000003b
        /*1254*/ 	.word	0x00038890
        /*1258*/ 	.short	0x010a
        /*125a*/ 	.byte	0x3f
	.zero		1


	//   ....[91]....
        /*125c*/ 	.word	0x000299f0
        /*1260*/ 	.word	0x0000003b
        /*1264*/ 	.word	0x00038890
        /*1268*/ 	.short	0x010a
        /*126a*/ 	.byte	0x3f
	.zero		1


	//   ....[92]....
        /*126c*/ 	.word	0x00029b50
        /*1270*/ 	.word	0x0000003b
        /*1274*/ 	.word	0x000388b0
        /*1278*/ 	.short	0x010a
        /*127a*/ 	.byte	0x3f
	.zero		1


	//   ....[93]....
        /*127c*/ 	.word	0x00029f30
        /*1280*/ 	.word	0x00000011
        /*1284*/ 	.word	0x00038800
        /*1288*/ 	.short	0x010a
        /*128a*/ 	.byte	0x3f
	.zero		1


	//   ....[94]....
        /*128c*/ 	.word	0x0002a510
        /*1290*/ 	.word	0x00000011
        /*1294*/ 	.word	0x00038800
        /*1298*/ 	.short	0x010a
        /*129a*/ 	.byte	0x3f
	.zero		1


	//   ....[95]....
        /*129c*/ 	.word	0x0002a560
        /*12a0*/ 	.word	0x00000014
        /*12a4*/ 	.word	0x00038830
        /*12a8*/ 	.short	0x010a
        /*12aa*/ 	.byte	0x3f
	.zero		1


	//   ....[96]....
        /*12ac*/ 	.word	0x0002a5b0
        /*12b0*/ 	.word	0x00000011
        /*12b4*/ 	.word	0x00038810
        /*12b8*/ 	.short	0x010a
        /*12ba*/ 	.byte	0x3f
	.zero		1


	//   ....[97]....
        /*12bc*/ 	.word	0x0002a600
        /*12c0*/ 	.word	0x00000014
        /*12c4*/ 	.word	0x00038850
        /*12c8*/ 	.short	0x010a
        /*12ca*/ 	.byte	0x3f
	.zero		1


	//   ....[98]....
        /*12cc*/ 	.word	0x0002a650
        /*12d0*/ 	.word	0x000000c7
        /*12d4*/ 	.word	0x00038830
        /*12d8*/ 	.short	0x010a
        /*12da*/ 	.byte	0x3f
	.zero		1


	//   ....[99]....
        /*12dc*/ 	.word	0x0002a6a0
        /*12e0*/ 	.word	0x000000c7
        /*12e4*/ 	.word	0x00038850
        /*12e8*/ 	.short	0x010a
        /*12ea*/ 	.byte	0x3f
	.zero		1


	//   ....[100]....
        /*12ec*/ 	.word	0x0002a6f0
        /*12f0*/ 	.word	0x00000015
        /*12f4*/ 	.word	0x00038830
        /*12f8*/ 	.short	0x010a
        /*12fa*/ 	.byte	0x3f
	.zero		1


	//   ....[101]....
        /*12fc*/ 	.word	0x0002a740
        /*1300*/ 	.word	0x00000015
        /*1304*/ 	.word	0x00038850
        /*1308*/ 	.short	0x010a
        /*130a*/ 	.byte	0x3f
	.zero		1


	//   ....[102]....
        /*130c*/ 	.word	0x0002a790
        /*1310*/ 	.word	0x00000015
        /*1314*/ 	.word	0x00038830
        /*1318*/ 	.short	0x010a
        /*131a*/ 	.byte	0x3f
	.zero		1


	//   ....[103]....
        /*131c*/ 	.word	0x0002a7e0
        /*1320*/ 	.word	0x00000015
        /*1324*/ 	.word	0x00038850
        /*1328*/ 	.short	0x010a
        /*132a*/ 	.byte	0x3f
	.zero		1


	//   ....[104]....
        /*132c*/ 	.word	0x0002a980
        /*1330*/ 	.word	0x00000012
        /*1334*/ 	.word	0x00038820
        /*1338*/ 	.short	0x010a
        /*133a*/ 	.byte	0x3f
	.zero		1


	//   ....[105]....
        /*133c*/ 	.word	0x0002a9d0
        /*1340*/ 	.word	0x00000003
        /*1344*/ 	.word	0x000388a0
        /*1348*/ 	.short	0x010a
        /*134a*/ 	.byte	0x3f
	.zero		1


	//   ....[106]....
        /*134c*/ 	.word	0x0002aa20
        /*1350*/ 	.word	0x00000003
        /*1354*/ 	.word	0x000388c0
        /*1358*/ 	.short	0x010a
        /*135a*/ 	.byte	0x3f
	.zero		1


	//   ....[107]....
        /*135c*/ 	.word	0x0002aa70
        /*1360*/ 	.word	0x0000000a
        /*1364*/ 	.word	0x000388a0
        /*1368*/ 	.short	0x010a
        /*136a*/ 	.byte	0x3f
	.zero		1


	//   ....[108]....
        /*136c*/ 	.word	0x0002aac0
        /*1370*/ 	.word	0x0000000a
        /*1374*/ 	.word	0x000388c0
        /*1378*/ 	.short	0x010a
        /*137a*/ 	.byte	0x3f
	.zero		1


	//   ....[109]....
        /*137c*/ 	.word	0x0002abe0
        /*1380*/ 	.word	0x00000019
        /*1384*/ 	.word	0x00038840
        /*1388*/ 	.short	0x010a
        /*138a*/ 	.byte	0x3f
	.zero		1


	//   ....[110]....
        /*138c*/ 	.word	0x0002c170
        /*1390*/ 	.word	0x00000012
        /*1394*/ 	.word	0x00038820
        /*1398*/ 	.short	0x010a
        /*139a*/ 	.byte	0x3f
	.zero		1


	//   ....[111]....
        /*139c*/ 	.word	0x0002c1c0
        /*13a0*/ 	.word	0x00000019
        /*13a4*/ 	.word	0x00038860
        /*13a8*/ 	.short	0x010a
        /*13aa*/ 	.byte	0x3f
	.zero		1


	//   ....[112]....
        /*13ac*/ 	.word	0x0002cab0
        /*13b0*/ 	.word	0x00000006
        /*13b4*/ 	.word	0x00038840
        /*13b8*/ 	.short	0x010a
        /*13ba*/ 	.byte	0x3f
	.zero		1


	//   ....[113]....
        /*13bc*/ 	.word	0x0002cf70
        /*13c0*/ 	.word	0x00000006
        /*13c4*/ 	.word	0x00038860
        /*13c8*/ 	.short	0x010a
        /*13ca*/ 	.byte	0x3f
	.zero		1


	//   ....[114]....
        /*13cc*/ 	.word	0x0002e110
        /*13d0*/ 	.word	0x00000007
        /*13d4*/ 	.word	0x00038820
        /*13d8*/ 	.short	0x010a
        /*13da*/ 	.byte	0x3f
	.zero		1


	//   ....[115]....
        /*13dc*/ 	.word	0x0002e2b0
        /*13e0*/ 	.word	0x00000005
        /*13e4*/ 	.word	0x00038840
        /*13e8*/ 	.short	0x010a
        /*13ea*/ 	.byte	0x3f
	.zero		1


	//   ....[116]....
        /*13ec*/ 	.word	0x0002e300
        /*13f0*/ 	.word	0x00000003
        /*13f4*/ 	.word	0x00038840
        /*13f8*/ 	.short	0x010a
        /*13fa*/ 	.byte	0x3f
	.zero		1


	//   ....[117]....
        /*13fc*/ 	.word	0x0002e350
        /*1400*/ 	.word	0x00000005
        /*1404*/ 	.word	0x00038860
        /*1408*/ 	.short	0x010a
        /*140a*/ 	.byte	0x3f
	.zero		1


	//----- nvinfo : EIATTR_NUM_MBARRIERS
	.align		4
.L_464:
        /*140c*/ 	.byte	0x03, 0x38
        /*140e*/ 	.short	0x0017


	//----- nvinfo : EIATTR_EXIT_INSTR_OFFSETS
	.align		4
        /*1410*/ 	.byte	0x04, 0x1c
        /*1412*/ 	.short	(.L_466 - .L_465)


	//   ....[0]....
.L_465:
        /*1414*/ 	.word	0x000296e0


	//----- nvinfo : EIATTR_MAX_THREADS
	.align		4
.L_466:
        /*1418*/ 	.byte	0x04, 0x05
        /*141a*/ 	.short	(.L_468 - .L_467)
.L_467:
        /*141c*/ 	.word	0x00000180
        /*1420*/ 	.word	0x00000001
        /*1424*/ 	.word	0x00000001


	//----- nvinfo : EIATTR_CRS_STACK_SIZE
	.align		4
.L_468:
        /*1428*/ 	.byte	0x04, 0x1e
        /*142a*/ 	.short	(.L_470 - .L_469)
.L_469:
        /*142c*/ 	.word	0x00000000


	//----- nvinfo : EIATTR_CBANK_PARAM_SIZE
	.align		4
.L_470:
        /*1430*/ 	.byte	0x03, 0x19
        /*1432*/ 	.short	0x0bf0


	//----- nvinfo : EIATTR_PARAM_CBANK
	.align		4
        /*1434*/ 	.byte	0x04, 0x0a
        /*1436*/ 	.short	(.L_472 - .L_471)
	.align		4
.L_471:
        /*1438*/ 	.word	index@(.nv.constant0._ZN7cutlass13device_kernelIN5flash11enable_sm90INS1_16FlashAttnFwdSm90INS1_25CollectiveMainloopFwdSm90ILi2EN4cute5tupleIJNS5_1CILi1EEES8_S8_EEENS6_IJNS7_ILi64EEESA_SA_EEELi512ENS_10bfloat16_tEfNS_4arch4Sm90ELb0ELb1ELb0ELb1ELb1ELb1ELb1ELb0ELb0ELb1ELb1ELb0EEENS1_21CollectiveEpilogueFwdINS6_IJSA_NS7_ILi512EEESA_EEES9_SC_SE_Li256ELb1ELb1ELb1ELb0EEENS1_36VarlenDynamicPersistentTileSchedulerILi64ELi64ELi256ELi128ELb1ELb1ELb1ELb1ELb0ELb1EEEEEEEEEvNT_6ParamsE)
        /*143c*/ 	.short	0x0210
        /*143e*/ 	.short	0x0bf0


	//----- nvinfo : EIATTR_SW_WAR
	.align		4
.L_472:
        /*1440*/ 	.byte	0x04, 0x36
        /*1442*/ 	.short	(.L_474 - .L_473)
.L_473:
        /*1444*/ 	.word	0x00000008
.L_474:


//--------------------- .nv.info._ZN7cutlass13device_kernelIN5flash11enable_sm90INS1_16FlashAttnFwdSm90INS1_25CollectiveMainloopFwdSm90ILi2EN4cute5tupleIJNS5_1CILi1EEES8_S8_EEENS6_IJNS7_ILi64EEESA_SA_EEELi512ENS_10bfloat16_tEfNS_4arch4Sm90ELb1ELb0ELb0ELb0ELb1ELb0ELb0ELb0ELb0ELb1ELb1ELb0EEENS1_21CollectiveEpilogueFwdINS6_IJSA_NS7_ILi512EEESA_EEES9_SC_SE_Li256ELb0ELb1ELb1ELb0EEENS1_19SingleTileSchedulerILb0ELb1ELb1ELi64EEEEEEEEEvNT_6ParamsE --------------------------
	.section	.nv.info._ZN7cutlass13device_kernelIN5flash11enable_sm90INS1_16FlashAttnFwdSm90INS1_25CollectiveMainloopFwdSm90ILi2EN4cute5tupleIJNS5_1CILi1EEES8_S8_EEENS6_IJNS7_ILi64EEESA_SA_EEELi512ENS_10bfloat16_tEfNS_4arch4Sm90ELb1ELb0ELb0ELb0ELb1ELb0ELb0ELb0ELb0ELb1ELb1ELb0EEENS1_21CollectiveEpilogueFwdINS6_IJSA_NS7_ILi512EEESA_EEES9_SC_SE_Li256ELb0ELb1ELb1ELb0EEENS1_19SingleTileSchedulerILb0ELb1ELb1ELi64EEEEEEEEEvNT_6ParamsE,"",@"SHT_CUDA_INFO"
	.sectionflags	@""
	.align	4


	//----- nvinfo : EIATTR_CUDA_API_VERSION
	.align		4
        /*0000*/ 	.byte	0x04, 0x37
        /*0002*/ 	.short	(.L_476 - .L_475)
.L_475:
        /*0004*/ 	.word	0x00000082


	//----- nvinfo : EIATTR_KPARAM_INFO
	.align		4
.L_476:
        /*0008*/ 	.byte	0x04, 0x17
        /*000a*/ 	.short	(.L_478 - .L_477)
.L_477:
        /*000c*/ 	.word	0x00000000
        /*0010*/ 	.short	0x0000
        /*0012*/ 	.short	0x0070
        /*0014*/ 	.byte	0x00, 0xf0, 0x01, 0x28


	//----- nvinfo : EIATTR_SPARSE_MMA_MASK
	.align		4
.L_478:
        /*0018*/ 	.byte	0x03, 0x50
        /*001a*/ 	.short	0x0000


	//----- nvinfo : EIATTR_MAXREG_COUNT
	.align		4
        /*001c*/ 	.byte	0x03, 0x1b
        /*001e*/ 	.short	0x00a8


	//----- nvinfo : EIATTR_NUM_BARRIERS
	.align		4
        /*0020*/ 	.byte	0x02, 0x4c
        /*0022*/ 	.byte	0x10
	.zero		1


	//----- nvinfo : EIATTR_EXTERNS
	.align		4
        /*0024*/ 	.byte	0x04, 0x0f
        /*0026*/ 	.short	(.L_480 - .L_479)


	//   ....[0]....
	.align		4
.L_479:
        /*0028*/ 	.word	index@(__assertfail)


	//----- nvinfo : EIATTR_MERCURY_ISA_VERSION
	.align		4
.L_480:
        /*002c*/ 	.byte	0x03, 0x5f
        /*002e*/ 	.short	0x0101


	//----- nvinfo : EIATTR_INT_WARP_WIDE_INSTR_OFFSETS
	.align		4
        /*0030*/ 	.byte	0x04, 0x31
        /*0032*/ 	.short	(.L_482 - .L_481)


	//   ....[0]....
.L_481:
        /*0034*/ 	.word	0x000000b0


	//   ....[1]....
        /*0038*/ 	.word	0x000000c0


	//   ....[2]....
        /*003c*/ 	.word	0x00000160


	//----- nvinfo : EIATTR_COOP_GROUP_MASK_REGIDS
	.align		4
.L_482:
        /*0040*/ 	.byte	0x04, 0x29
        /*0042*/ 	.short	(.L_484 - .L_483)


	//   ....[0]....
.L_483:
        /*0044*/ 	.word	0xffffffff


	//   ....[1]....
        /*0048*/ 	.word	0xffffffff


	//   ....[2]....
        /*004c*/ 	.word	0xffffffff


	//   ....[3]....
        /*0050*/ 	.word	0xffffffff


	//   ....[4]....
        /*0054*/ 	.word	0xffffffff


	//   ....[5]....
        /*0058*/ 	.word	0xffffffff


	//   ....[6]....
        /*005c*/ 	.word	0xffffffff


	//   ....[7]....
        /*0060*/ 	.word	0xffffffff


	//   ....[8]....
        /*0064*/ 	.word	0xffffffff


	//   ....[9]....
        /*0068*/ 	.word	0xffffffff


	//   ....[10]....
        /*006c*/ 	.word	0xffffffff


	//   ....[11]....
        /*0070*/ 	.word	0xffffffff


	//   ....[12]....
        /*0074*/ 	.word	0xffffffff


	//   ....[13]....
        /*0078*/ 	.word	0xffffffff


	//   ....[14]....
        /*007c*/ 	.word	0xffffffff


	//   ....[15]....
        /*0080*/ 	.word	0xffffffff


	//   ....[16]....
        /*0084*/ 	.word	0xffffffff


	//   ....[17]....
        /*0088*/ 	.word	0xffffffff


	//   ....[18]....
        /*008c*/ 	.word	0xffffffff


	//   ....[19]....
        /*0090*/ 	.word	0xffffffff


	//   ....[20]....
        /*0094*/ 	.word	0xffffffff


	//   ....[21]....
        /*0098*/ 	.word	0xffffffff


	//   ....[22]....
        /*009c*/ 	.word	0xffffffff


	//   ....[23]....
        /*00a0*/ 	.word	0xffffffff


	//   ....[24]....
        /*00a4*/ 	.word	0xffffffff


	//   ....[25]....
        /*00a8*/ 	.word	0xffffffff


	//   ....[26]....
        /*00ac*/ 	.word	0xffffffff


	//   ....[27]....
        /*00b0*/ 	.word	0xffffffff


	//   ....[28]....
        /*00b4*/ 	.word	0xffffffff


	//   ....[29]....
        /*00b8*/ 	.word	0xffffffff


	//   ....[30]....
        /*00bc*/ 	.word	0xffffffff


	//   ....[31]....
        /*00c0*/ 	.word	0xffffffff


	//   ....[32]....
        /*00c4*/ 	.word	0xffffffff


	//   ....[33]....
        /*00c8*/ 	.word	0xffffffff


	//   ....[34]....
        /*00cc*/ 	.word	0xffffffff


	//   ....[35]....
        /*00d0*/ 	.word	0xffffffff


	//   ....[36]....
        /*00d4*/ 	.word	0xffffffff


	//   ....[37]....
        /*00d8*/ 	.word	0xffffffff


	//   ....[38]....
        /*00dc*/ 	.word	0xffffffff


	//   ....[39]....
        /*00e0*/ 	.word	0xffffffff


	//   ....[40]....
        /*00e4*/ 	.word	0xffffffff


	//   ....[41]....
        /*00e8*/ 	.word	0xffffffff


	//   ....[42]....
        /*00ec*/ 	.word	0xffffffff


	//   ....[43]....
        /*00f0*/ 	.word	0xffffffff


	//   ....[44]....
        /*00f4*/ 	.word	0xffffffff


	//   ....[45]....
        /*00f8*/ 	.word	0xffffffff


	//   ....[46]....
        /*00fc*/ 	.word	0xffffffff


	//   ....[47]....
        /*0100*/ 	.word	0xffffffff


	//   ....[48]....
        /*0104*/ 	.word	0xffffffff


	//   ....[49]....
        /*0108*/ 	.word	0xffffffff


	//   ....[50]....
        /*010c*/ 	.word	0xffffffff


	//   ....[51]....
        /*0110*/ 	.word	0xffffffff


	//   ....[52]....
        /*0114*/ 	.word	0xffffffff


	//   ....[53]....
        /*0118*/ 	.word	0xffffffff


	//   ....[54]....
        /*011c*/ 	.word	0xffffffff


	//   ....[55]....
        /*0120*/ 	.word	0xffffffff


	//   ....[56]....
        /*0124*/ 	.word	0xffffffff


	//   ....[57]....
        /*0128*/ 	.word	0xffffffff


	//   ....[58]....
        /*012c*/ 	.word	0xffffffff


	//   ....[59]....
        /*0130*/ 	.word	0xffffffff


	//   ....[60]....
        /*0134*/ 	.word	0xffffffff


	//   ....[61]....
        /*0138*/ 	.word	0xffffffff


	//   ....[62]....
        /*013c*/ 	.word	0xffffffff


	//   ....[63]....
        /*0140*/ 	.word	0xffffffff


	//   ....[64]....
        /*0144*/ 	.word	0xffffffff


	//   ....[65]....
        /*0148*/ 	.word	0xffffffff


	//   ....[66]....
        /*014c*/ 	.word	0xffffffff


	//   ....[67]....
        /*0150*/ 	.word	0xffffffff


	//   ....[68]....
        /*0154*/ 	.word	0xffffffff


	//   ....[69]....
        /*0158*/ 	.word	0xffffffff


	//   ....[70]....
        /*015c*/ 	.word	0xffffffff


	//   ....[71]....
        /*0160*/ 	.word	0xffffffff


	//   ....[72]....
        /*0164*/ 	.word	0xffffffff


	//   ....[73]....
        /*0168*/ 	.word	0xffffffff


	//   ....[74]....
        /*016c*/ 	.word	0xffffffff


	//   ....[75]....
        /*0170*/ 	.word	0xffffffff


	//   ....[76]....
        /*0174*/ 	.word	0xffffffff


	//   ....[77]....
        /*0178*/ 	.word	0xffffffff


	//   ....[78]....
        /*017c*/ 	.word	0xffffffff


	//   ....[79]....
        /*0180*/ 	.word	0xffffffff


	//   ....[80]....
        /*0184*/ 	.word	0xffffffff


	//   ....[81]....
        /*0188*/ 	.word	0xffffffff


	//   ....[82]....
        /*018c*/ 	.word	0x0500000f


	//   ....[83]....
        /*0190*/ 	.word	0x0500000f


	//   ....[84]....
        /*0194*/ 	.word	0x0500000f


	//   ....[85]....
        /*0198*/ 	.word	0x0500000f


	//   ....[86]....
        /*019c*/ 	.word	0x0500000f


	//   ....[87]....
        /*01a0*/ 	.word	0x0500000f


	//   ....[88]....
        /*01a4*/ 	.word	0x0500000f


	//   ....[89]....
        /*01a8*/ 	.word	0x0500000f


	//   ....[90]....
        /*01ac*/ 	.word	0x0500000f


	//   ....[91]....
        /*01b0*/ 	.word	0x0500000f


	//   ....[92]....
        /*01b4*/ 	.word	0x0500000f


	//   ....[93]....
        /*01b8*/ 	.word	0x0500000f


	//   ....[94]....
        /*01bc*/ 	.word	0x0500000f


	//   ....[95]....
        /*01c0*/ 	.word	0x0500000f


	//   ....[96]....
        /*01c4*/ 	.word	0x0500000f


	//   ....[97]....
        /*01c8*/ 	.word	0x0500000f


	//   ....[98]....
        /*01cc*/ 	.word	0x0500000f


	//   ....[99]....
        /*01d0*/ 	.word	0x0500000f


	//   ....[100]....
        /*01d4*/ 	.word	0x0500000f


	//   ....[101]....
        /*01d8*/ 	.word	0x0500000f


	//   ....[102]....
        /*01dc*/ 	.word	0x0500000f


	//   ....[103]....
        /*01e0*/ 	.word	0x0500000f


	//   ....[104]....
        /*01e4*/ 	.word	0x0500000f


	//   ....[105]....
        /*01e8*/ 	.word	0x0500000f


	//   ....[106]....
        /*01ec*/ 	.word	0x0500000f


	//   ....[107]....
        /*01f0*/ 	.word	0x0500000f


	//   ....[108]....
        /*01f4*/ 	.word	0x0500000f


	//   ....[109]....
        /*01f8*/ 	.word	0x0500000f


	//   ....[110]....
        /*01fc*/ 	.word	0x0500000f


	//   ....[111]....
        /*0200*/ 	.word	0x0500000f


	//   ....[112]....
        /*0204*/ 	.word	0x0500000f


	//   ....[113]....
        /*0208*/ 	.word	0x0500000f


	//   ....[114]....
        /*020c*/ 	.word	0x0500000f


	//   ....[115]....
        /*0210*/ 	.word	0x0500000f


	//   ....[116]....
        /*0214*/ 	.word	0x0500000f


	//   ....[117]....
        /*0218*/ 	.word	0x0500000f


	//   ....[118]....
        /*021c*/ 	.word	0x0500000f


	//   ....[119]....
        /*0220*/ 	.word	0x0500000f


	//   ....[120]....
        /*0224*/ 	.word	0x0500000f


	//   ....[121]....
        /*0228*/ 	.word	0x0500000f


	//   ....[122]....
        /*022c*/ 	.word	0x0500000f


	//   ....[123]....
        /*0230*/ 	.word	0x0500000f


	//----- nvinfo : EIATTR_COOP_GROUP_INSTR_OFFSETS
	.align		4
.L_484:
        /*0234*/ 	.byte	0x04, 0x28
        /*0236*/ 	.short	(.L_486 - .L_485)


	//   ....[0]....
.L_485:
        /*0238*/ 	.word	0x00000060


	//   ....[1]....
        /*023c*/ 	.word	0x000000a0


	//   ....[2]....
        /*0240*/ 	.word	0x00000280


	//   ....[3]....
        /*0244*/ 	.word	0x000003e0


	//   ....[4]....
        /*0248*/ 	.word	0x00000500


	//   ....[5]....
        /*024c*/ 	.word	0x00000660


	//   ....[6]....
        /*0250*/ 	.word	0x000012d0


	//   ....[7]....
        /*0254*/ 	.word	0x00003450


	//   ....[8]....
        /*0258*/ 	.word	0x00003c20


	//   ....[9]....
        /*025c*/ 	.word	0x00003c50


	//   ....[10]....
        /*0260*/ 	.word	0x00004050


	//   ....[11]....
        /*0264*/ 	.word	0x000041c0


	//   ....[12]....
        /*0268*/ 	.word	0x00004330


	//   ....[13]....
        /*026c*/ 	.word	0x00004480


	//   ....[14]....
        /*0270*/ 	.word	0x00004f30


	//   ....[15]....
        /*0274*/ 	.word	0x00005480


	//   ....[16]....
        /*0278*/ 	.word	0x000054a0


	//   ....[17]....
        /*027c*/ 	.word	0x00005810


	//   ....[18]....
        /*0280*/ 	.word	0x00005a00


	//   ....[19]....
        /*0284*/ 	.word	0x00005b70


	//   ....[20]....
        /*0288*/ 	.word	0x00005cc0


	//   ....[21]....
        /*028c*/ 	.word	0x00006e80


	//   ....[22]....
        /*0290*/ 	.word	0x00007390


	//   ....[23]....
        /*0294*/ 	.word	0x000073c0


	//   ....[24]....
        /*0298*/ 	.word	0x00007600


	//   ....[25]....
        /*029c*/ 	.word	0x00007790


	//   ....[26]....
        /*02a0*/ 	.word	0x00008780


	//   ....[27]....
        /*02a4*/ 	.word	0x00008860


	//   ....[28]....
        /*02a8*/ 	.word	0x000088b0


	//   ....[29]....
        /*02ac*/ 	.word	0x000088e0


	//   ....[30]....
        /*02b0*/ 	.word	0x00008940


	//   ....[31]....
        /*02b4*/ 	.word	0x000093f0


	//   ....[32]....
        /*02b8*/ 	.word	0x000098b0


	//   ....[33]....
        /*02bc*/ 	.word	0x000098e0


	//   ....[34]....
        /*02c0*/ 	.word	0x00009900


	//   ....[35]....
        /*02c4*/ 	.word	0x00009930


	//   ....[36]....
        /*02c8*/ 	.word	0x00009dc0


	//   ....[37]....
        /*02cc*/ 	.word	0x00009de0


	//   ....[38]....
        /*02d0*/ 	.word	0x0000aa30


	//   ....[39]....
        /*02d4*/ 	.word	0x0000aa50


	//   ....[40]....
        /*02d8*/ 	.word	0x0000baa0


	//   ....[41]....
        /*02dc*/ 	.word	0x0000cdb0


	//   ....[42]....
        /*02e0*/ 	.word	0x0000cdd0


	//   ....[43]....
        /*02e4*/ 	.word	0x0000cde0


	//   ....[44]....
        /*02e8*/ 	.word	0x0000ce20


	//   ....[45]....
        /*02ec*/ 	.word	0x0000ce70


	//   ....[46]....
        /*02f0*/ 	.word	0x0000ce90


	//   ....[47]....
        /*02f4*/ 	.word	0x0000cee0


	//   ....[48]....
        /*02f8*/ 	.word	0x0000cf00


	//   ....[49]....
        /*02fc*/ 	.word	0x0000d490


	//   ....[50]....
        /*0300*/ 	.word	0x0000d4c0


	//   ....[51]....
        /*0304*/ 	.word	0x0000d4f0


	//   ....[52]....
        /*0308*/ 	.word	0x0000d560


	//   ....[53]....
        /*030c*/ 	.word	0x0000d5c0


	//   ....[54]....
        /*0310*/ 	.word	0x0000d5e0


	//   ....[55]....
        /*0314*/ 	.word	0x0000d630


	//   ....[56]....
        /*0318*/ 	.word	0x0000d650


	//   ....[57]....
        /*031c*/ 	.word	0x0000d940


	//   ....[58]....
        /*0320*/ 	.word	0x0000d970


	//   ....[59]....
        /*0324*/ 	.word	0x0000d9a0


	//   ....[60]....
        /*0328*/ 	.word	0x0000d9d0


	//   ....[61]....
        /*032c*/ 	.word	0x0000da00


	//   ....[62]....
        /*0330*/ 	.word	0x0000da50


	//   ....[63]....
        /*0334*/ 	.word	0x0000dbd0


	//   ....[64]....
        /*0338*/ 	.word	0x0000dc00


	//   ....[65]....
        /*033c*/ 	.word	0x0000e580


	//   ....[66]....
        /*0340*/ 	.word	0x0000e5a0


	//   ....[67]....
        /*0344*/ 	.word	0x0000e5b0


	//   ....[68]....
        /*0348*/ 	.word	0x0000e5d0


	//   ....[69]....
        /*034c*/ 	.word	0x0000e5f0


	//   ....[70]....
        /*0350*/ 	.word	0x0000e620


	//   ....[71]....
        /*0354*/ 	.word	0x0000e640


	//   ....[72]....
        /*0358*/ 	.word	0x0000e670


	//   ....[73]....
        /*035c*/ 	.word	0x0000e9d0


	//   ....[74]....
        /*0360*/ 	.word	0x0000ea00


	//   ....[75]....
        /*0364*/ 	.word	0x0000ea30


	//   ....[76]....
        /*0368*/ 	.word	0x0000ea50


	//   ....[77]....
        /*036c*/ 	.word	0x0000ea60


	//   ....[78]....
        /*0370*/ 	.word	0x0000ea80


	//   ....[79]....
        /*0374*/ 	.word	0x0000eb20


	//   ....[80]....
        /*0378*/ 	.word	0x0000eb60


	//   ....[81]....
        /*037c*/ 	.word	0x0000f060


	//   ....[82]....
        /*0380*/ 	.word	0x0000f680


	//   ....[83]....
        /*0384*/ 	.word	0x0000f770


	//   ....[84]....
        /*0388*/ 	.word	0x0000f810


	//   ....[85]....
        /*038c*/ 	.word	0x0000f890


	//   ....[86]....
        /*0390*/ 	.word	0x0000f940


	//   ....[87]....
        /*0394*/ 	.word	0x0000f9a0


	//   ....[88]....
        /*0398*/ 	.word	0x0000fa60


	//   ....[89]....
        /*039c*/ 	.word	0x0000fac0


	//   ....[90]....
        /*03a0*/ 	.word	0x0000fb60


	//   ....[91]....
        /*03a4*/ 	.word	0x0000fbf0


	//   ....[92]....
        /*03a8*/ 	.word	0x0000fc50


	//   ....[93]....
        /*03ac*/ 	.word	0x0000fd80


	//   ....[94]....
        /*03b0*/ 	.word	0x0000fdf0


	//   ....[95]....
        /*03b4*/ 	.word	0x0000fe50


	//   ....[96]....
        /*03b8*/ 	.word	0x0000ff10


	//   ....[97]....
        /*03bc*/ 	.word	0x0000ff70


	//   ....[98]....
        /*03c0*/ 	.word	0x00010010


	//   ....[99]....
        /*03c4*/ 	.word	0x00010160


	//   ....[100]....
        /*03c8*/ 	.word	0x00010220


	//   ....[101]....
        /*03cc*/ 	.word	0x000104a0


	//   ....[102]....
        /*03d0*/ 	.word	0x000104f0


	//   ....[103]....
        /*03d4*/ 	.word	0x000106b0


	//   ....[104]....
        /*03d8*/ 	.word	0x00010700


	//   ....[105]....
        /*03dc*/ 	.word	0x000108c0


	//   ....[106]....
        /*03e0*/ 	.word	0x00010910


	//   ....[107]....
        /*03e4*/ 	.word	0x000109f0


	//   ....[108]....
        /*03e8*/ 	.word	0x00010a90


	//   ....[109]....
        /*03ec*/ 	.word	0x00010af0


	//   ....[110]....
        /*03f0*/ 	.word	0x00010b90


	//   ....[111]....
        /*03f4*/ 	.word	0x00010bf0


	//   ....[112]....
        /*03f8*/ 	.word	0x00010c90


	//   ....[113]....
        /*03fc*/ 	.word	0x00010cf0


	//   ....[114]....
        /*0400*/ 	.word	0x00010d90


	//   ....[115]....
        /*0404*/ 	.word	0x00010e70


	//   ....[116]....
        /*0408*/ 	.word	0x00010f20


	//   ....[117]....
        /*040c*/ 	.word	0x00011010


	//   ....[118]....
        /*0410*/ 	.word	0x00011110


	//   ....[119]....
        /*0414*/ 	.word	0x00011230


	//   ....[120]....
        /*0418*/ 	.word	0x00011310


	//   ....[121]....
        /*041c*/ 	.word	0x00011420


	//   ....[122]....
        /*0420*/ 	.word	0x000114f0


	//   ....[123]....
        /*0424*/ 	.word	0x00011600


	//----- nvinfo : EIATTR_REG_RECONFIG
	.align		4
.L_486:
        /*0428*/ 	.byte	0x01, 0x54
	.zero		2


	//----- nvinfo : EIATTR_SYSCALL_OFFSETS
	.align		4
        /*042c*/ 	.byte	0x04, 0x46
        /*042e*/ 	.short	(.L_488 - .L_487)


	//   ....[0]....
.L_487:
        /*0430*/ 	.word	0x00003620


	//   ....[1]....
        /*0434*/ 	.word	0x0000c2c0


	//   ....[2]....
        /*0438*/ 	.word	0x0000c400


	//   ....[3]....
        /*043c*/ 	.word	0x0000c4f0


	//   ....[4]....
        /*0440*/ 	.word	0x0000d170


	//----- nvinfo : EIATTR_MBARRIER_INSTR_OFFSETS
	.align		4
.L_488:
        /*0444*/ 	.byte	0x04, 0x39
        /*0446*/ 	.short	(.L_490 - .L_489)


	//   ....[0]....
.L_489:
        /*0448*/ 	.word	0x00000170
        /*044c*/ 	.word	0x000000ff
        /*0450*/ 	.word	0x00028c00
        /*0454*/ 	.short	0x0100
        /*0456*/ 	.byte	0x08
	.zero		1


	//   ....[1]....
        /*0458*/ 	.word	0x00000180
        /*045c*/ 	.word	0x000000ff
        /*0460*/ 	.word	0x00028c20
        /*0464*/ 	.short	0x0100
        /*0466*/ 	.byte	0x08
	.zero		1


	//   ....[2]....
        /*0468*/ 	.word	0x00000230
        /*046c*/ 	.word	0x000000ff
        /*0470*/ 	.word	0x00028c30
        /*0474*/ 	.short	0x0100
        /*0476*/ 	.byte	0x06
	.zero		1


	//   ....[3]....
        /*0478*/ 	.word	0x00000240
        /*047c*/ 	.word	0x000000ff
        /*0480*/ 	.word	0x00028c40
        /*0484*/ 	.short	0x0100
        /*0486*/ 	.byte	0x06
	.zero		1


	//   ....[4]....
        /*0488*/ 	.word	0x00000250
        /*048c*/ 	.word	0x000000ff
        /*0490*/ 	.word	0x00028c38
        /*0494*/ 	.short	0x0100
        /*0496*/ 	.byte	0x06
	.zero		1


	//   ....[5]....
        /*0498*/ 	.word	0x00000260
        /*049c*/ 	.word	0x000000ff
        /*04a0*/ 	.word	0x00028c48
        /*04a4*/ 	.short	0x0100
        /*04a6*/ 	.byte	0x06
	.zero		1


	//   ....[6]....
        /*04a8*/ 	.word	0x00000390
        /*04ac*/ 	.word	0x000000ff
        /*04b0*/ 	.word	0x00028c50
        /*04b4*/ 	.short	0x0100
        /*04b6*/ 	.byte	0x08
	.zero		1


	//   ....[7]....
        /*04b8*/ 	.word	0x000003a0
        /*04bc*/ 	.word	0x000000ff
        /*04c0*/ 	.word	0x00028c60
        /*04c4*/ 	.short	0x0100
        /*04c6*/ 	.byte	0x08
	.zero		1


	//   ....[8]....
        /*04c8*/ 	.word	0x000003b0
        /*04cc*/ 	.word	0x000000ff
        /*04d0*/ 	.word	0x00028c58
        /*04d4*/ 	.short	0x0100
        /*04d6*/ 	.byte	0x08
	.zero		1


	//   ....[9]....
        /*04d8*/ 	.word	0x000003c0
        /*04dc*/ 	.word	0x000000ff
        /*04e0*/ 	.word	0x00028c68
        /*04e4*/ 	.short	0x0100
        /*04e6*/ 	.byte	0x08
	.zero		1


	//   ....[10]....
        /*04e8*/ 	.word	0x000004b0
        /*04ec*/ 	.word	0x000000ff
        /*04f0*/ 	.word	0x00028c70
        /*04f4*/ 	.short	0x0100
        /*04f6*/ 	.byte	0x06
	.zero		1


	//   ....[11]....
        /*04f8*/ 	.word	0x000004c0
        /*04fc*/ 	.word	0x000000ff
        /*0500*/ 	.word	0x00028c80
        /*0504*/ 	.short	0x0100
        /*0506*/ 	.byte	0x06
	.zero		1


	//   ....[12]....
        /*0508*/ 	.word	0x000004d0
        /*050c*/ 	.word	0x000000ff
        /*0510*/ 	.word	0x00028c78
        /*0514*/ 	.short	0x0100
        /*0516*/ 	.byte	0x06
	.zero		1


	//   ....[13]....
        /*0518*/ 	.word	0x000004e0
        /*051c*/ 	.word	0x000000ff
        /*0520*/ 	.word	0x00028c88
        /*0524*/ 	.short	0x0100
        /*0526*/ 	.byte	0x06
	.zero		1


	//   ....[14]....
        /*0528*/ 	.word	0x00000610
        /*052c*/ 	.word	0x000000ff
        /*0530*/ 	.word	0x00028c90
        /*0534*/ 	.short	0x0100
        /*0536*/ 	.byte	0x08
	.zero		1


	//   ....[15]....
        /*0538*/ 	.word	0x00000620
        /*053c*/ 	.word	0x000000ff
        /*0540*/ 	.word	0x00028ca0
        /*0544*/ 	.short	0x0100
        /*0546*/ 	.byte	0x08
	.zero		1


	//   ....[16]....
        /*0548*/ 	.word	0x00000630
        /*054c*/ 	.word	0x000000ff
        /*0550*/ 	.word	0x00028c98
        /*0554*/ 	.short	0x0100
        /*0556*/ 	.byte	0x08
	.zero		1


	//   ....[17]....
        /*0558*/ 	.word	0x00000640
        /*055c*/ 	.word	0x000000ff
        /*0560*/ 	.word	0x00028ca8
        /*0564*/ 	.short	0x0100
        /*0566*/ 	.byte	0x08
	.zero		1


	//   ....[18]....
        /*0568*/ 	.word	0x00000780
        /*056c*/ 	.word	0x000000ff
        /*0570*/ 	.word	0x00028cb0
        /*0574*/ 	.short	0x0100
        /*0576*/ 	.byte	0x08
	.zero		1


	//   ....[19]....
        /*0578*/ 	.word	0x00000790
        /*057c*/ 	.word	0x000000ff
        /*0580*/ 	.word	0x00028cc0
        /*0584*/ 	.short	0x0100
        /*0586*/ 	.byte	0x08
	.zero		1


	//   ....[20]....
        /*0588*/ 	.word	0x000007a0
        /*058c*/ 	.word	0x000000ff
        /*0590*/ 	.word	0x00028cb8
        /*0594*/ 	.short	0x0100
        /*0596*/ 	.byte	0x08
	.zero		1


	//   ....[21]....
        /*0598*/ 	.word	0x000007b0
        /*059c*/ 	.word	0x000000ff
        /*05a0*/ 	.word	0x00028cc8
        /*05a4*/ 	.short	0x0100
        /*05a6*/ 	.byte	0x08
	.zero		1


	//   ....[22]....
        /*05a8*/ 	.word	0x00001490
        /*05ac*/ 	.word	0x000000ff
        /*05b0*/ 	.word	0x00028c50
        /*05b4*/ 	.short	0x010a
        /*05b6*/ 	.byte	0x05
	.zero		1


	//   ....[23]....
        /*05b8*/ 	.word	0x00001760
        /*05bc*/ 	.word	0x000000ff
        /*05c0*/ 	.word	0x00000000
        /*05c4*/ 	.short	0x0101
        /*05c6*/ 	.byte	0x04
	.zero		1


	//   ....[24]....
        /*05c8*/ 	.word	0x000020c0
        /*05cc*/ 	.word	0x000000ff
        /*05d0*/ 	.word	0x00028c50
        /*05d4*/ 	.short	0x010a
        /*05d6*/ 	.byte	0x07
	.zero		1


	//   ....[25]....
        /*05d8*/ 	.word	0x00002100
        /*05dc*/ 	.word	0x000000ff
        /*05e0*/ 	.word	0x00028c50
        /*05e4*/ 	.short	0x010a
        /*05e6*/ 	.byte	0x07
	.zero		1


	//   ....[26]....
        /*05e8*/ 	.word	0x000022e0
        /*05ec*/ 	.word	0x000000ff
        /*05f0*/ 	.word	0x00000000
        /*05f4*/ 	.short	0x0101
        /*05f6*/ 	.byte	0x07
	.zero		1


	//   ....[27]....
        /*05f8*/ 	.word	0x00003650
        /*05fc*/ 	.word	0x000000ff
        /*0600*/ 	.word	0x00028c00
        /*0604*/ 	.short	0x010a
        /*0606*/ 	.byte	0x27
	.zero		1


	//   ....[28]....
        /*0608*/ 	.word	0x000037e0
        /*060c*/ 	.word	0x000000ff
        /*0610*/ 	.word	0x00028c30
        /*0614*/ 	.short	0x010a
        /*0616*/ 	.byte	0x27
	.zero		1


	//   ....[29]....
        /*0618*/ 	.word	0x00003820
        /*061c*/ 	.word	0x000000ff
        /*0620*/ 	.word	0x00028c30
        /*0624*/ 	.short	0x010a
        /*0626*/ 	.byte	0x27
	.zero		1


	//   ....[30]....
        /*0628*/ 	.word	0x00003cc0
        /*062c*/ 	.word	0x000000ff
        /*0630*/ 	.word	0x00000000
        /*0634*/ 	.short	0x0101
        /*0636*/ 	.byte	0x04
	.zero		1


	//   ....[31]....
        /*0638*/ 	.word	0x00004cd0
        /*063c*/ 	.word	0x000000ff
        /*0640*/ 	.word	0x00028c50
        /*0644*/ 	.short	0x010a
        /*0646*/ 	.byte	0x27
	.zero		1


	//   ....[32]....
        /*0648*/ 	.word	0x00004d10
        /*064c*/ 	.word	0x000000ff
        /*0650*/ 	.word	0x00028c50
        /*0654*/ 	.short	0x010a
        /*0656*/ 	.byte	0x27
	.zero		1


	//   ....[33]....
        /*0658*/ 	.word	0x00005060
        /*065c*/ 	.word	0x000000ff
        /*0660*/ 	.word	0x00000000
        /*0664*/ 	.short	0x0101
        /*0666*/ 	.byte	0x05
	.zero		1


	//   ....[34]....
        /*0668*/ 	.word	0x00005200
        /*066c*/ 	.word	0x000000ff
        /*0670*/ 	.word	0x00028c30
        /*0674*/ 	.short	0x010a
        /*0676*/ 	.byte	0x1b
	.zero		1


	//   ....[35]....
        /*0678*/ 	.word	0x00005240
        /*067c*/ 	.word	0x000000ff
        /*0680*/ 	.word	0x00028c30
        /*0684*/ 	.short	0x010a
        /*0686*/ 	.byte	0x1b
	.zero		1


	//   ....[36]....
        /*0688*/ 	.word	0x000054e0
        /*068c*/ 	.word	0x000000ff
        /*0690*/ 	.word	0x00000000
        /*0694*/ 	.short	0x0101
        /*0696*/ 	.byte	0x0a
	.zero		1


	//   ....[37]....
        /*0698*/ 	.word	0x00006c40
        /*069c*/ 	.word	0x000000ff
        /*06a0*/ 	.word	0x00028c50
        /*06a4*/ 	.short	0x010a
        /*06a6*/ 	.byte	0x1b
	.zero		1


	//   ....[38]....
        /*06a8*/ 	.word	0x00006c80
        /*06ac*/ 	.word	0x000000ff
        /*06b0*/ 	.word	0x00028c50
        /*06b4*/ 	.short	0x010a
        /*06b6*/ 	.byte	0x1b
	.zero		1


	//   ....[39]....
        /*06b8*/ 	.word	0x00006f40
        /*06bc*/ 	.word	0x000000ff
        /*06c0*/ 	.word	0x00000000
        /*06c4*/ 	.short	0x0101
        /*06c6*/ 	.byte	0x1b
	.zero		1


	//   ....[40]....
        /*06c8*/ 	.word	0x00007070
        /*06cc*/ 	.word	0x000000ff
        /*06d0*/ 	.word	0x00028c30
        /*06d4*/ 	.short	0x010a
        /*06d6*/ 	.byte	0x1a
	.zero		1


	//   ....[41]....
        /*06d8*/ 	.word	0x000070b0
        /*06dc*/ 	.word	0x000000ff
        /*06e0*/ 	.word	0x00028c30
        /*06e4*/ 	.short	0x010a
        /*06e6*/ 	.byte	0x1a
	.zero		1


	//   ....[42]....
        /*06e8*/ 	.word	0x000072c0
        /*06ec*/ 	.word	0x000000ff
        /*06f0*/ 	.word	0x00000000
        /*06f4*/ 	.short	0x0101
        /*06f6*/ 	.byte	0x0a
	.zero		1


	//   ....[43]....
        /*06f8*/ 	.word	0x00008540
        /*06fc*/ 	.word	0x000000ff
        /*0700*/ 	.word	0x00028c50
        /*0704*/ 	.short	0x010a
        /*0706*/ 	.byte	0x1a
	.zero		1


	//   ....[44]....
        /*0708*/ 	.word	0x00008580
        /*070c*/ 	.word	0x000000ff
        /*0710*/ 	.word	0x00028c50
        /*0714*/ 	.short	0x010a
        /*0716*/ 	.byte	0x1a
	.zero		1


	//   ....[45]....
        /*0718*/ 	.word	0x00008830
        /*071c*/ 	.word	0x000000ff
        /*0720*/ 	.word	0x00000000
        /*0724*/ 	.short	0x0101
        /*0726*/ 	.byte	0x07
	.zero		1


	//   ....[46]....
        /*0728*/ 	.word	0x000093b0
        /*072c*/ 	.word	0x000000ff
        /*0730*/ 	.word	0x00000000
        /*0734*/ 	.short	0x0101
        /*0736*/ 	.byte	0x04
	.zero		1


	//   ....[47]....
        /*0738*/ 	.word	0x0000cb70
        /*073c*/ 	.word	0x000000ff
        /*0740*/ 	.word	0x00028c40
        /*0744*/ 	.short	0x010a
        /*0746*/ 	.byte	0x2d
	.zero		1


	//   ....[48]....
        /*0748*/ 	.word	0x0000cfa0
        /*074c*/ 	.word	0x000000ff
        /*0750*/ 	.word	0x00028c30
        /*0754*/ 	.short	0x0107
        /*0756*/ 	.byte	0x2d
	.zero		1


	//   ....[49]....
        /*0758*/ 	.word	0x0000d010
        /*075c*/ 	.word	0x000000ff
        /*0760*/ 	.word	0x00028c30
        /*0764*/ 	.short	0x0101
        /*0766*/ 	.byte	0x2d
	.zero		1


	//   ....[50]....
        /*0768*/ 	.word	0x0000d720
        /*076c*/ 	.word	0x000000ff
        /*0770*/ 	.word	0x00028c00
        /*0774*/ 	.short	0x0107
        /*0776*/ 	.byte	0x2d
	.zero		1


	//   ....[51]....
        /*0778*/ 	.word	0x0000d760
        /*077c*/ 	.word	0x000000ff
        /*0780*/ 	.word	0x00028c00
        /*0784*/ 	.short	0x0101
        /*0786*/ 	.byte	0x2d
	.zero		1


	//   ....[52]....
        /*0788*/ 	.word	0x0000d770
        /*078c*/ 	.word	0x000000ff
        /*0790*/ 	.word	0x00028c20
        /*0794*/ 	.short	0x010a
        /*0796*/ 	.byte	0x2d
	.zero		1


	//   ....[53]....
        /*0798*/ 	.word	0x0000d7c0
        /*079c*/ 	.word	0x000000ff
        /*07a0*/ 	.word	0x00028c60
        /*07a4*/ 	.short	0x010a
        /*07a6*/ 	.byte	0x2d
	.zero		1


	//   ....[54]....
        /*07a8*/ 	.word	0x0000dfe0
        /*07ac*/ 	.word	0x000000ff
        /*07b0*/ 	.word	0x00028c50
        /*07b4*/ 	.short	0x0107
        /*07b6*/ 	.byte	0x2d
	.zero		1


	//   ....[55]....
        /*07b8*/ 	.word	0x0000e060
        /*07bc*/ 	.word	0x000000ff
        /*07c0*/ 	.word	0x00028c50
        /*07c4*/ 	.short	0x0101
        /*07c6*/ 	.byte	0x2d
	.zero		1


	//   ....[56]....
        /*07c8*/ 	.word	0x0000e380
        /*07cc*/ 	.word	0x0000000a
        /*07d0*/ 	.word	0x00028c40
        /*07d4*/ 	.short	0x010a
        /*07d6*/ 	.byte	0x3f
	.zero		1


	//   ....[57]....
        /*07d8*/ 	.word	0x0000e710
        /*07dc*/ 	.word	0x0000000a
        /*07e0*/ 	.word	0x00028c30
        /*07e4*/ 	.short	0x0107
        /*07e6*/ 	.byte	0x3f
	.zero		1


	//   ....[58]....
        /*07e8*/ 	.word	0x0000e7c0
        /*07ec*/ 	.word	0x0000000a
        /*07f0*/ 	.word	0x00028c30
        /*07f4*/ 	.short	0x0101
        /*07f6*/ 	.byte	0x3f
	.zero		1


	//   ....[59]....
        /*07f8*/ 	.word	0x0000e7f0
        /*07fc*/ 	.word	0x0000000a
        /*0800*/ 	.word	0x00028c60
        /*0804*/ 	.short	0x010a
        /*0806*/ 	.byte	0x3f
	.zero		1


	//   ....[60]....
        /*0808*/ 	.word	0x0000ee30
        /*080c*/ 	.word	0x0000000a
        /*0810*/ 	.word	0x00028c50
        /*0814*/ 	.short	0x0107
        /*0816*/ 	.byte	0x3f
	.zero		1


	//   ....[61]....
        /*0818*/ 	.word	0x0000ef00
        /*081c*/ 	.word	0x0000000a
        /*0820*/ 	.word	0x00028c50
        /*0824*/ 	.short	0x0101
        /*0826*/ 	.byte	0x3f
	.zero		1


	//   ....[62]....
        /*0828*/ 	.word	0x0000efe0
        /*082c*/ 	.word	0x00000005
        /*0830*/ 	.word	0x00028c20
        /*0834*/ 	.short	0x010a
        /*0836*/ 	.byte	0x3f
	.zero		1


	//   ....[63]....
        /*0838*/ 	.word	0x0000f150
        /*083c*/ 	.word	0x00000004
        /*0840*/ 	.word	0x00028c40
        /*0844*/ 	.short	0x010a
        /*0846*/ 	.byte	0x3f
	.zero		1


	//   ....[64]....
        /*0848*/ 	.word	0x0000f1f0
        /*084c*/ 	.word	0x00000005
        /*0850*/ 	.word	0x00028c40
        /*0854*/ 	.short	0x010a
        /*0856*/ 	.byte	0x3f
	.zero		1


	//   ....[65]....
        /*0858*/ 	.word	0x0000f230
        /*085c*/ 	.word	0x00000004
        /*0860*/ 	.word	0x00028c60
        /*0864*/ 	.short	0x010a
        /*0866*/ 	.byte	0x3f
	.zero		1


	//   ....[66]....
        /*0868*/ 	.word	0x0000f270
        /*086c*/ 	.word	0x00000005
        /*0870*/ 	.word	0x00028c60
        /*0874*/ 	.short	0x010a
        /*0876*/ 	.byte	0x3f
	.zero		1


	//   ....[67]....
        /*0878*/ 	.word	0x0000f2e0
        /*087c*/ 	.word	0x00000005
        /*0880*/ 	.word	0x00028c50
        /*0884*/ 	.short	0x010a
        /*0886*/ 	.byte	0x3f
	.zero		1


	//   ....[68]....
        /*0888*/ 	.word	0x0000f340
        /*088c*/ 	.word	0x00000005
        /*0890*/ 	.word	0x00028c50
        /*0894*/ 	.short	0x010a
        /*0896*/ 	.byte	0x3f
	.zero		1


	//   ....[69]....
        /*0898*/ 	.word	0x0000f3a0
        /*089c*/ 	.word	0x00000000
        /*08a0*/ 	.word	0x00028c00
        /*08a4*/ 	.short	0x010a
        /*08a6*/ 	.byte	0x3f
	.zero		1


	//   ....[70]....
        /*08a8*/ 	.word	0x0000f400
        /*08ac*/ 	.word	0x00000004
        /*08b0*/ 	.word	0x00028c30
        /*08b4*/ 	.short	0x010a
        /*08b6*/ 	.byte	0x3f
	.zero		1


	//   ....[71]....
        /*08b8*/ 	.word	0x0000f460
        /*08bc*/ 	.word	0x0000000e
        /*08c0*/ 	.word	0x00028c50
        /*08c4*/ 	.short	0x010a
        /*08c6*/ 	.byte	0x3f
	.zero		1


	//   ....[72]....
        /*08c8*/ 	.word	0x0000f4c0
        /*08cc*/ 	.word	0x00000004
        /*08d0*/ 	.word	0x00028c30
        /*08d4*/ 	.short	0x010a
        /*08d6*/ 	.byte	0x3f
	.zero		1


	//   ....[73]....
        /*08d8*/ 	.word	0x0000f520
        /*08dc*/ 	.word	0x0000000e
        /*08e0*/ 	.word	0x00028c50
        /*08e4*/ 	.short	0x010a
        /*08e6*/ 	.byte	0x3f
	.zero		1


	//   ....[74]....
        /*08e8*/ 	.word	0x0000f580
        /*08ec*/ 	.word	0x00000004
        /*08f0*/ 	.word	0x00028c30
        /*08f4*/ 	.short	0x010a
        /*08f6*/ 	.byte	0x3f
	.zero		1


	//   ....[75]....
        /*08f8*/ 	.word	0x0000f5e0
        /*08fc*/ 	.word	0x0000000c
        /*0900*/ 	.word	0x00028c50
        /*0904*/ 	.short	0x010a
        /*0906*/ 	.byte	0x3f
	.zero		1


	//   ....[76]....
        /*0908*/ 	.word	0x0000f6c0
        /*090c*/ 	.word	0x00000003
        /*0910*/ 	.word	0x00028c40
        /*0914*/ 	.short	0x010a
        /*0916*/ 	.byte	0x3f
	.zero		1


	//   ....[77]....
        /*0918*/ 	.word	0x00010050
        /*091c*/ 	.word	0x00000003
        /*0920*/ 	.word	0x00028c20
        /*0924*/ 	.short	0x010a
        /*0926*/ 	.byte	0x3f
	.zero		1


	//   ....[78]....
        /*0928*/ 	.word	0x000100b0
        /*092c*/ 	.word	0x00000003
        /*0930*/ 	.word	0x00028c60
        /*0934*/ 	.short	0x010a
        /*0936*/ 	.byte	0x3f
	.zero		1


	//   ....[79]....
        /*0938*/ 	.word	0x00010940
        /*093c*/ 	.word	0x0000000a
        /*0940*/ 	.word	0x00028c40
        /*0944*/ 	.short	0x010a
        /*0946*/ 	.byte	0x3f
	.zero		1


	//   ....[80]....
        /*0948*/ 	.word	0x00010dc0
        /*094c*/ 	.word	0x0000000a
        /*0950*/ 	.word	0x00028c60
        /*0954*/ 	.short	0x010a
        /*0956*/ 	.byte	0x3f
	.zero		1


	//   ....[81]....
        /*0958*/ 	.word	0x00011520
        /*095c*/ 	.word	0x00000005
        /*0960*/ 	.word	0x00028c20
        /*0964*/ 	.short	0x010a
        /*0966*/ 	.byte	0x3f
	.zero		1


	//   ....[82]....
        /*0968*/ 	.word	0x000116c0
        /*096c*/ 	.word	0x00000004
        /*0970*/ 	.word	0x00028c40
        /*0974*/ 	.short	0x010a
        /*0976*/ 	.byte	0x3f
	.zero		1


	//   ....[83]....
        /*0978*/ 	.word	0x00011710
        /*097c*/ 	.word	0x00000005
        /*0980*/ 	.word	0x00028c40
        /*0984*/ 	.short	0x010a
        /*0986*/ 	.byte	0x3f
	.zero		1


	//   ....[84]....
        /*0988*/ 	.word	0x00011760
        /*098c*/ 	.word	0x00000004
        /*0990*/ 	.word	0x00028c60
        /*0994*/ 	.short	0x010a
        /*0996*/ 	.byte	0x3f
	.zero		1


	//----- nvinfo : EIATTR_NUM_MBARRIERS
	.align		4
.L_490:
        /*0998*/ 	.byte	0x03, 0x38
        /*099a*/ 	.short	0x0016


	//----- nvinfo : EIATTR_EXIT_INSTR_OFFSETS
	.align		4
        /*099c*/ 	.byte	0x04, 0x1c
        /*099e*/ 	.short	(.L_492 - .L_491)


	//   ....[0]....
.L_491:
        /*09a0*/ 	.word	0x0000f2c0


	//----- nvinfo : EIATTR_MAX_THREADS
	.align		4
.L_492:
        /*09a4*/ 	.byte	0x04, 0x05
        /*09a6*/ 	.short	(.L_494 - .L_493)
.L_493:
        /*09a8*/ 	.word	0x00000180
        /*09ac*/ 	.word	0x00000001
        /*09b0*/ 	.word	0x00000001


	//----- nvinfo : EIATTR_CRS_STACK_SIZE
	.align		4
.L_494:
        /*09b4*/ 	.byte	0x04, 0x1e
        /*09b6*/ 	.short	(.L_496 - .L_495)
.L_495:
        /*09b8*/ 	.word	0x00000000


	//----- nvinfo : EIATTR_CBANK_PARAM_SIZE
	.align		4
.L_496:
        /*09bc*/ 	.byte	0x03, 0x19
        /*09be*/ 	.short	0x0a70


	//----- nvinfo : EIATTR_PARAM_CBANK
	.align		4
        /*09c0*/ 	.byte	0x04, 0x0a
        /*09c2*/ 	.short	(.L_498 - .L_497)
	.align		4
.L_497:
        /*09c4*/ 	.word	index@(.nv.constant0._ZN7cutlass13device_kernelIN5flash11enable_sm90INS1_16FlashAttnFwdSm90INS1_25CollectiveMainloopFwdSm90ILi2EN4cute5tupleIJNS5_1CILi1EEES8_S8_EEENS6_IJNS7_ILi64EEESA_SA_EEELi512ENS_10bfloat16_tEfNS_4arch4Sm90ELb1ELb0ELb0ELb0ELb1ELb0ELb0ELb0ELb0ELb1ELb1ELb0EEENS1_21CollectiveEpilogueFwdINS6_IJSA_NS7_ILi512EEESA_EEES9_SC_SE_Li256ELb0ELb1ELb1ELb0EEENS1_19SingleTileSchedulerILb0ELb1ELb1ELi64EEEEEEEEEvNT_6ParamsE)
        /*09c8*/ 	.short	0x0210
        /*09ca*/ 	.short	0x0a70


	//----- nvinfo : EIATTR_SW_WAR
	.align		4
.L_498:
        /*09cc*/ 	.byte	0x04, 0x36
        /*09ce*/ 	.short	(.L_500 - .L_499)
.L_499:
        /*09d0*/ 	.word	0x00000008
.L_500:


//--------------------- .nv.info._ZN7cutlass13device_kernelIN5flash11enable_sm90INS1_16FlashAttnFwdSm90INS1_25CollectiveMainloopFwdSm90ILi2EN4cute5tupleIJNS5_1CILi1EEES8_S8_EEENS6_IJNS7_ILi64EEESA_SA_EEELi512ENS_10bfloat16_tEfNS_4arch4Sm90ELb1ELb0ELb0ELb0ELb1ELb0ELb1ELb0ELb0ELb1ELb1ELb0EEENS1_21CollectiveEpilogueFwdINS6_IJSA_NS7_ILi512EEESA_EEES9_SC_SE_Li256ELb0ELb1ELb1ELb0EEENS1_19SingleTileSchedulerILb0ELb1ELb1ELi64EEEEEEEEEvNT_6ParamsE --------------------------
	.section	.nv.info._ZN7cutlass13device_kernelIN5flash11enable_sm90INS1_16FlashAttnFwdSm90INS1_25CollectiveMainloopFwdSm90ILi2EN4cute5tupleIJNS5_1CILi1EEES8_S8_EEENS6_IJNS7_ILi64EEESA_SA_EEELi512ENS_10bfloat16_tEfNS_4arch4Sm90ELb1ELb0ELb0ELb0ELb1ELb0ELb1ELb0ELb0ELb1ELb1ELb0EEENS1_21CollectiveEpilogueFwdINS6_IJSA_NS7_ILi512EEESA_EEES9_SC_SE_Li256ELb0ELb1ELb1ELb0EEENS1_19SingleTileSchedulerILb0ELb1ELb1ELi64EEEEEEEEEvNT_6ParamsE,"",@"SHT_CUDA_INFO"
	.sectionflags	@""
	.align	4


	//----- nvinfo : EIATTR_CUDA_API_VERSION
	.align		4
        /*0000*/ 	.byte	0x04, 0x37
        /*0002*/ 	.short	(.L_502 - .L_501)
.L_501:
        /*0004*/ 	.word	0x00000082


	//----- nvinfo : EIATTR_KPARAM_INFO
	.align		4
.L_502:
        /*0008*/ 	.byte	0x04, 0x17
        /*000a*/ 	.short	(.L_504 - .L_503)
.L_503:
        /*000c*/ 	.word	0x00000000
        /*0010*/ 	.short	0x0000
        /*0012*/ 	.short	0x0070
        /*0014*/ 	.byte	0x00, 0xf0, 0x01, 0x2c


	//----- nvinfo : EIATTR_SPARSE_MMA_MASK
	.align		4
.L_504:
        /*0018*/ 	.byte	0x03, 0x50
        /*001a*/ 	.short	0x0000


	//----- nvinfo : EIATTR_MAXREG_COUNT
	.align		4
        /*001c*/ 	.byte	0x03, 0x1b
        /*001e*/ 	.short	0x00a8


	//----- nvinfo : EIATTR_NUM_BARRIERS
	.align		4
        /*0020*/ 	.byte	0x02, 0x4c
        /*0022*/ 	.byte	0x10
	.zero		1


	//----- nvinfo : EIATTR_EXTERNS
	.align		4
        /*0024*/ 	.byte	0x04, 0x0f
        /*0026*/ 	.short	(.L_506 - .L_505)


	//   ....[0]....
	.align		4
.L_505:
        /*0028*/ 	.word	index@(__assertfail)


	//----- nvinfo : EIATTR_ANNOTATIONS
	.align		4
.L_506:
        /*002c*/ 	.byte	0x04, 0x55
        /*002e*/ 	.short	(.L_508 - .L_507)


	//   ....[0]....
.L_507:
        /*0030*/ 	.word	0x00000001
        /*0034*/ 	.byte	0x90, 0x08, 0x00, 0x00, 0x01, 0x00, 0x00, 0x00, 0x10, 0x0a, 0x00, 0x00, 0x01, 0x00, 0x00, 0x00
        /*0044*/ 	.byte	0x20, 0x13, 0x00, 0x00, 0x01, 0x00, 0x00, 0x00, 0x80, 0x36, 0x00, 0x00, 0x01, 0x00, 0x00, 0x00
        /*0054*/ 	.byte	0x00, 0xd1, 0x00, 0x00, 0x01, 0x00, 0x00, 0x00, 0xe0, 0xf5, 0x00, 0x00, 0x01, 0x00, 0x00, 0x00
        /*0064*/ 	.byte	0x80, 0x09, 0x01, 0x00, 0x01, 0x00, 0x00, 0x00, 0xe0, 0x3d, 0x01, 0x00


	//----- nvinfo : EIATTR_MERCURY_ISA_VERSION
	.align		4
.L_508:
        /*0070*/ 	.byte	0x03, 0x5f
        /*0072*/ 	.short	0x0101


	//----- nvinfo : EIATTR_INT_WARP_WIDE_INSTR_OFFSETS
	.align		4
        /*0074*/ 	.byte	0x04, 0x31
        /*0076*/ 	.short	(.L_510 - .L_509)


	//   ....[0]....
.L_509:
        /*0078*/ 	.word	0x000000c0


	//   ....[1]....
        /*007c*/ 	.word	0x000000d0


	//   ....[2]....
        /*0080*/ 	.word	0x000000e0


	//   ....[3]....
        /*0084*/ 	.word	0x00000180


	//----- nvinfo : EIATTR_COOP_GROUP_MASK_REGIDS
	.align		4
.L_510:
        /*0088*/ 	.byte	0x04, 0x29
        /*008a*/ 	.short	(.L_512 - .L_511)


	//   ....[0]....
.L_511:
        /*008c*/ 	.word	0xffffffff


	//   ....[1]....
        /*0090*/ 	.word	0xffffffff


	//   ....[2]....
        /*0094*/ 	.word	0xffffffff


	//   ....[3]....
        /*0098*/ 	.word	0xffffffff


	//   ....[4]....
        /*009c*/ 	.word	0xffffffff


	//   ....[5]....
        /*00a0*/ 	.word	0xffffffff


	//   ....[6]....
        /*00a4*/ 	.word	0xffffffff


	//   ....[7]....
        /*00a8*/ 	.word	0xffffffff


	//   ....[8]....
        /*00ac*/ 	.word	0xffffffff


	//   ....[9]....
        /*00b0*/ 	.word	0xffffffff


	//   ....[10]....
        /*00b4*/ 	.word	0xffffffff


	//   ....[11]....
        /*00b8*/ 	.word	0xffffffff


	//   ....[12]....
        /*00bc*/ 	.word	0xffffffff


	//   ....[13]....
        /*00c0*/ 	.word	0xffffffff


	//   ....[14]....
        /*00c4*/ 	.word	0xffffffff


	//   ....[15]....
        /*00c8*/ 	.word	0xffffffff


	//   ....[16]....
        /*00cc*/ 	.word	0xffffffff


	//   ....[17]....
        /*00d0*/ 	.word	0xffffffff


	//   ....[18]....
        /*00d4*/ 	.word	0xffffffff


	//   ....[19]....
        /*00d8*/ 	.word	0xffffffff


	//   ....[20]....
        /*00dc*/ 	.word	0xffffffff


	//   ....[21]....
        /*00e0*/ 	.word	0xffffffff


	//   ....[22]....
        /*00e4*/ 	.word	0xffffffff


	//   ....[23]....
        /*00e8*/ 	.word	0xffffffff


	//   ....[24]....
        /*00ec*/ 	.word	0xffffffff


	//   ....[25]....
        /*00f0*/ 	.word	0xffffffff


	//   ....[26]....
        /*00f4*/ 	.word	0xffffffff


	//   ....[27]....
        /*00f8*/ 	.word	0xffffffff


	//   ....[28]....
        /*00fc*/ 	.word	0xffffffff


	//   ....[29]....
        /*0100*/ 	.word	0xffffffff


	//   ....[30]....
        /*0104*/ 	.word	0xffffffff


	//   ....[31]....
        /*0108*/ 	.word	0xffffffff


	//   ....[32]....
        /*010c*/ 	.word	0xffffffff


	//   ....[33]....
        /*0110*/ 	.word	0xffffffff


	//   ....[34]....
        /*0114*/ 	.word	0xffffffff


	//   ....[35]....
        /*0118*/ 	.word	0xffffffff


	//   ....[36]....
        /*011c*/ 	.word	0xffffffff


	//   ....[37]....
        /*0120*/ 	.word	0xffffffff


	//   ....[38]....
        /*0124*/ 	.word	0xffffffff


	//   ....[39]....
        /*0128*/ 	.word	0xffffffff


	//   ....[40]....
        /*012c*/ 	.word	0xffffffff


	//   ....[41]....
        /*0130*/ 	.word	0xffffffff


	//   ....[42]....
        /*0134*/ 	.word	0xffffffff


	//   ....[43]....
        /*0138*/ 	.word	0xffffffff


	//   ....[44]....
        /*013c*/ 	.word	0xffffffff


	//   ....[45]....
        /*0140*/ 	.word	0xffffffff


	//   ....[46]....
        /*0144*/ 	.word	0xffffffff


	//   ....[47]....
        /*0148*/ 	.word	0xffffffff


	//   ....[48]....
        /*014c*/ 	.word	0xffffffff


	//   ....[49]....
        /*0150*/ 	.word	0xffffffff


	//   ....[50]....
        /*0154*/ 	.word	0xffffffff


	//   ....[51]....
        /*0158*/ 	.word	0xffffffff


	//   ....[52]....
        /*015c*/ 	.word	0xffffffff


	//   ....[53]....
        /*0160*/ 	.word	0xffffffff


	//   ....[54]....
        /*0164*/ 	.word	0xffffffff


	//   ....[55]....
        /*0168*/ 	.word	0xffffffff


	//   ....[56]....
        /*016c*/ 	.word	0xffffffff


	//   ....[57]....
        /*0170*/ 	.word	0xffffffff


	//   ....[58]....
        /*0174*/ 	.word	0xffffffff


	//   ....[59]....
        /*0178*/ 	.word	0xffffffff


	//   ....[60]....
        /*017c*/ 	.word	0xffffffff


	//   ....[61]....
        /*0180*/ 	.word	0xffffffff


	//   ....[62]....
        /*0184*/ 	.word	0xffffffff


	//   ....[63]....
        /*0188*/ 	.word	0xffffffff


	//   ....[64]....
        /*018c*/ 	.word	0xffffffff


	//   ....[65]....
        /*0190*/ 	.word	0xffffffff


	//   ....[66]....
        /*0194*/ 	.word	0xffffffff


	//   ....[67]....
        /*0198*/ 	.word	0xffffffff


	//   ....[68]....
        /*019c*/ 	.word	0xffffffff


	//   ....[69]....
        /*01a0*/ 	.word	0xffffffff


	//   ....[70]....
        /*01a4*/ 	.word	0xffffffff


	//   ....[71]....
        /*01a8*/ 	.word	0xffffffff


	//   ....[72]....
        /*01ac*/ 	.word	0xffffffff


	//   ....[73]....
        /*01b0*/ 	.word	0xffffffff


	//   ....[74]....
        /*01b4*/ 	.word	0xffffffff


	//   ....[75]....
        /*01b8*/ 	.word	0xffffffff


	//   ....[76]....
        /*01bc*/ 	.word	0xffffffff


	//   ....[77]....
        /*01c0*/ 	.word	0xffffffff


	//   ....[78]....
        /*01c4*/ 	.word	0xffffffff


	//   ....[79]....
        /*01c8*/ 	.word	0xffffffff


	//   ....[80]....
        /*01cc*/ 	.word	0xffffffff


	//   ....[81]....
        /*01d0*/ 	.word	0xffffffff


	//   ....[82]....
        /*01d4*/ 	.word	0xffffffff


	//   ....[83]....
        /*01d8*/ 	.word	0xffffffff


	//   ....[84]....
        /*01dc*/ 	.word	0xffffffff


	//   ....[85]....
        /*01e0*/ 	.word	0xffffffff


	//   ....[86]....
        /*01e4*/ 	.word	0xffffffff


	//   ....[87]....
        /*01e8*/ 	.word	0xffffffff


	//   ....[88]....
        /*01ec*/ 	.word	0xffffffff


	//   ....[89]....
        /*01f0*/ 	.word	0xffffffff


	//   ....[90]....
        /*01f4*/ 	.word	0xffffffff


	//   ....[91]....
        /*01f8*/ 	.word	0xffffffff


	//   ....[92]....
        /*01fc*/ 	.word	0xffffffff


	//   ....[93]....
        /*0200*/ 	.word	0x0500000f


	//   ....[94]....
        /*0204*/ 	.word	0x0500000f


	//   ....[95]....
        /*0208*/ 	.word	0x0500000f


	//   ....[96]....
        /*020c*/ 	.word	0x0500000f


	//   ....[97]....
        /*0210*/ 	.word	0x0500000f


	//   ....[98]....
        /*0214*/ 	.word	0x0500000f


	//   ....[99]....
        /*0218*/ 	.word	0x0500000f


	//   ....[100]....
        /*021c*/ 	.word	0x0500000f


	//   ....[101]....
        /*0220*/ 	.word	0x0500000f


	//   ....[102]....
        /*0224*/ 	.word	0x0500000f


	//   ....[103]....
        /*0228*/ 	.word	0x0500000f


	//   ....[104]....
        /*022c*/ 	.word	0x0500000f


	//   ....[105]....
        /*0230*/ 	.word	0x0500000f


	//   ....[106]....
        /*0234*/ 	.word	0x0500000f


	//   ....[107]....
        /*0238*/ 	.word	0x0500000f


	//   ....[108]....
        /*023c*/ 	.word	0x0500000f


	//   ....[109]....
        /*0240*/ 	.word	0x0500000f


	//   ....[110]....
        /*0244*/ 	.word	0x0500000f


	//   ....[111]....
        /*0248*/ 	.word	0x0500000f


	//   ....[112]....
        /*024c*/ 	.word	0x0500000f


	//   ....[113]....
        /*0250*/ 	.word	0x0500000f


	//   ....[114]....
        /*0254*/ 	.word	0x0500000f


	//   ....[115]....
        /*0258*/ 	.word	0x0500000f


	//   ....[116]....
        /*025c*/ 	.word	0x0500000f


	//   ....[117]....
        /*0260*/ 	.word	0x0500000f


	//   ....[118]....
        /*0264*/ 	.word	0x0500000f


	//   ....[119]....
        /*0268*/ 	.word	0x0500000f


	//   ....[120]....
        /*026c*/ 	.word	0x0500000f


	//   ....[121]....
        /*0270*/ 	.word	0x0500000f


	//   ....[122]....
        /*0274*/ 	.word	0x0500000f


	//   ....[123]....
        /*0278*/ 	.word	0x0500000f


	//   ....[124]....
        /*027c*/ 	.word	0x0500000f


	//   ....[125]....
        /*0280*/ 	.word	0x0500000f


	//   ....[126]....
        /*0284*/ 	.word	0x0500000f


	//   ....[127]....
        /*0288*/ 	.word	0x0500000f


	//   ....[128]....
        /*028c*/ 	.word	0x0500000f


	//   ....[129]....
        /*0290*/ 	.word	0x0500000f


	//   ....[130]....
        /*0294*/ 	.word	0x0500000f


	//   ....[131]....
        /*0298*/ 	.word	0x0500000f


	//   ....[132]....
        /*029c*/ 	.word	0x0500000f


	//   ....[133]....
        /*02a0*/ 	.word	0x0500000f


	//   ....[134]....
        /*02a4*/ 	.word	0x0500000f


	//   ....[135]....
        /*02a8*/ 	.word	0x0500000f


	//   ....[136]....
        /*02ac*/ 	.word	0x0500000f


	//   ....[137]....
        /*02b0*/ 	.word	0x0500000f


	//   ....[138]....
        /*02b4*/ 	.word	0x0500000f


	//   ....[139]....
        /*02b8*/ 	.word	0x0500000f


	//   ....[140]....
        /*02bc*/ 	.word	0x0500000f


	//   ....[141]....
        /*02c0*/ 	.word	0x0500000f


	//   ....[142]....
        /*02c4*/ 	.word	0x0500000f


	//----- nvinfo : EIATTR_COOP_GROUP_INSTR_OFFSETS
	.align		4
.L_512:
        /*02c8*/ 	.byte	0x04, 0x28
        /*02ca*/ 	.short	(.L_514 - .L_513)


	//   ....[0]....
.L_513:
        /*02cc*/ 	.word	0x00000080


	//   ....[1]....
        /*02d0*/ 	.word	0x00000090


	//   ....[2]....
        /*02d4*/ 	.word	0x000002b0


	//   ....[3]....
        /*02d8*/ 	.word	0x00000410


	//   ....[4]....
        /*02dc*/ 	.word	0x00000530


	//   ....[5]....
        /*02e0*/ 	.word	0x00000690


	//   ....[6]....
        /*02e4*/ 	.word	0x00001440


	//   ....[7]....
        /*02e8*/ 	.word	0x00003410


	//   ....[8]....
        /*02ec*/ 	.word	0x00004550


	//   ....[9]....
        /*02f0*/ 	.word	0x00005480


	//   ....[10]....
        /*02f4*/ 	.word	0x000054a0


	//   ....[11]....
        /*02f8*/ 	.word	0x000057e0


	//   ....[12]....
        /*02fc*/ 	.word	0x000058e0


	//   ....[13]....
        /*0300*/ 	.word	0x00005c20


	//   ....[14]....
        /*0304*/ 	.word	0x00005ca0


	//   ....[15]....
        /*0308*/ 	.word	0x00006680


	//   ....[16]....
        /*030c*/ 	.word	0x000071e0


	//   ....[17]....
        /*0310*/ 	.word	0x000080d0


	//   ....[18]....
        /*0314*/ 	.word	0x000080f0


	//   ....[19]....
        /*0318*/ 	.word	0x00008460


	//   ....[20]....
        /*031c*/ 	.word	0x00008560


	//   ....[21]....
        /*0320*/ 	.word	0x00008820


	//   ....[22]....
        /*0324*/ 	.word	0x00008900


	//   ....[23]....
        /*0328*/ 	.word	0x00009a60


	//   ....[24]....
        /*032c*/ 	.word	0x0000a360


	//   ....[25]....
        /*0330*/ 	.word	0x0000b260


	//   ....[26]....
        /*0334*/ 	.word	0x0000b290


	//   ....[27]....
        /*0338*/ 	.word	0x0000b580


	//   ....[28]....
        /*033c*/ 	.word	0x0000b750


	//   ....[29]....
        /*0340*/ 	.word	0x0000c5f0


	//   ....[30]....
        /*0344*/ 	.word	0x0000c6c0


	//   ....[31]....
        /*0348*/ 	.word	0x0000c720


	//   ....[32]....
        /*034c*/ 	.word	0x0000c750


	//   ....[33]....
        /*0350*/ 	.word	0x0000c770


	//   ....[34]....
        /*0354*/ 	.word	0x0000d210


	//   ....[35]....
        /*0358*/ 	.word	0x0000d730


	//   ....[36]....
        /*035c*/ 	.word	0x0000d760


	//   ....[37]....
        /*0360*/ 	.word	0x0000d780


	//   ....[38]....
        /*0364*/ 	.word	0x0000d790


	//   ....[39]....
        /*0368*/ 	.word	0x0000dc30


	//   ....[40]....
        /*036c*/ 	.word	0x0000dc60


	//   ....[41]....
        /*0370*/ 	.word	0x0000e8c0


	//   ....[42]....
        /*0374*/ 	.word	0x0000e8e0


	//   ....[43]....
        /*0378*/ 	.word	0x0000f940


	//   ....[44]....
        /*037c*/ 	.word	0x00010cf0


	//   ....[45]....
        /*0380*/ 	.word	0x00010d10


	//   ....[46]....
        /*0384*/ 	.word	0x00010d20


	//   ....[47]....
        /*0388*/ 	.word	0x00010d60


	//   ....[48]....
        /*038c*/ 	.word	0x00010db0


	//   ....[49]....
        /*0390*/ 	.word	0x00010dd0


	//   ....[50]....
        /*0394*/ 	.word	0x00010e20


	//   ....[51]....
        /*0398*/ 	.word	0x00010e40


	//   ....[52]....
        /*039c*/ 	.word	0x000113f0


	//   ....[53]....
        /*03a0*/ 	.word	0x00011430


	//   ....[54]....
        /*03a4*/ 	.word	0x00011460


	//   ....[55]....
        /*03a8*/ 	.word	0x00011490


	//   ....[56]....
        /*03ac*/ 	.word	0x000114d0


	//   ....[57]....
        /*03b0*/ 	.word	0x000115a0


	//   ....[58]....
        /*03b4*/ 	.word	0x000115c0


	//   ....[59]....
        /*03b8*/ 	.word	0x000115f0


	//   ....[60]....
        /*03bc*/ 	.word	0x00011d00


	//   ....[61]....
        /*03c0*/ 	.word	0x00011d30


	//   ....[62]....
        /*03c4*/ 	.word	0x00011dc0


	//   ....[63]....
        /*03c8*/ 	.word	0x00011e70


	//   ....[64]....
        /*03cc*/ 	.word	0x00011f30


	//   ....[65]....
        /*03d0*/ 	.word	0x00012030


	//   ....[66]....
        /*03d4*/ 	.word	0x00012090


	//   ....[67]....
        /*03d8*/ 	.word	0x00012130


	//   ....[68]....
        /*03dc*/ 	.word	0x000125e0


	//   ....[69]....
        /*03e0*/ 	.word	0x00012610


	//   ....[70]....
        /*03e4*/ 	.word	0x00012640


	//   ....[71]....
        /*03e8*/ 	.word	0x00012670


	//   ....[72]....
        /*03ec*/ 	.word	0x000126a0


	//   ....[73]....
        /*03f0*/ 	.word	0x000126f0


	//   ....[74]....
        /*03f4*/ 	.word	0x00012870


	//   ....[75]....
        /*03f8*/ 	.word	0x000128a0


	//   ....[76]....
        /*03fc*/ 	.word	0x00013290


	//   ....[77]....
        /*0400*/ 	.word	0x000132b0


	//   ....[78]....
        /*0404*/ 	.word	0x000132c0


	//   ....[79]....
        /*0408*/ 	.word	0x000132e0


	//   ....[80]....
        /*040c*/ 	.word	0x00013300


	//   ....[81]....
        /*0410*/ 	.word	0x00013330


	//   ....[82]....
        /*0414*/ 	.word	0x00013350


	//   ....[83]....
        /*0418*/ 	.word	0x00013380


	//   ....[84]....
        /*041c*/ 	.word	0x000136e0


	//   ....[85]....
        /*0420*/ 	.word	0x00013710


	//   ....[86]....
        /*0424*/ 	.word	0x00013740


	//   ....[87]....
        /*0428*/ 	.word	0x00013760


	//   ....[88]....
        /*042c*/ 	.word	0x00013770


	//   ....[89]....
        /*0430*/ 	.word	0x00013790


	//   ....[90]....
        /*0434*/ 	.word	0x00013830


	//   ....[91]....
        /*0438*/ 	.word	0x00013870


	//   ....[92]....
        /*043c*/ 	.word	0x00013d70


	//   ....[93]....
        /*0440*/ 	.word	0x000142d0


	//   ....[94]....
        /*0444*/ 	.word	0x000143c0


	//   ....[95]....
        /*0448*/ 	.word	0x00014460


	//   ....[96]....
        /*044c*/ 	.word	0x000144e0


	//   ....[97]....
        /*0450*/ 	.word	0x00014590


	//   ....[98]....
        /*0454*/ 	.word	0x000145f0


	//   ....[99]....
        /*0458*/ 	.word	0x000146b0


	//   ....[100]....
        /*045c*/ 	.word	0x00014710


	//   ....[101]....
        /*0460*/ 	.word	0x000147b0


	//   ....[102]....
        /*0464*/ 	.word	0x00014850


	//   ....[103]....
        /*0468*/ 	.word	0x000148c0


	//   ....[104]....
        /*046c*/ 	.word	0x00014970


	//   ....[105]....
        /*0470*/ 	.word	0x00014a60


	//   ....[106]....
        /*0474*/ 	.word	0x00014b00


	//   ....[107]....
        /*0478*/ 	.word	0x00014be0


	//   ....[108]....
        /*047c*/ 	.word	0x00014cf0


	//   ....[109]....
        /*0480*/ 	.word	0x00014d40


	//   ....[110]....
        /*0484*/ 	.word	0x00014dd0


	//   ....[111]....
        /*0488*/ 	.word	0x00014eb0


	//   ....[112]....
        /*048c*/ 	.word	0x00015110


	//   ....[113]....
        /*0490*/ 	.word	0x00015180


	//   ....[114]....
        /*0494*/ 	.word	0x000153b0


	//   ....[115]....
        /*0498*/ 	.word	0x00015420


	//   ....[116]....
        /*049c*/ 	.word	0x000155f0


	//   ....[117]....
        /*04a0*/ 	.word	0x00015640


	//   ....[118]....
        /*04a4*/ 	.word	0x00015790


	//   ....[119]....
        /*04a8*/ 	.word	0x00015880


	//   ....[120]....
        /*04ac*/ 	.word	0x00015ad0


	//   ....[121]....
        /*04b0*/ 	.word	0x00015b20


	//   ....[122]....
        /*04b4*/ 	.word	0x00015ce0


	//   ....[123]....
        /*04b8*/ 	.word	0x00015d30


	//   ....[124]....
        /*04bc*/ 	.word	0x00015ef0


	//   ....[125]....
        /*04c0*/ 	.word	0x00015f40


	//   ....[126]....
        /*04c4*/ 	.word	0x00016020


	//   ....[127]....
        /*04c8*/ 	.word	0x000160c0


	//   ....[128]....
        /*04cc*/ 	.word	0x00016120


	//   ....[129]....
        /*04d0*/ 	.word	0x000161c0


	//   ....[130]....
        /*04d4*/ 	.word	0x00016220


	//   ....[131]....
        /*04d8*/ 	.word	0x000162c0


	//   ....[132]....
        /*04dc*/ 	.word	0x00016320


	//   ....[133]....
        /*04e0*/ 	.word	0x000163c0


	//   ....[134]....
        /*04e4*/ 	.word	0x000164a0


	//   ....[135]....
        /*04e8*/ 	.word	0x00016570


	//   ....[136]....
        /*04ec*/ 	.word	0x00016640


	//   ....[137]....
        /*04f0*/ 	.word	0x00016740


	//   ....[138]....
        /*04f4*/ 	.word	0x00016860


	//   ....[139]....
        /*04f8*/ 	.word	0x00016940


	//   ....[140]....
        /*04fc*/ 	.word	0x00016a50


	//   ....[141]....
        /*0500*/ 	.word	0x00016b20


	//   ....[142]....
        /*0504*/ 	.word	0x00016c30


	//----- nvinfo : EIATTR_REG_RECONFIG
	.align		4
.L_514:
        /*0508*/ 	.byte	0x01, 0x54
	.zero		2


	//----- nvinfo : EIATTR_SYSCALL_OFFSETS
	.align		4
        /*050c*/ 	.byte	0x04, 0x46
        /*050e*/ 	.short	(.L_516 - .L_515)


	//   ....[0]....
.L_515:
        /*0510*/ 	.word	0x000035c0


	//   ....[1]....
        /*0514*/ 	.word	0x000101a0


	//   ....[2]....
        /*0518*/ 	.word	0x000102e0


	//   ....[3]....
        /*051c*/ 	.word	0x000103d0


	//   ....[4]....
        /*0520*/ 	.word	0x000110c0


	//   ....[5]....
        /*0524*/ 	.word	0x000118c0


	//----- nvinfo : EIATTR_MBARRIER_INSTR_OFFSETS
	.align		4
.L_516:
        /*0528*/ 	.byte	0x04, 0x39
        /*052a*/ 	.short	(.L_518 - .L_517)


	//   ....[0]....
.L_517:
        /*052c*/ 	.word	0x00000190
        /*0530*/ 	.word	0x000000ff
        /*0534*/ 	.word	0x00038800
        /*0538*/ 	.short	0x0100
        /*053a*/ 	.byte	0x08
	.zero		1


	//   ....[1]....
        /*053c*/ 	.word	0x000001a0
        /*0540*/ 	.word	0x000000ff
        /*0544*/ 	.word	0x00038810
        /*0548*/ 	.short	0x0100
        /*054a*/ 	.byte	0x08
	.zero		1


	//   ....[2]....
        /*054c*/ 	.word	0x000001b0
        /*0550*/ 	.word	0x000000ff
        /*0554*/ 	.word	0x00038820
        /*0558*/ 	.short	0x0100
        /*055a*/ 	.byte	0x08
	.zero		1


	//   ....[3]....
        /*055c*/ 	.word	0x00000260
        /*0560*/ 	.word	0x000000ff
        /*0564*/ 	.word	0x00038830
        /*0568*/ 	.short	0x0100
        /*056a*/ 	.byte	0x06
	.zero		1


	//   ....[4]....
        /*056c*/ 	.word	0x00000270
        /*0570*/ 	.word	0x000000ff
        /*0574*/ 	.word	0x00038840
        /*0578*/ 	.short	0x0100
        /*057a*/ 	.byte	0x06
	.zero		1


	//   ....[5]....
        /*057c*/ 	.word	0x00000280
        /*0580*/ 	.word	0x000000ff
        /*0584*/ 	.word	0x00038838
        /*0588*/ 	.short	0x0100
        /*058a*/ 	.byte	0x06
	.zero		1


	//   ....[6]....
        /*058c*/ 	.word	0x00000290
        /*0590*/ 	.word	0x000000ff
        /*0594*/ 	.word	0x00038848
        /*0598*/ 	.short	0x0100
        /*059a*/ 	.byte	0x06
	.zero		1


	//   ....[7]....
        /*059c*/ 	.word	0x000003c0
        /*05a0*/ 	.word	0x000000ff
        /*05a4*/ 	.word	0x00038850
        /*05a8*/ 	.short	0x0100
        /*05aa*/ 	.byte	0x08
	.zero		1


	//   ....[8]....
        /*05ac*/ 	.word	0x000003d0
        /*05b0*/ 	.word	0x000000ff
        /*05b4*/ 	.word	0x00038860
        /*05b8*/ 	.short	0x0100
        /*05ba*/ 	.byte	0x08
	.zero		1


	//   ....[9]....
        /*05bc*/ 	.word	0x000003e0
        /*05c0*/ 	.word	0x000000ff
        /*05c4*/ 	.word	0x00038858
        /*05c8*/ 	.short	0x0100
        /*05ca*/ 	.byte	0x08
	.zero		1


	//   ....[10]....
        /*05cc*/ 	.word	0x000003f0
        /*05d0*/ 	.word	0x000000ff
        /*05d4*/ 	.word	0x00038868
        /*05d8*/ 	.short	0x0100
        /*05da*/ 	.byte	0x08
	.zero		1


	//   ....[11]....
        /*05dc*/ 	.word	0x000004e0
        /*05e0*/ 	.word	0x000000ff
        /*05e4*/ 	.word	0x00038870
        /*05e8*/ 	.short	0x0100
        /*05ea*/ 	.byte	0x06
	.zero		1


	//   ....[12]....
        /*05ec*/ 	.word	0x000004f0
        /*05f0*/ 	.word	0x000000ff
        /*05f4*/ 	.word	0x00038880
        /*05f8*/ 	.short	0x0100
        /*05fa*/ 	.byte	0x06
	.zero		1


	//   ....[13]....
        /*05fc*/ 	.word	0x00000500
        /*0600*/ 	.word	0x000000ff
        /*0604*/ 	.word	0x00038878
        /*0608*/ 	.short	0x0100
        /*060a*/ 	.byte	0x06
	.zero		1


	//   ....[14]....
        /*060c*/ 	.word	0x00000510
        /*0610*/ 	.word	0x000000ff
        /*0614*/ 	.word	0x00038888
        /*0618*/ 	.short	0x0100
        /*061a*/ 	.byte	0x06
	.zero		1


	//   ....[15]....
        /*061c*/ 	.word	0x00000640
        /*0620*/ 	.word	0x000000ff
        /*0624*/ 	.word	0x00038890
        /*0628*/ 	.short	0x0100
        /*062a*/ 	.byte	0x08
	.zero		1


	//   ....[16]....
        /*062c*/ 	.word	0x00000650
        /*0630*/ 	.word	0x000000ff
        /*0634*/ 	.word	0x000388a0
        /*0638*/ 	.short	0x0100
        /*063a*/ 	.byte	0x08
	.zero		1


	//   ....[17]....
        /*063c*/ 	.word	0x00000660
        /*0640*/ 	.word	0x000000ff
        /*0644*/ 	.word	0x00038898
        /*0648*/ 	.short	0x0100
        /*064a*/ 	.byte	0x08
	.zero		1


	//   ....[18]....
        /*064c*/ 	.word	0x00000670
        /*0650*/ 	.word	0x000000ff
        /*0654*/ 	.word	0x000388a8
        /*0658*/ 	.short	0x0100
        /*065a*/ 	.byte	0x08
	.zero		1


	//   ....[19]....
        /*065c*/ 	.word	0x000007b0
        /*0660*/ 	.word	0x000000ff
        /*0664*/ 	.word	0x000388b0
        /*0668*/ 	.short	0x0100
        /*066a*/ 	.byte	0x08
	.zero		1


	//   ....[20]....
        /*066c*/ 	.word	0x000007c0
        /*0670*/ 	.word	0x000000ff
        /*0674*/ 	.word	0x000388c0
        /*0678*/ 	.short	0x0100
        /*067a*/ 	.byte	0x08
	.zero		1


	//   ....[21]....
        /*067c*/ 	.word	0x000007d0
        /*0680*/ 	.word	0x000000ff
        /*0684*/ 	.word	0x000388b8
        /*0688*/ 	.short	0x0100
        /*068a*/ 	.byte	0x08
	.zero		1


	//   ....[22]....
        /*068c*/ 	.word	0x000007e0
        /*0690*/ 	.word	0x000000ff
        /*0694*/ 	.word	0x000388c8
        /*0698*/ 	.short	0x0100
        /*069a*/ 	.byte	0x08
	.zero		1


	//   ....[23]....
        /*069c*/ 	.word	0x00001820
        /*06a0*/ 	.word	0x00000004
        /*06a4*/ 	.word	0x00000000
        /*06a8*/ 	.short	0x0101
        /*06aa*/ 	.byte	0x3f
	.zero		1


	//   ....[24]....
        /*06ac*/ 	.word	0x00002300
        /*06b0*/ 	.word	0x00000004
        /*06b4*/ 	.word	0x00000000
        /*06b8*/ 	.short	0x0101
        /*06ba*/ 	.byte	0x3f
	.zero		1


	//   ....[25]....
        /*06bc*/ 	.word	0x000035f0
        /*06c0*/ 	.word	0x000000c6
        /*06c4*/ 	.word	0x00038800
        /*06c8*/ 	.short	0x010a
        /*06ca*/ 	.byte	0x3f
	.zero		1


	//   ....[26]....
        /*06cc*/ 	.word	0x000037a0
        /*06d0*/ 	.word	0x000000c6
        /*06d4*/ 	.word	0x00038830
        /*06d8*/ 	.short	0x010a
        /*06da*/ 	.byte	0x3f
	.zero		1


	//   ....[27]....
        /*06dc*/ 	.word	0x000037e0
        /*06e0*/ 	.word	0x000000c6
        /*06e4*/ 	.word	0x00038830
        /*06e8*/ 	.short	0x010a
        /*06ea*/ 	.byte	0x3f
	.zero		1


	//   ....[28]....
        /*06ec*/ 	.word	0x00003bf0
        /*06f0*/ 	.word	0x000000c6
        /*06f4*/ 	.word	0x00038810
        /*06f8*/ 	.short	0x010a
        /*06fa*/ 	.byte	0x3f
	.zero		1


	//   ....[29]....
        /*06fc*/ 	.word	0x00003c30
        /*0700*/ 	.word	0x000000c6
        /*0704*/ 	.word	0x00038850
        /*0708*/ 	.short	0x010a
        /*070a*/ 	.byte	0x3f
	.zero		1


	//   ....[30]....
        /*070c*/ 	.word	0x00003cf0
        /*0710*/ 	.word	0x000000c6
        /*0714*/ 	.word	0x00038850
        /*0718*/ 	.short	0x010a
        /*071a*/ 	.byte	0x3f
	.zero		1


	//   ....[31]....
        /*071c*/ 	.word	0x000060a0
        /*0720*/ 	.word	0x00000018
        /*0724*/ 	.word	0x00000000
        /*0728*/ 	.short	0x0101
        /*072a*/ 	.byte	0x3f
	.zero		1


	//   ....[32]....
        /*072c*/ 	.word	0x00006760
        /*0730*/ 	.word	0x00000098
        /*0734*/ 	.word	0x00000000
        /*0738*/ 	.short	0x0101
        /*073a*/ 	.byte	0x3f
	.zero		1


	//   ....[33]....
        /*073c*/ 	.word	0x00006900
        /*0740*/ 	.word	0x000000c9
        /*0744*/ 	.word	0x00038830
        /*0748*/ 	.short	0x010a
        /*074a*/ 	.byte	0x3f
	.zero		1


	//   ....[34]....
        /*074c*/ 	.word	0x00006950
        /*0750*/ 	.word	0x000000c9
        /*0754*/ 	.word	0x00038830
        /*0758*/ 	.short	0x010a
        /*075a*/ 	.byte	0x3f
	.zero		1


	//   ....[35]....
        /*075c*/ 	.word	0x00006c80
        /*0760*/ 	.word	0x000000c9
        /*0764*/ 	.word	0x00038850
        /*0768*/ 	.short	0x010a
        /*076a*/ 	.byte	0x3f
	.zero		1


	//   ....[36]....
        /*076c*/ 	.word	0x00006cd0
        /*0770*/ 	.word	0x000000c9
        /*0774*/ 	.word	0x00038850
        /*0778*/ 	.short	0x010a
        /*077a*/ 	.byte	0x3f
	.zero		1


	//   ....[37]....
        /*077c*/ 	.word	0x00008b50
        /*0780*/ 	.word	0x00000098
        /*0784*/ 	.word	0x00000000
        /*0788*/ 	.short	0x0101
        /*078a*/ 	.byte	0x3f
	.zero		1


	//   ....[38]....
        /*078c*/ 	.word	0x00009b10
        /*0790*/ 	.word	0x00000098
        /*0794*/ 	.word	0x00000000
        /*0798*/ 	.short	0x0101
        /*079a*/ 	.byte	0x3f
	.zero		1


	//   ....[39]....
        /*079c*/ 	.word	0x00009c40
        /*07a0*/ 	.word	0x000000c3
        /*07a4*/ 	.word	0x00038830
        /*07a8*/ 	.short	0x010a
        /*07aa*/ 	.byte	0x3f
	.zero		1


	//   ....[40]....
        /*07ac*/ 	.word	0x00009c90
        /*07b0*/ 	.word	0x000000c3
        /*07b4*/ 	.word	0x00038830
        /*07b8*/ 	.short	0x010a
        /*07ba*/ 	.byte	0x3f
	.zero		1


	//   ....[41]....
        /*07bc*/ 	.word	0x00009ec0
        /*07c0*/ 	.word	0x000000c3
        /*07c4*/ 	.word	0x00038850
        /*07c8*/ 	.short	0x010a
        /*07ca*/ 	.byte	0x3f
	.zero		1


	//   ....[42]....
        /*07cc*/ 	.word	0x00009f10
        /*07d0*/ 	.word	0x000000c3
        /*07d4*/ 	.word	0x00038850
        /*07d8*/ 	.short	0x010a
        /*07da*/ 	.byte	0x3f
	.zero		1


	//   ....[43]....
        /*07dc*/ 	.word	0x0000bac0
        /*07e0*/ 	.word	0x0000009a
        /*07e4*/ 	.word	0x00000000
        /*07e8*/ 	.short	0x0101
        /*07ea*/ 	.byte	0x3f
	.zero		1


	//   ....[44]....
        /*07ec*/ 	.word	0x0000c6a0
        /*07f0*/ 	.word	0x00000098
        /*07f4*/ 	.word	0x00000000
        /*07f8*/ 	.short	0x0101
        /*07fa*/ 	.byte	0x3f
	.zero		1


	//   ....[45]....
        /*07fc*/ 	.word	0x0000d230
        /*0800*/ 	.word	0x000000ff
        /*0804*/ 	.word	0x00000000
        /*0808*/ 	.short	0x0101
        /*080a*/ 	.byte	0x04
	.zero		1


	//   ....[46]....
        /*080c*/ 	.word	0x00010aa0
        /*0810*/ 	.word	0x000000ff
        /*0814*/ 	.word	0x00038840
        /*0818*/ 	.short	0x010a
        /*081a*/ 	.byte	0x2c
	.zero		1


	//   ....[47]....
        /*081c*/ 	.word	0x00010ee0
        /*0820*/ 	.word	0x000000ff
        /*0824*/ 	.word	0x00038830
        /*0828*/ 	.short	0x0107
        /*082a*/ 	.byte	0x2c
	.zero		1


	//   ....[48]....
        /*082c*/ 	.word	0x00010f50
        /*0830*/ 	.word	0x000000ff
        /*0834*/ 	.word	0x00038830
        /*0838*/ 	.short	0x0101
        /*083a*/ 	.byte	0x2c
	.zero		1


	//   ....[49]....
        /*083c*/ 	.word	0x00011740
        /*0840*/ 	.word	0x000000ff
        /*0844*/ 	.word	0x00038800
        /*0848*/ 	.short	0x0107
        /*084a*/ 	.byte	0x2c
	.zero		1


	//   ....[50]....
        /*084c*/ 	.word	0x00011790
        /*0850*/ 	.word	0x000000ff
        /*0854*/ 	.word	0x00038800
        /*0858*/ 	.short	0x0101
        /*085a*/ 	.byte	0x2c
	.zero		1


	//   ....[51]....
        /*085c*/ 	.word	0x000123a0
        /*0860*/ 	.word	0x000000ff
        /*0864*/ 	.word	0x00038810
        /*0868*/ 	.short	0x0107
        /*086a*/ 	.byte	0x2c
	.zero		1


	//   ....[52]....
        /*086c*/ 	.word	0x00012400
        /*0870*/ 	.word	0x000000ff
        /*0874*/ 	.word	0x00038810
        /*0878*/ 	.short	0x0101
        /*087a*/ 	.byte	0x2c
	.zero		1


	//   ....[53]....
        /*087c*/ 	.word	0x00012410
        /*0880*/ 	.word	0x000000ff
        /*0884*/ 	.word	0x00038820
        /*0888*/ 	.short	0x010a
        /*088a*/ 	.byte	0x2c
	.zero		1


	//   ....[54]....
        /*088c*/ 	.word	0x00012460
        /*0890*/ 	.word	0x000000ff
        /*0894*/ 	.word	0x00038860
        /*0898*/ 	.short	0x010a
        /*089a*/ 	.byte	0x2c
	.zero		1


	//   ....[55]....
        /*089c*/ 	.word	0x00012c80
        /*08a0*/ 	.word	0x000000ff
        /*08a4*/ 	.word	0x00038850
        /*08a8*/ 	.short	0x0107
        /*08aa*/ 	.byte	0x2c
	.zero		1


	//   ....[56]....
        /*08ac*/ 	.word	0x00012d00
        /*08b0*/ 	.word	0x000000ff
        /*08b4*/ 	.word	0x00038850
        /*08b8*/ 	.short	0x0101
        /*08ba*/ 	.byte	0x2c
	.zero		1


	//   ....[57]....
        /*08bc*/ 	.word	0x00013090
        /*08c0*/ 	.word	0x0000000a
        /*08c4*/ 	.word	0x00038840
        /*08c8*/ 	.short	0x010a
        /*08ca*/ 	.byte	0x3f
	.zero		1


	//   ....[58]....
        /*08cc*/ 	.word	0x00013420
        /*08d0*/ 	.word	0x0000000a
        /*08d4*/ 	.word	0x00038830
        /*08d8*/ 	.short	0x0107
        /*08da*/ 	.byte	0x3f
	.zero		1


	//   ....[59]....
        /*08dc*/ 	.word	0x000134d0
        /*08e0*/ 	.word	0x0000000a
        /*08e4*/ 	.word	0x00038830
        /*08e8*/ 	.short	0x0101
        /*08ea*/ 	.byte	0x3f
	.zero		1


	//   ....[60]....
        /*08ec*/ 	.word	0x00013500
        /*08f0*/ 	.word	0x0000000a
        /*08f4*/ 	.word	0x00038860
        /*08f8*/ 	.short	0x010a
        /*08fa*/ 	.byte	0x3f
	.zero		1


	//   ....[61]....
        /*08fc*/ 	.word	0x00013b40
        /*0900*/ 	.word	0x0000000a
        /*0904*/ 	.word	0x00038850
        /*0908*/ 	.short	0x0107
        /*090a*/ 	.byte	0x3f
	.zero		1


	//   ....[62]....
        /*090c*/ 	.word	0x00013c00
        /*0910*/ 	.word	0x0000000a
        /*0914*/ 	.word	0x00038850
        /*0918*/ 	.short	0x0101
        /*091a*/ 	.byte	0x3f
	.zero		1


	//   ....[63]....
        /*091c*/ 	.word	0x00013cf0
        /*0920*/ 	.word	0x00000005
        /*0924*/ 	.word	0x00038820
        /*0928*/ 	.short	0x010a
        /*092a*/ 	.byte	0x3f
	.zero		1


	//   ....[64]....
        /*092c*/ 	.word	0x00013e80
        /*0930*/ 	.word	0x00000003
        /*0934*/ 	.word	0x00038840
        /*0938*/ 	.short	0x010a
        /*093a*/ 	.byte	0x3f
	.zero		1


	//   ....[65]....
        /*093c*/ 	.word	0x00013f20
        /*0940*/ 	.word	0x00000005
        /*0944*/ 	.word	0x00038840
        /*0948*/ 	.short	0x010a
        /*094a*/ 	.byte	0x3f
	.zero		1


	//   ....[66]....
        /*094c*/ 	.word	0x00013f60
        /*0950*/ 	.word	0x00000003
        /*0954*/ 	.word	0x00038860
        /*0958*/ 	.short	0x010a
        /*095a*/ 	.byte	0x3f
	.zero		1


	//   ....[67]....
        /*095c*/ 	.word	0x00013fa0
        /*0960*/ 	.word	0x00000005
        /*0964*/ 	.word	0x00038860
        /*0968*/ 	.short	0x010a
        /*096a*/ 	.byte	0x3f
	.zero		1


	//   ....[68]....
        /*096c*/ 	.word	0x00014000
        /*0970*/ 	.word	0x000000c6
        /*0974*/ 	.word	0x00038800
        /*0978*/ 	.short	0x010a
        /*097a*/ 	.byte	0x3f
	.zero		1


	//   ....[69]....
        /*097c*/ 	.word	0x00014050
        /*0980*/ 	.word	0x000000c6
        /*0984*/ 	.word	0x00038830
        /*0988*/ 	.short	0x010a
        /*098a*/ 	.byte	0x3f
	.zero		1


	//   ....[70]....
        /*098c*/ 	.word	0x000140a0
        /*0990*/ 	.word	0x000000c6
        /*0994*/ 	.word	0x00038810
        /*0998*/ 	.short	0x010a
        /*099a*/ 	.byte	0x3f
	.zero		1


	//   ....[71]....
        /*099c*/ 	.word	0x000140f0
        /*09a0*/ 	.word	0x000000c6
        /*09a4*/ 	.word	0x00038850
        /*09a8*/ 	.short	0x010a
        /*09aa*/ 	.byte	0x3f
	.zero		1


	//   ....[72]....
        /*09ac*/ 	.word	0x00014140
        /*09b0*/ 	.word	0x000000c9
        /*09b4*/ 	.word	0x00038830
        /*09b8*/ 	.short	0x010a
        /*09ba*/ 	.byte	0x3f
	.zero		1


	//   ....[73]....
        /*09bc*/ 	.word	0x00014190
        /*09c0*/ 	.word	0x000000c9
        /*09c4*/ 	.word	0x00038850
        /*09c8*/ 	.short	0x010a
        /*09ca*/ 	.byte	0x3f
	.zero		1


	//   ....[74]....
        /*09cc*/ 	.word	0x000141e0
        /*09d0*/ 	.word	0x000000c3
        /*09d4*/ 	.word	0x00038830
        /*09d8*/ 	.short	0x010a
        /*09da*/ 	.byte	0x3f
	.zero		1


	//   ....[75]....
        /*09dc*/ 	.word	0x00014230
        /*09e0*/ 	.word	0x000000c3
        /*09e4*/ 	.word	0x00038850
        /*09e8*/ 	.short	0x010a
        /*09ea*/ 	.byte	0x3f
	.zero		1


	//   ....[76]....
        /*09ec*/ 	.word	0x00014310
        /*09f0*/ 	.word	0x00000003
        /*09f4*/ 	.word	0x00038840
        /*09f8*/ 	.short	0x010a
        /*09fa*/ 	.byte	0x3f
	.zero		1


	//   ....[77]....
        /*09fc*/ 	.word	0x00015680
        /*0a00*/ 	.word	0x00000003
        /*0a04*/ 	.word	0x00038820
        /*0a08*/ 	.short	0x010a
        /*0a0a*/ 	.byte	0x3f
	.zero		1


	//   ....[78]....
        /*0a0c*/ 	.word	0x000156e0
        /*0a10*/ 	.word	0x00000003
        /*0a14*/ 	.word	0x00038860
        /*0a18*/ 	.short	0x010a
        /*0a1a*/ 	.byte	0x3f
	.zero		1


	//   ....[79]....
        /*0a1c*/ 	.word	0x00015f70
        /*0a20*/ 	.word	0x0000000a
        /*0a24*/ 	.word	0x00038840
        /*0a28*/ 	.short	0x010a
        /*0a2a*/ 	.byte	0x3f
	.zero		1


	//   ....[80]....
        /*0a2c*/ 	.word	0x000163f0
        /*0a30*/ 	.word	0x0000000a
        /*0a34*/ 	.word	0x00038860
        /*0a38*/ 	.short	0x010a
        /*0a3a*/ 	.byte	0x3f
	.zero		1


	//   ....[81]....
        /*0a3c*/ 	.word	0x00016b50
        /*0a40*/ 	.word	0x00000005
        /*0a44*/ 	.word	0x00038820
        /*0a48*/ 	.short	0x010a
        /*0a4a*/ 	.byte	0x3f
	.zero		1


	//   ....[82]....
        /*0a4c*/ 	.word	0x00016cf0
        /*0a50*/ 	.word	0x00000003
        /*0a54*/ 	.word	0x00038840
        /*0a58*/ 	.short	0x010a
        /*0a5a*/ 	.byte	0x3f
	.zero		1


	//   ....[83]....
        /*0a5c*/ 	.word	0x00016d40
        /*0a60*/ 	.word	0x00000005
        /*0a64*/ 	.word	0x00038840
        /*0a68*/ 	.short	0x010a
        /*0a6a*/ 	.byte	0x3f
	.zero		1


	//   ....[84]....
        /*0a6c*/ 	.word	0x00016d90
        /*0a70*/ 	.word	0x00000003
        /*0a74*/ 	.word	0x00038860
        /*0a78*/ 	.short	0x010a
        /*0a7a*/ 	.byte	0x3f
	.zero		1


	//----- nvinfo : EIATTR_NUM_MBARRIERS
	.align		4
.L_518:
        /*0a7c*/ 	.byte	0x03, 0x38
        /*0a7e*/ 	.short	0x0017


	//----- nvinfo : EIATTR_EXIT_INSTR_OFFSETS
	.align		4
        /*0a80*/ 	.byte	0x04, 0x1c
        /*0a82*/ 	.short	(.L_520 - .L_519)


	//   ....[0]....
.L_519:
        /*0a84*/ 	.word	0x00013ff0


	//----- nvinfo : EIATTR_MAX_THREADS
	.align		4
.L_520:
        /*0a88*/ 	.byte	0x04, 0x05
        /*0a8a*/ 	.short	(.L_522 - .L_521)
.L_521:
        /*0a8c*/ 	.word	0x00000180
        /*0a90*/ 	.word	0x00000001
        /*0a94*/ 	.word	0x00000001


	//----- nvinfo : EIATTR_CRS_STACK_SIZE
	.align		4
.L_522:
        /*0a98*/ 	.byte	0x04, 0x1e
        /*0a9a*/ 	.short	(.L_524 - .L_523)
.L_523:
        /*0a9c*/ 	.word	0x00000000


	//----- nvinfo : EIATTR_CBANK_PARAM_SIZE
	.align		4
.L_524:
        /*0aa0*/ 	.byte	0x03, 0x19
        /*0aa2*/ 	.short	0x0b70


	//----- nvinfo : EIATTR_PARAM_CBANK
	.align		4
        /*0aa4*/ 	.byte	0x04, 0x0a
        /*0aa6*/ 	.short	(.L_526 - .L_525)
	.align		4
.L_525:
        /*0aa8*/ 	.word	index@(.nv.constant0._ZN7cutlass13device_kernelIN5flash11enable_sm90INS1_16FlashAttnFwdSm90INS1_25CollectiveMainloopFwdSm90ILi2EN4cute5tupleIJNS5_1CILi1EEES8_S8_EEENS6_IJNS7_ILi64EEESA_SA_EEELi512ENS_10bfloat16_tEfNS_4arch4Sm90ELb1ELb0ELb0ELb0ELb1ELb0ELb1ELb0ELb0ELb1ELb1ELb0EEENS1_21CollectiveEpilogueFwdINS6_IJSA_NS7_ILi512EEESA_EEES9_SC_SE_Li256ELb0ELb1ELb1ELb0EEENS1_19SingleTileSchedulerILb0ELb1ELb1ELi64EEEEEEEEEvNT_6ParamsE)
        /*0aac*/ 	.short	0x0210
        /*0aae*/ 	.short	0x0b70


	//----- nvinfo : EIATTR_SW_WAR
	.align		4
.L_526:
        /*0ab0*/ 	.byte	0x04, 0x36
        /*0ab2*/ 	.short	(.L_528 - .L_527)
.L_527:
        /*0ab4*/ 	.word	0x00000008
.L_528:


//--------------------- .nv.info._ZN7cutlass13device_kernelIN5flash11enable_sm90INS1_16FlashAttnFwdSm90INS1_25CollectiveMainloopFwdSm90ILi2EN4cute5tupleIJNS5_1CILi1EEES8_S8_EEENS6_IJNS7_ILi64EEESA_SA_EEELi512ENS_10bfloat16_tEfNS_4arch4Sm90ELb1ELb0ELb0ELb1ELb1ELb0ELb0ELb0ELb0ELb1ELb1ELb0EEENS1_21CollectiveEpilogueFwdINS6_IJSA_NS7_ILi512EEESA_EEES9_SC_SE_Li256ELb1ELb1ELb1ELb0EEENS1_36VarlenDynamicPersistentTileSchedulerILi64ELi64ELi256ELi128ELb1ELb1ELb1ELb1ELb1ELb1EEEEEEEEEvNT_6ParamsE --------------------------
	.section	.nv.info._ZN7cutlass13device_kernelIN5flash11enable_sm90INS1_16FlashAttnFwdSm90INS1_25CollectiveMainloopFwdSm90ILi2EN4cute5tupleIJNS5_1CILi1EEES8_S8_EEENS6_IJNS7_ILi64EEESA_SA_EEELi512ENS_10bfloat16_tEfNS_4arch4Sm90ELb1ELb0ELb0ELb1ELb1ELb0ELb0ELb0ELb0ELb1ELb1ELb0EEENS1_21CollectiveEpilogueFwdINS6_IJSA_NS7_ILi512EEESA_EEES9_SC_SE_Li256ELb1ELb1ELb1ELb0EEENS1_36VarlenDynamicPersistentTileSchedulerILi64ELi64ELi256ELi128ELb1ELb1ELb1ELb1ELb1ELb1EEEEEEEEEvNT_6ParamsE,"",@"SHT_CUDA_INFO"
	.sectionflags	@""
	.align	4


	//----- nvinfo : EIATTR_CUDA_API_VERSION
	.align		4
        /*0000*/ 	.byte	0x04, 0x37
        /*0002*/ 	.short	(.L_530 - .L_529)
.L_529:
        /*0004*/ 	.word	0x00000082


	//----- nvinfo : EIATTR_KPARAM_INFO
	.align		4
.L_530:
        /*0008*/ 	.byte	0x04, 0x17
        /*000a*/ 	.short	(.L_532 - .L_531)
.L_531:
        /*000c*/ 	.word	0x00000000
        /*0010*/ 	.short	0x0000
        /*0012*/ 	.short	0x0070
        /*0014*/ 	.byte	0x00, 0xf0, 0x01, 0x2a


	//----- nvinfo : EIATTR_SPARSE_MMA_MASK
	.align		4
.L_532:
        /*0018*/ 	.byte	0x03, 0x50
        /*001a*/ 	.short	0x0000


	//----- nvinfo : EIATTR_MAXREG_COUNT
	.align		4
        /*001c*/ 	.byte	0x03, 0x1b
        /*001e*/ 	.short	0x00a8


	//----- nvinfo : EIATTR_NUM_BARRIERS
	.align		4
        /*0020*/ 	.byte	0x02, 0x4c
        /*0022*/ 	.byte	0x10
	.zero		1


	//----- nvinfo : EIATTR_EXTERNS
	.align		4
        /*0024*/ 	.byte	0x04, 0x0f
        /*0026*/ 	.short	(.L_534 - .L_533)


	//   ....[0]....
	.align		4
.L_533:
        /*0028*/ 	.word	index@(__assertfail)


	//----- nvinfo : EIATTR_ANNOTATIONS
	.align		4
.L_534:
        /*002c*/ 	.byte	0x04, 0x55
        /*002e*/ 	.short	(.L_536 - .L_535)


	//   ....[0]....
.L_535:
        /* <DEDUP_REMOVED lines=20> */


	//----- nvinfo : EIATTR_MERCURY_ISA_VERSION
	.align		4
.L_536:
        /*0158*/ 	.byte	0x03, 0x5f
        /*015a*/ 	.short	0x0101


	//----- nvinfo : EIATTR_UNUSED_LOAD_BYTE_OFFSET
	.align		4
        /*015c*/ 	.byte	0x04, 0x44
        /*015e*/ 	.short	(.L_538 - .L_537)


	//   ....[0]....
.L_537:
        /*0160*/ 	.word	0x00000940
        /*0164*/ 	.word	0x0000fff0


	//   ....[1]....
        /*0168*/ 	.word	0x00009d40
        /*016c*/ 	.word	0x0000fff0


	//----- nvinfo : EIATTR_INT_WARP_WIDE_INSTR_OFFSETS
	.align		4
.L_538:
        /*0170*/ 	.byte	0x04, 0x31
        /*0172*/ 	.short	(.L_540 - .L_539)


	//   ....[0]....
.L_539:
        /*0174*/ 	.word	0x000000c0


	//   ....[1]....
        /*0178*/ 	.word	0x000000d0


	//   ....[2]....
        /*017c*/ 	.word	0x00000170


	//   ....[3]....
        /*0180*/ 	.word	0x000101a0


	//   ....[4]....
        /*0184*/ 	.word	0x00010230


	//   ....[5]....
        /*0188*/ 	.word	0x00013600


	//   ....[6]....
        /*018c*/ 	.word	0x00013690


	//----- nvinfo : EIATTR_COOP_GROUP_MASK_REGIDS
	.align		4
.L_540:
        /*0190*/ 	.byte	0x04, 0x29
        /*0192*/ 	.short	(.L_542 - .L_541)


	//   ....[0]....
.L_541:
        /*0194*/ 	.word	0xffffffff


	//   ....[1]....
        /*0198*/ 	.word	0xffffffff


	//   ....[2]....
        /*019c*/ 	.word	0xffffffff


	//   ....[3]....
        /*01a0*/ 	.word	0xffffffff


	//   ....[4]....
        /*01a4*/ 	.word	0xffffffff


	//   ....[5]....
        /*01a8*/ 	.word	0xffffffff


	//   ....[6]....
        /*01ac*/ 	.word	0xffffffff


	//   ....[7]....
        /*01b0*/ 	.word	0xffffffff


	//   ....[8]....
        /*01b4*/ 	.word	0xffffffff


	//   ....[9]....
        /*01b8*/ 	.word	0xffffffff


	//   ....[10]....
        /*01bc*/ 	.word	0xffffffff


	//   ....[11]....
        /*01c0*/ 	.word	0xffffffff


	//   ....[12]....
        /*01c4*/ 	.word	0xffffffff


	//   ....[13]....
        /*01c8*/ 	.word	0xffffffff


	//   ....[14]....
        /*01cc*/ 	.word	0xffffffff


	//   ....[15]....
        /*01d0*/ 	.word	0xffffffff


	//   ....[16]....
        /*01d4*/ 	.word	0xffffffff


	//   ....[17]....
        /*01d8*/ 	.word	0xffffffff


	//   ....[18]....
        /*01dc*/ 	.word	0xffffffff


	//   ....[19]....
        /*01e0*/ 	.word	0xffffffff


	//   ....[20]....
        /*01e4*/ 	.word	0xffffffff


	//   ....[21]....
        /*01e8*/ 	.word	0xffffffff


	//   ....[22]....
        /*01ec*/ 	.word	0xffffffff


	//   ....[23]....
        /*01f0*/ 	.word	0xffffffff


	//   ....[24]....
        /*01f4*/ 	.word	0xffffffff


	//   ....[25]....
        /*01f8*/ 	.word	0xffffffff


	//   ....[26]....
        /*01fc*/ 	.word	0xffffffff


	//   ....[27]....
        /*0200*/ 	.word	0xffffffff


	//   ....[28]....
        /*0204*/ 	.word	0xffffffff


	//   ....[29]....
        /*0208*/ 	.word	0xffffffff


	//   ....[30]....
        /*020c*/ 	.word	0xffffffff


	//   ....[31]....
        /*0210*/ 	.word	0xffffffff


	//   ....[32]....
        /*0214*/ 	.word	0xffffffff


	//   ....[33]....
        /*0218*/ 	.word	0xffffffff


	//   ....[34]....
        /*021c*/ 	.word	0xffffffff


	//   ....[35]....
        /*0220*/ 	.word	0xffffffff


	//   ....[36]....
        /*0224*/ 	.word	0xffffffff


	//   ....[37]....
        /*0228*/ 	.word	0xffffffff


	//   ....[38]....
        /*022c*/ 	.word	0xffffffff


	//   ....[39]....
        /*0230*/ 	.word	0xffffffff


	//   ....[40]....
        /*0234*/ 	.word	0xffffffff


	//   ....[41]....
        /*0238*/ 	.word	0xffffffff


	//   ....[42]....
        /*023c*/ 	.word	0xffffffff


	//   ....[43]....
        /*0240*/ 	.word	0xffffffff


	//   ....[44]....
        /*0244*/ 	.word	0xffffffff


	//   ....[45]....
        /*0248*/ 	.word	0xffffffff


	//   ....[46]....
        /*024c*/ 	.word	0xffffffff


	//   ....[47]....
        /*0250*/ 	.word	0xffffffff


	//   ....[48]....
        /*0254*/ 	.word	0xffffffff


	//   ....[49]....
        /*0258*/ 	.word	0xffffffff


	//   ....[50]....
        /*025c*/ 	.word	0xffffffff


	//   ....[51]....
        /*0260*/ 	.word	0xffffffff


	//   ....[52]....
        /*0264*/ 	.word	0xffffffff


	//   ....[53]....
        /*0268*/ 	.word	0xffffffff


	//   ....[54]....
        /*026c*/ 	.word	0xffffffff


	//   ....[55]....
        /*0270*/ 	.word	0xffffffff


	//   ....[56]....
        /*0274*/ 	.word	0xffffffff


	//   ....[57]....
        /*0278*/ 	.word	0xffffffff


	//   ....[58]....
        /*027c*/ 	.word	0xffffffff


	//   ....[59]....
        /*0280*/ 	.word	0xffffffff


	//   ....[60]....
        /*0284*/ 	.word	0xffffffff


	//   ....[61]....
        /*0288*/ 	.word	0xffffffff


	//   ....[62]....
        /*028c*/ 	.word	0xffffffff


	//   ....[63]....
        /*0290*/ 	.word	0xffffffff


	//   ....[64]....
        /*0294*/ 	.word	0xffffffff


	//   ....[65]....
        /*0298*/ 	.word	0xffffffff


	//   ....[66]....
        /*029c*/ 	.word	0xffffffff


	//   ....[67]....
        /*02a0*/ 	.word	0xffffffff


	//   ....[68]....
        /*02a4*/ 	.word	0xffffffff


	//   ....[69]....
        /*02a8*/ 	.word	0xffffffff


	//   ....[70]....
        /*02ac*/ 	.word	0xffffffff


	//   ....[71]....
        /*02b0*/ 	.word	0xffffffff


	//   ....[72]....
        /*02b4*/ 	.word	0xffffffff


	//   ....[73]....
        /*02b8*/ 	.word	0xffffffff


	//   ....[74]....
        /*02bc*/ 	.word	0xffffffff


	//   ....[75]....
        /*02c0*/ 	.word	0xffffffff


	//   ....[76]....
        /*02c4*/ 	.word	0xffffffff


	//   ....[77]....
        /*02c8*/ 	.word	0xffffffff


	//   ....[78]....
        /*02cc*/ 	.word	0xffffffff


	//   ....[79]....
        /*02d0*/ 	.word	0xffffffff


	//   ....[80]....
        /*02d4*/ 	.word	0xffffffff


	//   ....[81]....
        /*02d8*/ 	.word	0xffffffff


	//   ....[82]....
        /*02dc*/ 	.word	0xffffffff


	//   ....[83]....
        /*02e0*/ 	.word	0xffffffff


	//   ....[84]....
        /*02e4*/ 	.word	0xffffffff


	//   ....[85]....
        /*02e8*/ 	.word	0xffffffff


	//   ....[86]....
        /*02ec*/ 	.word	0xffffffff


	//   ....[87]....
        /*02f0*/ 	.word	0xffffffff


	//   ....[88]....
        /*02f4*/ 	.word	0xffffffff


	//   ....[89]....
        /*02f8*/ 	.word	0xffffffff


	//   ....[90]....
        /*02fc*/ 	.word	0xffffffff


	//   ....[91]....
        /*0300*/ 	.word	0xffffffff


	//   ....[92]....
        /*0304*/ 	.word	0xffffffff


	//   ....[93]....
        /*0308*/ 	.word	0xffffffff


	//   ....[94]....
        /*030c*/ 	.word	0xffffffff


	//   ....[95]....
        /*0310*/ 	.word	0xffffffff


	//   ....[96]....
        /*0314*/ 	.word	0xffffffff


	//   ....[97]....
        /*0318*/ 	.word	0xffffffff


	//   ....[98]....
        /*031c*/ 	.word	0xffffffff


	//   ....[99]....
        /*0320*/ 	.word	0xffffffff


	//   ....[100]....
        /*0324*/ 	.word	0xffffffff


	//   ....[101]....
        /*0328*/ 	.word	0xffffffff


	//   ....[102]....
        /*032c*/ 	.word	0xffffffff


	//   ....[103]....
        /*0330*/ 	.word	0xffffffff


	//   ....[104]....
        /*0334*/ 	.word	0xffffffff


	//   ....[105]....
        /*0338*/ 	.word	0xffffffff


	//   ....[106]....
        /*033c*/ 	.word	0xffffffff


	//   ....[107]....
        /*0340*/ 	.word	0xffffffff


	//   ....[108]....
        /*0344*/ 	.word	0xffffffff


	//   ....[109]....
        /*0348*/ 	.word	0xffffffff


	//   ....[110]....
        /*034c*/ 	.word	0xffffffff


	//   ....[111]....
        /*0350*/ 	.word	0xffffffff


	//   ....[112]....
        /*0354*/ 	.word	0xffffffff


	//   ....[113]....
        /*0358*/ 	.word	0xffffffff


	//   ....[114]....
        /*035c*/ 	.word	0xffffffff


	//   ....[115]....
        /*0360*/ 	.word	0xffffffff


	//   ....[116]....
        /*0364*/ 	.word	0xffffffff


	//   ....[117]....
        /*0368*/ 	.word	0xffffffff


	//   ....[118]....
        /*036c*/ 	.word	0xffffffff


	//   ....[119]....
        /*0370*/ 	.word	0xffffffff


	//   ....[120]....
        /*0374*/ 	.word	0xffffffff


	//   ....[121]....
        /*0378*/ 	.word	0xffffffff


	//   ....[122]....
        /*037c*/ 	.word	0xffffffff


	//   ....[123]....
        /*0380*/ 	.word	0xffffffff


	//   ....[124]....
        /*0384*/ 	.word	0x0500000f


	//   ....[125]....
        /*0388*/ 	.word	0x0500000f


	//   ....[126]....
        /*038c*/ 	.word	0x0500000f


	//   ....[127]....
        /*0390*/ 	.word	0x0500000f


	//   ....[128]....
        /*0394*/ 	.word	0x0500000f


	//   ....[129]....
        /*0398*/ 	.word	0x0500000f


	//   ....[130]....
        /*039c*/ 	.word	0x0500000f


	//   ....[131]....
        /*03a0*/ 	.word	0x0500000f


	//   ....[132]....
        /*03a4*/ 	.word	0x0500000f


	//   ....[133]....
        /*03a8*/ 	.word	0x0500000f


	//   ....[134]....
        /*03ac*/ 	.word	0x0500000f


	//   ....[135]....
        /*03b0*/ 	.word	0x0500000f


	//   ....[136]....
        /*03b4*/ 	.word	0x0500000f


	//   ....[137]....
        /*03b8*/ 	.word	0x0500000f


	//   ....[138]....
        /*03bc*/ 	.word	0x0500000f


	//   ....[139]....
        /*03c0*/ 	.word	0x0500000f


	//   ....[140]....
        /*03c4*/ 	.word	0x0500000f


	//   ....[141]....
        /*03c8*/ 	.word	0x0500000f


	//   ....[142]....
        /*03cc*/ 	.word	0x0500000f


	//   ....[143]....
        /*03d0*/ 	.word	0x0500000f


	//   ....[144]....
        /*03d4*/ 	.word	0x0500000f


	//   ....[145]....
        /*03d8*/ 	.word	0x0500000f


	//   ....[146]....
        /*03dc*/ 	.word	0x0500000f


	//   ....[147]....
        /*03e0*/ 	.word	0x0500000f


	//   ....[148]....
        /*03e4*/ 	.word	0x0500000f


	//   ....[149]....
        /*03e8*/ 	.word	0x0500000f


	//   ....[150]....
        /*03ec*/ 	.word	0x0500000f


	//   ....[151]....
        /*03f0*/ 	.word	0x0500000f


	//   ....[152]....
        /*03f4*/ 	.word	0x0500000f


	//   ....[153]....
        /*03f8*/ 	.word	0x0500000f


	//   ....[154]....
        /*03fc*/ 	.word	0x0500000f


	//   ....[155]....
        /*0400*/ 	.word	0x0500000f


	//   ....[156]....
        /*0404*/ 	.word	0x0500000f


	//   ....[157]....
        /*0408*/ 	.word	0x0500000f


	//   ....[158]....
        /*040c*/ 	.word	0x0500000f


	//   ....[159]....
        /*0410*/ 	.word	0x0500000f


	//   ....[160]....
        /*0414*/ 	.word	0x0500000f


	//   ....[161]....
        /*0418*/ 	.word	0x0500000f


	//   ....[162]....
        /*041c*/ 	.word	0x0500000f


	//   ....[163]....
        /*0420*/ 	.word	0x0500000f


	//   ....[164]....
        /*0424*/ 	.word	0x0500000f


	//   ....[165]....
        /*0428*/ 	.word	0x0500000f


	//   ....[166]....
        /*042c*/ 	.word	0x0500000f


	//   ....[167]....
        /*0430*/ 	.word	0x0500000f


	//   ....[168]....
        /*0434*/ 	.word	0x0500000f


	//   ....[169]....
        /*0438*/ 	.word	0x0500000f


	//   ....[170]....
        /*043c*/ 	.word	0x0500000f


	//   ....[171]....
        /*0440*/ 	.word	0x0500000f


	//   ....[172]....
        /*0444*/ 	.word	0x0500000f


	//   ....[173]....
        /*0448*/ 	.word	0x0500000f


	//   ....[174]....
        /*044c*/ 	.word	0x0500000f


	//   ....[175]....
        /*0450*/ 	.word	0x0500000f


	//   ....[176]....
        /*0454*/ 	.word	0x0500000f


	//   ....[177]....
        /*0458*/ 	.word	0x0500000f


	//   ....[178]....
        /*045c*/ 	.word	0x0500000f


	//   ....[179]....
        /*0460*/ 	.word	0x0500000f


	//   ....[180]....
        /*0464*/ 	.word	0x0500000f


	//   ....[181]....
        /*0468*/ 	.word	0x0500000f


	//   ....[182]....
        /*046c*/ 	.word	0x0500000f


	//   ....[183]....
        /*0470*/ 	.word	0x0500000f


	//----- nvinfo : EIATTR_COOP_GROUP_INSTR_OFFSETS
	.align		4
.L_542:
        /*0474*/ 	.byte	0x04, 0x28
        /*0476*/ 	.short	(.L_544 - .L_543)


	//   ....[0]....
.L_543:
        /*0478*/ 	.word	0x00000070


	//   ....[1]....
        /*047c*/ 	.word	0x000000b0


	//   ....[2]....
        /*0480*/ 	.word	0x00000290


	//   ....[3]....
        /*0484*/ 	.word	0x000003f0


	//   ....[4]....
        /*0488*/ 	.word	0x00000510


	//   ....[5]....
        /*048c*/ 	.word	0x00000670


	//   ....[6]....
        /*0490*/ 	.word	0x00002050


	//   ....[7]....
        /*0494*/ 	.word	0x00004120


	//   ....[8]....
        /*0498*/ 	.word	0x000047b0


	//   ....[9]....
        /*049c*/ 	.word	0x000047e0


	//   ....[10]....
        /*04a0*/ 	.word	0x00004ba0


	//   ....[11]....
        /*04a4*/ 	.word	0x00004ca0


	//   ....[12]....
        /*04a8*/ 	.word	0x00004ed0


	//   ....[13]....
        /*04ac*/ 	.word	0x00005020


	//   ....[14]....
        /*04b0*/ 	.word	0x000058d0


	//   ....[15]....
        /*04b4*/ 	.word	0x00005df0


	//   ....[16]....
        /*04b8*/ 	.word	0x00005e00


	//   ....[17]....
        /*04bc*/ 	.word	0x000063a0


	//   ....[18]....
        /*04c0*/ 	.word	0x000063d0


	//   ....[19]....
        /*04c4*/ 	.word	0x000068c0


	//   ....[20]....
        /*04c8*/ 	.word	0x00006a90


	//   ....[21]....
        /*04cc*/ 	.word	0x00007850


	//   ....[22]....
        /*04d0*/ 	.word	0x00007d90


	//   ....[23]....
        /*04d4*/ 	.word	0x00007db0


	//   ....[24]....
        /*04d8*/ 	.word	0x000084e0


	//   ....[25]....
        /*04dc*/ 	.word	0x00008590


	//   ....[26]....
        /*04e0*/ 	.word	0x00009160


	//   ....[27]....
        /*04e4*/ 	.word	0x00009240


	//   ....[28]....
        /*04e8*/ 	.word	0x000092b0


	//   ....[29]....
        /*04ec*/ 	.word	0x000092d0


	//   ....[30]....
        /*04f0*/ 	.word	0x00009300


	//   ....[31]....
        /*04f4*/ 	.word	0x0000ab20


	//   ....[32]....
        /*04f8*/ 	.word	0x0000af10


	//   ....[33]....
        /*04fc*/ 	.word	0x0000af20


	//   ....[34]....
        /*0500*/ 	.word	0x0000af30


	//   ....[35]....
        /*0504*/ 	.word	0x0000af60


	//   ....[36]....
        /*0508*/ 	.word	0x0000bbd0


	//   ....[37]....
        /*050c*/ 	.word	0x0000bbf0


	//   ....[38]....
        /*0510*/ 	.word	0x0000bea0


	//   ....[39]....
        /*0514*/ 	.word	0x0000bec0


	//   ....[40]....
        /*0518*/ 	.word	0x0000c5d0


	//   ....[41]....
        /*051c*/ 	.word	0x0000c600


	//   ....[42]....
        /*0520*/ 	.word	0x0000ceb0


	//   ....[43]....
        /*0524*/ 	.word	0x0000ced0


	//   ....[44]....
        /*0528*/ 	.word	0x0000e290


	//   ....[45]....
        /*052c*/ 	.word	0x0000e2d0


	//   ....[46]....
        /*0530*/ 	.word	0x0000e510


	//   ....[47]....
        /*0534*/ 	.word	0x0000e530


	//   ....[48]....
        /*0538*/ 	.word	0x0000e7f0


	//   ....[49]....
        /*053c*/ 	.word	0x0000e9e0


	//   ....[50]....
        /*0540*/ 	.word	0x0000ea10


	//   ....[51]....
        /*0544*/ 	.word	0x0000ea40


	//   ....[52]....
        /*0548*/ 	.word	0x0000ea70


	//   ....[53]....
        /*054c*/ 	.word	0x0000eaa0


	//   ....[54]....
        /*0550*/ 	.word	0x0000ead0


	//   ....[55]....
        /*0554*/ 	.word	0x0000ec40


	//   ....[56]....
        /*0558*/ 	.word	0x0000ec70


	//   ....[57]....
        /*055c*/ 	.word	0x0000eca0


	//   ....[58]....
        /*0560*/ 	.word	0x0000ecd0


	//   ....[59]....
        /*0564*/ 	.word	0x0000ed00


	//   ....[60]....
        /*0568*/ 	.word	0x0000ed30


	//   ....[61]....
        /*056c*/ 	.word	0x0000edc0


	//   ....[62]....
        /*0570*/ 	.word	0x0000edf0


	//   ....[63]....
        /*0574*/ 	.word	0x0000ee00


	//   ....[64]....
        /*0578*/ 	.word	0x0000ee40


	//   ....[65]....
        /*057c*/ 	.word	0x00010f10


	//   ....[66]....
        /*0580*/ 	.word	0x00010f30


	//   ....[67]....
        /*0584*/ 	.word	0x00010fc0


	//   ....[68]....
        /*0588*/ 	.word	0x00010fe0


	//   ....[69]....
        /*058c*/ 	.word	0x00011060


	//   ....[70]....
        /*0590*/ 	.word	0x00011080


	//   ....[71]....
        /*0594*/ 	.word	0x00011090


	//   ....[72]....
        /*0598*/ 	.word	0x000110a0


	//   ....[73]....
        /*059c*/ 	.word	0x00011800


	//   ....[74]....
        /*05a0*/ 	.word	0x00011830


	//   ....[75]....
        /*05a4*/ 	.word	0x000118d0


	//   ....[76]....
        /*05a8*/ 	.word	0x000118f0


	//   ....[77]....
        /*05ac*/ 	.word	0x00011970


	//   ....[78]....
        /*05b0*/ 	.word	0x00011990


	//   ....[79]....
        /*05b4*/ 	.word	0x000119a0


	//   ....[80]....
        /*05b8*/ 	.word	0x000119b0


	//   ....[81]....
        /*05bc*/ 	.word	0x00011e30


	//   ....[82]....
        /*05c0*/ 	.word	0x00011ef0


	//   ....[83]....
        /*05c4*/ 	.word	0x00012040


	//   ....[84]....
        /*05c8*/ 	.word	0x00012080


	//   ....[85]....
        /*05cc*/ 	.word	0x00012090


	//   ....[86]....
        /*05d0*/ 	.word	0x000120a0


	//   ....[87]....
        /*05d4*/ 	.word	0x000121f0


	//   ....[88]....
        /*05d8*/ 	.word	0x00012340


	//   ....[89]....
        /*05dc*/ 	.word	0x00012b30


	//   ....[90]....
        /*05e0*/ 	.word	0x00012b50


	//   ....[91]....
        /*05e4*/ 	.word	0x00012ba0


	//   ....[92]....
        /*05e8*/ 	.word	0x00012bb0


	//   ....[93]....
        /*05ec*/ 	.word	0x00012bf0


	//   ....[94]....
        /*05f0*/ 	.word	0x00012c00


	//   ....[95]....
        /*05f4*/ 	.word	0x00012c10


	//   ....[96]....
        /*05f8*/ 	.word	0x00012c50


	//   ....[97]....
        /*05fc*/ 	.word	0x00012f50


	//   ....[98]....
        /*0600*/ 	.word	0x00012f90


	//   ....[99]....
        /*0604*/ 	.word	0x00012fb0


	//   ....[100]....
        /*0608*/ 	.word	0x00012fd0


	//   ....[101]....
        /*060c*/ 	.word	0x00013000


	//   ....[102]....
        /*0610*/ 	.word	0x00013020


	//   ....[103]....
        /*0614*/ 	.word	0x00013120


	//   ....[104]....
        /*0618*/ 	.word	0x00013270


	//   ....[105]....
        /*061c*/ 	.word	0x000138b0


	//   ....[106]....
        /*0620*/ 	.word	0x000138e0


	//   ....[107]....
        /*0624*/ 	.word	0x00013940


	//   ....[108]....
        /*0628*/ 	.word	0x00013970


	//   ....[109]....
        /*062c*/ 	.word	0x000139a0


	//   ....[110]....
        /*0630*/ 	.word	0x000139d0


	//   ....[111]....
        /*0634*/ 	.word	0x00013a00


	//   ....[112]....
        /*0638*/ 	.word	0x00013a30


	//   ....[113]....
        /*063c*/ 	.word	0x00013bd0


	//   ....[114]....
        /*0640*/ 	.word	0x00013c00


	//   ....[115]....
        /*0644*/ 	.word	0x00013c30


	//   ....[116]....
        /*0648*/ 	.word	0x00013c60


	//   ....[117]....
        /*064c*/ 	.word	0x00013c90


	//   ....[118]....
        /*0650*/ 	.word	0x00013cc0


	//   ....[119]....
        /*0654*/ 	.word	0x00013d80


	//   ....[120]....
        /*0658*/ 	.word	0x00013da0


	//   ....[121]....
        /*065c*/ 	.word	0x00013dc0


	//   ....[122]....
        /*0660*/ 	.word	0x00013e20


	//   ....[123]....
        /*0664*/ 	.word	0x00014840


	//   ....[124]....
        /*0668*/ 	.word	0x00014e90


	//   ....[125]....
        /*066c*/ 	.word	0x00014f80


	//   ....[126]....
        /*0670*/ 	.word	0x00015020


	//   ....[127]....
        /*0674*/ 	.word	0x00015080


	//   ....[128]....
        /*0678*/ 	.word	0x00015170


	//   ....[129]....
        /*067c*/ 	.word	0x000151e0


	//   ....[130]....
        /*0680*/ 	.word	0x000152d0


	//   ....[131]....
        /*0684*/ 	.word	0x00015340


	//   ....[132]....
        /*0688*/ 	.word	0x000153e0


	//   ....[133]....
        /*068c*/ 	.word	0x000154d0


	//   ....[134]....
        /*0690*/ 	.word	0x00015540


	//   ....[135]....
        /*0694*/ 	.word	0x000155a0


	//   ....[136]....
        /*0698*/ 	.word	0x00015690


	//   ....[137]....
        /*069c*/ 	.word	0x000156f0


	//   ....[138]....
        /*06a0*/ 	.word	0x000157f0


	//   ....[139]....
        /*06a4*/ 	.word	0x00015850


	//   ....[140]....
        /*06a8*/ 	.word	0x000158f0


	//   ....[141]....
        /*06ac*/ 	.word	0x00015a70


	//   ....[142]....
        /*06b0*/ 	.word	0x00015b70


	//   ....[143]....
        /*06b4*/ 	.word	0x00015df0


	//   ....[144]....
        /*06b8*/ 	.word	0x00015e40


	//   ....[145]....
        /*06bc*/ 	.word	0x00016010


	//   ....[146]....
        /*06c0*/ 	.word	0x00016060


	//   ....[147]....
        /*06c4*/ 	.word	0x00016230


	//   ....[148]....
        /*06c8*/ 	.word	0x00016280


	//   ....[149]....
        /*06cc*/ 	.word	0x00016370


	//   ....[150]....
        /*06d0*/ 	.word	0x00016410


	//   ....[151]....
        /*06d4*/ 	.word	0x00016470


	//   ....[152]....
        /*06d8*/ 	.word	0x00016520


	//   ....[153]....
        /*06dc*/ 	.word	0x00016580


	//   ....[154]....
        /*06e0*/ 	.word	0x00016630


	//   ....[155]....
        /*06e4*/ 	.word	0x00016690


	//   ....[156]....
        /*06e8*/ 	.word	0x00016740


	//   ....[157]....
        /*06ec*/ 	.word	0x00016830


	//   ....[158]....
        /*06f0*/ 	.word	0x00016910


	//   ....[159]....
        /*06f4*/ 	.word	0x00016a20


	//   ....[160]....
        /*06f8*/ 	.word	0x00016b20


	//   ....[161]....
        /*06fc*/ 	.word	0x00016c50


	//   ....[162]....
        /*0700*/ 	.word	0x00016d30


	//   ....[163]....
        /*0704*/ 	.word	0x00016e30


	//   ....[164]....
        /*0708*/ 	.word	0x00016f10


	//   ....[165]....
        /*070c*/ 	.word	0x00016fa0


	//   ....[166]....
        /*0710*/ 	.word	0x00017040


	//   ....[167]....
        /*0714*/ 	.word	0x000171b0


	//   ....[168]....
        /*0718*/ 	.word	0x00017220


	//   ....[169]....
        /*071c*/ 	.word	0x00017290


	//   ....[170]....
        /*0720*/ 	.word	0x00017300


	//   ....[171]....
        /*0724*/ 	.word	0x00017370


	//   ....[172]....
        /*0728*/ 	.word	0x000173f0


	//   ....[173]....
        /*072c*/ 	.word	0x00017470


	//   ....[174]....
        /*0730*/ 	.word	0x00017500


	//   ....[175]....
        /*0734*/ 	.word	0x00017570


	//   ....[176]....
        /*0738*/ 	.word	0x000175e0


	//   ....[177]....
        /*073c*/ 	.word	0x00017650


	//   ....[178]....
        /*0740*/ 	.word	0x000176d0


	//   ....[179]....
        /*0744*/ 	.word	0x00017740


	//   ....[180]....
        /*0748*/ 	.word	0x000177d0


	//   ....[181]....
        /*074c*/ 	.word	0x00017830


	//   ....[182]....
        /*0750*/ 	.word	0x000178c0


	//   ....[183]....
        /*0754*/ 	.word	0x000179f0


	//----- nvinfo : EIATTR_REG_RECONFIG
	.align		4
.L_544:
        /*0758*/ 	.byte	0x01, 0x54
	.zero		2


	//----- nvinfo : EIATTR_SYSCALL_OFFSETS
	.align		4
        /*075c*/ 	.byte	0x04, 0x46
        /*075e*/ 	.short	(.L_546 - .L_545)


	//   ....[0]....
.L_545:
        /*0760*/ 	.word	0x000042f0


	//   ....[1]....
        /*0764*/ 	.word	0x00010390


	//   ....[2]....
        /*0768*/ 	.word	0x000104e0


	//   ....[3]....
        /*076c*/ 	.word	0x000105d0


	//   ....[4]....
        /*0770*/ 	.word	0x000114c0


	//----- nvinfo : EIATTR_MBARRIER_INSTR_OFFSETS
	.align		4
.L_546:
        /*0774*/ 	.byte	0x04, 0x39
        /*0776*/ 	.short	(.L_548 - .L_547)


	//   ....[0]....
.L_547:
        /*0778*/ 	.word	0x00000180
        /*077c*/ 	.word	0x000000ff
        /*0780*/ 	.word	0x00028c00
        /*0784*/ 	.short	0x0100
        /*0786*/ 	.byte	0x08
	.zero		1


	//   ....[1]....
        /*0788*/ 	.word	0x00000190
        /*078c*/ 	.word	0x000000ff
        /*0790*/ 	.word	0x00028c20
        /*0794*/ 	.short	0x0100
        /*0796*/ 	.byte	0x08
	.zero		1


	//   ....[2]....
        /*0798*/ 	.word	0x00000240
        /*079c*/ 	.word	0x000000ff
        /*07a0*/ 	.word	0x00028c30
        /*07a4*/ 	.short	0x0100
        /*07a6*/ 	.byte	0x06
	.zero		1


	//   ....[3]....
        /*07a8*/ 	.word	0x00000250
        /*07ac*/ 	.word	0x000000ff
        /*07b0*/ 	.word	0x00028c40
        /*07b4*/ 	.short	0x0100
        /*07b6*/ 	.byte	0x06
	.zero		1


	//   ....[4]....
        /*07b8*/ 	.word	0x00000260
        /*07bc*/ 	.word	0x000000ff
        /*07c0*/ 	.word	0x00028c38
        /*07c4*/ 	.short	0x0100
        /*07c6*/ 	.byte	0x06
	.zero		1


	//   ....[5]....
        /*07c8*/ 	.word	0x00000270
        /*07cc*/ 	.word	0x000000ff
        /*07d0*/ 	.word	0x00028c48
        /*07d4*/ 	.short	0x0100
        /*07d6*/ 	.byte	0x06
	.zero		1


	//   ....[6]....
        /*07d8*/ 	.word	0x000003a0
        /*07dc*/ 	.word	0x000000ff
        /*07e0*/ 	.word	0x00028c50
        /*07e4*/ 	.short	0x0100
        /*07e6*/ 	.byte	0x08
	.zero		1


	//   ....[7]....
        /*07e8*/ 	.word	0x000003b0
        /*07ec*/ 	.word	0x000000ff
        /*07f0*/ 	.word	0x00028c60
        /*07f4*/ 	.short	0x0100
        /*07f6*/ 	.byte	0x08
	.zero		1


	//   ....[8]....
        /*07f8*/ 	.word	0x000003c0
        /*07fc*/ 	.word	0x000000ff
        /*0800*/ 	.word	0x00028c58
        /*0804*/ 	.short	0x0100
        /*0806*/ 	.byte	0x08
	.zero		1


	//   ....[9]....
        /*0808*/ 	.word	0x000003d0
        /*080c*/ 	.word	0x000000ff
        /*0810*/ 	.word	0x00028c68
        /*0814*/ 	.short	0x0100
        /*0816*/ 	.byte	0x08
	.zero		1


	//   ....[10]....
        /*0818*/ 	.word	0x000004c0
        /*081c*/ 	.word	0x000000ff
        /*0820*/ 	.word	0x00028c70
        /*0824*/ 	.short	0x0100
        /*0826*/ 	.byte	0x06
	.zero		1


	//   ....[11]....
        /*0828*/ 	.word	0x000004d0
        /*082c*/ 	.word	0x000000ff
        /*0830*/ 	.word	0x00028c80
        /*0834*/ 	.short	0x0100
        /*0836*/ 	.byte	0x06
	.zero		1


	//   ....[12]....
        /*0838*/ 	.word	0x000004e0
        /*083c*/ 	.word	0x000000ff
        /*0840*/ 	.word	0x00028c78
        /*0844*/ 	.short	0x0100
        /*0846*/ 	.byte	0x06
	.zero		1


	//   ....[13]....
        /*0848*/ 	.word	0x000004f0
        /*084c*/ 	.word	0x000000ff
        /*0850*/ 	.word	0x00028c88
        /*0854*/ 	.short	0x0100
        /*0856*/ 	.byte	0x06
	.zero		1


	//   ....[14]....
        /*0858*/ 	.word	0x00000620
        /*085c*/ 	.word	0x000000ff
        /*0860*/ 	.word	0x00028c90
        /*0864*/ 	.short	0x0100
        /*0866*/ 	.byte	0x08
	.zero		1


	//   ....[15]....
        /*0868*/ 	.word	0x00000630
        /*086c*/ 	.word	0x000000ff
        /*0870*/ 	.word	0x00028ca0
        /*0874*/ 	.short	0x0100
        /*0876*/ 	.byte	0x08
	.zero		1


	//   ....[16]....
        /*0878*/ 	.word	0x00000640
        /*087c*/ 	.word	0x000000ff
        /*0880*/ 	.word	0x00028c98
        /*0884*/ 	.short	0x0100
        /*0886*/ 	.byte	0x08
	.zero		1


	//   ....[17]....
        /*0888*/ 	.word	0x00000650
        /*088c*/ 	.word	0x000000ff
        /*0890*/ 	.word	0x00028ca8
        /*0894*/ 	.short	0x0100
        /*0896*/ 	.byte	0x08
	.zero		1


	//   ....[18]....
        /*0898*/ 	.word	0x00000790
        /*089c*/ 	.word	0x000000ff
        /*08a0*/ 	.word	0x00028cb0
        /*08a4*/ 	.short	0x0100
        /*08a6*/ 	.byte	0x08
	.zero		1


	//   ....[19]....
        /*08a8*/ 	.word	0x000007a0
        /*08ac*/ 	.word	0x000000ff
        /*08b0*/ 	.word	0x00028cc0
        /*08b4*/ 	.short	0x0100
        /*08b6*/ 	.byte	0x08
	.zero		1


	//   ....[20]....
        /*08b8*/ 	.word	0x000007b0
        /*08bc*/ 	.word	0x000000ff
        /*08c0*/ 	.word	0x00028cb8
        /*08c4*/ 	.short	0x0100
        /*08c6*/ 	.byte	0x08
	.zero		1


	//   ....[21]....
        /*08c8*/ 	.word	0x000007c0
        /*08cc*/ 	.word	0x000000ff
        /*08d0*/ 	.word	0x00028cc8
        /*08d4*/ 	.short	0x0100
        /*08d6*/ 	.byte	0x08
	.zero		1


	//   ....[22]....
        /*08d8*/ 	.word	0x00002190
        /*08dc*/ 	.word	0x000000ff
        /*08e0*/ 	.word	0x00028c50
        /*08e4*/ 	.short	0x010a
        /*08e6*/ 	.byte	0x17
	.zero		1


	//   ....[23]....
        /*08e8*/ 	.word	0x00002430
        /*08ec*/ 	.word	0x000000ff
        /*08f0*/ 	.word	0x00000000
        /*08f4*/ 	.short	0x0101
        /*08f6*/ 	.byte	0x06
	.zero		1


	//   ....[24]....
        /*08f8*/ 	.word	0x00002dc0
        /*08fc*/ 	.word	0x000000ff
        /*0900*/ 	.word	0x00028c50
        /*0904*/ 	.short	0x010a
        /*0906*/ 	.byte	0x17
	.zero		1


	//   ....[25]....
        /*0908*/ 	.word	0x00002e00
        /*090c*/ 	.word	0x000000ff
        /*0910*/ 	.word	0x00028c50
        /*0914*/ 	.short	0x010a
        /*0916*/ 	.byte	0x17
	.zero		1


	//   ....[26]....
        /*0918*/ 	.word	0x00002ff0
        /*091c*/ 	.word	0x000000ff
        /*0920*/ 	.word	0x00000000
        /*0924*/ 	.short	0x0101
        /*0926*/ 	.byte	0x06
	.zero		1


	//   ....[27]....
        /*0928*/ 	.word	0x000043a0
        /*092c*/ 	.word	0x000000ff
        /*0930*/ 	.word	0x00028c00
        /*0934*/ 	.short	0x010a
        /*0936*/ 	.byte	0x28
	.zero		1


	//   ....[28]....
        /*0938*/ 	.word	0x00004420
        /*093c*/ 	.word	0x00000007
        /*0940*/ 	.word	0x00028c30
        /*0944*/ 	.short	0x010a
        /*0946*/ 	.byte	0x3f
	.zero		1


	//   ....[29]....
        /*0948*/ 	.word	0x00004460
        /*094c*/ 	.word	0x00000007
        /*0950*/ 	.word	0x00028c30
        /*0954*/ 	.short	0x010a
        /*0956*/ 	.byte	0x3f
	.zero		1


	//   ....[30]....
        /*0958*/ 	.word	0x00004890
        /*095c*/ 	.word	0x000000ff
        /*0960*/ 	.word	0x00000000
        /*0964*/ 	.short	0x0101
        /*0966*/ 	.byte	0x06
	.zero		1


	//   ....[31]....
        /*0968*/ 	.word	0x00005690
        /*096c*/ 	.word	0x00000007
        /*0970*/ 	.word	0x00028c50
        /*0974*/ 	.short	0x010a
        /*0976*/ 	.byte	0x3f
	.zero		1


	//   ....[32]....
        /*0978*/ 	.word	0x000056d0
        /*097c*/ 	.word	0x00000007
        /*0980*/ 	.word	0x00028c50
        /*0984*/ 	.short	0x010a
        /*0986*/ 	.byte	0x3f
	.zero		1


	//   ....[33]....
        /*0988*/ 	.word	0x000059d0
        /*098c*/ 	.word	0x000000ff
        /*0990*/ 	.word	0x00000000
        /*0994*/ 	.short	0x0101
        /*0996*/ 	.byte	0x06
	.zero		1


	//   ....[34]....
        /*0998*/ 	.word	0x00005b30
        /*099c*/ 	.word	0x000000ff
        /*09a0*/ 	.word	0x00028c30
        /*09a4*/ 	.short	0x010a
        /*09a6*/ 	.byte	0x17
	.zero		1


	//   ....[35]....
        /*09a8*/ 	.word	0x00005b70
        /*09ac*/ 	.word	0x000000ff
        /*09b0*/ 	.word	0x00028c30
        /*09b4*/ 	.short	0x010a
        /*09b6*/ 	.byte	0x17
	.zero		1


	//   ....[36]....
        /*09b8*/ 	.word	0x00005e50
        /*09bc*/ 	.word	0x000000ff
        /*09c0*/ 	.word	0x00000000
        /*09c4*/ 	.short	0x0101
        /*09c6*/ 	.byte	0x06
	.zero		1


	//   ....[37]....
        /*09c8*/ 	.word	0x00007610
        /*09cc*/ 	.word	0x000000ff
        /*09d0*/ 	.word	0x00028c50
        /*09d4*/ 	.short	0x010a
        /*09d6*/ 	.byte	0x17
	.zero		1


	//   ....[38]....
        /*09d8*/ 	.word	0x00007650
        /*09dc*/ 	.word	0x000000ff
        /*09e0*/ 	.word	0x00028c50
        /*09e4*/ 	.short	0x010a
        /*09e6*/ 	.byte	0x17
	.zero		1


	//   ....[39]....
        /*09e8*/ 	.word	0x00007910
        /*09ec*/ 	.word	0x000000ff
        /*09f0*/ 	.word	0x00000000
        /*09f4*/ 	.short	0x0101
        /*09f6*/ 	.byte	0x17
	.zero		1


	//   ....[40]....
        /*09f8*/ 	.word	0x00007a40
        /*09fc*/ 	.word	0x000000ff
        /*0a00*/ 	.word	0x00028c30
        /*0a04*/ 	.short	0x010a
        /*0a06*/ 	.byte	0x16
	.zero		1


	//   ....[41]....
        /*0a08*/ 	.word	0x00007a80
        /*0a0c*/ 	.word	0x000000ff
        /*0a10*/ 	.word	0x00028c30
        /*0a14*/ 	.short	0x010a
        /*0a16*/ 	.byte	0x16
	.zero		1


	//   ....[42]....
        /*0a18*/ 	.word	0x00007cc0
        /*0a1c*/ 	.word	0x000000ff
        /*0a20*/ 	.word	0x00000000
        /*0a24*/ 	.short	0x0101
        /*0a26*/ 	.byte	0x06
	.zero		1


	//   ....[43]....
        /*0a28*/ 	.word	0x00008f20
        /*0a2c*/ 	.word	0x000000ff
        /*0a30*/ 	.word	0x00028c50
        /*0a34*/ 	.short	0x010a
        /*0a36*/ 	.byte	0x16
	.zero		1


	//   ....[44]....
        /*0a38*/ 	.word	0x00008f60
        /*0a3c*/ 	.word	0x000000ff
        /*0a40*/ 	.word	0x00028c50
        /*0a44*/ 	.short	0x010a
        /*0a46*/ 	.byte	0x16
	.zero		1


	//   ....[45]....
        /*0a48*/ 	.word	0x00009220
        /*0a4c*/ 	.word	0x000000ff
        /*0a50*/ 	.word	0x00000000
        /*0a54*/ 	.short	0x0101
        /*0a56*/ 	.byte	0x16
	.zero		1


	//   ....[46]....
        /*0a58*/ 	.word	0x0000bbe0
        /*0a5c*/ 	.word	0x000000ff
        /*0a60*/ 	.word	0x00000000
        /*0a64*/ 	.short	0x0101
        /*0a66*/ 	.byte	0x04
	.zero		1


	//   ....[47]....
        /*0a68*/ 	.word	0x0000c4e0
        /*0a6c*/ 	.word	0x000000ff
        /*0a70*/ 	.word	0x00000000
        /*0a74*/ 	.short	0x0101
        /*0a76*/ 	.byte	0x04
	.zero		1


	//   ....[48]....
        /*0a78*/ 	.word	0x00010cf0
        /*0a7c*/ 	.word	0x00000013
        /*0a80*/ 	.word	0x00028c40
        /*0a84*/ 	.short	0x010a
        /*0a86*/ 	.byte	0x3f
	.zero		1


	//   ....[49]....
        /*0a88*/ 	.word	0x000111a0
        /*0a8c*/ 	.word	0x00000013
        /*0a90*/ 	.word	0x00028c30
        /*0a94*/ 	.short	0x0107
        /*0a96*/ 	.byte	0x3f
	.zero		1


	//   ....[50]....
        /*0a98*/ 	.word	0x00011280
        /*0a9c*/ 	.word	0x00000013
        /*0aa0*/ 	.word	0x00028c30
        /*0aa4*/ 	.short	0x0101
        /*0aa6*/ 	.byte	0x3f
	.zero		1


	//   ....[51]....
        /*0aa8*/ 	.word	0x00011ab0
        /*0aac*/ 	.word	0x00000011
        /*0ab0*/ 	.word	0x00028c00
        /*0ab4*/ 	.short	0x0107
        /*0ab6*/ 	.byte	0x3f
	.zero		1


	//   ....[52]....
        /*0ab8*/ 	.word	0x00011ba0
        /*0abc*/ 	.word	0x00000011
        /*0ac0*/ 	.word	0x00028c00
        /*0ac4*/ 	.short	0x0101
        /*0ac6*/ 	.byte	0x3f
	.zero		1


	//   ....[53]....
        /*0ac8*/ 	.word	0x00011bc0
        /*0acc*/ 	.word	0x00000011
        /*0ad0*/ 	.word	0x00028c20
        /*0ad4*/ 	.short	0x010a
        /*0ad6*/ 	.byte	0x3f
	.zero		1


	//   ....[54]....
        /*0ad8*/ 	.word	0x00011c50
        /*0adc*/ 	.word	0x00000013
        /*0ae0*/ 	.word	0x00028c60
        /*0ae4*/ 	.short	0x010a
        /*0ae6*/ 	.byte	0x3f
	.zero		1


	//   ....[55]....
        /*0ae8*/ 	.word	0x00012560
        /*0aec*/ 	.word	0x00000013
        /*0af0*/ 	.word	0x00028c50
        /*0af4*/ 	.short	0x0107
        /*0af6*/ 	.byte	0x3f
	.zero		1


	//   ....[56]....
        /*0af8*/ 	.word	0x00012630
        /*0afc*/ 	.word	0x00000013
        /*0b00*/ 	.word	0x00028c50
        /*0b04*/ 	.short	0x0101
        /*0b06*/ 	.byte	0x3f
	.zero		1


	//   ....[57]....
        /*0b08*/ 	.word	0x000129b0
        /*0b0c*/ 	.word	0x00000006
        /*0b10*/ 	.word	0x00028c40
        /*0b14*/ 	.short	0x010a
        /*0b16*/ 	.byte	0x3f
	.zero		1


	//   ....[58]....
        /*0b18*/ 	.word	0x00012cd0
        /*0b1c*/ 	.word	0x00000006
        /*0b20*/ 	.word	0x00028c30
        /*0b24*/ 	.short	0x0107
        /*0b26*/ 	.byte	0x3f
	.zero		1


	//   ....[59]....
        /*0b28*/ 	.word	0x00012d90
        /*0b2c*/ 	.word	0x00000006
        /*0b30*/ 	.word	0x00028c30
        /*0b34*/ 	.short	0x0101
        /*0b36*/ 	.byte	0x3f
	.zero		1


	//   ....[60]....
        /*0b38*/ 	.word	0x00012dc0
        /*0b3c*/ 	.word	0x00000006
        /*0b40*/ 	.word	0x00028c60
        /*0b44*/ 	.short	0x010a
        /*0b46*/ 	.byte	0x3f
	.zero		1


	//   ....[61]....
        /*0b48*/ 	.word	0x00013470
        /*0b4c*/ 	.word	0x00000006
        /*0b50*/ 	.word	0x00028c50
        /*0b54*/ 	.short	0x0107
        /*0b56*/ 	.byte	0x3f
	.zero		1


	//   ....[62]....
        /*0b58*/ 	.word	0x00013530
        /*0b5c*/ 	.word	0x00000006
        /*0b60*/ 	.word	0x00028c50
        /*0b64*/ 	.short	0x0101
        /*0b66*/ 	.byte	0x3f
	.zero		1


	//   ....[63]....
        /*0b68*/ 	.word	0x000147c0
        /*0b6c*/ 	.word	0x00000007
        /*0b70*/ 	.word	0x00028c20
        /*0b74*/ 	.short	0x010a
        /*0b76*/ 	.byte	0x3f
	.zero		1


	//   ....[64]....
        /*0b78*/ 	.word	0x00014940
        /*0b7c*/ 	.word	0x00000005
        /*0b80*/ 	.word	0x00028c40
        /*0b84*/ 	.short	0x010a
        /*0b86*/ 	.byte	0x3f
	.zero		1


	//   ....[65]....
        /*0b88*/ 	.word	0x000149e0
        /*0b8c*/ 	.word	0x00000003
        /*0b90*/ 	.word	0x00028c40
        /*0b94*/ 	.short	0x010a
        /*0b96*/ 	.byte	0x3f
	.zero		1


	//   ....[66]....
        /*0b98*/ 	.word	0x00014a20
        /*0b9c*/ 	.word	0x00000005
        /*0ba0*/ 	.word	0x00028c60
        /*0ba4*/ 	.short	0x010a
        /*0ba6*/ 	.byte	0x3f
	.zero		1


	//   ....[67]....
        /*0ba8*/ 	.word	0x00014a60
        /*0bac*/ 	.word	0x00000003
        /*0bb0*/ 	.word	0x00028c60
        /*0bb4*/ 	.short	0x010a
        /*0bb6*/ 	.byte	0x3f
	.zero		1


	//   ....[68]....
        /*0bb8*/ 	.word	0x00014ad0
        /*0bbc*/ 	.word	0x00000003
        /*0bc0*/ 	.word	0x00028c50
        /*0bc4*/ 	.short	0x010a
        /*0bc6*/ 	.byte	0x3f
	.zero		1


	//   ....[69]....
        /*0bc8*/ 	.word	0x00014b30
        /*0bcc*/ 	.word	0x00000003
        /*0bd0*/ 	.word	0x00028c50
        /*0bd4*/ 	.short	0x010a
        /*0bd6*/ 	.byte	0x3f
	.zero		1


	//   ....[70]....
        /*0bd8*/ 	.word	0x00014b90
        /*0bdc*/ 	.word	0x00000003
        /*0be0*/ 	.word	0x00028c00
        /*0be4*/ 	.short	0x010a
        /*0be6*/ 	.byte	0x3f
	.zero		1


	//   ....[71]....
        /*0be8*/ 	.word	0x00014be0
        /*0bec*/ 	.word	0x00000007
        /*0bf0*/ 	.word	0x00028c30
        /*0bf4*/ 	.short	0x010a
        /*0bf6*/ 	.byte	0x3f
	.zero		1


	//   ....[72]....
        /*0bf8*/ 	.word	0x00014c30
        /*0bfc*/ 	.word	0x00000007
        /*0c00*/ 	.word	0x00028c50
        /*0c04*/ 	.short	0x010a
        /*0c06*/ 	.byte	0x3f
	.zero		1


	//   ....[73]....
        /*0c08*/ 	.word	0x00014c90
        /*0c0c*/ 	.word	0x00000006
        /*0c10*/ 	.word	0x00028c30
        /*0c14*/ 	.short	0x010a
        /*0c16*/ 	.byte	0x3f
	.zero		1


	//   ....[74]....
        /*0c18*/ 	.word	0x00014cf0
        /*0c1c*/ 	.word	0x00000008
        /*0c20*/ 	.word	0x00028c50
        /*0c24*/ 	.short	0x010a
        /*0c26*/ 	.byte	0x3f
	.zero		1


	//   ....[75]....
        /*0c28*/ 	.word	0x00014d50
        /*0c2c*/ 	.word	0x00000006
        /*0c30*/ 	.word	0x00028c30
        /*0c34*/ 	.short	0x010a
        /*0c36*/ 	.byte	0x3f
	.zero		1


	//   ....[76]....
        /*0c38*/ 	.word	0x00014db0
        /*0c3c*/ 	.word	0x00000008
        /*0c40*/ 	.word	0x00028c50
        /*0c44*/ 	.short	0x010a
        /*0c46*/ 	.byte	0x3f
	.zero		1


	//   ....[77]....
        /*0c48*/ 	.word	0x00014ed0
        /*0c4c*/ 	.word	0x00000013
        /*0c50*/ 	.word	0x00028c40
        /*0c54*/ 	.short	0x010a
        /*0c56*/ 	.byte	0x3f
	.zero		1


	//   ....[78]....
        /*0c58*/ 	.word	0x00015970
        /*0c5c*/ 	.word	0x00000011
        /*0c60*/ 	.word	0x00028c20
        /*0c64*/ 	.short	0x010a
        /*0c66*/ 	.byte	0x3f
	.zero		1


	//   ....[79]....
        /*0c68*/ 	.word	0x000159c0
        /*0c6c*/ 	.word	0x00000013
        /*0c70*/ 	.word	0x00028c60
        /*0c74*/ 	.short	0x010a
        /*0c76*/ 	.byte	0x3f
	.zero		1


	//   ....[80]....
        /*0c78*/ 	.word	0x000162c0
        /*0c7c*/ 	.word	0x00000006
        /*0c80*/ 	.word	0x00028c40
        /*0c84*/ 	.short	0x010a
        /*0c86*/ 	.byte	0x3f
	.zero		1


	//   ....[81]....
        /*0c88*/ 	.word	0x00016780
        /*0c8c*/ 	.word	0x00000006
        /*0c90*/ 	.word	0x00028c60
        /*0c94*/ 	.short	0x010a
        /*0c96*/ 	.byte	0x3f
	.zero		1


	//   ....[82]....
        /*0c98*/ 	.word	0x00017910
        /*0c9c*/ 	.word	0x00000007
        /*0ca0*/ 	.word	0x00028c20
        /*0ca4*/ 	.short	0x010a
        /*0ca6*/ 	.byte	0x3f
	.zero		1


	//   ....[83]....
        /*0ca8*/ 	.word	0x00017ab0
        /*0cac*/ 	.word	0x00000005
        /*0cb0*/ 	.word	0x00028c40
        /*0cb4*/ 	.short	0x010a
        /*0cb6*/ 	.byte	0x3f
	.zero		1


	//   ....[84]....
        /*0cb8*/ 	.word	0x00017b00
        /*0cbc*/ 	.word	0x00000003
        /*0cc0*/ 	.word	0x00028c40
        /*0cc4*/ 	.short	0x010a
        /*0cc6*/ 	.byte	0x3f
	.zero		1


	//   ....[85]....
        /*0cc8*/ 	.word	0x00017b50
        /*0ccc*/ 	.word	0x00000005
        /*0cd0*/ 	.word	0x00028c60
        /*0cd4*/ 	.short	0x010a
        /*0cd6*/ 	.byte	0x3f
	.zero		1


	//----- nvinfo : EIATTR_NUM_MBARRIERS
	.align		4
.L_548:
        /*0cd8*/ 	.byte	0x03, 0x38
        /*0cda*/ 	.short	0x0016


	//----- nvinfo : EIATTR_EXIT_INSTR_OFFSETS
	.align		4
        /*0cdc*/ 	.byte	0x04, 0x1c
        /*0cde*/ 	.short	(.L_550 - .L_549)


	//   ....[0]....
.L_549:
        /*0ce0*/ 	.word	0x00000970


	//   ....[1]....
        /*0ce4*/ 	.word	0x0000e790


	//   ....[2]....
        /*0ce8*/ 	.word	0x00014ab0


	//----- nvinfo : EIATTR_MAX_THREADS
	.align		4
.L_550:
        /*0cec*/ 	.byte	0x04, 0x05
        /*0cee*/ 	.short	(.L_552 - .L_551)
.L_551:
        /*0cf0*/ 	.word	0x00000180
        /*0cf4*/ 	.word	0x00000001
        /*0cf8*/ 	.word	0x00000001


	//----- nvinfo : EIATTR_CRS_STACK_SIZE
	.align		4
.L_552:
        /*0cfc*/ 	.byte	0x04, 0x1e
        /*0cfe*/ 	.short	(.L_554 - .L_553)
.L_553:
        /*0d00*/ 	.word	0x00000000


	//----- nvinfo : EIATTR_CBANK_PARAM_SIZE
	.align		4
.L_554:
        /*0d04*/ 	.byte	0x03, 0x19
        /*0d06*/ 	.short	0x0af0


	//----- nvinfo : EIATTR_PARAM_CBANK
	.align		4
        /*0d08*/ 	.byte	0x04, 0x0a
        /*0d0a*/ 	.short	(.L_556 - .L_555)
	.align		4
.L_555:
        /*0d0c*/ 	.word	index@(.nv.constant0._ZN7cutlass13device_kernelIN5flash11enable_sm90INS1_16FlashAttnFwdSm90INS1_25CollectiveMainloopFwdSm90ILi2EN4cute5tupleIJNS5_1CILi1EEES8_S8_EEENS6_IJNS7_ILi64EEESA_SA_EEELi512ENS_10bfloat16_tEfNS_4arch4Sm90ELb1ELb0ELb0ELb1ELb1ELb0ELb0ELb0ELb0ELb1ELb1ELb0EEENS1_21CollectiveEpilogueFwdINS6_IJSA_NS7_ILi512EEESA_EEES9_SC_SE_Li256ELb1ELb1ELb1ELb0EEENS1_36VarlenDynamicPersistentTileSchedulerILi64ELi64ELi256ELi128ELb1ELb1ELb1ELb1ELb1ELb1EEEEEEEEEvNT_6ParamsE)
        /*0d10*/ 	.short	0x0210
        /*0d12*/ 	.short	0x0af0


	//----- nvinfo : EIATTR_SW_WAR
	.align		4
.L_556:
        /*0d14*/ 	.byte	0x04, 0x36
        /*0d16*/ 	.short	(.L_558 - .L_557)
.L_557:
        /*0d18*/ 	.word	0x00000008
.L_558:


//--------------------- .nv.info._ZN7cutlass13device_kernelIN5flash11enable_sm90INS1_16FlashAttnFwdSm90INS1_25CollectiveMainloopFwdSm90ILi2EN4cute5tupleIJNS5_1CILi1EEES8_S8_EEENS6_IJNS7_ILi64EEESA_SA_EEELi512ENS_10bfloat16_tEfNS_4arch4Sm90ELb1ELb0ELb0ELb1ELb1ELb1ELb0ELb0ELb0ELb1ELb1ELb0EEENS1_21CollectiveEpilogueFwdINS6_IJSA_NS7_ILi512EEESA_EEES9_SC_SE_Li256ELb1ELb1ELb1ELb0EEENS1_36VarlenDynamicPersistentTileSchedulerILi64ELi64ELi256ELi128ELb1ELb1ELb1ELb1ELb1ELb1EEEEEEEEEvNT_6ParamsE --------------------------
	.section	.nv.info._ZN7cutlass13device_kernelIN5flash11enable_sm90INS1_16FlashAttnFwdSm90INS1_25CollectiveMainloopFwdSm90ILi2EN4cute5tupleIJNS5_1CILi1EEES8_S8_EEENS6_IJNS7_ILi64EEESA_SA_EEELi512ENS_10bfloat16_tEfNS_4arch4Sm90ELb1ELb0ELb0ELb1ELb1ELb1ELb0ELb0ELb0ELb1ELb1ELb0EEENS1_21CollectiveEpilogueFwdINS6_IJSA_NS7_ILi512EEESA_EEES9_SC_SE_Li256ELb1ELb1ELb1ELb0EEENS1_36VarlenDynamicPersistentTileSchedulerILi64ELi64ELi256ELi128ELb1ELb1ELb1ELb1ELb1ELb1EEEEEEEEEvNT_6ParamsE,"",@"SHT_CUDA_INFO"
	.sectionflags	@""
	.align	4


	//----- nvinfo : EIATTR_CUDA_API_VERSION
	.align		4
        /*0000*/ 	.byte	0x04, 0x37
        /*0002*/ 	.short	(.L_560 - .L_559)
.L_559:
        /*0004*/ 	.word	0x00000082


	//----- nvinfo : EIATTR_KPARAM_INFO
	.align		4
.L_560:
        /*0008*/ 	.byte	0x04, 0x17
        /*000a*/ 	.short	(.L_562 - .L_561)
.L_561:
        /*000c*/ 	.word	0x00000000
        /*0010*/ 	.short	0x0000
        /*0012*/ 	.short	0x0070
        /*0014*/ 	.byte	0x00, 0xf0, 0x01, 0x2a


	//----- nvinfo : EIATTR_SPARSE_MMA_MASK
	.align		4
.L_562:
        /*0018*/ 	.byte	0x03, 0x50
        /*001a*/ 	.short	0x0000


	//----- nvinfo : EIATTR_MAXREG_COUNT
	.align		4
        /*001c*/ 	.byte	0x03, 0x1b
        /*001e*/ 	.short	0x00a8


	//----- nvinfo : EIATTR_NUM_BARRIERS
	.align		4
        /*0020*/ 	.byte	0x02, 0x4c
        /*0022*/ 	.byte	0x10
	.zero		1


	//----- nvinfo : EIATTR_EXTERNS
	.align		4
        /*0024*/ 	.byte	0x04, 0x0f
        /*0026*/ 	.short	(.L_564 - .L_563)


	//   ....[0]....
	.align		4
.L_563:
        /*0028*/ 	.word	index@(__assertfail)


	//----- nvinfo : EIATTR_ANNOTATIONS
	.align		4
.L_564:
        /*002c*/ 	.byte	0x04, 0x55
        /*002e*/ 	.short	(.L_566 - .L_565)


	//   ....[0]....
.L_565:
        /* <DEDUP_REMOVED lines=55> */


	//----- nvinfo : EIATTR_MERCURY_ISA_VERSION
	.align		4
.L_566:
        /*0388*/ 	.byte	0x03, 0x5f
        /*038a*/ 	.short	0x0101


	//----- nvinfo : EIATTR_UNUSED_LOAD_BYTE_OFFSET
	.align		4
        /*038c*/ 	.byte	0x04, 0x44
        /*038e*/ 	.short	(.L_568 - .L_567)


	//   ....[0]....
.L_567:
        /*0390*/ 	.word	0x00000a20
        /*0394*/ 	.word	0x0000fff0


	//   ....[1]....
        /*0398*/ 	.word	0x00010c60
        /*039c*/ 	.word	0x0000fff0


	//----- nvinfo : EIATTR_INT_WARP_WIDE_INSTR_OFFSETS
	.align		4
.L_568:
        /*03a0*/ 	.byte	0x04, 0x31
        /*03a2*/ 	.short	(.L_570 - .L_569)


	//   ....[0]....
.L_569:
        /*03a4*/ 	.word	0x00000130


	//   ....[1]....
        /*03a8*/ 	.word	0x00000170


	//   ....[2]....
        /*03ac*/ 	.word	0x000001e0


	//   ....[3]....
        /*03b0*/ 	.word	0x00019440


	//   ....[4]....
        /*03b4*/ 	.word	0x000194d0


	//   ....[5]....
        /*03b8*/ 	.word	0x0001c9b0


	//   ....[6]....
        /*03bc*/ 	.word	0x0001ca40


	//----- nvinfo : EIATTR_COOP_GROUP_MASK_REGIDS
	.align		4
.L_570:
        /*03c0*/ 	.byte	0x04, 0x29
        /*03c2*/ 	.short	(.L_572 - .L_571)


	//   ....[0]....
.L_571:
        /*03c4*/ 	.word	0xffffffff


	//   ....[1]....
        /*03c8*/ 	.word	0xffffffff


	//   ....[2]....
        /*03cc*/ 	.word	0xffffffff


	//   ....[3]....
        /*03d0*/ 	.word	0xffffffff


	//   ....[4]....
        /*03d4*/ 	.word	0xffffffff


	//   ....[5]....
        /*03d8*/ 	.word	0xffffffff


	//   ....[6]....
        /*03dc*/ 	.word	0xffffffff


	//   ....[7]....
        /*03e0*/ 	.word	0xffffffff


	//   ....[8]....
        /*03e4*/ 	.word	0xffffffff


	//   ....[9]....
        /*03e8*/ 	.word	0xffffffff


	//   ....[10]....
        /*03ec*/ 	.word	0xffffffff


	//   ....[11]....
        /*03f0*/ 	.word	0xffffffff


	//   ....[12]....
        /*03f4*/ 	.word	0xffffffff


	//   ....[13]....
        /*03f8*/ 	.word	0xffffffff


	//   ....[14]....
        /*03fc*/ 	.word	0xffffffff


	//   ....[15]....
        /*0400*/ 	.word	0xffffffff


	//   ....[16]....
        /*0404*/ 	.word	0xffffffff


	//   ....[17]....
        /*0408*/ 	.word	0xffffffff


	//   ....[18]....
        /*040c*/ 	.word	0xffffffff


	//   ....[19]....
        /*0410*/ 	.word	0xffffffff


	//   ....[20]....
        /*0414*/ 	.word	0xffffffff


	//   ....[21]....
        /*0418*/ 	.word	0xffffffff


	//   ....[22]....
        /*041c*/ 	.word	0xffffffff


	//   ....[23]....
        /*0420*/ 	.word	0xffffffff


	//   ....[24]....
        /*0424*/ 	.word	0xffffffff


	//   ....[25]....
        /*0428*/ 	.word	0xffffffff


	//   ....[26]....
        /*042c*/ 	.word	0xffffffff


	//   ....[27]....
        /*0430*/ 	.word	0xffffffff


	//   ....[28]....
        /*0434*/ 	.word	0xffffffff


	//   ....[29]....
        /*0438*/ 	.word	0xffffffff


	//   ....[30]....
        /*043c*/ 	.word	0xffffffff


	//   ....[31]....
        /*0440*/ 	.word	0xffffffff


	//   ....[32]....
        /*0444*/ 	.word	0xffffffff


	//   ....[33]....
        /*0448*/ 	.word	0xffffffff


	//   ....[34]....
        /*044c*/ 	.word	0xffffffff


	//   ....[35]....
        /*0450*/ 	.word	0xffffffff


	//   ....[36]....
        /*0454*/ 	.word	0xffffffff


	//   ....[37]....
        /*0458*/ 	.word	0xffffffff


	//   ....[38]....
        /*045c*/ 	.word	0xffffffff


	//   ....[39]....
        /*0460*/ 	.word	0xffffffff


	//   ....[40]....
        /*0464*/ 	.word	0xffffffff


	//   ....[41]....
        /*0468*/ 	.word	0xffffffff


	//   ....[42]....
        /*046c*/ 	.word	0xffffffff


	//   ....[43]....
        /*0470*/ 	.word	0xffffffff


	//   ....[44]....
        /*0474*/ 	.word	0xffffffff


	//   ....[45]....
        /*0478*/ 	.word	0xffffffff


	//   ....[46]....
        /*047c*/ 	.word	0xffffffff


	//   ....[47]....
        /*0480*/ 	.word	0xffffffff


	//   ....[48]....
        /*0484*/ 	.word	0xffffffff


	//   ....[49]....
        /*0488*/ 	.word	0xffffffff


	//   ....[50]....
        /*048c*/ 	.word	0xffffffff


	//   ....[51]....
        /*0490*/ 	.word	0xffffffff


	//   ....[52]....
        /*0494*/ 	.word	0xffffffff


	//   ....[53]....
        /*0498*/ 	.word	0xffffffff


	//   ....[54]....
        /*049c*/ 	.word	0xffffffff


	//   ....[55]....
        /*04a0*/ 	.word	0xffffffff


	//   ....[56]....
        /*04a4*/ 	.word	0xffffffff


	//   ....[57]....
        /*04a8*/ 	.word	0xffffffff


	//   ....[58]....
        /*04ac*/ 	.word	0xffffffff


	//   ....[59]....
        /*04b0*/ 	.word	0xffffffff


	//   ....[60]....
        /*04b4*/ 	.word	0xffffffff


	//   ....[61]....
        /*04b8*/ 	.word	0xffffffff


	//   ....[62]....
        /*04bc*/ 	.word	0xffffffff


	//   ....[63]....
        /*04c0*/ 	.word	0xffffffff


	//   ....[64]....
        /*04c4*/ 	.word	0xffffffff


	//   ....[65]....
        /*04c8*/ 	.word	0xffffffff


	//   ....[66]....
        /*04cc*/ 	.word	0xffffffff


	//   ....[67]....
        /*04d0*/ 	.word	0xffffffff


	//   ....[68]....
        /*04d4*/ 	.word	0xffffffff


	//   ....[69]....
        /*04d8*/ 	.word	0xffffffff


	//   ....[70]....
        /*04dc*/ 	.word	0xffffffff


	//   ....[71]....
        /*04e0*/ 	.word	0xffffffff


	//   ....[72]....
        /*04e4*/ 	.word	0xffffffff


	//   ....[73]....
        /*04e8*/ 	.word	0xffffffff


	//   ....[74]....
        /*04ec*/ 	.word	0xffffffff


	//   ....[75]....
        /*04f0*/ 	.word	0xffffffff


	//   ....[76]....
        /*04f4*/ 	.word	0xffffffff


	//   ....[77]....
        /*04f8*/ 	.word	0xffffffff


	//   ....[78]....
        /*04fc*/ 	.word	0xffffffff


	//   ....[79]....
        /*0500*/ 	.word	0xffffffff


	//   ....[80]....
        /*0504*/ 	.word	0xffffffff


	//   ....[81]....
        /*0508*/ 	.word	0xffffffff


	//   ....[82]....
        /*050c*/ 	.word	0xffffffff


	//   ....[83]....
        /*0510*/ 	.word	0xffffffff


	//   ....[84]....
        /*0514*/ 	.word	0xffffffff


	//   ....[85]....
        /*0518*/ 	.word	0xffffffff


	//   ....[86]....
        /*051c*/ 	.word	0xffffffff


	//   ....[87]....
        /*0520*/ 	.word	0xffffffff


	//   ....[88]....
        /*0524*/ 	.word	0xffffffff


	//   ....[89]....
        /*0528*/ 	.word	0xffffffff


	//   ....[90]....
        /*052c*/ 	.word	0xffffffff


	//   ....[91]....
        /*0530*/ 	.word	0xffffffff


	//   ....[92]....
        /*0534*/ 	.word	0xffffffff


	//   ....[93]....
        /*0538*/ 	.word	0xffffffff


	//   ....[94]....
        /*053c*/ 	.word	0xffffffff


	//   ....[95]....
        /*0540*/ 	.word	0xffffffff


	//   ....[96]....
        /*0544*/ 	.word	0xffffffff


	//   ....[97]....
        /*0548*/ 	.word	0xffffffff


	//   ....[98]....
        /*054c*/ 	.word	0xffffffff


	//   ....[99]....
        /*0550*/ 	.word	0xffffffff


	//   ....[100]....
        /*0554*/ 	.word	0xffffffff


	//   ....[101]....
        /*0558*/ 	.word	0xffffffff


	//   ....[102]....
        /*055c*/ 	.word	0xffffffff


	//   ....[103]....
        /*0560*/ 	.word	0xffffffff


	//   ....[104]....
        /*0564*/ 	.word	0xffffffff


	//   ....[105]....
        /*0568*/ 	.word	0xffffffff


	//   ....[106]....
        /*056c*/ 	.word	0xffffffff


	//   ....[107]....
        /*0570*/ 	.word	0xffffffff


	//   ....[108]....
        /*0574*/ 	.word	0xffffffff


	//   ....[109]....
        /*0578*/ 	.word	0xffffffff


	//   ....[110]....
        /*057c*/ 	.word	0xffffffff


	//   ....[111]....
        /*0580*/ 	.word	0xffffffff


	//   ....[112]....
        /*0584*/ 	.word	0xffffffff


	//   ....[113]....
        /*0588*/ 	.word	0xffffffff


	//   ....[114]....
        /*058c*/ 	.word	0xffffffff


	//   ....[115]....
        /*0590*/ 	.word	0xffffffff


	//   ....[116]....
        /*0594*/ 	.word	0xffffffff


	//   ....[117]....
        /*0598*/ 	.word	0xffffffff


	//   ....[118]....
        /*059c*/ 	.word	0xffffffff


	//   ....[119]....
        /*05a0*/ 	.word	0xffffffff


	//   ....[120]....
        /*05a4*/ 	.word	0xffffffff


	//   ....[121]....
        /*05a8*/ 	.word	0xffffffff


	//   ....[122]....
        /*05ac*/ 	.word	0xffffffff


	//   ....[123]....
        /*05b0*/ 	.word	0xffffffff


	//   ....[124]....
        /*05b4*/ 	.word	0xffffffff


	//   ....[125]....
        /*05b8*/ 	.word	0xffffffff


	//   ....[126]....
        /*05bc*/ 	.word	0xffffffff


	//   ....[127]....
        /*05c0*/ 	.word	0xffffffff


	//   ....[128]....
        /*05c4*/ 	.word	0xffffffff


	//   ....[129]....
        /*05c8*/ 	.word	0xffffffff


	//   ....[130]....
        /*05cc*/ 	.word	0xffffffff


	//   ....[131]....
        /*05d0*/ 	.word	0xffffffff


	//   ....[132]....
        /*05d4*/ 	.word	0xffffffff


	//   ....[133]....
        /*05d8*/ 	.word	0xffffffff


	//   ....[134]....
        /*05dc*/ 	.word	0xffffffff


	//   ....[135]....
        /*05e0*/ 	.word	0xffffffff


	//   ....[136]....
        /*05e4*/ 	.word	0xffffffff


	//   ....[137]....
        /*05e8*/ 	.word	0xffffffff


	//   ....[138]....
        /*05ec*/ 	.word	0xffffffff


	//   ....[139]....
        /*05f0*/ 	.word	0xffffffff


	//   ....[140]....
        /*05f4*/ 	.word	0xffffffff


	//   ....[141]....
        /*05f8*/ 	.word	0xffffffff


	//   ....[142]....
        /*05fc*/ 	.word	0xffffffff


	//   ....[143]....
        /*0600*/ 	.word	0xffffffff


	//   ....[144]....
        /*0604*/ 	.word	0xffffffff


	//   ....[145]....
        /*0608*/ 	.word	0xffffffff


	//   ....[146]....
        /*060c*/ 	.word	0xffffffff


	//   ....[147]....
        /*0610*/ 	.word	0xffffffff


	//   ....[148]....
        /*0614*/ 	.word	0xffffffff


	//   ....[149]....
        /*0618*/ 	.word	0xffffffff


	//   ....[150]....
        /*061c*/ 	.word	0x0500000f


	//   ....[151]....
        /*0620*/ 	.word	0x0500000f


	//   ....[152]....
        /*0624*/ 	.word	0x0500000f


	//   ....[153]....
        /*0628*/ 	.word	0x0500000f


	//   ....[154]....
        /*062c*/ 	.word	0x0500000f


	//   ....[155]....
        /*0630*/ 	.word	0x0500000f


	//   ....[156]....
        /*0634*/ 	.word	0x0500000f


	//   ....[157]....
        /*0638*/ 	.word	0x0500000f


	//   ....[158]....
        /*063c*/ 	.word	0x0500000f


	//   ....[159]....
        /*0640*/ 	.word	0x0500000f


	//   ....[160]....
        /*0644*/ 	.word	0x0500000f


	//   ....[161]....
        /*0648*/ 	.word	0x0500000f


	//   ....[162]....
        /*064c*/ 	.word	0x0500000f


	//   ....[163]....
        /*0650*/ 	.word	0x0500000f


	//   ....[164]....
        /*0654*/ 	.word	0x0500000f


	//   ....[165]....
        /*0658*/ 	.word	0x0500000f


	//   ....[166]....
        /*065c*/ 	.word	0x0500000f


	//   ....[167]....
        /*0660*/ 	.word	0x0500000f


	//   ....[168]....
        /*0664*/ 	.word	0x0500000f


	//   ....[169]....
        /*0668*/ 	.word	0x0500000f


	//   ....[170]....
        /*066c*/ 	.word	0x0500000f


	//   ....[171]....
        /*0670*/ 	.word	0x0500000f


	//   ....[172]....
        /*0674*/ 	.word	0x0500000f


	//   ....[173]....
        /*0678*/ 	.word	0x0500000f


	//   ....[174]....
        /*067c*/ 	.word	0x0500000f


	//   ....[175]....
        /*0680*/ 	.word	0x0500000f


	//   ....[176]....
        /*0684*/ 	.word	0x0500000f


	//   ....[177]....
        /*0688*/ 	.word	0x0500000f


	//   ....[178]....
        /*068c*/ 	.word	0x0500000f


	//   ....[179]....
        /*0690*/ 	.word	0x0500000f


	//   ....[180]....
        /*0694*/ 	.word	0x0500000f


	//   ....[181]....
        /*0698*/ 	.word	0x0500000f


	//   ....[182]....
        /*069c*/ 	.word	0x0500000f


	//   ....[183]....
        /*06a0*/ 	.word	0x0500000f


	//   ....[184]....
        /*06a4*/ 	.word	0x0500000f


	//   ....[185]....
        /*06a8*/ 	.word	0x0500000f


	//   ....[186]....
        /*06ac*/ 	.word	0x0500000f


	//   ....[187]....
        /*06b0*/ 	.word	0x0500000f


	//   ....[188]....
        /*06b4*/ 	.word	0x0500000f


	//   ....[189]....
        /*06b8*/ 	.word	0x0500000f


	//   ....[190]....
        /*06bc*/ 	.word	0x0500000f


	//   ....[191]....
        /*06c0*/ 	.word	0x0500000f


	//   ....[192]....
        /*06c4*/ 	.word	0x0500000f


	//   ....[193]....
        /*06c8*/ 	.word	0x0500000f


	//   ....[194]....
        /*06cc*/ 	.word	0x0500000f


	//   ....[195]....
        /*06d0*/ 	.word	0x0500000f


	//   ....[196]....
        /*06d4*/ 	.word	0x0500000f


	//   ....[197]....
        /*06d8*/ 	.word	0x0500000f


	//   ....[198]....
        /*06dc*/ 	.word	0x0500000f


	//   ....[199]....
        /*06e0*/ 	.word	0x0500000f


	//   ....[200]....
        /*06e4*/ 	.word	0x0500000f


	//   ....[201]....
        /*06e8*/ 	.word	0x0500000f


	//   ....[202]....
        /*06ec*/ 	.word	0x0500000f


	//   ....[203]....
        /*06f0*/ 	.word	0x0500000f


	//   ....[204]....
        /*06f4*/ 	.word	0x0500000f


	//   ....[205]....
        /*06f8*/ 	.word	0x0500000f


	//   ....[206]....
        /*06fc*/ 	.word	0x0500000f


	//   ....[207]....
        /*0700*/ 	.word	0x0500000f


	//   ....[208]....
        /*0704*/ 	.word	0x0500000f


	//   ....[209]....
        /*0708*/ 	.word	0x0500000f


	//   ....[210]....
        /*070c*/ 	.word	0x0500000f


	//   ....[211]....
        /*0710*/ 	.word	0x0500000f


	//   ....[212]....
        /*0714*/ 	.word	0x0500000f


	//   ....[213]....
        /*0718*/ 	.word	0x0500000f


	//   ....[214]....
        /*071c*/ 	.word	0x0500000f


	//   ....[215]....
        /*0720*/ 	.word	0x0500000f


	//   ....[216]....
        /*0724*/ 	.word	0x0500000f


	//   ....[217]....
        /*0728*/ 	.word	0x0500000f


	//   ....[218]....
        /*072c*/ 	.word	0x0500000f


	//   ....[219]....
        /*0730*/ 	.word	0x0500000f


	//   ....[220]....
        /*0734*/ 	.word	0x0500000f


	//   ....[221]....
        /*0738*/ 	.word	0x0500000f


	//   ....[222]....
        /*073c*/ 	.word	0x0500000f


	//   ....[223]....
        /*0740*/ 	.word	0x0500000f


	//   ....[224]....
        /*0744*/ 	.word	0x0500000f


	//   ....[225]....
        /*0748*/ 	.word	0x0500000f


	//   ....[226]....
        /*074c*/ 	.word	0x0500000f


	//   ....[227]....
        /*0750*/ 	.word	0x0500000f


	//   ....[228]....
        /*0754*/ 	.word	0x0500000f


	//   ....[229]....
        /*0758*/ 	.word	0x0500000f


	//   ....[230]....
        /*075c*/ 	.word	0x0500000f


	//   ....[231]....
        /*0760*/ 	.word	0x0500000f


	//   ....[232]....
        /*0764*/ 	.word	0x0500000f


	//----- nvinfo : EIATTR_COOP_GROUP_INSTR_OFFSETS
	.align		4
.L_572:
        /*0768*/ 	.byte	0x04, 0x28
        /*076a*/ 	.short	(.L_574 - .L_573)


	//   ....[0]....
.L_573:
        /*076c*/ 	.word	0x00000060


	//   ....[1]....
        /*0770*/ 	.word	0x00000140


	//   ....[2]....
        /*0774*/ 	.word	0x00000190


	//   ....[3]....
        /*0778*/ 	.word	0x00000380


	//   ....[4]....
        /*077c*/ 	.word	0x000004e0


	//   ....[5]....
        /*0780*/ 	.word	0x00000600


	//   ....[6]....
        /*0784*/ 	.word	0x00000760


	//   ....[7]....
        /*0788*/ 	.word	0x000031d0


	//   ....[8]....
        /*078c*/ 	.word	0x000031e0


	//   ....[9]....
        /*0790*/ 	.word	0x00003c70


	//   ....[10]....
        /*0794*/ 	.word	0x00003c80


	//   ....[11]....
        /*0798*/ 	.word	0x00004680


	//   ....[12]....
        /*079c*/ 	.word	0x00004690


	//   ....[13]....
        /*07a0*/ 	.word	0x00004a50


	//   ....[14]....
        /*07a4*/ 	.word	0x00004a60


	//   ....[15]....
        /*07a8*/ 	.word	0x00005ad0


	//   ....[16]....
        /*07ac*/ 	.word	0x00007ca0


	//   ....[17]....
        /*07b0*/ 	.word	0x00008410


	//   ....[18]....
        /*07b4*/ 	.word	0x00008420


	//   ....[19]....
        /*07b8*/ 	.word	0x00008430


	//   ....[20]....
        /*07bc*/ 	.word	0x00008440


	//   ....[21]....
        /*07c0*/ 	.word	0x00008760


	//   ....[22]....
        /*07c4*/ 	.word	0x00008770


	//   ....[23]....
        /*07c8*/ 	.word	0x00008780


	//   ....[24]....
        /*07cc*/ 	.word	0x00008790


	//   ....[25]....
        /*07d0*/ 	.word	0x00009ae0


	//   ....[26]....
        /*07d4*/ 	.word	0x00009b00


	//   ....[27]....
        /*07d8*/ 	.word	0x00009b10


	//   ....[28]....
        /*07dc*/ 	.word	0x00009b20


	//   ....[29]....
        /*07e0*/ 	.word	0x00009c00


	//   ....[30]....
        /*07e4*/ 	.word	0x00009c20


	//   ....[31]....
        /*07e8*/ 	.word	0x00009c30


	//   ....[32]....
        /*07ec*/ 	.word	0x00009cb0


	//   ....[33]....
        /*07f0*/ 	.word	0x0000b360


	//   ....[34]....
        /*07f4*/ 	.word	0x0000b380


	//   ....[35]....
        /*07f8*/ 	.word	0x0000b6f0


	//   ....[36]....
        /*07fc*/ 	.word	0x0000b790


	//   ....[37]....
        /*0800*/ 	.word	0x0000ba60


	//   ....[38]....
        /*0804*/ 	.word	0x0000bb80


	//   ....[39]....
        /*0808*/ 	.word	0x0000c520


	//   ....[40]....
        /*080c*/ 	.word	0x0000cb00


	//   ....[41]....
        /*0810*/ 	.word	0x0000cb20


	//   ....[42]....
        /*0814*/ 	.word	0x0000d010


	//   ....[43]....
        /*0818*/ 	.word	0x0000d0c0


	//   ....[44]....
        /*081c*/ 	.word	0x0000d5c0


	//   ....[45]....
        /*0820*/ 	.word	0x0000d790


	//   ....[46]....
        /*0824*/ 	.word	0x0000e5f0


	//   ....[47]....
        /*0828*/ 	.word	0x0000ebf0


	//   ....[48]....
        /*082c*/ 	.word	0x0000ec20


	//   ....[49]....
        /*0830*/ 	.word	0x0000f1e0


	//   ....[50]....
        /*0834*/ 	.word	0x0000f3b0


	//   ....[51]....
        /*0838*/ 	.word	0x00010080


	//   ....[52]....
        /*083c*/ 	.word	0x00010190


	//   ....[53]....
        /*0840*/ 	.word	0x000101b0


	//   ....[54]....
        /*0844*/ 	.word	0x00010320


	//   ....[55]....
        /*0848*/ 	.word	0x000104f0


	//   ....[56]....
        /*084c*/ 	.word	0x000119a0


	//   ....[57]....
        /*0850*/ 	.word	0x00011d40


	//   ....[58]....
        /*0854*/ 	.word	0x00011d50


	//   ....[59]....
        /*0858*/ 	.word	0x00011d60


	//   ....[60]....
        /*085c*/ 	.word	0x00011d70


	//   ....[61]....
        /*0860*/ 	.word	0x00012aa0


	//   ....[62]....
        /*0864*/ 	.word	0x00012ac0


	//   ....[63]....
        /*0868*/ 	.word	0x00012d60


	//   ....[64]....
        /*086c*/ 	.word	0x00012d80


	//   ....[65]....
        /*0870*/ 	.word	0x000136a0


	//   ....[66]....
        /*0874*/ 	.word	0x000136e0


	//   ....[67]....
        /*0878*/ 	.word	0x00014110


	//   ....[68]....
        /*087c*/ 	.word	0x00014130


	//   ....[69]....
        /*0880*/ 	.word	0x000156a0


	//   ....[70]....
        /*0884*/ 	.word	0x000156d0


	//   ....[71]....
        /*0888*/ 	.word	0x00015940


	//   ....[72]....
        /*088c*/ 	.word	0x00015960


	//   ....[73]....
        /*0890*/ 	.word	0x00015c10


	//   ....[74]....
        /*0894*/ 	.word	0x00015e00


	//   ....[75]....
        /*0898*/ 	.word	0x00015e30


	//   ....[76]....
        /*089c*/ 	.word	0x00015e60


	//   ....[77]....
        /*08a0*/ 	.word	0x00015e90


	//   ....[78]....
        /*08a4*/ 	.word	0x00015ec0


	//   ....[79]....
        /*08a8*/ 	.word	0x00015ef0


	//   ....[80]....
        /*08ac*/ 	.word	0x00016080


	//   ....[81]....
        /*08b0*/ 	.word	0x000160b0


	//   ....[82]....
        /*08b4*/ 	.word	0x000160e0


	//   ....[83]....
        /*08b8*/ 	.word	0x00016110


	//   ....[84]....
        /*08bc*/ 	.word	0x00016140


	//   ....[85]....
        /*08c0*/ 	.word	0x00016170


	//   ....[86]....
        /*08c4*/ 	.word	0x00016200


	//   ....[87]....
        /*08c8*/ 	.word	0x00016230


	//   ....[88]....
        /*08cc*/ 	.word	0x00016240


	//   ....[89]....
        /*08d0*/ 	.word	0x00016280


	//   ....[90]....
        /*08d4*/ 	.word	0x00017770


	//   ....[91]....
        /*08d8*/ 	.word	0x0001a210


	//   ....[92]....
        /*08dc*/ 	.word	0x0001a230


	//   ....[93]....
        /*08e0*/ 	.word	0x0001a2c0


	//   ....[94]....
        /*08e4*/ 	.word	0x0001a2e0


	//   ....[95]....
        /*08e8*/ 	.word	0x0001a360


	//   ....[96]....
        /*08ec*/ 	.word	0x0001a380


	//   ....[97]....
        /*08f0*/ 	.word	0x0001a390


	//   ....[98]....
        /*08f4*/ 	.word	0x0001a3a0


	//   ....[99]....
        /*08f8*/ 	.word	0x0001aba0


	//   ....[100]....
        /*08fc*/ 	.word	0x0001abd0


	//   ....[101]....
        /*0900*/ 	.word	0x0001ac70


	//   ....[102]....
        /*0904*/ 	.word	0x0001ac90


	//   ....[103]....
        /*0908*/ 	.word	0x0001ad10


	//   ....[104]....
        /*090c*/ 	.word	0x0001ad30


	//   ....[105]....
        /*0910*/ 	.word	0x0001ad40


	//   ....[106]....
        /*0914*/ 	.word	0x0001ad50


	//   ....[107]....
        /*0918*/ 	.word	0x0001b1d0


	//   ....[108]....
        /*091c*/ 	.word	0x0001b290


	//   ....[109]....
        /*0920*/ 	.word	0x0001b3e0


	//   ....[110]....
        /*0924*/ 	.word	0x0001b420


	//   ....[111]....
        /*0928*/ 	.word	0x0001b430


	//   ....[112]....
        /*092c*/ 	.word	0x0001b440


	//   ....[113]....
        /*0930*/ 	.word	0x0001b590


	//   ....[114]....
        /*0934*/ 	.word	0x0001b6e0


	//   ....[115]....
        /*0938*/ 	.word	0x0001bee0


	//   ....[116]....
        /*093c*/ 	.word	0x0001bf00


	//   ....[117]....
        /*0940*/ 	.word	0x0001bf50


	//   ....[118]....
        /*0944*/ 	.word	0x0001bf60


	//   ....[119]....
        /*0948*/ 	.word	0x0001bfa0


	//   ....[120]....
        /*094c*/ 	.word	0x0001bfb0


	//   ....[121]....
        /*0950*/ 	.word	0x0001bfc0


	//   ....[122]....
        /*0954*/ 	.word	0x0001c000


	//   ....[123]....
        /*0958*/ 	.word	0x0001c300


	//   ....[124]....
        /*095c*/ 	.word	0x0001c340


	//   ....[125]....
        /*0960*/ 	.word	0x0001c360


	//   ....[126]....
        /*0964*/ 	.word	0x0001c380


	//   ....[127]....
        /*0968*/ 	.word	0x0001c3b0


	//   ....[128]....
        /*096c*/ 	.word	0x0001c3d0


	//   ....[129]....
        /*0970*/ 	.word	0x0001c4d0


	//   ....[130]....
        /*0974*/ 	.word	0x0001c620


	//   ....[131]....
        /*0978*/ 	.word	0x0001cc60


	//   ....[132]....
        /*097c*/ 	.word	0x0001cc90


	//   ....[133]....
        /*0980*/ 	.word	0x0001ccf0


	//   ....[134]....
        /*0984*/ 	.word	0x0001cd20


	//   ....[135]....
        /*0988*/ 	.word	0x0001cd50


	//   ....[136]....
        /*098c*/ 	.word	0x0001cd80


	//   ....[137]....
        /*0990*/ 	.word	0x0001cdb0


	//   ....[138]....
        /*0994*/ 	.word	0x0001cde0


	//   ....[139]....
        /*0998*/ 	.word	0x0001cf80


	//   ....[140]....
        /*099c*/ 	.word	0x0001cfb0


	//   ....[141]....
        /*09a0*/ 	.word	0x0001cfe0


	//   ....[142]....
        /*09a4*/ 	.word	0x0001d010


	//   ....[143]....
        /*09a8*/ 	.word	0x0001d040


	//   ....[144]....
        /*09ac*/ 	.word	0x0001d070


	//   ....[145]....
        /*09b0*/ 	.word	0x0001d130


	//   ....[146]....
        /*09b4*/ 	.word	0x0001d150


	//   ....[147]....
        /*09b8*/ 	.word	0x0001d170


	//   ....[148]....
        /*09bc*/ 	.word	0x0001d1d0


	//   ....[149]....
        /*09c0*/ 	.word	0x0001dbf0


	//   ....[150]....
        /*09c4*/ 	.word	0x0001df10


	//   ....[151]....
        /*09c8*/ 	.word	0x0001dfa0


	//   ....[152]....
        /*09cc*/ 	.word	0x0001e090


	//   ....[153]....
        /*09d0*/ 	.word	0x0001e120


	//   ....[154]....
        /*09d4*/ 	.word	0x0001e200


	//   ....[155]....
        /*09d8*/ 	.word	0x0001e290


	//   ....[156]....
        /*09dc*/ 	.word	0x0001e410


	//   ....[157]....
        /*09e0*/ 	.word	0x0001e4a0


	//   ....[158]....
        /*09e4*/ 	.word	0x0001e4f0


	//   ....[159]....
        /*09e8*/ 	.word	0x0001e540


	//   ....[160]....
        /*09ec*/ 	.word	0x0001e5e0


	//   ....[161]....
        /*09f0*/ 	.word	0x0001e670


	//   ....[162]....
        /*09f4*/ 	.word	0x0001e6c0


	//   ....[163]....
        /*09f8*/ 	.word	0x0001e710


	//   ....[164]....
        /*09fc*/ 	.word	0x0001e810


	//   ....[165]....
        /*0a00*/ 	.word	0x0001e8c0


	//   ....[166]....
        /*0a04*/ 	.word	0x0001e940


	//   ....[167]....
        /*0a08*/ 	.word	0x0001e9b0


	//   ....[168]....
        /*0a0c*/ 	.word	0x0001eb00


	//   ....[169]....
        /*0a10*/ 	.word	0x0001ec40


	//   ....[170]....
        /*0a14*/ 	.word	0x0001eca0


	//   ....[171]....
        /*0a18*/ 	.word	0x0001ecf0


	//   ....[172]....
        /*0a1c*/ 	.word	0x0001efe0


	//   ....[173]....
        /*0a20*/ 	.word	0x0001f2c0


	//   ....[174]....
        /*0a24*/ 	.word	0x0001f3b0


	//   ....[175]....
        /*0a28*/ 	.word	0x0001f450


	//   ....[176]....
        /*0a2c*/ 	.word	0x0001f4b0


	//   ....[177]....
        /*0a30*/ 	.word	0x0001f5a0


	//   ....[178]....
        /*0a34*/ 	.word	0x0001f610


	//   ....[179]....
        /*0a38*/ 	.word	0x0001f700


	//   ....[180]....
        /*0a3c*/ 	.word	0x0001f770


	//   ....[181]....
        /*0a40*/ 	.word	0x0001f810


	//   ....[182]....
        /*0a44*/ 	.word	0x0001f900


	//   ....[183]....
        /*0a48*/ 	.word	0x0001f970


	//   ....[184]....
        /*0a4c*/ 	.word	0x0001f9d0


	//   ....[185]....
        /*0a50*/ 	.word	0x0001fac0


	//   ....[186]....
        /*0a54*/ 	.word	0x0001fb20


	//   ....[187]....
        /*0a58*/ 	.word	0x0001fc20


	//   ....[188]....
        /*0a5c*/ 	.word	0x0001fc80


	//   ....[189]....
        /*0a60*/ 	.word	0x0001fd20


	//   ....[190]....
        /*0a64*/ 	.word	0x0001fea0


	//   ....[191]....
        /*0a68*/ 	.word	0x0001ffa0


	//   ....[192]....
        /*0a6c*/ 	.word	0x00020220


	//   ....[193]....
        /*0a70*/ 	.word	0x00020270


	//   ....[194]....
        /*0a74*/ 	.word	0x00020440


	//   ....[195]....
        /*0a78*/ 	.word	0x00020490


	//   ....[196]....
        /*0a7c*/ 	.word	0x00020660


	//   ....[197]....
        /*0a80*/ 	.word	0x000206b0


	//   ....[198]....
        /*0a84*/ 	.word	0x000207a0


	//   ....[199]....
        /*0a88*/ 	.word	0x00020840


	//   ....[200]....
        /*0a8c*/ 	.word	0x000208a0


	//   ....[201]....
        /*0a90*/ 	.word	0x00020950


	//   ....[202]....
        /*0a94*/ 	.word	0x000209b0


	//   ....[203]....
        /*0a98*/ 	.word	0x00020a60


	//   ....[204]....
        /*0a9c*/ 	.word	0x00020ac0


	//   ....[205]....
        /*0aa0*/ 	.word	0x00020b70


	//   ....[206]....
        /*0aa4*/ 	.word	0x00020c60


	//   ....[207]....
        /*0aa8*/ 	.word	0x00020d40


	//   ....[208]....
        /*0aac*/ 	.word	0x00020e50


	//   ....[209]....
        /*0ab0*/ 	.word	0x00020f50


	//   ....[210]....
        /*0ab4*/ 	.word	0x00021080


	//   ....[211]....
        /*0ab8*/ 	.word	0x00021160


	//   ....[212]....
        /*0abc*/ 	.word	0x00021260


	//   ....[213]....
        /*0ac0*/ 	.word	0x00021340


	//   ....[214]....
        /*0ac4*/ 	.word	0x000213d0


	//   ....[215]....
        /*0ac8*/ 	.word	0x00021470


	//   ....[216]....
        /*0acc*/ 	.word	0x000215e0


	//   ....[217]....
        /*0ad0*/ 	.word	0x00021650


	//   ....[218]....
        /*0ad4*/ 	.word	0x000216c0


	//   ....[219]....
        /*0ad8*/ 	.word	0x00021730


	//   ....[220]....
        /*0adc*/ 	.word	0x000217a0


	//   ....[221]....
        /*0ae0*/ 	.word	0x00021820


	//   ....[222]....
        /*0ae4*/ 	.word	0x000218a0


	//   ....[223]....
        /*0ae8*/ 	.word	0x00021930


	//   ....[224]....
        /*0aec*/ 	.word	0x000219a0


	//   ....[225]....
        /*0af0*/ 	.word	0x00021a10


	//   ....[226]....
        /*0af4*/ 	.word	0x00021a80


	//   ....[227]....
        /*0af8*/ 	.word	0x00021b00


	//   ....[228]....
        /*0afc*/ 	.word	0x00021b70


	//   ....[229]....
        /*0b00*/ 	.word	0x00021c20


	//   ....[230]....
        /*0b04*/ 	.word	0x00021c70


	//   ....[231]....
        /*0b08*/ 	.word	0x00021d00


	//   ....[232]....
        /*0b0c*/ 	.word	0x00021e30


	//----- nvinfo : EIATTR_REG_RECONFIG
	.align		4
.L_574:
        /*0b10*/ 	.byte	0x01, 0x54
	.zero		2


	//----- nvinfo : EIATTR_SYSCALL_OFFSETS
	.align		4
        /*0b14*/ 	.byte	0x04, 0x46
        /*0b16*/ 	.short	(.L_576 - .L_575)


	//   ....[0]....
.L_575:
        /*0b18*/ 	.word	0x00002490


	//   ....[1]....
        /*0b1c*/ 	.word	0x000025e0


	//   ....[2]....
        /*0b20*/ 	.word	0x00007e50


	//   ....[3]....
        /*0b24*/ 	.word	0x00008180


	//   ....[4]....
        /*0b28*/ 	.word	0x00019630


	//   ....[5]....
        /*0b2c*/ 	.word	0x00019780


	//   ....[6]....
        /*0b30*/ 	.word	0x00019870


	//   ....[7]....
        /*0b34*/ 	.word	0x0001a800


	//----- nvinfo : EIATTR_MBARRIER_INSTR_OFFSETS
	.align		4
.L_576:
        /*0b38*/ 	.byte	0x04, 0x39
        /*0b3a*/ 	.short	(.L_578 - .L_577)


	//   ....[0]....
.L_577:
        /*0b3c*/ 	.word	0x00000270
        /*0b40*/ 	.word	0x000000ff
        /*0b44*/ 	.word	0x00028c00
        /*0b48*/ 	.short	0x0100
        /*0b4a*/ 	.byte	0x08
	.zero		1


	//   ....[1]....
        /*0b4c*/ 	.word	0x00000280
        /*0b50*/ 	.word	0x000000ff
        /*0b54*/ 	.word	0x00028c20
        /*0b58*/ 	.short	0x0100
        /*0b5a*/ 	.byte	0x08
	.zero		1


	//   ....[2]....
        /*0b5c*/ 	.word	0x00000330
        /*0b60*/ 	.word	0x000000ff
        /*0b64*/ 	.word	0x00028c30
        /*0b68*/ 	.short	0x0100
        /*0b6a*/ 	.byte	0x06
	.zero		1


	//   ....[3]....
        /*0b6c*/ 	.word	0x00000340
        /*0b70*/ 	.word	0x000000ff
        /*0b74*/ 	.word	0x00028c40
        /*0b78*/ 	.short	0x0100
        /*0b7a*/ 	.byte	0x06
	.zero		1


	//   ....[4]....
        /*0b7c*/ 	.word	0x00000350
        /*0b80*/ 	.word	0x000000ff
        /*0b84*/ 	.word	0x00028c38
        /*0b88*/ 	.short	0x0100
        /*0b8a*/ 	.byte	0x06
	.zero		1


	//   ....[5]....
        /*0b8c*/ 	.word	0x00000360
        /*0b90*/ 	.word	0x000000ff
        /*0b94*/ 	.word	0x00028c48
        /*0b98*/ 	.short	0x0100
        /*0b9a*/ 	.byte	0x06
	.zero		1


	//   ....[6]....
        /*0b9c*/ 	.word	0x00000490
        /*0ba0*/ 	.word	0x000000ff
        /*0ba4*/ 	.word	0x00028c50
        /*0ba8*/ 	.short	0x0100
        /*0baa*/ 	.byte	0x08
	.zero		1


	//   ....[7]....
        /*0bac*/ 	.word	0x000004a0
        /*0bb0*/ 	.word	0x000000ff
        /*0bb4*/ 	.word	0x00028c60
        /*0bb8*/ 	.short	0x0100
        /*0bba*/ 	.byte	0x08
	.zero		1


	//   ....[8]....
        /*0bbc*/ 	.word	0x000004b0
        /*0bc0*/ 	.word	0x000000ff
        /*0bc4*/ 	.word	0x00028c58
        /*0bc8*/ 	.short	0x0100
        /*0bca*/ 	.byte	0x08
	.zero		1


	//   ....[9]....
        /*0bcc*/ 	.word	0x000004c0
        /*0bd0*/ 	.word	0x000000ff
        /*0bd4*/ 	.word	0x00028c68
        /*0bd8*/ 	.short	0x0100
        /*0bda*/ 	.byte	0x08
	.zero		1


	//   ....[10]....
        /*0bdc*/ 	.word	0x000005b0
        /*0be0*/ 	.word	0x000000ff
        /*0be4*/ 	.word	0x00028c70
        /*0be8*/ 	.short	0x0100
        /*0bea*/ 	.byte	0x06
	.zero		1


	//   ....[11]....
        /*0bec*/ 	.word	0x000005c0
        /*0bf0*/ 	.word	0x000000ff
        /*0bf4*/ 	.word	0x00028c80
        /*0bf8*/ 	.short	0x0100
        /*0bfa*/ 	.byte	0x06
	.zero		1


	//   ....[12]....
        /*0bfc*/ 	.word	0x000005d0
        /*0c00*/ 	.word	0x000000ff
        /*0c04*/ 	.word	0x00028c78
        /*0c08*/ 	.short	0x0100
        /*0c0a*/ 	.byte	0x06
	.zero		1


	//   ....[13]....
        /*0c0c*/ 	.word	0x000005e0
        /*0c10*/ 	.word	0x000000ff
        /*0c14*/ 	.word	0x00028c88
        /*0c18*/ 	.short	0x0100
        /*0c1a*/ 	.byte	0x06
	.zero		1


	//   ....[14]....
        /*0c1c*/ 	.word	0x00000710
        /*0c20*/ 	.word	0x000000ff
        /*0c24*/ 	.word	0x00028c90
        /*0c28*/ 	.short	0x0100
        /*0c2a*/ 	.byte	0x08
	.zero		1


	//   ....[15]....
        /*0c2c*/ 	.word	0x00000720
        /*0c30*/ 	.word	0x000000ff
        /*0c34*/ 	.word	0x00028ca0
        /*0c38*/ 	.short	0x0100
        /*0c3a*/ 	.byte	0x08
	.zero		1


	//   ....[16]....
        /*0c3c*/ 	.word	0x00000730
        /*0c40*/ 	.word	0x000000ff
        /*0c44*/ 	.word	0x00028c98
        /*0c48*/ 	.short	0x0100
        /*0c4a*/ 	.byte	0x08
	.zero		1


	//   ....[17]....
        /*0c4c*/ 	.word	0x00000740
        /*0c50*/ 	.word	0x000000ff
        /*0c54*/ 	.word	0x00028ca8
        /*0c58*/ 	.short	0x0100
        /*0c5a*/ 	.byte	0x08
	.zero		1


	//   ....[18]....
        /*0c5c*/ 	.word	0x00000870
        /*0c60*/ 	.word	0x000000ff
        /*0c64*/ 	.word	0x00028cb0
        /*0c68*/ 	.short	0x0100
        /*0c6a*/ 	.byte	0x08
	.zero		1


	//   ....[19]....
        /*0c6c*/ 	.word	0x00000880
        /*0c70*/ 	.word	0x000000ff
        /*0c74*/ 	.word	0x00028cc0
        /*0c78*/ 	.short	0x0100
        /*0c7a*/ 	.byte	0x08
	.zero		1


	//   ....[20]....
        /*0c7c*/ 	.word	0x00000890
        /*0c80*/ 	.word	0x000000ff
        /*0c84*/ 	.word	0x00028cb8
        /*0c88*/ 	.short	0x0100
        /*0c8a*/ 	.byte	0x08
	.zero		1


	//   ....[21]....
        /*0c8c*/ 	.word	0x000008a0
        /*0c90*/ 	.word	0x000000ff
        /*0c94*/ 	.word	0x00028cc8
        /*0c98*/ 	.short	0x0100
        /*0c9a*/ 	.byte	0x08
	.zero		1


	//   ....[22]....
        /*0c9c*/ 	.word	0x00003180
        /*0ca0*/ 	.word	0x0000003c
        /*0ca4*/ 	.word	0x00028c90
        /*0ca8*/ 	.short	0x010a
        /*0caa*/ 	.byte	0x3f
	.zero		1


	//   ....[23]....
        /*0cac*/ 	.word	0x00003c20
        /*0cb0*/ 	.word	0x0000003c
        /*0cb4*/ 	.word	0x00028c90
        /*0cb8*/ 	.short	0x010a
        /*0cba*/ 	.byte	0x3f
	.zero		1


	//   ....[24]....
        /*0cbc*/ 	.word	0x000044f0
        /*0cc0*/ 	.word	0x0000003c
        /*0cc4*/ 	.word	0x00028c90
        /*0cc8*/ 	.short	0x010a
        /*0cca*/ 	.byte	0x3f
	.zero		1


	//   ....[25]....
        /*0ccc*/ 	.word	0x000048b0
        /*0cd0*/ 	.word	0x00000004
        /*0cd4*/ 	.word	0x00000000
        /*0cd8*/ 	.short	0x0101
        /*0cda*/ 	.byte	0x3f
	.zero		1


	//   ....[26]....
        /*0cdc*/ 	.word	0x000048f0
        /*0ce0*/ 	.word	0x0000003c
        /*0ce4*/ 	.word	0x00028cb0
        /*0ce8*/ 	.short	0x010a
        /*0cea*/ 	.byte	0x3f
	.zero		1


	//   ....[27]....
        /*0cec*/ 	.word	0x000052a0
        /*0cf0*/ 	.word	0x0000003c
        /*0cf4*/ 	.word	0x00000000
        /*0cf8*/ 	.short	0x0101
        /*0cfa*/ 	.byte	0x3f
	.zero		1


	//   ....[28]....
        /*0cfc*/ 	.word	0x00005bf0
        /*0d00*/ 	.word	0x0000000c
        /*0d04*/ 	.word	0x00028c50
        /*0d08*/ 	.short	0x010a
        /*0d0a*/ 	.byte	0x3f
	.zero		1


	//   ....[29]....
        /*0d0c*/ 	.word	0x00005fb0
        /*0d10*/ 	.word	0x0000000c
        /*0d14*/ 	.word	0x00000000
        /*0d18*/ 	.short	0x0101
        /*0d1a*/ 	.byte	0x3f
	.zero		1


	//   ....[30]....
        /*0d1c*/ 	.word	0x000068d0
        /*0d20*/ 	.word	0x00000015
        /*0d24*/ 	.word	0x00028c50
        /*0d28*/ 	.short	0x010a
        /*0d2a*/ 	.byte	0x3f
	.zero		1


	//   ....[31]....
        /*0d2c*/ 	.word	0x00006920
        /*0d30*/ 	.word	0x00000015
        /*0d34*/ 	.word	0x00028c50
        /*0d38*/ 	.short	0x010a
        /*0d3a*/ 	.byte	0x3f
	.zero		1


	//   ....[32]....
        /*0d3c*/ 	.word	0x00006c10
        /*0d40*/ 	.word	0x00000015
        /*0d44*/ 	.word	0x00000000
        /*0d48*/ 	.short	0x0101
        /*0d4a*/ 	.byte	0x3f
	.zero		1


	//   ....[33]....
        /*0d4c*/ 	.word	0x00007ef0
        /*0d50*/ 	.word	0x00000002
        /*0d54*/ 	.word	0x00028c00
        /*0d58*/ 	.short	0x010a
        /*0d5a*/ 	.byte	0x3f
	.zero		1


	//   ....[34]....
        /*0d5c*/ 	.word	0x00007f40
        /*0d60*/ 	.word	0x00000002
        /*0d64*/ 	.word	0x00028c00
        /*0d68*/ 	.short	0x010a
        /*0d6a*/ 	.byte	0x3f
	.zero		1


	//   ....[35]....
        /*0d6c*/ 	.word	0x00008a00
        /*0d70*/ 	.word	0x00000002
        /*0d74*/ 	.word	0x00028c00
        /*0d78*/ 	.short	0x010a
        /*0d7a*/ 	.byte	0x3f
	.zero		1


	//   ....[36]....
        /*0d7c*/ 	.word	0x00009f50
        /*0d80*/ 	.word	0x00000002
        /*0d84*/ 	.word	0x00028c00
        /*0d88*/ 	.short	0x010a
        /*0d8a*/ 	.byte	0x3f
	.zero		1


	//   ....[37]....
        /*0d8c*/ 	.word	0x0000aef0
        /*0d90*/ 	.word	0x00000014
        /*0d94*/ 	.word	0x00028c30
        /*0d98*/ 	.short	0x010a
        /*0d9a*/ 	.byte	0x3f
	.zero		1


	//   ....[38]....
        /*0d9c*/ 	.word	0x0000afa0
        /*0da0*/ 	.word	0x00000014
        /*0da4*/ 	.word	0x00028c30
        /*0da8*/ 	.short	0x010a
        /*0daa*/ 	.byte	0x3f
	.zero		1


	//   ....[39]....
        /*0dac*/ 	.word	0x0000bdd0
        /*0db0*/ 	.word	0x0000002a
        /*0db4*/ 	.word	0x00000000
        /*0db8*/ 	.short	0x0101
        /*0dba*/ 	.byte	0x3f
	.zero		1


	//   ....[40]....
        /*0dbc*/ 	.word	0x0000c230
        /*0dc0*/ 	.word	0x00000014
        /*0dc4*/ 	.word	0x00028c50
        /*0dc8*/ 	.short	0x010a
        /*0dca*/ 	.byte	0x3f
	.zero		1


	//   ....[41]....
        /*0dcc*/ 	.word	0x0000c2c0
        /*0dd0*/ 	.word	0x00000014
        /*0dd4*/ 	.word	0x00028c50
        /*0dd8*/ 	.short	0x010a
        /*0dda*/ 	.byte	0x3f
	.zero		1


	//   ....[42]....
        /*0ddc*/ 	.word	0x0000c5c0
        /*0de0*/ 	.word	0x00000014
        /*0de4*/ 	.word	0x00000000
        /*0de8*/ 	.short	0x0101
        /*0dea*/ 	.byte	0x3f
	.zero		1


	//   ....[43]....
        /*0dec*/ 	.word	0x0000c770
        /*0df0*/ 	.word	0x000000d1
        /*0df4*/ 	.word	0x00028c30
        /*0df8*/ 	.short	0x010a
        /*0dfa*/ 	.byte	0x3f
	.zero		1


	//   ....[44]....
        /*0dfc*/ 	.word	0x0000c7e0
        /*0e00*/ 	.word	0x000000d1
        /*0e04*/ 	.word	0x00028c30
        /*0e08*/ 	.short	0x010a
        /*0e0a*/ 	.byte	0x3f
	.zero		1


	//   ....[45]....
        /*0e0c*/ 	.word	0x0000d1d0
        /*0e10*/ 	.word	0x0000000e
        /*0e14*/ 	.word	0x00000000
        /*0e18*/ 	.short	0x0101
        /*0e1a*/ 	.byte	0x3f
	.zero		1


	//   ....[46]....
        /*0e1c*/ 	.word	0x0000e330
        /*0e20*/ 	.word	0x000000d1
        /*0e24*/ 	.word	0x00028c50
        /*0e28*/ 	.short	0x010a
        /*0e2a*/ 	.byte	0x3f
	.zero		1


	//   ....[47]....
        /*0e2c*/ 	.word	0x0000e380
        /*0e30*/ 	.word	0x000000d1
        /*0e34*/ 	.word	0x00028c50
        /*0e38*/ 	.short	0x010a
        /*0e3a*/ 	.byte	0x3f
	.zero		1


	//   ....[48]....
        /*0e3c*/ 	.word	0x0000e6a0
        /*0e40*/ 	.word	0x000000d1
        /*0e44*/ 	.word	0x00000000
        /*0e48*/ 	.short	0x0101
        /*0e4a*/ 	.byte	0x3f
	.zero		1


	//   ....[49]....
        /*0e4c*/ 	.word	0x0000e7e0
        /*0e50*/ 	.word	0x000000c6
        /*0e54*/ 	.word	0x00028c30
        /*0e58*/ 	.short	0x010a
        /*0e5a*/ 	.byte	0x3f
	.zero		1


	//   ....[50]....
        /*0e5c*/ 	.word	0x0000e850
        /*0e60*/ 	.word	0x000000c6
        /*0e64*/ 	.word	0x00028c30
        /*0e68*/ 	.short	0x010a
        /*0e6a*/ 	.byte	0x3f
	.zero		1


	//   ....[51]....
        /*0e6c*/ 	.word	0x0000eda0
        /*0e70*/ 	.word	0x0000000d
        /*0e74*/ 	.word	0x00000000
        /*0e78*/ 	.short	0x0101
        /*0e7a*/ 	.byte	0x3f
	.zero		1


	//   ....[52]....
        /*0e7c*/ 	.word	0x0000fdc0
        /*0e80*/ 	.word	0x000000c6
        /*0e84*/ 	.word	0x00028c50
        /*0e88*/ 	.short	0x010a
        /*0e8a*/ 	.byte	0x3f
	.zero		1


	//   ....[53]....
        /*0e8c*/ 	.word	0x0000fe10
        /*0e90*/ 	.word	0x000000c6
        /*0e94*/ 	.word	0x00028c50
        /*0e98*/ 	.short	0x010a
        /*0e9a*/ 	.byte	0x3f
	.zero		1


	//   ....[54]....
        /*0e9c*/ 	.word	0x00010130
        /*0ea0*/ 	.word	0x000000c6
        /*0ea4*/ 	.word	0x00000000
        /*0ea8*/ 	.short	0x0101
        /*0eaa*/ 	.byte	0x3f
	.zero		1


	//   ....[55]....
        /*0eac*/ 	.word	0x00012a20
        /*0eb0*/ 	.word	0x00000000
        /*0eb4*/ 	.word	0x00000000
        /*0eb8*/ 	.short	0x0101
        /*0eba*/ 	.byte	0x3f
	.zero		1


	//   ....[56]....
        /*0ebc*/ 	.word	0x00013700
        /*0ec0*/ 	.word	0x00000008
        /*0ec4*/ 	.word	0x00000000
        /*0ec8*/ 	.short	0x0101
        /*0eca*/ 	.byte	0x3f
	.zero		1


	//   ....[57]....
        /*0ecc*/ 	.word	0x00017850
        /*0ed0*/ 	.word	0x00000012
        /*0ed4*/ 	.word	0x00028c20
        /*0ed8*/ 	.short	0x010a
        /*0eda*/ 	.byte	0x3f
	.zero		1


	//   ....[58]....
        /*0edc*/ 	.word	0x000178e0
        /*0ee0*/ 	.word	0x00000003
        /*0ee4*/ 	.word	0x00028ca0
        /*0ee8*/ 	.short	0x010a
        /*0eea*/ 	.byte	0x3f
	.zero		1


	//   ....[59]....
        /*0eec*/ 	.word	0x00017b30
        /*0ef0*/ 	.word	0x00000003
        /*0ef4*/ 	.word	0x00028cc0
        /*0ef8*/ 	.short	0x010a
        /*0efa*/ 	.byte	0x3f
	.zero		1


	//   ....[60]....
        /*0efc*/ 	.word	0x00018500
        /*0f00*/ 	.word	0x00000009
        /*0f04*/ 	.word	0x00028ca0
        /*0f08*/ 	.short	0x010a
        /*0f0a*/ 	.byte	0x3f
	.zero		1


	//   ....[61]....
        /*0f0c*/ 	.word	0x00018740
        /*0f10*/ 	.word	0x00000009
        /*0f14*/ 	.word	0x00028cc0
        /*0f18*/ 	.short	0x010a
        /*0f1a*/ 	.byte	0x3f
	.zero		1


	//   ....[62]....
        /*0f1c*/ 	.word	0x00019ff0
        /*0f20*/ 	.word	0x0000001e
        /*0f24*/ 	.word	0x00028c40
        /*0f28*/ 	.short	0x010a
        /*0f2a*/ 	.byte	0x3f
	.zero		1


	//   ....[63]....
        /*0f2c*/ 	.word	0x0001a4a0
        /*0f30*/ 	.word	0x0000001e
        /*0f34*/ 	.word	0x00028c30
        /*0f38*/ 	.short	0x0107
        /*0f3a*/ 	.byte	0x3f
	.zero		1


	//   ....[64]....
        /*0f3c*/ 	.word	0x0001a570
        /*0f40*/ 	.word	0x0000001e
        /*0f44*/ 	.word	0x00028c30
        /*0f48*/ 	.short	0x0101
        /*0f4a*/ 	.byte	0x3f
	.zero		1


	//   ....[65]....
        /*0f4c*/ 	.word	0x0001ae50
        /*0f50*/ 	.word	0x00000012
        /*0f54*/ 	.word	0x00028c00
        /*0f58*/ 	.short	0x0107
        /*0f5a*/ 	.byte	0x3f
	.zero		1


	//   ....[66]....
        /*0f5c*/ 	.word	0x0001af40
        /*0f60*/ 	.word	0x00000012
        /*0f64*/ 	.word	0x00028c00
        /*0f68*/ 	.short	0x0101
        /*0f6a*/ 	.byte	0x3f
	.zero		1


	//   ....[67]....
        /*0f6c*/ 	.word	0x0001af60
        /*0f70*/ 	.word	0x00000012
        /*0f74*/ 	.word	0x00028c20
        /*0f78*/ 	.short	0x010a
        /*0f7a*/ 	.byte	0x3f
	.zero		1


	//   ....[68]....
        /*0f7c*/ 	.word	0x0001aff0
        /*0f80*/ 	.word	0x0000001e
        /*0f84*/ 	.word	0x00028c60
        /*0f88*/ 	.short	0x010a
        /*0f8a*/ 	.byte	0x3f
	.zero		1


	//   ....[69]....
        /*0f8c*/ 	.word	0x0001b900
        /*0f90*/ 	.word	0x0000001e
        /*0f94*/ 	.word	0x00028c50
        /*0f98*/ 	.short	0x0107
        /*0f9a*/ 	.byte	0x3f
	.zero		1


	//   ....[70]....
        /*0f9c*/ 	.word	0x0001b9d0
        /*0fa0*/ 	.word	0x0000001e
        /*0fa4*/ 	.word	0x00028c50
        /*0fa8*/ 	.short	0x0101
        /*0faa*/ 	.byte	0x3f
	.zero		1


	//   ....[71]....
        /*0fac*/ 	.word	0x0001bd60
        /*0fb0*/ 	.word	0x00000006
        /*0fb4*/ 	.word	0x00028c40
        /*0fb8*/ 	.short	0x010a
        /*0fba*/ 	.byte	0x3f
	.zero		1


	//   ....[72]....
        /*0fbc*/ 	.word	0x0001c080
        /*0fc0*/ 	.word	0x00000006
        /*0fc4*/ 	.word	0x00028c30
        /*0fc8*/ 	.short	0x0107
        /*0fca*/ 	.byte	0x3f
	.zero		1


	//   ....[73]....
        /*0fcc*/ 	.word	0x0001c140
        /*0fd0*/ 	.word	0x00000006
        /*0fd4*/ 	.word	0x00028c30
        /*0fd8*/ 	.short	0x0101
        /*0fda*/ 	.byte	0x3f
	.zero		1


	//   ....[74]....
        /*0fdc*/ 	.word	0x0001c170
        /*0fe0*/ 	.word	0x00000006
        /*0fe4*/ 	.word	0x00028c60
        /*0fe8*/ 	.short	0x010a
        /*0fea*/ 	.byte	0x3f
	.zero		1


	//   ....[75]....
        /*0fec*/ 	.word	0x0001c820
        /*0ff0*/ 	.word	0x00000006
        /*0ff4*/ 	.word	0x00028c50
        /*0ff8*/ 	.short	0x0107
        /*0ffa*/ 	.byte	0x3f
	.zero		1


	//   ....[76]....
        /*0ffc*/ 	.word	0x0001c8e0
        /*1000*/ 	.word	0x00000006
        /*1004*/ 	.word	0x00028c50
        /*1008*/ 	.short	0x0101
        /*100a*/ 	.byte	0x3f
	.zero		1


	//   ....[77]....
        /*100c*/ 	.word	0x0001db70
        /*1010*/ 	.word	0x00000007
        /*1014*/ 	.word	0x00028c20
        /*1018*/ 	.short	0x010a
        /*101a*/ 	.byte	0x3f
	.zero		1


	//   ....[78]....
        /*101c*/ 	.word	0x0001dce0
        /*1020*/ 	.word	0x00000005
        /*1024*/ 	.word	0x00028c40
        /*1028*/ 	.short	0x010a
        /*102a*/ 	.byte	0x3f
	.zero		1


	//   ....[79]....
        /*102c*/ 	.word	0x0001dd80
        /*1030*/ 	.word	0x00000003
        /*1034*/ 	.word	0x00028c40
        /*1038*/ 	.short	0x010a
        /*103a*/ 	.byte	0x3f
	.zero		1


	//   ....[80]....
        /*103c*/ 	.word	0x0001ddc0
        /*1040*/ 	.word	0x00000005
        /*1044*/ 	.word	0x00028c60
        /*1048*/ 	.short	0x010a
        /*104a*/ 	.byte	0x3f
	.zero		1


	//   ....[81]....
        /*104c*/ 	.word	0x0001de00
        /*1050*/ 	.word	0x00000003
        /*1054*/ 	.word	0x00028c60
        /*1058*/ 	.short	0x010a
        /*105a*/ 	.byte	0x3f
	.zero		1


	//   ....[82]....
        /*105c*/ 	.word	0x0001de60
        /*1060*/ 	.word	0x0000003c
        /*1064*/ 	.word	0x00028c90
        /*1068*/ 	.short	0x010a
        /*106a*/ 	.byte	0x3f
	.zero		1


	//   ....[83]....
        /*106c*/ 	.word	0x0001dfe0
        /*1070*/ 	.word	0x0000003c
        /*1074*/ 	.word	0x00028c90
        /*1078*/ 	.short	0x010a
        /*107a*/ 	.byte	0x3f
	.zero		1


	//   ....[84]....
        /*107c*/ 	.word	0x0001e160
        /*1080*/ 	.word	0x0000003c
        /*1084*/ 	.word	0x00028c90
        /*1088*/ 	.short	0x010a
        /*108a*/ 	.byte	0x3f
	.zero		1


	//   ....[85]....
        /*108c*/ 	.word	0x0001e2c0
        /*1090*/ 	.word	0x0000003c
        /*1094*/ 	.word	0x00028cb0
        /*1098*/ 	.short	0x010a
        /*109a*/ 	.byte	0x3f
	.zero		1


	//   ....[86]....
        /*109c*/ 	.word	0x0001e310
        /*10a0*/ 	.word	0x0000000c
        /*10a4*/ 	.word	0x00028c50
        /*10a8*/ 	.short	0x010a
        /*10aa*/ 	.byte	0x3f
	.zero		1


	//   ....[87]....
        /*10ac*/ 	.word	0x0001e360
        /*10b0*/ 	.word	0x00000015
        /*10b4*/ 	.word	0x00028c50
        /*10b8*/ 	.short	0x010a
        /*10ba*/ 	.byte	0x3f
	.zero		1


	//   ....[88]....
        /*10bc*/ 	.word	0x0001e750
        /*10c0*/ 	.word	0x00000002
        /*10c4*/ 	.word	0x00028c00
        /*10c8*/ 	.short	0x010a
        /*10ca*/ 	.byte	0x3f
	.zero		1


	//   ....[89]....
        /*10cc*/ 	.word	0x0001ed20
        /*10d0*/ 	.word	0x00000002
        /*10d4*/ 	.word	0x00028c00
        /*10d8*/ 	.short	0x010a
        /*10da*/ 	.byte	0x3f
	.zero		1


	//   ....[90]....
        /*10dc*/ 	.word	0x0001ed70
        /*10e0*/ 	.word	0x00000014
        /*10e4*/ 	.word	0x00028c30
        /*10e8*/ 	.short	0x010a
        /*10ea*/ 	.byte	0x3f
	.zero		1


	//   ....[91]....
        /*10ec*/ 	.word	0x0001edc0
        /*10f0*/ 	.word	0x00000014
        /*10f4*/ 	.word	0x00028c50
        /*10f8*/ 	.short	0x010a
        /*10fa*/ 	.byte	0x3f
	.zero		1


	//   ....[92]....
        /*10fc*/ 	.word	0x0001ee10
        /*1100*/ 	.word	0x000000d1
        /*1104*/ 	.word	0x00028c30
        /*1108*/ 	.short	0x010a
        /*110a*/ 	.byte	0x3f
	.zero		1


	//   ....[93]....
        /*110c*/ 	.word	0x0001ee60
        /*1110*/ 	.word	0x000000d1
        /*1114*/ 	.word	0x00028c50
        /*1118*/ 	.short	0x010a
        /*111a*/ 	.byte	0x3f
	.zero		1


	//   ....[94]....
        /*111c*/ 	.word	0x0001eeb0
        /*1120*/ 	.word	0x000000c6
        /*1124*/ 	.word	0x00028c30
        /*1128*/ 	.short	0x010a
        /*112a*/ 	.byte	0x3f
	.zero		1


	//   ....[95]....
        /*112c*/ 	.word	0x0001ef00
        /*1130*/ 	.word	0x000000c6
        /*1134*/ 	.word	0x00028c50
        /*1138*/ 	.short	0x010a
        /*113a*/ 	.byte	0x3f
	.zero		1


	//   ....[96]....
        /*113c*/ 	.word	0x0001f0a0
        /*1140*/ 	.word	0x00000012
        /*1144*/ 	.word	0x00028c20
        /*1148*/ 	.short	0x010a
        /*114a*/ 	.byte	0x3f
	.zero		1


	//   ....[97]....
        /*114c*/ 	.word	0x0001f0f0
        /*1150*/ 	.word	0x00000003
        /*1154*/ 	.word	0x00028ca0
        /*1158*/ 	.short	0x010a
        /*115a*/ 	.byte	0x3f
	.zero		1


	//   ....[98]....
        /*115c*/ 	.word	0x0001f140
        /*1160*/ 	.word	0x00000003
        /*1164*/ 	.word	0x00028cc0
        /*1168*/ 	.short	0x010a
        /*116a*/ 	.byte	0x3f
	.zero		1


	//   ....[99]....
        /*116c*/ 	.word	0x0001f190
        /*1170*/ 	.word	0x00000009
        /*1174*/ 	.word	0x00028ca0
        /*1178*/ 	.short	0x010a
        /*117a*/ 	.byte	0x3f
	.zero		1


	//   ....[100]....
        /*117c*/ 	.word	0x0001f1e0
        /*1180*/ 	.word	0x00000009
        /*1184*/ 	.word	0x00028cc0
        /*1188*/ 	.short	0x010a
        /*118a*/ 	.byte	0x3f
	.zero		1


	//   ....[101]....
        /*118c*/ 	.word	0x0001f300
        /*1190*/ 	.word	0x0000001e
        /*1194*/ 	.word	0x00028c40
        /*1198*/ 	.short	0x010a
        /*119a*/ 	.byte	0x3f
	.zero		1


	//   ....[102]....
        /*119c*/ 	.word	0x0001fda0
        /*11a0*/ 	.word	0x00000012
        /*11a4*/ 	.word	0x00028c20
        /*11a8*/ 	.short	0x010a
        /*11aa*/ 	.byte	0x3f
	.zero		1


	//   ....[103]....
        /*11ac*/ 	.word	0x0001fdf0
        /*11b0*/ 	.word	0x0000001e
        /*11b4*/ 	.word	0x00028c60
        /*11b8*/ 	.short	0x010a
        /*11ba*/ 	.byte	0x3f
	.zero		1


	//   ....[104]....
        /*11bc*/ 	.word	0x000206f0
        /*11c0*/ 	.word	0x00000006
        /*11c4*/ 	.word	0x00028c40
        /*11c8*/ 	.short	0x010a
        /*11ca*/ 	.byte	0x3f
	.zero		1


	//   ....[105]....
        /*11cc*/ 	.word	0x00020bb0
        /*11d0*/ 	.word	0x00000006
        /*11d4*/ 	.word	0x00028c60
        /*11d8*/ 	.short	0x010a
        /*11da*/ 	.byte	0x3f
	.zero		1


	//   ....[106]....
        /*11dc*/ 	.word	0x00021d50
        /*11e0*/ 	.word	0x00000007
        /*11e4*/ 	.word	0x00028c20
        /*11e8*/ 	.short	0x010a
        /*11ea*/ 	.byte	0x3f
	.zero		1


	//   ....[107]....
        /*11ec*/ 	.word	0x00021ef0
        /*11f0*/ 	.word	0x00000005
        /*11f4*/ 	.word	0x00028c40
        /*11f8*/ 	.short	0x010a
        /*11fa*/ 	.byte	0x3f
	.zero		1


	//   ....[108]....
        /*11fc*/ 	.word	0x00021f40
        /*1200*/ 	.word	0x00000003
        /*1204*/ 	.word	0x00028c40
        /*1208*/ 	.short	0x010a
        /*120a*/ 	.byte	0x3f
	.zero		1


	//   ....[109]....
        /*120c*/ 	.word	0x00021f90
        /*1210*/ 	.word	0x00000005
        /*1214*/ 	.word	0x00028c60
        /*1218*/ 	.short	0x010a
        /*121a*/ 	.byte	0x3f
	.zero		1


	//----- nvinfo : EIATTR_NUM_MBARRIERS
	.align		4
.L_578:
        /*121c*/ 	.byte	0x03, 0x38
        /*121e*/ 	.short	0x0016


	//----- nvinfo : EIATTR_EXIT_INSTR_OFFSETS
	.align		4
        /*1220*/ 	.byte	0x04, 0x1c
        /*1222*/ 	.short	(.L_580 - .L_579)


	//   ....[0]....
.L_579:
        /*1224*/ 	.word	0x0001de50


	//----- nvinfo : EIATTR_MAX_THREADS
	.align		4
.L_580:
        /*1228*/ 	.byte	0x04, 0x05
        /*122a*/ 	.short	(.L_582 - .L_581)
.L_581:
        /*122c*/ 	.word	0x00000180
        /*1230*/ 	.word	0x00000001
        /*1234*/ 	.word	0x00000001


	//----- nvinfo : EIATTR_CRS_STACK_SIZE
	.align		4
.L_582:
        /*1238*/ 	.byte	0x04, 0x1e
        /*123a*/ 	.short	(.L_584 - .L_583)
.L_583:
        /*123c*/ 	.word	0x00000000


	//----- nvinfo : EIATTR_CBANK_PARAM_SIZE
	.align		4
.L_584:
        /*1240*/ 	.byte	0x03, 0x19
        /*1242*/ 	.short	0x0af0


	//----- nvinfo : EIATTR_PARAM_CBANK
	.align		4
        /*1244*/ 	.byte	0x04, 0x0a
        /*1246*/ 	.short	(.L_586 - .L_585)
	.align		4
.L_585:
        /*1248*/ 	.word	index@(.nv.constant0._ZN7cutlass13device_kernelIN5flash11enable_sm90INS1_16FlashAttnFwdSm90INS1_25CollectiveMainloopFwdSm90ILi2EN4cute5tupleIJNS5_1CILi1EEES8_S8_EEENS6_IJNS7_ILi64EEESA_SA_EEELi512ENS_10bfloat16_tEfNS_4arch4Sm90ELb1ELb0ELb0ELb1ELb1ELb1ELb0ELb0ELb0ELb1ELb1ELb0EEENS1_21CollectiveEpilogueFwdINS6_IJSA_NS7_ILi512EEESA_EEES9_SC_SE_Li256ELb1ELb1ELb1ELb0EEENS1_36VarlenDynamicPersistentTileSchedulerILi64ELi64ELi256ELi128ELb1ELb1ELb1ELb1ELb1ELb1EEEEEEEEEvNT_6ParamsE)
        /*124c*/ 	.short	0x0210
        /*124e*/ 	.short	0x0af0


	//----- nvinfo : EIATTR_SW_WAR
	.align		4
.L_586:
        /*1250*/ 	.byte	0x04, 0x36
        /*1252*/ 	.short	(.L_588 - .L_587)
.L_587:
        /*1254*/ 	.word	0x00000008
.L_588:


//--------------------- .nv.info._ZN7cutlass13device_kernelIN5flash11enable_sm90INS1_16FlashAttnFwdSm90INS1_25CollectiveMainloopFwdSm90ILi2EN4cute5tupleIJNS5_1CILi1EEES8_S8_EEENS6_IJNS7_ILi64EEESA_SA_EEELi512ENS_10bfloat16_tEfNS_4arch4Sm90ELb1ELb0ELb0ELb1ELb1ELb0ELb1ELb0ELb0ELb1ELb1ELb0EEENS1_21CollectiveEpilogueFwdINS6_IJSA_NS7_ILi512EEESA_EEES9_SC_SE_Li256ELb1ELb1ELb1ELb0EEENS1_36VarlenDynamicPersistentTileSchedulerILi64ELi64ELi256ELi128ELb1ELb1ELb1ELb1ELb1ELb1EEEEEEEEEvNT_6ParamsE --------------------------
	.section	.nv.info._ZN7cutlass13device_kernelIN5flash11enable_sm90INS1_16FlashAttnFwdSm90INS1_25CollectiveMainloopFwdSm90ILi2EN4cute5tupleIJNS5_1CILi1EEES8_S8_EEENS6_IJNS7_ILi64EEESA_SA_EEELi512ENS_10bfloat16_tEfNS_4arch4Sm90ELb1ELb0ELb0ELb1ELb1ELb0ELb1ELb0ELb0ELb1ELb1ELb0EEENS1_21CollectiveEpilogueFwdINS6_IJSA_NS7_ILi512EEESA_EEES9_SC_SE_Li256ELb1ELb1ELb1ELb0EEENS1_36VarlenDynamicPersistentTileSchedulerILi64ELi64ELi256ELi128ELb1ELb1ELb1ELb1ELb1ELb1EEEEEEEEEvNT_6ParamsE,"",@"SHT_CUDA_INFO"
	.sectionflags	@""
	.align	4


	//----- nvinfo : EIATTR_CUDA_API_VERSION
	.align		4
        /*0000*/ 	.byte	0x04, 0x37
        /*0002*/ 	.short	(.L_590 - .L_589)
.L_589:
        /*0004*/ 	.word	0x00000082


	//----- nvinfo : EIATTR_KPARAM_INFO
	.align		4
.L_590:
        /*0008*/ 	.byte	0x04, 0x17
        /*000a*/ 	.short	(.L_592 - .L_591)
.L_591:
        /*000c*/ 	.word	0x00000000
        /*0010*/ 	.short	0x0000
        /*0012*/ 	.short	0x0070
        /*0014*/ 	.byte	0x00, 0xf0, 0x01, 0x2e


	//----- nvinfo : EIATTR_SPARSE_MMA_MASK
	.align		4
.L_592:
        /*0018*/ 	.byte	0x03, 0x50
        /*001a*/ 	.short	0x0000


	//----- nvinfo : EIATTR_MAXREG_COUNT
	.align		4
        /*001c*/ 	.byte	0x03, 0x1b
        /*001e*/ 	.short	0x00a8


	//----- nvinfo : EIATTR_NUM_BARRIERS
	.align		4
        /*0020*/ 	.byte	0x02, 0x4c
        /*0022*/ 	.byte	0x10
	.zero		1


	//----- nvinfo : EIATTR_EXTERNS
	.align		4
        /*0024*/ 	.byte	0x04, 0x0f
        /*0026*/ 	.short	(.L_594 - .L_593)


	//   ....[0]....
	.align		4
.L_593:
        /*0028*/ 	.word	index@(__assertfail)


	//----- nvinfo : EIATTR_ANNOTATIONS
	.align		4
.L_594:
        /*002c*/ 	.byte	0x04, 0x55
        /*002e*/ 	.short	(.L_596 - .L_595)


	//   ....[0]....
.L_595:
        /* <DEDUP_REMOVED lines=21> */


	//----- nvinfo : EIATTR_MERCURY_ISA_VERSION
	.align		4
.L_596:
        /*0170*/ 	.byte	0x03, 0x5f
        /*0172*/ 	.short	0x0101


	//----- nvinfo : EIATTR_UNUSED_LOAD_BYTE_OFFSET
	.align		4
        /*0174*/ 	.byte	0x04, 0x44
        /*0176*/ 	.short	(.L_598 - .L_597)


	//   ....[0]....
.L_597:
        /*0178*/ 	.word	0x00000960
        /*017c*/ 	.word	0x0000fff0


	//   ....[1]....
        /*0180*/ 	.word	0x0000da30
        /*0184*/ 	.word	0x0000fff0


	//----- nvinfo : EIATTR_INT_WARP_WIDE_INSTR_OFFSETS
	.align		4
.L_598:
        /*0188*/ 	.byte	0x04, 0x31
        /*018a*/ 	.short	(.L_600 - .L_599)


	//   ....[0]....
.L_599:
        /*018c*/ 	.word	0x000000c0


	//   ....[1]....
        /*0190*/ 	.word	0x000000d0


	//   ....[2]....
        /*0194*/ 	.word	0x000000e0


	//   ....[3]....
        /*0198*/ 	.word	0x00000180


	//   ....[4]....
        /*019c*/ 	.word	0x00013cf0


	//   ....[5]....
        /*01a0*/ 	.word	0x00013d80


	//   ....[6]....
        /*01a4*/ 	.word	0x00018010


	//   ....[7]....
        /*01a8*/ 	.word	0x000180a0


	//----- nvinfo : EIATTR_COOP_GROUP_MASK_REGIDS
	.align		4
.L_600:
        /*01ac*/ 	.byte	0x04, 0x29
        /*01ae*/ 	.short	(.L_602 - .L_601)


	//   ....[0]....
.L_601:
        /*01b0*/ 	.word	0xffffffff


	//   ....[1]....
        /*01b4*/ 	.word	0xffffffff


	//   ....[2]....
        /*01b8*/ 	.word	0xffffffff


	//   ....[3]....
        /*01bc*/ 	.word	0xffffffff


	//   ....[4]....
        /*01c0*/ 	.word	0xffffffff


	//   ....[5]....
        /*01c4*/ 	.word	0xffffffff


	//   ....[6]....
        /*01c8*/ 	.word	0xffffffff


	//   ....[7]....
        /*01cc*/ 	.word	0xffffffff


	//   ....[8]....
        /*01d0*/ 	.word	0xffffffff


	//   ....[9]....
        /*01d4*/ 	.word	0xffffffff


	//   ....[10]....
        /*01d8*/ 	.word	0xffffffff


	//   ....[11]....
        /*01dc*/ 	.word	0xffffffff


	//   ....[12]....
        /*01e0*/ 	.word	0xffffffff


	//   ....[13]....
        /*01e4*/ 	.word	0xffffffff


	//   ....[14]....
        /*01e8*/ 	.word	0xffffffff


	//   ....[15]....
        /*01ec*/ 	.word	0xffffffff


	//   ....[16]....
        /*01f0*/ 	.word	0xffffffff


	//   ....[17]....
        /*01f4*/ 	.word	0xffffffff


	//   ....[18]....
        /*01f8*/ 	.word	0xffffffff


	//   ....[19]....
        /*01fc*/ 	.word	0xffffffff


	//   ....[20]....
        /*0200*/ 	.word	0xffffffff


	//   ....[21]....
        /*0204*/ 	.word	0xffffffff


	//   ....[22]....
        /*0208*/ 	.word	0xffffffff


	//   ....[23]....
        /*020c*/ 	.word	0xffffffff


	//   ....[24]....
        /*0210*/ 	.word	0xffffffff


	//   ....[25]....
        /*0214*/ 	.word	0xffffffff


	//   ....[26]....
        /*0218*/ 	.word	0xffffffff


	//   ....[27]....
        /*021c*/ 	.word	0xffffffff


	//   ....[28]....
        /*0220*/ 	.word	0xffffffff


	//   ....[29]....
        /*0224*/ 	.word	0xffffffff


	//   ....[30]....
        /*0228*/ 	.word	0xffffffff


	//   ....[31]....
        /*022c*/ 	.word	0xffffffff


	//   ....[32]....
        /*0230*/ 	.word	0xffffffff


	//   ....[33]....
        /*0234*/ 	.word	0xffffffff


	//   ....[34]....
        /*0238*/ 	.word	0xffffffff


	//   ....[35]....
        /*023c*/ 	.word	0xffffffff


	//   ....[36]....
        /*0240*/ 	.word	0xffffffff


	//   ....[37]....
        /*0244*/ 	.word	0xffffffff


	//   ....[38]....
        /*0248*/ 	.word	0xffffffff


	//   ....[39]....
        /*024c*/ 	.word	0xffffffff


	//   ....[40]....
        /*0250*/ 	.word	0xffffffff


	//   ....[41]....
        /*0254*/ 	.word	0xffffffff


	//   ....[42]....
        /*0258*/ 	.word	0xffffffff


	//   ....[43]....
        /*025c*/ 	.word	0xffffffff


	//   ....[44]....
        /*0260*/ 	.word	0xffffffff


	//   ....[45]....
        /*0264*/ 	.word	0xffffffff


	//   ....[46]....
        /*0268*/ 	.word	0xffffffff


	//   ....[47]....
        /*026c*/ 	.word	0xffffffff


	//   ....[48]....
        /*0270*/ 	.word	0xffffffff


	//   ....[49]....
        /*0274*/ 	.word	0xffffffff


	//   ....[50]....
        /*0278*/ 	.word	0xffffffff


	//   ....[51]....
        /*027c*/ 	.word	0xffffffff


	//   ....[52]....
        /*0280*/ 	.word	0xffffffff


	//   ....[53]....
        /*0284*/ 	.word	0xffffffff


	//   ....[54]....
        /*0288*/ 	.word	0xffffffff


	//   ....[55]....
        /*028c*/ 	.word	0xffffffff


	//   ....[56]....
        /*0290*/ 	.word	0xffffffff


	//   ....[57]....
        /*0294*/ 	.word	0xffffffff


	//   ....[58]....
        /*0298*/ 	.word	0xffffffff


	//   ....[59]....
        /*029c*/ 	.word	0xffffffff


	//   ....[60]....
        /*02a0*/ 	.word	0xffffffff


	//   ....[61]....
        /*02a4*/ 	.word	0xffffffff


	//   ....[62]....
        /*02a8*/ 	.word	0xffffffff


	//   ....[63]....
        /*02ac*/ 	.word	0xffffffff


	//   ....[64]....
        /*02b0*/ 	.word	0xffffffff


	//   ....[65]....
        /*02b4*/ 	.word	0xffffffff


	//   ....[66]....
        /*02b8*/ 	.word	0xffffffff


	//   ....[67]....
        /*02bc*/ 	.word	0xffffffff


	//   ....[68]....
        /*02c0*/ 	.word	0xffffffff


	//   ....[69]....
        /*02c4*/ 	.word	0xffffffff


	//   ....[70]....
        /*02c8*/ 	.word	0xffffffff


	//   ....[71]....
        /*02cc*/ 	.word	0xffffffff


	//   ....[72]....
        /*02d0*/ 	.word	0xffffffff


	//   ....[73]....
        /*02d4*/ 	.word	0xffffffff


	//   ....[74]....
        /*02d8*/ 	.word	0xffffffff


	//   ....[75]....
        /*02dc*/ 	.word	0xffffffff


	//   ....[76]....
        /*02e0*/ 	.word	0xffffffff


	//   ....[77]....
        /*02e4*/ 	.word	0xffffffff


	//   ....[78]....
        /*02e8*/ 	.word	0xffffffff


	//   ....[79]....
        /*02ec*/ 	.word	0xffffffff


	//   ....[80]....
        /*02f0*/ 	.word	0xffffffff


	//   ....[81]....
        /*02f4*/ 	.word	0xffffffff


	//   ....[82]....
        /*02f8*/ 	.word	0xffffffff


	//   ....[83]....
        /*02fc*/ 	.word	0xffffffff


	//   ....[84]....
        /*0300*/ 	.word	0xffffffff


	//   ....[85]....
        /*0304*/ 	.word	0xffffffff


	//   ....[86]....
        /*0308*/ 	.word	0xffffffff


	//   ....[87]....
        /*030c*/ 	.word	0xffffffff


	//   ....[88]....
        /*0310*/ 	.word	0xffffffff


	//   ....[89]....
        /*0314*/ 	.word	0xffffffff


	//   ....[90]....
        /*0318*/ 	.word	0xffffffff


	//   ....[91]....
        /*031c*/ 	.word	0xffffffff


	//   ....[92]....
        /*0320*/ 	.word	0xffffffff


	//   ....[93]....
        /*0324*/ 	.word	0xffffffff


	//   ....[94]....
        /*0328*/ 	.word	0xffffffff


	//   ....[95]....
        /*032c*/ 	.word	0xffffffff


	//   ....[96]....
        /*0330*/ 	.word	0xffffffff


	//   ....[97]....
        /*0334*/ 	.word	0xffffffff


	//   ....[98]....
        /*0338*/ 	.word	0xffffffff


	//   ....[99]....
        /*033c*/ 	.word	0xffffffff


	//   ....[100]....
        /*0340*/ 	.word	0xffffffff


	//   ....[101]....
        /*0344*/ 	.word	0xffffffff


	//   ....[102]....
        /*0348*/ 	.word	0xffffffff


	//   ....[103]....
        /*034c*/ 	.word	0xffffffff


	//   ....[104]....
        /*0350*/ 	.word	0xffffffff


	//   ....[105]....
        /*0354*/ 	.word	0xffffffff


	//   ....[106]....
        /*0358*/ 	.word	0xffffffff


	//   ....[107]....
        /*035c*/ 	.word	0xffffffff


	//   ....[108]....
        /*0360*/ 	.word	0xffffffff


	//   ....[109]....
        /*0364*/ 	.word	0xffffffff


	//   ....[110]....
        /*0368*/ 	.word	0xffffffff


	//   ....[111]....
        /*036c*/ 	.word	0xffffffff


	//   ....[112]....
        /*0370*/ 	.word	0xffffffff


	//   ....[113]....
        /*0374*/ 	.word	0xffffffff


	//   ....[114]....
        /*0378*/ 	.word	0xffffffff


	//   ....[115]....
        /*037c*/ 	.word	0xffffffff


	//   ....[116]....
        /*0380*/ 	.word	0xffffffff


	//   ....[117]....
        /*0384*/ 	.word	0xffffffff


	//   ....[118]....
        /*0388*/ 	.word	0xffffffff


	//   ....[119]....
        /*038c*/ 	.word	0xffffffff


	//   ....[120]....
        /*0390*/ 	.word	0xffffffff


	//   ....[121]....
        /*0394*/ 	.word	0xffffffff


	//   ....[122]....
        /*0398*/ 	.word	0xffffffff


	//   ....[123]....
        /*039c*/ 	.word	0xffffffff


	//   ....[124]....
        /*03a0*/ 	.word	0xffffffff


	//   ....[125]....
        /*03a4*/ 	.word	0xffffffff


	//   ....[126]....
        /*03a8*/ 	.word	0xffffffff


	//   ....[127]....
        /*03ac*/ 	.word	0xffffffff


	//   ....[128]....
        /*03b0*/ 	.word	0xffffffff


	//   ....[129]....
        /*03b4*/ 	.word	0xffffffff


	//   ....[130]....
        /*03b8*/ 	.word	0xffffffff


	//   ....[131]....
        /*03bc*/ 	.word	0xffffffff


	//   ....[132]....
        /*03c0*/ 	.word	0xffffffff


	//   ....[133]....
        /*03c4*/ 	.word	0xffffffff


	//   ....[134]....
        /*03c8*/ 	.word	0xffffffff


	//   ....[135]....
        /*03cc*/ 	.word	0x0500000f


	//   ....[136]....
        /*03d0*/ 	.word	0x0500000f


	//   ....[137]....
        /*03d4*/ 	.word	0x0500000f


	//   ....[138]....
        /*03d8*/ 	.word	0x0500000f


	//   ....[139]....
        /*03dc*/ 	.word	0x0500000f


	//   ....[140]....
        /*03e0*/ 	.word	0x0500000f


	//   ....[141]....
        /*03e4*/ 	.word	0x0500000f


	//   ....[142]....
        /*03e8*/ 	.word	0x0500000f


	//   ....[143]....
        /*03ec*/ 	.word	0x0500000f


	//   ....[144]....
        /*03f0*/ 	.word	0x0500000f


	//   ....[145]....
        /*03f4*/ 	.word	0x0500000f


	//   ....[146]....
        /*03f8*/ 	.word	0x0500000f


	//   ....[147]....
        /*03fc*/ 	.word	0x0500000f


	//   ....[148]....
        /*0400*/ 	.word	0x0500000f


	//   ....[149]....
        /*0404*/ 	.word	0x0500000f


	//   ....[150]....
        /*0408*/ 	.word	0x0500000f


	//   ....[151]....
        /*040c*/ 	.word	0x0500000f


	//   ....[152]....
        /*0410*/ 	.word	0x0500000f


	//   ....[153]....
        /*0414*/ 	.word	0x0500000f


	//   ....[154]....
        /*0418*/ 	.word	0x0500000f


	//   ....[155]....
        /*041c*/ 	.word	0x0500000f


	//   ....[156]....
        /*0420*/ 	.word	0x0500000f


	//   ....[157]....
        /*0424*/ 	.word	0x0500000f


	//   ....[158]....
        /*0428*/ 	.word	0x0500000f


	//   ....[159]....
        /*042c*/ 	.word	0x0500000f


	//   ....[160]....
        /*0430*/ 	.word	0x0500000f


	//   ....[161]....
        /*0434*/ 	.word	0x0500000f


	//   ....[162]....
        /*0438*/ 	.word	0x0500000f


	//   ....[163]....
        /*043c*/ 	.word	0x0500000f


	//   ....[164]....
        /*0440*/ 	.word	0x0500000f


	//   ....[165]....
        /*0444*/ 	.word	0x0500000f


	//   ....[166]....
        /*0448*/ 	.word	0x0500000f


	//   ....[167]....
        /*044c*/ 	.word	0x0500000f


	//   ....[168]....
        /*0450*/ 	.word	0x0500000f


	//   ....[169]....
        /*0454*/ 	.word	0x0500000f


	//   ....[170]....
        /*0458*/ 	.word	0x0500000f


	//   ....[171]....
        /*045c*/ 	.word	0x0500000f


	//   ....[172]....
        /*0460*/ 	.word	0x0500000f


	//   ....[173]....
        /*0464*/ 	.word	0x0500000f


	//   ....[174]....
        /*0468*/ 	.word	0x0500000f


	//   ....[175]....
        /*046c*/ 	.word	0x0500000f


	//   ....[176]....
        /*0470*/ 	.word	0x0500000f


	//   ....[177]....
        /*0474*/ 	.word	0x0500000f


	//   ....[178]....
        /*0478*/ 	.word	0x0500000f


	//   ....[179]....
        /*047c*/ 	.word	0x0500000f


	//   ....[180]....
        /*0480*/ 	.word	0x0500000f


	//   ....[181]....
        /*0484*/ 	.word	0x0500000f


	//   ....[182]....
        /*0488*/ 	.word	0x0500000f


	//   ....[183]....
        /*048c*/ 	.word	0x0500000f


	//   ....[184]....
        /*0490*/ 	.word	0x0500000f


	//   ....[185]....
        /*0494*/ 	.word	0x0500000f


	//   ....[186]....
        /*0498*/ 	.word	0x0500000f


	//   ....[187]....
        /*049c*/ 	.word	0x0500000f


	//   ....[188]....
        /*04a0*/ 	.word	0x0500000f


	//   ....[189]....
        /*04a4*/ 	.word	0x0500000f


	//   ....[190]....
        /*04a8*/ 	.word	0x0500000f


	//   ....[191]....
        /*04ac*/ 	.word	0x0500000f


	//   ....[192]....
        /*04b0*/ 	.word	0x0500000f


	//   ....[193]....
        /*04b4*/ 	.word	0x0500000f


	//   ....[194]....
        /*04b8*/ 	.word	0x0500000f


	//   ....[195]....
        /*04bc*/ 	.word	0x0500000f


	//   ....[196]....
        /*04c0*/ 	.word	0x0500000f


	//   ....[197]....
        /*04c4*/ 	.word	0x0500000f


	//   ....[198]....
        /*04c8*/ 	.word	0x0500000f


	//   ....[199]....
        /*04cc*/ 	.word	0x0500000f


	//   ....[200]....
        /*04d0*/ 	.word	0x0500000f


	//   ....[201]....
        /*04d4*/ 	.word	0x0500000f


	//   ....[202]....
        /*04d8*/ 	.word	0x0500000f


	//----- nvinfo : EIATTR_COOP_GROUP_INSTR_OFFSETS
	.align		4
.L_602:
        /*04dc*/ 	.byte	0x04, 0x28
        /*04de*/ 	.short	(.L_604 - .L_603)


	//   ....[0]....
.L_603:
        /*04e0*/ 	.word	0x00000080


	//   ....[1]....
        /*04e4*/ 	.word	0x00000090


	//   ....[2]....
        /*04e8*/ 	.word	0x000002b0


	//   ....[3]....
        /*04ec*/ 	.word	0x00000410


	//   ....[4]....
        /*04f0*/ 	.word	0x00000530


	//   ....[5]....
        /*04f4*/ 	.word	0x00000690


	//   ....[6]....
        /*04f8*/ 	.word	0x00001fc0


	//   ....[7]....
        /*04fc*/ 	.word	0x00003fa0


	//   ....[8]....
        /*0500*/ 	.word	0x00004f60


	//   ....[9]....
        /*0504*/ 	.word	0x00005be0


	//   ....[10]....
        /*0508*/ 	.word	0x00005c10


	//   ....[11]....
        /*050c*/ 	.word	0x00005f60


	//   ....[12]....
        /*0510*/ 	.word	0x00006060


	//   ....[13]....
        /*0514*/ 	.word	0x00006290


	//   ....[14]....
        /*0518*/ 	.word	0x000063e0


	//   ....[15]....
        /*051c*/ 	.word	0x00006c50


	//   ....[16]....
        /*0520*/ 	.word	0x000079e0


	//   ....[17]....
        /*0524*/ 	.word	0x00008660


	//   ....[18]....
        /*0528*/ 	.word	0x00008680


	//   ....[19]....
        /*052c*/ 	.word	0x00008bc0


	//   ....[20]....
        /*0530*/ 	.word	0x00008c40


	//   ....[21]....
        /*0534*/ 	.word	0x000090e0


	//   ....[22]....
        /*0538*/ 	.word	0x000092b0


	//   ....[23]....
        /*053c*/ 	.word	0x0000a040


	//   ....[24]....
        /*0540*/ 	.word	0x0000ad70


	//   ....[25]....
        /*0544*/ 	.word	0x0000baa0


	//   ....[26]....
        /*0548*/ 	.word	0x0000bac0


	//   ....[27]....
        /*054c*/ 	.word	0x0000c040


	//   ....[28]....
        /*0550*/ 	.word	0x0000c210


	//   ....[29]....
        /*0554*/ 	.word	0x0000ce50


	//   ....[30]....
        /*0558*/ 	.word	0x0000cf30


	//   ....[31]....
        /*055c*/ 	.word	0x0000cf90


	//   ....[32]....
        /*0560*/ 	.word	0x0000cfb0


	//   ....[33]....
        /*0564*/ 	.word	0x0000cfe0


	//   ....[34]....
        /*0568*/ 	.word	0x0000e7b0


	//   ....[35]....
        /*056c*/ 	.word	0x0000eb00


	//   ....[36]....
        /*0570*/ 	.word	0x0000eb10


	//   ....[37]....
        /*0574*/ 	.word	0x0000eb40


	//   ....[38]....
        /*0578*/ 	.word	0x0000eb50


	//   ....[39]....
        /*057c*/ 	.word	0x0000f780


	//   ....[40]....
        /*0580*/ 	.word	0x0000f7c0


	//   ....[41]....
        /*0584*/ 	.word	0x0000fa70


	//   ....[42]....
        /*0588*/ 	.word	0x0000fa90


	//   ....[43]....
        /*058c*/ 	.word	0x000101d0


	//   ....[44]....
        /*0590*/ 	.word	0x00010230


	//   ....[45]....
        /*0594*/ 	.word	0x00010b20


	//   ....[46]....
        /*0598*/ 	.word	0x00010b40


	//   ....[47]....
        /*059c*/ 	.word	0x00011df0


	//   ....[48]....
        /*05a0*/ 	.word	0x00011e30


	//   ....[49]....
        /*05a4*/ 	.word	0x00012070


	//   ....[50]....
        /*05a8*/ 	.word	0x00012090


	//   ....[51]....
        /*05ac*/ 	.word	0x00012350


	//   ....[52]....
        /*05b0*/ 	.word	0x00012540


	//   ....[53]....
        /*05b4*/ 	.word	0x00012570


	//   ....[54]....
        /*05b8*/ 	.word	0x000125a0


	//   ....[55]....
        /*05bc*/ 	.word	0x000125d0


	//   ....[56]....
        /*05c0*/ 	.word	0x00012600


	//   ....[57]....
        /*05c4*/ 	.word	0x00012630


	//   ....[58]....
        /*05c8*/ 	.word	0x000127a0


	//   ....[59]....
        /*05cc*/ 	.word	0x000127d0


	//   ....[60]....
        /*05d0*/ 	.word	0x00012800


	//   ....[61]....
        /*05d4*/ 	.word	0x00012830


	//   ....[62]....
        /*05d8*/ 	.word	0x00012860


	//   ....[63]....
        /*05dc*/ 	.word	0x00012890


	//   ....[64]....
        /*05e0*/ 	.word	0x00012920


	//   ....[65]....
        /*05e4*/ 	.word	0x00012950


	//   ....[66]....
        /*05e8*/ 	.word	0x00012960


	//   ....[67]....
        /*05ec*/ 	.word	0x000129a0


	//   ....[68]....
        /*05f0*/ 	.word	0x00014ae0


	//   ....[69]....
        /*05f4*/ 	.word	0x00014b00


	//   ....[70]....
        /*05f8*/ 	.word	0x00014b90


	//   ....[71]....
        /*05fc*/ 	.word	0x00014bb0


	//   ....[72]....
        /*0600*/ 	.word	0x00014c30


	//   ....[73]....
        /*0604*/ 	.word	0x00014c50


	//   ....[74]....
        /*0608*/ 	.word	0x00014c60


	//   ....[75]....
        /*060c*/ 	.word	0x00014c70


	//   ....[76]....
        /*0610*/ 	.word	0x000153f0


	//   ....[77]....
        /*0614*/ 	.word	0x00015420


	//   ....[78]....
        /*0618*/ 	.word	0x000154e0


	//   ....[79]....
        /*061c*/ 	.word	0x00015500


	//   ....[80]....
        /*0620*/ 	.word	0x000155a0


	//   ....[81]....
        /*0624*/ 	.word	0x000155c0


	//   ....[82]....
        /*0628*/ 	.word	0x000155d0


	//   ....[83]....
        /*062c*/ 	.word	0x00015650


	//   ....[84]....
        /*0630*/ 	.word	0x00015eb0


	//   ....[85]....
        /*0634*/ 	.word	0x00015ed0


	//   ....[86]....
        /*0638*/ 	.word	0x00016070


	//   ....[87]....
        /*063c*/ 	.word	0x000160a0


	//   ....[88]....
        /*0640*/ 	.word	0x000161b0


	//   ....[89]....
        /*0644*/ 	.word	0x000161c0


	//   ....[90]....
        /*0648*/ 	.word	0x000161f0


	//   ....[91]....
        /*064c*/ 	.word	0x00016200


	//   ....[92]....
        /*0650*/ 	.word	0x00016810


	//   ....[93]....
        /*0654*/ 	.word	0x00016840


	//   ....[94]....
        /*0658*/ 	.word	0x00016a30


	//   ....[95]....
        /*065c*/ 	.word	0x00016a70


	//   ....[96]....
        /*0660*/ 	.word	0x00016a80


	//   ....[97]....
        /*0664*/ 	.word	0x00016a90


	//   ....[98]....
        /*0668*/ 	.word	0x00016be0


	//   ....[99]....
        /*066c*/ 	.word	0x00016d30


	//   ....[100]....
        /*0670*/ 	.word	0x00017540


	//   ....[101]....
        /*0674*/ 	.word	0x00017560


	//   ....[102]....
        /*0678*/ 	.word	0x000175b0


	//   ....[103]....
        /*067c*/ 	.word	0x000175c0


	//   ....[104]....
        /*0680*/ 	.word	0x00017600


	//   ....[105]....
        /*0684*/ 	.word	0x00017610


	//   ....[106]....
        /*0688*/ 	.word	0x00017620


	//   ....[107]....
        /*068c*/ 	.word	0x00017660


	//   ....[108]....
        /*0690*/ 	.word	0x00017960


	//   ....[109]....
        /*0694*/ 	.word	0x000179a0


	//   ....[110]....
        /*0698*/ 	.word	0x000179c0


	//   ....[111]....
        /*069c*/ 	.word	0x000179e0


	//   ....[112]....
        /*06a0*/ 	.word	0x00017a10


	//   ....[113]....
        /*06a4*/ 	.word	0x00017a30


	//   ....[114]....
        /*06a8*/ 	.word	0x00017b30


	//   ....[115]....
        /*06ac*/ 	.word	0x00017c80


	//   ....[116]....
        /*06b0*/ 	.word	0x000182c0


	//   ....[117]....
        /*06b4*/ 	.word	0x000182f0


	//   ....[118]....
        /*06b8*/ 	.word	0x00018350


	//   ....[119]....
        /*06bc*/ 	.word	0x00018380


	//   ....[120]....
        /*06c0*/ 	.word	0x000183b0


	//   ....[121]....
        /*06c4*/ 	.word	0x000183e0


	//   ....[122]....
        /*06c8*/ 	.word	0x00018410


	//   ....[123]....
        /*06cc*/ 	.word	0x00018440


	//   ....[124]....
        /*06d0*/ 	.word	0x000185e0


	//   ....[125]....
        /*06d4*/ 	.word	0x00018610


	//   ....[126]....
        /*06d8*/ 	.word	0x00018640


	//   ....[127]....
        /*06dc*/ 	.word	0x00018670


	//   ....[128]....
        /*06e0*/ 	.word	0x000186a0


	//   ....[129]....
        /*06e4*/ 	.word	0x000186d0


	//   ....[130]....
        /*06e8*/ 	.word	0x00018790


	//   ....[131]....
        /*06ec*/ 	.word	0x000187b0


	//   ....[132]....
        /*06f0*/ 	.word	0x000187d0


	//   ....[133]....
        /*06f4*/ 	.word	0x00018830


	//   ....[134]....
        /*06f8*/ 	.word	0x00019250


	//   ....[135]....
        /*06fc*/ 	.word	0x000197e0


	//   ....[136]....
        /*0700*/ 	.word	0x000198d0


	//   ....[137]....
        /*0704*/ 	.word	0x00019970


	//   ....[138]....
        /*0708*/ 	.word	0x000199d0


	//   ....[139]....
        /*070c*/ 	.word	0x00019ac0


	//   ....[140]....
        /*0710*/ 	.word	0x00019b30


	//   ....[141]....
        /*0714*/ 	.word	0x00019c20


	//   ....[142]....
        /*0718*/ 	.word	0x00019c90


	//   ....[143]....
        /*071c*/ 	.word	0x00019d30


	//   ....[144]....
        /*0720*/ 	.word	0x00019e30


	//   ....[145]....
        /*0724*/ 	.word	0x00019ec0


	//   ....[146]....
        /*0728*/ 	.word	0x00019f20


	//   ....[147]....
        /*072c*/ 	.word	0x0001a010


	//   ....[148]....
        /*0730*/ 	.word	0x0001a090


	//   ....[149]....
        /*0734*/ 	.word	0x0001a190


	//   ....[150]....
        /*0738*/ 	.word	0x0001a200


	//   ....[151]....
        /*073c*/ 	.word	0x0001a2e0


	//   ....[152]....
        /*0740*/ 	.word	0x0001a5f0


	//   ....[153]....
        /*0744*/ 	.word	0x0001a6b0


	//   ....[154]....
        /*0748*/ 	.word	0x0001a920


	//   ....[155]....
        /*074c*/ 	.word	0x0001a970


	//   ....[156]....
        /*0750*/ 	.word	0x0001ab80


	//   ....[157]....
        /*0754*/ 	.word	0x0001abd0


	//   ....[158]....
        /*0758*/ 	.word	0x0001ad80


	//   ....[159]....
        /*075c*/ 	.word	0x0001add0


	//   ....[160]....
        /*0760*/ 	.word	0x0001af10


	//   ....[161]....
        /*0764*/ 	.word	0x0001b010


	//   ....[162]....
        /*0768*/ 	.word	0x0001b280


	//   ....[163]....
        /*076c*/ 	.word	0x0001b2d0


	//   ....[164]....
        /*0770*/ 	.word	0x0001b4a0


	//   ....[165]....
        /*0774*/ 	.word	0x0001b4f0


	//   ....[166]....
        /*0778*/ 	.word	0x0001b6c0


	//   ....[167]....
        /*077c*/ 	.word	0x0001b710


	//   ....[168]....
        /*0780*/ 	.word	0x0001b800


	//   ....[169]....
        /*0784*/ 	.word	0x0001b8a0


	//   ....[170]....
        /*0788*/ 	.word	0x0001b900


	//   ....[171]....
        /*078c*/ 	.word	0x0001b9b0


	//   ....[172]....
        /*0790*/ 	.word	0x0001ba10


	//   ....[173]....
        /*0794*/ 	.word	0x0001bac0


	//   ....[174]....
        /*0798*/ 	.word	0x0001bb20


	//   ....[175]....
        /*079c*/ 	.word	0x0001bbd0


	//   ....[176]....
        /*07a0*/ 	.word	0x0001bcc0


	//   ....[177]....
        /*07a4*/ 	.word	0x0001bda0


	//   ....[178]....
        /*07a8*/ 	.word	0x0001beb0


	//   ....[179]....
        /*07ac*/ 	.word	0x0001bfb0


	//   ....[180]....
        /*07b0*/ 	.word	0x0001c0e0


	//   ....[181]....
        /*07b4*/ 	.word	0x0001c1c0


	//   ....[182]....
        /*07b8*/ 	.word	0x0001c2c0


	//   ....[183]....
        /*07bc*/ 	.word	0x0001c3a0


	//   ....[184]....
        /*07c0*/ 	.word	0x0001c430


	//   ....[185]....
        /*07c4*/ 	.word	0x0001c4d0


	//   ....[186]....
        /*07c8*/ 	.word	0x0001c640


	//   ....[187]....
        /*07cc*/ 	.word	0x0001c6b0


	//   ....[188]....
        /*07d0*/ 	.word	0x0001c720


	//   ....[189]....
        /*07d4*/ 	.word	0x0001c790


	//   ....[190]....
        /*07d8*/ 	.word	0x0001c800


	//   ....[191]....
        /*07dc*/ 	.word	0x0001c880


	//   ....[192]....
        /*07e0*/ 	.word	0x0001c900


	//   ....[193]....
        /*07e4*/ 	.word	0x0001c990


	//   ....[194]....
        /*07e8*/ 	.word	0x0001ca00


	//   ....[195]....
        /*07ec*/ 	.word	0x0001ca70


	//   ....[196]....
        /*07f0*/ 	.word	0x0001cae0


	//   ....[197]....
        /*07f4*/ 	.word	0x0001cb60


	//   ....[198]....
        /*07f8*/ 	.word	0x0001cbd0


	//   ....[199]....
        /*07fc*/ 	.word	0x0001cc60


	//   ....[200]....
        /*0800*/ 	.word	0x0001ccc0


	//   ....[201]....
        /*0804*/ 	.word	0x0001cd50


	//   ....[202]....
        /*0808*/ 	.word	0x0001ce80


	//----- nvinfo : EIATTR_REG_RECONFIG
	.align		4
.L_604:
        /*080c*/ 	.byte	0x01, 0x54
	.zero		2


	//----- nvinfo : EIATTR_SYSCALL_OFFSETS
	.align		4
        /*0810*/ 	.byte	0x04, 0x46
        /*0812*/ 	.short	(.L_606 - .L_605)


	//   ....[0]....
.L_605:
        /*0814*/ 	.word	0x00004150


	//   ....[1]....
        /*0818*/ 	.word	0x00013ee0


	//   ....[2]....
        /*081c*/ 	.word	0x00014030


	//   ....[3]....
        /*0820*/ 	.word	0x00014120


	//   ....[4]....
        /*0824*/ 	.word	0x00015010


	//   ....[5]....
        /*0828*/ 	.word	0x000158d0


	//----- nvinfo : EIATTR_MBARRIER_INSTR_OFFSETS
	.align		4
.L_606:
        /*082c*/ 	.byte	0x04, 0x39
        /*082e*/ 	.short	(.L_608 - .L_607)


	//   ....[0]....
.L_607:
        /*0830*/ 	.word	0x00000190
        /*0834*/ 	.word	0x000000ff
        /*0838*/ 	.word	0x00038800
        /*083c*/ 	.short	0x0100
        /*083e*/ 	.byte	0x08
	.zero		1


	//   ....[1]....
        /*0840*/ 	.word	0x000001a0
        /*0844*/ 	.word	0x000000ff
        /*0848*/ 	.word	0x00038810
        /*084c*/ 	.short	0x0100
        /*084e*/ 	.byte	0x08
	.zero		1


	//   ....[2]....
        /*0850*/ 	.word	0x000001b0
        /*0854*/ 	.word	0x000000ff
        /*0858*/ 	.word	0x00038820
        /*085c*/ 	.short	0x0100
        /*085e*/ 	.byte	0x08
	.zero		1


	//   ....[3]....
        /*0860*/ 	.word	0x00000260
        /*0864*/ 	.word	0x000000ff
        /*0868*/ 	.word	0x00038830
        /*086c*/ 	.short	0x0100
        /*086e*/ 	.byte	0x06
	.zero		1


	//   ....[4]....
        /*0870*/ 	.word	0x00000270
        /*0874*/ 	.word	0x000000ff
        /*0878*/ 	.word	0x00038840
        /*087c*/ 	.short	0x0100
        /*087e*/ 	.byte	0x06
	.zero		1


	//   ....[5]....
        /*0880*/ 	.word	0x00000280
        /*0884*/ 	.word	0x000000ff
        /*0888*/ 	.word	0x00038838
        /*088c*/ 	.short	0x0100
        /*088e*/ 	.byte	0x06
	.zero		1


	//   ....[6]....
        /*0890*/ 	.word	0x00000290
        /*0894*/ 	.word	0x000000ff
        /*0898*/ 	.word	0x00038848
        /*089c*/ 	.short	0x0100
        /*089e*/ 	.byte	0x06
	.zero		1


	//   ....[7]....
        /*08a0*/ 	.word	0x000003c0
        /*08a4*/ 	.word	0x000000ff
        /*08a8*/ 	.word	0x00038850
        /*08ac*/ 	.short	0x0100
        /*08ae*/ 	.byte	0x08
	.zero		1


	//   ....[8]....
        /*08b0*/ 	.word	0x000003d0
        /*08b4*/ 	.word	0x000000ff
        /*08b8*/ 	.word	0x00038860
        /*08bc*/ 	.short	0x0100
        /*08be*/ 	.byte	0x08
	.zero		1


	//   ....[9]....
        /*08c0*/ 	.word	0x000003e0
        /*08c4*/ 	.word	0x000000ff
        /*08c8*/ 	.word	0x00038858
        /*08cc*/ 	.short	0x0100
        /*08ce*/ 	.byte	0x08
	.zero		1


	//   ....[10]....
        /*08d0*/ 	.word	0x000003f0
        /*08d4*/ 	.word	0x000000ff
        /*08d8*/ 	.word	0x00038868
        /*08dc*/ 	.short	0x0100
        /*08de*/ 	.byte	0x08
	.zero		1


	//   ....[11]....
        /*08e0*/ 	.word	0x000004e0
        /*08e4*/ 	.word	0x000000ff
        /*08e8*/ 	.word	0x00038870
        /*08ec*/ 	.short	0x0100
        /*08ee*/ 	.byte	0x06
	.zero		1


	//   ....[12]....
        /*08f0*/ 	.word	0x000004f0
        /*08f4*/ 	.word	0x000000ff
        /*08f8*/ 	.word	0x00038880
        /*08fc*/ 	.short	0x0100
        /*08fe*/ 	.byte	0x06
	.zero		1


	//   ....[13]....
        /*0900*/ 	.word	0x00000500
        /*0904*/ 	.word	0x000000ff
        /*0908*/ 	.word	0x00038878
        /*090c*/ 	.short	0x0100
        /*090e*/ 	.byte	0x06
	.zero		1


	//   ....[14]....
        /*0910*/ 	.word	0x00000510
        /*0914*/ 	.word	0x000000ff
        /*0918*/ 	.word	0x00038888
        /*091c*/ 	.short	0x0100
        /*091e*/ 	.byte	0x06
	.zero		1


	//   ....[15]....
        /*0920*/ 	.word	0x00000640
        /*0924*/ 	.word	0x000000ff
        /*0928*/ 	.word	0x00038890
        /*092c*/ 	.short	0x0100
        /*092e*/ 	.byte	0x08
	.zero		1


	//   ....[16]....
        /*0930*/ 	.word	0x00000650
        /*0934*/ 	.word	0x000000ff
        /*0938*/ 	.word	0x000388a0
        /*093c*/ 	.short	0x0100
        /*093e*/ 	.byte	0x08
	.zero		1


	//   ....[17]....
        /*0940*/ 	.word	0x00000660
        /*0944*/ 	.word	0x000000ff
        /*0948*/ 	.word	0x00038898
        /*094c*/ 	.short	0x0100
        /*094e*/ 	.byte	0x08
	.zero		1


	//   ....[18]....
        /*0950*/ 	.word	0x00000670
        /*0954*/ 	.word	0x000000ff
        /*0958*/ 	.word	0x000388a8
        /*095c*/ 	.short	0x0100
        /*095e*/ 	.byte	0x08
	.zero		1


	//   ....[19]....
        /*0960*/ 	.word	0x000007b0
        /*0964*/ 	.word	0x000000ff
        /*0968*/ 	.word	0x000388b0
        /*096c*/ 	.short	0x0100
        /*096e*/ 	.byte	0x08
	.zero		1


	//   ....[20]....
        /*0970*/ 	.word	0x000007c0
        /*0974*/ 	.word	0x000000ff
        /*0978*/ 	.word	0x000388c0
        /*097c*/ 	.short	0x0100
        /*097e*/ 	.byte	0x08
	.zero		1


	//   ....[21]....
        /*0980*/ 	.word	0x000007d0
        /*0984*/ 	.word	0x000000ff
        /*0988*/ 	.word	0x000388b8
        /*098c*/ 	.short	0x0100
        /*098e*/ 	.byte	0x08
	.zero		1


	//   ....[22]....
        /*0990*/ 	.word	0x000007e0
        /*0994*/ 	.word	0x000000ff
        /*0998*/ 	.word	0x000388c8
        /*099c*/ 	.short	0x0100
        /*099e*/ 	.byte	0x08
	.zero		1


	//   ....[23]....
        /*09a0*/ 	.word	0x00002320
        /*09a4*/ 	.word	0x00000004
        /*09a8*/ 	.word	0x00000000
        /*09ac*/ 	.short	0x0101
        /*09ae*/ 	.byte	0x3f
	.zero		1


	//   ....[24]....
        /*09b0*/ 	.word	0x00002e50
        /*09b4*/ 	.word	0x00000004
        /*09b8*/ 	.word	0x00000000
        /*09bc*/ 	.short	0x0101
        /*09be*/ 	.byte	0x3f
	.zero		1


	//   ....[25]....
        /*09c0*/ 	.word	0x00004200
        /*09c4*/ 	.word	0x00000011
        /*09c8*/ 	.word	0x00038800
        /*09cc*/ 	.short	0x010a
        /*09ce*/ 	.byte	0x3f
	.zero		1


	//   ....[26]....
        /*09d0*/ 	.word	0x00004270
        /*09d4*/ 	.word	0x00000009
        /*09d8*/ 	.word	0x00038830
        /*09dc*/ 	.short	0x010a
        /*09de*/ 	.byte	0x3f
	.zero		1


	//   ....[27]....
        /*09e0*/ 	.word	0x000042e0
        /*09e4*/ 	.word	0x00000009
        /*09e8*/ 	.word	0x00038830
        /*09ec*/ 	.short	0x010a
        /*09ee*/ 	.byte	0x3f
	.zero		1


	//   ....[28]....
        /*09f0*/ 	.word	0x00004560
        /*09f4*/ 	.word	0x00000011
        /*09f8*/ 	.word	0x00038810
        /*09fc*/ 	.short	0x010a
        /*09fe*/ 	.byte	0x3f
	.zero		1


	//   ....[29]....
        /*0a00*/ 	.word	0x000045a0
        /*0a04*/ 	.word	0x00000009
        /*0a08*/ 	.word	0x00038850
        /*0a0c*/ 	.short	0x010a
        /*0a0e*/ 	.byte	0x3f
	.zero		1


	//   ....[30]....
        /*0a10*/ 	.word	0x00004670
        /*0a14*/ 	.word	0x00000009
        /*0a18*/ 	.word	0x00038850
        /*0a1c*/ 	.short	0x010a
        /*0a1e*/ 	.byte	0x3f
	.zero		1


	//   ....[31]....
        /*0a20*/ 	.word	0x00006690
        /*0a24*/ 	.word	0x00000005
        /*0a28*/ 	.word	0x00000000
        /*0a2c*/ 	.short	0x0101
        /*0a2e*/ 	.byte	0x3f
	.zero		1


	//   ....[32]....
        /*0a30*/ 	.word	0x00006ce0
        /*0a34*/ 	.word	0x00000009
        /*0a38*/ 	.word	0x00000000
        /*0a3c*/ 	.short	0x0101
        /*0a3e*/ 	.byte	0x3f
	.zero		1


	//   ....[33]....
        /*0a40*/ 	.word	0x00006ee0
        /*0a44*/ 	.word	0x00000009
        /*0a48*/ 	.word	0x00038830
        /*0a4c*/ 	.short	0x010a
        /*0a4e*/ 	.byte	0x3f
	.zero		1


	//   ....[34]....
        /*0a50*/ 	.word	0x00006f30
        /*0a54*/ 	.word	0x00000009
        /*0a58*/ 	.word	0x00038830
        /*0a5c*/ 	.short	0x010a
        /*0a5e*/ 	.byte	0x3f
	.zero		1


	//   ....[35]....
        /*0a60*/ 	.word	0x000070b0
        /*0a64*/ 	.word	0x00000009
        /*0a68*/ 	.word	0x00038850
        /*0a6c*/ 	.short	0x010a
        /*0a6e*/ 	.byte	0x3f
	.zero		1


	//   ....[36]....
        /*0a70*/ 	.word	0x000070f0
        /*0a74*/ 	.word	0x00000009
        /*0a78*/ 	.word	0x00038850
        /*0a7c*/ 	.short	0x010a
        /*0a7e*/ 	.byte	0x3f
	.zero		1


	//   ....[37]....
        /*0a80*/ 	.word	0x00008d40
        /*0a84*/ 	.word	0x00000007
        /*0a88*/ 	.word	0x00000000
        /*0a8c*/ 	.short	0x0101
        /*0a8e*/ 	.byte	0x3f
	.zero		1


	//   ....[38]....
        /*0a90*/ 	.word	0x0000a100
        /*0a94*/ 	.word	0x00000009
        /*0a98*/ 	.word	0x00000000
        /*0a9c*/ 	.short	0x0101
        /*0a9e*/ 	.byte	0x3f
	.zero		1


	//   ....[39]....
        /*0aa0*/ 	.word	0x0000a250
        /*0aa4*/ 	.word	0x00000009
        /*0aa8*/ 	.word	0x00038830
        /*0aac*/ 	.short	0x010a
        /*0aae*/ 	.byte	0x3f
	.zero		1


	//   ....[40]....
        /*0ab0*/ 	.word	0x0000a2a0
        /*0ab4*/ 	.word	0x00000009
        /*0ab8*/ 	.word	0x00038830
        /*0abc*/ 	.short	0x010a
        /*0abe*/ 	.byte	0x3f
	.zero		1


	//   ....[41]....
        /*0ac0*/ 	.word	0x0000a440
        /*0ac4*/ 	.word	0x00000009
        /*0ac8*/ 	.word	0x00038850
        /*0acc*/ 	.short	0x010a
        /*0ace*/ 	.byte	0x3f
	.zero		1


	//   ....[42]....
        /*0ad0*/ 	.word	0x0000a480
        /*0ad4*/ 	.word	0x00000009
        /*0ad8*/ 	.word	0x00038850
        /*0adc*/ 	.short	0x010a
        /*0ade*/ 	.byte	0x3f
	.zero		1


	//   ....[43]....
        /*0ae0*/ 	.word	0x0000bc40
        /*0ae4*/ 	.word	0x00000008
        /*0ae8*/ 	.word	0x00000000
        /*0aec*/ 	.short	0x0101
        /*0aee*/ 	.byte	0x3f
	.zero		1


	//   ....[44]....
        /*0af0*/ 	.word	0x0000cf10
        /*0af4*/ 	.word	0x00000009
        /*0af8*/ 	.word	0x00000000
        /*0afc*/ 	.short	0x0101
        /*0afe*/ 	.byte	0x3f
	.zero		1


	//   ....[45]....
        /*0b00*/ 	.word	0x0000f7a0
        /*0b04*/ 	.word	0x00000000
        /*0b08*/ 	.word	0x00000000
        /*0b0c*/ 	.short	0x0101
        /*0b0e*/ 	.byte	0x3f
	.zero		1


	//   ....[46]....
        /*0b10*/ 	.word	0x00010280
        /*0b14*/ 	.word	0x00000004
        /*0b18*/ 	.word	0x00000000
        /*0b1c*/ 	.short	0x0101
        /*0b1e*/ 	.byte	0x3f
	.zero		1


	//   ....[47]....
        /*0b20*/ 	.word	0x000148b0
        /*0b24*/ 	.word	0x00000016
        /*0b28*/ 	.word	0x00038840
        /*0b2c*/ 	.short	0x010a
        /*0b2e*/ 	.byte	0x3f
	.zero		1


	//   ....[48]....
        /*0b30*/ 	.word	0x00014d70
        /*0b34*/ 	.word	0x00000016
        /*0b38*/ 	.word	0x00038830
        /*0b3c*/ 	.short	0x0107
        /*0b3e*/ 	.byte	0x3f
	.zero		1


	//   ....[49]....
        /*0b40*/ 	.word	0x00014e50
        /*0b44*/ 	.word	0x00000016
        /*0b48*/ 	.word	0x00038830
        /*0b4c*/ 	.short	0x0101
        /*0b4e*/ 	.byte	0x3f
	.zero		1


	//   ....[50]....
        /*0b50*/ 	.word	0x00015710
        /*0b54*/ 	.word	0x00000011
        /*0b58*/ 	.word	0x00038800
        /*0b5c*/ 	.short	0x0107
        /*0b5e*/ 	.byte	0x3f
	.zero		1


	//   ....[51]....
        /*0b60*/ 	.word	0x000157a0
        /*0b64*/ 	.word	0x00000011
        /*0b68*/ 	.word	0x00038800
        /*0b6c*/ 	.short	0x0101
        /*0b6e*/ 	.byte	0x3f
	.zero		1


	//   ....[52]....
        /*0b70*/ 	.word	0x000164a0
        /*0b74*/ 	.word	0x00000011
        /*0b78*/ 	.word	0x00038810
        /*0b7c*/ 	.short	0x0107
        /*0b7e*/ 	.byte	0x3f
	.zero		1


	//   ....[53]....
        /*0b80*/ 	.word	0x000165a0
        /*0b84*/ 	.word	0x00000011
        /*0b88*/ 	.word	0x00038810
        /*0b8c*/ 	.short	0x0101
        /*0b8e*/ 	.byte	0x3f
	.zero		1


	//   ....[54]....
        /*0b90*/ 	.word	0x000165c0
        /*0b94*/ 	.word	0x00000011
        /*0b98*/ 	.word	0x00038820
        /*0b9c*/ 	.short	0x010a
        /*0b9e*/ 	.byte	0x3f
	.zero		1


	//   ....[55]....
        /*0ba0*/ 	.word	0x00016650
        /*0ba4*/ 	.word	0x00000016
        /*0ba8*/ 	.word	0x00038860
        /*0bac*/ 	.short	0x010a
        /*0bae*/ 	.byte	0x3f
	.zero		1


	//   ....[56]....
        /*0bb0*/ 	.word	0x00016f50
        /*0bb4*/ 	.word	0x00000016
        /*0bb8*/ 	.word	0x00038850
        /*0bbc*/ 	.short	0x0107
        /*0bbe*/ 	.byte	0x3f
	.zero		1


	//   ....[57]....
        /*0bc0*/ 	.word	0x00017020
        /*0bc4*/ 	.word	0x00000016
        /*0bc8*/ 	.word	0x00038850
        /*0bcc*/ 	.short	0x0101
        /*0bce*/ 	.byte	0x3f
	.zero		1


	//   ....[58]....
        /*0bd0*/ 	.word	0x000173c0
        /*0bd4*/ 	.word	0x00000006
        /*0bd8*/ 	.word	0x00038840
        /*0bdc*/ 	.short	0x010a
        /*0bde*/ 	.byte	0x3f
	.zero		1


	//   ....[59]....
        /*0be0*/ 	.word	0x000176e0
        /*0be4*/ 	.word	0x00000006
        /*0be8*/ 	.word	0x00038830
        /*0bec*/ 	.short	0x0107
        /*0bee*/ 	.byte	0x3f
	.zero		1


	//   ....[60]....
        /*0bf0*/ 	.word	0x000177a0
        /*0bf4*/ 	.word	0x00000006
        /*0bf8*/ 	.word	0x00038830
        /*0bfc*/ 	.short	0x0101
        /*0bfe*/ 	.byte	0x3f
	.zero		1


	//   ....[61]....
        /*0c00*/ 	.word	0x000177d0
        /*0c04*/ 	.word	0x00000006
        /*0c08*/ 	.word	0x00038860
        /*0c0c*/ 	.short	0x010a
        /*0c0e*/ 	.byte	0x3f
	.zero		1


	//   ....[62]....
        /*0c10*/ 	.word	0x00017e80
        /*0c14*/ 	.word	0x00000006
        /*0c18*/ 	.word	0x00038850
        /*0c1c*/ 	.short	0x0107
        /*0c1e*/ 	.byte	0x3f
	.zero		1


	//   ....[63]....
        /*0c20*/ 	.word	0x00017f40
        /*0c24*/ 	.word	0x00000006
        /*0c28*/ 	.word	0x00038850
        /*0c2c*/ 	.short	0x0101
        /*0c2e*/ 	.byte	0x3f
	.zero		1


	//   ....[64]....
        /*0c30*/ 	.word	0x000191d0
        /*0c34*/ 	.word	0x00000005
        /*0c38*/ 	.word	0x00038820
        /*0c3c*/ 	.short	0x010a
        /*0c3e*/ 	.byte	0x3f
	.zero		1


	//   ....[65]....
        /*0c40*/ 	.word	0x00019350
        /*0c44*/ 	.word	0x00000003
        /*0c48*/ 	.word	0x00038840
        /*0c4c*/ 	.short	0x010a
        /*0c4e*/ 	.byte	0x3f
	.zero		1


	//   ....[66]....
        /*0c50*/ 	.word	0x000193f0
        /*0c54*/ 	.word	0x00000005
        /*0c58*/ 	.word	0x00038840
        /*0c5c*/ 	.short	0x010a
        /*0c5e*/ 	.byte	0x3f
	.zero		1


	//   ....[67]....
        /*0c60*/ 	.word	0x00019430
        /*0c64*/ 	.word	0x00000003
        /*0c68*/ 	.word	0x00038860
        /*0c6c*/ 	.short	0x010a
        /*0c6e*/ 	.byte	0x3f
	.zero		1


	//   ....[68]....
        /*0c70*/ 	.word	0x00019470
        /*0c74*/ 	.word	0x00000005
        /*0c78*/ 	.word	0x00038860
        /*0c7c*/ 	.short	0x010a
        /*0c7e*/ 	.byte	0x3f
	.zero		1


	//   ....[69]....
        /*0c80*/ 	.word	0x000194d0
        /*0c84*/ 	.word	0x00000011
        /*0c88*/ 	.word	0x00038800
        /*0c8c*/ 	.short	0x010a
        /*0c8e*/ 	.byte	0x3f
	.zero		1


	//   ....[70]....
        /*0c90*/ 	.word	0x00019520
        /*0c94*/ 	.word	0x00000009
        /*0c98*/ 	.word	0x00038830
        /*0c9c*/ 	.short	0x010a
        /*0c9e*/ 	.byte	0x3f
	.zero		1


	//   ....[71]....
        /*0ca0*/ 	.word	0x00019570
        /*0ca4*/ 	.word	0x00000011
        /*0ca8*/ 	.word	0x00038810
        /*0cac*/ 	.short	0x010a
        /*0cae*/ 	.byte	0x3f
	.zero		1


	//   ....[72]....
        /*0cb0*/ 	.word	0x000195c0
        /*0cb4*/ 	.word	0x00000009
        /*0cb8*/ 	.word	0x00038850
        /*0cbc*/ 	.short	0x010a
        /*0cbe*/ 	.byte	0x3f
	.zero		1


	//   ....[73]....
        /*0cc0*/ 	.word	0x00019610
        /*0cc4*/ 	.word	0x00000009
        /*0cc8*/ 	.word	0x00038830
        /*0ccc*/ 	.short	0x010a
        /*0cce*/ 	.byte	0x3f
	.zero		1


	//   ....[74]....
        /*0cd0*/ 	.word	0x00019660
        /*0cd4*/ 	.word	0x00000009
        /*0cd8*/ 	.word	0x00038850
        /*0cdc*/ 	.short	0x010a
        /*0cde*/ 	.byte	0x3f
	.zero		1


	//   ....[75]....
        /*0ce0*/ 	.word	0x000196b0
        /*0ce4*/ 	.word	0x00000009
        /*0ce8*/ 	.word	0x00038830
        /*0cec*/ 	.short	0x010a
        /*0cee*/ 	.byte	0x3f
	.zero		1


	//   ....[76]....
        /*0cf0*/ 	.word	0x00019700
        /*0cf4*/ 	.word	0x00000009
        /*0cf8*/ 	.word	0x00038850
        /*0cfc*/ 	.short	0x010a
        /*0cfe*/ 	.byte	0x3f
	.zero		1


	//   ....[77]....
        /*0d00*/ 	.word	0x00019820
        /*0d04*/ 	.word	0x00000016
        /*0d08*/ 	.word	0x00038840
        /*0d0c*/ 	.short	0x010a
        /*0d0e*/ 	.byte	0x3f
	.zero		1


	//   ....[78]....
        /*0d10*/ 	.word	0x0001ae10
        /*0d14*/ 	.word	0x00000011
        /*0d18*/ 	.word	0x00038820
        /*0d1c*/ 	.short	0x010a
        /*0d1e*/ 	.byte	0x3f
	.zero		1


	//   ....[79]....
        /*0d20*/ 	.word	0x0001ae60
        /*0d24*/ 	.word	0x00000016
        /*0d28*/ 	.word	0x00038860
        /*0d2c*/ 	.short	0x010a
        /*0d2e*/ 	.byte	0x3f
	.zero		1


	//   ....[80]....
        /*0d30*/ 	.word	0x0001b750
        /*0d34*/ 	.word	0x00000006
        /*0d38*/ 	.word	0x00038840
        /*0d3c*/ 	.short	0x010a
        /*0d3e*/ 	.byte	0x3f
	.zero		1


	//   ....[81]....
        /*0d40*/ 	.word	0x0001bc10
        /*0d44*/ 	.word	0x00000006
        /*0d48*/ 	.word	0x00038860
        /*0d4c*/ 	.short	0x010a
        /*0d4e*/ 	.byte	0x3f
	.zero		1


	//   ....[82]....
        /*0d50*/ 	.word	0x0001cda0
        /*0d54*/ 	.word	0x00000005
        /*0d58*/ 	.word	0x00038820
        /*0d5c*/ 	.short	0x010a
        /*0d5e*/ 	.byte	0x3f
	.zero		1


	//   ....[83]....
        /*0d60*/ 	.word	0x0001cf40
        /*0d64*/ 	.word	0x00000003
        /*0d68*/ 	.word	0x00038840
        /*0d6c*/ 	.short	0x010a
        /*0d6e*/ 	.byte	0x3f
	.zero		1


	//   ....[84]....
        /*0d70*/ 	.word	0x0001cf90
        /*0d74*/ 	.word	0x00000005
        /*0d78*/ 	.word	0x00038840
        /*0d7c*/ 	.short	0x010a
        /*0d7e*/ 	.byte	0x3f
	.zero		1


	//   ....[85]....
        /*0d80*/ 	.word	0x0001cfe0
        /*0d84*/ 	.word	0x00000003
        /*0d88*/ 	.word	0x00038860
        /*0d8c*/ 	.short	0x010a
        /*0d8e*/ 	.byte	0x3f
	.zero		1


	//----- nvinfo : EIATTR_NUM_MBARRIERS
	.align		4
.L_608:
        /*0d90*/ 	.byte	0x03, 0x38
        /*0d92*/ 	.short	0x0017


	//----- nvinfo : EIATTR_EXIT_INSTR_OFFSETS
	.align		4
        /*0d94*/ 	.byte	0x04, 0x1c
        /*0d96*/ 	.short	(.L_610 - .L_609)


	//   ....[0]....
.L_609:
        /*0d98*/ 	.word	0x00000990


	//   ....[1]....
        /*0d9c*/ 	.word	0x000122f0


	//   ....[2]....
        /*0da0*/ 	.word	0x000194c0


	//----- nvinfo : EIATTR_MAX_THREADS
	.align		4
.L_610:
        /*0da4*/ 	.byte	0x04, 0x05
        /*0da6*/ 	.short	(.L_612 - .L_611)
.L_611:
        /*0da8*/ 	.word	0x00000180
        /*0dac*/ 	.word	0x00000001
        /*0db0*/ 	.word	0x00000001


	//----- nvinfo : EIATTR_CRS_STACK_SIZE
	.align		4
.L_612:
        /*0db4*/ 	.byte	0x04, 0x1e
        /*0db6*/ 	.short	(.L_614 - .L_613)
.L_613:
        /*0db8*/ 	.word	0x00000000


	//----- nvinfo : EIATTR_CBANK_PARAM_SIZE
	.align		4
.L_614:
        /*0dbc*/ 	.byte	0x03, 0x19
        /*0dbe*/ 	.short	0x0bf0


	//----- nvinfo : EIATTR_PARAM_CBANK
	.align		4
        /*0dc0*/ 	.byte	0x04, 0x0a
        /*0dc2*/ 	.short	(.L_616 - .L_615)
	.align		4
.L_615:
        /*0dc4*/ 	.word	index@(.nv.constant0._ZN7cutlass13device_kernelIN5flash11enable_sm90INS1_16FlashAttnFwdSm90INS1_25CollectiveMainloopFwdSm90ILi2EN4cute5tupleIJNS5_1CILi1EEES8_S8_EEENS6_IJNS7_ILi64EEESA_SA_EEELi512ENS_10bfloat16_tEfNS_4arch4Sm90ELb1ELb0ELb0ELb1ELb1ELb0ELb1ELb0ELb0ELb1ELb1ELb0EEENS1_21CollectiveEpilogueFwdINS6_IJSA_NS7_ILi512EEESA_EEES9_SC_SE_Li256ELb1ELb1ELb1ELb0EEENS1_36VarlenDynamicPersistentTileSchedulerILi64ELi64ELi256ELi128ELb1ELb1ELb1ELb1ELb1ELb1EEEEEEEEEvNT_6ParamsE)
        /*0dc8*/ 	.short	0x0210
        /*0dca*/ 	.short	0x0bf0


	//----- nvinfo : EIATTR_SW_WAR
	.align		4
.L_616:
        /*0dcc*/ 	.byte	0x04, 0x36
        /*0dce*/ 	.short	(.L_618 - .L_617)
.L_617:
        /*0dd0*/ 	.word	0x00000008
.L_618:


//--------------------- .nv.info._ZN7cutlass13device_kernelIN5flash11enable_sm90INS1_16FlashAttnFwdSm90INS1_25CollectiveMainloopFwdSm90ILi2EN4cute5tupleIJNS5_1CILi1EEES8_S8_EEENS6_IJNS7_ILi64EEESA_SA_EEELi512ENS_10bfloat16_tEfNS_4arch4Sm90ELb1ELb0ELb0ELb1ELb1ELb1ELb1ELb0ELb0ELb1ELb1ELb0EEENS1_21CollectiveEpilogueFwdINS6_IJSA_NS7_ILi512EEESA_EEES9_SC_SE_Li256ELb1ELb1ELb1ELb0EEENS1_36VarlenDynamicPersistentTileSchedulerILi64ELi64ELi256ELi128ELb1ELb1ELb1ELb1ELb1ELb1EEEEEEEEEvNT_6ParamsE --------------------------
	.section	.nv.info._ZN7cutlass13device_kernelIN5flash11enable_sm90INS1_16FlashAttnFwdSm90INS1_25CollectiveMainloopFwdSm90ILi2EN4cute5tupleIJNS5_1CILi1EEES8_S8_EEENS6_IJNS7_ILi64EEESA_SA_EEELi512ENS_10bfloat16_tEfNS_4arch4Sm90ELb1ELb0ELb0ELb1ELb1ELb1ELb1ELb0ELb0ELb1ELb1ELb0EEENS1_21CollectiveEpilogueFwdINS6_IJSA_NS7_ILi512EEESA_EEES9_SC_SE_Li256ELb1ELb1ELb1ELb0EEENS1_36VarlenDynamicPersistentTileSchedulerILi64ELi64ELi256ELi128ELb1ELb1ELb1ELb1ELb1ELb1EEEEEEEEEvNT_6ParamsE,"",@"SHT_CUDA_INFO"
	.sectionflags	@""
	.align	4


	//----- nvinfo : EIATTR_CUDA_API_VERSION
	.align		4
        /*0000*/ 	.byte	0x04, 0x37
        /*0002*/ 	.short	(.L_620 - .L_619)
.L_619:
        /*0004*/ 	.word	0x00000082


	//----- nvinfo : EIATTR_KPARAM_INFO
	.align		4
.L_620:
        /*0008*/ 	.byte	0x04, 0x17
        /*000a*/ 	.short	(.L_622 - .L_621)
.L_621:
        /*000c*/ 	.word	0x00000000
        /*0010*/ 	.short	0x0000
        /*0012*/ 	.short	0x0070
        /*0014*/ 	.byte	0x00, 0xf0, 0x01, 0x2e


	//----- nvinfo : EIATTR_SPARSE_MMA_MASK
	.align		4
.L_622:
        /*0018*/ 	.byte	0x03, 0x50
        /*001a*/ 	.short	0x0000


	//----- nvinfo : EIATTR_MAXREG_COUNT
	.align		4
        /*001c*/ 	.byte	0x03, 0x1b
        /*001e*/ 	.short	0x00a8


	//----- nvinfo : EIATTR_NUM_BARRIERS
	.align		4
        /*0020*/ 	.byte	0x02, 0x4c
        /*0022*/ 	.byte	0x10
	.zero		1


	//----- nvinfo : EIATTR_EXTERNS
	.align		4
        /*0024*/ 	.byte	0x04, 0x0f
        /*0026*/ 	.short	(.L_624 - .L_623)


	//   ....[0]....
	.align		4
.L_623:
        /*0028*/ 	.word	index@(__assertfail)


	//----- nvinfo : EIATTR_ANNOTATIONS
	.align		4
.L_624:
        /*002c*/ 	.byte	0x04, 0x55
        /*002e*/ 	.short	(.L_626 - .L_625)


	//   ....[0]....
.L_625:
        /* <DEDUP_REMOVED lines=82> */


	//----- nvinfo : EIATTR_MERCURY_ISA_VERSION
	.align		4
.L_626:
        /*0540*/ 	.byte	0x03, 0x5f
        /*0542*/ 	.short	0x0101


	//----- nvinfo : EIATTR_UNUSED_LOAD_BYTE_OFFSET
	.align		4
        /*0544*/ 	.byte	0x04, 0x44
        /*0546*/ 	.short	(.L_628 - .L_627)


	//   ....[0]....
.L_627:
        /*0548*/ 	.word	0x00000a50
        /*054c*/ 	.word	0x0000fff0


	//   ....[1]....
        /*0550*/ 	.word	0x000155a0
        /*0554*/ 	.word	0x0000fff0


	//----- nvinfo : EIATTR_INT_WARP_WIDE_INSTR_OFFSETS
	.align		4
.L_628:
        /*0558*/ 	.byte	0x04, 0x31
        /*055a*/ 	.short	(.L_630 - .L_629)


	//   ....[0]....
.L_629:
        /*055c*/ 	.word	0x00000130


	//   ....[1]....
        /*0560*/ 	.word	0x00000170


	//   ....[2]....
        /*0564*/ 	.word	0x000001e0


	//   ....[3]....
        /*0568*/ 	.word	0x00000250


	//   ....[4]....
        /*056c*/ 	.word	0x0001dd10


	//   ....[5]....
        /*0570*/ 	.word	0x0001dda0


	//   ....[6]....
        /*0574*/ 	.word	0x000221d0


	//   ....[7]....
        /*0578*/ 	.word	0x00022260


	//----- nvinfo : EIATTR_COOP_GROUP_MASK_REGIDS
	.align		4
.L_630:
        /*057c*/ 	.byte	0x04, 0x29
        /*057e*/ 	.short	(.L_632 - .L_631)


	//   ....[0]....
.L_631:
        /*0580*/ 	.word	0xffffffff


	//   ....[1]....
        /*0584*/ 	.word	0xffffffff


	//   ....[2]....
        /*0588*/ 	.word	0xffffffff


	//   ....[3]....
        /*058c*/ 	.word	0xffffffff


	//   ....[4]....
        /*0590*/ 	.word	0xffffffff


	//   ....[5]....
        /*0594*/ 	.word	0xffffffff


	//   ....[6]....
        /*0598*/ 	.word	0xffffffff


	//   ....[7]....
        /*059c*/ 	.word	0xffffffff


	//   ....[8]....
        /*05a0*/ 	.word	0xffffffff


	//   ....[9]....
        /*05a4*/ 	.word	0xffffffff


	//   ....[10]....
        /*05a8*/ 	.word	0xffffffff


	//   ....[11]....
        /*05ac*/ 	.word	0xffffffff


	//   ....[12]....
        /*05b0*/ 	.word	0xffffffff


	//   ....[13]....
        /*05b4*/ 	.word	0xffffffff


	//   ....[14]....
        /*05b8*/ 	.word	0xffffffff


	//   ....[15]....
        /*05bc*/ 	.word	0xffffffff


	//   ....[16]....
        /*05c0*/ 	.word	0xffffffff


	//   ....[17]....
        /*05c4*/ 	.word	0xffffffff


	//   ....[18]....
        /*05c8*/ 	.word	0xffffffff


	//   ....[19]....
        /*05cc*/ 	.word	0xffffffff


	//   ....[20]....
        /*05d0*/ 	.word	0xffffffff


	//   ....[21]....
        /*05d4*/ 	.word	0xffffffff


	//   ....[22]....
        /*05d8*/ 	.word	0xffffffff


	//   ....[23]....
        /*05dc*/ 	.word	0xffffffff


	//   ....[24]....
        /*05e0*/ 	.word	0xffffffff


	//   ....[25]....
        /*05e4*/ 	.word	0xffffffff


	//   ....[26]....
        /*05e8*/ 	.word	0xffffffff


	//   ....[27]....
        /*05ec*/ 	.word	0xffffffff


	//   ....[28]....
        /*05f0*/ 	.word	0xffffffff


	//   ....[29]....
        /*05f4*/ 	.word	0xffffffff


	//   ....[30]....
        /*05f8*/ 	.word	0xffffffff


	//   ....[31]....
        /*05fc*/ 	.word	0xffffffff


	//   ....[32]....
        /*0600*/ 	.word	0xffffffff


	//   ....[33]....
        /*0604*/ 	.word	0xffffffff


	//   ....[34]....
        /*0608*/ 	.word	0xffffffff


	//   ....[35]....
        /*060c*/ 	.word	0xffffffff


	//   ....[36]....
        /*0610*/ 	.word	0xffffffff


	//   ....[37]....
        /*0614*/ 	.word	0xffffffff


	//   ....[38]....
        /*0618*/ 	.word	0xffffffff


	//   ....[39]....
        /*061c*/ 	.word	0xffffffff


	//   ....[40]....
        /*0620*/ 	.word	0xffffffff


	//   ....[41]....
        /*0624*/ 	.word	0xffffffff


	//   ....[42]....
        /*0628*/ 	.word	0xffffffff


	//   ....[43]....
        /*062c*/ 	.word	0xffffffff


	//   ....[44]....
        /*0630*/ 	.word	0xffffffff


	//   ....[45]....
        /*0634*/ 	.word	0xffffffff


	//   ....[46]....
        /*0638*/ 	.word	0xffffffff


	//   ....[47]....
        /*063c*/ 	.word	0xffffffff


	//   ....[48]....
        /*0640*/ 	.word	0xffffffff


	//   ....[49]....
        /*0644*/ 	.word	0xffffffff


	//   ....[50]....
        /*0648*/ 	.word	0xffffffff


	//   ....[51]....
        /*064c*/ 	.word	0xffffffff


	//   ....[52]....
        /*0650*/ 	.word	0xffffffff


	//   ....[53]....
        /*0654*/ 	.word	0xffffffff


	//   ....[54]....
        /*0658*/ 	.word	0xffffffff


	//   ....[55]....
        /*065c*/ 	.word	0xffffffff


	//   ....[56]....
        /*0660*/ 	.word	0xffffffff


	//   ....[57]....
        /*0664*/ 	.word	0xffffffff


	//   ....[58]....
        /*0668*/ 	.word	0xffffffff


	//   ....[59]....
        /*066c*/ 	.word	0xffffffff


	//   ....[60]....
        /*0670*/ 	.word	0xffffffff


	//   ....[61]....
        /*0674*/ 	.word	0xffffffff


	//   ....[62]....
        /*0678*/ 	.word	0xffffffff


	//   ....[63]....
        /*067c*/ 	.word	0xffffffff


	//   ....[64]....
        /*0680*/ 	.word	0xffffffff


	//   ....[65]....
        /*0684*/ 	.word	0xffffffff


	//   ....[66]....
        /*0688*/ 	.word	0xffffffff


	//   ....[67]....
        /*068c*/ 	.word	0xffffffff


	//   ....[68]....
        /*0690*/ 	.word	0xffffffff


	//   ....[69]....
        /*0694*/ 	.word	0xffffffff


	//   ....[70]....
        /*0698*/ 	.word	0xffffffff


	//   ....[71]....
        /*069c*/ 	.word	0xffffffff


	//   ....[72]....
        /*06a0*/ 	.word	0xffffffff


	//   ....[73]....
        /*06a4*/ 	.word	0xffffffff


	//   ....[74]....
        /*06a8*/ 	.word	0xffffffff


	//   ....[75]....
        /*06ac*/ 	.word	0xffffffff


	//   ....[76]....
        /*06b0*/ 	.word	0xffffffff


	//   ....[77]....
        /*06b4*/ 	.word	0xffffffff


	//   ....[78]....
        /*06b8*/ 	.word	0xffffffff


	//   ....[79]....
        /*06bc*/ 	.word	0xffffffff


	//   ....[80]....
        /*06c0*/ 	.word	0xffffffff


	//   ....[81]....
        /*06c4*/ 	.word	0xffffffff


	//   ....[82]....
        /*06c8*/ 	.word	0xffffffff


	//   ....[83]....
        /*06cc*/ 	.word	0xffffffff


	//   ....[84]....
        /*06d0*/ 	.word	0xffffffff


	//   ....[85]....
        /*06d4*/ 	.word	0xffffffff


	//   ....[86]....
        /*06d8*/ 	.word	0xffffffff


	//   ....[87]....
        /*06dc*/ 	.word	0xffffffff


	//   ....[88]....
        /*06e0*/ 	.word	0xffffffff


	//   ....[89]....
        /*06e4*/ 	.word	0xffffffff


	//   ....[90]....
        /*06e8*/ 	.word	0xffffffff


	//   ....[91]....
        /*06ec*/ 	.word	0xffffffff


	//   ....[92]....
        /*06f0*/ 	.word	0xffffffff


	//   ....[93]....
        /*06f4*/ 	.word	0xffffffff


	//   ....[94]....
        /*06f8*/ 	.word	0xffffffff


	//   ....[95]....
        /*06fc*/ 	.word	0xffffffff


	//   ....[96]....
        /*0700*/ 	.word	0xffffffff


	//   ....[97]....
        /*0704*/ 	.word	0xffffffff


	//   ....[98]....
        /*0708*/ 	.word	0xffffffff


	//   ....[99]....
        /*070c*/ 	.word	0xffffffff


	//   ....[100]....
        /*0710*/ 	.word	0xffffffff


	//   ....[101]....
        /*0714*/ 	.word	0xffffffff


	//   ....[102]....
        /*0718*/ 	.word	0xffffffff


	//   ....[103]....
        /*071c*/ 	.word	0xffffffff


	//   ....[104]....
        /*0720*/ 	.word	0xffffffff


	//   ....[105]....
        /*0724*/ 	.word	0xffffffff


	//   ....[106]....
        /*0728*/ 	.word	0xffffffff


	//   ....[107]....
        /*072c*/ 	.word	0xffffffff


	//   ....[108]....
        /*0730*/ 	.word	0xffffffff


	//   ....[109]....
        /*0734*/ 	.word	0xffffffff


	//   ....[110]....
        /*0738*/ 	.word	0xffffffff


	//   ....[111]....
        /*073c*/ 	.word	0xffffffff


	//   ....[112]....
        /*0740*/ 	.word	0xffffffff


	//   ....[113]....
        /*0744*/ 	.word	0xffffffff


	//   ....[114]....
        /*0748*/ 	.word	0xffffffff


	//   ....[115]....
        /*074c*/ 	.word	0xffffffff


	//   ....[116]....
        /*0750*/ 	.word	0xffffffff


	//   ....[117]....
        /*0754*/ 	.word	0xffffffff


	//   ....[118]....
        /*0758*/ 	.word	0xffffffff


	//   ....[119]....
        /*075c*/ 	.word	0xffffffff


	//   ....[120]....
        /*0760*/ 	.word	0xffffffff


	//   ....[121]....
        /*0764*/ 	.word	0xffffffff


	//   ....[122]....
        /*0768*/ 	.word	0xffffffff


	//   ....[123]....
        /*076c*/ 	.word	0xffffffff


	//   ....[124]....
        /*0770*/ 	.word	0xffffffff


	//   ....[125]....
        /*0774*/ 	.word	0xffffffff


	//   ....[126]....
        /*0778*/ 	.word	0xffffffff


	//   ....[127]....
        /*077c*/ 	.word	0xffffffff


	//   ....[128]....
        /*0780*/ 	.word	0xffffffff


	//   ....[129]....
        /*0784*/ 	.word	0xffffffff


	//   ....[130]....
        /*0788*/ 	.word	0xffffffff


	//   ....[131]....
        /*078c*/ 	.word	0xffffffff


	//   ....[132]....
        /*0790*/ 	.word	0xffffffff


	//   ....[133]....
        /*0794*/ 	.word	0xffffffff


	//   ....[134]....
        /*0798*/ 	.word	0xffffffff


	//   ....[135]....
        /*079c*/ 	.word	0xffffffff


	//   ....[136]....
        /*07a0*/ 	.word	0xffffffff


	//   ....[137]....
        /*07a4*/ 	.word	0xffffffff


	//   ....[138]....
        /*07a8*/ 	.word	0xffffffff


	//   ....[139]....
        /*07ac*/ 	.word	0xffffffff


	//   ....[140]....
        /*07b0*/ 	.word	0xffffffff


	//   ....[141]....
        /*07b4*/ 	.word	0xffffffff


	//   ....[142]....
        /*07b8*/ 	.word	0xffffffff


	//   ....[143]....
        /*07bc*/ 	.word	0xffffffff


	//   ....[144]....
        /*07c0*/ 	.word	0xffffffff


	//   ....[145]....
        /*07c4*/ 	.word	0xffffffff


	//   ....[146]....
        /*07c8*/ 	.word	0xffffffff


	//   ....[147]....
        /*07cc*/ 	.word	0xffffffff


	//   ....[148]....
        /*07d0*/ 	.word	0xffffffff


	//   ....[149]....
        /*07d4*/ 	.word	0xffffffff


	//   ....[150]....
        /*07d8*/ 	.word	0xffffffff


	//   ....[151]....
        /*07dc*/ 	.word	0xffffffff


	//   ....[152]....
        /*07e0*/ 	.word	0xffffffff


	//   ....[153]....
        /*07e4*/ 	.word	0xffffffff


	//   ....[154]....
        /*07e8*/ 	.word	0xffffffff


	//   ....[155]....
        /*07ec*/ 	.word	0xffffffff


	//   ....[156]....
        /*07f0*/ 	.word	0xffffffff


	//   ....[157]....
        /*07f4*/ 	.word	0xffffffff


	//   ....[158]....
        /*07f8*/ 	.word	0xffffffff


	//   ....[159]....
        /*07fc*/ 	.word	0xffffffff


	//   ....[160]....
        /*0800*/ 	.word	0xffffffff


	//   ....[161]....
        /*0804*/ 	.word	0x0500000f


	//   ....[162]....
        /*0808*/ 	.word	0x0500000f


	//   ....[163]....
        /*080c*/ 	.word	0x0500000f


	//   ....[164]....
        /*0810*/ 	.word	0x0500000f


	//   ....[165]....
        /*0814*/ 	.word	0x0500000f


	//   ....[166]....
        /*0818*/ 	.word	0x0500000f


	//   ....[167]....
        /*081c*/ 	.word	0x0500000f


	//   ....[168]....
        /*0820*/ 	.word	0x0500000f


	//   ....[169]....
        /*0824*/ 	.word	0x0500000f


	//   ....[170]....
        /*0828*/ 	.word	0x0500000f


	//   ....[171]....
        /*082c*/ 	.word	0x0500000f


	//   ....[172]....
        /*0830*/ 	.word	0x0500000f


	//   ....[173]....
        /*0834*/ 	.word	0x0500000f


	//   ....[174]....
        /*0838*/ 	.word	0x0500000f


	//   ....[175]....
        /*083c*/ 	.word	0x0500000f


	//   ....[176]....
        /*0840*/ 	.word	0x0500000f


	//   ....[177]....
        /*0844*/ 	.word	0x0500000f


	//   ....[178]....
        /*0848*/ 	.word	0x0500000f


	//   ....[179]....
        /*084c*/ 	.word	0x0500000f


	//   ....[180]....
        /*0850*/ 	.word	0x0500000f


	//   ....[181]....
        /*0854*/ 	.word	0x0500000f


	//   ....[182]....
        /*0858*/ 	.word	0x0500000f


	//   ....[183]....
        /*085c*/ 	.word	0x0500000f


	//   ....[184]....
        /*0860*/ 	.word	0x0500000f


	//   ....[185]....
        /*0864*/ 	.word	0x0500000f


	//   ....[186]....
        /*0868*/ 	.word	0x0500000f


	//   ....[187]....
        /*086c*/ 	.word	0x0500000f


	//   ....[188]....
        /*0870*/ 	.word	0x0500000f


	//   ....[189]....
        /*0874*/ 	.word	0x0500000f


	//   ....[190]....
        /*0878*/ 	.word	0x0500000f


	//   ....[191]....
        /*087c*/ 	.word	0x0500000f


	//   ....[192]....
        /*0880*/ 	.word	0x0500000f


	//   ....[193]....
        /*0884*/ 	.word	0x0500000f


	//   ....[194]....
        /*0888*/ 	.word	0x0500000f


	//   ....[195]....
        /*088c*/ 	.word	0x0500000f


	//   ....[196]....
        /*0890*/ 	.word	0x0500000f


	//   ....[197]....
        /*0894*/ 	.word	0x0500000f


	//   ....[198]....
        /*0898*/ 	.word	0x0500000f


	//   ....[199]....
        /*089c*/ 	.word	0x0500000f


	//   ....[200]....
        /*08a0*/ 	.word	0x0500000f


	//   ....[201]....
        /*08a4*/ 	.word	0x0500000f


	//   ....[202]....
        /*08a8*/ 	.word	0x0500000f


	//   ....[203]....
        /*08ac*/ 	.word	0x0500000f


	//   ....[204]....
        /*08b0*/ 	.word	0x0500000f


	//   ....[205]....
        /*08b4*/ 	.word	0x0500000f


	//   ....[206]....
        /*08b8*/ 	.word	0x0500000f


	//   ....[207]....
        /*08bc*/ 	.word	0x0500000f


	//   ....[208]....
        /*08c0*/ 	.word	0x0500000f


	//   ....[209]....
        /*08c4*/ 	.word	0x0500000f


	//   ....[210]....
        /*08c8*/ 	.word	0x0500000f


	//   ....[211]....
        /*08cc*/ 	.word	0x0500000f


	//   ....[212]....
        /*08d0*/ 	.word	0x0500000f


	//   ....[213]....
        /*08d4*/ 	.word	0x0500000f


	//   ....[214]....
        /*08d8*/ 	.word	0x0500000f


	//   ....[215]....
        /*08dc*/ 	.word	0x0500000f


	//   ....[216]....
        /*08e0*/ 	.word	0x0500000f


	//   ....[217]....
        /*08e4*/ 	.word	0x0500000f


	//   ....[218]....
        /*08e8*/ 	.word	0x0500000f


	//   ....[219]....
        /*08ec*/ 	.word	0x0500000f


	//   ....[220]....
        /*08f0*/ 	.word	0x0500000f


	//   ....[221]....
        /*08f4*/ 	.word	0x0500000f


	//   ....[222]....
        /*08f8*/ 	.word	0x0500000f


	//   ....[223]....
        /*08fc*/ 	.word	0x0500000f


	//   ....[224]....
        /*0900*/ 	.word	0x0500000f


	//   ....[225]....
        /*0904*/ 	.word	0x0500000f


	//   ....[226]....
        /*0908*/ 	.word	0x0500000f


	//   ....[227]....
        /*090c*/ 	.word	0x0500000f


	//   ....[228]....
        /*0910*/ 	.word	0x0500000f


	//   ....[229]....
        /*0914*/ 	.word	0x0500000f


	//   ....[230]....
        /*0918*/ 	.word	0x0500000f


	//   ....[231]....
        /*091c*/ 	.word	0x0500000f


	//   ....[232]....
        /*0920*/ 	.word	0x0500000f


	//   ....[233]....
        /*0924*/ 	.word	0x0500000f


	//   ....[234]....
        /*0928*/ 	.word	0x0500000f


	//   ....[235]....
        /*092c*/ 	.word	0x0500000f


	//   ....[236]....
        /*0930*/ 	.word	0x0500000f


	//   ....[237]....
        /*0934*/ 	.word	0x0500000f


	//   ....[238]....
        /*0938*/ 	.word	0x0500000f


	//   ....[239]....
        /*093c*/ 	.word	0x0500000f


	//   ....[240]....
        /*0940*/ 	.word	0x0500000f


	//   ....[241]....
        /*0944*/ 	.word	0x0500000f


	//   ....[242]....
        /*0948*/ 	.word	0x0500000f


	//   ....[243]....
        /*094c*/ 	.word	0x0500000f


	//   ....[244]....
        /*0950*/ 	.word	0x0500000f


	//   ....[245]....
        /*0954*/ 	.word	0x0500000f


	//   ....[246]....
        /*0958*/ 	.word	0x0500000f


	//   ....[247]....
        /*095c*/ 	.word	0x0500000f


	//   ....[248]....
        /*0960*/ 	.word	0x0500000f


	//   ....[249]....
        /*0964*/ 	.word	0x0500000f


	//   ....[250]....
        /*0968*/ 	.word	0x0500000f


	//   ....[251]....
        /*096c*/ 	.word	0x0500000f


	//----- nvinfo : EIATTR_COOP_GROUP_INSTR_OFFSETS
	.align		4
.L_632:
        /*0970*/ 	.byte	0x04, 0x28
        /*0972*/ 	.short	(.L_634 - .L_633)


	//   ....[0]....
.L_633:
        /*0974*/ 	.word	0x00000060


	//   ....[1]....
        /*0978*/ 	.word	0x00000140


	//   ....[2]....
        /*097c*/ 	.word	0x00000180


	//   ....[3]....
        /*0980*/ 	.word	0x00000390


	//   ....[4]....
        /*0984*/ 	.word	0x000004f0


	//   ....[5]....
        /*0988*/ 	.word	0x00000610


	//   ....[6]....
        /*098c*/ 	.word	0x00000770


	//   ....[7]....
        /*0990*/ 	.word	0x000032b0


	//   ....[8]....
        /*0994*/ 	.word	0x000032c0


	//   ....[9]....
        /*0998*/ 	.word	0x00003d30


	//   ....[10]....
        /*099c*/ 	.word	0x00003d40


	//   ....[11]....
        /*09a0*/ 	.word	0x00004740


	//   ....[12]....
        /*09a4*/ 	.word	0x00004750


	//   ....[13]....
        /*09a8*/ 	.word	0x00004b10


	//   ....[14]....
        /*09ac*/ 	.word	0x00004b20


	//   ....[15]....
        /*09b0*/ 	.word	0x00005bb0


	//   ....[16]....
        /*09b4*/ 	.word	0x00007b90


	//   ....[17]....
        /*09b8*/ 	.word	0x00008300


	//   ....[18]....
        /*09bc*/ 	.word	0x00008310


	//   ....[19]....
        /*09c0*/ 	.word	0x00008320


	//   ....[20]....
        /*09c4*/ 	.word	0x00008330


	//   ....[21]....
        /*09c8*/ 	.word	0x00008650


	//   ....[22]....
        /*09cc*/ 	.word	0x00008660


	//   ....[23]....
        /*09d0*/ 	.word	0x00008670


	//   ....[24]....
        /*09d4*/ 	.word	0x00008680


	//   ....[25]....
        /*09d8*/ 	.word	0x000099f0


	//   ....[26]....
        /*09dc*/ 	.word	0x00009a10


	//   ....[27]....
        /*09e0*/ 	.word	0x00009a20


	//   ....[28]....
        /*09e4*/ 	.word	0x00009a30


	//   ....[29]....
        /*09e8*/ 	.word	0x00009b10


	//   ....[30]....
        /*09ec*/ 	.word	0x00009b30


	//   ....[31]....
        /*09f0*/ 	.word	0x00009b40


	//   ....[32]....
        /*09f4*/ 	.word	0x00009b50


	//   ....[33]....
        /*09f8*/ 	.word	0x0000b4a0


	//   ....[34]....
        /*09fc*/ 	.word	0x0000cc70


	//   ....[35]....
        /*0a00*/ 	.word	0x0000cf80


	//   ....[36]....
        /*0a04*/ 	.word	0x0000cfd0


	//   ....[37]....
        /*0a08*/ 	.word	0x0000d080


	//   ....[38]....
        /*0a0c*/ 	.word	0x0000d3f0


	//   ....[39]....
        /*0a10*/ 	.word	0x0000d4d0


	//   ....[40]....
        /*0a14*/ 	.word	0x0000dd70


	//   ....[41]....
        /*0a18*/ 	.word	0x0000ee20


	//   ....[42]....
        /*0a1c*/ 	.word	0x0000fc70


	//   ....[43]....
        /*0a20*/ 	.word	0x0000fc90


	//   ....[44]....
        /*0a24*/ 	.word	0x000100d0


	//   ....[45]....
        /*0a28*/ 	.word	0x000100f0


	//   ....[46]....
        /*0a2c*/ 	.word	0x00010520


	//   ....[47]....
        /*0a30*/ 	.word	0x00010570


	//   ....[48]....
        /*0a34*/ 	.word	0x000116b0


	//   ....[49]....
        /*0a38*/ 	.word	0x00012700


	//   ....[50]....
        /*0a3c*/ 	.word	0x000135a0


	//   ....[51]....
        /*0a40*/ 	.word	0x000135c0


	//   ....[52]....
        /*0a44*/ 	.word	0x00013d10


	//   ....[53]....
        /*0a48*/ 	.word	0x00013d90


	//   ....[54]....
        /*0a4c*/ 	.word	0x000149b0


	//   ....[55]....
        /*0a50*/ 	.word	0x00014ad0


	//   ....[56]....
        /*0a54*/ 	.word	0x00014af0


	//   ....[57]....
        /*0a58*/ 	.word	0x00014c60


	//   ....[58]....
        /*0a5c*/ 	.word	0x00014e30


	//   ....[59]....
        /*0a60*/ 	.word	0x000162d0


	//   ....[60]....
        /*0a64*/ 	.word	0x00016680


	//   ....[61]....
        /*0a68*/ 	.word	0x000166b0


	//   ....[62]....
        /*0a6c*/ 	.word	0x000166c0


	//   ....[63]....
        /*0a70*/ 	.word	0x000166d0


	//   ....[64]....
        /*0a74*/ 	.word	0x00017400


	//   ....[65]....
        /*0a78*/ 	.word	0x00017420


	//   ....[66]....
        /*0a7c*/ 	.word	0x000176c0


	//   ....[67]....
        /*0a80*/ 	.word	0x000176e0


	//   ....[68]....
        /*0a84*/ 	.word	0x000180c0


	//   ....[69]....
        /*0a88*/ 	.word	0x00018100


	//   ....[70]....
        /*0a8c*/ 	.word	0x00018a80


	//   ....[71]....
        /*0a90*/ 	.word	0x00018aa0


	//   ....[72]....
        /*0a94*/ 	.word	0x00019f80


	//   ....[73]....
        /*0a98*/ 	.word	0x00019fb0


	//   ....[74]....
        /*0a9c*/ 	.word	0x0001a210


	//   ....[75]....
        /*0aa0*/ 	.word	0x0001a230


	//   ....[76]....
        /*0aa4*/ 	.word	0x0001a4e0


	//   ....[77]....
        /*0aa8*/ 	.word	0x0001a6d0


	//   ....[78]....
        /*0aac*/ 	.word	0x0001a700


	//   ....[79]....
        /*0ab0*/ 	.word	0x0001a730


	//   ....[80]....
        /*0ab4*/ 	.word	0x0001a760


	//   ....[81]....
        /*0ab8*/ 	.word	0x0001a790


	//   ....[82]....
        /*0abc*/ 	.word	0x0001a7c0


	//   ....[83]....
        /*0ac0*/ 	.word	0x0001a950


	//   ....[84]....
        /*0ac4*/ 	.word	0x0001a980


	//   ....[85]....
        /*0ac8*/ 	.word	0x0001a9b0


	//   ....[86]....
        /*0acc*/ 	.word	0x0001a9e0


	//   ....[87]....
        /*0ad0*/ 	.word	0x0001aa10


	//   ....[88]....
        /*0ad4*/ 	.word	0x0001aa40


	//   ....[89]....
        /*0ad8*/ 	.word	0x0001aad0


	//   ....[90]....
        /*0adc*/ 	.word	0x0001ab00


	//   ....[91]....
        /*0ae0*/ 	.word	0x0001ab10


	//   ....[92]....
        /*0ae4*/ 	.word	0x0001ab50


	//   ....[93]....
        /*0ae8*/ 	.word	0x0001c040


	//   ....[94]....
        /*0aec*/ 	.word	0x0001eb00


	//   ....[95]....
        /*0af0*/ 	.word	0x0001eb20


	//   ....[96]....
        /*0af4*/ 	.word	0x0001ebb0


	//   ....[97]....
        /*0af8*/ 	.word	0x0001ebd0


	//   ....[98]....
        /*0afc*/ 	.word	0x0001ec50


	//   ....[99]....
        /*0b00*/ 	.word	0x0001ec70


	//   ....[100]....
        /*0b04*/ 	.word	0x0001ec80


	//   ....[101]....
        /*0b08*/ 	.word	0x0001ec90


	//   ....[102]....
        /*0b0c*/ 	.word	0x0001f440


	//   ....[103]....
        /*0b10*/ 	.word	0x0001f470


	//   ....[104]....
        /*0b14*/ 	.word	0x0001f520


	//   ....[105]....
        /*0b18*/ 	.word	0x0001f530


	//   ....[106]....
        /*0b1c*/ 	.word	0x0001f540


	//   ....[107]....
        /*0b20*/ 	.word	0x0001f550


	//   ....[108]....
        /*0b24*/ 	.word	0x0001f5d0


	//   ....[109]....
        /*0b28*/ 	.word	0x0001f5e0


	//   ....[110]....
        /*0b2c*/ 	.word	0x0001ff30


	//   ....[111]....
        /*0b30*/ 	.word	0x0001ffc0


	//   ....[112]....
        /*0b34*/ 	.word	0x00020040


	//   ....[113]....
        /*0b38*/ 	.word	0x00020190


	//   ....[114]....
        /*0b3c*/ 	.word	0x000201f0


	//   ....[115]....
        /*0b40*/ 	.word	0x00020210


	//   ....[116]....
        /*0b44*/ 	.word	0x00020220


	//   ....[117]....
        /*0b48*/ 	.word	0x000204b0


	//   ....[118]....
        /*0b4c*/ 	.word	0x000209f0


	//   ....[119]....
        /*0b50*/ 	.word	0x00020a20


	//   ....[120]....
        /*0b54*/ 	.word	0x00020c10


	//   ....[121]....
        /*0b58*/ 	.word	0x00020c50


	//   ....[122]....
        /*0b5c*/ 	.word	0x00020c60


	//   ....[123]....
        /*0b60*/ 	.word	0x00020c70


	//   ....[124]....
        /*0b64*/ 	.word	0x00020dc0


	//   ....[125]....
        /*0b68*/ 	.word	0x00020f10


	//   ....[126]....
        /*0b6c*/ 	.word	0x00021700


	//   ....[127]....
        /*0b70*/ 	.word	0x00021720


	//   ....[128]....
        /*0b74*/ 	.word	0x00021770


	//   ....[129]....
        /*0b78*/ 	.word	0x00021780


	//   ....[130]....
        /*0b7c*/ 	.word	0x000217c0


	//   ....[131]....
        /*0b80*/ 	.word	0x000217d0


	//   ....[132]....
        /*0b84*/ 	.word	0x000217e0


	//   ....[133]....
        /*0b88*/ 	.word	0x00021820


	//   ....[134]....
        /*0b8c*/ 	.word	0x00021b20


	//   ....[135]....
        /*0b90*/ 	.word	0x00021b60


	//   ....[136]....
        /*0b94*/ 	.word	0x00021b80


	//   ....[137]....
        /*0b98*/ 	.word	0x00021ba0


	//   ....[138]....
        /*0b9c*/ 	.word	0x00021bd0


	//   ....[139]....
        /*0ba0*/ 	.word	0x00021bf0


	//   ....[140]....
        /*0ba4*/ 	.word	0x00021cf0


	//   ....[141]....
        /*0ba8*/ 	.word	0x00021e40


	//   ....[142]....
        /*0bac*/ 	.word	0x00022480


	//   ....[143]....
        /*0bb0*/ 	.word	0x000224b0


	//   ....[144]....
        /*0bb4*/ 	.word	0x00022510


	//   ....[145]....
        /*0bb8*/ 	.word	0x00022540


	//   ....[146]....
        /*0bbc*/ 	.word	0x00022570


	//   ....[147]....
        /*0bc0*/ 	.word	0x000225a0


	//   ....[148]....
        /*0bc4*/ 	.word	0x000225d0


	//   ....[149]....
        /*0bc8*/ 	.word	0x00022600


	//   ....[150]....
        /*0bcc*/ 	.word	0x000227a0


	//   ....[151]....
        /*0bd0*/ 	.word	0x000227d0


	//   ....[152]....
        /*0bd4*/ 	.word	0x00022800


	//   ....[153]....
        /*0bd8*/ 	.word	0x00022830


	//   ....[154]....
        /*0bdc*/ 	.word	0x00022860


	//   ....[155]....
        /*0be0*/ 	.word	0x00022890


	//   ....[156]....
        /*0be4*/ 	.word	0x00022950


	//   ....[157]....
        /*0be8*/ 	.word	0x00022970


	//   ....[158]....
        /*0bec*/ 	.word	0x00022990


	//   ....[159]....
        /*0bf0*/ 	.word	0x000229f0


	//   ....[160]....
        /*0bf4*/ 	.word	0x00023420


	//   ....[161]....
        /*0bf8*/ 	.word	0x00023740


	//   ....[162]....
        /*0bfc*/ 	.word	0x000237d0


	//   ....[163]....
        /*0c00*/ 	.word	0x000238c0


	//   ....[164]....
        /*0c04*/ 	.word	0x00023950


	//   ....[165]....
        /*0c08*/ 	.word	0x00023a30


	//   ....[166]....
        /*0c0c*/ 	.word	0x00023ac0


	//   ....[167]....
        /*0c10*/ 	.word	0x00023ba0


	//   ....[168]....
        /*0c14*/ 	.word	0x00023c30


	//   ....[169]....
        /*0c18*/ 	.word	0x00023c80


	//   ....[170]....
        /*0c1c*/ 	.word	0x00023cd0


	//   ....[171]....
        /*0c20*/ 	.word	0x00023d70


	//   ....[172]....
        /*0c24*/ 	.word	0x00023e00


	//   ....[173]....
        /*0c28*/ 	.word	0x00023e50


	//   ....[174]....
        /*0c2c*/ 	.word	0x00023ea0


	//   ....[175]....
        /*0c30*/ 	.word	0x00023f90


	//   ....[176]....
        /*0c34*/ 	.word	0x00024040


	//   ....[177]....
        /*0c38*/ 	.word	0x000240c0


	//   ....[178]....
        /*0c3c*/ 	.word	0x00024130


	//   ....[179]....
        /*0c40*/ 	.word	0x00024280


	//   ....[180]....
        /*0c44*/ 	.word	0x000243b0


	//   ....[181]....
        /*0c48*/ 	.word	0x00024420


	//   ....[182]....
        /*0c4c*/ 	.word	0x00024470


	//   ....[183]....
        /*0c50*/ 	.word	0x000247b0


	//   ....[184]....
        /*0c54*/ 	.word	0x00024a90


	//   ....[185]....
        /*0c58*/ 	.word	0x00024b80


	//   ....[186]....
        /*0c5c*/ 	.word	0x00024c20


	//   ....[187]....
        /*0c60*/ 	.word	0x00024c80


	//   ....[188]....
        /*0c64*/ 	.word	0x00024d70


	//   ....[189]....
        /*0c68*/ 	.word	0x00024de0


	//   ....[190]....
        /*0c6c*/ 	.word	0x00024ed0


	//   ....[191]....
        /*0c70*/ 	.word	0x00024f40


	//   ....[192]....
        /*0c74*/ 	.word	0x00024fe0


	//   ....[193]....
        /*0c78*/ 	.word	0x000250d0


	//   ....[194]....
        /*0c7c*/ 	.word	0x00025170


	//   ....[195]....
        /*0c80*/ 	.word	0x000251d0


	//   ....[196]....
        /*0c84*/ 	.word	0x00025290


	//   ....[197]....
        /*0c88*/ 	.word	0x000252f0


	//   ....[198]....
        /*0c8c*/ 	.word	0x00025390


	//   ....[199]....
        /*0c90*/ 	.word	0x00025440


	//   ....[200]....
        /*0c94*/ 	.word	0x000254e0


	//   ....[201]....
        /*0c98*/ 	.word	0x00025810


	//   ....[202]....
        /*0c9c*/ 	.word	0x000258d0


	//   ....[203]....
        /*0ca0*/ 	.word	0x00025b40


	//   ....[204]....
        /*0ca4*/ 	.word	0x00025bc0


	//   ....[205]....
        /*0ca8*/ 	.word	0x00025dd0


	//   ....[206]....
        /*0cac*/ 	.word	0x00025e20


	//   ....[207]....
        /*0cb0*/ 	.word	0x00025f90


	//   ....[208]....
        /*0cb4*/ 	.word	0x00026020


	//   ....[209]....
        /*0cb8*/ 	.word	0x00026160


	//   ....[210]....
        /*0cbc*/ 	.word	0x00026260


	//   ....[211]....
        /*0cc0*/ 	.word	0x000264d0


	//   ....[212]....
        /*0cc4*/ 	.word	0x00026520


	//   ....[213]....
        /*0cc8*/ 	.word	0x000266f0


	//   ....[214]....
        /*0ccc*/ 	.word	0x00026740


	//   ....[215]....
        /*0cd0*/ 	.word	0x00026910


	//   ....[216]....
        /*0cd4*/ 	.word	0x00026960


	//   ....[217]....
        /*0cd8*/ 	.word	0x00026a50


	//   ....[218]....
        /*0cdc*/ 	.word	0x00026af0


	//   ....[219]....
        /*0ce0*/ 	.word	0x00026b50


	//   ....[220]....
        /*0ce4*/ 	.word	0x00026c00


	//   ....[221]....
        /*0ce8*/ 	.word	0x00026c60


	//   ....[222]....
        /*0cec*/ 	.word	0x00026d10


	//   ....[223]....
        /*0cf0*/ 	.word	0x00026d70


	//   ....[224]....
        /*0cf4*/ 	.word	0x00026e20


	//   ....[225]....
        /*0cf8*/ 	.word	0x00026f10


	//   ....[226]....
        /*0cfc*/ 	.word	0x00026ff0


	//   ....[227]....
        /*0d00*/ 	.word	0x00027100


	//   ....[228]....
        /*0d04*/ 	.word	0x00027200


	//   ....[229]....
        /*0d08*/ 	.word	0x00027330


	//   ....[230]....
        /*0d0c*/ 	.word	0x00027410


	//   ....[231]....
        /*0d10*/ 	.word	0x00027510


	//   ....[232]....
        /*0d14*/ 	.word	0x000275f0


	//   ....[233]....
        /*0d18*/ 	.word	0x00027680


	//   ....[234]....
        /*0d1c*/ 	.word	0x00027720


	//   ....[235]....
        /*0d20*/ 	.word	0x00027890


	//   ....[236]....
        /*0d24*/ 	.word	0x00027900


	//   ....[237]....
        /*0d28*/ 	.word	0x00027970


	//   ....[238]....
        /*0d2c*/ 	.word	0x000279e0


	//   ....[239]....
        /*0d30*/ 	.word	0x00027a50


	//   ....[240]....
        /*0d34*/ 	.word	0x00027ad0


	//   ....[241]....
        /*0d38*/ 	.word	0x00027b50


	//   ....[242]....
        /*0d3c*/ 	.word	0x00027be0


	//   ....[243]....
        /*0d40*/ 	.word	0x00027c50


	//   ....[244]....
        /*0d44*/ 	.word	0x00027cc0


	//   ....[245]....
        /*0d48*/ 	.word	0x00027d30


	//   ....[246]....
        /*0d4c*/ 	.word	0x00027db0


	//   ....[247]....
        /*0d50*/ 	.word	0x00027e20


	//   ....[248]....
        /*0d54*/ 	.word	0x00027ed0


	//   ....[249]....
        /*0d58*/ 	.word	0x00027f20


	//   ....[250]....
        /*0d5c*/ 	.word	0x00027fb0


	//   ....[251]....
        /*0d60*/ 	.word	0x000280e0


	//----- nvinfo : EIATTR_REG_RECONFIG
	.align		4
.L_634:
        /*0d64*/ 	.byte	0x01, 0x54
	.zero		2


	//----- nvinfo : EIATTR_SYSCALL_OFFSETS
	.align		4
        /*0d68*/ 	.byte	0x04, 0x46
        /*0d6a*/ 	.short	(.L_636 - .L_635)


	//   ....[0]....
.L_635:
        /*0d6c*/ 	.word	0x00002540


	//   ....[1]....
        /*0d70*/ 	.word	0x00002690


	//   ....[2]....
        /*0d74*/ 	.word	0x00007d40


	//   ....[3]....
        /*0d78*/ 	.word	0x00008070


	//   ....[4]....
        /*0d7c*/ 	.word	0x0001df00


	//   ....[5]....
        /*0d80*/ 	.word	0x0001e050


	//   ....[6]....
        /*0d84*/ 	.word	0x0001e140


	//   ....[7]....
        /*0d88*/ 	.word	0x0001f060


	//   ....[8]....
        /*0d8c*/ 	.word	0x0001f8b0


	//----- nvinfo : EIATTR_MBARRIER_INSTR_OFFSETS
	.align		4
.L_636:
        /*0d90*/ 	.byte	0x04, 0x39
        /*0d92*/ 	.short	(.L_638 - .L_637)


	//   ....[0]....
.L_637:
        /*0d94*/ 	.word	0x00000270
        /*0d98*/ 	.word	0x000000ff
        /*0d9c*/ 	.word	0x00038800
        /*0da0*/ 	.short	0x0100
        /*0da2*/ 	.byte	0x08
	.zero		1


	//   ....[1]....
        /*0da4*/ 	.word	0x00000280
        /*0da8*/ 	.word	0x000000ff
        /*0dac*/ 	.word	0x00038810
        /*0db0*/ 	.short	0x0100
        /*0db2*/ 	.byte	0x08
	.zero		1


	//   ....[2]....
        /*0db4*/ 	.word	0x00000290
        /*0db8*/ 	.word	0x000000ff
        /*0dbc*/ 	.word	0x00038820
        /*0dc0*/ 	.short	0x0100
        /*0dc2*/ 	.byte	0x08
	.zero		1


	//   ....[3]....
        /*0dc4*/ 	.word	0x00000340
        /*0dc8*/ 	.word	0x000000ff
        /*0dcc*/ 	.word	0x00038830
        /*0dd0*/ 	.short	0x0100
        /*0dd2*/ 	.byte	0x06
	.zero		1


	//   ....[4]....
        /*0dd4*/ 	.word	0x00000350
        /*0dd8*/ 	.word	0x000000ff
        /*0ddc*/ 	.word	0x00038840
        /*0de0*/ 	.short	0x0100
        /*0de2*/ 	.byte	0x06
	.zero		1


	//   ....[5]....
        /*0de4*/ 	.word	0x00000360
        /*0de8*/ 	.word	0x000000ff
        /*0dec*/ 	.word	0x00038838
        /*0df0*/ 	.short	0x0100
        /*0df2*/ 	.byte	0x06
	.zero		1


	//   ....[6]....
        /*0df4*/ 	.word	0x00000370
        /*0df8*/ 	.word	0x000000ff
        /*0dfc*/ 	.word	0x00038848
        /*0e00*/ 	.short	0x0100
        /*0e02*/ 	.byte	0x06
	.zero		1


	//   ....[7]....
        /*0e04*/ 	.word	0x000004a0
        /*0e08*/ 	.word	0x000000ff
        /*0e0c*/ 	.word	0x00038850
        /*0e10*/ 	.short	0x0100
        /*0e12*/ 	.byte	0x08
	.zero		1


	//   ....[8]....
        /*0e14*/ 	.word	0x000004b0
        /*0e18*/ 	.word	0x000000ff
        /*0e1c*/ 	.word	0x00038860
        /*0e20*/ 	.short	0x0100
        /*0e22*/ 	.byte	0x08
	.zero		1


	//   ....[9]....
        /*0e24*/ 	.word	0x000004c0
        /*0e28*/ 	.word	0x000000ff
        /*0e2c*/ 	.word	0x00038858
        /*0e30*/ 	.short	0x0100
        /*0e32*/ 	.byte	0x08
	.zero		1


	//   ....[10]....
        /*0e34*/ 	.word	0x000004d0
        /*0e38*/ 	.word	0x000000ff
        /*0e3c*/ 	.word	0x00038868
        /*0e40*/ 	.short	0x0100
        /*0e42*/ 	.byte	0x08
	.zero		1


	//   ....[11]....
        /*0e44*/ 	.word	0x000005c0
        /*0e48*/ 	.word	0x000000ff
        /*0e4c*/ 	.word	0x00038870
        /*0e50*/ 	.short	0x0100
        /*0e52*/ 	.byte	0x06
	.zero		1


	//   ....[12]....
        /*0e54*/ 	.word	0x000005d0
        /*0e58*/ 	.word	0x000000ff
        /*0e5c*/ 	.word	0x00038880
        /*0e60*/ 	.short	0x0100
        /*0e62*/ 	.byte	0x06
	.zero		1


	//   ....[13]....
        /*0e64*/ 	.word	0x000005e0
        /*0e68*/ 	.word	0x000000ff
        /*0e6c*/ 	.word	0x00038878
        /*0e70*/ 	.short	0x0100
        /*0e72*/ 	.byte	0x06
	.zero		1


	//   ....[14]....
        /*0e74*/ 	.word	0x000005f0
        /*0e78*/ 	.word	0x000000ff
        /*0e7c*/ 	.word	0x00038888
        /*0e80*/ 	.short	0x0100
        /*0e82*/ 	.byte	0x06
	.zero		1


	//   ....[15]....
        /*0e84*/ 	.word	0x00000720
        /*0e88*/ 	.word	0x000000ff
        /*0e8c*/ 	.word	0x00038890
        /*0e90*/ 	.short	0x0100
        /*0e92*/ 	.byte	0x08
	.zero		1


	//   ....[16]....
        /*0e94*/ 	.word	0x00000730
        /*0e98*/ 	.word	0x000000ff
        /*0e9c*/ 	.word	0x000388a0
        /*0ea0*/ 	.short	0x0100
        /*0ea2*/ 	.byte	0x08
	.zero		1


	//   ....[17]....
        /*0ea4*/ 	.word	0x00000740
        /*0ea8*/ 	.word	0x000000ff
        /*0eac*/ 	.word	0x00038898
        /*0eb0*/ 	.short	0x0100
        /*0eb2*/ 	.byte	0x08
	.zero		1


	//   ....[18]....
        /*0eb4*/ 	.word	0x00000750
        /*0eb8*/ 	.word	0x000000ff
        /*0ebc*/ 	.word	0x000388a8
        /*0ec0*/ 	.short	0x0100
        /*0ec2*/ 	.byte	0x08
	.zero		1


	//   ....[19]....
        /*0ec4*/ 	.word	0x00000880
        /*0ec8*/ 	.word	0x000000ff
        /*0ecc*/ 	.word	0x000388b0
        /*0ed0*/ 	.short	0x0100
        /*0ed2*/ 	.byte	0x08
	.zero		1


	//   ....[20]....
        /*0ed4*/ 	.word	0x00000890
        /*0ed8*/ 	.word	0x000000ff
        /*0edc*/ 	.word	0x000388c0
        /*0ee0*/ 	.short	0x0100
        /*0ee2*/ 	.byte	0x08
	.zero		1


	//   ....[21]....
        /*0ee4*/ 	.word	0x000008a0
        /*0ee8*/ 	.word	0x000000ff
        /*0eec*/ 	.word	0x000388b8
        /*0ef0*/ 	.short	0x0100
        /*0ef2*/ 	.byte	0x08
	.zero		1


	//   ....[22]....
        /*0ef4*/ 	.word	0x000008b0
        /*0ef8*/ 	.word	0x000000ff
        /*0efc*/ 	.word	0x000388c8
        /*0f00*/ 	.short	0x0100
        /*0f02*/ 	.byte	0x08
	.zero		1


	//   ....[23]....
        /*0f04*/ 	.word	0x00003260
        /*0f08*/ 	.word	0x0000003c
        /*0f0c*/ 	.word	0x00038890
        /*0f10*/ 	.short	0x010a
        /*0f12*/ 	.byte	0x3f
	.zero		1


	//   ....[24]....
        /*0f14*/ 	.word	0x00003ce0
        /*0f18*/ 	.word	0x0000003c
        /*0f1c*/ 	.word	0x00038890
        /*0f20*/ 	.short	0x010a
        /*0f22*/ 	.byte	0x3f
	.zero		1


	//   ....[25]....
        /*0f24*/ 	.word	0x000045b0
        /*0f28*/ 	.word	0x0000003c
        /*0f2c*/ 	.word	0x00038890
        /*0f30*/ 	.short	0x010a
        /*0f32*/ 	.byte	0x3f
	.zero		1


	//   ....[26]....
        /*0f34*/ 	.word	0x00004970
        /*0f38*/ 	.word	0x00000004
        /*0f3c*/ 	.word	0x00000000
        /*0f40*/ 	.short	0x0101
        /*0f42*/ 	.byte	0x3f
	.zero		1


	//   ....[27]....
        /*0f44*/ 	.word	0x000049b0
        /*0f48*/ 	.word	0x0000003c
        /*0f4c*/ 	.word	0x000388b0
        /*0f50*/ 	.short	0x010a
        /*0f52*/ 	.byte	0x3f
	.zero		1


	//   ....[28]....
        /*0f54*/ 	.word	0x000052a0
        /*0f58*/ 	.word	0x0000003c
        /*0f5c*/ 	.word	0x00000000
        /*0f60*/ 	.short	0x0101
        /*0f62*/ 	.byte	0x3f
	.zero		1


	//   ....[29]....
        /*0f64*/ 	.word	0x00005f30
        /*0f68*/ 	.word	0x0000000b
        /*0f6c*/ 	.word	0x00000000
        /*0f70*/ 	.short	0x0101
        /*0f72*/ 	.byte	0x3f
	.zero		1


	//   ....[30]....
        /*0f74*/ 	.word	0x00006af0
        /*0f78*/ 	.word	0x0000000a
        /*0f7c*/ 	.word	0x00000000
        /*0f80*/ 	.short	0x0101
        /*0f82*/ 	.byte	0x3f
	.zero		1


	//   ....[31]....
        /*0f84*/ 	.word	0x00007de0
        /*0f88*/ 	.word	0x00000011
        /*0f8c*/ 	.word	0x00038800
        /*0f90*/ 	.short	0x010a
        /*0f92*/ 	.byte	0x3f
	.zero		1


	//   ....[32]....
        /*0f94*/ 	.word	0x00007e30
        /*0f98*/ 	.word	0x00000011
        /*0f9c*/ 	.word	0x00038800
        /*0fa0*/ 	.short	0x010a
        /*0fa2*/ 	.byte	0x3f
	.zero		1


	//   ....[33]....
        /*0fa4*/ 	.word	0x00008900
        /*0fa8*/ 	.word	0x00000011
        /*0fac*/ 	.word	0x00038800
        /*0fb0*/ 	.short	0x010a
        /*0fb2*/ 	.byte	0x3f
	.zero		1


	//   ....[34]....
        /*0fb4*/ 	.word	0x00009e60
        /*0fb8*/ 	.word	0x00000011
        /*0fbc*/ 	.word	0x00038800
        /*0fc0*/ 	.short	0x010a
        /*0fc2*/ 	.byte	0x3f
	.zero		1


	//   ....[35]....
        /*0fc4*/ 	.word	0x0000ae10
        /*0fc8*/ 	.word	0x00000014
        /*0fcc*/ 	.word	0x00038830
        /*0fd0*/ 	.short	0x010a
        /*0fd2*/ 	.byte	0x3f
	.zero		1


	//   ....[36]....
        /*0fd4*/ 	.word	0x0000aec0
        /*0fd8*/ 	.word	0x00000014
        /*0fdc*/ 	.word	0x00038830
        /*0fe0*/ 	.short	0x010a
        /*0fe2*/ 	.byte	0x3f
	.zero		1


	//   ....[37]....
        /*0fe4*/ 	.word	0x0000b1d0
        /*0fe8*/ 	.word	0x00000011
        /*0fec*/ 	.word	0x00038810
        /*0ff0*/ 	.short	0x010a
        /*0ff2*/ 	.byte	0x3f
	.zero		1


	//   ....[38]....
        /*0ff4*/ 	.word	0x0000b220
        /*0ff8*/ 	.word	0x00000014
        /*0ffc*/ 	.word	0x00038850
        /*1000*/ 	.short	0x010a
        /*1002*/ 	.byte	0x3f
	.zero		1


	//   ....[39]....
        /*1004*/ 	.word	0x0000b290
        /*1008*/ 	.word	0x00000014
        /*100c*/ 	.word	0x00038850
        /*1010*/ 	.short	0x010a
        /*1012*/ 	.byte	0x3f
	.zero		1


	//   ....[40]....
        /*1014*/ 	.word	0x0000d500
        /*1018*/ 	.word	0x00000018
        /*101c*/ 	.word	0x00000000
        /*1020*/ 	.short	0x0101
        /*1022*/ 	.byte	0x3f
	.zero		1


	//   ....[41]....
        /*1024*/ 	.word	0x0000de30
        /*1028*/ 	.word	0x00000014
        /*102c*/ 	.word	0x00000000
        /*1030*/ 	.short	0x0101
        /*1032*/ 	.byte	0x3f
	.zero		1


	//   ....[42]....
        /*1034*/ 	.word	0x0000dfc0
        /*1038*/ 	.word	0x00000015
        /*103c*/ 	.word	0x00038830
        /*1040*/ 	.short	0x010a
        /*1042*/ 	.byte	0x3f
	.zero		1


	//   ....[43]....
        /*1044*/ 	.word	0x0000e030
        /*1048*/ 	.word	0x00000015
        /*104c*/ 	.word	0x00038830
        /*1050*/ 	.short	0x010a
        /*1052*/ 	.byte	0x3f
	.zero		1


	//   ....[44]....
        /*1054*/ 	.word	0x0000e2a0
        /*1058*/ 	.word	0x00000015
        /*105c*/ 	.word	0x00038850
        /*1060*/ 	.short	0x010a
        /*1062*/ 	.byte	0x3f
	.zero		1


	//   ....[45]....
        /*1064*/ 	.word	0x0000e2f0
        /*1068*/ 	.word	0x00000015
        /*106c*/ 	.word	0x00038850
        /*1070*/ 	.short	0x010a
        /*1072*/ 	.byte	0x3f
	.zero		1


	//   ....[46]....
        /*1074*/ 	.word	0x00010250
        /*1078*/ 	.word	0x0000000d
        /*107c*/ 	.word	0x00000000
        /*1080*/ 	.short	0x0101
        /*1082*/ 	.byte	0x3f
	.zero		1


	//   ....[47]....
        /*1084*/ 	.word	0x00011760
        /*1088*/ 	.word	0x00000015
        /*108c*/ 	.word	0x00000000
        /*1090*/ 	.short	0x0101
        /*1092*/ 	.byte	0x3f
	.zero		1


	//   ....[48]....
        /*1094*/ 	.word	0x000118a0
        /*1098*/ 	.word	0x00000015
        /*109c*/ 	.word	0x00038830
        /*10a0*/ 	.short	0x010a
        /*10a2*/ 	.byte	0x3f
	.zero		1


	//   ....[49]....
        /*10a4*/ 	.word	0x00011910
        /*10a8*/ 	.word	0x00000015
        /*10ac*/ 	.word	0x00038830
        /*10b0*/ 	.short	0x010a
        /*10b2*/ 	.byte	0x3f
	.zero		1


	//   ....[50]....
        /*10b4*/ 	.word	0x00011b80
        /*10b8*/ 	.word	0x00000015
        /*10bc*/ 	.word	0x00038850
        /*10c0*/ 	.short	0x010a
        /*10c2*/ 	.byte	0x3f
	.zero		1


	//   ....[51]....
        /*10c4*/ 	.word	0x00011bd0
        /*10c8*/ 	.word	0x00000015
        /*10cc*/ 	.word	0x00038850
        /*10d0*/ 	.short	0x010a
        /*10d2*/ 	.byte	0x3f
	.zero		1


	//   ....[52]....
        /*10d4*/ 	.word	0x00013880
        /*10d8*/ 	.word	0x00000000
        /*10dc*/ 	.word	0x00000000
        /*10e0*/ 	.short	0x0101
        /*10e2*/ 	.byte	0x3f
	.zero		1


	//   ....[53]....
        /*10e4*/ 	.word	0x00014a50
        /*10e8*/ 	.word	0x00000015
        /*10ec*/ 	.word	0x00000000
        /*10f0*/ 	.short	0x0101
        /*10f2*/ 	.byte	0x3f
	.zero		1


	//   ....[54]....
        /*10f4*/ 	.word	0x00017150
        /*10f8*/ 	.word	0x00000000
        /*10fc*/ 	.word	0x00000000
        /*1100*/ 	.short	0x0101
        /*1102*/ 	.byte	0x3f
	.zero		1


	//   ....[55]....
        /*1104*/ 	.word	0x000180f0
        /*1108*/ 	.word	0x00000002
        /*110c*/ 	.word	0x00000000
        /*1110*/ 	.short	0x0101
        /*1112*/ 	.byte	0x3f
	.zero		1


	//   ....[56]....
        /*1114*/ 	.word	0x0001c120
        /*1118*/ 	.word	0x00000012
        /*111c*/ 	.word	0x00038820
        /*1120*/ 	.short	0x010a
        /*1122*/ 	.byte	0x3f
	.zero		1


	//   ....[57]....
        /*1124*/ 	.word	0x0001c1b0
        /*1128*/ 	.word	0x00000003
        /*112c*/ 	.word	0x000388a0
        /*1130*/ 	.short	0x010a
        /*1132*/ 	.byte	0x3f
	.zero		1


	//   ....[58]....
        /*1134*/ 	.word	0x0001c400
        /*1138*/ 	.word	0x00000003
        /*113c*/ 	.word	0x000388c0
        /*1140*/ 	.short	0x010a
        /*1142*/ 	.byte	0x3f
	.zero		1


	//   ....[59]....
        /*1144*/ 	.word	0x0001cdd0
        /*1148*/ 	.word	0x00000009
        /*114c*/ 	.word	0x000388a0
        /*1150*/ 	.short	0x010a
        /*1152*/ 	.byte	0x3f
	.zero		1


	//   ....[60]....
        /*1154*/ 	.word	0x0001d010
        /*1158*/ 	.word	0x00000009
        /*115c*/ 	.word	0x000388c0
        /*1160*/ 	.short	0x010a
        /*1162*/ 	.byte	0x3f
	.zero		1


	//   ....[61]....
        /*1164*/ 	.word	0x0001e8c0
        /*1168*/ 	.word	0x0000001a
        /*116c*/ 	.word	0x00038840
        /*1170*/ 	.short	0x010a
        /*1172*/ 	.byte	0x3f
	.zero		1


	//   ....[62]....
        /*1174*/ 	.word	0x0001ed90
        /*1178*/ 	.word	0x0000001a
        /*117c*/ 	.word	0x00038830
        /*1180*/ 	.short	0x0107
        /*1182*/ 	.byte	0x3f
	.zero		1


	//   ....[63]....
        /*1184*/ 	.word	0x0001ee60
        /*1188*/ 	.word	0x0000001a
        /*118c*/ 	.word	0x00038830
        /*1190*/ 	.short	0x0101
        /*1192*/ 	.byte	0x3f
	.zero		1


	//   ....[64]....
        /*1194*/ 	.word	0x0001f6f0
        /*1198*/ 	.word	0x00000012
        /*119c*/ 	.word	0x00038800
        /*11a0*/ 	.short	0x0107
        /*11a2*/ 	.byte	0x3f
	.zero		1


	//   ....[65]....
        /*11a4*/ 	.word	0x0001f780
        /*11a8*/ 	.word	0x00000012
        /*11ac*/ 	.word	0x00038800
        /*11b0*/ 	.short	0x0101
        /*11b2*/ 	.byte	0x3f
	.zero		1


	//   ....[66]....
        /*11b4*/ 	.word	0x00020670
        /*11b8*/ 	.word	0x00000012
        /*11bc*/ 	.word	0x00038810
        /*11c0*/ 	.short	0x0107
        /*11c2*/ 	.byte	0x3f
	.zero		1


	//   ....[67]....
        /*11c4*/ 	.word	0x00020770
        /*11c8*/ 	.word	0x00000012
        /*11cc*/ 	.word	0x00038810
        /*11d0*/ 	.short	0x0101
        /*11d2*/ 	.byte	0x3f
	.zero		1


	//   ....[68]....
        /*11d4*/ 	.word	0x00020790
        /*11d8*/ 	.word	0x00000012
        /*11dc*/ 	.word	0x00038820
        /*11e0*/ 	.short	0x010a
        /*11e2*/ 	.byte	0x3f
	.zero		1


	//   ....[69]....
        /*11e4*/ 	.word	0x00020820
        /*11e8*/ 	.word	0x0000001a
        /*11ec*/ 	.word	0x00038860
        /*11f0*/ 	.short	0x010a
        /*11f2*/ 	.byte	0x3f
	.zero		1


	//   ....[70]....
        /*11f4*/ 	.word	0x00021130
        /*11f8*/ 	.word	0x0000001a
        /*11fc*/ 	.word	0x00038850
        /*1200*/ 	.short	0x0107
        /*1202*/ 	.byte	0x3f
	.zero		1


	//   ....[71]....
        /*1204*/ 	.word	0x00021200
        /*1208*/ 	.word	0x0000001a
        /*120c*/ 	.word	0x00038850
        /*1210*/ 	.short	0x0101
        /*1212*/ 	.byte	0x3f
	.zero		1


	//   ....[72]....
        /*1214*/ 	.word	0x00021580
        /*1218*/ 	.word	0x00000006
        /*121c*/ 	.word	0x00038840
        /*1220*/ 	.short	0x010a
        /*1222*/ 	.byte	0x3f
	.zero		1


	//   ....[73]....
        /*1224*/ 	.word	0x000218a0
        /*1228*/ 	.word	0x00000006
        /*122c*/ 	.word	0x00038830
        /*1230*/ 	.short	0x0107
        /*1232*/ 	.byte	0x3f
	.zero		1


	//   ....[74]....
        /*1234*/ 	.word	0x00021960
        /*1238*/ 	.word	0x00000006
        /*123c*/ 	.word	0x00038830
        /*1240*/ 	.short	0x0101
        /*1242*/ 	.byte	0x3f
	.zero		1


	//   ....[75]....
        /*1244*/ 	.word	0x00021990
        /*1248*/ 	.word	0x00000006
        /*124c*/ 	.word	0x00038860
        /*1250*/ 	.short	0x010a
        /*1252*/ 	.byte	0x3f
	.zero		1


	//   ....[76]....
        /*1254*/ 	.word	0x00022040
        /*1258*/ 	.word	0x00000006
        /*125c*/ 	.word	0x00038850
        /*1260*/ 	.short	0x0107
        /*1262*/ 	.byte	0x3f
	.zero		1


	//   ....[77]....
        /*1264*/ 	.word	0x00022100
        /*1268*/ 	.word	0x00000006
        /*126c*/ 	.word	0x00038850
        /*1270*/ 	.short	0x0101
        /*1272*/ 	.byte	0x3f
	.zero		1


	//   ....[78]....
        /*1274*/ 	.word	0x000233a0
        /*1278*/ 	.word	0x00000007
        /*127c*/ 	.word	0x00038820
        /*1280*/ 	.short	0x010a
        /*1282*/ 	.byte	0x3f
	.zero		1


	//   ....[79]....
        /*1284*/ 	.word	0x00023510
        /*1288*/ 	.word	0x00000005
        /*128c*/ 	.word	0x00038840
        /*1290*/ 	.short	0x010a
        /*1292*/ 	.byte	0x3f
	.zero		1


	//   ....[80]....
        /*1294*/ 	.word	0x000235b0
        /*1298*/ 	.word	0x00000003
        /*129c*/ 	.word	0x00038840
        /*12a0*/ 	.short	0x010a
        /*12a2*/ 	.byte	0x3f
	.zero		1


	//   ....[81]....
        /*12a4*/ 	.word	0x000235f0
        /*12a8*/ 	.word	0x00000005
        /*12ac*/ 	.word	0x00038860
        /*12b0*/ 	.short	0x010a
        /*12b2*/ 	.byte	0x3f
	.zero		1


	//   ....[82]....
        /*12b4*/ 	.word	0x00023630
        /*12b8*/ 	.word	0x00000003
        /*12bc*/ 	.word	0x00038860
        /*12c0*/ 	.short	0x010a
        /*12c2*/ 	.byte	0x3f
	.zero		1


	//   ....[83]....
        /*12c4*/ 	.word	0x00023690
        /*12c8*/ 	.word	0x0000003c
        /*12cc*/ 	.word	0x00038890
        /*12d0*/ 	.short	0x010a
        /*12d2*/ 	.byte	0x3f
	.zero		1


	//   ....[84]....
        /*12d4*/ 	.word	0x00023810
        /*12d8*/ 	.word	0x0000003c
        /*12dc*/ 	.word	0x00038890
        /*12e0*/ 	.short	0x010a
        /*12e2*/ 	.byte	0x3f
	.zero		1


	//   ....[85]....
        /*12e4*/ 	.word	0x00023990
        /*12e8*/ 	.word	0x0000003c
        /*12ec*/ 	.word	0x00038890
        /*12f0*/ 	.short	0x010a
        /*12f2*/ 	.byte	0x3f
	.zero		1


	//   ....[86]....
        /*12f4*/ 	.word	0x00023af0
        /*12f8*/ 	.word	0x0000003c
        /*12fc*/ 	.word	0x000388b0
        /*1300*/ 	.short	0x010a
        /*1302*/ 	.byte	0x3f
	.zero		1


	//   ....[87]....
        /*1304*/ 	.word	0x00023ed0
        /*1308*/ 	.word	0x00000011
        /*130c*/ 	.word	0x00038800
        /*1310*/ 	.short	0x010a
        /*1312*/ 	.byte	0x3f
	.zero		1


	//   ....[88]....
        /*1314*/ 	.word	0x000244a0
        /*1318*/ 	.word	0x00000011
        /*131c*/ 	.word	0x00038800
        /*1320*/ 	.short	0x010a
        /*1322*/ 	.byte	0x3f
	.zero		1


	//   ....[89]....
        /*1324*/ 	.word	0x000244f0
        /*1328*/ 	.word	0x00000014
        /*132c*/ 	.word	0x00038830
        /*1330*/ 	.short	0x010a
        /*1332*/ 	.byte	0x3f
	.zero		1


	//   ....[90]....
        /*1334*/ 	.word	0x00024540
        /*1338*/ 	.word	0x00000011
        /*133c*/ 	.word	0x00038810
        /*1340*/ 	.short	0x010a
        /*1342*/ 	.byte	0x3f
	.zero		1


	//   ....[91]....
        /*1344*/ 	.word	0x00024590
        /*1348*/ 	.word	0x00000014
        /*134c*/ 	.word	0x00038850
        /*1350*/ 	.short	0x010a
        /*1352*/ 	.byte	0x3f
	.zero		1


	//   ....[92]....
        /*1354*/ 	.word	0x000245e0
        /*1358*/ 	.word	0x00000015
        /*135c*/ 	.word	0x00038830
        /*1360*/ 	.short	0x010a
        /*1362*/ 	.byte	0x3f
	.zero		1


	//   ....[93]....
        /*1364*/ 	.word	0x00024630
        /*1368*/ 	.word	0x00000015
        /*136c*/ 	.word	0x00038850
        /*1370*/ 	.short	0x010a
        /*1372*/ 	.byte	0x3f
	.zero		1


	//   ....[94]....
        /*1374*/ 	.word	0x00024680
        /*1378*/ 	.word	0x00000015
        /*137c*/ 	.word	0x00038830
        /*1380*/ 	.short	0x010a
        /*1382*/ 	.byte	0x3f
	.zero		1


	//   ....[95]....
        /*1384*/ 	.word	0x000246d0
        /*1388*/ 	.word	0x00000015
        /*138c*/ 	.word	0x00038850
        /*1390*/ 	.short	0x010a
        /*1392*/ 	.byte	0x3f
	.zero		1


	//   ....[96]....
        /*1394*/ 	.word	0x00024870
        /*1398*/ 	.word	0x00000012
        /*139c*/ 	.word	0x00038820
        /*13a0*/ 	.short	0x010a
        /*13a2*/ 	.byte	0x3f
	.zero		1


	//   ....[97]....
        /*13a4*/ 	.word	0x000248c0
        /*13a8*/ 	.word	0x00000003
        /*13ac*/ 	.word	0x000388a0
        /*13b0*/ 	.short	0x010a
        /*13b2*/ 	.byte	0x3f
	.zero		1


	//   ....[98]....
        /*13b4*/ 	.word	0x00024910
        /*13b8*/ 	.word	0x00000003
        /*13bc*/ 	.word	0x000388c0
        /*13c0*/ 	.short	0x010a
        /*13c2*/ 	.byte	0x3f
	.zero		1


	//   ....[99]....
        /*13c4*/ 	.word	0x00024960
        /*13c8*/ 	.word	0x00000009
        /*13cc*/ 	.word	0x000388a0
        /*13d0*/ 	.short	0x010a
        /*13d2*/ 	.byte	0x3f
	.zero		1


	//   ....[100]....
        /*13d4*/ 	.word	0x000249b0
        /*13d8*/ 	.word	0x00000009
        /*13dc*/ 	.word	0x000388c0
        /*13e0*/ 	.short	0x010a
        /*13e2*/ 	.byte	0x3f
	.zero		1


	//   ....[101]....
        /*13e4*/ 	.word	0x00024ad0
        /*13e8*/ 	.word	0x0000001a
        /*13ec*/ 	.word	0x00038840
        /*13f0*/ 	.short	0x010a
        /*13f2*/ 	.byte	0x3f
	.zero		1


	//   ....[102]....
        /*13f4*/ 	.word	0x00026060
        /*13f8*/ 	.word	0x00000012
        /*13fc*/ 	.word	0x00038820
        /*1400*/ 	.short	0x010a
        /*1402*/ 	.byte	0x3f
	.zero		1


	//   ....[103]....
        /*1404*/ 	.word	0x000260b0
        /*1408*/ 	.word	0x0000001a
        /*140c*/ 	.word	0x00038860
        /*1410*/ 	.short	0x010a
        /*1412*/ 	.byte	0x3f
	.zero		1


	//   ....[104]....
        /*1414*/ 	.word	0x000269a0
        /*1418*/ 	.word	0x00000006
        /*141c*/ 	.word	0x00038840
        /*1420*/ 	.short	0x010a
        /*1422*/ 	.byte	0x3f
	.zero		1


	//   ....[105]....
        /*1424*/ 	.word	0x00026e60
        /*1428*/ 	.word	0x00000006
        /*142c*/ 	.word	0x00038860
        /*1430*/ 	.short	0x010a
        /*1432*/ 	.byte	0x3f
	.zero		1


	//   ....[106]....
        /*1434*/ 	.word	0x00028000
        /*1438*/ 	.word	0x00000007
        /*143c*/ 	.word	0x00038820
        /*1440*/ 	.short	0x010a
        /*1442*/ 	.byte	0x3f
	.zero		1


	//   ....[107]....
        /*1444*/ 	.word	0x000281a0
        /*1448*/ 	.word	0x00000005
        /*144c*/ 	.word	0x00038840
        /*1450*/ 	.short	0x010a
        /*1452*/ 	.byte	0x3f
	.zero		1


	//   ....[108]....
        /*1454*/ 	.word	0x000281f0
        /*1458*/ 	.word	0x00000003
        /*145c*/ 	.word	0x00038840
        /*1460*/ 	.short	0x010a
        /*1462*/ 	.byte	0x3f
	.zero		1


	//   ....[109]....
        /*1464*/ 	.word	0x00028240
        /*1468*/ 	.word	0x00000005
        /*146c*/ 	.word	0x00038860
        /*1470*/ 	.short	0x010a
        /*1472*/ 	.byte	0x3f
	.zero		1


	//----- nvinfo : EIATTR_NUM_MBARRIERS
	.align		4
.L_638:
        /*1474*/ 	.byte	0x03, 0x38
        /*1476*/ 	.short	0x0017


	//----- nvinfo : EIATTR_EXIT_INSTR_OFFSETS
	.align		4
        /*1478*/ 	.byte	0x04, 0x1c
        /*147a*/ 	.short	(.L_640 - .L_639)


	//   ....[0]....
.L_639:
        /*147c*/ 	.word	0x00023680


	//----- nvinfo : EIATTR_MAX_THREADS
	.align		4
.L_640:
        /*1480*/ 	.byte	0x04, 0x05
        /*1482*/ 	.short	(.L_642 - .L_641)
.L_641:
        /*1484*/ 	.word	0x00000180
        /*1488*/ 	.word	0x00000001
        /*148c*/ 	.word	0x00000001


	//----- nvinfo : EIATTR_CRS_STACK_SIZE
	.align		4
.L_642:
        /*1490*/ 	.byte	0x04, 0x1e
        /*1492*/ 	.short	(.L_644 - .L_643)
.L_643:
        /*1494*/ 	.word	0x00000000


	//----- nvinfo : EIATTR_CBANK_PARAM_SIZE
	.align		4
.L_644:
        /*1498*/ 	.byte	0x03, 0x19
        /*149a*/ 	.short	0x0bf0


	//----- nvinfo : EIATTR_PARAM_CBANK
	.align		4
        /*149c*/ 	.byte	0x04, 0x0a
        /*149e*/ 	.short	(.L_646 - .L_645)
	.align		4
.L_645:
        /*14a0*/ 	.word	index@(.nv.constant0._ZN7cutlass13device_kernelIN5flash11enable_sm90INS1_16FlashAttnFwdSm90INS1_25CollectiveMainloopFwdSm90ILi2EN4cute5tupleIJNS5_1CILi1EEES8_S8_EEENS6_IJNS7_ILi64EEESA_SA_EEELi512ENS_10bfloat16_tEfNS_4arch4Sm90ELb1ELb0ELb0ELb1ELb1ELb1ELb1ELb0ELb0ELb1ELb1ELb0EEENS1_21CollectiveEpilogueFwdINS6_IJSA_NS7_ILi512EEESA_EEES9_SC_SE_Li256ELb1ELb1ELb1ELb0EEENS1_36VarlenDynamicPersistentTileSchedulerILi64ELi64ELi256ELi128ELb1ELb1ELb1ELb1ELb1ELb1EEEEEEEEEvNT_6ParamsE)
        /*14a4*/ 	.short	0x0210
        /*14a6*/ 	.short	0x0bf0


	//----- nvinfo : EIATTR_SW_WAR
	.align		4
.L_646:
        /*14a8*/ 	.byte	0x04, 0x36
        /*14aa*/ 	.short	(.L_648 - .L_647)
.L_647:
        /*14ac*/ 	.word	0x00000008
.L_648:


//--------------------- .nv.callgraph             --------------------------
	.section	.nv.callgraph,"",@"SHT_CUDA_CALLGRAPH"
	.align	4
	.sectionentsize	8
	.align		4
        /*0000*/ 	.word	0x00000000
	.align		4
        /*0004*/ 	.word	0xffffffff
	.align		4
        /*0008*/ 	.word	index@(_ZN7cutlass13device_kernelIN5flash11enable_sm90INS1_16FlashAttnFwdSm90INS1_25CollectiveMainloopFwdSm90ILi2EN4cute5tupleIJNS5_1CILi1EEES8_S8_EEENS6_IJNS7_ILi64EEESA_SA_EEELi512ENS_10bfloat16_tEfNS_4arch4Sm90ELb0ELb0ELb0ELb0ELb1ELb0ELb0ELb0ELb0ELb1ELb1ELb0EEENS1_21CollectiveEpilogueFwdINS6_IJSA_NS7_ILi512EEESA_EEES9_SC_SE_Li256ELb0ELb1ELb1ELb0EEENS1_19SingleTileSchedulerILb0ELb1ELb1ELi64EEEEEEEEEvNT_6ParamsE)
	.align		4
        /*000c*/ 	.word	index@(__assertfail)
	.align		4
        /*0010*/ 	.word	index@(_ZN7cutlass13device_kernelIN5flash11enable_sm90INS1_16FlashAttnFwdSm90INS1_25CollectiveMainloopFwdSm90ILi2EN4cute5tupleIJNS5_1CILi1EEES8_S8_EEENS6_IJNS7_ILi64EEESA_SA_EEELi512ENS_10bfloat16_tEfNS_4arch4Sm90ELb0ELb0ELb0ELb0ELb1ELb0ELb1ELb0ELb0ELb1ELb1ELb0EEENS1_21CollectiveEpilogueFwdINS6_IJSA_NS7_ILi512EEESA_EEES9_SC_SE_Li256ELb0ELb1ELb1ELb0EEENS1_19SingleTileSchedulerILb0ELb1ELb1ELi64EEEEEEEEEvNT_6ParamsE)
	.align		4
        /*0014*/ 	.word	index@(__assertfail)
	.align		4
        /*0018*/ 	.word	index@(_ZN7cutlass13device_kernelIN5flash11enable_sm90INS1_16FlashAttnFwdSm90INS1_25CollectiveMainloopFwdSm90ILi2EN4cute5tupleIJNS5_1CILi1EEES8_S8_EEENS6_IJNS7_ILi64EEESA_SA_EEELi512ENS_10bfloat16_tEfNS_4arch4Sm90ELb0ELb0ELb0ELb1ELb1ELb0ELb0ELb0ELb0ELb1ELb1ELb0EEENS1_21CollectiveEpilogueFwdINS6_IJSA_NS7_ILi512EEESA_EEES9_SC_SE_Li256ELb1ELb1ELb1ELb0EEENS1_36VarlenDynamicPersistentTileSchedulerILi64ELi64ELi256ELi128ELb1ELb1ELb1ELb0ELb1ELb1EEEEEEEEEvNT_6ParamsE)
	.align		4
        /*001c*/ 	.word	index@(__assertfail)
	.align		4
        /*0020*/ 	.word	index@(_ZN7cutlass13device_kernelIN5flash11enable_sm90INS1_16FlashAttnFwdSm90INS1_25CollectiveMainloopFwdSm90ILi2EN4cute5tupleIJNS5_1CILi1EEES8_S8_EEENS6_IJNS7_ILi64EEESA_SA_EEELi512ENS_10bfloat16_tEfNS_4arch4Sm90ELb0ELb0ELb0ELb1ELb1ELb1ELb0ELb0ELb0ELb1ELb1ELb0EEENS1_21CollectiveEpilogueFwdINS6_IJSA_NS7_ILi512EEESA_EEES9_SC_SE_Li256ELb1ELb1ELb1ELb0EEENS1_36VarlenDynamicPersistentTileSchedulerILi64ELi64ELi256ELi128ELb1ELb1ELb1ELb0ELb1ELb1EEEEEEEEEvNT_6ParamsE)
	.align		4
        /*0024*/ 	.word	index@(__assertfail)
	.align		4
        /*0028*/ 	.word	index@(_ZN7cutlass13device_kernelIN5flash11enable_sm90INS1_16FlashAttnFwdSm90INS1_25CollectiveMainloopFwdSm90ILi2EN4cute5tupleIJNS5_1CILi1EEES8_S8_EEENS6_IJNS7_ILi64EEESA_SA_EEELi512ENS_10bfloat16_tEfNS_4arch4Sm90ELb0ELb0ELb0ELb1ELb1ELb0ELb1ELb0ELb0ELb1ELb1ELb0EEENS1_21CollectiveEpilogueFwdINS6_IJSA_NS7_ILi512EEESA_EEES9_SC_SE_Li256ELb1ELb1ELb1ELb0EEENS1_36VarlenDynamicPersistentTileSchedulerILi64ELi64ELi256ELi128ELb1ELb1ELb1ELb0ELb1ELb1EEEEEEEEEvNT_6ParamsE)
	.align		4
        /*002c*/ 	.word	index@(__assertfail)
	.align		4
        /*0030*/ 	.word	index@(_ZN7cutlass13device_kernelIN5flash11enable_sm90INS1_16FlashAttnFwdSm90INS1_25CollectiveMainloopFwdSm90ILi2EN4cute5tupleIJNS5_1CILi1EEES8_S8_EEENS6_IJNS7_ILi64EEESA_SA_EEELi512ENS_10bfloat16_tEfNS_4arch4Sm90ELb0ELb0ELb0ELb1ELb1ELb1ELb1ELb0ELb0ELb1ELb1ELb0EEENS1_21CollectiveEpilogueFwdINS6_IJSA_NS7_ILi512EEESA_EEES9_SC_SE_Li256ELb1ELb1ELb1ELb0EEENS1_36VarlenDynamicPersistentTileSchedulerILi64ELi64ELi256ELi128ELb1ELb1ELb1ELb0ELb1ELb1EEEEEEEEEvNT_6ParamsE)
	.align		4
        /*0034*/ 	.word	index@(__assertfail)
	.align		4
        /*0038*/ 	.word	index@(_ZN7cutlass13device_kernelIN5flash11enable_sm90INS1_16FlashAttnFwdSm90INS1_25CollectiveMainloopFwdSm90ILi2EN4cute5tupleIJNS5_1CILi1EEES8_S8_EEENS6_IJNS7_ILi64EEESA_SA_EEELi512ENS_10bfloat16_tEfNS_4arch4Sm90ELb0ELb1ELb0ELb0ELb1ELb0ELb0ELb0ELb0ELb1ELb1ELb0EEENS1_21CollectiveEpilogueFwdINS6_IJSA_NS7_ILi512EEESA_EEES9_SC_SE_Li256ELb0ELb1ELb1ELb0EEENS1_19SingleTileSchedulerILb0ELb1ELb1ELi64EEEEEEEEEvNT_6ParamsE)
	.align		4
        /*003c*/ 	.word	index@(__assertfail)
	.align		4
        /*0040*/ 	.word	index@(_ZN7cutlass13device_kernelIN5flash11enable_sm90INS1_16FlashAttnFwdSm90INS1_25CollectiveMainloopFwdSm90ILi2EN4cute5tupleIJNS5_1CILi1EEES8_S8_EEENS6_IJNS7_ILi64EEESA_SA_EEELi512ENS_10bfloat16_tEfNS_4arch4Sm90ELb0ELb1ELb0ELb0ELb1ELb0ELb1ELb0ELb0ELb1ELb1ELb0EEENS1_21CollectiveEpilogueFwdINS6_IJSA_NS7_ILi512EEESA_EEES9_SC_SE_Li256ELb0ELb1ELb1ELb0EEENS1_19SingleTileSchedulerILb0ELb1ELb1ELi64EEEEEEEEEvNT_6ParamsE)
	.align		4
        /*0044*/ 	.word	index@(__assertfail)
	.align		4
        /*0048*/ 	.word	index@(_ZN7cutlass13device_kernelIN5flash11enable_sm90INS1_16FlashAttnFwdSm90INS1_25CollectiveMainloopFwdSm90ILi2EN4cute5tupleIJNS5_1CILi1EEES8_S8_EEENS6_IJNS7_ILi64EEESA_SA_EEELi512ENS_10bfloat16_tEfNS_4arch4Sm90ELb0ELb1ELb0ELb1ELb1ELb0ELb0ELb0ELb0ELb1ELb1ELb0EEENS1_21CollectiveEpilogueFwdINS6_IJSA_NS7_ILi512EEESA_EEES9_SC_SE_Li256ELb1ELb1ELb1ELb0EEENS1_36VarlenDynamicPersistentTileSchedulerILi64ELi64ELi256ELi128ELb1ELb1ELb1ELb1ELb0ELb1EEEEEEEEEvNT_6ParamsE)
	.align		4
        /*004c*/ 	.word	index@(__assertfail)
	.align		4
        /*0050*/ 	.word	index@(_ZN7cutlass13device_kernelIN5flash11enable_sm90INS1_16FlashAttnFwdSm90INS1_25CollectiveMainloopFwdSm90ILi2EN4cute5tupleIJNS5_1CILi1EEES8_S8_EEENS6_IJNS7_ILi64EEESA_SA_EEELi512ENS_10bfloat16_tEfNS_4arch4Sm90ELb0ELb1ELb0ELb1ELb1ELb1ELb0ELb0ELb0ELb1ELb1ELb0EEENS1_21CollectiveEpilogueFwdINS6_IJSA_NS7_ILi512EEESA_EEES9_SC_SE_Li256ELb1ELb1ELb1ELb0EEENS1_36VarlenDynamicPersistentTileSchedulerILi64ELi64ELi256ELi128ELb1ELb1ELb1ELb1ELb0ELb1EEEEEEEEEvNT_6ParamsE)
	.align		4
        /*0054*/ 	.word	index@(__assertfail)
	.align		4
        /*0058*/ 	.word	index@(_ZN7cutlass13device_kernelIN5flash11enable_sm90INS1_16FlashAttnFwdSm90INS1_25CollectiveMainloopFwdSm90ILi2EN4cute5tupleIJNS5_1CILi1EEES8_S8_EEENS6_IJNS7_ILi64EEESA_SA_EEELi512ENS_10bfloat16_tEfNS_4arch4Sm90ELb0ELb1ELb0ELb1ELb1ELb0ELb1ELb0ELb0ELb1ELb1ELb0EEENS1_21CollectiveEpilogueFwdINS6_IJSA_NS7_ILi512EEESA_EEES9_SC_SE_Li256ELb1ELb1ELb1ELb0EEENS1_36VarlenDynamicPersistentTileSchedulerILi64ELi64ELi256ELi128ELb1ELb1ELb1ELb1ELb0ELb1EEEEEEEEEvNT_6ParamsE)
	.align		4
        /*005c*/ 	.word	index@(__assertfail)
	.align		4
        /*0060*/ 	.word	index@(_ZN7cutlass13device_kernelIN5flash11enable_sm90INS1_16FlashAttnFwdSm90INS1_25CollectiveMainloopFwdSm90ILi2EN4cute5tupleIJNS5_1CILi1EEES8_S8_EEENS6_IJNS7_ILi64EEESA_SA_EEELi512ENS_10bfloat16_tEfNS_4arch4Sm90ELb0ELb1ELb0ELb1ELb1ELb1ELb1ELb0ELb0ELb1ELb1ELb0EEENS1_21CollectiveEpilogueFwdINS6_IJSA_NS7_ILi512EEESA_EEES9_SC_SE_Li256ELb1ELb1ELb1ELb0EEENS1_36VarlenDynamicPersistentTileSchedulerILi64ELi64ELi256ELi128ELb1ELb1ELb1ELb1ELb0ELb1EEEEEEEEEvNT_6ParamsE)
	.align		4
        /*0064*/ 	.word	index@(__assertfail)
	.align		4
        /*0068*/ 	.word	index@(_ZN7cutlass13device_kernelIN5flash11enable_sm90INS1_16FlashAttnFwdSm90INS1_25CollectiveMainloopFwdSm90ILi2EN4cute5tupleIJNS5_1CILi1EEES8_S8_EEENS6_IJNS7_ILi64EEESA_SA_EEELi512ENS_10bfloat16_tEfNS_4arch4Sm90ELb1ELb0ELb0ELb0ELb1ELb0ELb0ELb0ELb0ELb1ELb1ELb0EEENS1_21CollectiveEpilogueFwdINS6_IJSA_NS7_ILi512EEESA_EEES9_SC_SE_Li256ELb0ELb1ELb1ELb0EEENS1_19SingleTileSchedulerILb0ELb1ELb1ELi64EEEEEEEEEvNT_6ParamsE)
	.align		4
        /*006c*/ 	.word	index@(__assertfail)
	.align		4
        /*0070*/ 	.word	index@(_ZN7cutlass13device_kernelIN5flash11enable_sm90INS1_16FlashAttnFwdSm90INS1_25CollectiveMainloopFwdSm90ILi2EN4cute5tupleIJNS5_1CILi1EEES8_S8_EEENS6_IJNS7_ILi64EEESA_SA_EEELi512ENS_10bfloat16_tEfNS_4arch4Sm90ELb1ELb0ELb0ELb0ELb1ELb0ELb1ELb0ELb0ELb1ELb1ELb0EEENS1_21CollectiveEpilogueFwdINS6_IJSA_NS7_ILi512EEESA_EEES9_SC_SE_Li256ELb0ELb1ELb1ELb0EEENS1_19SingleTileSchedulerILb0ELb1ELb1ELi64EEEEEEEEEvNT_6ParamsE)
	.align		4
        /*0074*/ 	.word	index@(__assertfail)
	.align		4
        /*0078*/ 	.word	index@(_ZN7cutlass13device_kernelIN5flash11enable_sm90INS1_16FlashAttnFwdSm90INS1_25CollectiveMainloopFwdSm90ILi2EN4cute5tupleIJNS5_1CILi1EEES8_S8_EEENS6_IJNS7_ILi64EEESA_SA_EEELi512ENS_10bfloat16_tEfNS_4arch4Sm90ELb1ELb0ELb0ELb1ELb1ELb0ELb0ELb0ELb0ELb1ELb1ELb0EEENS1_21CollectiveEpilogueFwdINS6_IJSA_NS7_ILi512EEESA_EEES9_SC_SE_Li256ELb1ELb1ELb1ELb0EEENS1_36VarlenDynamicPersistentTileSchedulerILi64ELi64ELi256ELi128ELb1ELb1ELb1ELb1ELb1ELb1EEEEEEEEEvNT_6ParamsE)
	.align		4
        /*007c*/ 	.word	index@(__assertfail)
	.align		4
        /*0080*/ 	.word	index@(_ZN7cutlass13device_kernelIN5flash11enable_sm90INS1_16FlashAttnFwdSm90INS1_25CollectiveMainloopFwdSm90ILi2EN4cute5tupleIJNS5_1CILi1EEES8_S8_EEENS6_IJNS7_ILi64EEESA_SA_EEELi512ENS_10bfloat16_tEfNS_4arch4Sm90ELb1ELb0ELb0ELb1ELb1ELb1ELb0ELb0ELb0ELb1ELb1ELb0EEENS1_21CollectiveEpilogueFwdINS6_IJSA_NS7_ILi512EEESA_EEES9_SC_SE_Li256ELb1ELb1ELb1ELb0EEENS1_36VarlenDynamicPersistentTileSchedulerILi64ELi64ELi256ELi128ELb1ELb1ELb1ELb1ELb1ELb1EEEEEEEEEvNT_6ParamsE)
	.align		4
        /*0084*/ 	.word	index@(__assertfail)
	.align		4
        /*0088*/ 	.word	index@(_ZN7cutlass13device_kernelIN5flash11enable_sm90INS1_16FlashAttnFwdSm90INS1_25CollectiveMainloopFwdSm90ILi2EN4cute5tupleIJNS5_1CILi1EEES8_S8_EEENS6_IJNS7_ILi64EEESA_SA_EEELi512ENS_10bfloat16_tEfNS_4arch4Sm90ELb1ELb0ELb0ELb1ELb1ELb0ELb1ELb0ELb0ELb1ELb1ELb0EEENS1_21CollectiveEpilogueFwdINS6_IJSA_NS7_ILi512EEESA_EEES9_SC_SE_Li256ELb1ELb1ELb1ELb0EEENS1_36VarlenDynamicPersistentTileSchedulerILi64ELi64ELi256ELi128ELb1ELb1ELb1ELb1ELb1ELb1EEEEEEEEEvNT_6ParamsE)
	.align		4
        /*008c*/ 	.word	index@(__assertfail)
	.align		4
        /*0090*/ 	.word	index@(_ZN7cutlass13device_kernelIN5flash11enable_sm90INS1_16FlashAttnFwdSm90INS1_25CollectiveMainloopFwdSm90ILi2EN4cute5tupleIJNS5_1CILi1EEES8_S8_EEENS6_IJNS7_ILi64EEESA_SA_EEELi512ENS_10bfloat16_tEfNS_4arch4Sm90ELb1ELb0ELb0ELb1ELb1ELb1ELb1ELb0ELb0ELb1ELb1ELb0EEENS1_21CollectiveEpilogueFwdINS6_IJSA_NS7_ILi512EEESA_EEES9_SC_SE_Li256ELb1ELb1ELb1ELb0EEENS1_36VarlenDynamicPersistentTileSchedulerILi64ELi64ELi256ELi128ELb1ELb1ELb1ELb1ELb1ELb1EEEEEEEEEvNT_6ParamsE)
	.align		4
        /*0094*/ 	.word	index@(__assertfail)
	.align		4
        /*0098*/ 	.word	0x00000000
	.align		4
        /*009c*/ 	.word	0xfffffffe
	.align		4
        /*00a0*/ 	.word	0x00000000
	.align		4
        /*00a4*/ 	.word	0xfffffffd
	.align		4
        /*00a8*/ 	.word	0x00000000
	.align		4
        /*00ac*/ 	.word	0xfffffffc


//--------------------- .nv.constant4             --------------------------
	.section	.nv.constant4,"a",@progbits
	.align	8
	.align		8
.nv.constant4:
        /*0000*/ 	.dword	__assertfail
	.align		8
        /*0008*/ 	.dword	__unnamed_1
	.align		8
        /*0010*/ 	.dword	__unnamed_2
	.align		8
        /*0018*/ 	.dword	__unnamed_3
	.align		8
        /*0020*/ 	.dword	__unnamed_4
	.align		8
        /*0028*/ 	.dword	__unnamed_5
	.align		8
        /*0030*/ 	.dword	__unnamed_6
	.align		8
        /*0038*/ 	.dword	_ZN81_INTERNAL_e004f4dd_45_flash_fwd_hdim64_512_bf16_paged_split_sm90_cu_ea41c527_49904cuda3std3__45__cpo5beginE
	.align		8
        /*0040*/ 	.dword	_ZN81_INTERNAL_e004f4dd_45_flash_fwd_hdim64_512_bf16_paged_split_sm90_cu_ea41c527_49904cuda3std3__45__cpo3endE
	.align		8
        /*0048*/ 	.dword	_ZN81_INTERNAL_e004f4dd_45_flash_fwd_hdim64_512_bf16_paged_split_sm90_cu_ea41c527_49904cuda3std3__45__cpo6cbeginE
	.align		8
        /*0050*/ 	.dword	_ZN81_INTERNAL_e004f4dd_45_flash_fwd_hdim64_512_bf16_paged_split_sm90_cu_ea41c527_49904cuda3std3__45__cpo4cendE
	.align		8
        /*0058*/ 	.dword	_ZN81_INTERNAL_e004f4dd_45_flash_fwd_hdim64_512_bf16_paged_split_sm90_cu_ea41c527_49904cuda3std3__483_GLOBAL__N__e004f4dd_45_flash_fwd_hdim64_512_bf16_paged_split_sm90_cu_ea41c527_49906ignoreE
	.align		8
        /*0060*/ 	.dword	_ZN81_INTERNAL_e004f4dd_45_flash_fwd_hdim64_512_bf16_paged_split_sm90_cu_ea41c527_49904cuda3std3__419piecewise_constructE
	.align		8
        /*0068*/ 	.dword	_ZN81_INTERNAL_e004f4dd_45_flash_fwd_hdim64_512_bf16_paged_split_sm90_cu_ea41c527_49904cuda3std3__48in_placeE
	.align		8
        /*0070*/ 	.dword	_ZN81_INTERNAL_e004f4dd_45_flash_fwd_hdim64_512_bf16_paged_split_sm90_cu_ea41c527_49904cuda3std6ranges3__45__cpo4swapE
	.align		8
        /*0078*/ 	.dword	_ZN81_INTERNAL_e004f4dd_45_flash_fwd_hdim64_512_bf16_paged_split_sm90_cu_ea41c527_49904cuda3std6ranges3__45__cpo9iter_moveE
	.align		8
        /*0080*/ 	.dword	_ZN81_INTERNAL_e004f4dd_45_flash_fwd_hdim64_512_bf16_paged_split_sm90_cu_ea41c527_49904cute7productE
	.align		8
        /*0088*/ 	.dword	_ZN81_INTERNAL_e004f4dd_45_flash_fwd_hdim64_512_bf16_paged_split_sm90_cu_ea41c527_49904cute1_E
	.align		8
        /*0090*/ 	.dword	$str$23
	.align		8
        /*0098*/ 	.dword	$str$24


//--------------------- .text._ZN7cutlass13device_kernelIN5flash11enable_sm90INS1_16FlashAttnFwdSm90INS1_25CollectiveMainloopFwdSm90ILi2EN4cute5tupleIJNS5_1CILi1EEES8_S8_EEENS6_IJNS7_ILi64EEESA_SA_EEELi512ENS_10bfloat16_tEfNS_4arch4Sm90ELb0ELb0ELb0ELb0ELb1ELb0ELb0ELb0ELb0ELb1ELb1ELb0EEENS1_21CollectiveEpilogueFwdINS6_IJSA_NS7_ILi512EEESA_EEES9_SC_SE_Li256ELb0ELb1ELb1ELb0EEENS1_19SingleTileSchedulerILb0ELb1ELb1ELi64EEEEEEEEEvNT_6ParamsE --------------------------
	.section	.text._ZN7cutlass13device_kernelIN5flash11enable_sm90INS1_16FlashAttnFwdSm90INS1_25CollectiveMainloopFwdSm90ILi2EN4cute5tupleIJNS5_1CILi1EEES8_S8_EEENS6_IJNS7_ILi64EEESA_SA_EEELi512ENS_10bfloat16_tEfNS_4arch4Sm90ELb0ELb0ELb0ELb0ELb1ELb0ELb0ELb0ELb0ELb1ELb1ELb0EEENS1_21CollectiveEpilogueFwdINS6_IJSA_NS7_ILi512EEESA_EEES9_SC_SE_Li256ELb0ELb1ELb1ELb0EEENS1_19SingleTileSchedulerILb0ELb1ELb1ELi64EEEEEEEEEvNT_6ParamsE,"ax",@progbits
	.align	128
.text._ZN7cutlass13device_kernelIN5flash11enable_sm90INS1_16FlashAttnFwdSm90INS1_25CollectiveMainloopFwdSm90ILi2EN4cute5tupleIJNS5_1CILi1EEES8_S8_EEENS6_IJNS7_ILi64EEESA_SA_EEELi512ENS_10bfloat16_tEfNS_4arch4Sm90ELb0ELb0ELb0ELb0ELb1ELb0ELb0ELb0ELb0ELb1ELb1ELb0EEENS1_21CollectiveEpilogueFwdINS6_IJSA_NS7_ILi512EEESA_EEES9_SC_SE_Li256ELb0ELb1ELb1ELb0EEENS1_19SingleTileSchedulerILb0ELb1ELb1ELi64EEEEEEEEEvNT_6ParamsE:
        .type           _ZN7cutlass13device_kernelIN5flash11enable_sm90INS1_16FlashAttnFwdSm90INS1_25CollectiveMainloopFwdSm90ILi2EN4cute5tupleIJNS5_1CILi1EEES8_S8_EEENS6_IJNS7_ILi64EEESA_SA_EEELi512ENS_10bfloat16_tEfNS_4arch4Sm90ELb0ELb0ELb0ELb0ELb1ELb0ELb0ELb0ELb0ELb1ELb1ELb0EEENS1_21CollectiveEpilogueFwdINS6_IJSA_NS7_ILi512EEESA_EEES9_SC_SE_Li256ELb0ELb1ELb1ELb0EEENS1_19SingleTileSchedulerILb0ELb1ELb1ELi64EEEEEEEEEvNT_6ParamsE,@function
        .size           _ZN7cutlass13device_kernelIN5flash11enable_sm90INS1_16FlashAttnFwdSm90INS1_25CollectiveMainloopFwdSm90ILi2EN4cute5tupleIJNS5_1CILi1EEES8_S8_EEENS6_IJNS7_ILi64EEESA_SA_EEELi512ENS_10bfloat16_tEfNS_4arch4Sm90ELb0ELb0ELb0ELb0ELb1ELb0ELb0ELb0ELb0ELb1ELb1ELb0EEENS1_21CollectiveEpilogueFwdINS6_IJSA_NS7_ILi512EEESA_EEES9_SC_SE_Li256ELb0ELb1ELb1ELb0EEENS1_19SingleTileSchedulerILb0ELb1ELb1ELi64EEEEEEEEEvNT_6ParamsE,(.L_x_5647 - _ZN7cutlass13device_kernelIN5flash11enable_sm90INS1_16FlashAttnFwdSm90INS1_25CollectiveMainloopFwdSm90ILi2EN4cute5tupleIJNS5_1CILi1EEES8_S8_EEENS6_IJNS7_ILi64EEESA_SA_EEELi512ENS_10bfloat16_tEfNS_4arch4Sm90ELb0ELb0ELb0ELb0ELb1ELb0ELb0ELb0ELb0ELb1ELb1ELb0EEENS1_21CollectiveEpilogueFwdINS6_IJSA_NS7_ILi512EEESA_EEES9_SC_SE_Li256ELb0ELb1ELb1ELb0EEENS1_19SingleTileSchedulerILb0ELb1ELb1ELi64EEEEEEEEEvNT_6ParamsE)
        .other          _ZN7cutlass13device_kernelIN5flash11enable_sm90INS1_16FlashAttnFwdSm90INS1_25CollectiveMainloopFwdSm90ILi2EN4cute5tupleIJNS5_1CILi1EEES8_S8_EEENS6_IJNS7_ILi64EEESA_SA_EEELi512ENS_10bfloat16_tEfNS_4arch4Sm90ELb0ELb0ELb0ELb0ELb1ELb0ELb0ELb0ELb0ELb1ELb1ELb0EEENS1_21CollectiveEpilogueFwdINS6_IJSA_NS7_ILi512EEESA_EEES9_SC_SE_Li256ELb0ELb1ELb1ELb0EEENS1_19SingleTileSchedulerILb0ELb1ELb1ELi64EEEEEEEEEvNT_6ParamsE,@"STO_CUDA_ENTRY STV_DEFAULT"
_ZN7cutlass13device_kernelIN5flash11enable_sm90INS1_16FlashAttnFwdSm90INS1_25CollectiveMainloopFwdSm90ILi2EN4cute5tupleIJNS5_1CILi1EEES8_S8_EEENS6_IJNS7_ILi64EEESA_SA_EEELi512ENS_10bfloat16_tEfNS_4arch4Sm90ELb0ELb0ELb0ELb0ELb1ELb0ELb0ELb0ELb0ELb1ELb1ELb0EEENS1_21CollectiveEpilogueFwdINS6_IJSA_NS7_ILi512EEESA_EEES9_SC_SE_Li256ELb0ELb1ELb1ELb0EEENS1_19SingleTileSchedulerILb0ELb1ELb1ELi64EEEEEEEEEvNT_6ParamsE:
[----:B------:R-:W0:Y:S01]  /*0000*/  LDC R1, c[0x0][0x28] ;  /* 0x00000a00ff017b82 */ /* 0x000e220000000800 */
[----:B------:R-:W1:Y:S01]  /*0010*/  S2R R30, SR_TID.X ;  /* 0x00000000001e7919 */ /* 0x000e620000002100 */
[----:B------:R-:W-:Y:S01]  /*0020*/  ELECT P0, URZ, PT ;  /* 0x00000000003f782f */ /* 0x000fe20003800000 */
[----:B------:R-:W-:Y:S01]  /*0030*/  UMOV UR4, 0x80 ;  /* 0x0000008000047882 */ /* 0x000fe20000000000 */
[----:B------:R-:W-:Y:S01]  /*0040*/  UMOV UR7, 0x100 ;  /* 0x0000010000077882 */ /* 0x000fe20000000000 */
[----:B-1----:R-:W-:-:S05]  /*0050*/  SHF.R.U32.HI R0, RZ, 0x5, R30 ;  /* 0x00000005ff007819 */ /* 0x002fca000001161e */
[----:B------:R-:W1:Y:S02]  /*0060*/  SHFL.IDX PT, R2, R0, RZ, 0x1f ;  /* 0x00001fff00027589 */ /* 0x000e6400000e0000 */
[C---:B-1----:R-:W-:Y:S02]  /*0070*/  ISETP.NE.OR P0, PT, R2.reuse, RZ, !P0 ;  /* 0x000000ff0200720c */ /* 0x042fe40004705670 */
[----:B------:R-:W-:Y:S02]  /*0080*/  ISETP.NE.AND P1, PT, R2, RZ, PT ;  /* 0x000000ff0200720c */ /* 0x000fe40003f25270 */
[----:B------:R-:W-:-:S06]  /*0090*/  SHF.R.U32.HI R2, RZ, 0x7, R30 ;  /* 0x00000007ff027819 */ /* 0x000fcc000001161e */
[----:B------:R-:W1:Y:S03]  /*00a0*/  SHFL.IDX PT, R2, R2, RZ, 0x1f ;  /* 0x00001fff02027589 */ /* 0x000e6600000e0000 */
[----:B------:R-:W-:Y:S01]  /*00b0*/  VOTEU.ALL UP0, P0 ;  /* 0x00000000003f7886 */ /* 0x000fe20000000000 */
[----:B------:R-:W-:-:S04]  /*00c0*/  VOTEU.ALL UP1, P0 ;  /* 0x00000000003f7886 */ /* 0x000fc80000020000 */
[----:B------:R-:W2:Y:S01]  /*00d0*/  @!UP0 S2UR UR8, SR_CgaCtaId ;  /* 0x00000000000889c3 */ /* 0x000ea20000008800 */
[----:B------:R-:W-:Y:S01]  /*00e0*/  @!UP0 UMOV UR6, 0x400 ;  /* 0x0000040000068882 */ /* 0x000fe20000000000 */
[----:B------:R-:W-:-:S04]  /*00f0*/  @!UP0 UIADD3 UR4, -UR4, 0x100000, URZ ;  /* 0x0010000004048890 */ /* 0x000fc8000fffe13f */
[----:B------:R-:W-:Y:S02]  /*0100*/  @!UP0 USHF.L.U32 UR5, UR4, 0xb, URZ ;  /* 0x0000000b04058899 */ /* 0x000fe4000800063f */
[----:B------:R-:W-:Y:S02]  /*0110*/  @!UP0 USHF.L.U32 UR4, UR4, 0x1, URZ ;  /* 0x0000000104048899 */ /* 0x000fe4000800063f */
[----:B--2---:R-:W-:Y:S02]  /*0120*/  @!UP0 ULEA UR8, UR8, UR6, 0x18 ;  /* 0x0000000608088291 */ /* 0x004fe4000f8ec03f */
[----:B------:R-:W-:-:S04]  /*0130*/  @!UP0 UIADD3 UR6, -UR7, 0x100000, URZ ;  /* 0x0010000007068890 */ /* 0x000fc8000fffe13f */
[----:B------:R-:W-:Y:S02]  /*0140*/  @!UP0 USHF.L.U32 UR7, UR6, 0xb, URZ ;  /* 0x0000000b06078899 */ /* 0x000fe4000800063f */
[----:B------:R-:W-:Y:S01]  /*0150*/  @!UP0 USHF.L.U32 UR6, UR6, 0x1, URZ ;  /* 0x0000000106068899 */ /* 0x000fe2000800063f */
[----:B------:R-:W-:-:S05]  /*0160*/  VOTEU.ALL UP0, P0 ;  /* 0x00000000003f7886 */ /* 0x000fca0000000000 */
[----:B------:R2:W3:Y:S06]  /*0170*/  @!UP0 SYNCS.EXCH.64 URZ, [UR8+0x28c00], UR4 ;  /* 0x028c0004083f85b2 */ /* 0x0004ec0008000100 */
[----:B------:R2:W4:Y:S02]  /*0180*/  @!UP1 SYNCS.EXCH.64 URZ, [UR8+0x28c20], UR6 ;  /* 0x028c2006083f95b2 */ /* 0x0005240008000100 */
[----:B012---:R-:W-:Y:S05]  /*0190*/  @P1 BRA `(.L_x_0) ;  /* 0x0000000000381947 */ /* 0x007fea0003800000 */
[----:B------:R-:W0:Y:S01]  /*01a0*/  S2UR UR5, SR_CgaCtaId ;  /* 0x00000000000579c3 */ /* 0x000e220000008800 */
[----:B------:R-:W-:Y:S01]  /*01b0*/  UMOV UR4, 0x400 ;  /* 0x0000040000047882 */ /* 0x000fe20000000000 */
[----:B------:R-:W-:Y:S01]  /*01c0*/  UMOV UR7, 0x80 ;  /* 0x0000008000077882 */ /* 0x000fe20000000000 */
[----:B------:R-:W-:Y:S01]  /*01d0*/  ELECT P0, URZ, PT ;  /* 0x00000000003f782f */ /* 0x000fe20003800000 */
[----:B0-----:R-:W-:Y:S02]  /*01e0*/  ULEA UR6, UR5, UR4, 0x18 ;  /* 0x0000000405067291 */ /* 0x001fe4000f8ec03f */
[----:B------:R-:W-:-:S04]  /*01f0*/  UIADD3 UR4, -UR7, 0x100000, URZ ;  /* 0x0010000007047890 */ /* 0x000fc8000fffe13f */
[----:B------:R-:W-:Y:S02]  /*0200*/  USHF.L.U32 UR5, UR4, 0xb, URZ ;  /* 0x0000000b04057899 */ /* 0x000fe4000800063f */
[----:B------:R-:W-:Y:S01]  /*0210*/  USHF.L.U32 UR4, UR4, 0x1, URZ ;  /* 0x0000000104047899 */ /* 0x000fe2000800063f */
[----:B------:R-:W0:Y:S11]  /*0220*/  FENCE.VIEW.ASYNC.S ;  /* 0x00000000000073c6 */ /* 0x000e360000000000 */
[----:B0-----:R0:W1:Y:S01]  /*0230*/  SYNCS.EXCH.64 URZ, [UR6+0x28c30], UR4 ;  /* 0x028c3004063f75b2 */ /* 0x0010620008000100 */
[----:B------:R0:W2:Y:S01]  /*0240*/  SYNCS.EXCH.64 URZ, [UR6+0x28c40], UR4 ;  /* 0x028c4004063f75b2 */ /* 0x0000a20008000100 */
[----:B------:R0:W0:Y:S01]  /*0250*/  SYNCS.EXCH.64 URZ, [UR6+0x28c38], UR4 ;  /* 0x028c3804063f75b2 */ /* 0x0000220008000100 */
[----:B------:R0:W0:Y:S01]  /*0260*/  SYNCS.EXCH.64 URZ, [UR6+0x28c48], UR4 ;  /* 0x028c4804063f75b2 */ /* 0x0000220008000100 */
[----:B------:R-:W-:Y:S01]  /*0270*/  NOP ;  /* 0x0000000000007918 */ /* 0x000fe20000000000 */
.L_x_0:
[----:B------:R-:W5:Y:S01]  /*0280*/  SHFL.IDX PT, R3, R0, RZ, 0x1f ;  /* 0x00001fff00037589 */ /* 0x000f6200000e0000 */
[----:B------:R-:W-:Y:S01]  /*0290*/  NOP ;  /* 0x0000000000007918 */ /* 0x000fe20000000000 */
[----:B-----5:R-:W-:-:S13]  /*02a0*/  ISETP.NE.AND P0, PT, R3, RZ, PT ;  /* 0x000000ff0300720c */ /* 0x020fda0003f05270 */
[----:B------:R-:W-:Y:S05]  /*02b0*/  @P0 BRA `(.L_x_1) ;  /* 0x0000000000480947 */ /* 0x000fea0003800000 */
[----:B0-----:R-:W0:Y:S01]  /*02c0*/  S2UR UR5, SR_CgaCtaId ;  /* 0x00000000000579c3 */ /* 0x001e220000008800 */
[----:B------:R-:W-:Y:S01]  /*02d0*/  UMOV UR4, 0x400 ;  /* 0x0000040000047882 */ /* 0x000fe20000000000 */
[----:B------:R-:W-:Y:S01]  /*02e0*/  UMOV UR6, 0x80 ;  /* 0x0000008000067882 */ /* 0x000fe20000000000 */
[----:B------:R-:W-:Y:S01]  /*02f0*/  UMOV UR7, 0x100 ;  /* 0x0000010000077882 */ /* 0x000fe20000000000 */
[----:B------:R-:W-:Y:S01]  /*0300*/  ELECT P0, URZ, PT ;  /* 0x00000000003f782f */ /* 0x000fe20003800000 */
[----:B0-----:R-:W-:Y:S02]  /*0310*/  ULEA UR8, UR5, UR4, 0x18 ;  /* 0x0000000405087291 */ /* 0x001fe4000f8ec03f */
[----:B------:R-:W-:-:S04]  /*0320*/  UIADD3 UR4, -UR6, 0x100000, URZ ;  /* 0x0010000006047890 */ /* 0x000fc8000fffe13f */
[----:B------:R-:W-:Y:S02]  /*0330*/  USHF.L.U32 UR5, UR4, 0xb, URZ ;  /* 0x0000000b04057899 */ /* 0x000fe4000800063f */
[----:B------:R-:W-:Y:S02]  /*0340*/  USHF.L.U32 UR4, UR4, 0x1, URZ ;  /* 0x0000000104047899 */ /* 0x000fe4000800063f */
[----:B------:R-:W-:-:S04]  /*0350*/  UIADD3 UR6, -UR7, 0x100000, URZ ;  /* 0x0010000007067890 */ /* 0x000fc8000fffe13f */
[----:B------:R-:W-:Y:S02]  /*0360*/  USHF.L.U32 UR7, UR6, 0xb, URZ ;  /* 0x0000000b06077899 */ /* 0x000fe4000800063f */
[----:B------:R-:W-:Y:S01]  /*0370*/  USHF.L.U32 UR6, UR6, 0x1, URZ ;  /* 0x0000000106067899 */ /* 0x000fe2000800063f */
[----:B------:R-:W0:Y:S03]  /*0380*/  FENCE.VIEW.ASYNC.S ;  /* 0x00000000000073c6 */ /* 0x000e260000000000 */
[----:B0-----:R0:W0:Y:S08]  /*0390*/  SYNCS.EXCH.64 URZ, [UR8+0x28c50], UR4 ;  /* 0x028c5004083f75b2 */ /* 0x0010300008000100 */
[----:B------:R0:W0:Y:S01]  /*03a0*/  SYNCS.EXCH.64 URZ, [UR8+0x28c60], UR6 ;  /* 0x028c6006083f75b2 */ /* 0x0000220008000100 */
[----:B------:R0:W0:Y:S01]  /*03b0*/  SYNCS.EXCH.64 URZ, [UR8+0x28c58], UR4 ;  /* 0x028c5804083f75b2 */ /* 0x0000220008000100 */
[----:B------:R0:W0:Y:S01]  /*03c0*/  SYNCS.EXCH.64 URZ, [UR8+0x28c68], UR6 ;  /* 0x028c6806083f75b2 */ /* 0x0000220008000100 */
[----:B------:R-:W-:Y:S01]  /*03d0*/  NOP ;  /* 0x0000000000007918 */ /* 0x000fe20000000000 */
.L_x_1:
[----:B------:R-:W5:Y:S01]  /*03e0*/  SHFL.IDX PT, R3, R0, RZ, 0x1f ;  /* 0x00001fff00037589 */ /* 0x000f6200000e0000 */
[----:B------:R-:W-:Y:S01]  /*03f0*/  NOP ;  /* 0x0000000000007918 */ /* 0x000fe20000000000 */
[----:B-----5:R-:W-:-:S13]  /*0400*/  ISETP.NE.AND P0, PT, R3, RZ, PT ;  /* 0x000000ff0300720c */ /* 0x020fda0003f05270 */
[----:B------:R-:W-:Y:S05]  /*0410*/  @P0 BRA `(.L_x_2) ;  /* 0x0000000000380947 */ /* 0x000fea0003800000 */
[----:B0-----:R-:W0:Y:S01]  /*0420*/  S2UR UR5, SR_CgaCtaId ;  /* 0x00000000000579c3 */ /* 0x001e220000008800 */
        /* <DEDUP_REMOVED lines=8> */
[----:B0-----:R0:W0:Y:S01]  /*04b0*/  SYNCS.EXCH.64 URZ, [UR6+0x28c70], UR4 ;  /* 0x028c7004063f75b2 */ /* 0x0010220008000100 */
[----:B------:R0:W0:Y:S01]  /*04c0*/  SYNCS.EXCH.64 URZ, [UR6+0x28c80], UR4 ;  /* 0x028c8004063f75b2 */ /* 0x0000220008000100 */
[----:B------:R0:W0:Y:S01]  /*04d0*/  SYNCS.EXCH.64 URZ, [UR6+0x28c78], UR4 ;  /* 0x028c7804063f75b2 */ /* 0x0000220008000100 */
[----:B------:R0:W0:Y:S01]  /*04e0*/  SYNCS.EXCH.64 URZ, [UR6+0x28c88], UR4 ;  /* 0x028c8804063f75b2 */ /* 0x0000220008000100 */
[----:B------:R-:W-:Y:S01]  /*04f0*/  NOP ;  /* 0x0000000000007918 */ /* 0x000fe20000000000 */
.L_x_2:
        /* <DEDUP_REMOVED lines=22> */
.L_x_3:
[----:B------:R-:W5:Y:S01]  /*0660*/  SHFL.IDX PT, R3, R0, RZ, 0x1f ;  /* 0x00001fff00037589 */ /* 0x000f6200000e0000 */
[----:B------:R-:W-:Y:S01]  /*0670*/  R2UR UR9, R2 ;  /* 0x00000000020972ca */ /* 0x000fe200000e0000 */
        /* <DEDUP_REMOVED lines=21> */
.L_x_4:
[----:B------:R-:W-:Y:S01]  /*07d0*/  UISETP.NE.AND UP0, UPT, UR9, URZ, UPT ;  /* 0x0000003f0900728c */ /* 0x000fe2000bf05270 */
[----:B------:R-:W-:Y:S01]  /*07e0*/  NOP ;  /* 0x0000000000007918 */ /* 0x000fe20000000000 */
[----:B------:R-:W-:Y:S01]  /*07f0*/  UMOV UR39, 0x1 ;  /* 0x0000000100277882 */ /* 0x000fe20000000000 */
[----:B------:R-:W-:Y:S01]  /*0800*/  ULDC.64 UR36, c[0x0][0x208] ;  /* 0x0000820000247ab9 */ /* 0x000fe20000000a00 */
[----:B------:R-:W-:Y:S01]  /*0810*/  USEL UR39, UR39, 0x2, !UP0 ;  /* 0x0000000227277887 */ /* 0x000fe2000c000000 */
[----:B------:R-:W-:Y:S01]  /*0820*/  BSSY B6, `(.L_x_5) ;  /* 0x0000c4c000067945 */ /* 0x000fe20003800000 */
[----:B01234-:R-:W-:Y:S01]  /*0830*/  BAR.SYNC.DEFER_BLOCKING 0x0 ;  /* 0x0000000000007b1d */ /* 0x01ffe20000010000 */
[----:B------:R-:W-:-:S13]  /*0840*/  PLOP3.LUT P0, PT, PT, PT, UP0, 0x80, 0x0 ;  /* 0x000000000000781c */ /* 0x000fda0003f0f008 */
[----:B------:R-:W-:Y:S05]  /*0850*/  @!P0 BRA `(.L_x_6) ;  /* 0x0000008c00588947 */ /* 0x000fea0003800000 */
.L_x_7:
[----:B------:R-:W-:-:S08]  /*0860*/  NOP ;  /* 0x0000000000007918 */ /* 0x000fd00000000000 */
[----:B------:R-:W0:Y:S02]  /*0870*/  USETMAXREG.TRY_ALLOC.CTAPOOL UP0, 0xe8 ;  /* 0x000000e8000079c8 */ /* 0x000e240008000600 */
[----:B0-----:R-:W-:-:S13]  /*0880*/  PLOP3.LUT P0, PT, PT, PT, UP0, 0x80, 0x0 ;  /* 0x000000000000781c */ /* 0x001fda0003f0f008 */
[----:B------:R-:W-:Y:S05]  /*0890*/  @!P0 BRA `(.L_x_7) ;  /* 0xfffffffc00f08947 */ /* 0x000fea000383ffff */
[----:B------:R-:W-:Y:S01]  /*08a0*/  LOP3.LUT R0, R30, 0xffffff80, RZ, 0xc0, !PT ;  /* 0xffffff801e007812 */ /* 0x000fe200078ec0ff */
[----:B------:R-:W0:Y:S01]  /*08b0*/  S2UR UR6, SR_CTAID.Y ;  /* 0x00000000000679c3 */ /* 0x000e220000002600 */
[----:B------:R-:W-:Y:S02]  /*08c0*/  ULDC UR7, c[0x0][0xc50] ;  /* 0x0003140000077ab9 */ /* 0x000fe40000000800 */
[----:B------:R-:W-:Y:S01]  /*08d0*/  ISETP.NE.AND P0, PT, R0, 0x80, PT ;  /* 0x000000800000780c */ /* 0x000fe20003f05270 */
[----:B------:R-:W-:-:S04]  /*08e0*/  UISETP.NE.AND UP0, UPT, UR7, 0x1, UPT ;  /* 0x000000010700788c */ /* 0x000fc8000bf05270 */
[----:B------:R-:W1:Y:S07]  /*08f0*/  S2UR UR8, SR_CTAID.Z ;  /* 0x00000000000879c3 */ /* 0x000e6e0000002700 */
[----:B------:R-:W-:Y:S01]  /*0900*/  @UP0 ULDC UR4, c[0x0][0xc54] ;  /* 0x0003150000040ab9 */ /* 0x000fe20000000800 */
[----:B------:R-:W-:Y:S06]  /*0910*/  @!P0 BAR.ARV 0x8, 0x100 ;  /* 0x0204000000008b1d */ /* 0x000fec0000002000 */
[----:B------:R-:W-:Y:S01]  /*0920*/  ISETP.GE.U32.AND P0, PT, R30, 0x100, PT ;  /* 0x000001001e00780c */ /* 0x000fe20003f06070 */
[----:B------:R-:W-:Y:S01]  /*0930*/  @UP0 ULDC UR10, c[0x0][0xc58] ;  /* 0x00031600000a0ab9 */ /* 0x000fe20000000800 */
[----:B0-----:R-:W-:-:S02]  /*0940*/  UIMAD.WIDE.U32 UR4, UR6, UR4, URZ ;  /* 0x00000004060472a5 */ /* 0x001fc4000f8e003f */
[----:B------:R-:W-:Y:S02]  /*0950*/  UMOV UR38, UR6 ;  /* 0x0000000600267c82 */ /* 0x000fe40008000000 */
[----:B------:R-:W-:-:S04]  /*0960*/  @UP0 USHF.R.U32.HI UR38, URZ, UR10, UR5 ;  /* 0x0000000a3f260299 */ /* 0x000fc80008011605 */
[----:B------:R-:W-:-:S03]  /*0970*/  UIADD3 UR4, -UR38, URZ, URZ ;  /* 0x0000003f26047290 */ /* 0x000fc6000fffe13f */
[----:B------:R-:W-:Y:S06]  /*0980*/  @P0 BAR.ARV 0xf, 0x100 ;  /* 0x03c4000000000b1d */ /* 0x000fec0000002000 */
[----:B-1----:R-:W-:Y:S01]  /*0990*/  ISETP.LE.AND P0, PT, RZ, UR8, PT ;  /* 0x00000008ff007c0c */ /* 0x002fe2000bf03270 */
[----:B------:R-:W-:-:S12]  /*09a0*/  UIMAD UR7, UR7, UR4, UR6 ;  /* 0x00000004070772a4 */ /* 0x000fd8000f8e0206 */
[----:B------:R-:W-:Y:S05]  /*09b0*/  @!P0 BRA `(.L_x_8) ;  /* 0x000000c000c88947 */ /* 0x000fea0003800000 */
[----:B------:R-:W-:Y:S01]  /*09c0*/  ULDC.64 UR4, c[0x0][0x418] ;  /* 0x0001060000047ab9 */ /* 0x000fe20000000a00 */
[----:B------:R-:W-:Y:S01]  /*09d0*/  ULDC UR43, c[0x0][0x424] ;  /* 0x00010900002b7ab9 */ /* 0x000fe20000000800 */
[----:B------:R-:W-:Y:S01]  /*09e0*/  UISETP.NE.U32.AND UP0, UPT, UR4, URZ, UPT ;  /* 0x0000003f0400728c */ /* 0x000fe2000bf05070 */
[----:B------:R-:W0:Y:S01]  /*09f0*/  S2UR UR42, SR_CgaCtaId ;  /* 0x00000000002a79c3 */ /* 0x000e220000008800 */
[----:B------:R-:W-:Y:S01]  /*0a00*/  UISETP.NE.AND UP1, UPT, UR9, 0x1, UPT ;  /* 0x000000010900788c */ /* 0x000fe2000bf25270 */
[----:B------:R-:W-:Y:S01]  /*0a10*/  VIADD R16, R30, 0xffffff80 ;  /* 0xffffff801e107836 */ /* 0x000fe20000000000 */
[----:B------:R-:W-:Y:S01]  /*0a20*/  UISETP.NE.AND.EX UP0, UPT, UR5, URZ, UPT, UP0 ;  /* 0x0000003f0500728c */ /* 0x000fe2000bf05300 */
[----:B------:R-:W-:Y:S01]  /*0a30*/  ULDC UR4, c[0x0][0x2f0] ;  /* 0x0000bc0000047ab9 */ /* 0x000fe20000000800 */
[----:B------:R-:W-:Y:S02]  /*0a40*/  USHF.R.U32.HI UR11, URZ, 0x10, UR7 ;  /* 0x000000103f0b7899 */ /* 0x000fe40008011607 */
[----:B------:R-:W-:Y:S01]  /*0a50*/  PLOP3.LUT P0, PT, PT, PT, UP1, 0x80, 0x0 ;  /* 0x000000000000781c */ /* 0x000fe20003f0f018 */
[----:B------:R-:W-:-:S02]  /*0a60*/  USEL UR43, UR43, 0x1, UP0 ;  /* 0x000000012b2b7887 */ /* 0x000fc40008000000 */
[----:B------:R-:W-:Y:S02]  /*0a70*/  UISETP.NE.AND UP0, UPT, UR11, URZ, UPT ;  /* 0x0000003f0b00728c */ /* 0x000fe4000bf05270 */
[----:B------:R-:W-:Y:S02]  /*0a80*/  UIMAD UR43, UR43, UR4, URZ ;  /* 0x000000042b2b72a4 */ /* 0x000fe4000f8e023f */
[----:B------:R-:W-:Y:S02]  /*0a90*/  ULOP3.LUT UR7, UR7, 0xffff, URZ, 0xc0, !UPT ;  /* 0x0000ffff07077892 */ /* 0x000fe4000f8ec03f */
[----:B------:R-:W-:-:S04]  /*0aa0*/  UIADD3 UR4, UR43, 0x3f, URZ ;  /* 0x0000003f2b047890 */ /* 0x000fc8000fffe03f */
[----:B------:R-:W-:Y:S01]  /*0ab0*/  USHF.R.S32.HI UR5, URZ, 0x1f, UR4 ;  /* 0x0000001f3f057899 */ /* 0x000fe20008011404 */
[----:B------:R-:W-:-:S03]  /*0ac0*/  @!UP0 ULDC UR11, c[0x0][0x9f0] ;  /* 0x00027c00000b8ab9 */ /* 0x000fc60000000800 */
[----:B------:R-:W-:-:S04]  /*0ad0*/  ULEA.HI UR5, UR5, UR4, URZ, 0x6 ;  /* 0x0000000405057291 */ /* 0x000fc8000f8f303f */
[----:B------:R-:W-:Y:S01]  /*0ae0*/  USHF.R.S32.HI UR6, URZ, 0x6, UR5 ;  /* 0x000000063f067899 */ /* 0x000fe20008011405 */
[----:B0-----:R-:W-:Y:S11]  /*0af0*/  @!P0 BRA `(.L_x_9) ;  /* 0x0000001c00ec8947 */ /* 0x001ff60003800000 */
[----:B------:R-:W-:Y:S01]  /*0b00*/  UISETP.GE.AND UP0, UPT, UR43, 0x1, UPT ;  /* 0x000000012b00788c */ /* 0x000fe2000bf06270 */
[----:B------:R-:W-:Y:S02]  /*0b10*/  PLOP3.LUT P0, PT, PT, PT, PT, 0x80, 0x0 ;  /* 0x000000000000781c */ /* 0x000fe40003f0f070 */
[----:B------:R-:W-:Y:S01]  /*0b20*/  CS2R R2, SRZ ;  /* 0x0000000000027805 */ /* 0x000fe2000001ff00 */
[----:B------:R-:W-:Y:S01]  /*0b30*/  IMAD.MOV.U32 R4, RZ, RZ, RZ ;  /* 0x000000ffff047224 */ /* 0x000fe200078e00ff */
[----:B------:R-:W-:Y:S02]  /*0b40*/  CS2R R150, SRZ ;  /* 0x0000000000967805 */ /* 0x000fe4000001ff00 */
[----:B------:R-:W-:Y:S02]  /*0b50*/  CS2R R148, SRZ ;  /* 0x0000000000947805 */ /* 0x000fe4000001ff00 */
[----:B------:R-:W-:Y:S02]  /*0b60*/  PLOP3.LUT P1, PT, PT, PT, UP0, 0x80, 0x0 ;  /* 0x000000000000781c */ /* 0x000fe40003f2f008 */
[----:B------:R-:W-:-:S02]  /*0b70*/  CS2R R146, SRZ ;  /* 0x0000000000927805 */ /* 0x000fc4000001ff00 */
[----:B------:R-:W-:Y:S02]  /*0b80*/  CS2R R144, SRZ ;  /* 0x0000000000907805 */ /* 0x000fe4000001ff00 */
[----:B------:R-:W-:Y:S02]  /*0b90*/  CS2R R142, SRZ ;  /* 0x00000000008e7805 */ /* 0x000fe4000001ff00 */
[----:B------:R-:W-:Y:S02]  /*0ba0*/  CS2R R140, SRZ ;  /* 0x00000000008c7805 */ /* 0x000fe4000001ff00 */
[----:B------:R-:W-:Y:S02]  /*0bb0*/  CS2R R138, SRZ ;  /* 0x00000000008a7805 */ /* 0x000fe4000001ff00 */
[----:B------:R-:W-:Y:S02]  /*0bc0*/  CS2R R136, SRZ ;  /* 0x0000000000887805 */ /* 0x000fe4000001ff00 */
        /* <DEDUP_REMOVED lines=48> */
[----:B------:R-:W-:Y:S01]  /*0ed0*/  CS2R R38, SRZ ;  /* 0x0000000000267805 */ /* 0x000fe2000001ff00 */
[----:B------:R-:W-:Y:S01]  /*0ee0*/  IMAD.MOV.U32 R37, RZ, RZ, RZ ;  /* 0x000000ffff257224 */ /* 0x000fe200078e00ff */
[----:B------:R-:W-:Y:S06]  /*0ef0*/  @!P1 BRA `(.L_x_10) ;  /* 0x0000000000749947 */ /* 0x000fec0003800000 */
[----:B------:R-:W-:Y:S01]  /*0f00*/  MOV R5, UR11 ;  /* 0x0000000b00057c02 */ /* 0x000fe20008000f00 */
[----:B------:R-:W-:-:S03]  /*0f10*/  UIADD3 UR4, UR6, -0x1, UR11 ;  /* 0xffffffff06047890 */ /* 0x000fc6000fffe00b */
[-C--:B------:R-:W-:Y:S02]  /*0f20*/  IABS R3, R5.reuse ;  /* 0x0000000500037213 */ /* 0x080fe40000000000 */
[----:B------:R-:W-:Y:S01]  /*0f30*/  IABS R9, R5 ;  /* 0x0000000500097213 */ /* 0x000fe20000000000 */
[----:B------:R-:W-:Y:S01]  /*0f40*/  IMAD.U32 R8, RZ, RZ, UR4 ;  /* 0x00000004ff087e24 */ /* 0x000fe2000f8e00ff */
[----:B------:R-:W0:Y:S01]  /*0f50*/  I2F.RP R0, R3 ;  /* 0x0000000300007306 */ /* 0x000e220000209400 */
[----:B------:R-:W-:Y:S01]  /*0f60*/  ULOP3.LUT UR4, UR4, UR11, URZ, 0x3c, !UPT ;  /* 0x0000000b04047292 */ /* 0x000fe2000f8e3c3f */
[----:B------:R-:W-:-:S05]  /*0f70*/  IADD3 R9, RZ, -R9, RZ ;  /* 0x80000009ff097210 */ /* 0x000fca0007ffe0ff */
[----:B------:R-:W-:Y:S01]  /*0f80*/  ISETP.LE.AND P3, PT, RZ, UR4, PT ;  /* 0x00000004ff007c0c */ /* 0x000fe2000bf63270 */
[----:B0-----:R-:W0:Y:S02]  /*0f90*/  MUFU.RCP R0, R0 ;  /* 0x0000000000007308 */ /* 0x001e240000001000 */
[----:B0-----:R-:W-:Y:S01]  /*0fa0*/  VIADD R6, R0, 0xffffffe ;  /* 0x0ffffffe00067836 */ /* 0x001fe20000000000 */
[----:B------:R-:W-:-:S05]  /*0fb0*/  IABS R0, R8 ;  /* 0x0000000800007213 */ /* 0x000fca0000000000 */
[----:B------:R0:W1:Y:S02]  /*0fc0*/  F2I.FTZ.U32.TRUNC.NTZ R7, R6 ;  /* 0x0000000600077305 */ /* 0x000064000021f000 */
[----:B0-----:R-:W-:Y:S02]  /*0fd0*/  IMAD.MOV.U32 R6, RZ, RZ, RZ ;  /* 0x000000ffff067224 */ /* 0x001fe400078e00ff */
[----:B-1----:R-:W-:-:S04]  /*0fe0*/  IMAD.MOV R10, RZ, RZ, -R7 ;  /* 0x000000ffff0a7224 */ /* 0x002fc800078e0a07 */
[----:B------:R-:W-:-:S04]  /*0ff0*/  IMAD R5, R10, R3, RZ ;  /* 0x000000030a057224 */ /* 0x000fc800078e02ff */
[----:B------:R-:W-:-:S04]  /*1000*/  IMAD.HI.U32 R7, R7, R5, R6 ;  /* 0x0000000507077227 */ /* 0x000fc800078e0006 */
[----:B------:R-:W-:Y:S02]  /*1010*/  IMAD.MOV.U32 R5, RZ, RZ, R9 ;  /* 0x000000ffff057224 */ /* 0x000fe400078e0009 */
[----:B------:R-:W-:-:S04]  /*1020*/  IMAD.HI.U32 R7, R7, R0, RZ ;  /* 0x0000000007077227 */ /* 0x000fc800078e00ff */
[----:B------:R-:W-:-:S05]  /*1030*/  IMAD R0, R7, R5, R0 ;  /* 0x0000000507007224 */ /* 0x000fca00078e0200 */
[----:B------:R-:W-:-:S13]  /*1040*/  ISETP.GT.U32.AND P2, PT, R3, R0, PT ;  /* 0x000000000300720c */ /* 0x000fda0003f44070 */
[----:B------:R-:W-:Y:S01]  /*1050*/  @!P2 IMAD.IADD R0, R0, 0x1, -R3 ;  /* 0x000000010000a824 */ /* 0x000fe200078e0a03 */
[----:B------:R-:W-:Y:S02]  /*1060*/  @!P2 IADD3 R7, R7, 0x1, RZ ;  /* 0x000000010707a810 */ /* 0x000fe40007ffe0ff */
[----:B------:R-:W-:Y:S02]  /*1070*/  ISETP.NE.AND P2, PT, RZ, UR11, PT ;  /* 0x0000000bff007c0c */ /* 0x000fe4000bf45270 */
[----:B------:R-:W-:-:S13]  /*1080*/  ISETP.GE.U32.AND P1, PT, R0, R3, PT ;  /* 0x000000030000720c */ /* 0x000fda0003f26070 */
[----:B------:R-:W-:-:S04]  /*1090*/  @P1 VIADD R7, R7, 0x1 ;  /* 0x0000000107071836 */ /* 0x000fc80000000000 */
[----:B------:R-:W-:-:S04]  /*10a0*/  IMAD.MOV.U32 R3, RZ, RZ, R7 ;  /* 0x000000ffff037224 */ /* 0x000fc800078e0007 */
[----:B------:R-:W-:Y:S01]  /*10b0*/  @!P3 IMAD.MOV R3, RZ, RZ, -R3 ;  /* 0x000000ffff03b224 */ /* 0x000fe200078e0a03 */
[----:B------:R-:W-:-:S07]  /*10c0*/  @!P2 LOP3.LUT R3, RZ, UR11, RZ, 0x33, !PT ;  /* 0x0000000bff03ac12 */ /* 0x000fce000f8e33ff */
.L_x_10:
[----:B------:R-:W-:Y:S01]  /*10d0*/  IMAD R0, R3, UR7, RZ ;  /* 0x0000000703007c24 */ /* 0x000fe2000f8e02ff */
[----:B------:R-:W-:Y:S02]  /*10e0*/  MOV R36, RZ ;  /* 0x000000ff00247202 */ /* 0x000fe40000000f00 */
[----:B------:R-:W-:Y:S02]  /*10f0*/  CS2R R34, SRZ ;  /* 0x0000000000227805 */ /* 0x000fe4000001ff00 */
[----:B------:R-:W-:Y:S02]  /*1100*/  CS2R R32, SRZ ;  /* 0x0000000000207805 */ /* 0x000fe4000001ff00 */
[----:B------:R-:W-:Y:S02]  /*1110*/  CS2R R30, SRZ ;  /* 0x00000000001e7805 */ /* 0x000fe4000001ff00 */
[----:B------:R-:W-:Y:S02]  /*1120*/  VIADDMNMX R3, R0, R3, UR6, PT ;  /* 0x0000000600037e46 */ /* 0x000fe4000b800103 */
[----:B------:R-:W-:-:S02]  /*1130*/  CS2R R28, SRZ ;  /* 0x00000000001c7805 */ /* 0x000fc4000001ff00 */
[----:B------:R-:W-:Y:S02]  /*1140*/  CS2R R26, SRZ ;  /* 0x00000000001a7805 */ /* 0x000fe4000001ff00 */
[----:B------:R-:W-:Y:S02]  /*1150*/  CS2R R24, SRZ ;  /* 0x0000000000187805 */ /* 0x000fe4000001ff00 */
[----:B------:R-:W-:-:S13]  /*1160*/  ISETP.GT.AND P1, PT, R3, R0, PT ;  /* 0x000000000300720c */ /* 0x000fda0003f24270 */
[----:B------:R-:W-:Y:S05]  /*1170*/  @!P1 BRA `(.L_x_11) ;  /* 0x0000005c00249947 */ /* 0x000fea0003800000 */
[----:B------:R-:W-:Y:S01]  /*1180*/  SHF.R.S32.HI R5, RZ, 0x1f, R16 ;  /* 0x0000001fff057819 */ /* 0x000fe20000011410 */
[----:B------:R-:W-:-:S03]  /*1190*/  UMOV UR7, 0x400 ;  /* 0x0000040000077882 */ /* 0x000fc60000000000 */
[----:B------:R-:W-:-:S04]  /*11a0*/  LEA.HI R5, R5, R16, RZ, 0x7 ;  /* 0x0000001005057211 */ /* 0x000fc800078f38ff */
[----:B------:R-:W-:Y:S02]  /*11b0*/  SHF.R.S32.HI R2, RZ, 0x7, R5 ;  /* 0x00000007ff027819 */ /* 0x000fe40000011405 */
[----:B------:R-:W-:-:S04]  /*11c0*/  LOP3.LUT R5, R5, 0xffffff80, RZ, 0xc0, !PT ;  /* 0xffffff8005057812 */ /* 0x000fc800078ec0ff */
[----:B------:R-:W0:Y:S01]  /*11d0*/  SHFL.IDX PT, R2, R2, RZ, 0x1f ;  /* 0x00001fff02027589 */ /* 0x000e2200000e0000 */
[----:B------:R-:W-:-:S05]  /*11e0*/  IMAD.IADD R5, R16, 0x1, -R5 ;  /* 0x0000000110057824 */ /* 0x000fca00078e0a05 */
[----:B------:R-:W-:-:S04]  /*11f0*/  SHF.R.S32.HI R4, RZ, 0x1f, R5 ;  /* 0x0000001fff047819 */ /* 0x000fc80000011405 */
[CC--:B------:R-:W-:Y:S02]  /*1200*/  LEA.HI R6, R4.reuse, R5.reuse, RZ, 0x2 ;  /* 0x0000000504067211 */ /* 0x0c0fe400078f10ff */
[----:B------:R-:W-:Y:S02]  /*1210*/  LEA.HI R4, R4, R5, RZ, 0x5 ;  /* 0x0000000504047211 */ /* 0x000fe400078f28ff */
[----:B------:R-:W-:Y:S02]  /*1220*/  SHF.R.S32.HI R7, RZ, 0x1f, R6 ;  /* 0x0000001fff077819 */ /* 0x000fe40000011406 */
[----:B------:R-:W-:Y:S02]  /*1230*/  SHF.R.S32.HI R4, RZ, 0x5, R4 ;  /* 0x00000005ff047819 */ /* 0x000fe40000011404 */
[----:B0-----:R-:W-:Y:S02]  /*1240*/  R2UR UR4, R2 ;  /* 0x00000000020472ca */ /* 0x001fe400000e0000 */
[----:B------:R-:W-:-:S04]  /*1250*/  SHF.R.S32.HI R2, RZ, 0x2, R6 ;  /* 0x00000002ff027819 */ /* 0x000fc80000011406 */
[----:B------:R-:W-:-:S04]  /*1260*/  LEA.HI R7, R7, R2, RZ, 0x3 ;  /* 0x0000000207077211 */ /* 0x000fc800078f18ff */
[----:B------:R-:W-:-:S03]  /*1270*/  LOP3.LUT R7, R7, 0xfffffff8, RZ, 0xc0, !PT ;  /* 0xfffffff807077812 */ /* 0x000fc600078ec0ff */
[----:B------:R-:W-:Y:S02]  /*1280*/  ULEA.HI UR5, UR4, UR4, URZ, 0x1 ;  /* 0x0000000404057291 */ /* 0x000fe4000f8f083f */
[----:B------:R-:W-:Y:S02]  /*1290*/  IMAD.IADD R7, R2, 0x1, -R7 ;  /* 0x0000000102077824 */ /* 0x000fe400078e0a07 */
[----:B------:R-:W-:Y:S02]  /*12a0*/  ULOP3.LUT UR6, UR5, 0x1fffe, URZ, 0xc0, !UPT ;  /* 0x0001fffe05067892 */ /* 0x000fe4000f8ec03f */
[----:B------:R-:W-:Y:S01]  /*12b0*/  ULEA UR5, UR42, UR7, 0x18 ;  /* 0x000000072a057291 */ /* 0x000fe2000f8ec03f */
[----:B------:R-:W-:Y:S01]  /*12c0*/  IMAD R4, R4, 0x10, R7 ;  /* 0x0000001004047824 */ /* 0x000fe200078e0207 */
[----:B------:R-:W-:Y:S02]  /*12d0*/  UIADD3 UR6, UR4, -UR6, URZ ;  /* 0x8000000604067290 */ /* 0x000fe4000fffe03f */
[----:B------:R-:W-:-:S02]  /*12e0*/  ULOP3.LUT UR4, UR39, 0x1, URZ, 0xfc, !UPT ;  /* 0x0000000127047892 */ /* 0x000fc4000f8efc3f */
[----:B------:R-:W-:Y:S02]  /*12f0*/  ULEA UR6, UR6, UR5, 0xf ;  /* 0x0000000506067291 */ /* 0x000fe4000f8e783f */
[----:B------:R-:W-:Y:S02]  /*1300*/  UISETP.NE.AND UP0, UPT, UR4, 0x3, UPT ;  /* 0x000000030400788c */ /* 0x000fe4000bf05270 */
[----:B------:R-:W-:-:S04]  /*1310*/  UIADD3 UR6, UR6, 0x400, URZ ;  /* 0x0000040006067890 */ /* 0x000fc8000fffe03f */
[----:B------:R-:W-:Y:S01]  /*1320*/  PLOP3.LUT P0, PT, PT, PT, UP0, 0x80, 0x0 ;  /* 0x000000000000781c */ /* 0x000fe20003f0f008 */
[----:B------:R-:W-:-:S04]  /*1330*/  USHF.R.U32.HI UR6, URZ, 0x4, UR6 ;  /* 0x000000043f067899 */ /* 0x000fc80008011606 */
[----:B------:R-:W-:-:S04]  /*1340*/  ULOP3.LUT UR6, UR6, 0x3fff, URZ, 0xc0, !UPT ;  /* 0x00003fff06067892 */ /* 0x000fc8000f8ec03f */
[----:B------:R-:W-:-:S04]  /*1350*/  ULOP3.LUT UR6, UR6, 0x2000000, URZ, 0xfc, !UPT ;  /* 0x0200000006067892 */ /* 0x000fc8000f8efc3f */
[----:B------:R-:W-:Y:S08]  /*1360*/  @!P0 BRA `(.L_x_12) ;  /* 0x0000000000048947 */ /* 0x000ff00003800000 */
[----:B------:R-:W-:Y:S01]  /*1370*/  BPT.TRAP 0x1 ;  /* 0x000000040000795c */ /* 0x000fe20000300000 */
.L_x_12:
[----:B------:R-:W-:-:S04]  /*1380*/  SHF.L.U32 R2, RZ, 0x1f, RZ ;  /* 0x0000001fff027819 */ /* 0x000fc800000006ff */
[----:B------:R-:W0:Y:S02]  /*1390*/  SYNCS.PHASECHK.TRANS64.TRYWAIT P1, [UR5+0x28c50], R2 ;  /* 0x028c5002ff0075a7 */ /* 0x000e240008020145 */
[----:B0-----:R-:W-:Y:S05]  /*13a0*/  @!P1 BRA `(.L_x_13) ;  /* 0x000000b800549947 */ /* 0x001fea0003800000 */
.L_x_97:
[----:B------:R-:W-:Y:S01]  /*13b0*/  BAR.SYNC.DEFER_BLOCKING 0xe, 0x100 ;  /* 0x0384000000007b1d */ /* 0x000fe20000010000 */
[----:B------:R-:W-:Y:S02]  /*13c0*/  UIADD3 UR4, UR5, 0x26800, URZ ;  /* 0x0002680005047890 */ /* 0x000fe4000fffe03f */
[----:B------:R-:W-:Y:S02]  /*13d0*/  UIADD3 UR14, UR6, 0x80, URZ ;  /* 0x00000080060e7890 */ /* 0x000fe4000fffe03f */
[----:B------:R-:W-:Y:S01]  /*13e0*/  USHF.R.U32.HI UR4, URZ, 0x4, UR4 ;  /* 0x000000043f047899 */ /* 0x000fe20008011604 */
[----:B------:R-:W-:Y:S01]  /*13f0*/  UMOV UR9, 0x40000040 ;  /* 0x4000004000097882 */ /* 0x000fe20000000000 */
[----:B------:R-:W-:Y:S02]  /*1400*/  UMOV UR10, UR6 ;  /* 0x00000006000a7c82 */ /* 0x000fe40008000000 */
[----:B------:R-:W-:Y:S01]  /*1410*/  ULOP3.LUT UR4, UR4, 0x3fff, URZ, 0xc0, !UPT ;  /* 0x00003fff04047892 */ /* 0x000fe2000f8ec03f */
[----:B------:R-:W-:Y:S01]  /*1420*/  UMOV UR11, 0x40000040 ;  /* 0x40000040000b7882 */ /* 0x000fe20000000000 */
[----:B------:R-:W-:-:S02]  /*1430*/  UMOV UR13, 0x40000040 ;  /* 0x40000040000d7882 */ /* 0x000fc40000000000 */
[----:B------:R-:W-:Y:S01]  /*1440*/  ULOP3.LUT UR4, UR4, 0x10000, URZ, 0xfc, !UPT ;  /* 0x0001000004047892 */ /* 0x000fe2000f8efc3f */
[----:B------:R-:W-:Y:S01]  /*1450*/  UMOV UR15, 0x40000040 ;  /* 0x40000040000f7882 */ /* 0x000fe20000000000 */
[----:B------:R-:W-:Y:S02]  /*1460*/  UIADD3 UR18, UR6, 0x100, URZ ;  /* 0x0000010006127890 */ /* 0x000fe4000fffe03f */
[----:B------:R-:W-:-:S03]  /*1470*/  UIADD3 UR12, UR4, 0x2, URZ ;  /* 0x00000002040c7890 */ /* 0x000fc6000fffe03f */
[----:B------:R-:W-:Y:S01]  /*1480*/  UMOV UR8, UR4 ;  /* 0x0000000400087c82 */ /* 0x000fe20008000000 */
[----:B------:R-:W-:Y:S01]  /*1490*/  UIADD3 UR16, UR4, 0x4, URZ ;  /* 0x0000000404107890 */ /* 0x000fe2000fffe03f */
[----:B------:R-:W-:Y:S01]  /*14a0*/  UMOV UR17, 0x40000040 ;  /* 0x4000004000117882 */ /* 0x000fe20000000000 */
[----:B------:R-:W-:Y:S01]  /*14b0*/  WARPGROUP.ARRIVE ;  /* 0x00000000000079c5 */ /* 0x000fe20000000000 */
[----:B------:R-:W-:Y:S01]  /*14c0*/  UMOV UR19, 0x40000040 ;  /* 0x4000004000137882 */ /* 0x000fe20000000000 */
[----:B------:R-:W-:Y:S02]  /*14d0*/  UIADD3 UR20, UR4, 0x6, URZ ;  /* 0x0000000604147890 */ /* 0x000fe4000fffe03f */
[----:B------:R-:W-:Y:S02]  /*14e0*/  UIADD3 UR22, UR6, 0x180, URZ ;  /* 0x0000018006167890 */ /* 0x000fe4000fffe03f */
[----:B------:R-:W-:Y:S01]  /*14f0*/  HGMMA.64x256x16.F32.BF16 R24, gdesc[UR8].tnspB, RZ, !UPT, gsb0 ;  /* 0x43e00000081879f0 */ /* 0x000fe2000c0018ff */
[----:B------:R-:W-:Y:S01]  /*1500*/  UMOV UR21, 0x40000040 ;  /* 0x4000004000157882 */ /* 0x000fe20000000000 */
[----:B------:R-:W-:Y:S01]  /*1510*/  UMOV UR23, 0x40000040 ;  /* 0x4000004000177882 */ /* 0x000fe20000000000 */
[----:B------:R-:W-:-:S02]  /*1520*/  WARPGROUP.DEPBAR.LE gsb0, 0x0 ;  /* 0x00008000000079c5 */ /* 0x000fc40000010000 */
[----:B------:R-:W-:-:S15]  /*1530*/  WARPGROUP.ARRIVE ;  /* 0x00000000000079c5 */ /* 0x000fde0000000000 */
[----:B------:R-:W-:-:S08]  /*1540*/  NOP ;  /* 0x0000000000007918 */ /* 0x000fd00000000000 */
[----:B------:R-:W-:Y:S03]  /*1550*/  HGMMA.64x256x16.F32.BF16 R24, gdesc[UR12].tnspB, R24, gsb0 ;  /* 0x43e000000c1879f0 */ /* 0x000fe60008001818 */
[----:B------:R-:W-:Y:S02]  /*1560*/  WARPGROUP.DEPBAR.LE gsb0, 0x0 ;  /* 0x00008000000079c5 */ /* 0x000fe40000010000 */
        /* <DEDUP_REMOVED lines=8> */
[----:B------:R-:W-:Y:S06]  /*15f0*/  BAR.ARV 0xf, 0x100 ;  /* 0x03c4000000007b1d */ /* 0x000fec0000002000 */
[----:B------:R-:W-:Y:S05]  /*1600*/  @!P0 BRA `(.L_x_14) ;  /* 0x0000000000048947 */ /* 0x000fea0003800000 */
[----:B------:R-:W-:Y:S01]  /*1610*/  BPT.TRAP 0x1 ;  /* 0x000000040000795c */ /* 0x000fe20000300000 */
.L_x_14:
[----:B------:R-:W-:Y:S01]  /*1620*/  IADD3 R3, R3, -0x2, RZ ;  /* 0xfffffffe03037810 */ /* 0x000fe20007ffe0ff */
[----:B------:R-:W-:-:S03]  /*1630*/  UIADD3 UR4, UR5, 0x28c60, URZ ;  /* 0x00028c6005047890 */ /* 0x000fc6000fffe03f */
[----:B------:R-:W-:Y:S01]  /*1640*/  ISETP.GE.AND P1, PT, R3, R0, PT ;  /* 0x000000000300720c */ /* 0x000fe20003f26270 */
[----:B------:R-:W-:-:S09]  /*1650*/  UPRMT UR4, UR42, 0x654, UR4 ;  /* 0x000006542a047896 */ /* 0x000fd20008000004 */
[----:B------:R-:W-:Y:S01]  /*1660*/  SYNCS.ARRIVE.TRANS64.RED.A1T0 RZ, [UR4], RZ ;  /* 0x000000ffffff79a7 */ /* 0x000fe20008100404 */
[----:B------:R-:W-:Y:S02]  /*1670*/  UMOV UR4, URZ ;  /* 0x0000003f00047c82 */ /* 0x000fe40008000000 */
[----:B------:R-:W-:Y:S05]  /*1680*/  @!P1 BRA `(.L_x_15) ;  /* 0x0000000800e09947 */ /* 0x000fea0003800000 */
[----:B------:R-:W-:Y:S01]  /*1690*/  IMAD.MOV.U32 R7, RZ, RZ, RZ ;  /* 0x000000ffff077224 */ /* 0x000fe200078e00ff */
[----:B------:R-:W-:-:S06]  /*16a0*/  UMOV UR4, URZ ;  /* 0x0000003f00047c82 */ /* 0x000fcc0008000000 */
.L_x_21:
[----:B------:R-:W-:Y:S01]  /*16b0*/  BAR.SYNC.DEFER_BLOCKING 0xe, 0x100 ;  /* 0x0384000000007b1d */ /* 0x000fe20000010000 */
[----:B01----:R-:W-:Y:S01]  /*16c0*/  IMAD.U32 R5, RZ, RZ, UR4 ;  /* 0x00000004ff057e24 */ /* 0x003fe2000f8e00ff */
[----:B------:R-:W-:Y:S01]  /*16d0*/  UIADD3 UR4, UR4, 0x1, URZ ;  /* 0x0000000104047890 */ /* 0x000fe2000fffe03f */
[----:B------:R-:W-:Y:S02]  /*16e0*/  ISETP.GT.AND P2, PT, R3, R0, PT ;  /* 0x000000000300720c */ /* 0x000fe40003f44270 */
[----:B------:R-:W-:Y:S01]  /*16f0*/  IMAD R2, R5, 0x40, R4 ;  /* 0x0000004005027824 */ /* 0x000fe200078e0204 */
[----:B------:R-:W-:Y:S01]  /*1700*/  UISETP.NE.AND UP0, UPT, UR4, 0x2, UPT ;  /* 0x000000020400788c */ /* 0x000fe2000bf05270 */
[----:B------:R-:W-:-:S03]  /*1710*/  IADD3 R3, R3, -0x1, RZ ;  /* 0xffffffff03037810 */ /* 0x000fc60007ffe0ff */
[----:B------:R-:W-:Y:S01]  /*1720*/  LEA R2, R2, UR5, 0x2 ;  /* 0x0000000502027c11 */ /* 0x000fe2000f8e10ff */
[----:B------:R-:W-:Y:S02]  /*1730*/  USEL UR7, URZ, 0x1, UP0 ;  /* 0x000000013f077887 */ /* 0x000fe40008000000 */
[----:B------:R-:W-:-:S04]  /*1740*/  USEL UR4, UR4, URZ, UP0 ;  /* 0x0000003f04047287 */ /* 0x000fc80008000000 */
[----:B------:R-:W-:Y:S01]  /*1750*/  LOP3.LUT R7, R7, UR7, RZ, 0x3c, !PT ;  /* 0x0000000707077c12 */ /* 0x000fe2000f8e3cff */
[----:B------:R-:W0:Y:S04]  /*1760*/  LDS R5, [R2+0x28800] ;  /* 0x0288000002057984 */ /* 0x000e280000000800 */
[----:B------:R-:W1:Y:S01]  /*1770*/  LDS R6, [R2+0x28820] ;  /* 0x0288200002067984 */ /* 0x000e620000000800 */
[-C--:B0-----:R-:W-:Y:S01]  /*1780*/  FMUL.FTZ R24, R24, R5.reuse ;  /* 0x0000000518187220 */ /* 0x081fe20000410000 */
[-C--:B------:R-:W-:Y:S01]  /*1790*/  FMUL.FTZ R25, R25, R5.reuse ;  /* 0x0000000519197220 */ /* 0x080fe20000410000 */
        /* <DEDUP_REMOVED lines=61> */
[----:B------:R-:W-:Y:S01]  /*1b70*/  FMUL.FTZ R149, R149, R5 ;  /* 0x0000000595957220 */ /* 0x000fe20000410000 */
[-C--:B-1----:R-:W-:Y:S01]  /*1b80*/  FMUL.FTZ R26, R26, R6.reuse ;  /* 0x000000061a1a7220 */ /* 0x082fe20000410000 */
        /* <DEDUP_REMOVED lines=63> */
[----:B------:R-:W-:Y:S06]  /*1f80*/  @!P0 BRA `(.L_x_16) ;  /* 0x0000000000048947 */ /* 0x000fec0003800000 */
[----:B------:R-:W-:Y:S01]  /*1f90*/  BPT.TRAP 0x1 ;  /* 0x000000040000795c */ /* 0x000fe20000300000 */
.L_x_16:
[----:B------:R-:W-:Y:S01]  /*1fa0*/  ULEA UR7, UR4, UR5, 0x3 ;  /* 0x0000000504077291 */ /* 0x000fe2000f8e183f */
[----:B------:R-:W-:-:S08]  /*1fb0*/  SHF.L.U32 R2, R7, 0x1f, RZ ;  /* 0x0000001f07027819 */ /* 0x000fd000000006ff */
[----:B------:R0:W1:Y:S01]  /*1fc0*/  SYNCS.PHASECHK.TRANS64.TRYWAIT P1, [UR7+0x28c50], R2 ;  /* 0x028c5002ff0075a7 */ /* 0x0000620008020147 */
[----:B------:R-:W-:Y:S05]  /*1fd0*/  @!P0 BRA `(.L_x_17) ;  /* 0x0000000000048947 */ /* 0x000fea0003800000 */
[----:B------:R-:W-:Y:S01]  /*1fe0*/  BPT.TRAP 0x1 ;  /* 0x000000040000795c */ /* 0x000fe20000300000 */
.L_x_17:
[----:B-1----:R-:W-:Y:S05]  /*1ff0*/  @P1 BRA `(.L_x_18) ;  /* 0x0000000000081947 */ /* 0x002fea0003800000 */
[----:B------:R-:W1:Y:S02]  /*2000*/  SYNCS.PHASECHK.TRANS64.TRYWAIT P1, [UR7+0x28c50], R2 ;  /* 0x028c5002ff0075a7 */ /* 0x000e640008020147 */
[----:B-1----:R-:W-:Y:S05]  /*2010*/  @!P1 BRA `(.L_x_19) ;  /* 0x000000ac00509947 */ /* 0x002fea0003800000 */
.L_x_18:
[----:B------:R-:W-:Y:S01]  /*2020*/  ULEA UR10, UR4, UR6, 0xc ;  /* 0x00000006040a7291 */ /* 0x000fe2000f8e603f */
[----:B------:R-:W-:Y:S01]  /*2030*/  WARPGROUP.ARRIVE ;  /* 0x00000000000079c5 */ /* 0x000fe20000000000 */
[----:B------:R-:W-:Y:S01]  /*2040*/  UMOV UR11, 0x40000040 ;  /* 0x40000040000b7882 */ /* 0x000fe20000000000 */
[----:B------:R-:W-:Y:S01]  /*2050*/  UMOV UR15, 0x40000040 ;  /* 0x40000040000f7882 */ /* 0x000fe20000000000 */
[----:B------:R-:W-:Y:S02]  /*2060*/  UIADD3 UR14, UR10, 0x80, URZ ;  /* 0x000000800a0e7890 */ /* 0x000fe4000fffe03f */
[----:B------:R-:W-:Y:S01]  /*2070*/  UIADD3 UR18, UR10, 0x100, URZ ;  /* 0x000001000a127890 */ /* 0x000fe2000fffe03f */
[----:B------:R-:W-:Y:S02]  /*2080*/  UMOV UR19, 0x40000040 ;  /* 0x4000004000137882 */ /* 0x000fe40000000000 */
[----:B------:R-:W-:Y:S01]  /*2090*/  HGMMA.64x256x16.F32.BF16 R24, gdesc[UR8].tnspB, R24, gsb0 ;  /* 0x43e00000081879f0 */ /* 0x000fe20008001818 */
[----:B------:R-:W-:Y:S01]  /*20a0*/  UIADD3 UR22, UR10, 0x180, URZ ;  /* 0x000001800a167890 */ /* 0x000fe2000fffe03f */
        /* <DEDUP_REMOVED lines=17> */
.L_x_20:
[----:B------:R-:W-:-:S04]  /*21c0*/  UIADD3 UR7, UR7, 0x28c60, URZ ;  /* 0x00028c6007077890 */ /* 0x000fc8000fffe03f */
[----:B------:R-:W-:-:S09]  /*21d0*/  UPRMT UR7, UR42, 0x654, UR7 ;  /* 0x000006542a077896 */ /* 0x000fd20008000007 */
[----:B------:R-:W-:Y:S01]  /*21e0*/  SYNCS.ARRIVE.TRANS64.RED.A1T0 RZ, [UR7], RZ ;  /* 0x000000ffffff79a7 */ /* 0x000fe20008100407 */
[----:B------:R-:W-:Y:S05]  /*21f0*/  @P2 BRA `(.L_x_21) ;  /* 0xfffffff4002c2947 */ /* 0x000fea000383ffff */
[----:B------:R-:W-:-:S12]  /*2200*/  USHF.L.U32 UR4, UR4, 0x6, URZ ;  /* 0x0000000604047899 */ /* 0x000fd8000800063f */
.L_x_15:
[----:B------:R-:W-:Y:S01]  /*2210*/  BAR.SYNC.DEFER_BLOCKING 0xe, 0x100 ;  /* 0x0384000000007b1d */ /* 0x000fe20000010000 */
[----:B------:R-:W-:Y:S01]  /*2220*/  VIADD R4, R4, UR4 ;  /* 0x0000000404047c36 */ /* 0x000fe20008000000 */
[----:B------:R-:W-:-:S04]  /*2230*/  PLOP3.LUT P0, PT, PT, PT, PT, 0x8, 0x0 ;  /* 0x000000000000781c */ /* 0x000fc80003f0e170 */
[----:B------:R-:W-:-:S05]  /*2240*/  LEA R4, R4, UR5, 0x2 ;  /* 0x0000000504047c11 */ /* 0x000fca000f8e10ff */
[----:B01----:R-:W0:Y:S04]  /*2250*/  LDS R2, [R4+0x28800] ;  /* 0x0288000004027984 */ /* 0x003e280000000800 */
[----:B------:R1:W2:Y:S02]  /*2260*/  LDS R0, [R4+0x28820] ;  /* 0x0288200004007984 */ /* 0x0002a40000000800 */
[----:B-1----:R-:W-:Y:S02]  /*2270*/  IMAD.MOV.U32 R4, RZ, RZ, RZ ;  /* 0x000000ffff047224 */ /* 0x002fe400078e00ff */
        /* <DEDUP_REMOVED lines=64> */
[-C--:B--2---:R-:W-:Y:S01]  /*2680*/  FMUL.FTZ R26, R26, R0.reuse ;  /* 0x000000001a1a7220 */ /* 0x084fe20000410000 */
        /* <DEDUP_REMOVED lines=63> */
[----:B------:R-:W-:Y:S01]  /*2a80*/  IMAD.MOV.U32 R2, RZ, RZ, RZ ;  /* 0x000000ffff027224 */ /* 0x000fe200078e00ff */
[----:B------:R-:W-:Y:S06]  /*2a90*/  BAR.ARV 0xf, 0x100 ;  /* 0x03c4000000007b1d */ /* 0x000fec0000002000 */
[----:B------:R-:W-:Y:S05]  /*2aa0*/  BRA `(.L_x_11) ;  /* 0x0000004000d87947 */ /* 0x000fea0003800000 */
.L_x_9:
[----:B------:R-:W-:Y:S01]  /*2ab0*/  UISETP.GE.AND UP0, UPT, UR43, 0x1, UPT ;  /* 0x000000012b00788c */ /* 0x000fe2000bf06270 */
[----:B------:R-:W-:-:S05]  /*2ac0*/  UMOV UR4, URZ ;  /* 0x0000003f00047c82 */ /* 0x000fca0008000000 */
[----:B------:R-:W-:-:S13]  /*2ad0*/  PLOP3.LUT P0, PT, PT, PT, UP0, 0x80, 0x0 ;  /* 0x000000000000781c */ /* 0x000fda0003f0f008 */
[----:B------:R-:W-:Y:S05]  /*2ae0*/  @!P0 BRA `(.L_x_22) ;  /* 0x0000000000848947 */ /* 0x000fea0003800000 */
[----:B------:R-:W-:Y:S01]  /*2af0*/  MOV R3, UR11 ;  /* 0x0000000b00037c02 */ /* 0x000fe20008000f00 */
[----:B------:R-:W-:Y:S01]  /*2b00*/  UIADD3 UR8, UR6, -0x1, UR11 ;  /* 0xffffffff06087890 */ /* 0x000fe2000fffe00b */
[----:B------:R-:W-:Y:S02]  /*2b10*/  UMOV UR4, URZ ;  /* 0x0000003f00047c82 */ /* 0x000fe40008000000 */
[-C--:B------:R-:W-:Y:S02]  /*2b20*/  IABS R0, R3.reuse ;  /* 0x0000000300007213 */ /* 0x080fe40000000000 */
[----:B------:R-:W-:Y:S01]  /*2b30*/  IABS R5, R3 ;  /* 0x0000000300057213 */ /* 0x000fe20000000000 */
[----:B------:R-:W-:Y:S01]  /*2b40*/  IMAD.U32 R4, RZ, RZ, UR8 ;  /* 0x00000008ff047e24 */ /* 0x000fe2000f8e00ff */
[----:B------:R-:W-:Y:S01]  /*2b50*/  R2UR UR12, R0 ;  /* 0x00000000000c72ca */ /* 0x000fe200000e0000 */
[----:B------:R-:W-:-:S03]  /*2b60*/  ULOP3.LUT UR8, UR8, UR11, URZ, 0x3c, !UPT ;  /* 0x0000000b08087292 */ /* 0x000fc6000f8e3c3f */
[----:B------:R-:W-:-:S05]  /*2b70*/  IABS R4, R4 ;  /* 0x0000000400047213 */ /* 0x000fca0000000000 */
[----:B------:R-:W-:-:S04]  /*2b80*/  IMAD.MOV.U32 R3, RZ, RZ, R4 ;  /* 0x000000ffff037224 */ /* 0x000fc800078e0004 */
[----:B------:R-:W0:Y:S01]  /*2b90*/  I2F.RP R0, UR12 ;  /* 0x0000000c00007d06 */ /* 0x000e220008209400 */
[----:B------:R-:W-:-:S07]  /*2ba0*/  R2UR UR10, R3 ;  /* 0x00000000030a72ca */ /* 0x000fce00000e0000 */
[----:B0-----:R-:W0:Y:S02]  /*2bb0*/  MUFU.RCP R0, R0 ;  /* 0x0000000000007308 */ /* 0x001e240000001000 */
[----:B0-----:R-:W-:Y:S01]  /*2bc0*/  VIADD R2, R0, 0xffffffe ;  /* 0x0ffffffe00027836 */ /* 0x001fe20000000000 */
[----:B------:R-:W-:-:S05]  /*2bd0*/  IADD3 R0, RZ, -R5, RZ ;  /* 0x80000005ff007210 */ /* 0x000fca0007ffe0ff */
[----:B------:R-:W0:Y:S02]  /*2be0*/  F2I.FTZ.U32.TRUNC.NTZ R2, R2 ;  /* 0x0000000200027305 */ /* 0x000e24000021f000 */
[----:B0-----:R-:W-:-:S13]  /*2bf0*/  R2UR UR5, R2 ;  /* 0x00000000020572ca */ /* 0x001fda00000e0000 */
[----:B------:R-:W-:-:S04]  /*2c00*/  UIADD3 UR9, URZ, -UR5, URZ ;  /* 0x800000053f097290 */ /* 0x000fc8000fffe03f */
[----:B------:R-:W-:-:S04]  /*2c10*/  UIMAD UR9, UR9, UR12, URZ ;  /* 0x0000000c090972a4 */ /* 0x000fc8000f8e023f */
[----:B------:R-:W-:-:S03]  /*2c20*/  UIMAD.WIDE.U32 UR4, UR5, UR9, UR4 ;  /* 0x00000009050472a5 */ /* 0x000fc6000f8e0004 */
[----:B------:R-:W-:Y:S01]  /*2c30*/  R2UR UR9, R0 ;  /* 0x00000000000972ca */ /* 0x000fe200000e0000 */
[----:B------:R-:W-:-:S12]  /*2c40*/  UIMAD.WIDE.U32 UR4, UR5, UR10, URZ ;  /* 0x0000000a050472a5 */ /* 0x000fd8000f8e003f */
[----:B------:R-:W-:-:S04]  /*2c50*/  UIMAD UR9, UR5, UR9, UR10 ;  /* 0x00000009050972a4 */ /* 0x000fc8000f8e020a */
[----:B------:R-:W-:-:S11]  /*2c60*/  UISETP.GT.U32.AND UP1, UPT, UR12, UR9, UPT ;  /* 0x000000090c00728c */ /* 0x000fd6000bf24070 */
[----:B------:R-:W-:Y:S02]  /*2c70*/  @!UP1 UIADD3 UR9, UR9, -UR12, URZ ;  /* 0x8000000c09099290 */ /* 0x000fe4000fffe03f */
[----:B------:R-:W-:Y:S02]  /*2c80*/  @!UP1 UIADD3 UR5, UR5, 0x1, URZ ;  /* 0x0000000105059890 */ /* 0x000fe4000fffe03f */
[----:B------:R-:W-:Y:S02]  /*2c90*/  UISETP.GE.U32.AND UP0, UPT, UR9, UR12, UPT ;  /* 0x0000000c0900728c */ /* 0x000fe4000bf06070 */
[----:B------:R-:W-:-:S09]  /*2ca0*/  UISETP.GE.AND UP1, UPT, UR8, URZ, UPT ;  /* 0x0000003f0800728c */ /* 0x000fd2000bf26270 */
[----:B------:R-:W-:Y:S02]  /*2cb0*/  @UP0 UIADD3 UR5, UR5, 0x1, URZ ;  /* 0x0000000105050890 */ /* 0x000fe4000fffe03f */
[----:B------:R-:W-:-:S05]  /*2cc0*/  UISETP.NE.AND UP0, UPT, UR11, URZ, UPT ;  /* 0x0000003f0b00728c */ /* 0x000fca000bf05270 */
[----:B------:R-:W-:Y:S02]  /*2cd0*/  UMOV UR4, UR5 ;  /* 0x0000000500047c82 */ /* 0x000fe40008000000 */
[----:B------:R-:W-:-:S04]  /*2ce0*/  @!UP1 UIADD3 UR4, -UR4, URZ, URZ ;  /* 0x0000003f04049290 */ /* 0x000fc8000fffe13f */
[----:B------:R-:W-:-:S12]  /*2cf0*/  @!UP0 ULOP3.LUT UR4, URZ, UR11, URZ, 0x33, !UPT ;  /* 0x0000000b3f048292 */ /* 0x000fd8000f8e333f */
.L_x_22:
[----:B------:R-:W-:Y:S01]  /*2d00*/  UIMAD UR40, UR7, UR4, URZ ;  /* 0x00000004072872a4 */ /* 0x000fe2000f8e023f */
[----:B------:R-:W-:Y:S01]  /*2d10*/  IMAD.U32 R0, RZ, RZ, UR6 ;  /* 0x00000006ff007e24 */ /* 0x000fe2000f8e00ff */
[----:B------:R-:W-:Y:S01]  /*2d20*/  PLOP3.LUT P0, PT, PT, PT, PT, 0x80, 0x0 ;  /* 0x000000000000781c */ /* 0x000fe20003f0f070 */
[----:B------:R-:W-:Y:S01]  /*2d30*/  IMAD.U32 R3, RZ, RZ, UR4 ;  /* 0x00000004ff037e24 */ /* 0x000fe2000f8e00ff */
[----:B------:R-:W-:Y:S01]  /*2d40*/  MOV R4, RZ ;  /* 0x000000ff00047202 */ /* 0x000fe20000000f00 */
[----:B------:R-:W-:Y:S01]  /*2d50*/  IMAD.MOV.U32 R2, RZ, RZ, RZ ;  /* 0x000000ffff027224 */ /* 0x000fe200078e00ff */
[----:B------:R-:W-:Y:S02]  /*2d60*/  CS2R R150, SRZ ;  /* 0x0000000000967805 */ /* 0x000fe4000001ff00 */
[----:B------:R-:W-:Y:S02]  /*2d70*/  CS2R R148, SRZ ;  /* 0x0000000000947805 */ /* 0x000fe4000001ff00 */
[----:B------:R-:W-:-:S02]  /*2d80*/  VIADDMNMX R0, R3, UR40, R0, PT ;  /* 0x0000002803007c46 */ /* 0x000fc4000b800100 */
[----:B------:R-:W-:Y:S02]  /*2d90*/  CS2R R146, SRZ ;  /* 0x0000000000927805 */ /* 0x000fe4000001ff00 */
[----:B------:R-:W-:Y:S02]  /*2da0*/  CS2R R144, SRZ ;  /* 0x0000000000907805 */ /* 0x000fe4000001ff00 */
[----:B------:R-:W-:Y:S02]  /*2db0*/  CS2R R142, SRZ ;  /* 0x00000000008e7805 */ /* 0x000fe4000001ff00 */
[----:B------:R-:W-:Y:S02]  /*2dc0*/  R2UR UR44, R0 ;  /* 0x00000000002c72ca */ /* 0x000fe400000e0000 */
        /* <DEDUP_REMOVED lines=11> */
[----:B------:R-:W-:Y:S01]  /*2e80*/  CS2R R118, SRZ ;  /* 0x0000000000767805 */ /* 0x000fe2000001ff00 */
[----:B------:R-:W-:Y:S01]  /*2e90*/  UISETP.GT.AND UP0, UPT, UR44, UR40, UPT ;  /* 0x000000282c00728c */ /* 0x000fe2000bf04270 */
[----:B------:R-:W-:Y:S02]  /*2ea0*/  CS2R R116, SRZ ;  /* 0x0000000000747805 */ /* 0x000fe4000001ff00 */
[----:B------:R-:W-:-:S02]  /*2eb0*/  CS2R R114, SRZ ;  /* 0x0000000000727805 */ /* 0x000fc4000001ff00 */
[----:B------:R-:W-:Y:S02]  /*2ec0*/  CS2R R112, SRZ ;  /* 0x0000000000707805 */ /* 0x000fe4000001ff00 */
[----:B------:R-:W-:Y:S02]  /*2ed0*/  CS2R R110, SRZ ;  /* 0x00000000006e7805 */ /* 0x000fe4000001ff00 */
[----:B------:R-:W-:Y:S02]  /*2ee0*/  CS2R R108, SRZ ;  /* 0x00000000006c7805 */ /* 0x000fe4000001ff00 */
[----:B------:R-:W-:Y:S02]  /*2ef0*/  PLOP3.LUT P1, PT, PT, PT, UP0, 0x80, 0x0 ;  /* 0x000000000000781c */ /* 0x000fe40003f2f008 */
        /* <DEDUP_REMOVED lines=42> */
[----:B------:R-:W-:Y:S06]  /*31a0*/  @!P1 BRA `(.L_x_11) ;  /* 0x0000003c00189947 */ /* 0x000fec0003800000 */
[----:B------:R-:W-:Y:S01]  /*31b0*/  SHF.R.S32.HI R17, RZ, 0x1f, R16 ;  /* 0x0000001fff117819 */ /* 0x000fe20000011410 */
[----:B------:R-:W-:Y:S02]  /*31c0*/  UMOV UR41, 0x400 ;  /* 0x0000040000297882 */ /* 0x000fe40000000000 */
[----:B------:R-:W-:Y:S01]  /*31d0*/  ULEA UR41, UR42, UR41, 0x18 ;  /* 0x000000292a297291 */ /* 0x000fe2000f8ec03f */
[----:B------:R-:W-:-:S04]  /*31e0*/  LEA.HI R18, R17, R16, RZ, 0x7 ;  /* 0x0000001011127211 */ /* 0x000fc800078f38ff */
[----:B------:R-:W-:-:S05]  /*31f0*/  SHF.R.S32.HI R19, RZ, 0x7, R18 ;  /* 0x00000007ff137819 */ /* 0x000fca0000011412 */
[----:B------:R-:W0:Y:S02]  /*3200*/  SHFL.IDX PT, R0, R19, RZ, 0x1f ;  /* 0x00001fff13007589 */ /* 0x000e2400000e0000 */
[----:B0-----:R-:W-:-:S13]  /*3210*/  R2UR UR4, R0 ;  /* 0x00000000000472ca */ /* 0x001fda00000e0000 */
[----:B------:R-:W-:-:S04]  /*3220*/  ULEA.HI UR5, UR4, UR4, URZ, 0x1 ;  /* 0x0000000404057291 */ /* 0x000fc8000f8f083f */
[----:B------:R-:W-:-:S04]  /*3230*/  ULOP3.LUT UR5, UR5, 0x1fffe, URZ, 0xc0, !UPT ;  /* 0x0001fffe05057892 */ /* 0x000fc8000f8ec03f */
[----:B------:R-:W-:Y:S02]  /*3240*/  UIADD3 UR5, UR4, -UR5, URZ ;  /* 0x8000000504057290 */ /* 0x000fe4000fffe03f */
[----:B------:R-:W-:Y:S02]  /*3250*/  UIADD3 UR4, UR41, 0x26800, URZ ;  /* 0x0002680029047890 */ /* 0x000fe4000fffe03f */
[----:B------:R-:W-:Y:S02]  /*3260*/  ULEA UR5, UR5, UR41, 0xf ;  /* 0x0000002905057291 */ /* 0x000fe4000f8e783f */
[----:B------:R-:W-:Y:S02]  /*3270*/  ULOP3.LUT UP0, URZ, UR4, 0x3ff, URZ, 0xc0, !UPT ;  /* 0x000003ff043f7892 */ /* 0x000fe4000f80c03f */
[----:B------:R-:W-:-:S04]  /*3280*/  UIADD3 UR5, UR5, 0x400, URZ ;  /* 0x0000040005057890 */ /* 0x000fc8000fffe03f */
[----:B------:R-:W-:Y:S01]  /*3290*/  PLOP3.LUT P0, PT, PT, PT, UP0, 0x80, 0x0 ;  /* 0x000000000000781c */ /* 0x000fe20003f0f008 */
[----:B------:R-:W-:-:S04]  /*32a0*/  USHF.R.U32.HI UR5, URZ, 0x4, UR5 ;  /* 0x000000043f057899 */ /* 0x000fc80008011605 */
[----:B------:R-:W-:-:S08]  /*32b0*/  ULOP3.LUT UR45, UR5, 0x3fff, URZ, 0xc0, !UPT ;  /* 0x00003fff052d7892 */ /* 0x000fd0000f8ec03f */
[----:B------:R-:W-:Y:S05]  /*32c0*/  @!P0 BRA `(.L_x_23) ;  /* 0x0000000000408947 */ /* 0x000fea0003800000 */
[----:B------:R-:W-:Y:S01]  /*32d0*/  MOV R0, 0x0 ;  /* 0x0000000000007802 */ /* 0x000fe20000000f00 */
[----:B------:R-:W-:Y:S01]  /*32e0*/  ULDC.64 UR4, c[0x4][0x90] ;  /* 0x0100240000047ab9 */ /* 0x000fe20000000a00 */
[----:B------:R-:W-:Y:S01]  /*32f0*/  ULDC.64 UR6, c[0x4][0x20] ;  /* 0x0100080000067ab9 */ /* 0x000fe20000000a00 */
[----:B------:R-:W-:Y:S01]  /*3300*/  IMAD.U32 R4, RZ, RZ, UR4 ;  /* 0x00000004ff047e24 */ /* 0x000fe2000f8e00ff */
[----:B------:R0:W1:Y:S01]  /*3310*/  LDC.64 R2, c[0x4][R0] ;  /* 0x0100000000027b82 */ /* 0x0000620000000a00 */
[----:B------:R-:W-:Y:S01]  /*3320*/  IMAD.U32 R5, RZ, RZ, UR5 ;  /* 0x00000005ff057e24 */ /* 0x000fe2000f8e00ff */
[----:B------:R-:W-:Y:S01]  /*3330*/  ULDC.64 UR4, c[0x4][0x98] ;  /* 0x0100260000047ab9 */ /* 0x000fe20000000a00 */
[----:B------:R-:W-:Y:S01]  /*3340*/  IMAD.U32 R10, RZ, RZ, UR6 ;  /* 0x00000006ff0a7e24 */ /* 0x000fe2000f8e00ff */
[----:B------:R-:W-:Y:S01]  /*3350*/  MOV R7, UR5 ;  /* 0x0000000500077c02 */ /* 0x000fe20008000f00 */
[----:B------:R-:W-:Y:S01]  /*3360*/  IMAD.U32 R6, RZ, RZ, UR4 ;  /* 0x00000004ff067e24 */ /* 0x000fe2000f8e00ff */
[----:B------:R-:W-:Y:S01]  /*3370*/  MOV R12, 0x1 ;  /* 0x00000001000c7802 */ /* 0x000fe20000000f00 */
[----:B------:R-:W-:-:S02]  /*3380*/  IMAD.U32 R11, RZ, RZ, UR7 ;  /* 0x00000007ff0b7e24 */ /* 0x000fc4000f8e00ff */
[----:B------:R-:W-:Y:S02]  /*3390*/  IMAD.MOV.U32 R8, RZ, RZ, 0x70 ;  /* 0x00000070ff087424 */ /* 0x000fe400078e00ff */
[----:B0-----:R-:W-:-:S07]  /*33a0*/  IMAD.MOV.U32 R13, RZ, RZ, RZ ;  /* 0x000000ffff0d7224 */ /* 0x001fce00078e00ff */
[----:B------:R-:W-:-:S07]  /*33b0*/  LEPC R20, `(.L_x_23) ;  /* 0x000000001014794e */ /* 0x000fce0000000000 */
[----:B-1----:R-:W-:Y:S05]  /*33c0*/  CALL.ABS.NOINC R2 ;  /* 0x0000000002007343 */ /* 0x002fea0003c00000 */
.L_x_23:
[----:B------:R-:W-:Y:S02]  /*33d0*/  SHF.L.U32 R9, RZ, 0x1f, RZ ;  /* 0x0000001fff097819 */ /* 0x000fe400000006ff */
[----:B------:R-:W-:Y:S02]  /*33e0*/  LOP3.LUT R3, R18, 0xffffff80, RZ, 0xc0, !PT ;  /* 0xffffff8012037812 */ /* 0x000fe400078ec0ff */
[----:B------:R-:W0:Y:S01]  /*33f0*/  SYNCS.PHASECHK.TRANS64.TRYWAIT P0, [UR41+0x28c00], R9 ;  /* 0x028c0009ff0075a7 */ /* 0x000e220008000169 */
[----:B------:R-:W-:Y:S02]  /*3400*/  LEA.HI R0, R19, R19, RZ, 0x1 ;  /* 0x0000001313007211 */ /* 0x000fe400078f08ff */
[----:B------:R-:W-:Y:S02]  /*3410*/  IMAD.IADD R3, R16, 0x1, -R3 ;  /* 0x0000000110037824 */ /* 0x000fe400078e0a03 */
[----:B------:R-:W-:-:S03]  /*3420*/  LOP3.LUT R2, R0, 0xfffffe, RZ, 0xc0, !PT ;  /* 0x00fffffe00027812 */ /* 0x000fc600078ec0ff */
[----:B------:R-:W-:-:S04]  /*3430*/  SHF.R.S32.HI R4, RZ, 0x1f, R3 ;  /* 0x0000001fff047819 */ /* 0x000fc80000011403 */
[----:B------:R-:W-:-:S04]  /*3440*/  LEA.HI R5, R4, R3, RZ, 0x2 ;  /* 0x0000000304057211 */ /* 0x000fc800078f10ff */
[--C-:B------:R-:W-:Y:S02]  /*3450*/  SHF.R.S32.HI R6, RZ, 0x2, R5.reuse ;  /* 0x00000002ff067819 */ /* 0x100fe40000011405 */
[----:B------:R-:W-:Y:S01]  /*3460*/  SHF.R.S32.HI R7, RZ, 0x1f, R5 ;  /* 0x0000001fff077819 */ /* 0x000fe20000011405 */
[----:B0-----:R-:W-:Y:S06]  /*3470*/  @!P0 BRA `(.L_x_24) ;  /* 0x0000009800508947 */ /* 0x001fec0003800000 */
.L_x_98:
[----:B------:R-:W-:Y:S01]  /*3480*/  ULOP3.LUT UR4, UR39, 0x1, URZ, 0xfc, !UPT ;  /* 0x0000000127047892 */ /* 0x000fe2000f8efc3f */
[----:B0-----:R-:W-:Y:S01]  /*3490*/  LOP3.LUT R0, R5, 0x7ffffffc, RZ, 0xc0, !PT ;  /* 0x7ffffffc05007812 */ /* 0x001fe200078ec0ff */
[----:B------:R-:W-:Y:S01]  /*34a0*/  IMAD.IADD R2, R19, 0x1, -R2 ;  /* 0x0000000113027824 */ /* 0x000fe200078e0a02 */
[----:B------:R-:W-:Y:S02]  /*34b0*/  LEA.HI R7, R7, R6, RZ, 0x3 ;  /* 0x0000000607077211 */ /* 0x000fe400078f18ff */
[----:B------:R-:W-:Y:S01]  /*34c0*/  LEA.HI R4, R4, R3, RZ, 0x5 ;  /* 0x0000000304047211 */ /* 0x000fe200078f28ff */
[----:B------:R-:W-:Y:S01]  /*34d0*/  IMAD.IADD R0, R3, 0x1, -R0 ;  /* 0x0000000103007824 */ /* 0x000fe200078e0a00 */
[----:B------:R-:W-:Y:S02]  /*34e0*/  MOV R5, UR4 ;  /* 0x0000000400057c02 */ /* 0x000fe40008000f00 */
[----:B------:R-:W-:Y:S01]  /*34f0*/  LOP3.LUT R7, R7, 0xfffffff8, RZ, 0xc0, !PT ;  /* 0xfffffff807077812 */ /* 0x000fe200078ec0ff */
[----:B------:R-:W-:Y:S01]  /*3500*/  IMAD.SHL.U32 R3, R0, 0x2, RZ ;  /* 0x0000000200037824 */ /* 0x000fe200078e00ff */
[----:B------:R-:W-:-:S02]  /*3510*/  ISETP.NE.AND P0, PT, R5, 0x3, PT ;  /* 0x000000030500780c */ /* 0x000fc40003f05270 */
[----:B------:R-:W-:Y:S01]  /*3520*/  SHF.R.S32.HI R4, RZ, 0x5, R4 ;  /* 0x00000005ff047819 */ /* 0x000fe20000011404 */
[----:B------:R-:W-:Y:S01]  /*3530*/  IMAD.IADD R7, R6, 0x1, -R7 ;  /* 0x0000000106077824 */ /* 0x000fe200078e0a07 */
[----:B------:R-:W-:-:S03]  /*3540*/  LEA R0, R2, R3, 0x8 ;  /* 0x0000000302007211 */ /* 0x000fc600078e40ff */
[----:B------:R-:W-:-:S06]  /*3550*/  IMAD R2, R4, 0x10, R7 ;  /* 0x0000001004027824 */ /* 0x000fcc00078e0207 */
[----:B------:R-:W-:Y:S05]  /*3560*/  @!P0 BRA `(.L_x_25) ;  /* 0x0000000000048947 */ /* 0x000fea0003800000 */
[----:B------:R-:W-:Y:S01]  /*3570*/  BPT.TRAP 0x1 ;  /* 0x000000040000795c */ /* 0x000fe20000300000 */
.L_x_25:
[----:B------:R0:W1:Y:S01]  /*3580*/  SYNCS.PHASECHK.TRANS64.TRYWAIT P1, [UR41+0x28c30], R9 ;  /* 0x028c3009ff0075a7 */ /* 0x0000620008020169 */
[----:B------:R-:W-:Y:S05]  /*3590*/  @!P0 BRA `(.L_x_26) ;  /* 0x0000000000048947 */ /* 0x000fea0003800000 */
[----:B------:R-:W-:Y:S01]  /*35a0*/  BPT.TRAP 0x1 ;  /* 0x000000040000795c */ /* 0x000fe20000300000 */
.L_x_26:
[----:B-1----:R-:W-:Y:S05]  /*35b0*/  @P1 BRA `(.L_x_27) ;  /* 0x0000000000081947 */ /* 0x002fea0003800000 */
[----:B------:R-:W1:Y:S02]  /*35c0*/  SYNCS.PHASECHK.TRANS64.TRYWAIT P1, [UR41+0x28c30], R9 ;  /* 0x028c3009ff0075a7 */ /* 0x000e640008020169 */
[----:B-1----:R-:W-:Y:S05]  /*35d0*/  @!P1 BRA `(.L_x_28) ;  /* 0x0000009800109947 */ /* 0x002fea0003800000 */
.L_x_27:
[----:B------:R-:W-:Y:S05]  /*35e0*/  WARPSYNC.ALL ;  /* 0x0000000000007948 */ /* 0x000fea0003800000 */
[----:B------:R-:W-:Y:S01]  /*35f0*/  UIADD3 UR4, UR41, 0x20400, URZ ;  /* 0x0002040029047890 */ /* 0x000fe2000fffe03f */
[----:B------:R-:W-:Y:S01]  /*3600*/  WARPGROUP.ARRIVE ;  /* 0x00000000000079c5 */ /* 0x000fe20000000000 */
[----:B------:R-:W-:Y:S02]  /*3610*/  UIADD3 UR5, UR41, 0x22400, URZ ;  /* 0x0002240029057890 */ /* 0x000fe4000fffe03f */
[----:B------:R-:W-:Y:S02]  /*3620*/  USHF.R.U32.HI UR4, URZ, 0x4, UR4 ;  /* 0x000000043f047899 */ /* 0x000fe40008011604 */
[----:B------:R-:W-:-:S02]  /*3630*/  USHF.R.U32.HI UR5, URZ, 0x4, UR5 ;  /* 0x000000043f057899 */ /* 0x000fc40008011605 */
[----:B------:R-:W-:Y:S02]  /*3640*/  ULOP3.LUT UR4, UR4, 0x3fff, URZ, 0xc0, !UPT ;  /* 0x00003fff04047892 */ /* 0x000fe4000f8ec03f */
[----:B------:R-:W-:Y:S02]  /*3650*/  ULOP3.LUT UR5, UR5, 0x3fff, URZ, 0xc0, !UPT ;  /* 0x00003fff05057892 */ /* 0x000fe4000f8ec03f */
[----:B------:R-:W-:Y:S02]  /*3660*/  ULOP3.LUT UR8, UR4, 0x10000, URZ, 0xfc, !UPT ;  /* 0x0001000004087892 */ /* 0x000fe4000f8efc3f */
[----:B------:R-:W-:Y:S01]  /*3670*/  ULOP3.LUT UR6, UR5, 0x10000, URZ, 0xfc, !UPT ;  /* 0x0001000005067892 */ /* 0x000fe2000f8efc3f */
[----:B------:R-:W-:Y:S01]  /*3680*/  UMOV UR9, 0x40000040 ;  /* 0x4000004000097882 */ /* 0x000fe20000000000 */
[----:B------:R-:W-:Y:S01]  /*3690*/  UMOV UR7, 0x40000040 ;  /* 0x4000004000077882 */ /* 0x000fe20000000000 */
[----:B------:R-:W-:Y:S02]  /*36a0*/  UMOV UR5, UR9 ;  /* 0x0000000900057c82 */ /* 0x000fe40008000000 */
[----:B------:R-:W-:Y:S01]  /*36b0*/  UMOV UR4, UR8 ;  /* 0x0000000800047c82 */ /* 0x000fe20008000000 */
[----:B------:R-:W-:-:S02]  /*36c0*/  UIADD3 UR12, UR8, 0x2, URZ ;  /* 0x00000002080c7890 */ /* 0x000fc4000fffe03f */
[----:B------:R-:W-:Y:S02]  /*36d0*/  UIADD3 UR14, UR6, 0x2, URZ ;  /* 0x00000002060e7890 */ /* 0x000fe4000fffe03f */
[----:B------:R-:W-:Y:S01]  /*36e0*/  HGMMA.64x64x16.F32.BF16 R24, gdesc[UR4], RZ, !UPT, gsb0 ;  /* 0x00e00000041879f0 */ /* 0x000fe2000c0018ff */
[----:B------:R-:W-:Y:S01]  /*36f0*/  UMOV UR13, 0x40000040 ;  /* 0x40000040000d7882 */ /* 0x000fe20000000000 */
[----:B------:R-:W-:Y:S01]  /*3700*/  UMOV UR15, 0x40000040 ;  /* 0x40000040000f7882 */ /* 0x000fe20000000000 */
[----:B------:R-:W-:Y:S02]  /*3710*/  UIADD3 UR16, UR8, 0x4, URZ ;  /* 0x0000000408107890 */ /* 0x000fe4000fffe03f */
[----:B------:R-:W-:Y:S01]  /*3720*/  UIADD3 UR18, UR6, 0x4, URZ ;  /* 0x0000000406127890 */ /* 0x000fe2000fffe03f */
[----:B------:R-:W-:Y:S01]  /*3730*/  UMOV UR17, 0x40000040 ;  /* 0x4000004000117882 */ /* 0x000fe20000000000 */
[----:B------:R-:W-:Y:S01]  /*3740*/  UMOV UR19, 0x40000040 ;  /* 0x4000004000137882 */ /* 0x000fe20000000000 */
[----:B------:R-:W-:-:S02]  /*3750*/  UIADD3 UR20, UR8, 0x6, URZ ;  /* 0x0000000608147890 */ /* 0x000fc4000fffe03f */
[----:B------:R-:W-:Y:S01]  /*3760*/  UIADD3 UR22, UR6, 0x6, URZ ;  /* 0x0000000606167890 */ /* 0x000fe2000fffe03f */
[----:B------:R-:W-:Y:S01]  /*3770*/  UMOV UR21, 0x40000040 ;  /* 0x4000004000157882 */ /* 0x000fe20000000000 */
[----:B------:R-:W-:Y:S01]  /*3780*/  UMOV UR23, 0x40000040 ;  /* 0x4000004000177882 */ /* 0x000fe20000000000 */
[----:B------:R-:W-:Y:S02]  /*3790*/  WARPGROUP.DEPBAR.LE gsb0, 0x0 ;  /* 0x00008000000079c5 */ /* 0x000fe40000010000 */
[----:B------:R-:W-:-:S06]  /*37a0*/  WARPGROUP.ARRIVE ;  /* 0x00000000000079c5 */ /* 0x000fcc0000000000 */
[----:B------:R-:W-:Y:S03]  /*37b0*/  HGMMA.64x64x16.F32.BF16 R24, gdesc[UR12], R24, gsb0 ;  /* 0x00e000000c1879f0 */ /* 0x000fe60008001818 */
[----:B------:R-:W-:Y:S02]  /*37c0*/  WARPGROUP.DEPBAR.LE gsb0, 0x0 ;  /* 0x00008000000079c5 */ /* 0x000fe40000010000 */
[----:B------:R-:W-:-:S06]  /*37d0*/  WARPGROUP.ARRIVE ;  /* 0x00000000000079c5 */ /* 0x000fcc0000000000 */
[----:B------:R-:W-:Y:S03]  /*37e0*/  HGMMA.64x64x16.F32.BF16 R24, gdesc[UR16], R24, gsb0 ;  /* 0x00e00000101879f0 */ /* 0x000fe60008001818 */
[----:B------:R-:W-:Y:S02]  /*37f0*/  WARPGROUP.DEPBAR.LE gsb0, 0x0 ;  /* 0x00008000000079c5 */ /* 0x000fe40000010000 */
[----:B------:R-:W-:-:S06]  /*3800*/  WARPGROUP.ARRIVE ;  /* 0x00000000000079c5 */ /* 0x000fcc0000000000 */
[----:B------:R-:W-:Y:S03]  /*3810*/  HGMMA.64x64x16.F32.BF16 R24, gdesc[UR20], R24, gsb0 ;  /* 0x00e00000141879f0 */ /* 0x000fe60008001818 */
[----:B------:R-:W-:Y:S02]  /*3820*/  WARPGROUP.DEPBAR.LE gsb0, 0x0 ;  /* 0x00008000000079c5 */ /* 0x000fe40000010000 */
[----:B------:R-:W-:Y:S05]  /*3830*/  @!P0 BRA `(.L_x_29) ;  /* 0x0000000000048947 */ /* 0x000fea0003800000 */
[----:B------:R-:W-:Y:S01]  /*3840*/  BPT.TRAP 0x1 ;  /* 0x000000040000795c */ /* 0x000fe20000300000 */
.L_x_29:
[----:B------:R-:W-:Y:S01]  /*3850*/  UIMAD UR43, UR44, -0x40, UR43 ;  /* 0xffffffc02c2b78a4 */ /* 0x000fe2000f8e022b */
[----:B------:R-:W-:Y:S01]  /*3860*/  ULDC UR11, c[0x0][0x988] ;  /* 0x00026200000b7ab9 */ /* 0x000fe20000000800 */
[----:B------:R-:W-:-:S04]  /*3870*/  UIADD3 UR4, UR41, 0x28c40, URZ ;  /* 0x00028c4029047890 */ /* 0x000fc8000fffe03f */
[----:B-1----:R-:W-:Y:S01]  /*3880*/  IMAD.U32 R4, RZ, RZ, UR43 ;  /* 0x0000002bff047e24 */ /* 0x002fe2000f8e00ff */
[----:B------:R-:W-:-:S04]  /*3890*/  UPRMT UR4, UR42, 0x654, UR4 ;  /* 0x000006542a047896 */ /* 0x000fc80008000004 */
[----:B------:R-:W-:-:S04]  /*38a0*/  IADD3 R3, -R3, 0x40, R4 ;  /* 0x0000004003037810 */ /* 0x000fc80007ffe104 */
[C---:B------:R-:W-:Y:S01]  /*38b0*/  ISETP.GT.AND P5, PT, R3.reuse, RZ, PT ;  /* 0x000000ff0300720c */ /* 0x040fe20003fa4270 */
[----:B------:R-:W-:Y:S01]  /*38c0*/  SYNCS.ARRIVE.TRANS64.RED.A1T0 RZ, [UR4], RZ ;  /* 0x000000ffffff79a7 */ /* 0x000fe20008100404 */
[----:B------:R-:W-:Y:S01]  /*38d0*/  BAR.SYNC.DEFER_BLOCKING 0xf, 0x100 ;  /* 0x03c4000000007b1d */ /* 0x000fe20000010000 */
[C---:B------:R-:W-:Y:S02]  /*38e0*/  ISETP.GT.AND P4, PT, R3.reuse, 0x1, PT ;  /* 0x000000010300780c */ /* 0x040fe40003f84270 */
[----:B------:R-:W-:Y:S02]  /*38f0*/  ISETP.GT.AND P3, PT, R3, 0x8, PT ;  /* 0x000000080300780c */ /* 0x000fe40003f64270 */
[----:B------:R-:W-:Y:S02]  /*3900*/  FSEL R24, R24, -INF , P5 ;  /* 0xff80000018187808 */ /* 0x000fe40002800000 */
[----:B------:R-:W-:Y:S02]  /*3910*/  FSEL R25, R25, -INF , P4 ;  /* 0xff80000019197808 */ /* 0x000fe40002000000 */
[----:B------:R-:W-:-:S02]  /*3920*/  ISETP.GT.AND P2, PT, R3, 0x9, PT ;  /* 0x000000090300780c */ /* 0x000fc40003f44270 */
[----:B------:R-:W-:Y:S02]  /*3930*/  FSEL R28, R28, -INF , P3 ;  /* 0xff8000001c1c7808 */ /* 0x000fe40001800000 */
[----:B------:R-:W-:Y:S02]  /*3940*/  FMNMX.FTZ R5, R24, R25, !PT ;  /* 0x0000001918057209 */ /* 0x000fe40007810000 */
[----:B------:R-:W-:Y:S02]  /*3950*/  ISETP.GT.AND P1, PT, R3, 0x10, PT ;  /* 0x000000100300780c */ /* 0x000fe40003f24270 */
[----:B------:R-:W-:Y:S02]  /*3960*/  FSEL R29, R29, -INF , P2 ;  /* 0xff8000001d1d7808 */ /* 0x000fe40001000000 */
[----:B------:R-:W-:Y:S02]  /*3970*/  FMNMX.FTZ R4, R28, R5, !PT ;  /* 0x000000051c047209 */ /* 0x000fe40007810000 */
[----:B------:R-:W-:-:S02]  /*3980*/  ISETP.GT.AND P6, PT, R3, 0x11, PT ;  /* 0x000000110300780c */ /* 0x000fc40003fc4270 */
[----:B------:R-:W-:Y:S02]  /*3990*/  FSEL R32, R32, -INF , P1 ;  /* 0xff80000020207808 */ /* 0x000fe40000800000 */
[----:B------:R-:W-:Y:S02]  /*39a0*/  FMNMX.FTZ R5, R29, R4, !PT ;  /* 0x000000041d057209 */ /* 0x000fe40007810000 */
[----:B------:R-:W-:Y:S02]  /*39b0*/  FSEL R26, R26, -INF , P5 ;  /* 0xff8000001a1a7808 */ /* 0x000fe40002800000 */
[----:B------:R-:W-:Y:S02]  /*39c0*/  ISETP.GT.AND P5, PT, R3, 0x18, PT ;  /* 0x000000180300780c */ /* 0x000fe40003fa4270 */
[----:B------:R-:W-:Y:S02]  /*39d0*/  FSEL R33, R33, -INF , P6 ;  /* 0xff80000021217808 */ /* 0x000fe40003000000 */
[----:B------:R-:W-:-:S02]  /*39e0*/  FMNMX.FTZ R4, R32, R5, !PT ;  /* 0x0000000520047209 */ /* 0x000fc40007810000 */
[----:B------:R-:W-:Y:S02]  /*39f0*/  FSEL R27, R27, -INF , P4 ;  /* 0xff8000001b1b7808 */ /* 0x000fe40002000000 */
[----:B------:R-:W-:Y:S02]  /*3a00*/  ISETP.GT.AND P4, PT, R3, 0x19, PT ;  /* 0x000000190300780c */ /* 0x000fe40003f84270 */
[----:B------:R-:W-:Y:S02]  /*3a10*/  FSEL R36, R36, -INF , P5 ;  /* 0xff80000024247808 */ /* 0x000fe40002800000 */
[----:B------:R-:W-:Y:S02]  /*3a20*/  FMNMX.FTZ R5, R33, R4, !PT ;  /* 0x0000000421057209 */ /* 0x000fe40007810000 */
[----:B------:R-:W-:Y:S02]  /*3a30*/  FSEL R30, R30, -INF , P3 ;  /* 0xff8000001e1e7808 */ /* 0x000fe40001800000 */
        /* <DEDUP_REMOVED lines=32> */
[----:B------:R-:W-:Y:S02]  /*3c40*/  FMNMX.FTZ R4, R52, R3, !PT ;  /* 0x0000000334047209 */ /* 0x000fe40007810000 */
[----:B------:R-:W-:Y:S02]  /*3c50*/  FSEL R46, R46, -INF , P1 ;  /* 0xff8000002e2e7808 */ /* 0x000fe40000800000 */
[----:B------:R-:W-:Y:S02]  /*3c60*/  FMNMX.FTZ R6, R53, R4, !PT ;  /* 0x0000000435067209 */ /* 0x000fe40007810000 */
[----:B------:R-:W-:Y:S02]  /*3c70*/  FSEL R47, R47, -INF , P6 ;  /* 0xff8000002f2f7808 */ /* 0x000fe40003000000 */
[----:B------:R-:W-:Y:S01]  /*3c80*/  FSEL R50, R50, -INF , P5 ;  /* 0xff80000032327808 */ /* 0x000fe20002800000 */
[----:B------:R-:W1:Y:S01]  /*3c90*/  SHFL.BFLY PT, R3, R6, 0x2, 0x1f ;  /* 0x0c401f0006037f89 */ /* 0x000e6200000e0000 */
[----:B------:R-:W-:-:S02]  /*3ca0*/  FSEL R51, R51, -INF , P4 ;  /* 0xff80000033337808 */ /* 0x000fc40002000000 */
[----:B------:R-:W-:Y:S02]  /*3cb0*/  FSEL R54, R54, -INF , P3 ;  /* 0xff80000036367808 */ /* 0x000fe40001800000 */
[----:B------:R-:W-:Y:S02]  /*3cc0*/  FSEL R55, R55, -INF , P2 ;  /* 0xff80000037377808 */ /* 0x000fe40001000000 */
[----:B-1----:R-:W-:Y:S02]  /*3cd0*/  FMNMX.FTZ R7, R6, R3, !PT ;  /* 0x0000000306077209 */ /* 0x002fe40007810000 */
[----:B------:R-:W-:-:S03]  /*3ce0*/  FMNMX.FTZ R3, R26, R27, !PT ;  /* 0x0000001b1a037209 */ /* 0x000fc60007810000 */
[----:B------:R-:W1:Y:S01]  /*3cf0*/  SHFL.BFLY PT, R8, R7, 0x1, 0x1f ;  /* 0x0c201f0007087f89 */ /* 0x000e6200000e0000 */
[----:B------:R-:W-:-:S04]  /*3d00*/  FMNMX.FTZ R4, R30, R3, !PT ;  /* 0x000000031e047209 */ /* 0x000fc80007810000 */
[----:B------:R-:W-:-:S04]  /*3d10*/  FMNMX.FTZ R3, R31, R4, !PT ;  /* 0x000000041f037209 */ /* 0x000fc80007810000 */
[----:B------:R-:W-:-:S04]  /*3d20*/  FMNMX.FTZ R4, R34, R3, !PT ;  /* 0x0000000322047209 */ /* 0x000fc80007810000 */
[----:B------:R-:W-:-:S04]  /*3d30*/  FMNMX.FTZ R3, R35, R4, !PT ;  /* 0x0000000423037209 */ /* 0x000fc80007810000 */
[----:B------:R-:W-:-:S04]  /*3d40*/  FMNMX.FTZ R4, R38, R3, !PT ;  /* 0x0000000326047209 */ /* 0x000fc80007810000 */
[----:B------:R-:W-:Y:S02]  /*3d50*/  FMNMX.FTZ R5, R39, R4, !PT ;  /* 0x0000000427057209 */ /* 0x000fe40007810000 */
[----:B-1----:R-:W-:Y:S02]  /*3d60*/  FMNMX.FTZ R3, R7, R8, !PT ;  /* 0x0000000807037209 */ /* 0x002fe40007810000 */
[----:B------:R-:W-:Y:S02]  /*3d70*/  FMNMX.FTZ R4, R42, R5, !PT ;  /* 0x000000052a047209 */ /* 0x000fe40007810000 */
[C---:B------:R-:W-:Y:S01]  /*3d80*/  FSETP.NEU.FTZ.AND P1, PT, R3.reuse, -INF , PT ;  /* 0xff8000000300780b */ /* 0x040fe20003f3d000 */
[----:B------:R-:W-:Y:S01]  /*3d90*/  FMUL.FTZ R6, R3, UR11 ;  /* 0x0000000b03067c20 */ /* 0x000fe20008410000 */
[----:B------:R-:W-:-:S04]  /*3da0*/  FMNMX.FTZ R5, R43, R4, !PT ;  /* 0x000000042b057209 */ /* 0x000fc80007810000 */
[----:B------:R-:W-:Y:S02]  /*3db0*/  FMNMX.FTZ R4, R46, R5, !PT ;  /* 0x000000052e047209 */ /* 0x000fe40007810000 */
[----:B------:R-:W-:Y:S02]  /*3dc0*/  FSEL R7, R6, RZ, P1 ;  /* 0x000000ff06077208 */ /* 0x000fe40000800000 */
[----:B------:R-:W-:-:S03]  /*3dd0*/  FMNMX.FTZ R5, R47, R4, !PT ;  /* 0x000000042f057209 */ /* 0x000fc60007810000 */
[--C-:B------:R-:W-:Y:S01]  /*3de0*/  FFMA.FTZ R24, R24, UR11, -R7.reuse ;  /* 0x0000000b18187c23 */ /* 0x100fe20008010807 */
[----:B------:R-:W-:Y:S01]  /*3df0*/  FMNMX.FTZ R4, R50, R5, !PT ;  /* 0x0000000532047209 */ /* 0x000fe20007810000 */
[--C-:B------:R-:W-:Y:S01]  /*3e00*/  FFMA.FTZ R25, R25, UR11, -R7.reuse ;  /* 0x0000000b19197c23 */ /* 0x100fe20008010807 */
[--C-:B------:R-:W-:Y:S01]  /*3e10*/  FFMA.FTZ R28, R28, UR11, -R7.reuse ;  /* 0x0000000b1c1c7c23 */ /* 0x100fe20008010807 */
        /* <DEDUP_REMOVED lines=13> */
[--C-:B------:R-:W-:Y:S01]  /*3ef0*/  FFMA.FTZ R49, R49, UR11, -R7.reuse ;  /* 0x0000000b31317c23 */ /* 0x100fe20008010807 */
[----:B------:R-:W1:Y:S01]  /*3f00*/  SHFL.BFLY PT, R5, R4, 0x2, 0x1f ;  /* 0x0c401f0004057f89 */ /* 0x000e6200000e0000 */
[--C-:B------:R-:W-:Y:S01]  /*3f10*/  FFMA.FTZ R52, R52, UR11, -R7.reuse ;  /* 0x0000000b34347c23 */ /* 0x100fe20008010807 */
[----:B------:R-:W-:Y:S01]  /*3f20*/  FFMA.FTZ R7, R53, UR11, -R7 ;  /* 0x0000000b35077c23 */ /* 0x000fe20008010807 */
[----:B------:R-:W-:Y:S08]  /*3f30*/  MUFU.EX2 R24, R24 ;  /* 0x0000001800187308 */ /* 0x000ff00000000800 */
[----:B------:R-:W-:Y:S08]  /*3f40*/  MUFU.EX2 R11, R7 ;  /* 0x00000007000b7308 */ /* 0x000ff00000000800 */
[----:B------:R-:W2:Y:S01]  /*3f50*/  MUFU.EX2 R25, R25 ;  /* 0x0000001900197308 */ /* 0x000ea20000000800 */
[----:B-1----:R-:W-:-:S07]  /*3f60*/  FMNMX.FTZ R6, R4, R5, !PT ;  /* 0x0000000504067209 */ /* 0x002fce0007810000 */
[----:B------:R-:W-:Y:S01]  /*3f70*/  MUFU.EX2 R28, R28 ;  /* 0x0000001c001c7308 */ /* 0x000fe20000000800 */
[----:B------:R-:W1:Y:S07]  /*3f80*/  SHFL.BFLY PT, R5, R6, 0x1, 0x1f ;  /* 0x0c201f0006057f89 */ /* 0x000e6e00000e0000 */
[----:B------:R-:W3:Y:S01]  /*3f90*/  MUFU.EX2 R29, R29 ;  /* 0x0000001d001d7308 */ /* 0x000ee20000000800 */
[----:B--2---:R-:W-:-:S07]  /*3fa0*/  F2FP.BF16.F32.PACK_AB R152, R25, R24 ;  /* 0x000000181998723e */ /* 0x004fce00000010ff */
[----:B------:R-:W-:Y:S08]  /*3fb0*/  MUFU.EX2 R32, R32 ;  /* 0x0000002000207308 */ /* 0x000ff00000000800 */
[----:B------:R-:W-:Y:S01]  /*3fc0*/  MUFU.EX2 R33, R33 ;  /* 0x0000002100217308 */ /* 0x000fe20000000800 */
[----:B---3--:R-:W-:Y:S02]  /*3fd0*/  F2FP.BF16.F32.PACK_AB R154, R29, R28 ;  /* 0x0000001c1d9a723e */ /* 0x008fe400000010ff */
[----:B-1----:R-:W-:-:S04]  /*3fe0*/  FMNMX.FTZ R5, R6, R5, !PT ;  /* 0x0000000506057209 */ /* 0x002fc80007810000 */
[C---:B------:R-:W-:Y:S01]  /*3ff0*/  FSETP.NEU.FTZ.AND P1, PT, R5.reuse, -INF , PT ;  /* 0xff8000000500780b */ /* 0x040fe20003f3d000 */
[----:B------:R-:W-:Y:S01]  /*4000*/  FMUL.FTZ R4, R5, UR11 ;  /* 0x0000000b05047c20 */ /* 0x000fe20008410000 */
[----:B------:R-:W-:Y:S04]  /*4010*/  MUFU.EX2 R36, R36 ;  /* 0x0000002400247308 */ /* 0x000fe80000000800 */
[----:B------:R-:W-:Y:S02]  /*4020*/  FSEL R10, R4, RZ, P1 ;  /* 0x000000ff040a7208 */ /* 0x000fe40000800000 */
[-C--:B------:R-:W-:Y:S02]  /*4030*/  LEA.HI R4, R17, R16.reuse, RZ, 0x4 ;  /* 0x0000001011047211 */ /* 0x080fe400078f20ff */
[----:B------:R-:W-:Y:S01]  /*4040*/  MUFU.EX2 R37, R37 ;  /* 0x0000002500257308 */ /* 0x000fe20000000800 */
[--C-:B------:R-:W-:Y:S01]  /*4050*/  FFMA.FTZ R26, R26, UR11, -R10.reuse ;  /* 0x0000000b1a1a7c23 */ /* 0x100fe2000801080a */
[----:B------:R-:W-:Y:S01]  /*4060*/  LOP3.LUT R7, R4, 0xfffffff0, RZ, 0xc0, !PT ;  /* 0xfffffff004077812 */ /* 0x000fe200078ec0ff */
[--C-:B------:R-:W-:Y:S01]  /*4070*/  FFMA.FTZ R27, R27, UR11, -R10.reuse ;  /* 0x0000000b1b1b7c23 */ /* 0x100fe2000801080a */
[--C-:B------:R-:W-:Y:S01]  /*4080*/  FFMA.FTZ R30, R30, UR11, -R10.reuse ;  /* 0x0000000b1e1e7c23 */ /* 0x100fe2000801080a */
[--C-:B------:R-:W-:Y:S01]  /*4090*/  FFMA.FTZ R31, R31, UR11, -R10.reuse ;  /* 0x0000000b1f1f7c23 */ /* 0x100fe2000801080a */
[--C-:B------:R-:W-:Y:S01]  /*40a0*/  FFMA.FTZ R34, R34, UR11, -R10.reuse ;  /* 0x0000000b22227c23 */ /* 0x100fe2000801080a */
[----:B------:R-:W-:Y:S01]  /*40b0*/  IMAD.IADD R7, R16, 0x1, -R7 ;  /* 0x0000000110077824 */ /* 0x000fe200078e0a07 */
[----:B------:R-:W-:Y:S01]  /*40c0*/  MUFU.EX2 R26, R26 ;  /* 0x0000001a001a7308 */ /* 0x000fe20000000800 */
[----:B------:R-:W-:Y:S01]  /*40d0*/  LEA.HI R16, R17, R16, RZ, 0x5 ;  /* 0x0000001011107211 */ /* 0x000fe200078f28ff */
[--C-:B------:R-:W-:Y:S01]  /*40e0*/  FFMA.FTZ R35, R35, UR11, -R10.reuse ;  /* 0x0000000b23237c23 */ /* 0x100fe2000801080a */
[--C-:B------:R-:W-:Y:S01]  /*40f0*/  FFMA.FTZ R38, R38, UR11, -R10.reuse ;  /* 0x0000000b26267c23 */ /* 0x100fe2000801080a */
[----:B------:R-:W-:Y:S01]  /*4100*/  SHF.R.S32.HI R6, RZ, 0x1f, R7 ;  /* 0x0000001fff067819 */ /* 0x000fe20000011407 */
[----:B------:R-:W-:Y:S01]  /*4110*/  FFMA.FTZ R39, R39, UR11, -R10 ;  /* 0x0000000b27277c23 */ /* 0x000fe2000801080a */
[----:B------:R-:W-:-:S02]  /*4120*/  IMAD.SHL.U32 R16, R16, 0x20, RZ ;  /* 0x0000002010107824 */ /* 0x000fc400078e00ff */
[--C-:B------:R-:W-:Y:S01]  /*4130*/  FFMA.FTZ R42, R42, UR11, -R10.reuse ;  /* 0x0000000b2a2a7c23 */ /* 0x100fe2000801080a */
[----:B------:R-:W-:Y:S01]  /*4140*/  LEA.HI R6, R6, R7, RZ, 0x3 ;  /* 0x0000000706067211 */ /* 0x000fe200078f18ff */
[----:B------:R-:W1:Y:S01]  /*4150*/  MUFU.EX2 R27, R27 ;  /* 0x0000001b001b7308 */ /* 0x000e620000000800 */
[--C-:B------:R-:W-:Y:S01]  /*4160*/  FFMA.FTZ R43, R43, UR11, -R10.reuse ;  /* 0x0000000b2b2b7c23 */ /* 0x100fe2000801080a */
[----:B------:R-:W-:Y:S01]  /*4170*/  LOP3.LUT R13, R16, 0x7ffffc00, RZ, 0xc0, !PT ;  /* 0x7ffffc00100d7812 */ /* 0x000fe200078ec0ff */
[--C-:B------:R-:W-:Y:S01]  /*4180*/  FFMA.FTZ R46, R46, UR11, -R10.reuse ;  /* 0x0000000b2e2e7c23 */ /* 0x100fe2000801080a */
[C---:B------:R-:W-:Y:S01]  /*4190*/  LOP3.LUT R8, R6.reuse, 0xfffffff8, RZ, 0xc0, !PT ;  /* 0xfffffff806087812 */ /* 0x040fe200078ec0ff */
[--C-:B------:R-:W-:Y:S01]  /*41a0*/  FFMA.FTZ R47, R47, UR11, -R10.reuse ;  /* 0x0000000b2f2f7c23 */ /* 0x100fe2000801080a */
[----:B------:R-:W-:Y:S01]  /*41b0*/  SHF.L.U32 R6, R6, 0x6, RZ ;  /* 0x0000000606067819 */ /* 0x000fe200000006ff */
[----:B------:R-:W-:Y:S01]  /*41c0*/  FFMA.FTZ R50, R50, UR11, -R10 ;  /* 0x0000000b32327c23 */ /* 0x000fe2000801080a */
[----:B------:R-:W-:Y:S01]  /*41d0*/  IADD3 R8, R7, -R8, RZ ;  /* 0x8000000807087210 */ /* 0x000fe20007ffe0ff */
[----:B------:R-:W-:Y:S01]  /*41e0*/  MUFU.EX2 R30, R30 ;  /* 0x0000001e001e7308 */ /* 0x000fe20000000800 */
[----:B------:R-:W-:Y:S01]  /*41f0*/  SHF.R.S32.HI R7, RZ, 0x4, R4 ;  /* 0x00000004ff077819 */ /* 0x000fe20000011404 */
[--C-:B------:R-:W-:Y:S01]  /*4200*/  FFMA.FTZ R51, R51, UR11, -R10.reuse ;  /* 0x0000000b33337c23 */ /* 0x100fe2000801080a */
[----:B------:R-:W-:Y:S01]  /*4210*/  LOP3.LUT R6, R6, 0x7ffffe00, RZ, 0xc0, !PT ;  /* 0x7ffffe0006067812 */ /* 0x000fe200078ec0ff */
[C---:B------:R-:W-:Y:S01]  /*4220*/  IMAD.SHL.U32 R4, R8.reuse, 0x40, RZ ;  /* 0x0000004008047824 */ /* 0x040fe200078e00ff */
[C---:B------:R-:W-:Y:S01]  /*4230*/  LOP3.LUT P1, RZ, R8.reuse, 0x4, RZ, 0xc0, !PT ;  /* 0x0000000408ff7812 */ /* 0x040fe2000782c0ff */
[----:B------:R-:W-:Y:S01]  /*4240*/  IMAD.SHL.U32 R7, R7, 0x8, RZ ;  /* 0x0000000807077824 */ /* 0x000fe200078e00ff */
[----:B------:R-:W-:Y:S01]  /*4250*/  LOP3.LUT P2, RZ, R8, 0x2, RZ, 0xc0, !PT ;  /* 0x0000000208ff7812 */ /* 0x000fe2000784c0ff */
[----:B------:R-:W2:Y:S01]  /*4260*/  MUFU.EX2 R31, R31 ;  /* 0x0000001f001f7308 */ /* 0x000ea20000000800 */
[----:B------:R-:W-:Y:S01]  /*4270*/  LOP3.LUT R4, R4, 0x1c0, RZ, 0xc0, !PT ;  /* 0x000001c004047812 */ /* 0x000fe200078ec0ff */
[--C-:B------:R-:W-:Y:S01]  /*4280*/  FFMA.FTZ R54, R54, UR11, -R10.reuse ;  /* 0x0000000b36367c23 */ /* 0x100fe2000801080a */
[----:B------:R-:W-:Y:S01]  /*4290*/  FFMA.FTZ R10, R55, UR11, -R10 ;  /* 0x0000000b370a7c23 */ /* 0x000fe2000801080a */
[----:B-1----:R-:W-:-:S02]  /*42a0*/  F2FP.BF16.F32.PACK_AB R153, R27, R26 ;  /* 0x0000001a1b99723e */ /* 0x002fc400000010ff */
[----:B------:R-:W-:Y:S02]  /*42b0*/  LOP3.LUT R7, R4, 0x8, R7, 0xf8, !PT ;  /* 0x0000000804077812 */ /* 0x000fe400078ef807 */
[----:B------:R-:W-:Y:S01]  /*42c0*/  SHF.R.U32.HI R4, RZ, 0x3, R4 ;  /* 0x00000003ff047819 */ /* 0x000fe20000011604 */
[----:B------:R-:W-:Y:S01]  /*42d0*/  MUFU.EX2 R34, R34 ;  /* 0x0000002200227308 */ /* 0x000fe20000000800 */
[----:B------:R-:W-:Y:S02]  /*42e0*/  F2FP.BF16.F32.PACK_AB R156, R33, R32 ;  /* 0x00000020219c723e */ /* 0x000fe400000010ff */
[----:B------:R-:W-:Y:S01]  /*42f0*/  LOP3.LUT R12, R7, R4, RZ, 0x3c, !PT ;  /* 0x00000004070c7212 */ /* 0x000fe200078e3cff */
[----:B------:R-:W-:Y:S01]  /*4300*/  FADD.FTZ R7, R24, R25 ;  /* 0x0000001918077221 */ /* 0x000fe20000010000 */
[----:B------:R-:W-:Y:S02]  /*4310*/  F2FP.BF16.F32.PACK_AB R158, R37, R36 ;  /* 0x00000024259e723e */ /* 0x000fe400000010ff */
[----:B------:R-:W-:Y:S01]  /*4320*/  IADD3 R8, R12, R6, R13 ;  /* 0x000000060c087210 */ /* 0x000fe20007ffe00d */
[----:B------:R-:W-:Y:S01]  /*4330*/  FADD.FTZ R4, R28, R7 ;  /* 0x000000071c047221 */ /* 0x000fe20000010000 */
[----:B------:R-:W1:Y:S01]  /*4340*/  MUFU.EX2 R35, R35 ;  /* 0x0000002300237308 */ /* 0x000e620000000800 */
[----:B------:R-:W-:Y:S01]  /*4350*/  IMAD.MOV.U32 R12, RZ, RZ, 0x40 ;  /* 0x00000040ff0c7424 */ /* 0x000fe200078e00ff */
[----:B------:R-:W-:Y:S01]  /*4360*/  LEA R8, R8, UR41, 0x1 ;  /* 0x0000002908087c11 */ /* 0x000fe2000f8e08ff */
[----:B------:R-:W-:Y:S01]  /*4370*/  FADD.FTZ R7, R29, R4 ;  /* 0x000000041d077221 */ /* 0x000fe20000010000 */
[----:B--2---:R-:W-:-:S02]  /*4380*/  F2FP.BF16.F32.PACK_AB R155, R31, R30 ;  /* 0x0000001e1f9b723e */ /* 0x004fc400000010ff */
[----:B------:R-:W-:Y:S01]  /*4390*/  SEL R12, R12, 0xffffffc0, !P1 ;  /* 0xffffffc00c0c7807 */ /* 0x000fe20004800000 */
[----:B------:R-:W-:Y:S01]  /*43a0*/  FADD.FTZ R4, R32, R7 ;  /* 0x0000000720047221 */ /* 0x000fe20000010000 */
[----:B------:R-:W-:Y:S01]  /*43b0*/  FADD.FTZ R7, R26, R27 ;  /* 0x0000001b1a077221 */ /* 0x000fe20000010000 */
[----:B------:R-:W2:Y:S01]  /*43c0*/  MUFU.EX2 R40, R40 ;  /* 0x0000002800287308 */ /* 0x000ea20000000800 */
[----:B------:R3:W-:Y:S01]  /*43d0*/  STSM.16.M88.4 [R8+0x26800], R152 ;  /* 0x0268009808007844 */ /* 0x0007e20000000200 */
[----:B------:R-:W-:Y:S01]  /*43e0*/  FADD.FTZ R13, R33, R4 ;  /* 0x00000004210d7221 */ /* 0x000fe20000010000 */
[----:B------:R-:W-:-:S03]  /*43f0*/  FADD.FTZ R4, R30, R7 ;  /* 0x000000071e047221 */ /* 0x000fc60000010000 */
[----:B------:R-:W-:Y:S01]  /*4400*/  FADD.FTZ R6, R36, R13 ;  /* 0x0000000d24067221 */ /* 0x000fe20000010000 */
[----:B------:R-:W-:Y:S01]  /*4410*/  FADD.FTZ R7, R31, R4 ;  /* 0x000000041f077221 */ /* 0x000fe20000010000 */
[----:B------:R-:W4:Y:S01]  /*4420*/  MUFU.EX2 R38, R38 ;  /* 0x0000002600267308 */ /* 0x000f220000000800 */
[----:B-1----:R-:W-:Y:S01]  /*4430*/  F2FP.BF16.F32.PACK_AB R157, R35, R34 ;  /* 0x00000022239d723e */ /* 0x002fe200000010ff */
[----:B------:R-:W-:Y:S01]  /*4440*/  FADD.FTZ R13, R37, R6 ;  /* 0x00000006250d7221 */ /* 0x000fe20000010000 */
[----:B------:R-:W-:-:S04]  /*4450*/  FADD.FTZ R4, R34, R7 ;  /* 0x0000000722047221 */ /* 0x000fc80000010000 */
[----:B------:R-:W-:Y:S01]  /*4460*/  FADD.FTZ R7, R35, R4 ;  /* 0x0000000423077221 */ /* 0x000fe20000010000 */
[----:B------:R-:W1:Y:S01]  /*4470*/  MUFU.EX2 R41, R41 ;  /* 0x0000002900297308 */ /* 0x000e620000000800 */
[----:B--2---:R-:W-:-:S07]  /*4480*/  FADD.FTZ R6, R40, R13 ;  /* 0x0000000d28067221 */ /* 0x004fce0000010000 */
[----:B------:R-:W2:Y:S01]  /*4490*/  MUFU.EX2 R39, R39 ;  /* 0x0000002700277308 */ /* 0x000ea20000000800 */
[----:B----4-:R-:W-:Y:S01]  /*44a0*/  FADD.FTZ R4, R38, R7 ;  /* 0x0000000726047221 */ /* 0x010fe20000010000 */
[----:B------:R-:W-:-:S06]  /*44b0*/  VIADD R7, R8, 0x26820 ;  /* 0x0002682008077836 */ /* 0x000fcc0000000000 */
[----:B------:R-:W4:Y:S01]  /*44c0*/  MUFU.EX2 R42, R42 ;  /* 0x0000002a002a7308 */ /* 0x000f220000000800 */
[C---:B-1----:R-:W-:Y:S01]  /*44d0*/  FADD.FTZ R17, R41.reuse, R6 ;  /* 0x0000000629117221 */ /* 0x042fe20000010000 */
[----:B------:R-:W-:Y:S01]  /*44e0*/  VIADD R6, R8, 0x26800 ;  /* 0x0002680008067836 */ /* 0x000fe20000000000 */
[----:B------:R-:W-:-:S04]  /*44f0*/  F2FP.BF16.F32.PACK_AB R160, R41, R40 ;  /* 0x0000002829a0723e */ /* 0x000fc800000010ff */
[C---:B------:R-:W-:Y:S01]  /*4500*/  @P2 IADD3 R7, R6.reuse, -0x20, RZ ;  /* 0xffffffe006072810 */ /* 0x040fe20007ffe0ff */
[----:B------:R-:W1:Y:S01]  /*4510*/  MUFU.EX2 R43, R43 ;  /* 0x0000002b002b7308 */ /* 0x000e620000000800 */
[C---:B--2---:R-:W-:Y:S01]  /*4520*/  FADD.FTZ R15, R39.reuse, R4 ;  /* 0x00000004270f7221 */ /* 0x044fe20000010000 */
[----:B------:R-:W-:Y:S01]  /*4530*/  IMAD.IADD R6, R6, 0x1, R12 ;  /* 0x0000000106067824 */ /* 0x000fe200078e020c */
[----:B------:R-:W-:-:S05]  /*4540*/  F2FP.BF16.F32.PACK_AB R159, R39, R38 ;  /* 0x00000026279f723e */ /* 0x000fca00000010ff */
[----:B------:R-:W2:Y:S01]  /*4550*/  MUFU.EX2 R44, R44 ;  /* 0x0000002c002c7308 */ /* 0x000ea20000000800 */
[----:B----4-:R-:W-:Y:S01]  /*4560*/  FADD.FTZ R4, R42, R15 ;  /* 0x0000000f2a047221 */ /* 0x010fe20000010000 */
[----:B------:R3:W-:Y:S06]  /*4570*/  STSM.16.M88.4 [R7], R156 ;  /* 0x0000009c07007844 */ /* 0x0007ec0000000200 */
[----:B------:R-:W-:Y:S01]  /*4580*/  MUFU.EX2 R46, R46 ;  /* 0x0000002e002e7308 */ /* 0x000fe20000000800 */
[C---:B-1----:R-:W-:Y:S01]  /*4590*/  FADD.FTZ R15, R43.reuse, R4 ;  /* 0x000000042b0f7221 */ /* 0x042fe20000010000 */
[----:B------:R-:W-:Y:S01]  /*45a0*/  IMAD.IADD R4, R12, 0x1, R7 ;  /* 0x000000010c047824 */ /* 0x000fe200078e0207 */
[----:B------:R-:W-:-:S05]  /*45b0*/  F2FP.BF16.F32.PACK_AB R161, R43, R42 ;  /* 0x0000002a2ba1723e */ /* 0x000fca00000010ff */
[----:B------:R-:W1:Y:S01]  /*45c0*/  MUFU.EX2 R45, R45 ;  /* 0x0000002d002d7308 */ /* 0x000e620000000800 */
[----:B--2---:R-:W-:-:S07]  /*45d0*/  FADD.FTZ R12, R44, R17 ;  /* 0x000000112c0c7221 */ /* 0x004fce0000010000 */
[----:B------:R-:W2:Y:S08]  /*45e0*/  MUFU.EX2 R47, R47 ;  /* 0x0000002f002f7308 */ /* 0x000eb00000000800 */
[----:B------:R-:W-:Y:S01]  /*45f0*/  MUFU.EX2 R48, R48 ;  /* 0x0000003000307308 */ /* 0x000fe20000000800 */
[C---:B-1----:R-:W-:Y:S01]  /*4600*/  F2FP.BF16.F32.PACK_AB R162, R45.reuse, R44 ;  /* 0x0000002c2da2723e */ /* 0x042fe200000010ff */
[----:B------:R-:W-:-:S06]  /*4610*/  FADD.FTZ R45, R45, R12 ;  /* 0x0000000c2d2d7221 */ /* 0x000fcc0000010000 */
[----:B------:R-:W1:Y:S01]  /*4620*/  MUFU.EX2 R49, R49 ;  /* 0x0000003100317308 */ /* 0x000e620000000800 */
[----:B--2---:R-:W-:-:S05]  /*4630*/  F2FP.BF16.F32.PACK_AB R163, R47, R46 ;  /* 0x0000002e2fa3723e */ /* 0x004fca00000010ff */
[----:B------:R3:W-:Y:S02]  /*4640*/  STSM.16.M88.4 [R6], R160 ;  /* 0x000000a006007844 */ /* 0x0007e40000000200 */
[----:B------:R-:W-:Y:S08]  /*4650*/  MUFU.EX2 R50, R50 ;  /* 0x0000003200327308 */ /* 0x000ff00000000800 */
[----:B------:R-:W2:Y:S01]  /*4660*/  MUFU.EX2 R51, R51 ;  /* 0x0000003300337308 */ /* 0x000ea20000000800 */
[----:B-1----:R-:W-:Y:S01]  /*4670*/  F2FP.BF16.F32.PACK_AB R164, R49, R48 ;  /* 0x0000003031a4723e */ /* 0x002fe200000010ff */
[----:B------:R-:W-:-:S04]  /*4680*/  FADD.FTZ R48, R48, R45 ;  /* 0x0000002d30307221 */ /* 0x000fc80000010000 */
[----:B------:R-:W-:Y:S02]  /*4690*/  FADD.FTZ R49, R49, R48 ;  /* 0x0000003031317221 */ /* 0x000fe40000010000 */
[----:B------:R-:W1:Y:S08]  /*46a0*/  MUFU.EX2 R52, R52 ;  /* 0x0000003400347308 */ /* 0x000e700000000800 */
[----:B------:R-:W-:Y:S01]  /*46b0*/  MUFU.EX2 R54, R54 ;  /* 0x0000003600367308 */ /* 0x000fe20000000800 */
[----:B--2---:R-:W-:-:S07]  /*46c0*/  F2FP.BF16.F32.PACK_AB R165, R51, R50 ;  /* 0x0000003233a5723e */ /* 0x004fce00000010ff */
[----:B------:R2:W4:Y:S01]  /*46d0*/  MUFU.EX2 R13, R10 ;  /* 0x0000000a000d7308 */ /* 0x0005220000000800 */
[----:B-1----:R-:W-:Y:S01]  /*46e0*/  F2FP.BF16.F32.PACK_AB R166, R11, R52 ;  /* 0x000000340ba6723e */ /* 0x002fe200000010ff */
[----:B--2---:R-:W-:-:S04]  /*46f0*/  FADD.FTZ R10, R46, R15 ;  /* 0x0000000f2e0a7221 */ /* 0x004fc80000010000 */
[----:B------:R-:W-:Y:S01]  /*4700*/  FADD.FTZ R47, R47, R10 ;  /* 0x0000000a2f2f7221 */ /* 0x000fe20000010000 */
[----:B------:R-:W-:-:S03]  /*4710*/  FADD.FTZ R10, R52, R49 ;  /* 0x00000031340a7221 */ /* 0x000fc60000010000 */
[----:B------:R-:W-:Y:S01]  /*4720*/  FADD.FTZ R50, R50, R47 ;  /* 0x0000002f32327221 */ /* 0x000fe20000010000 */
[----:B----4-:R-:W-:Y:S01]  /*4730*/  F2FP.BF16.F32.PACK_AB R167, R13, R54 ;  /* 0x000000360da7723e */ /* 0x010fe200000010ff */
[----:B------:R-:W-:Y:S02]  /*4740*/  FADD.FTZ R10, R11, R10 ;  /* 0x0000000a0b0a7221 */ /* 0x000fe40000010000 */
[----:B------:R-:W-:Y:S02]  /*4750*/  FADD.FTZ R51, R51, R50 ;  /* 0x0000003233337221 */ /* 0x000fe40000010000 */
[----:B------:R3:W-:Y:S02]  /*4760*/  STSM.16.M88.4 [R4], R164 ;  /* 0x000000a404007844 */ /* 0x0007e40000000200 */
[----:B------:R-:W-:-:S04]  /*4770*/  FADD.FTZ R54, R54, R51 ;  /* 0x0000003336367221 */ /* 0x000fc80000010000 */
[----:B------:R-:W-:Y:S01]  /*4780*/  FADD.FTZ R11, R13, R54 ;  /* 0x000000360d0b7221 */ /* 0x000fe20000010000 */
[----:B------:R-:W-:Y:S06]  /*4790*/  @!P0 BRA `(.L_x_30) ;  /* 0x0000000000048947 */ /* 0x000fec0003800000 */
[----:B------:R-:W-:Y:S01]  /*47a0*/  BPT.TRAP 0x1 ;  /* 0x000000040000795c */ /* 0x000fe20000300000 */
.L_x_30:
[----:B------:R1:W2:Y:S01]  /*47b0*/  SYNCS.PHASECHK.TRANS64.TRYWAIT P1, [UR41+0x28c50], R9 ;  /* 0x028c5009ff0075a7 */ /* 0x0002a20008020169 */
[----:B------:R-:W-:Y:S05]  /*47c0*/  @!P0 BRA `(.L_x_31) ;  /* 0x0000000000048947 */ /* 0x000fea0003800000 */
[----:B------:R-:W-:Y:S01]  /*47d0*/  BPT.TRAP 0x1 ;  /* 0x000000040000795c */ /* 0x000fe20000300000 */
.L_x_31:
[----:B------:R-:W-:Y:S01]  /*47e0*/  ULOP3.LUT UR24, UR45, 0x2000000, URZ, 0xfc, !UPT ;  /* 0x020000002d187892 */ /* 0x000fe2000f8efc3f */
[----:B--2---:R-:W-:Y:S11]  /*47f0*/  @P1 BRA `(.L_x_32) ;  /* 0x0000000000081947 */ /* 0x004ff60003800000 */
[----:B------:R-:W2:Y:S02]  /*4800*/  SYNCS.PHASECHK.TRANS64.TRYWAIT P1, [UR41+0x28c50], R9 ;  /* 0x028c5009ff0075a7 */ /* 0x000ea40008020169 */
[----:B--2---:R-:W-:Y:S05]  /*4810*/  @!P1 BRA `(.L_x_33) ;  /* 0x0000008400989947 */ /* 0x004fea0003800000 */
.L_x_32:
[----:B------:R-:W-:Y:S01]  /*4820*/  WARPGROUP.ARRIVE ;  /* 0x00000000000079c5 */ /* 0x000fe20000000000 */
[----:B------:R-:W-:Y:S01]  /*4830*/  UMOV UR14, UR24 ;  /* 0x00000018000e7c82 */ /* 0x000fe20008000000 */
[----:B------:R-:W-:Y:S01]  /*4840*/  UMOV UR15, 0x40000040 ;  /* 0x40000040000f7882 */ /* 0x000fe20000000000 */
[----:B------:R-:W-:-:S03]  /*4850*/  UIADD3 UR4, UR24, 0x80, URZ ;  /* 0x0000008018047890 */ /* 0x000fc6000fffe03f */
[----:B------:R-:W-:Y:S01]  /*4860*/  HGMMA.64x256x16.F32.BF16 R24, R152, gdesc[UR12].tnspB, RZ, !UPT, gsb0 ;  /* 0x43e0000c98187df0 */ /* 0x000fe2000c0018ff */
[----:B------:R-:W-:-:S03]  /*4870*/  UMOV UR15, 0x40000040 ;  /* 0x40000040000f7882 */ /* 0x000fc60000000000 */
[----:B------:R-:W-:Y:S01]  /*4880*/  UMOV UR14, UR4 ;  /* 0x00000004000e7c82 */ /* 0x000fe20008000000 */
[----:B------:R-:W-:Y:S01]  /*4890*/  UIADD3 UR4, UR24, 0x100, URZ ;  /* 0x0000010018047890 */ /* 0x000fe2000fffe03f */
[----:B------:R-:W-:Y:S02]  /*48a0*/  WARPGROUP.DEPBAR.LE gsb0, 0x0 ;  /* 0x00008000000079c5 */ /* 0x000fe40000010000 */
[----:B------:R-:W-:-:S15]  /*48b0*/  WARPGROUP.ARRIVE ;  /* 0x00000000000079c5 */ /* 0x000fde0000000000 */
[----:B------:R-:W-:-:S05]  /*48c0*/  NOP ;  /* 0x0000000000007918 */ /* 0x000fca0000000000 */
[----:B------:R-:W-:Y:S01]  /*48d0*/  HGMMA.64x256x16.F32.BF16 R24, R156, gdesc[UR12].tnspB, R24, gsb0 ;  /* 0x43e0000c9c187df0 */ /* 0x000fe20008001818 */
[----:B------:R-:W-:Y:S01]  /*48e0*/  UMOV UR14, UR4 ;  /* 0x00000004000e7c82 */ /* 0x000fe20008000000 */
[----:B------:R-:W-:Y:S01]  /*48f0*/  UMOV UR15, 0x40000040 ;  /* 0x40000040000f7882 */ /* 0x000fe20000000000 */
[----:B------:R-:W-:Y:S01]  /*4900*/  UIADD3 UR4, UR24, 0x180, URZ ;  /* 0x0000018018047890 */ /* 0x000fe2000fffe03f */
[----:B------:R-:W-:Y:S02]  /*4910*/  WARPGROUP.DEPBAR.LE gsb0, 0x0 ;  /* 0x00008000000079c5 */ /* 0x000fe40000010000 */
[----:B------:R-:W-:-:S15]  /*4920*/  WARPGROUP.ARRIVE ;  /* 0x00000000000079c5 */ /* 0x000fde0000000000 */
[----:B------:R-:W-:-:S07]  /*4930*/  NOP ;  /* 0x0000000000007918 */ /* 0x000fce0000000000 */
[----:B------:R-:W-:Y:S01]  /*4940*/  HGMMA.64x256x16.F32.BF16 R24, R160, gdesc[UR12].tnspB, R24, gsb0 ;  /* 0x43e0000ca0187df0 */ /* 0x000fe20008001818 */
[----:B------:R-:W-:Y:S01]  /*4950*/  UMOV UR14, UR4 ;  /* 0x00000004000e7c82 */ /* 0x000fe20008000000 */
[----:B------:R-:W-:Y:S01]  /*4960*/  UMOV UR15, 0x40000040 ;  /* 0x40000040000f7882 */ /* 0x000fe20000000000 */
[----:B------:R-:W-:Y:S01]  /*4970*/  UMOV UR4, URZ ;  /* 0x0000003f00047c82 */ /* 0x000fe20008000000 */
[----:B------:R-:W-:Y:S02]  /*4980*/  WARPGROUP.DEPBAR.LE gsb0, 0x0 ;  /* 0x00008000000079c5 */ /* 0x000fe40000010000 */
[----:B------:R-:W-:-:S15]  /*4990*/  WARPGROUP.ARRIVE ;  /* 0x00000000000079c5 */ /* 0x000fde0000000000 */
[----:B------:R-:W-:-:S07]  /*49a0*/  NOP ;  /* 0x0000000000007918 */ /* 0x000fce0000000000 */
[----:B------:R-:W-:Y:S03]  /*49b0*/  HGMMA.64x256x16.F32.BF16 R24, R164, gdesc[UR12].tnspB, R24, gsb0 ;  /* 0x43e0000ca4187df0 */ /* 0x000fe60008001818 */
[----:B------:R-:W-:Y:S02]  /*49c0*/  WARPGROUP.DEPBAR.LE gsb0, 0x0 ;  /* 0x00008000000079c5 */ /* 0x000fe40000010000 */
[----:B------:R-:W-:Y:S01]  /*49d0*/  @!PT LDS RZ, [RZ] ;  /* 0x00000000fffff984 */ /* 0x000fe20000000800 */
[----:B------:R-:W-:Y:S01]  /*49e0*/  @!PT LDS RZ, [RZ] ;  /* 0x00000000fffff984 */ /* 0x000fe20000000800 */
[----:B------:R-:W-:Y:S01]  /*49f0*/  @!PT LDS RZ, [RZ] ;  /* 0x00000000fffff984 */ /* 0x000fe20000000800 */
[----:B------:R-:W-:Y:S01]  /*4a00*/  @!PT LDS RZ, [RZ] ;  /* 0x00000000fffff984 */ /* 0x000fe20000000800 */
[----:B------:R4:W-:Y:S06]  /*4a10*/  MEMBAR.ALL.CTA ;  /* 0x0000000000007992 */ /* 0x0009ec0000008000 */
[----:B----4-:R-:W4:Y:S02]  /*4a20*/  FENCE.VIEW.ASYNC.S ;  /* 0x00000000000073c6 */ /* 0x010f240000000000 */
[----:B----4-:R-:W-:Y:S01]  /*4a30*/  NOP ;  /* 0x0000000000007918 */ /* 0x010fe20000000000 */
[----:B------:R-:W-:Y:S06]  /*4a40*/  BAR.ARV 0xe, 0x100 ;  /* 0x0384000000007b1d */ /* 0x000fec0000002000 */
[----:B------:R-:W-:Y:S05]  /*4a50*/  @!P0 BRA `(.L_x_34) ;  /* 0x0000000000048947 */ /* 0x000fea0003800000 */
[----:B------:R-:W-:Y:S01]  /*4a60*/  BPT.TRAP 0x1 ;  /* 0x000000040000795c */ /* 0x000fe20000300000 */
.L_x_34:
[----:B------:R-:W-:Y:S02]  /*4a70*/  UIADD3 UR44, UR44, -0x2, URZ ;  /* 0xfffffffe2c2c7890 */ /* 0x000fe4000fffe03f */
[----:B------:R-:W-:Y:S02]  /*4a80*/  UIADD3 UR5, UR41, 0x28c60, URZ ;  /* 0x00028c6029057890 */ /* 0x000fe4000fffe03f */
[----:B------:R-:W-:Y:S02]  /*4a90*/  UISETP.GE.AND UP0, UPT, UR44, UR40, UPT ;  /* 0x000000282c00728c */ /* 0x000fe4000bf06270 */
[----:B------:R-:W-:-:S04]  /*4aa0*/  UPRMT UR5, UR42, 0x654, UR5 ;  /* 0x000006542a057896 */ /* 0x000fc80008000005 */
[----:B------:R-:W-:-:S05]  /*4ab0*/  PLOP3.LUT P1, PT, PT, PT, UP0, 0x80, 0x0 ;  /* 0x000000000000781c */ /* 0x000fca0003f2f008 */
[----:B------:R-:W-:Y:S08]  /*4ac0*/  SYNCS.ARRIVE.TRANS64.RED.A1T0 RZ, [UR5], RZ ;  /* 0x000000ffffff79a7 */ /* 0x000ff00008100405 */
[----:B------:R-:W-:Y:S05]  /*4ad0*/  @!P1 BRA `(.L_x_35) ;  /* 0x0000001800409947 */ /* 0x000fea0003800000 */
[----:B------:R-:W-:Y:S01]  /*4ae0*/  UMOV UR4, URZ ;  /* 0x0000003f00047c82 */ /* 0x000fe20008000000 */
[----:B------:R-:W-:Y:S01]  /*4af0*/  UMOV UR5, URZ ;  /* 0x0000003f00057c82 */ /* 0x000fe20008000000 */
[----:B------:R-:W-:-:S05]  /*4b00*/  ULDC UR27, c[0x0][0x988] ;  /* 0x00026200001b7ab9 */ /* 0x000fca0000000800 */
.L_x_46:
[----:B------:R-:W-:Y:S01]  /*4b10*/  UIADD3 UR7, UR5, 0x1, URZ ;  /* 0x0000000105077890 */ /* 0x000fe2000fffe03f */
[----:B012---:R-:W-:Y:S01]  /*4b20*/  IMAD.U32 R9, RZ, RZ, UR44 ;  /* 0x0000002cff097e24 */ /* 0x007fe2000f8e00ff */
[----:B------:R-:W-:Y:S02]  /*4b30*/  UIADD3 UR44, UR44, -0x1, URZ ;  /* 0xffffffff2c2c7890 */ /* 0x000fe4000fffe03f */
[----:B------:R-:W-:Y:S02]  /*4b40*/  UISETP.NE.AND UP0, UPT, UR7, 0x2, UPT ;  /* 0x000000020700788c */ /* 0x000fe4000bf05270 */
[----:B------:R-:W-:Y:S02]  /*4b50*/  ISETP.GT.AND P1, PT, R9, UR40, PT ;  /* 0x0000002809007c0c */ /* 0x000fe4000bf24270 */
[----:B------:R-:W-:Y:S02]  /*4b60*/  USEL UR10, URZ, 0x1, UP0 ;  /* 0x000000013f0a7887 */ /* 0x000fe40008000000 */
[----:B------:R-:W-:-:S02]  /*4b70*/  USEL UR25, UR7, URZ, UP0 ;  /* 0x0000003f07197287 */ /* 0x000fc40008000000 */
[----:B------:R-:W-:Y:S01]  /*4b80*/  ULOP3.LUT UR4, UR4, UR10, URZ, 0x3c, !UPT ;  /* 0x0000000a04047292 */ /* 0x000fe2000f8e3c3f */
[----:B------:R-:W-:Y:S11]  /*4b90*/  @!P0 BRA `(.L_x_36) ;  /* 0x0000000000048947 */ /* 0x000ff60003800000 */
[----:B------:R-:W-:Y:S01]  /*4ba0*/  BPT.TRAP 0x1 ;  /* 0x000000040000795c */ /* 0x000fe20000300000 */
.L_x_36:
[----:B------:R-:W-:Y:S01]  /*4bb0*/  ULEA UR26, UR25, UR41, 0x3 ;  /* 0x00000029191a7291 */ /* 0x000fe2000f8e183f */
[----:B------:R-:W-:-:S04]  /*4bc0*/  MOV R9, UR4 ;  /* 0x0000000400097c02 */ /* 0x000fc80008000f00 */
[----:B------:R-:W-:-:S04]  /*4bd0*/  SHF.L.U32 R9, R9, 0x1f, RZ ;  /* 0x0000001f09097819 */ /* 0x000fc800000006ff */
[----:B------:R0:W1:Y:S01]  /*4be0*/  SYNCS.PHASECHK.TRANS64.TRYWAIT P2, [UR26+0x28c30], R9 ;  /* 0x028c3009ff0075a7 */ /* 0x000062000804015a */
[----:B------:R-:W-:Y:S05]  /*4bf0*/  @!P0 BRA `(.L_x_37) ;  /* 0x0000000000048947 */ /* 0x000fea0003800000 */
[----:B------:R-:W-:Y:S01]  /*4c00*/  BPT.TRAP 0x1 ;  /* 0x000000040000795c */ /* 0x000fe20000300000 */
.L_x_37:
[----:B-1----:R-:W-:Y:S05]  /*4c10*/  @P2 BRA `(.L_x_38) ;  /* 0x0000000000082947 */ /* 0x002fea0003800000 */
[----:B------:R-:W1:Y:S02]  /*4c20*/  SYNCS.PHASECHK.TRANS64.TRYWAIT P2, [UR26+0x28c30], R9 ;  /* 0x028c3009ff0075a7 */ /* 0x000e64000804015a */
[----:B-1----:R-:W-:Y:S05]  /*4c30*/  @!P2 BRA `(.L_x_39) ;  /* 0x0000008000a8a947 */ /* 0x002fea0003800000 */
.L_x_38:
[----:B------:R-:W-:Y:S01]  /*4c40*/  ULEA UR10, UR25, UR6, 0x9 ;  /* 0x00000006190a7291 */ /* 0x000fe2000f8e483f */
[----:B---3--:R-:W-:Y:S01]  /*4c50*/  WARPGROUP.ARRIVE ;  /* 0x00000000000079c5 */ /* 0x008fe20000000000 */
[----:B------:R-:W-:Y:S01]  /*4c60*/  UMOV UR11, 0x40000040 ;  /* 0x40000040000b7882 */ /* 0x000fe20000000000 */
[----:B------:R-:W-:Y:S01]  /*4c70*/  UMOV UR15, 0x40000040 ;  /* 0x40000040000f7882 */ /* 0x000fe20000000000 */
[----:B------:R-:W-:Y:S02]  /*4c80*/  UIADD3 UR14, UR10, 0x2, URZ ;  /* 0x000000020a0e7890 */ /* 0x000fe4000fffe03f */
[----:B------:R-:W-:Y:S01]  /*4c90*/  UIADD3 UR18, UR10, 0x4, URZ ;  /* 0x000000040a127890 */ /* 0x000fe2000fffe03f */
[----:B------:R-:W-:Y:S02]  /*4ca0*/  UMOV UR19, 0x40000040 ;  /* 0x4000004000137882 */ /* 0x000fe40000000000 */
[----:B------:R-:W-:Y:S01]  /*4cb0*/  HGMMA.64x64x16.F32.BF16 R152, gdesc[UR8], RZ, !UPT, gsb0 ;  /* 0x00e00000089879f0 */ /* 0x000fe2000c0018ff */
[----:B------:R-:W-:Y:S01]  /*4cc0*/  UIADD3 UR22, UR10, 0x6, URZ ;  /* 0x000000060a167890 */ /* 0x000fe2000fffe03f */
[----:B------:R-:W-:Y:S01]  /*4cd0*/  UMOV UR23, 0x40000040 ;  /* 0x4000004000177882 */ /* 0x000fe20000000000 */
[----:B------:R-:W-:-:S02]  /*4ce0*/  WARPGROUP.DEPBAR.LE gsb0, 0x0 ;  /* 0x00008000000079c5 */ /* 0x000fc40000010000 */
        /* <DEDUP_REMOVED lines=11> */
.L_x_40:
[----:B-1----:R-:W-:Y:S01]  /*4da0*/  FMNMX.FTZ R12, R152, R3, !PT ;  /* 0x00000003980c7209 */ /* 0x002fe20007810000 */
[----:B------:R-:W-:Y:S01]  /*4db0*/  UMOV UR11, UR27 ;  /* 0x0000001b000b7c82 */ /* 0x000fe20008000000 */
[----:B------:R-:W-:Y:S01]  /*4dc0*/  ISETP.NE.AND P2, PT, R0, RZ, PT ;  /* 0x000000ff0000720c */ /* 0x000fe20003f45270 */
[----:B------:R-:W-:Y:S01]  /*4dd0*/  UIADD3 UR7, UR26, 0x28c40, URZ ;  /* 0x00028c401a077890 */ /* 0x000fe2000fffe03f */
[----:B------:R-:W-:-:S03]  /*4de0*/  FMNMX.FTZ R13, R153, R12, !PT ;  /* 0x0000000c990d7209 */ /* 0x000fc60007810000 */
[----:B------:R-:W-:Y:S01]  /*4df0*/  UPRMT UR7, UR42, 0x654, UR7 ;  /* 0x000006542a077896 */ /* 0x000fe20008000007 */
[----:B------:R-:W-:-:S04]  /*4e00*/  FMNMX.FTZ R12, R156, R13, !PT ;  /* 0x0000000d9c0c7209 */ /* 0x000fc80007810000 */
[----:B------:R-:W-:-:S04]  /*4e10*/  FMNMX.FTZ R13, R157, R12, !PT ;  /* 0x0000000c9d0d7209 */ /* 0x000fc80007810000 */
[----:B------:R-:W-:Y:S01]  /*4e20*/  FMNMX.FTZ R12, R160, R13, !PT ;  /* 0x0000000da00c7209 */ /* 0x000fe20007810000 */
[----:B------:R-:W-:Y:S03]  /*4e30*/  SYNCS.ARRIVE.TRANS64.RED.A1T0 RZ, [UR7], RZ ;  /* 0x000000ffffff79a7 */ /* 0x000fe60008100407 */
[----:B------:R-:W-:-:S04]  /*4e40*/  FMNMX.FTZ R13, R161, R12, !PT ;  /* 0x0000000ca10d7209 */ /* 0x000fc80007810000 */
        /* <DEDUP_REMOVED lines=9> */
[----:B------:R-:W-:-:S05]  /*4ee0*/  FMNMX.FTZ R15, R181, R12, !PT ;  /* 0x0000000cb50f7209 */ /* 0x000fca0007810000 */
[----:B------:R-:W1:Y:S02]  /*4ef0*/  SHFL.BFLY PT, R12, R15, 0x2, 0x1f ;  /* 0x0c401f000f0c7f89 */ /* 0x000e6400000e0000 */
        /* <DEDUP_REMOVED lines=10> */
[----:B------:R-:W-:-:S03]  /*4fa0*/  FMNMX.FTZ R13, R167, R14, !PT ;  /* 0x0000000ea70d7209 */ /* 0x000fc60007810000 */
[----:B------:R-:W-:Y:S01]  /*4fb0*/  FMUL.FTZ R184, R12, UR11 ;  /* 0x0000000b0cb87c20 */ /* 0x000fe20008410000 */
[----:B------:R-:W-:Y:S01]  /*4fc0*/  FMNMX.FTZ R14, R170, R13, !PT ;  /* 0x0000000daa0e7209 */ /* 0x000fe20007810000 */
[----:B------:R-:W-:Y:S02]  /*4fd0*/  FADD.FTZ R3, -R12, R3 ;  /* 0x000000030c037221 */ /* 0x000fe40000010100 */
[--C-:B------:R-:W-:Y:S01]  /*4fe0*/  FFMA.FTZ R152, R152, UR11, -R184.reuse ;  /* 0x0000000b98987c23 */ /* 0x100fe200080108b8 */
[----:B------:R-:W-:Y:S01]  /*4ff0*/  FMNMX.FTZ R13, R171, R14, !PT ;  /* 0x0000000eab0d7209 */ /* 0x000fe20007810000 */
[----:B------:R-:W-:Y:S01]  /*5000*/  FMUL.FTZ R3, R3, UR11 ;  /* 0x0000000b03037c20 */ /* 0x000fe20008410000 */
[--C-:B------:R-:W-:Y:S01]  /*5010*/  FFMA.FTZ R19, R156, UR11, -R184.reuse ;  /* 0x0000000b9c137c23 */ /* 0x100fe200080108b8 */
[--C-:B------:R-:W-:Y:S01]  /*5020*/  FFMA.FTZ R156, R160, UR11, -R184.reuse ;  /* 0x0000000ba09c7c23 */ /* 0x100fe200080108b8 */
[----:B------:R-:W-:Y:S01]  /*5030*/  FMNMX.FTZ R14, R174, R13, !PT ;  /* 0x0000000dae0e7209 */ /* 0x000fe20007810000 */
[--C-:B------:R-:W-:Y:S01]  /*5040*/  FFMA.FTZ R13, R153, UR11, -R184.reuse ;  /* 0x0000000b990d7c23 */ /* 0x100fe200080108b8 */
[----:B------:R-:W-:Y:S01]  /*5050*/  MUFU.EX2 R152, R152 ;  /* 0x0000009800987308 */ /* 0x000fe20000000800 */
[--C-:B------:R-:W-:Y:S01]  /*5060*/  FFMA.FTZ R17, R161, UR11, -R184.reuse ;  /* 0x0000000ba1117c23 */ /* 0x100fe200080108b8 */
[----:B------:R-:W-:Y:S01]  /*5070*/  FMNMX.FTZ R15, R175, R14, !PT ;  /* 0x0000000eaf0f7209 */ /* 0x000fe20007810000 */
[--C-:B------:R-:W-:Y:S01]  /*5080*/  FFMA.FTZ R160, R168, UR11, -R184.reuse ;  /* 0x0000000ba8a07c23 */ /* 0x100fe200080108b8 */
[--C-:B------:R-:W-:Y:S01]  /*5090*/  FFMA.FTZ R23, R173, UR11, -R184.reuse ;  /* 0x0000000bad177c23 */ /* 0x100fe200080108b8 */
[--C-:B------:R-:W-:Y:S01]  /*50a0*/  FFMA.FTZ R180, R180, UR11, -R184.reuse ;  /* 0x0000000bb4b47c23 */ /* 0x100fe200080108b8 */
[----:B------:R-:W-:Y:S01]  /*50b0*/  FMNMX.FTZ R14, R178, R15, !PT ;  /* 0x0000000fb20e7209 */ /* 0x000fe20007810000 */
[----:B------:R-:W-:Y:S01]  /*50c0*/  FFMA.FTZ R181, R181, UR11, -R184 ;  /* 0x0000000bb5b57c23 */ /* 0x000fe200080108b8 */
[----:B------:R-:W1:Y:S02]  /*50d0*/  MUFU.EX2 R3, R3 ;  /* 0x0000000300037308 */ /* 0x000e640000000800 */
[----:B------:R-:W-:-:S04]  /*50e0*/  FMNMX.FTZ R15, R179, R14, !PT ;  /* 0x0000000eb30f7209 */ /* 0x000fc80007810000 */
[----:B------:R-:W-:Y:S01]  /*50f0*/  FMNMX.FTZ R16, R182, R15, !PT ;  /* 0x0000000fb6107209 */ /* 0x000fe20007810000 */
[--C-:B------:R-:W-:Y:S01]  /*5100*/  FFMA.FTZ R15, R157, UR11, -R184.reuse ;  /* 0x0000000b9d0f7c23 */ /* 0x100fe200080108b8 */
[----:B------:R-:W2:Y:S02]  /*5110*/  MUFU.EX2 R13, R13 ;  /* 0x0000000d000d7308 */ /* 0x000ea40000000800 */
[----:B------:R-:W-:Y:S01]  /*5120*/  FMNMX.FTZ R18, R183, R16, !PT ;  /* 0x00000010b7127209 */ /* 0x000fe20007810000 */
[--C-:B------:R-:W-:Y:S01]  /*5130*/  FFMA.FTZ R16, R164, UR11, -R184.reuse ;  /* 0x0000000ba4107c23 */ /* 0x100fe200080108b8 */
[----:B------:R-:W-:-:S03]  /*5140*/  FFMA.FTZ R164, R176, UR11, -R184 ;  /* 0x0000000bb0a47c23 */ /* 0x000fc600080108b8 */
[----:B------:R-:W3:Y:S01]  /*5150*/  SHFL.BFLY PT, R21, R18, 0x2, 0x1f ;  /* 0x0c401f0012157f89 */ /* 0x000ee200000e0000 */
[----:B------:R4:W-:Y:S01]  /*5160*/  MUFU.EX2 R14, R19 ;  /* 0x00000013000e7308 */ /* 0x0009e20000000800 */
[----:B-1----:R-:W-:Y:S01]  /*5170*/  FFMA.FTZ R10, R3, R10, R152 ;  /* 0x0000000a030a7223 */ /* 0x002fe20000010098 */
[-C--:B------:R-:W-:Y:S01]  /*5180*/  FMUL.FTZ R24, R24, R3.reuse ;  /* 0x0000000318187220 */ /* 0x080fe20000410000 */
[-C--:B------:R-:W-:Y:S01]  /*5190*/  FMUL.FTZ R25, R25, R3.reuse ;  /* 0x0000000319197220 */ /* 0x080fe20000410000 */
[-C--:B------:R-:W-:Y:S01]  /*51a0*/  FMUL.FTZ R28, R28, R3.reuse ;  /* 0x000000031c1c7220 */ /* 0x080fe20000410000 */
[-C--:B------:R-:W-:Y:S01]  /*51b0*/  FMUL.FTZ R29, R29, R3.reuse ;  /* 0x000000031d1d7220 */ /* 0x080fe20000410000 */
[-C--:B------:R-:W-:Y:S01]  /*51c0*/  FMUL.FTZ R32, R32, R3.reuse ;  /* 0x0000000320207220 */ /* 0x080fe20000410000 */
[-C--:B------:R-:W-:Y:S01]  /*51d0*/  FMUL.FTZ R33, R33, R3.reuse ;  /* 0x0000000321217220 */ /* 0x080fe20000410000 */
[----:B------:R-:W-:Y:S01]  /*51e0*/  MUFU.EX2 R15, R15 ;  /* 0x0000000f000f7308 */ /* 0x000fe20000000800 */
[--C-:B----4-:R-:W-:Y:S01]  /*51f0*/  FFMA.FTZ R19, R165, UR11, -R184.reuse ;  /* 0x0000000ba5137c23 */ /* 0x110fe200080108b8 */
[----:B--2---:R-:W-:Y:S01]  /*5200*/  F2FP.BF16.F32.PACK_AB R152, R13, R152 ;  /* 0x000000980d98723e */ /* 0x004fe200000010ff */
[--C-:B------:R-:W-:Y:S01]  /*5210*/  FFMA.FTZ R165, R177, UR11, -R184.reuse ;  /* 0x0000000bb1a57c23 */ /* 0x100fe200080108b8 */
[-C--:B------:R-:W-:Y:S01]  /*5220*/  FMUL.FTZ R36, R36, R3.reuse ;  /* 0x0000000324247220 */ /* 0x080fe20000410000 */
[-C--:B------:R-:W-:Y:S01]  /*5230*/  FMUL.FTZ R37, R37, R3.reuse ;  /* 0x0000000325257220 */ /* 0x080fe20000410000 */
[-C--:B------:R-:W-:Y:S01]  /*5240*/  FMUL.FTZ R40, R40, R3.reuse ;  /* 0x0000000328287220 */ /* 0x080fe20000410000 */
[-C--:B------:R-:W-:Y:S01]  /*5250*/  FMUL.FTZ R41, R41, R3.reuse ;  /* 0x0000000329297220 */ /* 0x080fe20000410000 */
[----:B------:R-:W-:Y:S01]  /*5260*/  MUFU.EX2 R156, R156 ;  /* 0x0000009c009c7308 */ /* 0x000fe20000000800 */
[-C--:B------:R-:W-:Y:S01]  /*5270*/  FMUL.FTZ R44, R44, R3.reuse ;  /* 0x000000032c2c7220 */ /* 0x080fe20000410000 */
[-C--:B------:R-:W-:Y:S01]  /*5280*/  FMUL.FTZ R45, R45, R3.reuse ;  /* 0x000000032d2d7220 */ /* 0x080fe20000410000 */
[-C--:B------:R-:W-:Y:S01]  /*5290*/  FMUL.FTZ R48, R48, R3.reuse ;  /* 0x0000000330307220 */ /* 0x080fe20000410000 */
[-C--:B------:R-:W-:Y:S01]  /*52a0*/  FMUL.FTZ R49, R49, R3.reuse ;  /* 0x0000000331317220 */ /* 0x080fe20000410000 */
[-C--:B------:R-:W-:Y:S01]  /*52b0*/  FMUL.FTZ R52, R52, R3.reuse ;  /* 0x0000000334347220 */ /* 0x080fe20000410000 */
[----:B------:R-:W-:Y:S01]  /*52c0*/  FMUL.FTZ R53, R53, R3 ;  /* 0x0000000335357220 */ /* 0x000fe20000410000 */
[----:B---3--:R-:W-:Y:S01]  /*52d0*/  FMNMX.FTZ R22, R18, R21, !PT ;  /* 0x0000001512167209 */ /* 0x008fe20007810000 */
[--C-:B------:R-:W-:Y:S01]  /*52e0*/  FFMA.FTZ R18, R172, UR11, -R184.reuse ;  /* 0x0000000bac127c23 */ /* 0x100fe200080108b8 */
[----:B------:R-:W-:Y:S01]  /*52f0*/  MUFU.EX2 R17, R17 ;  /* 0x0000001100117308 */ /* 0x000fe20000000800 */
[----:B------:R-:W-:Y:S01]  /*5300*/  FFMA.FTZ R21, R169, UR11, -R184 ;  /* 0x0000000ba9157c23 */ /* 0x000fe200080108b8 */
[-C--:B------:R-:W-:Y:S01]  /*5310*/  FMUL.FTZ R56, R56, R3.reuse ;  /* 0x0000000338387220 */ /* 0x080fe20000410000 */
[----:B------:R-:W1:Y:S01]  /*5320*/  SHFL.BFLY PT, R153, R22, 0x1, 0x1f ;  /* 0x0c201f0016997f89 */ /* 0x000e6200000e0000 */
        /* <DEDUP_REMOVED lines=22> */
[----:B------:R-:W-:Y:S01]  /*5490*/  FMUL.FTZ R96, R96, R3 ;  /* 0x0000000360607220 */ /* 0x000fe20000410000 */
[----:B-1----:R-:W-:Y:S01]  /*54a0*/  FMNMX.FTZ R20, R22, R153, !PT ;  /* 0x0000009916147209 */ /* 0x002fe20007810000 */
[-C--:B------:R-:W-:Y:S01]  /*54b0*/  FMUL.FTZ R97, R97, R3.reuse ;  /* 0x0000000361617220 */ /* 0x080fe20000410000 */
[-C--:B------:R-:W-:Y:S01]  /*54c0*/  FMUL.FTZ R100, R100, R3.reuse ;  /* 0x0000000364647220 */ /* 0x080fe20000410000 */
[-C--:B------:R-:W-:Y:S01]  /*54d0*/  FMUL.FTZ R101, R101, R3.reuse ;  /* 0x0000000365657220 */ /* 0x080fe20000410000 */
[-C--:B------:R-:W-:Y:S01]  /*54e0*/  FMUL.FTZ R104, R104, R3.reuse ;  /* 0x0000000368687220 */ /* 0x080fe20000410000 */
[C---:B------:R-:W-:Y:S01]  /*54f0*/  FADD.FTZ R153, -R20.reuse, R5 ;  /* 0x0000000514997221 */ /* 0x040fe20000010100 */
[----:B------:R-:W-:Y:S01]  /*5500*/  FMUL.FTZ R157, R20, UR11 ;  /* 0x0000000b149d7c20 */ /* 0x000fe20008410000 */
[----:B------:R-:W-:Y:S01]  /*5510*/  MUFU.EX2 R21, R21 ;  /* 0x0000001500157308 */ /* 0x000fe20000000800 */
[----:B------:R-:W-:Y:S01]  /*5520*/  FMUL.FTZ R105, R105, R3 ;  /* 0x0000000369697220 */ /* 0x000fe20000410000 */
[----:B------:R-:W-:Y:S01]  /*5530*/  FMUL.FTZ R153, R153, UR11 ;  /* 0x0000000b99997c20 */ /* 0x000fe20008410000 */
[--C-:B------:R-:W-:Y:S01]  /*5540*/  FFMA.FTZ R154, R154, UR11, -R157.reuse ;  /* 0x0000000b9a9a7c23 */ /* 0x100fe2000801089d */
[--C-:B------:R-:W-:Y:S01]  /*5550*/  FFMA.FTZ R155, R155, UR11, -R157.reuse ;  /* 0x0000000b9b9b7c23 */ /* 0x100fe2000801089d */
[--C-:B------:R-:W-:Y:S01]  /*5560*/  FFMA.FTZ R158, R158, UR11, -R157.reuse ;  /* 0x0000000b9e9e7c23 */ /* 0x100fe2000801089d */
[--C-:B------:R-:W-:Y:S01]  /*5570*/  FFMA.FTZ R159, R159, UR11, -R157.reuse ;  /* 0x0000000b9f9f7c23 */ /* 0x100fe2000801089d */
[--C-:B------:R-:W-:Y:S01]  /*5580*/  FFMA.FTZ R162, R162, UR11, -R157.reuse ;  /* 0x0000000ba2a27c23 */ /* 0x100fe2000801089d */
[----:B------:R1:W-:Y:S01]  /*5590*/  MUFU.EX2 R168, R153 ;  /* 0x0000009900a87308 */ /* 0x0003e20000000800 */
[--C-:B------:R-:W-:Y:S01]  /*55a0*/  FFMA.FTZ R163, R163, UR11, -R157.reuse ;  /* 0x0000000ba3a37c23 */ /* 0x100fe2000801089d */
[--C-:B------:R-:W-:Y:S01]  /*55b0*/  FFMA.FTZ R166, R166, UR11, -R157.reuse ;  /* 0x0000000ba6a67c23 */ /* 0x100fe2000801089d */
[--C-:B------:R-:W-:Y:S01]  /*55c0*/  FFMA.FTZ R167, R167, UR11, -R157.reuse ;  /* 0x0000000ba7a77c23 */ /* 0x100fe2000801089d */
[--C-:B------:R-:W-:Y:S01]  /*55d0*/  FFMA.FTZ R170, R170, UR11, -R157.reuse ;  /* 0x0000000baaaa7c23 */ /* 0x100fe2000801089d */
[--C-:B------:R-:W-:Y:S01]  /*55e0*/  FFMA.FTZ R171, R171, UR11, -R157.reuse ;  /* 0x0000000babab7c23 */ /* 0x100fe2000801089d */
[--C-:B------:R-:W-:Y:S01]  /*55f0*/  FFMA.FTZ R174, R174, UR11, -R157.reuse ;  /* 0x0000000baeae7c23 */ /* 0x100fe2000801089d */
[----:B------:R-:W-:Y:S01]  /*5600*/  FFMA.FTZ R175, R175, UR11, -R157 ;  /* 0x0000000bafaf7c23 */ /* 0x000fe2000801089d */
[----:B------:R-:W2:Y:S01]  /*5610*/  MUFU.EX2 R161, R154 ;  /* 0x0000009a00a17308 */ /* 0x000ea20000000800 */
[----:B-1----:R-:W-:-:S02]  /*5620*/  IMAD.U32 R153, RZ, RZ, UR5 ;  /* 0x00000005ff997e24 */ /* 0x002fc4000f8e00ff */
[--C-:B------:R-:W-:Y:S01]  /*5630*/  FFMA.FTZ R178, R178, UR11, -R157.reuse ;  /* 0x0000000bb2b27c23 */ /* 0x100fe2000801089d */
[--C-:B------:R-:W-:Y:S01]  /*5640*/  FFMA.FTZ R179, R179, UR11, -R157.reuse ;  /* 0x0000000bb3b37c23 */ /* 0x100fe2000801089d */
[--C-:B------:R-:W-:Y:S01]  /*5650*/  FFMA.FTZ R182, R182, UR11, -R157.reuse ;  /* 0x0000000bb6b67c23 */ /* 0x100fe2000801089d */
[----:B------:R-:W-:Y:S02]  /*5660*/  @!P2 IMAD R153, R153, 0x40, R2 ;  /* 0x000000409999a824 */ /* 0x000fe400078e0202 */
[----:B------:R-:W-:Y:S01]  /*5670*/  FFMA.FTZ R183, R183, UR11, -R157 ;  /* 0x0000000bb7b77c23 */ /* 0x000fe2000801089d */
[-C--:B------:R-:W-:Y:S01]  /*5680*/  FMUL.FTZ R108, R108, R3.reuse ;  /* 0x000000036c6c7220 */ /* 0x080fe20000410000 */
[----:B------:R1:W3:Y:S01]  /*5690*/  MUFU.EX2 R172, R155 ;  /* 0x0000009b00ac7308 */ /* 0x0002e20000000800 */
[-C--:B------:R-:W-:Y:S01]  /*56a0*/  FMUL.FTZ R109, R109, R3.reuse ;  /* 0x000000036d6d7220 */ /* 0x080fe20000410000 */
[-C--:B------:R-:W-:Y:S01]  /*56b0*/  FMUL.FTZ R112, R112, R3.reuse ;  /* 0x0000000370707220 */ /* 0x080fe20000410000 */
[-C--:B------:R-:W-:Y:S01]  /*56c0*/  FMUL.FTZ R113, R113, R3.reuse ;  /* 0x0000000371717220 */ /* 0x080fe20000410000 */
[-C--:B------:R-:W-:Y:S01]  /*56d0*/  FMUL.FTZ R116, R116, R3.reuse ;  /* 0x0000000374747220 */ /* 0x080fe20000410000 */
[-C--:B------:R-:W-:Y:S01]  /*56e0*/  FMUL.FTZ R117, R117, R3.reuse ;  /* 0x0000000375757220 */ /* 0x080fe20000410000 */
[-C--:B------:R-:W-:Y:S01]  /*56f0*/  FMUL.FTZ R120, R120, R3.reuse ;  /* 0x0000000378787220 */ /* 0x080fe20000410000 */
[----:B------:R-:W-:Y:S01]  /*5700*/  FMUL.FTZ R121, R121, R3 ;  /* 0x0000000379797220 */ /* 0x000fe20000410000 */
[----:B------:R-:W4:Y:S01]  /*5710*/  MUFU.EX2 R158, R158 ;  /* 0x0000009e009e7308 */ /* 0x000f220000000800 */
[----:B--2---:R-:W-:Y:S01]  /*5720*/  FFMA.FTZ R11, R168, R11, R161 ;  /* 0x0000000ba80b7223 */ /* 0x004fe200000100a1 */
[----:B-1----:R-:W-:Y:S01]  /*5730*/  FADD.FTZ R155, R13, R10 ;  /* 0x0000000a0d9b7221 */ /* 0x002fe20000010000 */
[-C--:B------:R-:W-:Y:S01]  /*5740*/  FMUL.FTZ R124, R124, R3.reuse ;  /* 0x000000037c7c7220 */ /* 0x080fe20000410000 */
[-C--:B------:R-:W-:Y:S01]  /*5750*/  FMUL.FTZ R125, R125, R3.reuse ;  /* 0x000000037d7d7220 */ /* 0x080fe20000410000 */
[-C--:B------:R-:W-:Y:S01]  /*5760*/  FMUL.FTZ R128, R128, R3.reuse ;  /* 0x0000000380807220 */ /* 0x080fe20000410000 */
[----:B------:R-:W-:Y:S01]  /*5770*/  FADD.FTZ R10, R14, R155 ;  /* 0x0000009b0e0a7221 */ /* 0x000fe20000010000 */
[-C--:B------:R-:W-:Y:S01]  /*5780*/  FMUL.FTZ R129, R129, R3.reuse ;  /* 0x0000000381817220 */ /* 0x080fe20000410000 */
[----:B------:R-:W1:Y:S01]  /*5790*/  MUFU.EX2 R159, R159 ;  /* 0x0000009f009f7308 */ /* 0x000e620000000800 */
[----:B---3--:R-:W-:Y:S01]  /*57a0*/  FADD.FTZ R11, R172, R11 ;  /* 0x0000000bac0b7221 */ /* 0x008fe20000010000 */
[-C--:B------:R-:W-:Y:S01]  /*57b0*/  FMUL.FTZ R132, R132, R3.reuse ;  /* 0x0000000384847220 */ /* 0x080fe20000410000 */
[-C--:B------:R-:W-:Y:S01]  /*57c0*/  FMUL.FTZ R133, R133, R3.reuse ;  /* 0x0000000385857220 */ /* 0x080fe20000410000 */
[-C--:B------:R-:W-:Y:S01]  /*57d0*/  FMUL.FTZ R136, R136, R3.reuse ;  /* 0x0000000388887220 */ /* 0x080fe20000410000 */
[-C--:B------:R-:W-:Y:S01]  /*57e0*/  FMUL.FTZ R137, R137, R3.reuse ;  /* 0x0000000389897220 */ /* 0x080fe20000410000 */
[-C--:B------:R-:W-:Y:S01]  /*57f0*/  FMUL.FTZ R140, R140, R3.reuse ;  /* 0x000000038c8c7220 */ /* 0x080fe20000410000 */
[-C--:B------:R-:W-:Y:S01]  /*5800*/  FMUL.FTZ R141, R141, R3.reuse ;  /* 0x000000038d8d7220 */ /* 0x080fe20000410000 */
[----:B------:R-:W2:Y:S01]  /*5810*/  MUFU.EX2 R162, R162 ;  /* 0x000000a200a27308 */ /* 0x000ea20000000800 */
[----:B----4-:R-:W-:Y:S01]  /*5820*/  FADD.FTZ R154, R158, R11 ;  /* 0x0000000b9e9a7221 */ /* 0x010fe20000010000 */
[----:B------:R-:W-:Y:S01]  /*5830*/  FADD.FTZ R11, R15, R10 ;  /* 0x0000000a0f0b7221 */ /* 0x000fe20000010000 */
[----:B------:R-:W-:Y:S01]  /*5840*/  @!P2 LEA R10, R153, UR41, 0x2 ;  /* 0x00000029990aac11 */ /* 0x000fe2000f8e10ff */
[-C--:B------:R-:W-:Y:S01]  /*5850*/  FMUL.FTZ R144, R144, R3.reuse ;  /* 0x0000000390907220 */ /* 0x080fe20000410000 */
[-C--:B------:R-:W-:Y:S01]  /*5860*/  FMUL.FTZ R145, R145, R3.reuse ;  /* 0x0000000391917220 */ /* 0x080fe20000410000 */
[-C--:B------:R-:W-:Y:S01]  /*5870*/  FMUL.FTZ R148, R148, R3.reuse ;  /* 0x0000000394947220 */ /* 0x080fe20000410000 */
[----:B------:R-:W-:Y:S01]  /*5880*/  FMUL.FTZ R149, R149, R3 ;  /* 0x0000000395957220 */ /* 0x000fe20000410000 */
[----:B------:R-:W3:Y:S01]  /*5890*/  MUFU.EX2 R163, R163 ;  /* 0x000000a300a37308 */ /* 0x000ee20000000800 */
[----:B-1----:R-:W-:Y:S01]  /*58a0*/  FADD.FTZ R155, R159, R154 ;  /* 0x0000009a9f9b7221 */ /* 0x002fe20000010000 */
[----:B------:R-:W-:Y:S01]  /*58b0*/  FADD.FTZ R154, R156, R11 ;  /* 0x0000000b9c9a7221 */ /* 0x000fe20000010000 */
[----:B------:R-:W-:Y:S01]  /*58c0*/  @!P2 STS [R10+0x28800], R3 ;  /* 0x028800030a00a388 */ /* 0x000fe20000000800 */
[C---:B------:R-:W-:Y:S01]  /*58d0*/  F2FP.BF16.F32.PACK_AB R156, R17.reuse, R156 ;  /* 0x0000009c119c723e */ /* 0x040fe200000010ff */
[----:B------:R-:W-:Y:S01]  /*58e0*/  FMUL.FTZ R26, R26, R168 ;  /* 0x000000a81a1a7220 */ /* 0x000fe20000410000 */
[----:B------:R-:W-:Y:S01]  /*58f0*/  FADD.FTZ R11, R17, R154 ;  /* 0x0000009a110b7221 */ /* 0x000fe20000010000 */
[----:B------:R1:W-:Y:S01]  /*5900*/  @!P2 STS [R10+0x28820], R168 ;  /* 0x028820a80a00a388 */ /* 0x0003e20000000800 */
[----:B------:R-:W4:Y:S01]  /*5910*/  MUFU.EX2 R166, R166 ;  /* 0x000000a600a67308 */ /* 0x000f220000000800 */
[----:B--2---:R-:W-:Y:S01]  /*5920*/  FADD.FTZ R176, R162, R155 ;  /* 0x0000009ba2b07221 */ /* 0x004fe20000010000 */
[----:B------:R-:W-:Y:S01]  /*5930*/  FADD.FTZ R154, R16, R11 ;  /* 0x0000000b109a7221 */ /* 0x000fe20000010000 */
[----:B------:R-:W-:Y:S01]  /*5940*/  F2FP.BF16.F32.PACK_AB R155, R159, R158 ;  /* 0x0000009e9f9b723e */ /* 0x000fe200000010ff */
[----:B------:R-:W-:Y:S01]  /*5950*/  FMUL.FTZ R27, R27, R168 ;  /* 0x000000a81b1b7220 */ /* 0x000fe20000410000 */
[C---:B------:R-:W-:Y:S01]  /*5960*/  F2FP.BF16.F32.PACK_AB R158, R19.reuse, R16 ;  /* 0x00000010139e723e */ /* 0x040fe200000010ff */
[----:B------:R-:W-:Y:S01]  /*5970*/  FADD.FTZ R11, R19, R154 ;  /* 0x0000009a130b7221 */ /* 0x000fe20000010000 */
[----:B------:R-:W-:Y:S01]  /*5980*/  F2FP.BF16.F32.PACK_AB R154, R15, R14 ;  /* 0x0000000e0f9a723e */ /* 0x000fe200000010ff */
[----:B------:R-:W2:Y:S01]  /*5990*/  MUFU.EX2 R167, R167 ;  /* 0x000000a700a77308 */ /* 0x000ea20000000800 */
[C---:B---3--:R-:W-:Y:S01]  /*59a0*/  FADD.FTZ R153, R163.reuse, R176 ;  /* 0x000000b0a3997221 */ /* 0x048fe20000010000 */
[----:B------:R-:W-:Y:S01]  /*59b0*/  FADD.FTZ R14, R160, R11 ;  /* 0x0000000ba00e7221 */ /* 0x000fe20000010000 */
[----:B------:R-:W-:Y:S01]  /*59c0*/  F2FP.BF16.F32.PACK_AB R157, R163, R162 ;  /* 0x000000a2a39d723e */ /* 0x000fe200000010ff */
[----:B------:R-:W-:Y:S01]  /*59d0*/  FMUL.FTZ R30, R30, R168 ;  /* 0x000000a81e1e7220 */ /* 0x000fe20000410000 */
[C---:B------:R-:W-:Y:S01]  /*59e0*/  F2FP.BF16.F32.PACK_AB R160, R21.reuse, R160 ;  /* 0x000000a015a0723e */ /* 0x040fe200000010ff */
[----:B------:R-:W-:Y:S01]  /*59f0*/  FADD.FTZ R11, R21, R14 ;  /* 0x0000000e150b7221 */ /* 0x000fe20000010000 */
[-C--:B------:R-:W-:Y:S01]  /*5a00*/  FMUL.FTZ R31, R31, R168.reuse ;  /* 0x000000a81f1f7220 */ /* 0x080fe20000410000 */
[----:B------:R-:W3:Y:S01]  /*5a10*/  MUFU.EX2 R170, R170 ;  /* 0x000000aa00aa7308 */ /* 0x000ee20000000800 */
[----:B----4-:R-:W-:Y:S01]  /*5a20*/  FADD.FTZ R176, R166, R153 ;  /* 0x00000099a6b07221 */ /* 0x010fe20000010000 */
[----:B------:R-:W-:Y:S01]  /*5a30*/  F2FP.BF16.F32.PACK_AB R153, R172, R161 ;  /* 0x000000a1ac99723e */ /* 0x000fe200000010ff */
[----:B------:R-:W-:Y:S01]  /*5a40*/  BAR.SYNC.DEFER_BLOCKING 0xf, 0x100 ;  /* 0x03c4000000007b1d */ /* 0x000fe20000010000 */
[-C--:B------:R-:W-:Y:S01]  /*5a50*/  FMUL.FTZ R34, R34, R168.reuse ;  /* 0x000000a822227220 */ /* 0x080fe20000410000 */
[-C--:B------:R-:W-:Y:S01]  /*5a60*/  FMUL.FTZ R35, R35, R168.reuse ;  /* 0x000000a823237220 */ /* 0x080fe20000410000 */
[-C--:B------:R-:W-:Y:S01]  /*5a70*/  FMUL.FTZ R38, R38, R168.reuse ;  /* 0x000000a826267220 */ /* 0x080fe20000410000 */
[-C--:B------:R-:W-:Y:S01]  /*5a80*/  FMUL.FTZ R39, R39, R168.reuse ;  /* 0x000000a827277220 */ /* 0x080fe20000410000 */
[----:B------:R-:W-:Y:S01]  /*5a90*/  FMUL.FTZ R42, R42, R168 ;  /* 0x000000a82a2a7220 */ /* 0x000fe20000410000 */
[----:B------:R-:W4:Y:S01]  /*5aa0*/  MUFU.EX2 R171, R171 ;  /* 0x000000ab00ab7308 */ /* 0x000f220000000800 */
[C---:B--2---:R-:W-:Y:S01]  /*5ab0*/  FADD.FTZ R13, R167.reuse, R176 ;  /* 0x000000b0a70d7221 */ /* 0x044fe20000010000 */
[----:B------:R-:W-:Y:S01]  /*5ac0*/  F2FP.BF16.F32.PACK_AB R159, R167, R166 ;  /* 0x000000a6a79f723e */ /* 0x000fe200000010ff */
[-C--:B------:R-:W-:Y:S01]  /*5ad0*/  FMUL.FTZ R43, R43, R168.reuse ;  /* 0x000000a82b2b7220 */ /* 0x080fe20000410000 */
[-C--:B------:R-:W-:Y:S01]  /*5ae0*/  FMUL.FTZ R46, R46, R168.reuse ;  /* 0x000000a82e2e7220 */ /* 0x080fe20000410000 */
[-C--:B------:R-:W-:Y:S01]  /*5af0*/  FMUL.FTZ R47, R47, R168.reuse ;  /* 0x000000a82f2f7220 */ /* 0x080fe20000410000 */
[-C--:B------:R-:W-:Y:S01]  /*5b00*/  FMUL.FTZ R50, R50, R168.reuse ;  /* 0x000000a832327220 */ /* 0x080fe20000410000 */
        /* <DEDUP_REMOVED lines=8> */
[----:B------:R-:W-:Y:S01]  /*5b90*/  FMUL.FTZ R63, R63, R168 ;  /* 0x000000a83f3f7220 */ /* 0x000fe20000410000 */
[----:B------:R-:W2:Y:S01]  /*5ba0*/  MUFU.EX2 R174, R174 ;  /* 0x000000ae00ae7308 */ /* 0x000ea20000000800 */
[C---:B----4-:R-:W-:Y:S01]  /*5bb0*/  FADD.FTZ R13, R171.reuse, R172 ;  /* 0x000000acab0d7221 */ /* 0x050fe20000010000 */
[----:B------:R-:W-:Y:S01]  /*5bc0*/  F2FP.BF16.F32.PACK_AB R161, R171, R170 ;  /* 0x000000aaaba1723e */ /* 0x000fe200000010ff */
[----:B------:R3:W-:Y:S01]  /*5bd0*/  STSM.16.M88.4 [R8+0x26800], R152 ;  /* 0x0268009808007844 */ /* 0x0007e20000000200 */
[-C--:B------:R-:W-:Y:S01]  /*5be0*/  FMUL.FTZ R66, R66, R168.reuse ;  /* 0x000000a842427220 */ /* 0x080fe20000410000 */
[-C--:B------:R-:W-:Y:S01]  /*5bf0*/  FMUL.FTZ R67, R67, R168.reuse ;  /* 0x000000a843437220 */ /* 0x080fe20000410000 */
[-C--:B------:R-:W-:Y:S01]  /*5c00*/  FMUL.FTZ R70, R70, R168.reuse ;  /* 0x000000a846467220 */ /* 0x080fe20000410000 */
[----:B------:R3:W-:Y:S01]  /*5c10*/  STSM.16.M88.4 [R7], R156 ;  /* 0x0000009c07007844 */ /* 0x0007e20000000200 */
[----:B------:R-:W4:Y:S01]  /*5c20*/  MUFU.EX2 R23, R23 ;  /* 0x0000001700177308 */ /* 0x000f220000000800 */
[----:B-1----:R-:W-:Y:S01]  /*5c30*/  FADD.FTZ R10, R18, R11 ;  /* 0x0000000b120a7221 */ /* 0x002fe20000010000 */
[-C--:B------:R-:W-:Y:S01]  /*5c40*/  FMUL.FTZ R71, R71, R168.reuse ;  /* 0x000000a847477220 */ /* 0x080fe20000410000 */
[-C--:B------:R-:W-:Y:S01]  /*5c50*/  FMUL.FTZ R74, R74, R168.reuse ;  /* 0x000000a84a4a7220 */ /* 0x080fe20000410000 */
[-C--:B------:R-:W-:Y:S01]  /*5c60*/  FMUL.FTZ R75, R75, R168.reuse ;  /* 0x000000a84b4b7220 */ /* 0x080fe20000410000 */
[-C--:B------:R-:W-:Y:S01]  /*5c70*/  FMUL.FTZ R78, R78, R168.reuse ;  /* 0x000000a84e4e7220 */ /* 0x080fe20000410000 */
[-C--:B------:R-:W-:Y:S01]  /*5c80*/  FMUL.FTZ R79, R79, R168.reuse ;  /* 0x000000a84f4f7220 */ /* 0x080fe20000410000 */
[-C--:B------:R-:W-:Y:S01]  /*5c90*/  FMUL.FTZ R82, R82, R168.reuse ;  /* 0x000000a852527220 */ /* 0x080fe20000410000 */
[----:B------:R-:W1:Y:S01]  /*5ca0*/  MUFU.EX2 R175, R175 ;  /* 0x000000af00af7308 */ /* 0x000e620000000800 */
[----:B--2---:R-:W-:Y:S01]  /*5cb0*/  FADD.FTZ R14, R174, R13 ;  /* 0x0000000dae0e7221 */ /* 0x004fe20000010000 */
        /* <DEDUP_REMOVED lines=9> */
[-C--:B------:R-:W-:Y:S01]  /*5d50*/  FMUL.FTZ R95, R95, R168.reuse ;  /* 0x000000a85f5f7220 */ /* 0x080fe20000410000 */
[-C--:B------:R-:W-:Y:S01]  /*5d60*/  FMUL.FTZ R98, R98, R168.reuse ;  /* 0x000000a862627220 */ /* 0x080fe20000410000 */
[-C--:B------:R-:W-:Y:S01]  /*5d70*/  FMUL.FTZ R99, R99, R168.reuse ;  /* 0x000000a863637220 */ /* 0x080fe20000410000 */
[-C--:B------:R-:W-:Y:S01]  /*5d80*/  FMUL.FTZ R102, R102, R168.reuse ;  /* 0x000000a866667220 */ /* 0x080fe20000410000 */
[----:B------:R-:W-:Y:S01]  /*5d90*/  FMUL.FTZ R103, R103, R168 ;  /* 0x000000a867677220 */ /* 0x000fe20000410000 */
[----:B------:R-:W4:Y:S01]  /*5da0*/  MUFU.EX2 R178, R178 ;  /* 0x000000b200b27308 */ /* 0x000f220000000800 */
[C---:B-1----:R-:W-:Y:S01]  /*5db0*/  FADD.FTZ R13, R175.reuse, R14 ;  /* 0x0000000eaf0d7221 */ /* 0x042fe20000010000 */
[----:B------:R-:W-:Y:S01]  /*5dc0*/  F2FP.BF16.F32.PACK_AB R163, R175, R174 ;  /* 0x000000aeafa3723e */ /* 0x000fe200000010ff */
[-C--:B------:R-:W-:Y:S01]  /*5dd0*/  FMUL.FTZ R106, R106, R168.reuse ;  /* 0x000000a86a6a7220 */ /* 0x080fe20000410000 */
[-C--:B------:R-:W-:Y:S01]  /*5de0*/  FMUL.FTZ R107, R107, R168.reuse ;  /* 0x000000a86b6b7220 */ /* 0x080fe20000410000 */
[-C--:B------:R-:W-:Y:S01]  /*5df0*/  FMUL.FTZ R110, R110, R168.reuse ;  /* 0x000000a86e6e7220 */ /* 0x080fe20000410000 */
[-C--:B------:R-:W-:Y:S01]  /*5e00*/  FMUL.FTZ R111, R111, R168.reuse ;  /* 0x000000a86f6f7220 */ /* 0x080fe20000410000 */
[----:B------:R3:W-:Y:S01]  /*5e10*/  STSM.16.M88.4 [R6], R160 ;  /* 0x000000a006007844 */ /* 0x0007e20000000200 */
[----:B------:R-:W1:Y:S01]  /*5e20*/  MUFU.EX2 R165, R165 ;  /* 0x000000a500a57308 */ /* 0x000e620000000800 */
[----:B--2---:R-:W-:Y:S01]  /*5e30*/  FADD.FTZ R10, R164, R11 ;  /* 0x0000000ba40a7221 */ /* 0x004fe20000010000 */
        /* <DEDUP_REMOVED lines=8> */
[-C--:B------:R-:W-:Y:S01]  /*5ec0*/  FMUL.FTZ R126, R126, R168.reuse ;  /* 0x000000a87e7e7220 */ /* 0x080fe20000410000 */
        /* <DEDUP_REMOVED lines=17> */
[----:B------:R-:W-:-:S04]  /*5fe0*/  FMUL.FTZ R151, R151, R168 ;  /* 0x000000a897977220 */ /* 0x000fc80000410000 */
[----:B------:R-:W2:Y:S01]  /*5ff0*/  MUFU.EX2 R182, R182 ;  /* 0x000000b600b67308 */ /* 0x000ea20000000800 */
[C---:B----4-:R-:W-:Y:S01]  /*6000*/  F2FP.BF16.F32.PACK_AB R166, R5.reuse, R22 ;  /* 0x0000001605a6723e */ /* 0x050fe200000010ff */
[----:B------:R-:W-:-:S06]  /*6010*/  FADD.FTZ R10, R5, R10 ;  /* 0x0000000a050a7221 */ /* 0x000fcc0000010000 */
[----:B------:R-:W4:Y:S01]  /*6020*/  MUFU.EX2 R183, R183 ;  /* 0x000000b700b77308 */ /* 0x000f220000000800 */
[C---:B-1----:R-:W-:Y:S01]  /*6030*/  FADD.FTZ R13, R179.reuse, R14 ;  /* 0x0000000eb30d7221 */ /* 0x042fe20000010000 */
[----:B------:R-:W-:-:S03]  /*6040*/  F2FP.BF16.F32.PACK_AB R165, R179, R178 ;  /* 0x000000b2b3a5723e */ /* 0x000fc600000010ff */
[----:B--2---:R-:W-:Y:S01]  /*6050*/  FADD.FTZ R14, R182, R13 ;  /* 0x0000000db60e7221 */ /* 0x004fe20000010000 */
[----:B----4-:R-:W-:-:S03]  /*6060*/  F2FP.BF16.F32.PACK_AB R167, R183, R182 ;  /* 0x000000b6b7a7723e */ /* 0x010fc600000010ff */
[----:B------:R-:W-:Y:S02]  /*6070*/  FADD.FTZ R11, R183, R14 ;  /* 0x0000000eb70b7221 */ /* 0x000fe40000010000 */
[----:B------:R3:W-:Y:S01]  /*6080*/  STSM.16.M88.4 [R4], R164 ;  /* 0x000000a404007844 */ /* 0x0007e20000000200 */
[----:B------:R-:W-:Y:S05]  /*6090*/  @!P0 BRA `(.L_x_41) ;  /* 0x0000000000048947 */ /* 0x000fea0003800000 */
[----:B------:R-:W-:Y:S01]  /*60a0*/  BPT.TRAP 0x1 ;  /* 0x000000040000795c */ /* 0x000fe20000300000 */
.L_x_41:
[----:B------:R1:W2:Y:S01]  /*60b0*/  SYNCS.PHASECHK.TRANS64.TRYWAIT P2, [UR26+0x28c50], R9 ;  /* 0x028c5009ff0075a7 */ /* 0x0002a2000804015a */
[----:B------:R-:W-:Y:S05]  /*60c0*/  @!P0 BRA `(.L_x_42) ;  /* 0x0000000000048947 */ /* 0x000fea0003800000 */
[----:B------:R-:W-:Y:S01]  /*60d0*/  BPT.TRAP 0x1 ;  /* 0x000000040000795c */ /* 0x000fe20000300000 */
.L_x_42:
[----:B--2---:R-:W-:Y:S05]  /*60e0*/  @P2 BRA `(.L_x_43) ;  /* 0x0000000000082947 */ /* 0x004fea0003800000 */
[----:B------:R-:W2:Y:S02]  /*60f0*/  SYNCS.PHASECHK.TRANS64.TRYWAIT P2, [UR26+0x28c50], R9 ;  /* 0x028c5009ff0075a7 */ /* 0x000ea4000804015a */
[----:B--2---:R-:W-:Y:S05]  /*6100*/  @!P2 BRA `(.L_x_44) ;  /* 0x0000006c008ca947 */ /* 0x004fea0003800000 */
.L_x_43:
[----:B------:R-:W-:Y:S01]  /*6110*/  ULEA UR10, UR25, UR24, 0xc ;  /* 0x00000018190a7291 */ /* 0x000fe2000f8e603f */
[----:B------:R-:W-:Y:S01]  /*6120*/  WARPGROUP.ARRIVE ;  /* 0x00000000000079c5 */ /* 0x000fe20000000000 */
[----:B------:R-:W-:-:S05]  /*6130*/  UMOV UR15, 0x40000040 ;  /* 0x40000040000f7882 */ /* 0x000fca0000000000 */
[----:B------:R-:W-:Y:S02]  /*6140*/  UMOV UR14, UR10 ;  /* 0x0000000a000e7c82 */ /* 0x000fe40008000000 */
[----:B------:R-:W-:Y:S01]  /*6150*/  HGMMA.64x256x16.F32.BF16 R24, R152, gdesc[UR12].tnspB, R24, gsb0 ;  /* 0x43e0000c98187df0 */ /* 0x000fe20008001818 */
[----:B------:R-:W-:Y:S01]  /*6160*/  UIADD3 UR14, UR10, 0x80, URZ ;  /* 0x000000800a0e7890 */ /* 0x000fe2000fffe03f */
[----:B------:R-:W-:Y:S01]  /*6170*/  UMOV UR15, 0x40000040 ;  /* 0x40000040000f7882 */ /* 0x000fe20000000000 */
[----:B------:R-:W-:Y:S02]  /*6180*/  WARPGROUP.DEPBAR.LE gsb0, 0x0 ;  /* 0x00008000000079c5 */ /* 0x000fe40000010000 */
[----:B------:R-:W-:-:S15]  /*6190*/  WARPGROUP.ARRIVE ;  /* 0x00000000000079c5 */ /* 0x000fde0000000000 */
[----:B------:R-:W-:-:S08]  /*61a0*/  NOP ;  /* 0x0000000000007918 */ /* 0x000fd00000000000 */
[----:B------:R-:W-:Y:S01]  /*61b0*/  HGMMA.64x256x16.F32.BF16 R24, R156, gdesc[UR12].tnspB, R24, gsb0 ;  /* 0x43e0000c9c187df0 */ /* 0x000fe20008001818 */
[----:B------:R-:W-:Y:S01]  /*61c0*/  UIADD3 UR14, UR10, 0x100, URZ ;  /* 0x000001000a0e7890 */ /* 0x000fe2000fffe03f */
        /* <DEDUP_REMOVED lines=8> */
[----:B------:R-:W-:Y:S02]  /*6250*/  WARPGROUP.DEPBAR.LE gsb0, 0x0 ;  /* 0x00008000000079c5 */ /* 0x000fe40000010000 */
[----:B------:R-:W-:-:S15]  /*6260*/  WARPGROUP.ARRIVE ;  /* 0x00000000000079c5 */ /* 0x000fde0000000000 */
[----:B------:R-:W-:-:S08]  /*6270*/  NOP ;  /* 0x0000000000007918 */ /* 0x000fd00000000000 */
        /* <DEDUP_REMOVED lines=12> */
.L_x_45:
[----:B------:R-:W-:Y:S01]  /*6340*/  UIADD3 UR5, UR26, 0x28c60, URZ ;  /* 0x00028c601a057890 */ /* 0x000fe2000fffe03f */
[----:B------:R-:W-:Y:S01]  /*6350*/  IMAD.MOV.U32 R5, RZ, RZ, R20 ;  /* 0x000000ffff057224 */ /* 0x000fe200078e0014 */
[----:B------:R-:W-:Y:S02]  /*6360*/  MOV R3, R12 ;  /* 0x0000000c00037202 */ /* 0x000fe40000000f00 */
[----:B------:R-:W-:-:S09]  /*6370*/  UPRMT UR5, UR42, 0x654, UR5 ;  /* 0x000006542a057896 */ /* 0x000fd20008000005 */
[----:B------:R-:W-:Y:S01]  /*6380*/  SYNCS.ARRIVE.TRANS64.RED.A1T0 RZ, [UR5], RZ ;  /* 0x000000ffffff79a7 */ /* 0x000fe20008100405 */
[----:B------:R-:W-:Y:S01]  /*6390*/  UMOV UR5, UR25 ;  /* 0x0000001900057c82 */ /* 0x000fe20008000000 */
[----:B------:R-:W-:Y:S05]  /*63a0*/  @P1 BRA `(.L_x_46) ;  /* 0xffffffe400d81947 */ /* 0x000fea000383ffff */
[----:B------:R-:W-:Y:S01]  /*63b0*/  IMAD.MOV.U32 R5, RZ, RZ, R20 ;  /* 0x000000ffff057224 */ /* 0x000fe200078e0014 */
[----:B------:R-:W-:Y:S01]  /*63c0*/  USHF.L.U32 UR4, UR25, 0x6, URZ ;  /* 0x0000000619047899 */ /* 0x000fe2000800063f */
[----:B------:R-:W-:-:S11]  /*63d0*/  IMAD.MOV.U32 R3, RZ, RZ, R12 ;  /* 0x000000ffff037224 */ /* 0x000fd600078e000c */
.L_x_35:
[----:B---3--:R-:W3:Y:S01]  /*63e0*/  SHFL.BFLY PT, R7, R10, 0x2, 0x1f ;  /* 0x0c401f000a077f89 */ /* 0x008ee200000e0000 */
[----:B------:R-:W-:Y:S08]  /*63f0*/  BAR.ARV 0x8, 0x100 ;  /* 0x0204000000007b1d */ /* 0x000ff00000002000 */
[----:B------:R-:W-:Y:S01]  /*6400*/  BAR.SYNC.DEFER_BLOCKING 0xf, 0x100 ;  /* 0x03c4000000007b1d */ /* 0x000fe20000010000 */
[----:B------:R-:W-:-:S02]  /*6410*/  ISETP.NE.AND P0, PT, R0, RZ, PT ;  /* 0x000000ff0000720c */ /* 0x000fc40003f05270 */
[----:B------:R-:W-:-:S03]  /*6420*/  MOV R0, RZ ;  /* 0x000000ff00007202 */ /* 0x000fc60000000f00 */
[----:B------:R-:W4:Y:S01]  /*6430*/  SHFL.BFLY PT, R6, R11, 0x2, 0x1f ;  /* 0x0c401f000b067f89 */ /* 0x000f2200000e0000 */
[----:B---3--:R-:W-:-:S05]  /*6440*/  FADD.FTZ R7, R7, R10 ;  /* 0x0000000a07077221 */ /* 0x008fca0000010000 */
[----:B------:R-:W3:Y:S01]  /*6450*/  SHFL.BFLY PT, R4, R7, 0x1, 0x1f ;  /* 0x0c201f0007047f89 */ /* 0x000ee200000e0000 */
[----:B----4-:R-:W-:-:S05]  /*6460*/  FADD.FTZ R6, R6, R11 ;  /* 0x0000000b06067221 */ /* 0x010fca0000010000 */
[----:B012---:R-:W0:Y:S01]  /*6470*/  SHFL.BFLY PT, R9, R6, 0x1, 0x1f ;  /* 0x0c201f0006097f89 */ /* 0x007e2200000e0000 */
[----:B---3--:R-:W-:Y:S01]  /*6480*/  FADD.FTZ R12, R7, R4 ;  /* 0x00000004070c7221 */ /* 0x008fe20000010000 */
[----:B------:R-:W-:-:S04]  /*6490*/  IMAD.MOV.U32 R4, RZ, RZ, RZ ;  /* 0x000000ffff047224 */ /* 0x000fc800078e00ff */
[----:B------:R-:W-:-:S13]  /*64a0*/  FSETP.NE.FTZ.AND P1, PT, R12, RZ, PT ;  /* 0x000000ff0c00720b */ /* 0x000fda0003f35000 */
[----:B------:R-:W1:Y:S01]  /*64b0*/  @P1 MUFU.RCP R4, R12 ;  /* 0x0000000c00041308 */ /* 0x000e620000001000 */
[----:B0-----:R-:W-:Y:S01]  /*64c0*/  FADD.FTZ R13, R6, R9 ;  /* 0x00000009060d7221 */ /* 0x001fe20000010000 */
[----:B------:R-:W-:Y:S02]  /*64d0*/  VIADD R9, R2, UR4 ;  /* 0x0000000402097c36 */ /* 0x000fe40008000000 */
[----:B------:R-:W-:Y:S02]  /*64e0*/  IMAD.U32 R6, RZ, RZ, UR11 ;  /* 0x0000000bff067e24 */ /* 0x000fe4000f8e00ff */
[----:B------:R-:W-:Y:S02]  /*64f0*/  FSETP.NE.FTZ.AND P2, PT, R13, RZ, PT ;  /* 0x000000ff0d00720b */ /* 0x000fe40003f55000 */
[----:B------:R-:W0:Y:S01]  /*6500*/  @P1 MUFU.LG2 R7, R12 ;  /* 0x0000000c00071308 */ /* 0x000e220000000c00 */
[----:B------:R-:W-:Y:S01]  /*6510*/  @!P0 LEA R9, R9, UR41, 0x2 ;  /* 0x0000002909098c11 */ /* 0x000fe2000f8e10ff */
[----:B------:R-:W-:Y:S01]  /*6520*/  @P1 FMUL.FTZ R6, R6, 0.69314718246459960938 ;  /* 0x3f31721806061820 */ /* 0x000fe20000410000 */
[----:B------:R-:W-:-:S03]  /*6530*/  IMAD.MOV.U32 R2, RZ, RZ, -0x800000 ;  /* 0xff800000ff027424 */ /* 0x000fc600078e00ff */
[----:B-1----:R-:W-:Y:S01]  /*6540*/  @!P0 STS [R9+0x28800], R4 ;  /* 0x0288000409008388 */ /* 0x002fe20000000800 */
[-C--:B------:R-:W-:Y:S01]  /*6550*/  FMUL.FTZ R24, R24, R4.reuse ;  /* 0x0000000418187220 */ /* 0x080fe20000410000 */
[----:B------:R-:W-:-:S03]  /*6560*/  FMUL.FTZ R25, R25, R4 ;  /* 0x0000000419197220 */ /* 0x000fc60000410000 */
[----:B------:R-:W1:Y:S01]  /*6570*/  @P2 MUFU.RCP R0, R13 ;  /* 0x0000000d00002308 */ /* 0x000e620000001000 */
[-C--:B------:R-:W-:Y:S01]  /*6580*/  FMUL.FTZ R28, R28, R4.reuse ;  /* 0x000000041c1c7220 */ /* 0x080fe20000410000 */
[-C--:B------:R-:W-:Y:S01]  /*6590*/  FMUL.FTZ R29, R29, R4.reuse ;  /* 0x000000041d1d7220 */ /* 0x080fe20000410000 */
[-C--:B------:R-:W-:Y:S01]  /*65a0*/  FMUL.FTZ R32, R32, R4.reuse ;  /* 0x0000000420207220 */ /* 0x080fe20000410000 */
[-C--:B------:R-:W-:Y:S01]  /*65b0*/  FMUL.FTZ R33, R33, R4.reuse ;  /* 0x0000000421217220 */ /* 0x080fe20000410000 */
[----:B0-----:R-:W-:Y:S01]  /*65c0*/  @P1 FMUL.FTZ R7, R7, 0.69314718246459960938 ;  /* 0x3f31721807071820 */ /* 0x001fe20000410000 */
[-C--:B------:R-:W-:Y:S01]  /*65d0*/  FMUL.FTZ R36, R36, R4.reuse ;  /* 0x0000000424247220 */ /* 0x080fe20000410000 */
[-C--:B------:R-:W-:Y:S01]  /*65e0*/  FMUL.FTZ R37, R37, R4.reuse ;  /* 0x0000000425257220 */ /* 0x080fe20000410000 */
[----:B------:R-:W0:Y:S01]  /*65f0*/  @P2 MUFU.LG2 R8, R13 ;  /* 0x0000000d00082308 */ /* 0x000e220000000c00 */
        /* <DEDUP_REMOVED lines=8> */
[----:B-1----:R1:W-:Y:S01]  /*6680*/  @!P0 STS [R9+0x28820], R0 ;  /* 0x0288200009008388 */ /* 0x0023e20000000800 */
[-C--:B------:R-:W-:Y:S01]  /*6690*/  FMUL.FTZ R56, R56, R4.reuse ;  /* 0x0000000438387220 */ /* 0x080fe20000410000 */
[-C--:B------:R-:W-:Y:S01]  /*66a0*/  FMUL.FTZ R57, R57, R4.reuse ;  /* 0x0000000439397220 */ /* 0x080fe20000410000 */
[-C--:B------:R-:W-:Y:S01]  /*66b0*/  FMUL.FTZ R60, R60, R4.reuse ;  /* 0x000000043c3c7220 */ /* 0x080fe20000410000 */
[-C--:B------:R-:W-:Y:S01]  /*66c0*/  FMUL.FTZ R61, R61, R4.reuse ;  /* 0x000000043d3d7220 */ /* 0x080fe20000410000 */
[-C--:B------:R-:W-:Y:S01]  /*66d0*/  FMUL.FTZ R64, R64, R4.reuse ;  /* 0x0000000440407220 */ /* 0x080fe20000410000 */
[-C--:B------:R-:W-:Y:S01]  /*66e0*/  FMUL.FTZ R65, R65, R4.reuse ;  /* 0x0000000441417220 */ /* 0x080fe20000410000 */
[-C--:B------:R-:W-:Y:S01]  /*66f0*/  FMUL.FTZ R68, R68, R4.reuse ;  /* 0x0000000444447220 */ /* 0x080fe20000410000 */
[----:B0-----:R-:W-:Y:S01]  /*6700*/  @P2 FMUL.FTZ R8, R8, 0.69314718246459960938 ;  /* 0x3f31721808082820 */ /* 0x001fe20000410000 */
[----:B------:R-:W-:Y:S01]  /*6710*/  FMUL.FTZ R69, R69, R4 ;  /* 0x0000000445457220 */ /* 0x000fe20000410000 */
[----:B-1----:R-:W-:-:S02]  /*6720*/  IMAD.U32 R9, RZ, RZ, UR11 ;  /* 0x0000000bff097e24 */ /* 0x002fc4000f8e00ff */
[-C--:B------:R-:W-:Y:S01]  /*6730*/  FMUL.FTZ R72, R72, R4.reuse ;  /* 0x0000000448487220 */ /* 0x080fe20000410000 */
[-C--:B------:R-:W-:Y:S01]  /*6740*/  FMUL.FTZ R73, R73, R4.reuse ;  /* 0x0000000449497220 */ /* 0x080fe20000410000 */
[-C--:B------:R-:W-:Y:S01]  /*6750*/  FMUL.FTZ R76, R76, R4.reuse ;  /* 0x000000044c4c7220 */ /* 0x080fe20000410000 */
[----:B------:R-:W-:Y:S01]  /*6760*/  @P2 FMUL.FTZ R9, R9, 0.69314718246459960938 ;  /* 0x3f31721809092820 */ /* 0x000fe20000410000 */
        /* <DEDUP_REMOVED lines=37> */
[----:B------:R-:W-:Y:S01]  /*69c0*/  MOV R4, 0xff800000 ;  /* 0xff80000000047802 */ /* 0x000fe20000000f00 */
[-C--:B------:R-:W-:Y:S01]  /*69d0*/  FMUL.FTZ R26, R26, R0.reuse ;  /* 0x000000001a1a7220 */ /* 0x080fe20000410000 */
[----:B------:R-:W-:Y:S01]  /*69e0*/  PLOP3.LUT P0, PT, PT, PT, PT, 0x8, 0x0 ;  /* 0x000000000000781c */ /* 0x000fe20003f0e170 */
        /* <DEDUP_REMOVED lines=63> */
[----:B------:R-:W-:Y:S01]  /*6de0*/  @P1 FFMA.FTZ R4, R6, R3, R7 ;  /* 0x0000000306041223 */ /* 0x000fe20000010007 */
[----:B------:R-:W-:Y:S01]  /*6df0*/  @P2 FFMA.FTZ R2, R9, R5, R8 ;  /* 0x0000000509022223 */ /* 0x000fe20000010008 */
[----:B------:R-:W-:Y:S06]  /*6e00*/  BAR.ARV 0xe, 0x100 ;  /* 0x0384000000007b1d */ /* 0x000fec0000002000 */
.L_x_11:
[----:B------:R-:W-:Y:S05]  /*6e10*/  @P0 BRA `(.L_x_47) ;  /* 0x0000002000f80947 */ /* 0x000fea0003800000 */
[----:B------:R-:W0:Y:S01]  /*6e20*/  S2R R0, SR_TID.X ;  /* 0x0000000000007919 */ /* 0x000e220000002100 */
[----:B------:R-:W1:Y:S01]  /*6e30*/  S2UR UR5, SR_CgaCtaId ;  /* 0x00000000000579c3 */ /* 0x000e620000008800 */
[----:B------:R-:W-:Y:S01]  /*6e40*/  UMOV UR4, 0x400 ;  /* 0x0000040000047882 */ /* 0x000fe20000000000 */
[----:B------:R-:W-:-:S06]  /*6e50*/  IMAD R3, RZ, RZ, -UR38 ;  /* 0x80000026ff037e24 */ /* 0x000fcc000f8e02ff */
[----:B------:R-:W-:Y:S08]  /*6e60*/  BAR.SYNC.DEFER_BLOCKING 0x1, 0x100 ;  /* 0x0044000000007b1d */ /* 0x000ff00000010000 */
[----:B------:R-:W2:Y:S08]  /*6e70*/  S2UR UR6, SR_CTAID.Y ;  /* 0x00000000000679c3 */ /* 0x000eb00000002600 */
[----:B------:R-:W2:Y:S01]  /*6e80*/  LDC R10, c[0x0][0xc50] ;  /* 0x00031400ff0a7b82 */ /* 0x000ea20000000800 */
[----:B-1----:R-:W-:-:S07]  /*6e90*/  ULEA UR4, UR5, UR4, 0x18 ;  /* 0x0000000405047291 */ /* 0x002fce000f8ec03f */
[----:B------:R-:W1:Y:S01]  /*6ea0*/  LDC R6, c[0x0][0xbe8] ;  /* 0x0002fa00ff067b82 */ /* 0x000e620000000800 */
[----:B------:R-:W-:Y:S01]  /*6eb0*/  UIADD3 UR4, UR4, 0x28c20, URZ ;  /* 0x00028c2004047890 */ /* 0x000fe2000fffe03f */
[----:B0-----:R-:W-:-:S03]  /*6ec0*/  VIADD R22, R0, 0xffffff80 ;  /* 0xffffff8000167836 */ /* 0x001fc60000000000 */
[----:B------:R-:W-:Y:S02]  /*6ed0*/  UPRMT UR4, URZ, 0x654, UR4 ;  /* 0x000006543f047896 */ /* 0x000fe40008000004 */
[----:B------:R-:W-:-:S04]  /*6ee0*/  SHF.R.S32.HI R19, RZ, 0x1f, R22 ;  /* 0x0000001fff137819 */ /* 0x000fc80000011416 */
[----:B------:R-:W-:Y:S01]  /*6ef0*/  LEA.HI R9, R19, R22, RZ, 0x7 ;  /* 0x0000001613097211 */ /* 0x000fe200078f38ff */
[----:B--2---:R-:W-:Y:S01]  /*6f00*/  IMAD R3, R10, R3, UR6 ;  /* 0x000000060a037e24 */ /* 0x004fe2000f8e0203 */
[----:B------:R-:W-:Y:S01]  /*6f10*/  USHF.R.S32.HI UR6, URZ, 0x1f, UR38 ;  /* 0x0000001f3f067899 */ /* 0x000fe20008011426 */
[----:B------:R-:W-:Y:S01]  /*6f20*/  SYNCS.ARRIVE.TRANS64.RED.A1T0 RZ, [UR4], RZ ;  /* 0x000000ffffff79a7 */ /* 0x000fe20008100404 */
[----:B------:R-:W-:Y:S02]  /*6f30*/  SHF.R.S32.HI R0, RZ, 0x7, R9 ;  /* 0x00000007ff007819 */ /* 0x000fe40000011409 */
[----:B------:R-:W-:-:S03]  /*6f40*/  LOP3.LUT R5, R9, 0xffffff80, RZ, 0xc0, !PT ;  /* 0xffffff8009057812 */ /* 0x000fc600078ec0ff */
[----:B------:R-:W0:Y:S01]  /*6f50*/  SHFL.IDX PT, R7, R0, RZ, 0x1f ;  /* 0x00001fff00077589 */ /* 0x000e2200000e0000 */
[----:B------:R-:W-:Y:S02]  /*6f60*/  IADD3 R8, R22, -R5, RZ ;  /* 0x8000000516087210 */ /* 0x000fe40007ffe0ff */
[----:B-1----:R-:W-:Y:S02]  /*6f70*/  ISETP.NE.AND P1, PT, R6, 0x1, PT ;  /* 0x000000010600780c */ /* 0x002fe40003f25270 */
[----:B------:R-:W-:Y:S02]  /*6f80*/  SHF.R.S32.HI R155, RZ, 0x1f, R8 ;  /* 0x0000001fff9b7819 */ /* 0x000fe40000011408 */
[----:B------:R-:W-:Y:S02]  /*6f90*/  SHF.R.S32.HI R5, RZ, 0x1f, R3 ;  /* 0x0000001fff057819 */ /* 0x000fe40000011403 */
[----:B0-----:R-:W-:Y:S02]  /*6fa0*/  ISETP.NE.AND P0, PT, R7, RZ, PT ;  /* 0x000000ff0700720c */ /* 0x001fe40003f05270 */
[----:B------:R-:W-:-:S04]  /*6fb0*/  LEA.HI R7, R155, R8, RZ, 0x2 ;  /* 0x000000089b077211 */ /* 0x000fc800078f10ff */
[----:B------:R-:W-:-:S07]  /*6fc0*/  SHF.R.S32.HI R154, RZ, 0x2, R7 ;  /* 0x00000002ff9a7819 */ /* 0x000fce0000011407 */
[----:B------:R-:W-:Y:S05]  /*6fd0*/  @P0 BRA `(.L_x_48) ;  /* 0x0000000400440947 */ /* 0x000fea0003800000 */
[----:B------:R-:W0:Y:S01]  /*6fe0*/  LDC R18, c[0x0][0xbe8] ;  /* 0x0002fa00ff127b82 */ /* 0x000e220000000800 */
[----:B------:R-:W-:Y:S01]  /*6ff0*/  LOP3.LUT R9, R9, 0xffffff80, RZ, 0xc0, !PT ;  /* 0xffffff8009097812 */ /* 0x000fe200078ec0ff */
[----:B------:R-:W1:Y:S01]  /*7000*/  S2R R14, SR_CTAID.X ;  /* 0x00000000000e7919 */ /* 0x000e620000002500 */
[----:B------:R-:W-:Y:S02]  /*7010*/  ULDC.64 UR4, c[0x0][0xbd0] ;  /* 0x0002f40000047ab9 */ /* 0x000fe40000000a00 */
[----:B------:R-:W-:Y:S01]  /*7020*/  UIMAD.WIDE.U32 UR8, UR38, UR4, URZ ;  /* 0x00000004260872a5 */ /* 0x000fe2000f8e003f */
[----:B------:R-:W-:Y:S01]  /*7030*/  IMAD.IADD R23, R22, 0x1, -R9 ;  /* 0x0000000116177824 */ /* 0x000fe200078e0a09 */
[----:B------:R-:W-:Y:S01]  /*7040*/  LEA.HI R9, R19, R22, RZ, 0x2 ;  /* 0x0000001613097211 */ /* 0x000fe200078f10ff */
[----:B------:R-:W2:Y:S01]  /*7050*/  S2UR UR7, SR_CTAID.Z ;  /* 0x00000000000779c3 */ /* 0x000ea20000002700 */
[----:B------:R-:W-:Y:S02]  /*7060*/  UIMAD UR4, UR6, UR4, URZ ;  /* 0x00000004060472a4 */ /* 0x000fe4000f8e023f */
[----:B------:R-:W-:-:S02]  /*7070*/  SHF.R.S32.HI R12, RZ, 0x1f, R23 ;  /* 0x0000001fff0c7819 */ /* 0x000fc40000011417 */
[----:B------:R-:W-:Y:S01]  /*7080*/  LOP3.LUT R9, R9, 0xfffffffc, RZ, 0xc0, !PT ;  /* 0xfffffffc09097812 */ /* 0x000fe200078ec0ff */
[----:B------:R-:W-:Y:S01]  /*7090*/  UIMAD UR4, UR38, UR5, UR4 ;  /* 0x00000005260472a4 */ /* 0x000fe2000f8e0204 */
[CC--:B------:R-:W-:Y:S01]  /*70a0*/  LEA.HI R152, R12.reuse, R23.reuse, RZ, 0x2 ;  /* 0x000000170c987211 */ /* 0x0c0fe200078f10ff */
[----:B------:R-:W3:Y:S01]  /*70b0*/  LDC.64 R20, c[0x0][0xbd8] ;  /* 0x0002f600ff147b82 */ /* 0x000ee20000000a00 */
[----:B------:R-:W-:Y:S01]  /*70c0*/  LEA.HI R12, R12, R23, RZ, 0x5 ;  /* 0x000000170c0c7211 */ /* 0x000fe200078f28ff */
[----:B------:R-:W-:Y:S01]  /*70d0*/  IMAD.IADD R9, R22, 0x1, -R9 ;  /* 0x0000000116097824 */ /* 0x000fe200078e0a09 */
[--C-:B------:R-:W-:Y:S01]  /*70e0*/  SHF.R.S32.HI R10, RZ, 0x2, R152.reuse ;  /* 0x00000002ff0a7819 */ /* 0x100fe20000011498 */
[----:B------:R-:W-:Y:S01]  /*70f0*/  UIADD3 UR4, UR9, UR4, URZ ;  /* 0x0000000409047290 */ /* 0x000fe2000fffe03f */
[----:B------:R-:W-:Y:S02]  /*7100*/  SHF.R.S32.HI R11, RZ, 0x1f, R152 ;  /* 0x0000001fff0b7819 */ /* 0x000fe40000011498 */
[----:B------:R-:W-:-:S02]  /*7110*/  SHF.R.S32.HI R12, RZ, 0x5, R12 ;  /* 0x00000005ff0c7819 */ /* 0x000fc4000001140c */
[----:B0-----:R-:W-:Y:S02]  /*7120*/  ISETP.NE.AND P0, PT, R18, 0x1, PT ;  /* 0x000000011200780c */ /* 0x001fe40003f05270 */
[----:B------:R-:W-:Y:S02]  /*7130*/  LEA.HI R11, R11, R10, RZ, 0x3 ;  /* 0x0000000a0b0b7211 */ /* 0x000fe400078f18ff */
[----:B------:R-:W-:Y:S02]  /*7140*/  LOP3.LUT R152, R152, 0x7ffffffc, RZ, 0xc0, !PT ;  /* 0x7ffffffc98987812 */ /* 0x000fe400078ec0ff */
[----:B------:R-:W-:Y:S01]  /*7150*/  LOP3.LUT R11, R11, 0xfffffff8, RZ, 0xc0, !PT ;  /* 0xfffffff80b0b7812 */ /* 0x000fe200078ec0ff */
[----:B--2---:R-:W-:Y:S01]  /*7160*/  USHF.R.S32.HI UR5, URZ, 0x1f, UR7 ;  /* 0x0000001f3f057899 */ /* 0x004fe20008011407 */
[----:B------:R-:W-:-:S03]  /*7170*/  IADD3 R152, -R152, R23, RZ ;  /* 0x0000001798987210 */ /* 0x000fc60007ffe1ff */
[----:B------:R-:W-:Y:S01]  /*7180*/  IMAD.IADD R11, R10, 0x1, -R11 ;  /* 0x000000010a0b7824 */ /* 0x000fe200078e0a0b */
[C---:B------:R-:W-:Y:S01]  /*7190*/  LEA.HI R10, R9.reuse, R9, RZ, 0x1 ;  /* 0x00000009090a7211 */ /* 0x040fe200078f08ff */
[----:B------:R-:W0:Y:S01]  /*71a0*/  @P0 LDC R16, c[0x0][0xbec] ;  /* 0x0002fb00ff100b82 */ /* 0x000e220000000800 */
[----:B------:R-:W-:Y:S02]  /*71b0*/  IMAD.SHL.U32 R152, R152, 0x2, RZ ;  /* 0x0000000298987824 */ /* 0x000fe400078e00ff */
[----:B------:R-:W-:Y:S01]  /*71c0*/  LOP3.LUT R10, R10, 0x1ffffffe, RZ, 0xc0, !PT ;  /* 0x1ffffffe0a0a7812 */ /* 0x000fe200078ec0ff */
[----:B------:R-:W-:Y:S02]  /*71d0*/  IMAD R153, R12, 0x10, R11 ;  /* 0x000000100c997824 */ /* 0x000fe400078e020b */
[----:B---3--:R-:W-:Y:S01]  /*71e0*/  IMAD R12, R20, UR5, RZ ;  /* 0x00000005140c7c24 */ /* 0x008fe2000f8e02ff */
[----:B------:R-:W-:Y:S01]  /*71f0*/  IADD3 R9, R9, -R10, RZ ;  /* 0x8000000a09097210 */ /* 0x000fe20007ffe0ff */
[----:B------:R-:W2:Y:S01]  /*7200*/  @P0 LDC R17, c[0x0][0xbf0] ;  /* 0x0002fc00ff110b82 */ /* 0x000ea20000000800 */
[----:B------:R-:W-:-:S02]  /*7210*/  IMAD.U32 R11, RZ, RZ, UR9 ;  /* 0x00000009ff0b7e24 */ /* 0x000fc4000f8e00ff */
[----:B------:R-:W-:Y:S01]  /*7220*/  LEA R9, R9, R153, 0x3 ;  /* 0x0000009909097211 */ /* 0x000fe200078e18ff */
[----:B------:R-:W-:Y:S02]  /*7230*/  IMAD.U32 R10, RZ, RZ, UR8 ;  /* 0x00000008ff0a7e24 */ /* 0x000fe4000f8e00ff */
[----:B------:R-:W-:Y:S01]  /*7240*/  IMAD.U32 R11, RZ, RZ, UR4 ;  /* 0x00000004ff0b7e24 */ /* 0x000fe2000f8e00ff */
[----:B------:R-:W-:Y:S01]  /*7250*/  ULDC.64 UR4, c[0x0][0xbe0] ;  /* 0x0002f80000047ab9 */ /* 0x000fe20000000a00 */
[----:B-1----:R-:W-:Y:S02]  /*7260*/  IMAD R9, R14, 0x40, R9 ;  /* 0x000000400e097824 */ /* 0x002fe400078e0209 */
[----:B------:R-:W-:Y:S02]  /*7270*/  IMAD R15, R21, UR7, R12 ;  /* 0x00000007150f7c24 */ /* 0x000fe4000f8e020c */
[----:B------:R-:W-:-:S04]  /*7280*/  IMAD.WIDE.U32 R10, R20, UR7, R10 ;  /* 0x00000007140a7c25 */ /* 0x000fc8000f8e000a */
[----:B0-----:R-:W-:Y:S01]  /*7290*/  @P0 IMAD.HI.U32 R12, R9, R16, RZ ;  /* 0x00000010090c0227 */ /* 0x001fe200078e00ff */
[----:B------:R-:W-:-:S03]  /*72a0*/  IADD3 R11, R11, R15, RZ ;  /* 0x0000000f0b0b7210 */ /* 0x000fc60007ffe0ff */
[----:B------:R-:W-:Y:S02]  /*72b0*/  IMAD.MOV.U32 R13, RZ, RZ, R9 ;  /* 0x000000ffff0d7224 */ /* 0x000fe400078e0009 */
[----:B------:R-:W-:Y:S01]  /*72c0*/  IMAD.WIDE.U32 R10, R3, UR4, R10 ;  /* 0x00000004030a7c25 */ /* 0x000fe2000f8e000a */
[----:B--2---:R-:W-:-:S03]  /*72d0*/  @P0 SHF.R.U32.HI R13, RZ, R17, R12 ;  /* 0x00000011ff0d0219 */ /* 0x004fc6000001160c */
[----:B------:R-:W-:Y:S01]  /*72e0*/  IMAD R12, R5, UR4, RZ ;  /* 0x00000004050c7c24 */ /* 0x000fe2000f8e02ff */
[----:B------:R-:W-:Y:S01]  /*72f0*/  IADD3 R10, P0, R13, R10, RZ ;  /* 0x0000000a0d0a7210 */ /* 0x000fe20007f1e0ff */
[----:B------:R-:W-:Y:S02]  /*7300*/  IMAD.MOV R15, RZ, RZ, -R13 ;  /* 0x000000ffff0f7224 */ /* 0x000fe400078e0a0d */
[----:B------:R-:W-:Y:S01]  /*7310*/  IMAD R16, R3, UR5, R12 ;  /* 0x0000000503107c24 */ /* 0x000fe2000f8e020c */
[----:B------:R-:W-:Y:S01]  /*7320*/  ULDC.64 UR4, c[0x0][0xbc8] ;  /* 0x0002f20000047ab9 */ /* 0x000fe20000000a00 */
[----:B------:R-:W-:Y:S01]  /*7330*/  IMAD R9, R18, R15, R9 ;  /* 0x0000000f12097224 */ /* 0x000fe200078e0209 */
[----:B------:R-:W-:-:S04]  /*7340*/  SHF.R.S32.HI R15, RZ, 0x1f, R13 ;  /* 0x0000001fff0f7819 */ /* 0x000fc8000001140d */
[----:B------:R-:W-:Y:S02]  /*7350*/  SHF.R.S32.HI R12, RZ, 0x1f, R9 ;  /* 0x0000001fff0c7819 */ /* 0x000fe40000011409 */
[----:B------:R-:W-:-:S03]  /*7360*/  IADD3.X R11, R15, R11, R16, P0, !PT ;  /* 0x0000000b0f0b7210 */ /* 0x000fc600007fe410 */
[----:B------:R-:W-:Y:S02]  /*7370*/  IMAD R12, R12, UR4, RZ ;  /* 0x000000040c0c7c24 */ /* 0x000fe4000f8e02ff */
[----:B------:R-:W-:-:S04]  /*7380*/  IMAD.WIDE.U32 R10, R9, UR4, R10 ;  /* 0x00000004090a7c25 */ /* 0x000fc8000f8e000a */
[----:B------:R-:W-:Y:S01]  /*7390*/  IMAD R9, R9, UR5, R12 ;  /* 0x0000000509097c24 */ /* 0x000fe2000f8e020c */
[----:B------:R-:W-:Y:S01]  /*73a0*/  LEA.HI R12, R0, R0, RZ, 0x1 ;  /* 0x00000000000c7211 */ /* 0x000fe200078f08ff */
[----:B------:R-:W-:Y:S02]  /*73b0*/  ULDC.64 UR4, c[0x0][0xba8] ;  /* 0x0002ea0000047ab9 */ /* 0x000fe40000000a00 */
[----:B------:R-:W-:Y:S01]  /*73c0*/  IMAD.IADD R9, R11, 0x1, R9 ;  /* 0x000000010b097824 */ /* 0x000fe200078e0209 */
[----:B------:R-:W-:Y:S01]  /*73d0*/  LEA R16, P0, R10, UR4, 0x2 ;  /* 0x000000040a107c11 */ /* 0x000fe2000f8010ff */
[----:B------:R-:W-:Y:S01]  /*73e0*/  ULDC UR4, c[0x0][0xa88] ;  /* 0x0002a20000047ab9 */ /* 0x000fe20000000800 */
[----:B------:R-:W-:Y:S02]  /*73f0*/  LOP3.LUT R11, R12, 0xfffffe, RZ, 0xc0, !PT ;  /* 0x00fffffe0c0b7812 */ /* 0x000fe400078ec0ff */
[----:B------:R-:W-:Y:S01]  /*7400*/  LEA.HI.X R17, R10, UR5, R9, 0x2, P0 ;  /* 0x000000050a117c11 */ /* 0x000fe200080f1409 */
[----:B------:R-:W-:Y:S01]  /*7410*/  SHFL.IDX PT, R12, R16, 0x1, 0x1c1f ;  /* 0x003c1f00100c7f89 */ /* 0x000fe200000e0000 */
[----:B------:R-:W-:-:S02]  /*7420*/  IMAD R9, R14, 0x40, R153 ;  /* 0x000000400e097824 */ /* 0x000fc400078e0299 */
[----:B------:R-:W-:Y:S01]  /*7430*/  IMAD.IADD R15, R0, 0x1, -R11 ;  /* 0x00000001000f7824 */ /* 0x000fe200078e0a0b */
[----:B------:R-:W-:Y:S01]  /*7440*/  SHFL.IDX PT, R10, R16, RZ, 0x1c1f ;  /* 0x001c1fff100a7589 */ /* 0x000fe200000e0000 */
[----:B------:R-:W-:Y:S02]  /*7450*/  IMAD R14, R18, UR4, RZ ;  /* 0x00000004120e7c24 */ /* 0x000fe4000f8e02ff */
[----:B------:R-:W-:Y:S01]  /*7460*/  IMAD.U32 R15, R15, -0x100, RZ ;  /* 0xffffff000f0f7824 */ /* 0x000fe200078e00ff */
[----:B------:R-:W0:Y:S04]  /*7470*/  SHFL.IDX PT, R11, R17, RZ, 0x1c1f ;  /* 0x001c1fff110b7589 */ /* 0x000e2800000e0000 */
[----:B------:R-:W1:Y:S01]  /*7480*/  SHFL.IDX PT, R13, R17, 0x1, 0x1c1f ;  /* 0x003c1f00110d7f89 */ /* 0x000e6200000e0000 */
[----:B------:R-:W-:-:S02]  /*7490*/  ISETP.NE.AND P0, PT, R152, R15, PT ;  /* 0x0000000f9800720c */ /* 0x000fc40003f05270 */
[C---:B------:R-:W-:Y:S02]  /*74a0*/  IADD3 R15, R9.reuse, 0x8, RZ ;  /* 0x00000008090f7810 */ /* 0x040fe40007ffe0ff */
[-C--:B------:R-:W-:Y:S02]  /*74b0*/  ISETP.GE.OR P2, PT, R9, R14.reuse, P0 ;  /* 0x0000000e0900720c */ /* 0x080fe40000746670 */
[----:B------:R-:W-:-:S11]  /*74c0*/  ISETP.GE.OR P0, PT, R15, R14, P0 ;  /* 0x0000000e0f00720c */ /* 0x000fd60000706670 */
[----:B0-----:R0:W-:Y:S04]  /*74d0*/  @!P2 ST.E desc[UR36][R10.64], R4 ;  /* 0x000000040a00a985 */ /* 0x0011e8000c101924 */
[----:B-1----:R0:W-:Y:S02]  /*74e0*/  @!P0 ST.E desc[UR36][R12.64], R2 ;  /* 0x000000020c008985 */ /* 0x0021e4000c101924 */
.L_x_48:
[----:B------:R-:W1:Y:S01]  /*74f0*/  S2R R14, SR_CTAID.X ;  /* 0x00000000000e7919 */ /* 0x000e620000002500 */
[----:B------:R-:W-:Y:S01]  /*7500*/  LEA.HI R19, R19, R22, RZ, 0x2 ;  /* 0x0000001613137211 */ /* 0x000fe200078f10ff */
[----:B------:R-:W2:Y:S01]  /*7510*/  S2UR UR7, SR_CTAID.Z ;  /* 0x00000000000779c3 */ /* 0x000ea20000002700 */
[----:B------:R-:W-:Y:S01]  /*7520*/  SHF.R.S32.HI R9, RZ, 0x1f, R7 ;  /* 0x0000001fff097819 */ /* 0x000fe20000011407 */
[----:B------:R-:W-:Y:S01]  /*7530*/  ULDC.64 UR8, c[0x0][0xb38] ;  /* 0x0002ce0000087ab9 */ /* 0x000fe20000000a00 */
[----:B------:R-:W-:Y:S01]  /*7540*/  LOP3.LUT R19, R19, 0xfffffffc, RZ, 0xc0, !PT ;  /* 0xfffffffc13137812 */ /* 0x000fe200078ec0ff */
[----:B------:R-:W-:Y:S01]  /*7550*/  UIMAD UR6, UR6, UR8, URZ ;  /* 0x00000008060672a4 */ /* 0x000fe2000f8e023f */
[----:B------:R-:W-:Y:S01]  /*7560*/  LEA.HI R9, R9, R154, RZ, 0x3 ;  /* 0x0000009a09097211 */ /* 0x000fe200078f18ff */
[----:B------:R-:W-:Y:S01]  /*7570*/  UIMAD.WIDE.U32 UR4, UR38, UR8, URZ ;  /* 0x00000008260472a5 */ /* 0x000fe2000f8e003f */
[----:B------:R-:W-:Y:S01]  /*7580*/  LEA.HI R155, R155, R8, RZ, 0x5 ;  /* 0x000000089b9b7211 */ /* 0x000fe200078f28ff */
[----:B------:R-:W-:Y:S01]  /*7590*/  IMAD.IADD R19, R22, 0x1, -R19 ;  /* 0x0000000116137824 */ /* 0x000fe200078e0a13 */
[----:B0-----:R-:W0:Y:S01]  /*75a0*/  LDC.64 R12, c[0x0][0xb40] ;  /* 0x0002d000ff0c7b82 */ /* 0x001e220000000a00 */
[----:B------:R-:W-:Y:S01]  /*75b0*/  LOP3.LUT R9, R9, 0xfffffff8, RZ, 0xc0, !PT ;  /* 0xfffffff809097812 */ /* 0x000fe200078ec0ff */
[----:B------:R-:W-:Y:S01]  /*75c0*/  UIMAD UR6, UR38, UR9, UR6 ;  /* 0x00000009260672a4 */ /* 0x000fe2000f8e0206 */
[----:B------:R-:W-:Y:S01]  /*75d0*/  SHF.R.S32.HI R155, RZ, 0x5, R155 ;  /* 0x00000005ff9b7819 */ /* 0x000fe2000001149b */
[----:B------:R-:W-:Y:S01]  /*75e0*/  IMAD.U32 R11, RZ, RZ, UR5 ;  /* 0x00000005ff0b7e24 */ /* 0x000fe2000f8e00ff */
[----:B------:R-:W-:Y:S01]  /*75f0*/  LEA.HI R2, R19, R19, RZ, 0x1 ;  /* 0x0000001313027211 */ /* 0x000fe200078f08ff */
[----:B------:R-:W-:Y:S01]  /*7600*/  IMAD.IADD R154, R154, 0x1, -R9 ;  /* 0x000000019a9a7824 */ /* 0x000fe200078e0a09 */
[----:B------:R-:W-:Y:S01]  /*7610*/  UIADD3 UR6, UR5, UR6, URZ ;  /* 0x0000000605067290 */ /* 0x000fe2000fffe03f */
[----:B------:R-:W3:Y:S01]  /*7620*/  @P1 LDC R16, c[0x0][0xbec] ;  /* 0x0002fb00ff101b82 */ /* 0x000ee20000000800 */
[----:B------:R-:W-:Y:S01]  /*7630*/  LOP3.LUT R2, R2, 0x1ffffffe, RZ, 0xc0, !PT ;  /* 0x1ffffffe02027812 */ /* 0x000fe200078ec0ff */
[----:B------:R-:W-:Y:S01]  /*7640*/  IMAD.U32 R10, RZ, RZ, UR4 ;  /* 0x00000004ff0a7e24 */ /* 0x000fe2000f8e00ff */
[----:B------:R-:W-:Y:S01]  /*7650*/  LEA R155, R155, R154, 0x4 ;  /* 0x0000009a9b9b7211 */ /* 0x000fe200078e20ff */
[----:B------:R-:W-:Y:S01]  /*7660*/  ULDC.64 UR4, c[0x0][0xb48] ;  /* 0x0002d20000047ab9 */ /* 0x000fe20000000a00 */
[----:B------:R-:W-:Y:S01]  /*7670*/  MOV R11, UR6 ;  /* 0x00000006000b7c02 */ /* 0x000fe20008000f00 */
[----:B------:R-:W-:Y:S01]  /*7680*/  IMAD.IADD R2, R19, 0x1, -R2 ;  /* 0x0000000113027824 */ /* 0x000fe200078e0a02 */
[----:B--2---:R-:W-:Y:S01]  /*7690*/  USHF.R.S32.HI UR8, URZ, 0x1f, UR7 ;  /* 0x0000001f3f087899 */ /* 0x004fe20008011407 */
[----:B------:R-:W2:Y:S01]  /*76a0*/  @P1 LDC R17, c[0x0][0xbf0] ;  /* 0x0002fc00ff111b82 */ /* 0x000ea20000000800 */
[----:B------:R-:W-:Y:S01]  /*76b0*/  BSSY B0, `(.L_x_49) ;  /* 0x00000ed000007945 */ /* 0x000fe20003800000 */
[----:B------:R-:W-:-:S04]  /*76c0*/  IMAD R4, R2, 0x8, R155 ;  /* 0x0000000802047824 */ /* 0x000fc800078e029b */
[----:B-1----:R-:W-:Y:S02]  /*76d0*/  IMAD R15, R14, 0x40, R4 ;  /* 0x000000400e0f7824 */ /* 0x002fe400078e0204 */
[C---:B0-----:R-:W-:Y:S02]  /*76e0*/  IMAD R2, R12.reuse, UR8, RZ ;  /* 0x000000080c027c24 */ /* 0x041fe4000f8e02ff */
[----:B------:R-:W-:-:S04]  /*76f0*/  IMAD.WIDE.U32 R10, R12, UR7, R10 ;  /* 0x000000070c0a7c25 */ /* 0x000fc8000f8e000a */
[----:B------:R-:W-:Y:S02]  /*7700*/  IMAD R13, R13, UR7, R2 ;  /* 0x000000070d0d7c24 */ /* 0x000fe4000f8e0202 */
[----:B---3--:R-:W-:-:S04]  /*7710*/  @P1 IMAD.HI.U32 R16, R15, R16, RZ ;  /* 0x000000100f101227 */ /* 0x008fc800078e00ff */
[----:B------:R-:W-:Y:S02]  /*7720*/  IMAD.MOV.U32 R9, RZ, RZ, R15 ;  /* 0x000000ffff097224 */ /* 0x000fe400078e000f */
[----:B------:R-:W-:Y:S01]  /*7730*/  IMAD R2, R5, UR4, RZ ;  /* 0x0000000405027c24 */ /* 0x000fe2000f8e02ff */
[----:B--2---:R-:W-:Y:S01]  /*7740*/  @P1 SHF.R.U32.HI R9, RZ, R17, R16 ;  /* 0x00000011ff091219 */ /* 0x004fe20000011610 */
[----:B------:R-:W-:Y:S02]  /*7750*/  IMAD.IADD R11, R11, 0x1, R13 ;  /* 0x000000010b0b7824 */ /* 0x000fe400078e020d */
[----:B------:R-:W-:Y:S01]  /*7760*/  IMAD R13, R3, UR5, R2 ;  /* 0x00000005030d7c24 */ /* 0x000fe2000f8e0202 */
[----:B------:R-:W-:Y:S01]  /*7770*/  IADD3 R5, -R9, RZ, RZ ;  /* 0x000000ff09057210 */ /* 0x000fe20007ffe1ff */
[----:B------:R-:W-:Y:S01]  /*7780*/  IMAD.WIDE.U32 R2, R3, UR4, R10 ;  /* 0x0000000403027c25 */ /* 0x000fe2000f8e000a */
[----:B------:R-:W-:Y:S01]  /*7790*/  SHF.R.S32.HI R4, RZ, 0x1f, R9 ;  /* 0x0000001fff047819 */ /* 0x000fe20000011409 */
[----:B------:R-:W-:-:S02]  /*77a0*/  ULDC.64 UR4, c[0x0][0xb30] ;  /* 0x0002cc0000047ab9 */ /* 0x000fc40000000a00 */
[----:B------:R-:W-:Y:S02]  /*77b0*/  IMAD R5, R6, R5, R15 ;  /* 0x0000000506057224 */ /* 0x000fe400078e020f */
[----:B------:R-:W-:Y:S02]  /*77c0*/  IMAD R4, R4, UR4, RZ ;  /* 0x0000000404047c24 */ /* 0x000fe4000f8e02ff */
[----:B------:R-:W-:Y:S02]  /*77d0*/  IMAD.IADD R3, R3, 0x1, R13 ;  /* 0x0000000103037824 */ /* 0x000fe400078e020d */
[C---:B------:R-:W-:Y:S01]  /*77e0*/  IMAD R11, R9.reuse, UR5, R4 ;  /* 0x00000005090b7c24 */ /* 0x040fe2000f8e0204 */
[----:B------:R-:W-:Y:S01]  /*77f0*/  SHF.R.S32.HI R4, RZ, 0x1f, R5 ;  /* 0x0000001fff047819 */ /* 0x000fe20000011405 */
[----:B------:R-:W-:Y:S01]  /*7800*/  IMAD.WIDE.U32 R2, R9, UR4, R2 ;  /* 0x0000000409027c25 */ /* 0x000fe2000f8e0002 */
[----:B------:R-:W-:-:S03]  /*7810*/  ULDC.64 UR4, c[0x0][0xb28] ;  /* 0x0002ca0000047ab9 */ /* 0x000fc60000000a00 */
[----:B------:R-:W-:Y:S02]  /*7820*/  IMAD R4, R4, UR4, RZ ;  /* 0x0000000404047c24 */ /* 0x000fe4000f8e02ff */
[----:B------:R-:W-:Y:S02]  /*7830*/  IMAD.IADD R3, R3, 0x1, R11 ;  /* 0x0000000103037824 */ /* 0x000fe400078e020b */
[C---:B------:R-:W-:Y:S02]  /*7840*/  IMAD R9, R5.reuse, UR5, R4 ;  /* 0x0000000505097c24 */ /* 0x040fe4000f8e0204 */
[----:B------:R-:W-:Y:S01]  /*7850*/  IMAD.WIDE.U32 R2, R5, UR4, R2 ;  /* 0x0000000405027c25 */ /* 0x000fe2000f8e0002 */
[----:B------:R-:W-:-:S03]  /*7860*/  ULDC.64 UR4, c[0x0][0xb00] ;  /* 0x0002c00000047ab9 */ /* 0x000fc60000000a00 */
[----:B------:R-:W-:Y:S01]  /*7870*/  IMAD.IADD R5, R3, 0x1, R9 ;  /* 0x0000000103057824 */ /* 0x000fe200078e0209 */
[----:B------:R-:W-:Y:S02]  /*7880*/  LEA.HI R9, R0, R0, RZ, 0x1 ;  /* 0x0000000000097211 */ /* 0x000fe400078f08ff */
[----:B------:R-:W-:Y:S01]  /*7890*/  LEA R4, P0, R2, UR4, 0x2 ;  /* 0x0000000402047c11 */ /* 0x000fe2000f8010ff */
[----:B------:R-:W-:Y:S01]  /*78a0*/  ULDC UR4, c[0x0][0xa88] ;  /* 0x0002a20000047ab9 */ /* 0x000fe20000000800 */
[----:B------:R-:W-:Y:S01]  /*78b0*/  LOP3.LUT R11, R9, 0xfffffe, RZ, 0xc0, !PT ;  /* 0x00fffffe090b7812 */ /* 0x000fe200078ec0ff */
[----:B------:R-:W-:Y:S01]  /*78c0*/  IMAD R6, R6, UR4, RZ ;  /* 0x0000000406067c24 */ /* 0x000fe2000f8e02ff */
[----:B------:R-:W-:Y:S02]  /*78d0*/  LOP3.LUT R9, R7, 0x7ffffffc, RZ, 0xc0, !PT ;  /* 0x7ffffffc07097812 */ /* 0x000fe400078ec0ff */
[----:B------:R-:W-:Y:S01]  /*78e0*/  LEA R7, R14, R155, 0x6 ;  /* 0x0000009b0e077211 */ /* 0x000fe200078e30ff */
[----:B------:R-:W-:Y:S01]  /*78f0*/  IMAD.IADD R11, R0, 0x1, -R11 ;  /* 0x00000001000b7824 */ /* 0x000fe200078e0a0b */
[----:B------:R-:W-:Y:S01]  /*7900*/  LEA.HI.X R5, R2, UR5, R5, 0x2, P0 ;  /* 0x0000000502057c11 */ /* 0x000fe200080f1405 */
[----:B------:R-:W-:Y:S01]  /*7910*/  IMAD.IADD R0, R8, 0x1, -R9 ;  /* 0x0000000108007824 */ /* 0x000fe200078e0a09 */
[----:B------:R-:W-:Y:S01]  /*7920*/  ISETP.GE.AND P0, PT, R7, R6, PT ;  /* 0x000000060700720c */ /* 0x000fe20003f06270 */
[----:B------:R0:W1:Y:S02]  /*7930*/  SHFL.IDX PT, R2, R4, RZ, 0x1c1f ;  /* 0x001c1fff04027589 */ /* 0x00006400000e0000 */
[----:B------:R-:W-:-:S02]  /*7940*/  IMAD R0, R11, 0x80, R0 ;  /* 0x000000800b007824 */ /* 0x000fc400078e0200 */
[----:B------:R0:W2:Y:S03]  /*7950*/  SHFL.IDX PT, R3, R5, RZ, 0x1c1f ;  /* 0x001c1fff05037589 */ /* 0x0000a600000e0000 */
[----:B------:R-:W-:-:S05]  /*7960*/  SHF.L.U32 R0, R0, 0x1, RZ ;  /* 0x0000000100007819 */ /* 0x000fca00000006ff */
[----:B0-----:R-:W-:Y:S05]  /*7970*/  @P0 BRA `(.L_x_50) ;  /* 0x0000000c00000947 */ /* 0x001fea0003800000 */
[C---:B------:R-:W-:Y:S01]  /*7980*/  VIADD R9, R0.reuse, 0x8 ;  /* 0x0000000800097836 */ /* 0x040fe20000000000 */
[----:B------:R-:W-:Y:S01]  /*7990*/  ULDC UR4, c[0x0][0xac8] ;  /* 0x0002b20000047ab9 */ /* 0x000fe20000000800 */
[C---:B------:R-:W-:Y:S01]  /*79a0*/  VIADD R11, R0.reuse, 0x10 ;  /* 0x00000010000b7836 */ /* 0x040fe20000000000 */
[C---:B------:R-:W-:Y:S01]  /*79b0*/  ISETP.GE.AND P2, PT, R0.reuse, UR4, PT ;  /* 0x0000000400007c0c */ /* 0x040fe2000bf46270 */
[C---:B------:R-:W-:Y:S01]  /*79c0*/  VIADD R13, R0.reuse, 0x18 ;  /* 0x00000018000d7836 */ /* 0x040fe20000000000 */
[----:B------:R-:W-:Y:S01]  /*79d0*/  ISETP.GE.AND P3, PT, R9, UR4, PT ;  /* 0x0000000409007c0c */ /* 0x000fe2000bf66270 */
[C---:B------:R-:W-:Y:S01]  /*79e0*/  VIADD R17, R0.reuse, 0x28 ;  /* 0x0000002800117836 */ /* 0x040fe20000000000 */
[----:B------:R-:W-:Y:S01]  /*79f0*/  ISETP.GE.AND P4, PT, R11, UR4, PT ;  /* 0x000000040b007c0c */ /* 0x000fe2000bf86270 */
[C---:B------:R-:W-:Y:S01]  /*7a00*/  VIADD R18, R0.reuse, 0x30 ;  /* 0x0000003000127836 */ /* 0x040fe20000000000 */
[----:B------:R-:W-:Y:S01]  /*7a10*/  ISETP.GE.AND P5, PT, R13, UR4, PT ;  /* 0x000000040d007c0c */ /* 0x000fe2000bfa6270 */
[C---:B------:R-:W-:Y:S01]  /*7a20*/  VIADD R19, R0.reuse, 0x38 ;  /* 0x0000003800137836 */ /* 0x040fe20000000000 */
[C---:B------:R-:W-:Y:S01]  /*7a30*/  IADD3 R16, R0.reuse, 0x20, RZ ;  /* 0x0000002000107810 */ /* 0x040fe20007ffe0ff */
[C---:B------:R-:W-:Y:S01]  /*7a40*/  VIADD R21, R0.reuse, 0x48 ;  /* 0x0000004800157836 */ /* 0x040fe20000000000 */
[----:B------:R-:W-:Y:S01]  /*7a50*/  ISETP.GE.AND P1, PT, R17, UR4, PT ;  /* 0x0000000411007c0c */ /* 0x000fe2000bf26270 */
[----:B------:R-:W-:Y:S01]  /*7a60*/  VIADD R22, R0, 0x50 ;  /* 0x0000005000167836 */ /* 0x000fe20000000000 */
[----:B------:R-:W-:Y:S01]  /*7a70*/  ISETP.GE.AND P0, PT, R16, UR4, PT ;  /* 0x0000000410007c0c */ /* 0x000fe2000bf06270 */
[C---:B------:R-:W-:Y:S01]  /*7a80*/  VIADD R23, R0.reuse, 0x58 ;  /* 0x0000005800177836 */ /* 0x040fe20000000000 */
[----:B------:R-:W-:-:S02]  /*7a90*/  @!P2 LEA.HI R8, R0, R0, RZ, 0x1 ;  /* 0x000000000008a211 */ /* 0x000fc400078f08ff */
[----:B------:R-:W-:Y:S02]  /*7aa0*/  @!P3 LEA.HI R10, R9, R9, RZ, 0x1 ;  /* 0x00000009090ab211 */ /* 0x000fe400078f08ff */
[----:B------:R-:W-:Y:S02]  /*7ab0*/  @!P4 LEA.HI R12, R11, R11, RZ, 0x1 ;  /* 0x0000000b0b0cc211 */ /* 0x000fe400078f08ff */
[----:B------:R-:W-:Y:S02]  /*7ac0*/  @!P5 LEA.HI R14, R13, R13, RZ, 0x1 ;  /* 0x0000000d0d0ed211 */ /* 0x000fe400078f08ff */
[----:B------:R-:W-:Y:S02]  /*7ad0*/  @!P2 LOP3.LUT R9, R8, 0xfffffffe, RZ, 0xc0, !PT ;  /* 0xfffffffe0809a812 */ /* 0x000fe400078ec0ff */
[----:B------:R-:W-:Y:S02]  /*7ae0*/  @!P3 LOP3.LUT R11, R10, 0xfffffffe, RZ, 0xc0, !PT ;  /* 0xfffffffe0a0bb812 */ /* 0x000fe400078ec0ff */
[----:B------:R-:W-:Y:S01]  /*7af0*/  @!P4 LOP3.LUT R13, R12, 0xfffffffe, RZ, 0xc0, !PT ;  /* 0xfffffffe0c0dc812 */ /* 0x000fe200078ec0ff */
[----:B-12---:R-:W-:Y:S01]  /*7b00*/  @!P2 IMAD.WIDE R8, R9, 0x4, R2 ;  /* 0x000000040908a825 */ /* 0x006fe200078e0202 */
[----:B------:R-:W-:-:S02]  /*7b10*/  @!P5 LOP3.LUT R15, R14, 0xfffffffe, RZ, 0xc0, !PT ;  /* 0xfffffffe0e0fd812 */ /* 0x000fc400078ec0ff */
[----:B------:R-:W-:Y:S01]  /*7b20*/  IADD3 R20, R0, 0x40, RZ ;  /* 0x0000004000147810 */ /* 0x000fe20007ffe0ff */
[--C-:B------:R-:W-:Y:S01]  /*7b30*/  @!P3 IMAD.WIDE R10, R11, 0x4, R2.reuse ;  /* 0x000000040b0ab825 */ /* 0x100fe200078e0202 */
[----:B------:R0:W-:Y:S01]  /*7b40*/  @!P2 ST.E.64 desc[UR36][R8.64], R24 ;  /* 0x000000180800a985 */ /* 0x0001e2000c101b24 */
[----:B------:R-:W-:Y:S02]  /*7b50*/  ISETP.GE.AND P2, PT, R18, UR4, PT ;  /* 0x0000000412007c0c */ /* 0x000fe4000bf46270 */
[--C-:B------:R-:W-:Y:S01]  /*7b60*/  @!P4 IMAD.WIDE R12, R13, 0x4, R2.reuse ;  /* 0x000000040d0cc825 */ /* 0x100fe200078e0202 */
[----:B------:R1:W-:Y:S01]  /*7b70*/  @!P3 ST.E.64 desc[UR36][R10.64], R28 ;  /* 0x0000001c0a00b985 */ /* 0x0003e2000c101b24 */
[----:B------:R-:W-:Y:S02]  /*7b80*/  ISETP.GE.AND P3, PT, R19, UR4, PT ;  /* 0x0000000413007c0c */ /* 0x000fe4000bf66270 */
[----:B------:R-:W-:Y:S01]  /*7b90*/  @!P5 IMAD.WIDE R14, R15, 0x4, R2 ;  /* 0x000000040f0ed825 */ /* 0x000fe200078e0202 */
[----:B------:R2:W-:Y:S01]  /*7ba0*/  @!P4 ST.E.64 desc[UR36][R12.64], R32 ;  /* 0x000000200c00c985 */ /* 0x0005e2000c101b24 */
[----:B------:R-:W-:-:S02]  /*7bb0*/  ISETP.GE.AND P4, PT, R20, UR4, PT ;  /* 0x0000000414007c0c */ /* 0x000fc4000bf86270 */
[----:B------:R-:W-:Y:S01]  /*7bc0*/  ISETP.GE.AND P6, PT, R22, UR4, PT ;  /* 0x0000000416007c0c */ /* 0x000fe2000bfc6270 */
[----:B------:R3:W-:Y:S01]  /*7bd0*/  @!P5 ST.E.64 desc[UR36][R14.64], R36 ;  /* 0x000000240e00d985 */ /* 0x0007e2000c101b24 */
[----:B------:R-:W-:Y:S02]  /*7be0*/  ISETP.GE.AND P5, PT, R21, UR4, PT ;  /* 0x0000000415007c0c */ /* 0x000fe4000bfa6270 */
[----:B------:R-:W-:Y:S02]  /*7bf0*/  @!P0 LEA.HI R16, R16, R16, RZ, 0x1 ;  /* 0x0000001010108211 */ /* 0x000fe400078f08ff */
[----:B------:R-:W-:Y:S02]  /*7c00*/  @!P1 LEA.HI R17, R17, R17, RZ, 0x1 ;  /* 0x0000001111119211 */ /* 0x000fe400078f08ff */
[----:B0-----:R-:W-:Y:S02]  /*7c10*/  @!P0 LOP3.LUT R9, R16, 0xfffffffe, RZ, 0xc0, !PT ;  /* 0xfffffffe10098812 */ /* 0x001fe400078ec0ff */
[----:B-1----:R-:W-:-:S02]  /*7c20*/  @!P1 LOP3.LUT R11, R17, 0xfffffffe, RZ, 0xc0, !PT ;  /* 0xfffffffe110b9812 */ /* 0x002fc400078ec0ff */
[----:B------:R-:W-:Y:S01]  /*7c30*/  @!P2 LEA.HI R18, R18, R18, RZ, 0x1 ;  /* 0x000000121212a211 */ /* 0x000fe200078f08ff */
[--C-:B------:R-:W-:Y:S01]  /*7c40*/  @!P0 IMAD.WIDE R8, R9, 0x4, R2.reuse ;  /* 0x0000000409088825 */ /* 0x100fe200078e0202 */
[----:B------:R-:W-:Y:S02]  /*7c50*/  @!P3 LEA.HI R19, R19, R19, RZ, 0x1 ;  /* 0x000000131313b211 */ /* 0x000fe400078f08ff */
[----:B------:R-:W-:Y:S01]  /*7c60*/  @!P4 LEA.HI R20, R20, R20, RZ, 0x1 ;  /* 0x000000141414c211 */ /* 0x000fe200078f08ff */
[----:B------:R-:W-:Y:S01]  /*7c70*/  @!P1 IMAD.WIDE R10, R11, 0x4, R2 ;  /* 0x000000040b0a9825 */ /* 0x000fe200078e0202 */
[----:B------:R-:W-:Y:S01]  /*7c80*/  @!P5 LEA.HI R21, R21, R21, RZ, 0x1 ;  /* 0x000000151515d211 */ /* 0x000fe200078f08ff */
[----:B------:R0:W-:Y:S01]  /*7c90*/  @!P0 ST.E.64 desc[UR36][R8.64], R40 ;  /* 0x0000002808008985 */ /* 0x0001e2000c101b24 */
[----:B------:R-:W-:Y:S02]  /*7ca0*/  @!P6 LEA.HI R22, R22, R22, RZ, 0x1 ;  /* 0x000000161616e211 */ /* 0x000fe400078f08ff */
[----:B--2---:R-:W-:Y:S01]  /*7cb0*/  @!P2 LOP3.LUT R13, R18, 0xfffffffe, RZ, 0xc0, !PT ;  /* 0xfffffffe120da812 */ /* 0x004fe200078ec0ff */
[----:B------:R1:W-:Y:S01]  /*7cc0*/  @!P1 ST.E.64 desc[UR36][R10.64], R44 ;  /* 0x0000002c0a009985 */ /* 0x0003e2000c101b24 */
[----:B------:R-:W-:Y:S01]  /*7cd0*/  @!P3 LOP3.LUT R19, R19, 0xfffffffe, RZ, 0xc0, !PT ;  /* 0xfffffffe1313b812 */ /* 0x000fe200078ec0ff */
[----:B------:R-:W-:Y:S01]  /*7ce0*/  VIADD R18, R0, 0x68 ;  /* 0x0000006800127836 */ /* 0x000fe20000000000 */
[----:B---3--:R-:W-:Y:S01]  /*7cf0*/  @!P4 LOP3.LUT R15, R20, 0xfffffffe, RZ, 0xc0, !PT ;  /* 0xfffffffe140fc812 */ /* 0x008fe200078ec0ff */
[----:B------:R-:W-:Y:S01]  /*7d00*/  VIADD R20, R0, 0x78 ;  /* 0x0000007800147836 */ /* 0x000fe20000000000 */
[----:B------:R-:W-:-:S02]  /*7d10*/  @!P5 LOP3.LUT R21, R21, 0xfffffffe, RZ, 0xc0, !PT ;  /* 0xfffffffe1515d812 */ /* 0x000fc400078ec0ff */
[----:B------:R-:W-:Y:S01]  /*7d20*/  @!P6 LOP3.LUT R17, R22, 0xfffffffe, RZ, 0xc0, !PT ;  /* 0xfffffffe1611e812 */ /* 0x000fe200078ec0ff */
[C---:B------:R-:W-:Y:S01]  /*7d30*/  VIADD R22, R0.reuse, 0x88 ;  /* 0x0000008800167836 */ /* 0x040fe20000000000 */
[----:B------:R-:W-:Y:S01]  /*7d40*/  IADD3 R24, R0, 0x60, RZ ;  /* 0x0000006000187810 */ /* 0x000fe20007ffe0ff */
[--C-:B0-----:R-:W-:Y:S01]  /*7d50*/  @!P2 IMAD.WIDE R8, R13, 0x4, R2.reuse ;  /* 0x000000040d08a825 */ /* 0x101fe200078e0202 */
[----:B------:R-:W-:Y:S02]  /*7d60*/  ISETP.GE.AND P1, PT, R23, UR4, PT ;  /* 0x0000000417007c0c */ /* 0x000fe4000bf26270 */
[----:B------:R-:W-:Y:S01]  /*7d70*/  ISETP.GE.AND P0, PT, R24, UR4, PT ;  /* 0x0000000418007c0c */ /* 0x000fe2000bf06270 */
[--C-:B-1----:R-:W-:Y:S01]  /*7d80*/  @!P3 IMAD.WIDE R10, R19, 0x4, R2.reuse ;  /* 0x00000004130ab825 */ /* 0x102fe200078e0202 */
[----:B------:R0:W-:Y:S01]  /*7d90*/  @!P2 ST.E.64 desc[UR36][R8.64], R48 ;  /* 0x000000300800a985 */ /* 0x0001e2000c101b24 */
[----:B------:R-:W-:Y:S02]  /*7da0*/  ISETP.GE.AND P2, PT, R18, UR4, PT ;  /* 0x0000000412007c0c */ /* 0x000fe4000bf46270 */
[----:B------:R-:W-:Y:S01]  /*7db0*/  @!P4 IMAD.WIDE R12, R15, 0x4, R2 ;  /* 0x000000040f0cc825 */ /* 0x000fe200078e0202 */
[----:B------:R1:W-:Y:S01]  /*7dc0*/  @!P3 ST.E.64 desc[UR36][R10.64], R52 ;  /* 0x000000340a00b985 */ /* 0x0003e2000c101b24 */
[----:B------:R-:W-:-:S02]  /*7dd0*/  ISETP.GE.AND P3, PT, R22, UR4, PT ;  /* 0x0000000416007c0c */ /* 0x000fc4000bf66270 */
[--C-:B------:R-:W-:Y:S01]  /*7de0*/  @!P5 IMAD.WIDE R14, R21, 0x4, R2.reuse ;  /* 0x00000004150ed825 */ /* 0x100fe200078e0202 */
[----:B------:R2:W-:Y:S01]  /*7df0*/  @!P4 ST.E.64 desc[UR36][R12.64], R56 ;  /* 0x000000380c00c985 */ /* 0x0005e2000c101b24 */
[----:B------:R-:W-:Y:S02]  /*7e00*/  IADD3 R21, R0, 0x80, RZ ;  /* 0x0000008000157810 */ /* 0x000fe40007ffe0ff */
[----:B------:R-:W-:Y:S01]  /*7e10*/  @!P6 IMAD.WIDE R16, R17, 0x4, R2 ;  /* 0x000000041110e825 */ /* 0x000fe200078e0202 */
[----:B------:R3:W-:Y:S01]  /*7e20*/  @!P5 ST.E.64 desc[UR36][R14.64], R60 ;  /* 0x0000003c0e00d985 */ /* 0x0007e2000c101b24 */
[----:B------:R-:W-:Y:S02]  /*7e30*/  ISETP.GE.AND P5, PT, R20, UR4, PT ;  /* 0x0000000414007c0c */ /* 0x000fe4000bfa6270 */
[----:B------:R-:W-:Y:S01]  /*7e40*/  VIADD R19, R0, 0x70 ;  /* 0x0000007000137836 */ /* 0x000fe20000000000 */
[----:B------:R4:W-:Y:S01]  /*7e50*/  @!P6 ST.E.64 desc[UR36][R16.64], R64 ;  /* 0x000000401000e985 */ /* 0x0009e2000c101b24 */
[----:B------:R-:W-:-:S02]  /*7e60*/  ISETP.GE.AND P4, PT, R21, UR4, PT ;  /* 0x0000000415007c0c */ /* 0x000fc4000bf86270 */
[----:B------:R-:W-:Y:S02]  /*7e70*/  @!P1 LEA.HI R23, R23, R23, RZ, 0x1 ;  /* 0x0000001717179211 */ /* 0x000fe400078f08ff */
[----:B------:R-:W-:Y:S02]  /*7e80*/  ISETP.GE.AND P6, PT, R19, UR4, PT ;  /* 0x0000000413007c0c */ /* 0x000fe4000bfc6270 */
[----:B------:R-:W-:Y:S02]  /*7e90*/  @!P0 LEA.HI R24, R24, R24, RZ, 0x1 ;  /* 0x0000001818188211 */ /* 0x000fe400078f08ff */
[----:B0-----:R-:W-:Y:S01]  /*7ea0*/  @!P1 LOP3.LUT R9, R23, 0xfffffffe, RZ, 0xc0, !PT ;  /* 0xfffffffe17099812 */ /* 0x001fe200078ec0ff */
[----:B------:R-:W-:Y:S01]  /*7eb0*/  VIADD R23, R0, 0x90 ;  /* 0x0000009000177836 */ /* 0x000fe20000000000 */
[----:B-1----:R-:W-:Y:S01]  /*7ec0*/  @!P0 LOP3.LUT R11, R24, 0xfffffffe, RZ, 0xc0, !PT ;  /* 0xfffffffe180b8812 */ /* 0x002fe200078ec0ff */
[----:B------:R-:W-:Y:S01]  /*7ed0*/  VIADD R24, R0, 0x98 ;  /* 0x0000009800187836 */ /* 0x000fe20000000000 */
[----:B------:R-:W-:Y:S01]  /*7ee0*/  @!P2 LEA.HI R18, R18, R18, RZ, 0x1 ;  /* 0x000000121212a211 */ /* 0x000fe200078f08ff */
[----:B------:R-:W-:Y:S01]  /*7ef0*/  @!P1 IMAD.WIDE R8, R9, 0x4, R2 ;  /* 0x0000000409089825 */ /* 0x000fe200078e0202 */
[----:B------:R-:W-:-:S02]  /*7f00*/  @!P5 LEA.HI R20, R20, R20, RZ, 0x1 ;  /* 0x000000141414d211 */ /* 0x000fc400078f08ff */
[----:B------:R-:W-:Y:S01]  /*7f10*/  @!P4 LEA.HI R21, R21, R21, RZ, 0x1 ;  /* 0x000000151515c211 */ /* 0x000fe200078f08ff */
[----:B------:R-:W-:Y:S01]  /*7f20*/  @!P0 IMAD.WIDE R10, R11, 0x4, R2 ;  /* 0x000000040b0a8825 */ /* 0x000fe200078e0202 */
[----:B------:R-:W-:Y:S01]  /*7f30*/  @!P6 LEA.HI R19, R19, R19, RZ, 0x1 ;  /* 0x000000131313e211 */ /* 0x000fe200078f08ff */
[----:B------:R0:W-:Y:S01]  /*7f40*/  @!P1 ST.E.64 desc[UR36][R8.64], R68 ;  /* 0x0000004408009985 */ /* 0x0001e2000c101b24 */
[----:B------:R-:W-:Y:S02]  /*7f50*/  @!P3 LEA.HI R22, R22, R22, RZ, 0x1 ;  /* 0x000000161616b211 */ /* 0x000fe400078f08ff */
[----:B--2---:R-:W-:Y:S01]  /*7f60*/  @!P2 LOP3.LUT R13, R18, 0xfffffffe, RZ, 0xc0, !PT ;  /* 0xfffffffe120da812 */ /* 0x004fe200078ec0ff */
[----:B------:R1:W-:Y:S01]  /*7f70*/  @!P0 ST.E.64 desc[UR36][R10.64], R72 ;  /* 0x000000480a008985 */ /* 0x0003e2000c101b24 */
[----:B------:R-:W-:Y:S02]  /*7f80*/  @!P6 LOP3.LUT R19, R19, 0xfffffffe, RZ, 0xc0, !PT ;  /* 0xfffffffe1313e812 */ /* 0x000fe400078ec0ff */
[----:B---3--:R-:W-:Y:S01]  /*7f90*/  @!P5 LOP3.LUT R15, R20, 0xfffffffe, RZ, 0xc0, !PT ;  /* 0xfffffffe140fd812 */ /* 0x008fe200078ec0ff */
[----:B------:R-:W-:Y:S01]  /*7fa0*/  VIADD R20, R0, 0xb0 ;  /* 0x000000b000147836 */ /* 0x000fe20000000000 */
[----:B------:R-:W-:-:S02]  /*7fb0*/  @!P4 LOP3.LUT R21, R21, 0xfffffffe, RZ, 0xc0, !PT ;  /* 0xfffffffe1515c812 */ /* 0x000fc400078ec0ff */
[----:B----4-:R-:W-:Y:S02]  /*7fc0*/  @!P3 LOP3.LUT R17, R22, 0xfffffffe, RZ, 0xc0, !PT ;  /* 0xfffffffe1611b812 */ /* 0x010fe400078ec0ff */
[----:B------:R-:W-:Y:S01]  /*7fd0*/  ISETP.GE.AND P0, PT, R23, UR4, PT ;  /* 0x0000000417007c0c */ /* 0x000fe2000bf06270 */
[--C-:B0-----:R-:W-:Y:S01]  /*7fe0*/  @!P2 IMAD.WIDE R8, R13, 0x4, R2.reuse ;  /* 0x000000040d08a825 */ /* 0x101fe200078e0202 */
[----:B------:R-:W-:Y:S02]  /*7ff0*/  IADD3 R18, R0, 0xa0, RZ ;  /* 0x000000a000127810 */ /* 0x000fe40007ffe0ff */
[----:B------:R-:W-:Y:S01]  /*8000*/  ISETP.GE.AND P1, PT, R24, UR4, PT ;  /* 0x0000000418007c0c */ /* 0x000fe2000bf26270 */
[--C-:B-1----:R-:W-:Y:S01]  /*8010*/  @!P6 IMAD.WIDE R10, R19, 0x4, R2.reuse ;  /* 0x00000004130ae825 */ /* 0x102fe200078e0202 */
[----:B------:R0:W-:Y:S01]  /*8020*/  @!P2 ST.E.64 desc[UR36][R8.64], R76 ;  /* 0x0000004c0800a985 */ /* 0x0001e2000c101b24 */
[----:B------:R-:W-:Y:S02]  /*8030*/  ISETP.GE.AND P2, PT, R18, UR4, PT ;  /* 0x0000000412007c0c */ /* 0x000fe4000bf46270 */
[----:B------:R-:W-:Y:S01]  /*8040*/  @!P5 IMAD.WIDE R12, R15, 0x4, R2 ;  /* 0x000000040f0cd825 */ /* 0x000fe200078e0202 */
[----:B------:R1:W-:Y:S01]  /*8050*/  @!P6 ST.E.64 desc[UR36][R10.64], R80 ;  /* 0x000000500a00e985 */ /* 0x0003e2000c101b24 */
[----:B------:R-:W-:-:S02]  /*8060*/  IADD3 R22, R0, 0xc0, RZ ;  /* 0x000000c000167810 */ /* 0x000fc40007ffe0ff */
[--C-:B------:R-:W-:Y:S01]  /*8070*/  @!P4 IMAD.WIDE R14, R21, 0x4, R2.reuse ;  /* 0x00000004150ec825 */ /* 0x100fe200078e0202 */
[----:B------:R2:W-:Y:S01]  /*8080*/  @!P5 ST.E.64 desc[UR36][R12.64], R84 ;  /* 0x000000540c00d985 */ /* 0x0005e2000c101b24 */
[----:B------:R-:W-:Y:S02]  /*8090*/  ISETP.GE.AND P6, PT, R22, UR4, PT ;  /* 0x0000000416007c0c */ /* 0x000fe4000bfc6270 */
[----:B------:R-:W-:Y:S01]  /*80a0*/  @!P3 IMAD.WIDE R16, R17, 0x4, R2 ;  /* 0x000000041110b825 */ /* 0x000fe200078e0202 */
[----:B------:R3:W-:Y:S01]  /*80b0*/  @!P4 ST.E.64 desc[UR36][R14.64], R88 ;  /* 0x000000580e00c985 */ /* 0x0007e2000c101b24 */
[----:B------:R-:W-:Y:S02]  /*80c0*/  ISETP.GE.AND P4, PT, R20, UR4, PT ;  /* 0x0000000414007c0c */ /* 0x000fe4000bf86270 */
[C---:B------:R-:W-:Y:S01]  /*80d0*/  VIADD R19, R0.reuse, 0xa8 ;  /* 0x000000a800137836 */ /* 0x040fe20000000000 */
[----:B------:R4:W-:Y:S01]  /*80e0*/  @!P3 ST.E.64 desc[UR36][R16.64], R92 ;  /* 0x0000005c1000b985 */ /* 0x0009e2000c101b24 */
[----:B------:R-:W-:Y:S01]  /*80f0*/  VIADD R21, R0, 0xb8 ;  /* 0x000000b800157836 */ /* 0x000fe20000000000 */
[----:B------:R-:W-:-:S02]  /*8100*/  @!P0 LEA.HI R23, R23, R23, RZ, 0x1 ;  /* 0x0000001717178211 */ /* 0x000fc400078f08ff */
[----:B------:R-:W-:Y:S02]  /*8110*/  ISETP.GE.AND P3, PT, R19, UR4, PT ;  /* 0x0000000413007c0c */ /* 0x000fe4000bf66270 */
[----:B------:R-:W-:Y:S02]  /*8120*/  ISETP.GE.AND P5, PT, R21, UR4, PT ;  /* 0x0000000415007c0c */ /* 0x000fe4000bfa6270 */
[----:B------:R-:W-:Y:S02]  /*8130*/  @!P1 LEA.HI R24, R24, R24, RZ, 0x1 ;  /* 0x0000001818189211 */ /* 0x000fe400078f08ff */
[----:B0-----:R-:W-:Y:S02]  /*8140*/  @!P0 LOP3.LUT R9, R23, 0xfffffffe, RZ, 0xc0, !PT ;  /* 0xfffffffe17098812 */ /* 0x001fe400078ec0ff */
[----:B------:R-:W-:Y:S02]  /*8150*/  @!P2 LEA.HI R18, R18, R18, RZ, 0x1 ;  /* 0x000000121212a211 */ /* 0x000fe400078f08ff */
[----:B-1----:R-:W-:Y:S01]  /*8160*/  @!P1 LOP3.LUT R11, R24, 0xfffffffe, RZ, 0xc0, !PT ;  /* 0xfffffffe180b9812 */ /* 0x002fe200078ec0ff */
[----:B------:R-:W-:Y:S01]  /*8170*/  @!P0 IMAD.WIDE R8, R9, 0x4, R2 ;  /* 0x0000000409088825 */ /* 0x000fe200078e0202 */
[----:B------:R-:W-:-:S02]  /*8180*/  @!P4 LEA.HI R20, R20, R20, RZ, 0x1 ;  /* 0x000000141414c211 */ /* 0x000fc400078f08ff */
[----:B------:R-:W-:Y:S01]  /*8190*/  @!P3 LEA.HI R19, R19, R19, RZ, 0x1 ;  /* 0x000000131313b211 */ /* 0x000fe200078f08ff */
[--C-:B------:R-:W-:Y:S01]  /*81a0*/  @!P1 IMAD.WIDE R10, R11, 0x4, R2.reuse ;  /* 0x000000040b0a9825 */ /* 0x100fe200078e0202 */
[----:B--2---:R-:W-:Y:S01]  /*81b0*/  @!P2 LOP3.LUT R13, R18, 0xfffffffe, RZ, 0xc0, !PT ;  /* 0xfffffffe120da812 */ /* 0x004fe200078ec0ff */
[----:B------:R0:W-:Y:S01]  /*81c0*/  @!P0 ST.E.64 desc[UR36][R8.64], R96 ;  /* 0x0000006008008985 */ /* 0x0001e2000c101b24 */
[----:B------:R-:W-:Y:S01]  /*81d0*/  @!P5 LEA.HI R21, R21, R21, RZ, 0x1 ;  /* 0x000000151515d211 */ /* 0x000fe200078f08ff */
[----:B------:R-:W-:Y:S01]  /*81e0*/  VIADD R18, R0, 0xc8 ;  /* 0x000000c800127836 */ /* 0x000fe20000000000 */
[----:B------:R-:W-:Y:S01]  /*81f0*/  @!P3 LOP3.LUT R19, R19, 0xfffffffe, RZ, 0xc0, !PT ;  /* 0xfffffffe1313b812 */ /* 0x000fe200078ec0ff */
[----:B------:R-:W-:Y:S01]  /*8200*/  @!P2 IMAD.WIDE R12, R13, 0x4, R2 ;  /* 0x000000040d0ca825 */ /* 0x000fe200078e0202 */
[----:B------:R-:W-:Y:S01]  /*8210*/  @!P6 LEA.HI R22, R22, R22, RZ, 0x1 ;  /* 0x000000161616e211 */ /* 0x000fe200078f08ff */
[----:B------:R1:W-:Y:S01]  /*8220*/  @!P1 ST.E.64 desc[UR36][R10.64], R100 ;  /* 0x000000640a009985 */ /* 0x0003e2000c101b24 */
[----:B---3--:R-:W-:Y:S01]  /*8230*/  @!P4 LOP3.LUT R15, R20, 0xfffffffe, RZ, 0xc0, !PT ;  /* 0xfffffffe140fc812 */ /* 0x008fe200078ec0ff */
[----:B------:R-:W-:Y:S01]  /*8240*/  VIADD R20, R0, 0xd8 ;  /* 0x000000d800147836 */ /* 0x000fe20000000000 */
[----:B------:R-:W-:Y:S01]  /*8250*/  @!P5 LOP3.LUT R21, R21, 0xfffffffe, RZ, 0xc0, !PT ;  /* 0xfffffffe1515d812 */ /* 0x000fe200078ec0ff */
[----:B------:R2:W-:Y:S01]  /*8260*/  @!P2 ST.E.64 desc[UR36][R12.64], R104 ;  /* 0x000000680c00a985 */ /* 0x0005e2000c101b24 */
[----:B----4-:R-:W-:-:S02]  /*8270*/  @!P6 LOP3.LUT R17, R22, 0xfffffffe, RZ, 0xc0, !PT ;  /* 0xfffffffe1611e812 */ /* 0x010fc400078ec0ff */
[----:B------:R-:W-:Y:S01]  /*8280*/  ISETP.GE.AND P0, PT, R18, UR4, PT ;  /* 0x0000000412007c0c */ /* 0x000fe2000bf06270 */
[----:B0-----:R-:W-:Y:S01]  /*8290*/  @!P3 IMAD.WIDE R8, R19, 0x4, R2 ;  /* 0x000000041308b825 */ /* 0x001fe200078e0202 */
[----:B------:R-:W-:-:S03]  /*82a0*/  ISETP.GE.AND P2, PT, R20, UR4, PT ;  /* 0x0000000414007c0c */ /* 0x000fc6000bf46270 */
[----:B------:R-:W-:Y:S01]  /*82b0*/  VIADD R19, R0, 0xd0 ;  /* 0x000000d000137836 */ /* 0x000fe20000000000 */
[----:B------:R0:W-:Y:S01]  /*82c0*/  @!P3 ST.E.64 desc[UR36][R8.64], R108 ;  /* 0x0000006c0800b985 */ /* 0x0001e2000c101b24 */
[----:B-1----:R-:W-:-:S03]  /*82d0*/  @!P4 IMAD.WIDE R10, R15, 0x4, R2 ;  /* 0x000000040f0ac825 */ /* 0x002fc600078e0202 */
[----:B------:R-:W-:Y:S01]  /*82e0*/  ISETP.GE.AND P1, PT, R19, UR4, PT ;  /* 0x0000000413007c0c */ /* 0x000fe2000bf26270 */
[--C-:B------:R-:W-:Y:S01]  /*82f0*/  @!P5 IMAD.WIDE R14, R21, 0x4, R2.reuse ;  /* 0x00000004150ed825 */ /* 0x100fe200078e0202 */
[----:B------:R-:W-:Y:S01]  /*8300*/  IADD3 R21, R0, 0xe0, RZ ;  /* 0x000000e000157810 */ /* 0x000fe20007ffe0ff */
[----:B------:R1:W-:Y:S01]  /*8310*/  @!P4 ST.E.64 desc[UR36][R10.64], R112 ;  /* 0x000000700a00c985 */ /* 0x0003e2000c101b24 */
[----:B------:R-:W-:Y:S01]  /*8320*/  @!P0 LEA.HI R18, R18, R18, RZ, 0x1 ;  /* 0x0000001212128211 */ /* 0x000fe200078f08ff */
[----:B------:R-:W-:Y:S01]  /*8330*/  @!P6 IMAD.WIDE R16, R17, 0x4, R2 ;  /* 0x000000041110e825 */ /* 0x000fe200078e0202 */
[----:B------:R-:W-:Y:S01]  /*8340*/  ISETP.GE.AND P3, PT, R21, UR4, PT ;  /* 0x0000000415007c0c */ /* 0x000fe2000bf66270 */
[----:B------:R3:W-:Y:S01]  /*8350*/  @!P5 ST.E.64 desc[UR36][R14.64], R116 ;  /* 0x000000740e00d985 */ /* 0x0007e2000c101b24 */
[----:B------:R-:W-:Y:S01]  /*8360*/  @!P2 LEA.HI R20, R20, R20, RZ, 0x1 ;  /* 0x000000141414a211 */ /* 0x000fe200078f08ff */
[C---:B--2---:R-:W-:Y:S02]  /*8370*/  VIADD R12, R0.reuse, 0xe8 ;  /* 0x000000e8000c7836 */ /* 0x044fe40000000000 */
[C---:B0-----:R-:W-:Y:S01]  /*8380*/  VIADD R9, R0.reuse, 0xf8 ;  /* 0x000000f800097836 */ /* 0x041fe20000000000 */
[----:B------:R0:W-:Y:S01]  /*8390*/  @!P6 ST.E.64 desc[UR36][R16.64], R120 ;  /* 0x000000781000e985 */ /* 0x0001e2000c101b24 */
[----:B------:R-:W-:Y:S01]  /*83a0*/  VIADD R13, R0, 0xf0 ;  /* 0x000000f0000d7836 */ /* 0x000fe20000000000 */
[----:B------:R-:W-:-:S02]  /*83b0*/  ISETP.GE.AND P4, PT, R12, UR4, PT ;  /* 0x000000040c007c0c */ /* 0x000fc4000bf86270 */
[----:B------:R-:W-:Y:S02]  /*83c0*/  ISETP.GE.AND P6, PT, R9, UR4, PT ;  /* 0x0000000409007c0c */ /* 0x000fe4000bfc6270 */
[----:B------:R-:W-:Y:S02]  /*83d0*/  ISETP.GE.AND P5, PT, R13, UR4, PT ;  /* 0x000000040d007c0c */ /* 0x000fe4000bfa6270 */
[----:B------:R-:W-:Y:S02]  /*83e0*/  @!P1 LEA.HI R19, R19, R19, RZ, 0x1 ;  /* 0x0000001313139211 */ /* 0x000fe400078f08ff */
[----:B------:R-:W-:Y:S02]  /*83f0*/  @!P3 LEA.HI R21, R21, R21, RZ, 0x1 ;  /* 0x000000151515b211 */ /* 0x000fe400078f08ff */
[----:B-1----:R-:W-:Y:S02]  /*8400*/  @!P1 LOP3.LUT R11, R19, 0xfffffffe, RZ, 0xc0, !PT ;  /* 0xfffffffe130b9812 */ /* 0x002fe400078ec0ff */
[----:B---3--:R-:W-:-:S02]  /*8410*/  @!P3 LOP3.LUT R15, R21, 0xfffffffe, RZ, 0xc0, !PT ;  /* 0xfffffffe150fb812 */ /* 0x008fc400078ec0ff */
[----:B------:R-:W-:Y:S02]  /*8420*/  @!P4 LEA.HI R12, R12, R12, RZ, 0x1 ;  /* 0x0000000c0c0cc211 */ /* 0x000fe400078f08ff */
[----:B------:R-:W-:Y:S01]  /*8430*/  @!P6 LEA.HI R10, R9, R9, RZ, 0x1 ;  /* 0x00000009090ae211 */ /* 0x000fe200078f08ff */
[----:B------:R-:W-:Y:S01]  /*8440*/  @!P3 IMAD.WIDE R14, R15, 0x4, R2 ;  /* 0x000000040f0eb825 */ /* 0x000fe200078e0202 */
[----:B------:R-:W-:Y:S02]  /*8450*/  @!P5 LEA.HI R8, R13, R13, RZ, 0x1 ;  /* 0x0000000d0d08d211 */ /* 0x000fe400078f08ff */
[----:B------:R-:W-:Y:S02]  /*8460*/  @!P0 LOP3.LUT R9, R18, 0xfffffffe, RZ, 0xc0, !PT ;  /* 0xfffffffe12098812 */ /* 0x000fe400078ec0ff */
[----:B------:R-:W-:Y:S02]  /*8470*/  @!P2 LOP3.LUT R13, R20, 0xfffffffe, RZ, 0xc0, !PT ;  /* 0xfffffffe140da812 */ /* 0x000fe400078ec0ff */
[----:B0-----:R-:W-:-:S02]  /*8480*/  @!P4 LOP3.LUT R17, R12, 0xfffffffe, RZ, 0xc0, !PT ;  /* 0xfffffffe0c11c812 */ /* 0x001fc400078ec0ff */
[----:B------:R-:W-:Y:S01]  /*8490*/  @!P5 LOP3.LUT R19, R8, 0xfffffffe, RZ, 0xc0, !PT ;  /* 0xfffffffe0813d812 */ /* 0x000fe200078ec0ff */
[----:B------:R-:W-:Y:S01]  /*84a0*/  @!P0 IMAD.WIDE R8, R9, 0x4, R2 ;  /* 0x0000000409088825 */ /* 0x000fe200078e0202 */
[----:B------:R-:W-:-:S03]  /*84b0*/  @!P6 LOP3.LUT R21, R10, 0xfffffffe, RZ, 0xc0, !PT ;  /* 0xfffffffe0a15e812 */ /* 0x000fc600078ec0ff */
[--C-:B------:R-:W-:Y:S01]  /*84c0*/  @!P1 IMAD.WIDE R10, R11, 0x4, R2.reuse ;  /* 0x000000040b0a9825 */ /* 0x100fe200078e0202 */
[----:B------:R0:W-:Y:S03]  /*84d0*/  @!P0 ST.E.64 desc[UR36][R8.64], R124 ;  /* 0x0000007c08008985 */ /* 0x0001e6000c101b24 */
[--C-:B------:R-:W-:Y:S01]  /*84e0*/  @!P2 IMAD.WIDE R12, R13, 0x4, R2.reuse ;  /* 0x000000040d0ca825 */ /* 0x100fe200078e0202 */
[----:B------:R0:W-:Y:S03]  /*84f0*/  @!P1 ST.E.64 desc[UR36][R10.64], R128 ;  /* 0x000000800a009985 */ /* 0x0001e6000c101b24 */
[--C-:B------:R-:W-:Y:S01]  /*8500*/  @!P4 IMAD.WIDE R16, R17, 0x4, R2.reuse ;  /* 0x000000041110c825 */ /* 0x100fe200078e0202 */
[----:B------:R0:W-:Y:S03]  /*8510*/  @!P2 ST.E.64 desc[UR36][R12.64], R132 ;  /* 0x000000840c00a985 */ /* 0x0001e6000c101b24 */
[--C-:B------:R-:W-:Y:S01]  /*8520*/  @!P5 IMAD.WIDE R18, R19, 0x4, R2.reuse ;  /* 0x000000041312d825 */ /* 0x100fe200078e0202 */
[----:B------:R0:W-:Y:S03]  /*8530*/  @!P3 ST.E.64 desc[UR36][R14.64], R136 ;  /* 0x000000880e00b985 */ /* 0x0001e6000c101b24 */
[----:B------:R-:W-:Y:S01]  /*8540*/  @!P6 IMAD.WIDE R2, R21, 0x4, R2 ;  /* 0x000000041502e825 */ /* 0x000fe200078e0202 */
[----:B------:R0:W-:Y:S04]  /*8550*/  @!P4 ST.E.64 desc[UR36][R16.64], R140 ;  /* 0x0000008c1000c985 */ /* 0x0001e8000c101b24 */
[----:B------:R0:W-:Y:S04]  /*8560*/  @!P5 ST.E.64 desc[UR36][R18.64], R144 ;  /* 0x000000901200d985 */ /* 0x0001e8000c101b24 */
[----:B------:R0:W-:Y:S02]  /*8570*/  @!P6 ST.E.64 desc[UR36][R2.64], R148 ;  /* 0x000000940200e985 */ /* 0x0001e4000c101b24 */
.L_x_50:
[----:B------:R-:W-:Y:S05]  /*8580*/  BSYNC B0 ;  /* 0x0000000000007941 */ /* 0x000fea0003800000 */
.L_x_49:
[----:B------:R-:W-:Y:S01]  /*8590*/  IADD3 R7, R7, 0x8, RZ ;  /* 0x0000000807077810 */ /* 0x000fe20007ffe0ff */
[----:B0-2---:R2:W3:Y:S03]  /*85a0*/  SHFL.IDX PT, R3, R5, 0x1, 0x1c1f ;  /* 0x003c1f0005037f89 */ /* 0x0054e600000e0000 */
[----:B------:R-:W-:Y:S01]  /*85b0*/  ISETP.GE.AND P0, PT, R7, R6, PT ;  /* 0x000000060700720c */ /* 0x000fe20003f06270 */
[----:B-1----:R2:W1:-:S12]  /*85c0*/  SHFL.IDX PT, R2, R4, 0x1, 0x1c1f ;  /* 0x003c1f0004027f89 */ /* 0x00245800000e0000 */
[----:B--2---:R-:W-:Y:S05]  /*85d0*/  @P0 BRA `(.L_x_8) ;  /* 0x0000004400c00947 */ /* 0x004fea0003800000 */
        /* <DEDUP_REMOVED lines=9> */
[C---:B------:R-:W-:Y:S01]  /*8670*/  IADD3 R11, R0.reuse, 0x20, RZ ;  /* 0x00000020000b7810 */ /* 0x040fe20007ffe0ff */
[----:B------:R-:W-:Y:S01]  /*8680*/  VIADD R14, R0, 0x38 ;  /* 0x00000038000e7836 */ /* 0x000fe20000000000 */
[----:B------:R-:W-:Y:S01]  /*8690*/  ISETP.GE.AND P5, PT, R10, UR4, PT ;  /* 0x000000040a007c0c */ /* 0x000fe2000bfa6270 */
[C---:B------:R-:W-:Y:S01]  /*86a0*/  VIADD R16, R0.reuse, 0x48 ;  /* 0x0000004800107836 */ /* 0x040fe20000000000 */
[----:B------:R-:W-:Y:S01]  /*86b0*/  ISETP.GE.AND P6, PT, R11, UR4, PT ;  /* 0x000000040b007c0c */ /* 0x000fe2000bfc6270 */
[C---:B------:R-:W-:Y:S01]  /*86c0*/  VIADD R18, R0.reuse, 0x50 ;  /* 0x0000005000127836 */ /* 0x040fe20000000000 */
[C---:B------:R-:W-:Y:S01]  /*86d0*/  IADD3 R15, R0.reuse, 0x40, RZ ;  /* 0x00000040000f7810 */ /* 0x040fe20007ffe0ff */
[C---:B------:R-:W-:Y:S01]  /*86e0*/  VIADD R19, R0.reuse, 0x58 ;  /* 0x0000005800137836 */ /* 0x040fe20000000000 */
[----:B------:R-:W-:-:S02]  /*86f0*/  @!P0 LEA.HI R4, R0, R0, RZ, 0x1 ;  /* 0x0000000000048211 */ /* 0x000fc400078f08ff */
[----:B------:R-:W-:Y:S02]  /*8700*/  @!P1 LEA.HI R6, R5, R5, RZ, 0x1 ;  /* 0x0000000505069211 */ /* 0x000fe400078f08ff */
[----:B------:R-:W-:Y:S02]  /*8710*/  @!P2 LEA.HI R8, R7, R7, RZ, 0x1 ;  /* 0x000000070708a211 */ /* 0x000fe400078f08ff */
[----:B------:R-:W-:Y:S02]  /*8720*/  @!P0 LOP3.LUT R5, R4, 0xfffffffe, RZ, 0xc0, !PT ;  /* 0xfffffffe04058812 */ /* 0x000fe400078ec0ff */
[----:B------:R-:W-:Y:S02]  /*8730*/  @!P1 LOP3.LUT R7, R6, 0xfffffffe, RZ, 0xc0, !PT ;  /* 0xfffffffe06079812 */ /* 0x000fe400078ec0ff */
[----:B------:R-:W-:Y:S01]  /*8740*/  @!P2 LOP3.LUT R9, R8, 0xfffffffe, RZ, 0xc0, !PT ;  /* 0xfffffffe0809a812 */ /* 0x000fe200078ec0ff */
[----:B-1-3--:R-:W-:Y:S01]  /*8750*/  @!P0 IMAD.WIDE R4, R5, 0x4, R2 ;  /* 0x0000000405048825 */ /* 0x00afe200078e0202 */
[----:B------:R-:W-:-:S02]  /*8760*/  ISETP.GE.AND P3, PT, R15, UR4, PT ;  /* 0x000000040f007c0c */ /* 0x000fc4000bf66270 */
[----:B------:R-:W-:Y:S01]  /*8770*/  ISETP.GE.AND P4, PT, R16, UR4, PT ;  /* 0x0000000410007c0c */ /* 0x000fe2000bf86270 */
[--C-:B------:R-:W-:Y:S01]  /*8780*/  @!P1 IMAD.WIDE R6, R7, 0x4, R2.reuse ;  /* 0x0000000407069825 */ /* 0x100fe200078e0202 */
[----:B------:R0:W-:Y:S01]  /*8790*/  @!P0 ST.E.64 desc[UR36][R4.64], R26 ;  /* 0x0000001a04008985 */ /* 0x0001e2000c101b24 */
[----:B------:R-:W-:Y:S02]  /*87a0*/  ISETP.GE.AND P0, PT, R12, UR4, PT ;  /* 0x000000040c007c0c */ /* 0x000fe4000bf06270 */
[----:B------:R-:W-:Y:S01]  /*87b0*/  @!P2 IMAD.WIDE R8, R9, 0x4, R2 ;  /* 0x000000040908a825 */ /* 0x000fe200078e0202 */
[----:B------:R1:W-:Y:S01]  /*87c0*/  @!P1 ST.E.64 desc[UR36][R6.64], R30 ;  /* 0x0000001e06009985 */ /* 0x0003e2000c101b24 */
[----:B------:R-:W-:Y:S02]  /*87d0*/  ISETP.GE.AND P1, PT, R13, UR4, PT ;  /* 0x000000040d007c0c */ /* 0x000fe4000bf26270 */
[----:B------:R-:W-:Y:S01]  /*87e0*/  @!P5 LEA.HI R10, R10, R10, RZ, 0x1 ;  /* 0x0000000a0a0ad211 */ /* 0x000fe200078f08ff */
[----:B------:R2:W-:Y:S01]  /*87f0*/  @!P2 ST.E.64 desc[UR36][R8.64], R34 ;  /* 0x000000220800a985 */ /* 0x0005e2000c101b24 */
[----:B------:R-:W-:-:S02]  /*8800*/  ISETP.GE.AND P2, PT, R14, UR4, PT ;  /* 0x000000040e007c0c */ /* 0x000fc4000bf46270 */
[----:B------:R-:W-:Y:S02]  /*8810*/  @!P6 LEA.HI R11, R11, R11, RZ, 0x1 ;  /* 0x0000000b0b0be211 */ /* 0x000fe400078f08ff */
[----:B------:R-:W-:Y:S02]  /*8820*/  @!P3 LEA.HI R15, R15, R15, RZ, 0x1 ;  /* 0x0000000f0f0fb211 */ /* 0x000fe400078f08ff */
[----:B0-----:R-:W-:Y:S02]  /*8830*/  @!P5 LOP3.LUT R5, R10, 0xfffffffe, RZ, 0xc0, !PT ;  /* 0xfffffffe0a05d812 */ /* 0x001fe400078ec0ff */
[----:B------:R-:W-:Y:S02]  /*8840*/  @!P0 LEA.HI R12, R12, R12, RZ, 0x1 ;  /* 0x0000000c0c0c8211 */ /* 0x000fe400078f08ff */
[----:B-1----:R-:W-:Y:S01]  /*8850*/  @!P6 LOP3.LUT R7, R11, 0xfffffffe, RZ, 0xc0, !PT ;  /* 0xfffffffe0b07e812 */ /* 0x002fe200078ec0ff */
[----:B------:R-:W-:Y:S01]  /*8860*/  @!P5 IMAD.WIDE R4, R5, 0x4, R2 ;  /* 0x000000040504d825 */ /* 0x000fe200078e0202 */
[----:B------:R-:W-:-:S02]  /*8870*/  @!P1 LEA.HI R13, R13, R13, RZ, 0x1 ;  /* 0x0000000d0d0d9211 */ /* 0x000fc400078f08ff */
[----:B------:R-:W-:Y:S01]  /*8880*/  @!P2 LEA.HI R14, R14, R14, RZ, 0x1 ;  /* 0x0000000e0e0ea211 */ /* 0x000fe200078f08ff */
[----:B------:R-:W-:Y:S01]  /*8890*/  @!P6 IMAD.WIDE R6, R7, 0x4, R2 ;  /* 0x000000040706e825 */ /* 0x000fe200078e0202 */
[----:B------:R-:W-:Y:S01]  /*88a0*/  @!P4 LEA.HI R16, R16, R16, RZ, 0x1 ;  /* 0x000000101010c211 */ /* 0x000fe200078f08ff */
[----:B------:R0:W-:Y:S01]  /*88b0*/  @!P5 ST.E.64 desc[UR36][R4.64], R38 ;  /* 0x000000260400d985 */ /* 0x0001e2000c101b24 */
[----:B--2---:R-:W-:Y:S02]  /*88c0*/  @!P0 LOP3.LUT R9, R12, 0xfffffffe, RZ, 0xc0, !PT ;  /* 0xfffffffe0c098812 */ /* 0x004fe400078ec0ff */
[----:B------:R-:W-:Y:S01]  /*88d0*/  @!P1 LOP3.LUT R13, R13, 0xfffffffe, RZ, 0xc0, !PT ;  /* 0xfffffffe0d0d9812 */ /* 0x000fe200078ec0ff */
[----:B------:R1:W-:Y:S01]  /*88e0*/  @!P6 ST.E.64 desc[UR36][R6.64], R42 ;  /* 0x0000002a0600e985 */ /* 0x0003e2000c101b24 */
[----:B------:R-:W-:Y:S02]  /*88f0*/  @!P2 LOP3.LUT R11, R14, 0xfffffffe, RZ, 0xc0, !PT ;  /* 0xfffffffe0e0ba812 */ /* 0x000fe400078ec0ff */
[----:B------:R-:W-:-:S02]  /*8900*/  @!P3 LOP3.LUT R15, R15, 0xfffffffe, RZ, 0xc0, !PT ;  /* 0xfffffffe0f0fb812 */ /* 0x000fc400078ec0ff */
[----:B------:R-:W-:Y:S01]  /*8910*/  @!P4 LOP3.LUT R17, R16, 0xfffffffe, RZ, 0xc0, !PT ;  /* 0xfffffffe1011c812 */ /* 0x000fe200078ec0ff */
[----:B------:R-:W-:Y:S01]  /*8920*/  VIADD R16, R0, 0x70 ;  /* 0x0000007000107836 */ /* 0x000fe20000000000 */
[----:B------:R-:W-:Y:S02]  /*8930*/  ISETP.GE.AND P5, PT, R18, UR4, PT ;  /* 0x0000000412007c0c */ /* 0x000fe4000bfa6270 */
[----:B------:R-:W-:Y:S01]  /*8940*/  ISETP.GE.AND P6, PT, R19, UR4, PT ;  /* 0x0000000413007c0c */ /* 0x000fe2000bfc6270 */
[--C-:B0-----:R-:W-:Y:S01]  /*8950*/  @!P0 IMAD.WIDE R4, R9, 0x4, R2.reuse ;  /* 0x0000000409048825 */ /* 0x101fe200078e0202 */
[C---:B------:R-:W-:Y:S02]  /*8960*/  IADD3 R14, R0.reuse, 0x60, RZ ;  /* 0x00000060000e7810 */ /* 0x040fe40007ffe0ff */
[----:B------:R-:W-:Y:S01]  /*8970*/  IADD3 R20, R0, 0x80, RZ ;  /* 0x0000008000147810 */ /* 0x000fe20007ffe0ff */
[--C-:B-1----:R-:W-:Y:S01]  /*8980*/  @!P1 IMAD.WIDE R6, R13, 0x4, R2.reuse ;  /* 0x000000040d069825 */ /* 0x102fe200078e0202 */
[----:B------:R0:W-:Y:S02]  /*8990*/  @!P0 ST.E.64 desc[UR36][R4.64], R46 ;  /* 0x0000002e04008985 */ /* 0x0001e4000c101b24 */
[----:B------:R-:W-:Y:S01]  /*89a0*/  ISETP.GE.AND P0, PT, R20, UR4, PT ;  /* 0x0000000414007c0c */ /* 0x000fe2000bf06270 */
[----:B------:R-:W-:Y:S01]  /*89b0*/  @!P2 IMAD.WIDE R8, R11, 0x4, R2 ;  /* 0x000000040b08a825 */ /* 0x000fe200078e0202 */
[----:B------:R1:W-:Y:S01]  /*89c0*/  @!P1 ST.E.64 desc[UR36][R6.64], R50 ;  /* 0x0000003206009985 */ /* 0x0003e2000c101b24 */
[----:B------:R-:W-:-:S02]  /*89d0*/  @!P5 LEA.HI R18, R18, R18, RZ, 0x1 ;  /* 0x000000121212d211 */ /* 0x000fc400078f08ff */
[--C-:B------:R-:W-:Y:S01]  /*89e0*/  @!P3 IMAD.WIDE R10, R15, 0x4, R2.reuse ;  /* 0x000000040f0ab825 */ /* 0x100fe200078e0202 */
[----:B------:R2:W-:Y:S01]  /*89f0*/  @!P2 ST.E.64 desc[UR36][R8.64], R54 ;  /* 0x000000360800a985 */ /* 0x0005e2000c101b24 */
[----:B------:R-:W-:Y:S02]  /*8a00*/  ISETP.GE.AND P2, PT, R16, UR4, PT ;  /* 0x0000000410007c0c */ /* 0x000fe4000bf46270 */
[----:B------:R-:W-:Y:S01]  /*8a10*/  @!P4 IMAD.WIDE R12, R17, 0x4, R2 ;  /* 0x00000004110cc825 */ /* 0x000fe200078e0202 */
[----:B------:R3:W-:Y:S01]  /*8a20*/  @!P3 ST.E.64 desc[UR36][R10.64], R58 ;  /* 0x0000003a0a00b985 */ /* 0x0007e2000c101b24 */
[----:B------:R-:W-:Y:S02]  /*8a30*/  @!P6 LEA.HI R19, R19, R19, RZ, 0x1 ;  /* 0x000000131313e211 */ /* 0x000fe400078f08ff */
[C---:B------:R-:W-:Y:S01]  /*8a40*/  VIADD R15, R0.reuse, 0x68 ;  /* 0x00000068000f7836 */ /* 0x040fe20000000000 */
[----:B------:R4:W-:Y:S01]  /*8a50*/  @!P4 ST.E.64 desc[UR36][R12.64], R62 ;  /* 0x0000003e0c00c985 */ /* 0x0009e2000c101b24 */
[----:B------:R-:W-:Y:S01]  /*8a60*/  VIADD R17, R0, 0x78 ;  /* 0x0000007800117836 */ /* 0x000fe20000000000 */
[----:B------:R-:W-:-:S02]  /*8a70*/  ISETP.GE.AND P4, PT, R14, UR4, PT ;  /* 0x000000040e007c0c */ /* 0x000fc4000bf86270 */
[----:B------:R-:W-:Y:S02]  /*8a80*/  ISETP.GE.AND P3, PT, R15, UR4, PT ;  /* 0x000000040f007c0c */ /* 0x000fe4000bf66270 */
[----:B------:R-:W-:Y:S02]  /*8a90*/  ISETP.GE.AND P1, PT, R17, UR4, PT ;  /* 0x0000000411007c0c */ /* 0x000fe4000bf26270 */
[----:B0-----:R-:W-:Y:S01]  /*8aa0*/  @!P5 LOP3.LUT R5, R18, 0xfffffffe, RZ, 0xc0, !PT ;  /* 0xfffffffe1205d812 */ /* 0x001fe200078ec0ff */
[C---:B------:R-:W-:Y:S01]  /*8ab0*/  VIADD R18, R0.reuse, 0x88 ;  /* 0x0000008800127836 */ /* 0x040fe20000000000 */
        /* <DEDUP_REMOVED lines=17> */
[----:B----4-:R-:W-:Y:S01]  /*8bd0*/  @!P0 LOP3.LUT R13, R20, 0xfffffffe, RZ, 0xc0, !PT ;  /* 0xfffffffe140d8812 */ /* 0x010fe200078ec0ff */
[----:B------:R-:W-:Y:S01]  /*8be0*/  VIADD R20, R0, 0xb8 ;  /* 0x000000b800147836 */ /* 0x000fe20000000000 */
[----:B------:R-:W-:Y:S01]  /*8bf0*/  ISETP.GE.AND P6, PT, R18, UR4, PT ;  /* 0x0000000412007c0c */ /* 0x000fe2000bfc6270 */
[----:B0-----:R-:W-:Y:S01]  /*8c00*/  @!P4 IMAD.WIDE R4, R9, 0x4, R2 ;  /* 0x000000040904c825 */ /* 0x001fe200078e0202 */
[----:B------:R-:W-:-:S03]  /*8c10*/  ISETP.GE.AND P5, PT, R19, UR4, PT ;  /* 0x0000000413007c0c */ /* 0x000fc6000bfa6270 */
[--C-:B-1----:R-:W-:Y:S01]  /*8c20*/  @!P3 IMAD.WIDE R6, R15, 0x4, R2.reuse ;  /* 0x000000040f06b825 */ /* 0x102fe200078e0202 */
[----:B------:R0:W-:Y:S01]  /*8c30*/  @!P4 ST.E.64 desc[UR36][R4.64], R74 ;  /* 0x0000004a0400c985 */ /* 0x0001e2000c101b24 */
[----:B------:R-:W-:Y:S02]  /*8c40*/  IADD3 R15, R0, 0xa0, RZ ;  /* 0x000000a0000f7810 */ /* 0x000fe40007ffe0ff */
[--C-:B------:R-:W-:Y:S01]  /*8c50*/  @!P2 IMAD.WIDE R8, R11, 0x4, R2.reuse ;  /* 0x000000040b08a825 */ /* 0x100fe200078e0202 */
[----:B------:R1:W-:Y:S01]  /*8c60*/  @!P3 ST.E.64 desc[UR36][R6.64], R78 ;  /* 0x0000004e0600b985 */ /* 0x0003e2000c101b24 */
[----:B------:R-:W-:Y:S02]  /*8c70*/  ISETP.GE.AND P4, PT, R15, UR4, PT ;  /* 0x000000040f007c0c */ /* 0x000fe4000bf86270 */
[----:B------:R-:W-:Y:S01]  /*8c80*/  @!P1 IMAD.WIDE R10, R17, 0x4, R2 ;  /* 0x00000004110a9825 */ /* 0x000fe200078e0202 */
[----:B------:R2:W-:Y:S01]  /*8c90*/  @!P2 ST.E.64 desc[UR36][R8.64], R82 ;  /* 0x000000520800a985 */ /* 0x0005e2000c101b24 */
[----:B------:R-:W-:-:S02]  /*8ca0*/  ISETP.GE.AND P3, PT, R16, UR4, PT ;  /* 0x0000000410007c0c */ /* 0x000fc4000bf66270 */
[----:B------:R-:W-:Y:S01]  /*8cb0*/  @!P0 IMAD.WIDE R12, R13, 0x4, R2 ;  /* 0x000000040d0c8825 */ /* 0x000fe200078e0202 */
[----:B------:R3:W-:Y:S01]  /*8cc0*/  @!P1 ST.E.64 desc[UR36][R10.64], R86 ;  /* 0x000000560a009985 */ /* 0x0007e2000c101b24 */
[----:B------:R-:W-:Y:S02]  /*8cd0*/  ISETP.GE.AND P1, PT, R20, UR4, PT ;  /* 0x0000000414007c0c */ /* 0x000fe4000bf26270 */
[----:B------:R-:W-:Y:S01]  /*8ce0*/  VIADD R17, R0, 0xb0 ;  /* 0x000000b000117836 */ /* 0x000fe20000000000 */
[----:B------:R4:W-:Y:S01]  /*8cf0*/  @!P0 ST.E.64 desc[UR36][R12.64], R90 ;  /* 0x0000005a0c008985 */ /* 0x0009e2000c101b24 */
[----:B------:R-:W-:Y:S02]  /*8d00*/  ISETP.GE.AND P0, PT, R14, UR4, PT ;  /* 0x000000040e007c0c */ /* 0x000fe4000bf06270 */
[----:B------:R-:W-:Y:S02]  /*8d10*/  @!P6 LEA.HI R18, R18, R18, RZ, 0x1 ;  /* 0x000000121212e211 */ /* 0x000fe400078f08ff */
[----:B------:R-:W-:-:S02]  /*8d20*/  ISETP.GE.AND P2, PT, R17, UR4, PT ;  /* 0x0000000411007c0c */ /* 0x000fc4000bf46270 */
[----:B------:R-:W-:Y:S02]  /*8d30*/  @!P5 LEA.HI R19, R19, R19, RZ, 0x1 ;  /* 0x000000131313d211 */ /* 0x000fe400078f08ff */
[----:B0-----:R-:W-:Y:S02]  /*8d40*/  @!P6 LOP3.LUT R5, R18, 0xfffffffe, RZ, 0xc0, !PT ;  /* 0xfffffffe1205e812 */ /* 0x001fe400078ec0ff */
[----:B-1----:R-:W-:Y:S01]  /*8d50*/  @!P5 LOP3.LUT R7, R19, 0xfffffffe, RZ, 0xc0, !PT ;  /* 0xfffffffe1307d812 */ /* 0x002fe200078ec0ff */
[----:B------:R-:W-:Y:S01]  /*8d60*/  VIADD R19, R0, 0xc8 ;  /* 0x000000c800137836 */ /* 0x000fe20000000000 */
[----:B------:R-:W-:Y:S01]  /*8d70*/  @!P4 LEA.HI R15, R15, R15, RZ, 0x1 ;  /* 0x0000000f0f0fc211 */ /* 0x000fe200078f08ff */
[--C-:B------:R-:W-:Y:S01]  /*8d80*/  @!P6 IMAD.WIDE R4, R5, 0x4, R2.reuse ;  /* 0x000000040504e825 */ /* 0x100fe200078e0202 */
[----:B------:R-:W-:Y:S02]  /*8d90*/  @!P0 LEA.HI R14, R14, R14, RZ, 0x1 ;  /* 0x0000000e0e0e8211 */ /* 0x000fe400078f08ff */
[----:B------:R-:W-:Y:S01]  /*8da0*/  @!P3 LEA.HI R16, R16, R16, RZ, 0x1 ;  /* 0x000000101010b211 */ /* 0x000fe200078f08ff */
[----:B------:R-:W-:Y:S01]  /*8db0*/  @!P5 IMAD.WIDE R6, R7, 0x4, R2 ;  /* 0x000000040706d825 */ /* 0x000fe200078e0202 */
[----:B------:R-:W-:Y:S01]  /*8dc0*/  @!P2 LEA.HI R17, R17, R17, RZ, 0x1 ;  /* 0x000000111111a211 */ /* 0x000fe200078f08ff */
[----:B------:R0:W-:Y:S01]  /*8dd0*/  @!P6 ST.E.64 desc[UR36][R4.64], R94 ;  /* 0x0000005e0400e985 */ /* 0x0001e2000c101b24 */
[----:B------:R-:W-:-:S02]  /*8de0*/  @!P1 LEA.HI R20, R20, R20, RZ, 0x1 ;  /* 0x0000001414149211 */ /* 0x000fc400078f08ff */
[----:B--2---:R-:W-:Y:S01]  /*8df0*/  @!P0 LOP3.LUT R9, R14, 0xfffffffe, RZ, 0xc0, !PT ;  /* 0xfffffffe0e098812 */ /* 0x004fe200078ec0ff */
[----:B------:R1:W-:Y:S01]  /*8e00*/  @!P5 ST.E.64 desc[UR36][R6.64], R98 ;  /* 0x000000620600d985 */ /* 0x0003e2000c101b24 */
[----:B------:R-:W-:Y:S01]  /*8e10*/  @!P4 LOP3.LUT R15, R15, 0xfffffffe, RZ, 0xc0, !PT ;  /* 0xfffffffe0f0fc812 */ /* 0x000fe200078ec0ff */
[----:B------:R-:W-:Y:S01]  /*8e20*/  VIADD R14, R0, 0xd0 ;  /* 0x000000d0000e7836 */ /* 0x000fe20000000000 */
[----:B---3--:R-:W-:Y:S02]  /*8e30*/  @!P3 LOP3.LUT R11, R16, 0xfffffffe, RZ, 0xc0, !PT ;  /* 0xfffffffe100bb812 */ /* 0x008fe400078ec0ff */
[----:B------:R-:W-:Y:S02]  /*8e40*/  @!P2 LOP3.LUT R17, R17, 0xfffffffe, RZ, 0xc0, !PT ;  /* 0xfffffffe1111a812 */ /* 0x000fe400078ec0ff */
[----:B------:R-:W-:Y:S02]  /*8e50*/  IADD3 R18, R0, 0xc0, RZ ;  /* 0x000000c000127810 */ /* 0x000fe40007ffe0ff */
[----:B----4-:R-:W-:Y:S01]  /*8e60*/  @!P1 LOP3.LUT R13, R20, 0xfffffffe, RZ, 0xc0, !PT ;  /* 0xfffffffe140d9812 */ /* 0x010fe200078ec0ff */
[----:B0-----:R-:W-:Y:S01]  /*8e70*/  @!P0 IMAD.WIDE R4, R9, 0x4, R2 ;  /* 0x0000000409048825 */ /* 0x001fe200078e0202 */
[----:B------:R-:W-:-:S02]  /*8e80*/  ISETP.GE.AND P5, PT, R18, UR4, PT ;  /* 0x0000000412007c0c */ /* 0x000fc4000bfa6270 */
[----:B------:R-:W-:Y:S01]  /*8e90*/  ISETP.GE.AND P6, PT, R19, UR4, PT ;  /* 0x0000000413007c0c */ /* 0x000fe2000bfc6270 */
        /* <DEDUP_REMOVED lines=8> */
[----:B------:R-:W-:-:S02]  /*8f20*/  @!P5 LEA.HI R18, R18, R18, RZ, 0x1 ;  /* 0x000000121212d211 */ /* 0x000fc400078f08ff */
[----:B------:R-:W-:Y:S01]  /*8f30*/  @!P1 IMAD.WIDE R12, R13, 0x4, R2 ;  /* 0x000000040d0c9825 */ /* 0x000fe200078e0202 */
[----:B------:R3:W-:Y:S01]  /*8f40*/  @!P2 ST.E.64 desc[UR36][R10.64], R114 ;  /* 0x000000720a00a985 */ /* 0x0007e2000c101b24 */
[----:B------:R-:W-:Y:S02]  /*8f50*/  ISETP.GE.AND P2, PT, R16, UR4, PT ;  /* 0x0000000410007c0c */ /* 0x000fe4000bf46270 */
[C---:B------:R-:W-:Y:S01]  /*8f60*/  VIADD R15, R0.reuse, 0xd8 ;  /* 0x000000d8000f7836 */ /* 0x040fe20000000000 */
[----:B------:R4:W-:Y:S01]  /*8f70*/  @!P1 ST.E.64 desc[UR36][R12.64], R118 ;  /* 0x000000760c009985 */ /* 0x0009e2000c101b24 */
[C---:B------:R-:W-:Y:S01]  /*8f80*/  VIADD R17, R0.reuse, 0xe8 ;  /* 0x000000e800117836 */ /* 0x040fe20000000000 */
[----:B------:R-:W-:Y:S01]  /*8f90*/  @!P6 LEA.HI R19, R19, R19, RZ, 0x1 ;  /* 0x000000131313e211 */ /* 0x000fe200078f08ff */
[C---:B------:R-:W-:Y:S01]  /*8fa0*/  VIADD R20, R0.reuse, 0xf0 ;  /* 0x000000f000147836 */ /* 0x040fe20000000000 */
[----:B------:R-:W-:Y:S01]  /*8fb0*/  ISETP.GE.AND P1, PT, R15, UR4, PT ;  /* 0x000000040f007c0c */ /* 0x000fe2000bf26270 */
[----:B------:R-:W-:Y:S01]  /*8fc0*/  VIADD R0, R0, 0xf8 ;  /* 0x000000f800007836 */ /* 0x000fe20000000000 */
[----:B------:R-:W-:-:S02]  /*8fd0*/  ISETP.GE.AND P3, PT, R17, UR4, PT ;  /* 0x0000000411007c0c */ /* 0x000fc4000bf66270 */
[----:B------:R-:W-:Y:S02]  /*8fe0*/  ISETP.GE.AND P4, PT, R20, UR4, PT ;  /* 0x0000000414007c0c */ /* 0x000fe4000bf86270 */
[----:B0-----:R-:W-:Y:S02]  /*8ff0*/  @!P5 LOP3.LUT R5, R18, 0xfffffffe, RZ, 0xc0, !PT ;  /* 0xfffffffe1205d812 */ /* 0x001fe400078ec0ff */
[----:B-1----:R-:W-:Y:S02]  /*9000*/  @!P6 LOP3.LUT R7, R19, 0xfffffffe, RZ, 0xc0, !PT ;  /* 0xfffffffe1307e812 */ /* 0x002fe400078ec0ff */
        /* <DEDUP_REMOVED lines=10> */
[----:B------:R-:W-:Y:S02]  /*90b0*/  @!P1 LOP3.LUT R15, R15, 0xfffffffe, RZ, 0xc0, !PT ;  /* 0xfffffffe0f0f9812 */ /* 0x000fe400078ec0ff */
[----:B---3--:R-:W-:Y:S02]  /*90c0*/  @!P2 LOP3.LUT R11, R16, 0xfffffffe, RZ, 0xc0, !PT ;  /* 0xfffffffe100ba812 */ /* 0x008fe400078ec0ff */
[----:B------:R-:W-:Y:S02]  /*90d0*/  @!P3 LOP3.LUT R17, R17, 0xfffffffe, RZ, 0xc0, !PT ;  /* 0xfffffffe1111b812 */ /* 0x000fe400078ec0ff */
[----:B----4-:R-:W-:Y:S01]  /*90e0*/  @!P4 LOP3.LUT R13, R20, 0xfffffffe, RZ, 0xc0, !PT ;  /* 0xfffffffe140dc812 */ /* 0x010fe200078ec0ff */
[----:B0-----:R-:W-:-:S04]  /*90f0*/  @!P0 IMAD.WIDE R4, R9, 0x4, R2 ;  /* 0x0000000409048825 */ /* 0x001fc800078e0202 */
[--C-:B-1----:R-:W-:Y:S01]  /*9100*/  @!P1 IMAD.WIDE R6, R15, 0x4, R2.reuse ;  /* 0x000000040f069825 */ /* 0x102fe200078e0202 */
[----:B------:R2:W-:Y:S01]  /*9110*/  @!P0 ST.E.64 desc[UR36][R4.64], R130 ;  /* 0x0000008204008985 */ /* 0x0005e2000c101b24 */
[----:B------:R-:W-:Y:S02]  /*9120*/  ISETP.GE.AND P0, PT, R0, UR4, PT ;  /* 0x0000000400007c0c */ /* 0x000fe4000bf06270 */
[--C-:B------:R-:W-:Y:S01]  /*9130*/  @!P2 IMAD.WIDE R8, R11, 0x4, R2.reuse ;  /* 0x000000040b08a825 */ /* 0x100fe200078e0202 */
[----:B------:R2:W-:Y:S03]  /*9140*/  @!P1 ST.E.64 desc[UR36][R6.64], R134 ;  /* 0x0000008606009985 */ /* 0x0005e6000c101b24 */
[--C-:B------:R-:W-:Y:S01]  /*9150*/  @!P3 IMAD.WIDE R10, R17, 0x4, R2.reuse ;  /* 0x00000004110ab825 */ /* 0x100fe200078e0202 */
[----:B------:R2:W-:Y:S03]  /*9160*/  @!P2 ST.E.64 desc[UR36][R8.64], R138 ;  /* 0x0000008a0800a985 */ /* 0x0005e6000c101b24 */
[----:B------:R-:W-:Y:S01]  /*9170*/  @!P4 IMAD.WIDE R12, R13, 0x4, R2 ;  /* 0x000000040d0cc825 */ /* 0x000fe200078e0202 */
[----:B------:R2:W-:Y:S04]  /*9180*/  @!P3 ST.E.64 desc[UR36][R10.64], R142 ;  /* 0x0000008e0a00b985 */ /* 0x0005e8000c101b24 */
[----:B------:R2:W-:Y:S01]  /*9190*/  @!P4 ST.E.64 desc[UR36][R12.64], R146 ;  /* 0x000000920c00c985 */ /* 0x0005e2000c101b24 */
[----:B------:R-:W-:Y:S05]  /*91a0*/  @P0 BRA `(.L_x_8) ;  /* 0x0000003800cc0947 */ /* 0x000fea0003800000 */
[----:B------:R-:W-:-:S04]  /*91b0*/  LEA.HI R0, R0, R0, RZ, 0x1 ;  /* 0x0000000000007211 */ /* 0x000fc800078f08ff */
[----:B--2---:R-:W-:-:S05]  /*91c0*/  LOP3.LUT R5, R0, 0xfffffffe, RZ, 0xc0, !PT ;  /* 0xfffffffe00057812 */ /* 0x004fca00078ec0ff */
[----:B------:R-:W-:-:S05]  /*91d0*/  IMAD.WIDE R2, R5, 0x4, R2 ;  /* 0x0000000405027825 */ /* 0x000fca00078e0202 */
[----:B------:R4:W-:Y:S01]  /*91e0*/  ST.E.64 desc[UR36][R2.64], R150 ;  /* 0x0000009602007985 */ /* 0x0009e2000c101b24 */
[----:B------:R-:W-:Y:S05]  /*91f0*/  BRA `(.L_x_8) ;  /* 0x0000003800b87947 */ /* 0x000fea0003800000 */
.L_x_47:
[----:B------:R-:W0:Y:S02]  /*9200*/  S2R R0, SR_TID.X ;  /* 0x0000000000007919 */ /* 0x000e240000002100 */
[----:B0-----:R-:W-:-:S04]  /*9210*/  IADD3 R2, R0, -0x80, RZ ;  /* 0xffffff8000027810 */ /* 0x001fc80007ffe0ff */
[----:B------:R-:W-:-:S13]  /*9220*/  ISETP.GT.AND P0, PT, R2, 0x3f, PT ;  /* 0x0000003f0200780c */ /* 0x000fda0003f04270 */
[----:B------:R-:W-:Y:S05]  /*9230*/  @P0 BRA `(.L_x_8) ;  /* 0x0000003800a80947 */ /* 0x000fea0003800000 */
[----:B------:R-:W0:Y:S01]  /*9240*/  S2R R3, SR_CTAID.X ;  /* 0x0000000000037919 */ /* 0x000e220000002500 */
[----:B------:R-:W1:Y:S01]  /*9250*/  LDC R6, c[0x0][0xbe8] ;  /* 0x0002fa00ff067b82 */ /* 0x000e620000000800 */
[----:B------:R-:W-:Y:S01]  /*9260*/  ULDC UR4, c[0x0][0xa88] ;  /* 0x0002a20000047ab9 */ /* 0x000fe20000000800 */
[----:B0-----:R-:W-:Y:S02]  /*9270*/  IMAD R0, R3, 0x40, R0 ;  /* 0x0000004003007824 */ /* 0x001fe400078e0200 */
[----:B-1----:R-:W-:Y:S02]  /*9280*/  IMAD R3, R6, UR4, RZ ;  /* 0x0000000406037c24 */ /* 0x002fe4000f8e02ff */
[----:B------:R-:W-:-:S05]  /*9290*/  VIADD R0, R0, 0xffffff80 ;  /* 0xffffff8000007836 */ /* 0x000fca0000000000 */
[----:B------:R-:W-:-:S13]  /*92a0*/  ISETP.GE.AND P0, PT, R0, R3, PT ;  /* 0x000000030000720c */ /* 0x000fda0003f06270 */
[----:B------:R-:W-:Y:S05]  /*92b0*/  @P0 BRA `(.L_x_8) ;  /* 0x0000003800880947 */ /* 0x000fea0003800000 */
[----:B------:R-:W-:Y:S01]  /*92c0*/  ISETP.NE.AND P0, PT, R6, 0x1, PT ;  /* 0x000000010600780c */ /* 0x000fe20003f05270 */
[----:B------:R-:W0:Y:S01]  /*92d0*/  S2UR UR7, SR_CTAID.Z ;  /* 0x00000000000779c3 */ /* 0x000e220000002700 */
[----:B------:R-:W-:Y:S01]  /*92e0*/  USHF.R.S32.HI UR6, URZ, 0x1f, UR38 ;  /* 0x0000001f3f067899 */ /* 0x000fe20008011426 */
[----:B------:R-:W-:Y:S01]  /*92f0*/  IMAD.MOV.U32 R5, RZ, RZ, R0 ;  /* 0x000000ffff057224 */ /* 0x000fe200078e0000 */
[----:B------:R-:W-:Y:S02]  /*9300*/  ULDC.64 UR8, c[0x0][0xbd0] ;  /* 0x0002f40000087ab9 */ /* 0x000fe40000000a00 */
[----:B------:R-:W-:Y:S02]  /*9310*/  UIMAD UR6, UR6, UR8, URZ ;  /* 0x00000008060672a4 */ /* 0x000fe4000f8e023f */
[----:B------:R-:W-:Y:S01]  /*9320*/  UIMAD.WIDE.U32 UR4, UR38, UR8, URZ ;  /* 0x00000008260472a5 */ /* 0x000fe2000f8e003f */
[----:B------:R-:W1:Y:S01]  /*9330*/  LDC.64 R10, c[0x0][0xbd8] ;  /* 0x0002f600ff0a7b82 */ /* 0x000e620000000a00 */
[----:B------:R-:W-:-:S04]  /*9340*/  UIMAD UR6, UR38, UR9, UR6 ;  /* 0x00000009260672a4 */ /* 0x000fc8000f8e0206 */
[----:B------:R-:W-:Y:S01]  /*9350*/  UIADD3 UR6, UR5, UR6, URZ ;  /* 0x0000000605067290 */ /* 0x000fe2000fffe03f */
[----:B------:R-:W-:Y:S01]  /*9360*/  MOV R2, UR4 ;  /* 0x0000000400027c02 */ /* 0x000fe20008000f00 */
[----:B------:R-:W-:Y:S01]  /*9370*/  IMAD.U32 R3, RZ, RZ, UR5 ;  /* 0x00000005ff037e24 */ /* 0x000fe2000f8e00ff */
[----:B------:R-:W2:Y:S01]  /*9380*/  @P0 LDC R7, c[0x0][0xbec] ;  /* 0x0002fb00ff070b82 */ /* 0x000ea20000000800 */
[----:B------:R-:W-:Y:S02]  /*9390*/  ULDC.64 UR4, c[0x0][0xbe0] ;  /* 0x0002f80000047ab9 */ /* 0x000fe40000000a00 */
[----:B------:R-:W-:-:S05]  /*93a0*/  IMAD.U32 R3, RZ, RZ, UR6 ;  /* 0x00000006ff037e24 */ /* 0x000fca000f8e00ff */
[----:B------:R-:W3:Y:S01]  /*93b0*/  @P0 LDC R9, c[0x0][0xbf0] ;  /* 0x0002fc00ff090b82 */ /* 0x000ee20000000800 */
[----:B0-----:R-:W-:-:S07]  /*93c0*/  USHF.R.S32.HI UR8, URZ, 0x1f, UR7 ;  /* 0x0000001f3f087899 */ /* 0x001fce0008011407 */
[----:B------:R-:W0:Y:S01]  /*93d0*/  S2UR UR10, SR_CTAID.Y ;  /* 0x00000000000a79c3 */ /* 0x000e220000002600 */
[C---:B-1----:R-:W-:Y:S02]  /*93e0*/  IMAD R12, R10.reuse, UR8, RZ ;  /* 0x000000080a0c7c24 */ /* 0x042fe4000f8e02ff */
[----:B------:R-:W-:-:S04]  /*93f0*/  IMAD.WIDE.U32 R2, R10, UR7, R2 ;  /* 0x000000070a027c25 */ /* 0x000fc8000f8e0002 */
[----:B------:R-:W-:Y:S01]  /*9400*/  IMAD R11, R11, UR7, R12 ;  /* 0x000000070b0b7c24 */ /* 0x000fe2000f8e020c */
[----:B------:R-:W0:Y:S01]  /*9410*/  LDC R8, c[0x0][0xc50] ;  /* 0x00031400ff087b82 */ /* 0x000e220000000800 */
[----:B--2---:R-:W-:-:S04]  /*9420*/  @P0 IMAD.HI.U32 R4, R0, R7, RZ ;  /* 0x0000000700040227 */ /* 0x004fc800078e00ff */
[----:B------:R-:W-:Y:S02]  /*9430*/  IMAD R7, RZ, RZ, -UR38 ;  /* 0x80000026ff077e24 */ /* 0x000fe4000f8e02ff */
[----:B------:R-:W-:Y:S01]  /*9440*/  IMAD.IADD R3, R11, 0x1, R3 ;  /* 0x000000010b037824 */ /* 0x000fe200078e0203 */
[----:B---3--:R-:W-:Y:S01]  /*9450*/  @P0 SHF.R.U32.HI R5, RZ, R9, R4 ;  /* 0x00000009ff050219 */ /* 0x008fe20000011604 */
[----:B0-----:R-:W-:-:S03]  /*9460*/  IMAD R9, R8, R7, UR10 ;  /* 0x0000000a08097e24 */ /* 0x001fc6000f8e0207 */
[----:B------:R-:W-:Y:S01]  /*9470*/  IADD3 R7, -R5, RZ, RZ ;  /* 0x000000ff05077210 */ /* 0x000fe20007ffe1ff */
[----:B------:R-:W-:Y:S01]  /*9480*/  IMAD.WIDE.U32 R2, R9, UR4, R2 ;  /* 0x0000000409027c25 */ /* 0x000fe2000f8e0002 */
[----:B------:R-:W-:-:S03]  /*9490*/  SHF.R.S32.HI R4, RZ, 0x1f, R9 ;  /* 0x0000001fff047819 */ /* 0x000fc60000011409 */
[----:B------:R-:W-:Y:S01]  /*94a0*/  IMAD R7, R6, R7, R0 ;  /* 0x0000000706077224 */ /* 0x000fe200078e0200 */
[----:B------:R-:W-:Y:S01]  /*94b0*/  IADD3 R2, P0, R5, R2, RZ ;  /* 0x0000000205027210 */ /* 0x000fe20007f1e0ff */
[----:B------:R-:W-:-:S03]  /*94c0*/  IMAD R4, R4, UR4, RZ ;  /* 0x0000000404047c24 */ /* 0x000fc6000f8e02ff */
[----:B------:R-:W-:Y:S01]  /*94d0*/  SHF.R.S32.HI R0, RZ, 0x1f, R7 ;  /* 0x0000001fff007819 */ /* 0x000fe20000011407 */
[----:B------:R-:W-:Y:S01]  /*94e0*/  IMAD R4, R9, UR5, R4 ;  /* 0x0000000509047c24 */ /* 0x000fe2000f8e0204 */
[----:B------:R-:W-:Y:S01]  /*94f0*/  SHF.R.S32.HI R9, RZ, 0x1f, R5 ;  /* 0x0000001fff097819 */ /* 0x000fe20000011405 */
[----:B------:R-:W-:Y:S02]  /*9500*/  ULDC.64 UR4, c[0x0][0xbc8] ;  /* 0x0002f20000047ab9 */ /* 0x000fe40000000a00 */
[----:B------:R-:W-:Y:S01]  /*9510*/  IMAD R0, R0, UR4, RZ ;  /* 0x0000000400007c24 */ /* 0x000fe2000f8e02ff */
[----:B------:R-:W-:-:S03]  /*9520*/  IADD3.X R3, R9, R3, R4, P0, !PT ;  /* 0x0000000309037210 */ /* 0x000fc600007fe404 */
[C---:B------:R-:W-:Y:S02]  /*9530*/  IMAD R5, R7.reuse, UR5, R0 ;  /* 0x0000000507057c24 */ /* 0x040fe4000f8e0200 */
[----:B------:R-:W-:Y:S01]  /*9540*/  IMAD.WIDE.U32 R2, R7, UR4, R2 ;  /* 0x0000000407027c25 */ /* 0x000fe2000f8e0002 */
[----:B------:R-:W-:-:S03]  /*9550*/  ULDC.64 UR4, c[0x0][0xba8] ;  /* 0x0002ea0000047ab9 */ /* 0x000fc60000000a00 */
[----:B------:R-:W-:Y:S01]  /*9560*/  IMAD.IADD R3, R3, 0x1, R5 ;  /* 0x0000000103037824 */ /* 0x000fe200078e0205 */
[----:B------:R-:W-:-:S04]  /*9570*/  LEA R4, P0, R2, UR4, 0x2 ;  /* 0x0000000402047c11 */ /* 0x000fc8000f8010ff */
[----:B------:R-:W-:Y:S01]  /*9580*/  LEA.HI.X R5, R2, UR5, R3, 0x2, P0 ;  /* 0x0000000502057c11 */ /* 0x000fe200080f1403 */
[----:B------:R-:W-:-:S05]  /*9590*/  IMAD.MOV.U32 R3, RZ, RZ, -0x800000 ;  /* 0xff800000ff037424 */ /* 0x000fca00078e00ff */
[----:B------:R0:W-:Y:S01]  /*95a0*/  STG.E desc[UR36][R4.64], R3 ;  /* 0x0000000304007986 */ /* 0x0001e2000c101924 */
[----:B------:R-:W-:Y:S05]  /*95b0*/  BRA `(.L_x_8) ;  /* 0x0000003400c87947 */ /* 0x000fea0003800000 */
.L_x_6:
[----:B------:R-:W-:-:S08]  /*95c0*/  NOP ;  /* 0x0000000000007918 */ /* 0x000fd00000000000 */
[----:B------:R-:W0:-:S00]  /*95d0*/  USETMAXREG.DEALLOC.CTAPOOL 0x28 ;  /* 0x00000028000079c8 */ /* 0x000e0000080e0500 */
[----:B0-----:R-:W-:Y:S01]  /*95e0*/  LOP3.LUT R23, R0, 0x3, RZ, 0xc0, !PT ;  /* 0x0000000300177812 */ /* 0x001fe200078ec0ff */
[----:B------:R-:W0:Y:S05]  /*95f0*/  S2R R17, SR_CTAID.Z ;  /* 0x0000000000117919 */ /* 0x000e2a0000002700 */
[----:B------:R-:W1:Y:S01]  /*9600*/  S2UR UR6, SR_CTAID.Y ;  /* 0x00000000000679c3 */ /* 0x000e620000002600 */
[----:B------:R-:W2:Y:S02]  /*9610*/  SHFL.IDX PT, R0, R23, RZ, 0x1f ;  /* 0x00001fff17007589 */ /* 0x000ea400000e0000 */
[----:B--2---:R-:W-:-:S13]  /*9620*/  ISETP.NE.AND P0, PT, R0, RZ, PT ;  /* 0x000000ff0000720c */ /* 0x004fda0003f05270 */
[----:B01----:R-:W-:Y:S05]  /*9630*/  @!P0 BRA `(.L_x_51) ;  /* 0x0000000000288947 */ /* 0x003fea0003800000 */
[----:B------:R-:W-:Y:S01]  /*9640*/  ULDC UR7, c[0x0][0xc50] ;  /* 0x0003140000077ab9 */ /* 0x000fe20000000800 */
[----:B------:R-:W-:Y:S01]  /*9650*/  UMOV UR40, UR6 ;  /* 0x0000000600287c82 */ /* 0x000fe20008000000 */
[----:B------:R-:W-:-:S06]  /*9660*/  UISETP.NE.AND UP0, UPT, UR7, 0x1, UPT ;  /* 0x000000010700788c */ /* 0x000fcc000bf05270 */
[----:B------:R-:W-:-:S13]  /*9670*/  PLOP3.LUT P0, PT, PT, PT, UP0, 0x80, 0x0 ;  /* 0x000000000000781c */ /* 0x000fda0003f0f008 */
[----:B------:R-:W-:Y:S05]  /*9680*/  @!P0 BRA `(.L_x_52) ;  /* 0x0000000000308947 */ /* 0x000fea0003800000 */
[----:B------:R-:W-:Y:S01]  /*9690*/  ULDC UR4, c[0x0][0xc54] ;  /* 0x0003150000047ab9 */ /* 0x000fe20000000800 */
[----:B------:R-:W-:Y:S01]  /*96a0*/  ULDC UR40, c[0x0][0xc58] ;  /* 0x0003160000287ab9 */ /* 0x000fe20000000800 */
[----:B------:R-:W-:-:S04]  /*96b0*/  UIMAD.WIDE.U32 UR4, UR6, UR4, URZ ;  /* 0x00000004060472a5 */ /* 0x000fc8000f8e003f */
[----:B------:R-:W-:Y:S01]  /*96c0*/  USHF.R.U32.HI UR40, URZ, UR40, UR5 ;  /* 0x000000283f287299 */ /* 0x000fe20008011605 */
[----:B------:R-:W-:Y:S11]  /*96d0*/  BRA `(.L_x_52) ;  /* 0x00000000001c7947 */ /* 0x000ff60003800000 */
.L_x_51:
[----:B------:R-:W-:Y:S01]  /*96e0*/  ULDC UR7, c[0x0][0xc50] ;  /* 0x0003140000077ab9 */ /* 0x000fe20000000800 */
[----:B------:R-:W-:Y:S01]  /*96f0*/  UMOV UR40, UR6 ;  /* 0x0000000600287c82 */ /* 0x000fe20008000000 */
[----:B------:R-:W-:-:S11]  /*9700*/  UISETP.NE.AND UP0, UPT, UR7, 0x1, UPT ;  /* 0x000000010700788c */ /* 0x000fd6000bf05270 */
[----:B------:R-:W-:Y:S01]  /*9710*/  @UP0 ULDC UR4, c[0x0][0xc54] ;  /* 0x0003150000040ab9 */ /* 0x000fe20000000800 */
[----:B------:R-:W-:Y:S01]  /*9720*/  @UP0 ULDC UR8, c[0x0][0xc58] ;  /* 0x0003160000080ab9 */ /* 0x000fe20000000800 */
[----:B------:R-:W-:-:S04]  /*9730*/  UIMAD.WIDE.U32 UR4, UR6, UR4, URZ ;  /* 0x00000004060472a5 */ /* 0x000fc8000f8e003f */
[----:B------:R-:W-:-:S12]  /*9740*/  @UP0 USHF.R.U32.HI UR40, URZ, UR8, UR5 ;  /* 0x000000083f280299 */ /* 0x000fd80008011605 */
.L_x_52:
[----:B------:R-:W-:Y:S01]  /*9750*/  ISETP.GE.AND P0, PT, R17, RZ, PT ;  /* 0x000000ff1100720c */ /* 0x000fe20003f06270 */
[----:B------:R-:W-:Y:S01]  /*9760*/  UIADD3 UR4, -UR40, URZ, URZ ;  /* 0x0000003f28047290 */ /* 0x000fe2000fffe13f */
[----:B------:R-:W-:Y:S01]  /*9770*/  MOV R21, 0x1 ;  /* 0x0000000100157802 */ /* 0x000fe20000000f00 */
[----:B------:R-:W-:Y:S02]  /*9780*/  IMAD.MOV.U32 R0, RZ, RZ, RZ ;  /* 0x000000ffff007224 */ /* 0x000fe400078e00ff */
[----:B------:R-:W-:Y:S01]  /*9790*/  UIMAD UR4, UR7, UR4, UR6 ;  /* 0x00000004070472a4 */ /* 0x000fe2000f8e0206 */
[----:B------:R-:W-:-:S07]  /*97a0*/  IMAD.MOV.U32 R4, RZ, RZ, 0x1 ;  /* 0x00000001ff047424 */ /* 0x000fce00078e00ff */
[----:B------:R-:W-:Y:S05]  /*97b0*/  @!P0 BRA `(.L_x_53) ;  /* 0x0000003000808947 */ /* 0x000fea0003800000 */
[----:B------:R-:W0:Y:S01]  /*97c0*/  LDC.64 R2, c[0x0][0xa28] ;  /* 0x00028a00ff027b82 */ /* 0x000e220000000a00 */
[----:B------:R-:W-:Y:S01]  /*97d0*/  ULDC.64 UR6, c[0x0][0x418] ;  /* 0x0001060000067ab9 */ /* 0x000fe20000000a00 */
[----:B------:R-:W-:Y:S01]  /*97e0*/  ULDC UR5, c[0x0][0x424] ;  /* 0x0001090000057ab9 */ /* 0x000fe20000000800 */
[----:B------:R-:W-:Y:S01]  /*97f0*/  ULDC UR41, c[0x0][0x2f0] ;  /* 0x0000bc0000297ab9 */ /* 0x000fe20000000800 */
[----:B------:R-:W-:Y:S01]  /*9800*/  IMAD.MOV.U32 R28, RZ, RZ, RZ ;  /* 0x000000ffff1c7224 */ /* 0x000fe200078e00ff */
[----:B0-----:R-:W-:-:S04]  /*9810*/  ISETP.NE.U32.AND P0, PT, R2, RZ, PT ;  /* 0x000000ff0200720c */ /* 0x001fc80003f05070 */
[----:B------:R-:W-:Y:S01]  /*9820*/  ISETP.NE.AND.EX P0, PT, R3, RZ, PT, P0 ;  /* 0x000000ff0300720c */ /* 0x000fe20003f05300 */
[----:B------:R-:W-:-:S12]  /*9830*/  UISETP.NE.U32.AND UP0, UPT, UR6, URZ, UPT ;  /* 0x0000003f0600728c */ /* 0x000fd8000bf05070 */
[----:B------:R-:W0:Y:S01]  /*9840*/  @P0 LDC.64 R2, c[0x0][0xa28] ;  /* 0x00028a00ff020b82 */ /* 0x000e220000000a00 */
[----:B------:R-:W-:-:S04]  /*9850*/  UISETP.NE.AND.EX UP0, UPT, UR7, URZ, UPT, UP0 ;  /* 0x0000003f0700728c */ /* 0x000fc8000bf05300 */
[----:B------:R-:W-:-:S04]  /*9860*/  USEL UR5, UR5, 0x1, UP0 ;  /* 0x0000000105057887 */ /* 0x000fc80008000000 */
[----:B------:R-:W-:Y:S01]  /*9870*/  UIMAD UR41, UR5, UR41, URZ ;  /* 0x00000029052972a4 */ /* 0x000fe2000f8e023f */
[----:B------:R-:W1:Y:S03]  /*9880*/  S2R R35, SR_CTAID.X ;  /* 0x0000000000237919 */ /* 0x000e660000002500 */
[----:B------:R-:W-:Y:S02]  /*9890*/  UISETP.GE.AND UP0, UPT, UR41, 0x1, UPT ;  /* 0x000000012900788c */ /* 0x000fe4000bf06270 */
[----:B------:R-:W-:Y:S01]  /*98a0*/  UIADD3 UR5, UR41, 0x3f, URZ ;  /* 0x0000003f29057890 */ /* 0x000fe2000fffe03f */
[----:B0-----:R-:W-:-:S05]  /*98b0*/  @P0 IMAD.WIDE R2, R17, 0x4, R2 ;  /* 0x0000000411020825 */ /* 0x001fca00078e0202 */
[----:B------:R0:W5:Y:S01]  /*98c0*/  @P0 LDG.E R28, desc[UR36][R2.64] ;  /* 0x00000024021c0981 */ /* 0x000162000c1e1900 */
[----:B------:R-:W-:Y:S01]  /*98d0*/  PLOP3.LUT P0, PT, PT, PT, UP0, 0x80, 0x0 ;  /* 0x000000000000781c */ /* 0x000fe20003f0f008 */
[----:B------:R-:W-:Y:S02]  /*98e0*/  USHF.R.S32.HI UR6, URZ, 0x1f, UR5 ;  /* 0x0000001f3f067899 */ /* 0x000fe40008011405 */
[----:B------:R-:W-:Y:S02]  /*98f0*/  ULOP3.LUT UR44, UR4, 0xffff, URZ, 0xc0, !UPT ;  /* 0x0000ffff042c7892 */ /* 0x000fe4000f8ec03f */
[----:B------:R-:W-:Y:S01]  /*9900*/  ULEA.HI UR6, UR6, UR5, URZ, 0x6 ;  /* 0x0000000506067291 */ /* 0x000fe2000f8f303f */
[----:B------:R-:W-:-:S03]  /*9910*/  UMOV UR38, URZ ;  /* 0x0000003f00267c82 */ /* 0x000fc60008000000 */
[----:B------:R-:W-:-:S04]  /*9920*/  USHF.R.S32.HI UR42, URZ, 0x6, UR6 ;  /* 0x000000063f2a7899 */ /* 0x000fc80008011406 */
[----:B01----:R-:W-:Y:S08]  /*9930*/  @!P0 BRA `(.L_x_54) ;  /* 0x0000000000848947 */ /* 0x003ff00003800000 */
[----:B------:R-:W-:-:S03]  /*9940*/  USHF.R.U32.HI UR6, URZ, 0x10, UR4 ;  /* 0x000000103f067899 */ /* 0x000fc60008011604 */
[----:B------:R-:W-:Y:S01]  /*9950*/  UMOV UR4, URZ ;  /* 0x0000003f00047c82 */ /* 0x000fe20008000000 */
[----:B------:R-:W-:-:S11]  /*9960*/  UISETP.NE.AND UP0, UPT, UR6, URZ, UPT ;  /* 0x0000003f0600728c */ /* 0x000fd6000bf05270 */
[----:B------:R-:W-:Y:S02]  /*9970*/  @!UP0 ULDC UR6, c[0x0][0x9f0] ;  /* 0x00027c0000068ab9 */ /* 0x000fe40000000800 */
[----:B------:R-:W-:Y:S01]  /*9980*/  IABS R0, UR6 ;  /* 0x0000000600007c13 */ /* 0x000fe20008000000 */
[----:B------:R-:W-:Y:S02]  /*9990*/  UIADD3 UR7, UR42, -0x1, UR6 ;  /* 0xffffffff2a077890 */ /* 0x000fe4000fffe006 */
[----:B------:R-:W-:Y:S02]  /*99a0*/  IABS R4, UR6 ;  /* 0x0000000600047c13 */ /* 0x000fe40008000000 */
[----:B------:R-:W-:Y:S02]  /*99b0*/  R2UR UR10, R0 ;  /* 0x00000000000a72ca */ /* 0x000fe400000e0000 */
[----:B------:R-:W-:Y:S01]  /*99c0*/  IABS R3, UR7 ;  /* 0x0000000700037c13 */ /* 0x000fe20008000000 */
[----:B------:R-:W-:-:S03]  /*99d0*/  ULOP3.LUT UR7, UR7, UR6, URZ, 0x3c, !UPT ;  /* 0x0000000607077292 */ /* 0x000fc6000f8e3c3f */
[----:B------:R-:W-:-:S07]  /*99e0*/  R2UR UR9, R3 ;  /* 0x00000000030972ca */ /* 0x000fce00000e0000 */
[----:B------:R-:W0:Y:S08]  /*99f0*/  I2F.RP R0, UR10 ;  /* 0x0000000a00007d06 */ /* 0x000e300008209400 */
[----:B0-----:R-:W0:Y:S02]  /*9a00*/  MUFU.RCP R0, R0 ;  /* 0x0000000000007308 */ /* 0x001e240000001000 */
[----:B0-----:R-:W-:Y:S01]  /*9a10*/  IADD3 R2, R0, 0xffffffe, RZ ;  /* 0x0ffffffe00027810 */ /* 0x001fe20007ffe0ff */
[----:B------:R-:W-:-:S05]  /*9a20*/  IMAD.MOV R0, RZ, RZ, -R4 ;  /* 0x000000ffff007224 */ /* 0x000fca00078e0a04 */
        /* <DEDUP_REMOVED lines=14> */
[----:B------:R-:W-:Y:S02]  /*9b10*/  UISETP.NE.AND UP1, UPT, UR6, URZ, UPT ;  /* 0x0000003f0600728c */ /* 0x000fe4000bf25270 */
[----:B------:R-:W-:-:S09]  /*9b20*/  @!UP0 UIADD3 UR5, -UR5, URZ, URZ ;  /* 0x0000003f05058290 */ /* 0x000fd2000fffe13f */
[----:B------:R-:W-:-:S07]  /*9b30*/  @!UP1 ULOP3.LUT UR5, URZ, UR6, URZ, 0x33, !UPT ;  /* 0x000000063f059292 */ /* 0x000fce000f8e333f */
[----:B------:R-:W-:-:S05]  /*9b40*/  UMOV UR38, UR5 ;  /* 0x0000000500267c82 */ /* 0x000fca0008000000 */
.L_x_54:
[----:B------:R-:W-:Y:S02]  /*9b50*/  UIMAD UR45, UR44, UR38, URZ ;  /* 0x000000262c2d72a4 */ /* 0x000fe4000f8e023f */
[----:B------:R-:W-:Y:S02]  /*9b60*/  IMAD.U32 R0, RZ, RZ, UR38 ;  /* 0x00000026ff007e24 */ /* 0x000fe4000f8e00ff */
[----:B------:R-:W-:Y:S02]  /*9b70*/  IMAD.MOV.U32 R4, RZ, RZ, 0x1 ;  /* 0x00000001ff047424 */ /* 0x000fe400078e00ff */
[----:B------:R-:W-:-:S05]  /*9b80*/  IMAD.U32 R25, RZ, RZ, UR45 ;  /* 0x0000002dff197e24 */ /* 0x000fca000f8e00ff */
[----:B------:R-:W-:Y:S02]  /*9b90*/  VIADDMNMX R25, R25, R0, UR42, PT ;  /* 0x0000002a19197e46 */ /* 0x000fe4000b800100 */
[----:B------:R-:W-:Y:S02]  /*9ba0*/  MOV R0, RZ ;  /* 0x000000ff00007202 */ /* 0x000fe40000000f00 */
[----:B------:R-:W-:-:S13]  /*9bb0*/  ISETP.GT.AND P0, PT, R25, UR45, PT ;  /* 0x0000002d19007c0c */ /* 0x000fda000bf04270 */
[----:B------:R-:W-:Y:S05]  /*9bc0*/  @!P0 BRA `(.L_x_53) ;  /* 0x0000002c007c8947 */ /* 0x000fea0003800000 */
[----:B------:R-:W0:Y:S01]  /*9bd0*/  S2UR UR4, SR_CgaCtaId ;  /* 0x00000000000479c3 */ /* 0x000e220000008800 */
[----:B------:R-:W-:Y:S02]  /*9be0*/  UMOV UR43, 0x400 ;  /* 0x00000400002b7882 */ /* 0x000fe40000000000 */
[----:B0-----:R-:W-:-:S04]  /*9bf0*/  ULEA UR43, UR4, UR43, 0x18 ;  /* 0x0000002b042b7291 */ /* 0x001fc8000f8ec03f */
[----:B------:R-:W-:-:S04]  /*9c00*/  UIADD3 UR4, UR43, 0x22400, URZ ;  /* 0x000224002b047890 */ /* 0x000fc8000fffe03f */
[----:B------:R-:W-:-:S06]  /*9c10*/  ULOP3.LUT UP0, URZ, UR4, 0x3ff, URZ, 0xc0, !UPT ;  /* 0x000003ff043f7892 */ /* 0x000fcc000f80c03f */
[----:B------:R-:W-:-:S13]  /*9c20*/  PLOP3.LUT P0, PT, PT, PT, UP0, 0x80, 0x0 ;  /* 0x000000000000781c */ /* 0x000fda0003f0f008 */
[----:B------:R-:W-:Y:S05]  /*9c30*/  @!P0 BRA `(.L_x_55) ;  /* 0x0000000000408947 */ /* 0x000fea0003800000 */
[----:B------:R-:W-:Y:S01]  /*9c40*/  MOV R2, 0x0 ;  /* 0x0000000000027802 */ /* 0x000fe20000000f00 */
[----:B------:R-:W-:Y:S01]  /*9c50*/  ULDC.64 UR4, c[0x4][0x90] ;  /* 0x0100240000047ab9 */ /* 0x000fe20000000a00 */
[----:B------:R-:W-:Y:S01]  /*9c60*/  ULDC.64 UR6, c[0x4][0x98] ;  /* 0x0100260000067ab9 */ /* 0x000fe20000000a00 */
[----:B------:R-:W-:Y:S01]  /*9c70*/  IMAD.U32 R4, RZ, RZ, UR4 ;  /* 0x00000004ff047e24 */ /* 0x000fe2000f8e00ff */
[----:B------:R-:W-:Y:S01]  /*9c80*/  MOV R6, UR6 ;  /* 0x0000000600067c02 */ /* 0x000fe20008000f00 */
[----:B------:R-:W-:Y:S01]  /*9c90*/  IMAD.U32 R5, RZ, RZ, UR5 ;  /* 0x00000005ff057e24 */ /* 0x000fe2000f8e00ff */
[----:B------:R-:W0:Y:S01]  /*9ca0*/  LDC.64 R2, c[0x4][R2] ;  /* 0x0100000002027b82 */ /* 0x000e220000000a00 */
[----:B------:R-:W-:Y:S01]  /*9cb0*/  ULDC.64 UR4, c[0x4][0x8] ;  /* 0x0100020000047ab9 */ /* 0x000fe20000000a00 */
[----:B------:R-:W-:Y:S01]  /*9cc0*/  IMAD.U32 R7, RZ, RZ, UR7 ;  /* 0x00000007ff077e24 */ /* 0x000fe2000f8e00ff */
[----:B------:R-:W-:Y:S01]  /*9cd0*/  MOV R8, 0x70 ;  /* 0x0000007000087802 */ /* 0x000fe20000000f00 */
[----:B------:R-:W-:-:S02]  /*9ce0*/  IMAD.U32 R10, RZ, RZ, UR4 ;  /* 0x00000004ff0a7e24 */ /* 0x000fc4000f8e00ff */
[----:B------:R-:W-:Y:S02]  /*9cf0*/  IMAD.U32 R11, RZ, RZ, UR5 ;  /* 0x00000005ff0b7e24 */ /* 0x000fe4000f8e00ff */
[----:B------:R-:W-:Y:S02]  /*9d00*/  IMAD.MOV.U32 R12, RZ, RZ, 0x1 ;  /* 0x00000001ff0c7424 */ /* 0x000fe400078e00ff */
[----:B------:R-:W-:-:S07]  /*9d10*/  IMAD.MOV.U32 R13, RZ, RZ, RZ ;  /* 0x000000ffff0d7224 */ /* 0x000fce00078e00ff */
[----:B------:R-:W-:-:S07]  /*9d20*/  LEPC R20, `(.L_x_55) ;  /* 0x000000001014794e */ /* 0x000fce0000000000 */
[----:B0----5:R-:W-:Y:S05]  /*9d30*/  CALL.ABS.NOINC R2 ;  /* 0x0000000002007343 */ /* 0x021fea0003c00000 */
.L_x_55:
        /* <DEDUP_REMOVED lines=8> */
[----:B------:R0:W1:Y:S01]  /*9dc0*/  LDC.64 R2, c[0x4][R16] ;  /* 0x0100000010027b82 */ /* 0x0000620000000a00 */
[----:B------:R-:W-:Y:S01]  /*9dd0*/  MOV R5, UR5 ;  /* 0x0000000500057c02 */ /* 0x000fe20008000f00 */
[----:B------:R-:W-:Y:S01]  /*9de0*/  ULDC.64 UR4, c[0x4][0x10] ;  /* 0x0100040000047ab9 */ /* 0x000fe20000000a00 */
[----:B------:R-:W-:Y:S01]  /*9df0*/  IMAD.U32 R6, RZ, RZ, UR6 ;  /* 0x00000006ff067e24 */ /* 0x000fe2000f8e00ff */
[----:B------:R-:W-:Y:S01]  /*9e00*/  MOV R11, UR5 ;  /* 0x00000005000b7c02 */ /* 0x000fe20008000f00 */
[----:B------:R-:W-:Y:S02]  /*9e10*/  IMAD.U32 R7, RZ, RZ, UR7 ;  /* 0x00000007ff077e24 */ /* 0x000fe4000f8e00ff */
[----:B------:R-:W-:-:S02]  /*9e20*/  IMAD.U32 R10, RZ, RZ, UR4 ;  /* 0x00000004ff0a7e24 */ /* 0x000fc4000f8e00ff */
[----:B------:R-:W-:Y:S02]  /*9e30*/  IMAD.MOV.U32 R8, RZ, RZ, 0x70 ;  /* 0x00000070ff087424 */ /* 0x000fe400078e00ff */
[----:B------:R-:W-:Y:S02]  /*9e40*/  IMAD.MOV.U32 R12, RZ, RZ, 0x1 ;  /* 0x00000001ff0c7424 */ /* 0x000fe400078e00ff */
[----:B0-----:R-:W-:-:S07]  /*9e50*/  IMAD.MOV.U32 R13, RZ, RZ, RZ ;  /* 0x000000ffff0d7224 */ /* 0x001fce00078e00ff */
[----:B------:R-:W-:-:S07]  /*9e60*/  LEPC R20, `(.L_x_57) ;  /* 0x000000001014794e */ /* 0x000fce0000000000 */
[----:B-1---5:R-:W-:Y:S05]  /*9e70*/  CALL.ABS.NOINC R2 ;  /* 0x0000000002007343 */ /* 0x022fea0003c00000 */
.L_x_57:
[----:B------:R0:W1:Y:S01]  /*9e80*/  LDC.64 R2, c[0x4][R16] ;  /* 0x0100000010027b82 */ /* 0x0000620000000a00 */
[----:B------:R-:W-:Y:S01]  /*9e90*/  ULDC.64 UR4, c[0x4][0x90] ;  /* 0x0100240000047ab9 */ /* 0x000fe20000000a00 */
[----:B------:R-:W-:Y:S01]  /*9ea0*/  ULDC.64 UR6, c[0x4][0x98] ;  /* 0x0100260000067ab9 */ /* 0x000fe20000000a00 */
[----:B------:R-:W-:Y:S01]  /*9eb0*/  MOV R4, UR4 ;  /* 0x0000000400047c02 */ /* 0x000fe20008000f00 */
[----:B------:R-:W-:Y:S01]  /*9ec0*/  IMAD.U32 R5, RZ, RZ, UR5 ;  /* 0x00000005ff057e24 */ /* 0x000fe2000f8e00ff */
[----:B------:R-:W-:Y:S01]  /*9ed0*/  ULDC.64 UR4, c[0x4][0x18] ;  /* 0x0100060000047ab9 */ /* 0x000fe20000000a00 */
[----:B------:R-:W-:Y:S01]  /*9ee0*/  IMAD.U32 R6, RZ, RZ, UR6 ;  /* 0x00000006ff067e24 */ /* 0x000fe2000f8e00ff */
[----:B------:R-:W-:Y:S01]  /*9ef0*/  MOV R10, UR4 ;  /* 0x00000004000a7c02 */ /* 0x000fe20008000f00 */
[----:B------:R-:W-:Y:S01]  /*9f00*/  IMAD.U32 R7, RZ, RZ, UR7 ;  /* 0x00000007ff077e24 */ /* 0x000fe2000f8e00ff */
[----:B------:R-:W-:Y:S01]  /*9f10*/  MOV R13, RZ ;  /* 0x000000ff000d7202 */ /* 0x000fe20000000f00 */
[----:B------:R-:W-:-:S02]  /*9f20*/  IMAD.U32 R11, RZ, RZ, UR5 ;  /* 0x00000005ff0b7e24 */ /* 0x000fc4000f8e00ff */
[----:B------:R-:W-:Y:S02]  /*9f30*/  IMAD.MOV.U32 R8, RZ, RZ, 0x70 ;  /* 0x00000070ff087424 */ /* 0x000fe400078e00ff */
[----:B0-----:R-:W-:-:S07]  /*9f40*/  IMAD.MOV.U32 R12, RZ, RZ, 0x1 ;  /* 0x00000001ff0c7424 */ /* 0x001fce00078e00ff */
[----:B------:R-:W-:-:S07]  /*9f50*/  LEPC R20, `(.L_x_56) ;  /* 0x000000001014794e */ /* 0x000fce0000000000 */
[----:B-1----:R-:W-:Y:S05]  /*9f60*/  CALL.ABS.NOINC R2 ;  /* 0x0000000002007343 */ /* 0x002fea0003c00000 */
.L_x_56:
[----:B------:R-:W0:Y:S01]  /*9f70*/  LDC.64 R2, c[0x0][0x9f8] ;  /* 0x00027e00ff027b82 */ /* 0x000e220000000a00 */
[----:B------:R-:W-:-:S07]  /*9f80*/  IMAD.MOV.U32 R24, RZ, RZ, R17 ;  /* 0x000000ffff187224 */ /* 0x000fce00078e0011 */
[----:B------:R-:W1:Y:S01]  /*9f90*/  LDC R11, c[0x0][0x430] ;  /* 0x00010c00ff0b7b82 */ /* 0x000e620000000800 */
[C---:B------:R-:W-:Y:S01]  /*9fa0*/  IMAD.SHL.U32 R37, R30.reuse, 0x10, RZ ;  /* 0x000000101e257824 */ /* 0x040fe200078e00ff */
[----:B------:R-:W-:Y:S01]  /*9fb0*/  LOP3.LUT R6, R30, 0x7f, RZ, 0xc0, !PT ;  /* 0x0000007f1e067812 */ /* 0x000fe200078ec0ff */
[----:B------:R-:W-:Y:S01]  /*9fc0*/  ULDC UR4, c[0x0][0x320] ;  /* 0x0000c80000047ab9 */ /* 0x000fe20000000800 */
[----:B0-----:R-:W-:-:S04]  /*9fd0*/  ISETP.NE.U32.AND P0, PT, R2, RZ, PT ;  /* 0x000000ff0200720c */ /* 0x001fc80003f05070 */
[----:B------:R-:W-:-:S13]  /*9fe0*/  ISETP.NE.AND.EX P0, PT, R3, RZ, PT, P0 ;  /* 0x000000ff0300720c */ /* 0x000fda0003f05300 */
[----:B------:R-:W0:Y:S02]  /*9ff0*/  @P0 LDC.64 R2, c[0x0][0x9f8] ;  /* 0x00027e00ff020b82 */ /* 0x000e240000000a00 */
[----:B0-----:R-:W-:-:S05]  /*a000*/  @P0 IMAD.WIDE R2, R17, 0x4, R2 ;  /* 0x0000000411020825 */ /* 0x001fca00078e0202 */
[----:B------:R0:W2:Y:S01]  /*a010*/  @P0 LDG.E R24, desc[UR36][R2.64] ;  /* 0x0000002402180981 */ /* 0x0000a2000c1e1900 */
[----:B------:R-:W-:Y:S02]  /*a020*/  LOP3.LUT R37, R37, 0x70, RZ, 0xc0, !PT ;  /* 0x0000007025257812 */ /* 0x000fe400078ec0ff */
[----:B------:R-:W-:Y:S02]  /*a030*/  SHF.R.U32.HI R36, RZ, 0x3, R6 ;  /* 0x00000003ff247819 */ /* 0x000fe40000011606 */
[----:B------:R-:W-:Y:S02]  /*a040*/  LEA R18, R25, 0xffffffc0, 0x6 ;  /* 0xffffffc019127811 */ /* 0x000fe400078e30ff */
[----:B------:R-:W-:Y:S02]  /*a050*/  LOP3.LUT R31, R37, R36, RZ, 0xfc, !PT ;  /* 0x00000024251f7212 */ /* 0x000fe400078efcff */
[----:B-1----:R-:W-:Y:S02]  /*a060*/  ISETP.NE.AND P1, PT, R11, 0x1, PT ;  /* 0x000000010b00780c */ /* 0x002fe40003f25270 */
[----:B------:R-:W-:Y:S01]  /*a070*/  LOP3.LUT R16, R16, 0xfffffbff, RZ, 0xc0, !PT ;  /* 0xfffffbff10107812 */ /* 0x000fe200078ec0ff */
[----:B------:R-:W-:-:S05]  /*a080*/  IMAD.IADD R5, R31, 0x1, R18 ;  /* 0x000000011f057824 */ /* 0x000fca00078e0212 */
[C---:B------:R-:W-:Y:S02]  /*a090*/  ISETP.GE.AND P0, PT, R5.reuse, UR41, PT ;  /* 0x0000002905007c0c */ /* 0x040fe4000bf06270 */
[----:B-----5:R-:W-:Y:S02]  /*a0a0*/  IADD3 R10, R5, R28, RZ ;  /* 0x0000001c050a7210 */ /* 0x020fe40007ffe0ff */
[----:B------:R-:W-:Y:S01]  /*a0b0*/  ISETP.GT.U32.OR P0, PT, R31, 0x3f, P0 ;  /* 0x0000003f1f00780c */ /* 0x000fe20000704470 */
[----:B------:R-:W1:Y:S01]  /*a0c0*/  @P1 LDC R0, c[0x0][0x434] ;  /* 0x00010d00ff001b82 */ /* 0x000e620000000800 */
[----:B------:R-:W-:Y:S01]  /*a0d0*/  @P1 LOP3.LUT R16, R16, 0x400, RZ, 0xfc, !PT ;  /* 0x0000040010101812 */ /* 0x000fe200078efcff */
[----:B------:R-:W-:-:S06]  /*a0e0*/  IMAD.MOV.U32 R7, RZ, RZ, R10 ;  /* 0x000000ffff077224 */ /* 0x000fcc00078e000a */
[----:B0-----:R-:W0:Y:S08]  /*a0f0*/  @P1 LDC R3, c[0x0][0x438] ;  /* 0x00010e00ff031b82 */ /* 0x001e300000000800 */
[----:B------:R-:W3:Y:S08]  /*a100*/  @!P0 LDC.64 R8, c[0x0][0x428] ;  /* 0x00010a00ff088b82 */ /* 0x000ef00000000a00 */
[----:B------:R-:W4:Y:S01]  /*a110*/  @!P0 LDC.64 R4, c[0x0][0x418] ;  /* 0x00010600ff048b82 */ /* 0x000f220000000a00 */
[----:B-1----:R-:W-:-:S05]  /*a120*/  @P1 IMAD.HI.U32 R0, R10, R0, RZ ;  /* 0x000000000a001227 */ /* 0x002fca00078e00ff */
[----:B0-----:R-:W-:-:S04]  /*a130*/  @P1 SHF.R.U32.HI R7, RZ, R3, R0 ;  /* 0x00000003ff071219 */ /* 0x001fc80000011600 */
[--C-:B------:R-:W-:Y:S01]  /*a140*/  @!P0 SHF.R.S32.HI R3, RZ, 0x1f, R7.reuse ;  /* 0x0000001fff038819 */ /* 0x100fe20000011407 */
[----:B------:R-:W-:Y:S01]  /*a150*/  @!P0 IMAD.MOV.U32 R2, RZ, RZ, R7 ;  /* 0x000000ffff028224 */ /* 0x000fe200078e0007 */
[----:B--2---:R-:W-:-:S03]  /*a160*/  SHF.R.S32.HI R32, RZ, 0x1f, R24 ;  /* 0x0000001fff207819 */ /* 0x004fc60000011418 */
[----:B---3--:R-:W-:-:S04]  /*a170*/  @!P0 IMAD.WIDE.U32 R2, R24, R8, R2 ;  /* 0x0000000818028225 */ /* 0x008fc800078e0002 */
[----:B------:R-:W-:Y:S01]  /*a180*/  @!P0 IMAD R0, R32, R8, RZ ;  /* 0x0000000820008224 */ /* 0x000fe200078e02ff */
[----:B----4-:R-:W-:-:S03]  /*a190*/  @!P0 LEA R4, P1, R2, R4, 0x2 ;  /* 0x0000000402048211 */ /* 0x010fc600078210ff */
[----:B------:R-:W-:-:S04]  /*a1a0*/  @!P0 IMAD R9, R24, R9, R0 ;  /* 0x0000000918098224 */ /* 0x000fc800078e0200 */
[----:B------:R-:W-:-:S05]  /*a1b0*/  @!P0 IMAD.IADD R0, R3, 0x1, R9 ;  /* 0x0000000103008824 */ /* 0x000fca00078e0209 */
[----:B------:R-:W-:-:S06]  /*a1c0*/  @!P0 LEA.HI.X R5, R2, R5, R0, 0x2, P1 ;  /* 0x0000000502058211 */ /* 0x000fcc00008f1400 */
[----:B------:R0:W2:Y:S01]  /*a1d0*/  @!P0 LDG.E R5, desc[UR36][R4.64] ;  /* 0x0000002404058981 */ /* 0x0000a2000c1e1900 */
[----:B------:R-:W-:Y:S02]  /*a1e0*/  LOP3.LUT R16, R16, 0xffffffdf, RZ, 0xc0, !PT ;  /* 0xffffffdf10107812 */ /* 0x000fe400078ec0ff */
[----:B------:R-:W-:Y:S02]  /*a1f0*/  CS2R R26, SRZ ;  /* 0x00000000001a7805 */ /* 0x000fe4000001ff00 */
[----:B------:R-:W-:-:S05]  /*a200*/  IADD3 R19, -R7, RZ, RZ ;  /* 0x000000ff07137210 */ /* 0x000fca0007ffe1ff */
[----:B------:R-:W-:Y:S02]  /*a210*/  IMAD R19, R11, R19, R10 ;  /* 0x000000130b137224 */ /* 0x000fe400078e020a */
[----:B0-----:R-:W-:-:S05]  /*a220*/  IMAD.SHL.U32 R4, R30, 0x8, RZ ;  /* 0x000000081e047824 */ /* 0x001fca00078e00ff */
[----:B------:R-:W-:-:S04]  /*a230*/  LOP3.LUT R22, R4, 0x38, RZ, 0xc0, !PT ;  /* 0x0000003804167812 */ /* 0x000fc800078ec0ff */
[C---:B------:R-:W-:Y:S02]  /*a240*/  LOP3.LUT R0, R22.reuse, 0x40, RZ, 0xfc, !PT ;  /* 0x0000004016007812 */ /* 0x040fe400078efcff */
[----:B------:R-:W-:Y:S02]  /*a250*/  LOP3.LUT R2, R22, 0x80, RZ, 0xfc, !PT ;  /* 0x0000008016027812 */ /* 0x000fe400078efcff */
[----:B------:R-:W-:Y:S02]  /*a260*/  ISETP.GE.AND P1, PT, R0, UR4, PT ;  /* 0x0000000400007c0c */ /* 0x000fe4000bf26270 */
[----:B------:R-:W-:Y:S02]  /*a270*/  ISETP.GE.AND P5, PT, R2, UR4, PT ;  /* 0x0000000402007c0c */ /* 0x000fe4000bfa6270 */
[C---:B------:R-:W-:Y:S02]  /*a280*/  LOP3.LUT R0, R22.reuse, 0xc0, RZ, 0xfc, !PT ;  /* 0x000000c016007812 */ /* 0x040fe400078efcff */
[----:B------:R-:W-:-:S02]  /*a290*/  LOP3.LUT R2, R22, 0x180, RZ, 0xfc, !PT ;  /* 0x0000018016027812 */ /* 0x000fc400078efcff */
[----:B------:R-:W-:Y:S02]  /*a2a0*/  ISETP.GE.AND P4, PT, R0, UR4, PT ;  /* 0x0000000400007c0c */ /* 0x000fe4000bf86270 */
[C---:B------:R-:W-:Y:S02]  /*a2b0*/  LOP3.LUT R0, R22.reuse, 0x100, RZ, 0xfc, !PT ;  /* 0x0000010016007812 */ /* 0x040fe400078efcff */
[----:B------:R-:W-:Y:S02]  /*a2c0*/  ISETP.GE.AND P6, PT, R22, UR4, PT ;  /* 0x0000000416007c0c */ /* 0x000fe4000bfc6270 */
[----:B------:R-:W-:Y:S02]  /*a2d0*/  @P1 LOP3.LUT R16, R16, 0x20, RZ, 0xfc, !PT ;  /* 0x0000002010101812 */ /* 0x000fe400078efcff */
[----:B------:R-:W-:Y:S02]  /*a2e0*/  ISETP.GE.AND P3, PT, R0, UR4, PT ;  /* 0x0000000400007c0c */ /* 0x000fe4000bf66270 */
[----:B------:R-:W-:-:S02]  /*a2f0*/  LOP3.LUT R16, R16, 0xffffffef, RZ, 0xc0, !PT ;  /* 0xffffffef10107812 */ /* 0x000fc400078ec0ff */
[----:B------:R-:W-:Y:S02]  /*a300*/  LOP3.LUT R0, R22, 0x140, RZ, 0xfc, !PT ;  /* 0x0000014016007812 */ /* 0x000fe400078efcff */
[----:B------:R-:W-:Y:S02]  /*a310*/  @P5 LOP3.LUT R16, R16, 0x10, RZ, 0xfc, !PT ;  /* 0x0000001010105812 */ /* 0x000fe400078efcff */
[----:B------:R-:W-:Y:S02]  /*a320*/  ISETP.GE.AND P2, PT, R0, UR4, PT ;  /* 0x0000000400007c0c */ /* 0x000fe4000bf46270 */
[----:B------:R-:W-:Y:S02]  /*a330*/  LOP3.LUT R16, R16, 0xfffffff7, RZ, 0xc0, !PT ;  /* 0xfffffff710107812 */ /* 0x000fe400078ec0ff */
[----:B------:R-:W-:Y:S02]  /*a340*/  SEL R0, RZ, 0xffffffff, P1 ;  /* 0xffffffffff007807 */ /* 0x000fe40000800000 */
[----:B------:R-:W-:-:S03]  /*a350*/  @P4 LOP3.LUT R16, R16, 0x8, RZ, 0xfc, !PT ;  /* 0x0000000810104812 */ /* 0x000fc600078efcff */
[----:B------:R-:W-:Y:S01]  /*a360*/  IMAD.SHL.U32 R3, R0, 0x2, RZ ;  /* 0x0000000200037824 */ /* 0x000fe200078e00ff */
[----:B------:R-:W-:Y:S02]  /*a370*/  LOP3.LUT R16, R16, 0xfffffffb, RZ, 0xc0, !PT ;  /* 0xfffffffb10107812 */ /* 0x000fe400078ec0ff */
[----:B------:R-:W-:Y:S02]  /*a380*/  SEL R0, RZ, 0x1, P6 ;  /* 0x00000001ff007807 */ /* 0x000fe40003000000 */
[----:B------:R-:W-:Y:S02]  /*a390*/  @P3 LOP3.LUT R16, R16, 0x4, RZ, 0xfc, !PT ;  /* 0x0000000410103812 */ /* 0x000fe400078efcff */
[----:B------:R-:W-:Y:S02]  /*a3a0*/  LOP3.LUT R0, R3, 0x2, R0, 0xe2, !PT ;  /* 0x0000000203007812 */ /* 0x000fe400078ee200 */
[----:B------:R-:W-:Y:S02]  /*a3b0*/  LOP3.LUT R16, R16, 0xfffffffd, RZ, 0xc0, !PT ;  /* 0xfffffffd10107812 */ /* 0x000fe400078ec0ff */
[----:B------:R-:W-:-:S02]  /*a3c0*/  SEL R3, RZ, 0x4, P5 ;  /* 0x00000004ff037807 */ /* 0x000fc40002800000 */
[----:B------:R-:W-:-:S04]  /*a3d0*/  LOP3.LUT R16, R16, 0xffffffbf, RZ, 0xc0, !PT ;  /* 0xffffffbf10107812 */ /* 0x000fc800078ec0ff */
[----:B------:R-:W-:-:S04]  /*a3e0*/  @P6 LOP3.LUT R16, R16, 0x40, RZ, 0xfc, !PT ;  /* 0x0000004010106812 */ /* 0x000fc800078efcff */
[----:B------:R-:W-:Y:S02]  /*a3f0*/  @P2 LOP3.LUT R16, R16, 0x2, RZ, 0xfc, !PT ;  /* 0x0000000210102812 */ /* 0x000fe400078efcff */
[--C-:B--2---:R-:W-:Y:S01]  /*a400*/  @!P0 SHF.R.S32.HI R27, RZ, 0x1f, R5.reuse ;  /* 0x0000001fff1b8819 */ /* 0x104fe20000011405 */
[----:B------:R-:W-:Y:S01]  /*a410*/  @!P0 IMAD.MOV.U32 R26, RZ, RZ, R5 ;  /* 0x000000ffff1a8224 */ /* 0x000fe200078e0005 */
[----:B------:R-:W-:Y:S02]  /*a420*/  ISETP.GE.AND P0, PT, R2, UR4, PT ;  /* 0x0000000402007c0c */ /* 0x000fe4000bf06270 */
[----:B------:R-:W-:Y:S02]  /*a430*/  LOP3.LUT R2, R22, 0x1c0, RZ, 0xfc, !PT ;  /* 0x000001c016027812 */ /* 0x000fe400078efcff */
[----:B------:R-:W-:Y:S02]  /*a440*/  SEL R34, RZ, 0x40, P0 ;  /* 0x00000040ff227807 */ /* 0x000fe40000000000 */
[----:B------:R-:W-:Y:S01]  /*a450*/  ISETP.GE.AND P0, PT, R2, UR4, PT ;  /* 0x0000000402007c0c */ /* 0x000fe2000bf06270 */
[----:B------:R-:W-:Y:S01]  /*a460*/  UMOV UR4, 0xffffffff ;  /* 0xffffffff00047882 */ /* 0x000fe20000000000 */
[----:B------:R-:W-:-:S02]  /*a470*/  SEL R2, RZ, 0x8, P4 ;  /* 0x00000008ff027807 */ /* 0x000fc40002000000 */
[----:B------:R-:W-:Y:S02]  /*a480*/  SEL R17, RZ, 0x80, P0 ;  /* 0x00000080ff117807 */ /* 0x000fe40000000000 */
[----:B------:R-:W-:Y:S02]  /*a490*/  LOP3.LUT R0, R2, R0, R3, 0xfe, !PT ;  /* 0x0000000002007212 */ /* 0x000fe400078efe03 */
[----:B------:R-:W-:Y:S02]  /*a4a0*/  SEL R3, RZ, 0x10, P3 ;  /* 0x00000010ff037807 */ /* 0x000fe40001800000 */
[----:B------:R-:W-:-:S04]  /*a4b0*/  SEL R2, RZ, 0x20, P2 ;  /* 0x00000020ff027807 */ /* 0x000fc80001000000 */
[----:B------:R-:W-:Y:S01]  /*a4c0*/  LOP3.LUT R3, R2, R0, R3, 0xfe, !PT ;  /* 0x0000000002037212 */ /* 0x000fe200078efe03 */
[----:B------:R-:W-:Y:S06]  /*a4d0*/  BRA.DIV UR4, `(.L_x_58) ;  /* 0x0000002a04b07947 */ /* 0x000fec000b800000 */
.L_x_100:
[----:B------:R-:W-:Y:S01]  /*a4e0*/  ULOP3.LUT UR4, UR39, 0x2, URZ, 0xfc, !UPT ;  /* 0x0000000227047892 */ /* 0x000fe2000f8efc3f */
[----:B------:R-:W-:Y:S02]  /*a4f0*/  ISETP.GT.U32.AND P1, PT, R31, 0x3f, PT ;  /* 0x0000003f1f00780c */ /* 0x000fe40003f24070 */
[----:B------:R-:W-:Y:S02]  /*a500*/  LOP3.LUT R16, R16, 0xffffff7f, RZ, 0xc0, !PT ;  /* 0xffffff7f10107812 */ /* 0x000fe400078ec0ff */
[----:B------:R-:W-:Y:S01]  /*a510*/  LOP3.LUT R34, R3, R34, RZ, 0xfc, !PT ;  /* 0x0000002203227212 */ /* 0x000fe200078efcff */
[----:B------:R-:W-:Y:S01]  /*a520*/  IMAD.U32 R33, RZ, RZ, UR4 ;  /* 0x00000004ff217e24 */ /* 0x000fe2000f8e00ff */
[----:B------:R-:W-:Y:S02]  /*a530*/  MOV R23, UR40 ;  /* 0x0000002800177c02 */ /* 0x000fe40008000f00 */
[----:B------:R-:W-:Y:S02]  /*a540*/  LOP3.LUT R17, R34, R17, RZ, 0xfc, !PT ;  /* 0x0000001122117212 */ /* 0x000fe400078efcff */
[----:B------:R-:W-:-:S02]  /*a550*/  ISETP.NE.AND P0, PT, R33, 0x3, PT ;  /* 0x000000032100780c */ /* 0x000fc40003f05270 */
[----:B------:R-:W-:-:S11]  /*a560*/  SHF.R.S32.HI R23, RZ, 0x1f, R23 ;  /* 0x0000001fff177819 */ /* 0x000fd60000011417 */
[----:B------:R-:W-:-:S04]  /*a570*/  @P0 LOP3.LUT R16, R16, 0x80, RZ, 0xfc, !PT ;  /* 0x0000008010100812 */ /* 0x000fc800078efcff */
[----:B------:R-:W-:-:S04]  /*a580*/  LOP3.LUT R16, R16, 0xfffff7ff, RZ, 0xc0, !PT ;  /* 0xfffff7ff10107812 */ /* 0x000fc800078ec0ff */
[----:B------:R-:W-:Y:S01]  /*a590*/  @P1 LOP3.LUT R16, R16, 0x800, RZ, 0xfc, !PT ;  /* 0x0000080010101812 */ /* 0x000fe200078efcff */
[----:B------:R-:W-:Y:S06]  /*a5a0*/  @!P0 BRA `(.L_x_59) ;  /* 0x0000000000048947 */ /* 0x000fec0003800000 */
[----:B------:R-:W-:Y:S01]  /*a5b0*/  BPT.TRAP 0x1 ;  /* 0x000000040000795c */ /* 0x000fe20000300000 */
.L_x_59:
[----:B------:R-:W-:-:S05]  /*a5c0*/  IMAD.MOV.U32 R0, RZ, RZ, 0x1 ;  /* 0x00000001ff007424 */ /* 0x000fca00078e00ff */
[----:B------:R-:W-:-:S04]  /*a5d0*/  SHF.L.U32 R0, R0, 0x1f, RZ ;  /* 0x0000001f00007819 */ /* 0x000fc800000006ff */
[----:B------:R-:W0:Y:S02]  /*a5e0*/  SYNCS.PHASECHK.TRANS64.TRYWAIT P0, [UR43+0x28c40], R0 ;  /* 0x028c4000ff0075a7 */ /* 0x000e24000800016b */
[----:B0-----:R-:W-:Y:S05]  /*a5f0*/  @!P0 BRA `(.L_x_60) ;  /* 0x0000002800888947 */ /* 0x001fea0003800000 */
.L_x_101:
[----:B------:R-:W-:Y:S01]  /*a600*/  SHF.R.S32.HI R29, RZ, 0x1f, R19 ;  /* 0x0000001fff1d7819 */ /* 0x000fe20000011413 */
[----:B------:R-:W-:Y:S01]  /*a610*/  ULDC.64 UR4, c[0x0][0x300] ;  /* 0x0000c00000047ab9 */ /* 0x000fe20000000a00 */
[----:B------:R-:W-:Y:S01]  /*a620*/  R2UR UR6, R23 ;  /* 0x00000000170672ca */ /* 0x000fe200000e0000 */
[----:B0-----:R-:W-:Y:S01]  /*a630*/  IMAD.WIDE.U32 R2, R19, UR4, RZ ;  /* 0x0000000413027c25 */ /* 0x001fe2000f8e00ff */
[----:B------:R-:W-:Y:S02]  /*a640*/  IADD3 R18, -R36, UR41, -R18 ;  /* 0x0000002924127c10 */ /* 0x000fe4000fffe912 */
[----:B------:R-:W-:Y:S01]  /*a650*/  LOP3.LUT R16, R16, 0xfffffffe, RZ, 0xc0, !PT ;  /* 0xfffffffe10107812 */ /* 0x000fe200078ec0ff */
[----:B------:R-:W-:-:S04]  /*a660*/  IMAD R0, R29, UR4, RZ ;  /* 0x000000041d007c24 */ /* 0x000fc8000f8e02ff */
[----:B------:R-:W-:Y:S01]  /*a670*/  IMAD R5, R19, UR5, R0 ;  /* 0x0000000513057c24 */ /* 0x000fe2000f8e0200 */
[----:B------:R-:W-:-:S03]  /*a680*/  ULDC.64 UR4, c[0x0][0x310] ;  /* 0x0000c40000047ab9 */ /* 0x000fc60000000a00 */
[----:B------:R-:W-:Y:S02]  /*a690*/  IMAD.IADD R3, R3, 0x1, R5 ;  /* 0x0000000103037824 */ /* 0x000fe400078e0205 */
[----:B------:R-:W-:Y:S02]  /*a6a0*/  IMAD R5, R27, UR4, RZ ;  /* 0x000000041b057c24 */ /* 0x000fe4000f8e02ff */
[----:B------:R-:W-:-:S04]  /*a6b0*/  IMAD.WIDE.U32 R2, R26, UR4, R2 ;  /* 0x000000041a027c25 */ /* 0x000fc8000f8e0002 */
[----:B------:R-:W-:Y:S01]  /*a6c0*/  IMAD R5, R26, UR5, R5 ;  /* 0x000000051a057c24 */ /* 0x000fe2000f8e0205 */
[----:B------:R-:W-:-:S04]  /*a6d0*/  ULDC.64 UR4, c[0x0][0x308] ;  /* 0x0000c20000047ab9 */ /* 0x000fc80000000a00 */
[----:B------:R-:W-:Y:S01]  /*a6e0*/  IADD3 R3, R3, R5, RZ ;  /* 0x0000000503037210 */ /* 0x000fe20007ffe0ff */
[----:B------:R-:W-:Y:S01]  /*a6f0*/  IMAD.U32 R5, RZ, RZ, UR4 ;  /* 0x00000004ff057e24 */ /* 0x000fe2000f8e00ff */
[----:B------:R-:W-:-:S03]  /*a700*/  UIMAD UR4, UR6, UR4, URZ ;  /* 0x00000004060472a4 */ /* 0x000fc6000f8e023f */
[----:B------:R-:W-:Y:S01]  /*a710*/  IMAD.WIDE.U32 R2, R5, UR40, R2 ;  /* 0x0000002805027c25 */ /* 0x000fe2000f8e0002 */
[----:B------:R-:W-:Y:S01]  /*a720*/  UIMAD UR4, UR40, UR5, UR4 ;  /* 0x00000005280472a4 */ /* 0x000fe2000f8e0204 */
[----:B------:R-:W-:Y:S02]  /*a730*/  ULDC.64 UR6, c[0x0][0x2e8] ;  /* 0x0000ba0000067ab9 */ /* 0x000fe40000000a00 */
[----:B------:R-:W-:Y:S01]  /*a740*/  UMOV UR5, 0xffffffff ;  /* 0xffffffff00057882 */ /* 0x000fe20000000000 */
[----:B------:R-:W-:Y:S02]  /*a750*/  LEA R0, P0, R2, UR6, 0x1 ;  /* 0x0000000602007c11 */ /* 0x000fe4000f8008ff */
[----:B------:R-:W-:Y:S01]  /*a760*/  VIADD R5, R3, UR4 ;  /* 0x0000000403057c36 */ /* 0x000fe20008000000 */
[----:B------:R-:W-:Y:S01]  /*a770*/  ULDC UR4, c[0x0][0x2f4] ;  /* 0x0000bd0000047ab9 */ /* 0x000fe20000000800 */
[----:B------:R-:W-:Y:S02]  /*a780*/  LOP3.LUT R3, R4, 0x1c0, RZ, 0xc0, !PT ;  /* 0x000001c004037812 */ /* 0x000fe400078ec0ff */
[----:B------:R-:W-:-:S02]  /*a790*/  ISETP.GE.AND P2, PT, R22, UR4, PT ;  /* 0x0000000416007c0c */ /* 0x000fc4000bf46270 */
[----:B------:R-:W-:Y:S02]  /*a7a0*/  LOP3.LUT R3, R3, 0x38, R4, 0xf8, !PT ;  /* 0x0000003803037812 */ /* 0x000fe400078ef804 */
[----:B------:R-:W-:Y:S02]  /*a7b0*/  LEA.HI.X R5, R2, UR7, R5, 0x1, P0 ;  /* 0x0000000702057c11 */ /* 0x000fe400080f0c05 */
[----:B------:R-:W-:Y:S01]  /*a7c0*/  LOP3.LUT R3, R3, 0x38, R30, 0x78, !PT ;  /* 0x0000003803037812 */ /* 0x000fe200078e781e */
[----:B------:R-:W-:Y:S01]  /*a7d0*/  IMAD.SHL.U32 R30, R6, 0x8, RZ ;  /* 0x00000008061e7824 */ /* 0x000fe200078e00ff */
[----:B------:R-:W-:-:S04]  /*a7e0*/  ISETP.GE.AND P0, PT, R18, 0x1, PT ;  /* 0x000000011200780c */ /* 0x000fc80003f06270 */
[----:B------:R-:W-:Y:S02]  /*a7f0*/  LOP3.LUT R30, R3, 0x200, R30, 0xf8, !PT ;  /* 0x00000200031e7812 */ /* 0x000fe400078ef81e */
[----:B------:R-:W-:Y:S01]  /*a800*/  @P2 LOP3.LUT R16, R16, 0x1, RZ, 0xfc, !PT ;  /* 0x0000000110102812 */ /* 0x000fe200078efcff */
[----:B------:R-:W-:Y:S06]  /*a810*/  BRA.DIV UR5, `(.L_x_61) ;  /* 0x0000002a05187947 */ /* 0x000fec000b800000 */
[----:B------:R-:W0:Y:S01]  /*a820*/  SHFL.IDX PT, R14, R0, RZ, 0x181f ;  /* 0x00181fff000e7589 */ /* 0x000e2200000e0000 */
[----:B------:R-:W-:-:S03]  /*a830*/  @P0 LEA R7, R30, UR43, 0x1 ;  /* 0x0000002b1e070c11 */ /* 0x000fc6000f8e08ff */
[----:B------:R-:W1:Y:S04]  /*a840*/  SHFL.IDX PT, R2, R5, RZ, 0x181f ;  /* 0x00181fff05027589 */ /* 0x000e6800000e0000 */
[----:B------:R-:W-:Y:S01]  /*a850*/  SHFL.IDX PT, R4, R5, 0x1, 0x181f ;  /* 0x00381f0005047f89 */ /* 0x000fe200000e0000 */
[----:B0-----:R-:W-:-:S04]  /*a860*/  @P0 LEA R14, P1, R22, R14, 0x1 ;  /* 0x0000000e160e0211 */ /* 0x001fc800078208ff */
[----:B-1----:R-:W-:Y:S01]  /*a870*/  @P0 IADD3.X R3, RZ, R2, RZ, P1, !PT ;  /* 0x00000002ff030210 */ /* 0x002fe20000ffe4ff */
[----:B------:R-:W-:Y:S02]  /*a880*/  @P0 IMAD.MOV.U32 R2, RZ, RZ, R14 ;  /* 0x000000ffff020224 */ /* 0x000fe400078e000e */
[----:B------:R-:W0:Y:S04]  /*a890*/  SHFL.IDX PT, R14, R0, 0x1, 0x181f ;  /* 0x00381f00000e7f89 */ /* 0x000e2800000e0000 */
[----:B------:R0:W-:Y:S01]  /*a8a0*/  @P0 LDGSTS.E.BYPASS.LTC128B.128 [R7+0x22400], desc[UR36][R2.64], !P2 ;  /* 0x2240000002070fae */ /* 0x0001e2000d101d64 */
[----:B------:R-:W-:-:S13]  /*a8b0*/  ISETP.GE.AND P0, PT, R18, 0x11, PT ;  /* 0x000000111200780c */ /* 0x000fda0003f06270 */
[----:B------:R-:W-:Y:S02]  /*a8c0*/  @P0 LEA R9, R30, UR43, 0x1 ;  /* 0x0000002b1e090c11 */ /* 0x000fe4000f8e08ff */
[----:B0-----:R-:W-:Y:S02]  /*a8d0*/  @P0 LEA R2, P1, R22, R14, 0x1 ;  /* 0x0000000e16020211 */ /* 0x001fe400078208ff */
[----:B------:R-:W0:Y:S03]  /*a8e0*/  SHFL.IDX PT, R14, R0, 0x2, 0x181f ;  /* 0x00581f00000e7f89 */ /* 0x000e2600000e0000 */
[----:B------:R-:W-:Y:S02]  /*a8f0*/  @P0 IMAD.X R3, RZ, RZ, R4, P1 ;  /* 0x000000ffff030224 */ /* 0x000fe400008e0604 */
[----:B------:R-:W1:Y:S04]  /*a900*/  SHFL.IDX PT, R4, R5, 0x2, 0x181f ;  /* 0x00581f0005047f89 */ /* 0x000e6800000e0000 */
[----:B------:R0:W-:Y:S01]  /*a910*/  @P0 LDGSTS.E.BYPASS.LTC128B.128 [R9+0x22c00], desc[UR36][R2.64], !P2 ;  /* 0x22c0000002090fae */ /* 0x0001e2000d101d64 */
[----:B------:R-:W-:-:S13]  /*a920*/  ISETP.GE.AND P0, PT, R18, 0x21, PT ;  /* 0x000000211200780c */ /* 0x000fda0003f06270 */
[----:B------:R-:W-:Y:S02]  /*a930*/  @P0 LEA R7, R30, UR43, 0x1 ;  /* 0x0000002b1e070c11 */ /* 0x000fe4000f8e08ff */
[----:B0-----:R-:W-:Y:S02]  /*a940*/  @P0 LEA R2, P1, R22, R14, 0x1 ;  /* 0x0000000e16020211 */ /* 0x001fe400078208ff */
[----:B------:R0:W2:Y:S03]  /*a950*/  SHFL.IDX PT, R14, R0, 0x3, 0x181f ;  /* 0x00781f00000e7f89 */ /* 0x0000a600000e0000 */
[----:B-1----:R-:W-:Y:S02]  /*a960*/  @P0 IMAD.X R3, RZ, RZ, R4, P1 ;  /* 0x000000ffff030224 */ /* 0x002fe400008e0604 */
[----:B------:R0:W1:Y:S04]  /*a970*/  SHFL.IDX PT, R4, R5, 0x3, 0x181f ;  /* 0x00781f0005047f89 */ /* 0x00006800000e0000 */
[----:B------:R0:W-:Y:S02]  /*a980*/  @P0 LDGSTS.E.BYPASS.LTC128B.128 [R7+0x23400], desc[UR36][R2.64], !P2 ;  /* 0x2340000002070fae */ /* 0x0001e4000d101d64 */
.L_x_111:
[----:B------:R-:W-:-:S13]  /*a990*/  ISETP.GE.AND P0, PT, R18, 0x31, PT ;  /* 0x000000311200780c */ /* 0x000fda0003f06270 */
[----:B0-2---:R-:W-:Y:S02]  /*a9a0*/  @P0 LEA R2, P1, R22, R14, 0x1 ;  /* 0x0000000e16020211 */ /* 0x005fe400078208ff */
[----:B------:R-:W-:Y:S02]  /*a9b0*/  @P0 LEA R5, R30, UR43, 0x1 ;  /* 0x0000002b1e050c11 */ /* 0x000fe4000f8e08ff */
[----:B-1----:R-:W-:-:S05]  /*a9c0*/  @P0 IADD3.X R3, RZ, R4, RZ, P1, !PT ;  /* 0x00000004ff030210 */ /* 0x002fca0000ffe4ff */
[----:B------:R-:W-:Y:S01]  /*a9d0*/  @!PT LDS RZ, [RZ] ;  /* 0x00000000fffff984 */ /* 0x000fe20000000800 */
[----:B------:R-:W-:Y:S01]  /*a9e0*/  @!PT LDS RZ, [RZ] ;  /* 0x00000000fffff984 */ /* 0x000fe20000000800 */
[----:B------:R-:W-:Y:S01]  /*a9f0*/  @!PT LDS RZ, [RZ] ;  /* 0x00000000fffff984 */ /* 0x000fe20000000800 */
[----:B------:R0:W-:Y:S01]  /*aa00*/  @P0 LDGSTS.E.BYPASS.LTC128B.128 [R5+0x23c00], desc[UR36][R2.64], !P2 ;  /* 0x23c0000002050fae */ /* 0x0001e2000d101d64 */
[----:B------:R-:W-:Y:S01]  /*aa10*/  NOP ;  /* 0x0000000000007918 */ /* 0x000fe20000000000 */
[----:B------:R-:W-:Y:S02]  /*aa20*/  SYNCS.ARRIVE.TRANS64.RED.A0T1 RZ, [UR43+0x28c30], RZ ;  /* 0x028c30ffffff79a7 */ /* 0x000fe4000820042b */
[----:B------:R-:W-:Y:S01]  /*aa30*/  ARRIVES.LDGSTSBAR.64.TRANSCNT [UR43+0x28c30] ;  /* 0x028c3000ff0079b0 */ /* 0x000fe20008000aab */
[----:B------:R-:W-:Y:S01]  /*aa40*/  NOP ;  /* 0x0000000000007918 */ /* 0x000fe20000000000 */
[----:B------:R-:W-:-:S13]  /*aa50*/  ISETP.NE.AND P2, PT, R33, 0x3, PT ;  /* 0x000000032100780c */ /* 0x000fda0003f45270 */
[----:B0-----:R-:W-:Y:S05]  /*aa60*/  @!P2 BRA `(.L_x_62) ;  /* 0x000000000004a947 */ /* 0x001fea0003800000 */
[----:B------:R-:W-:Y:S01]  /*aa70*/  BPT.TRAP 0x1 ;  /* 0x000000040000795c */ /* 0x000fe20000300000 */
.L_x_62:
[----:B------:R-:W-:Y:S01]  /*aa80*/  SYNCS.ARRIVE.TRANS64.A1T0 RZ, [UR43+0x28c30], RZ ;  /* 0x028c30ffffff79a7 */ /* 0x000fe2000810002b */
[----:B------:R-:W-:Y:S05]  /*aa90*/  WARPSYNC.ALL ;  /* 0x0000000000007948 */ /* 0x000fea0003800000 */
[----:B------:R-:W-:-:S04]  /*aaa0*/  UIADD3 UR4, UR43, 0x20400, URZ ;  /* 0x000204002b047890 */ /* 0x000fc8000fffe03f */
[----:B------:R-:W-:Y:S01]  /*aab0*/  ULOP3.LUT UP0, URZ, UR4, 0x3ff, URZ, 0xc0, !UPT ;  /* 0x000003ff043f7892 */ /* 0x000fe2000f80c03f */
[----:B------:R-:W-:Y:S05]  /*aac0*/  BAR.SYNC.DEFER_BLOCKING 0x8, 0x100 ;  /* 0x0204000000007b1d */ /* 0x000fea0000010000 */
[----:B------:R-:W-:-:S13]  /*aad0*/  PLOP3.LUT P0, PT, PT, PT, UP0, 0x80, 0x0 ;  /* 0x000000000000781c */ /* 0x000fda0003f0f008 */
[----:B------:R-:W-:Y:S05]  /*aae0*/  @!P0 BRA `(.L_x_63) ;  /* 0x0000000000408947 */ /* 0x000fea0003800000 */
[----:B------:R-:W-:Y:S01]  /*aaf0*/  MOV R2, 0x0 ;  /* 0x0000000000027802 */ /* 0x000fe20000000f00 */
[----:B------:R-:W-:Y:S01]  /*ab00*/  ULDC.64 UR4, c[0x4][0x90] ;  /* 0x0100240000047ab9 */ /* 0x000fe20000000a00 */
[----:B------:R-:W-:Y:S01]  /*ab10*/  ULDC.64 UR6, c[0x4][0x98] ;  /* 0x0100260000067ab9 */ /* 0x000fe20000000a00 */
[----:B------:R-:W-:Y:S01]  /*ab20*/  ULDC.64 UR8, c[0x4][0x20] ;  /* 0x0100080000087ab9 */ /* 0x000fe20000000a00 */
[----:B------:R-:W-:Y:S01]  /*ab30*/  IMAD.U32 R4, RZ, RZ, UR4 ;  /* 0x00000004ff047e24 */ /* 0x000fe2000f8e00ff */
[----:B------:R-:W-:Y:S01]  /*ab40*/  MOV R7, UR7 ;  /* 0x0000000700077c02 */ /* 0x000fe20008000f00 */
[----:B------:R-:W0:Y:S01]  /*ab50*/  LDC.64 R2, c[0x4][R2] ;  /* 0x0100000002027b82 */ /* 0x000e220000000a00 */
[----:B------:R-:W-:Y:S01]  /*ab60*/  IMAD.U32 R5, RZ, RZ, UR5 ;  /* 0x00000005ff057e24 */ /* 0x000fe2000f8e00ff */
[----:B------:R-:W-:Y:S01]  /*ab70*/  MOV R12, 0x1 ;  /* 0x00000001000c7802 */ /* 0x000fe20000000f00 */
[----:B------:R-:W-:Y:S02]  /*ab80*/  IMAD.U32 R6, RZ, RZ, UR6 ;  /* 0x00000006ff067e24 */ /* 0x000fe4000f8e00ff */
[----:B------:R-:W-:-:S02]  /*ab90*/  IMAD.U32 R10, RZ, RZ, UR8 ;  /* 0x00000008ff0a7e24 */ /* 0x000fc4000f8e00ff */
[----:B------:R-:W-:Y:S02]  /*aba0*/  IMAD.U32 R11, RZ, RZ, UR9 ;  /* 0x00000009ff0b7e24 */ /* 0x000fe4000f8e00ff */
[----:B------:R-:W-:Y:S02]  /*abb0*/  IMAD.MOV.U32 R8, RZ, RZ, 0x70 ;  /* 0x00000070ff087424 */ /* 0x000fe400078e00ff */
[----:B------:R-:W-:-:S07]  /*abc0*/  IMAD.MOV.U32 R13, RZ, RZ, RZ ;  /* 0x000000ffff0d7224 */ /* 0x000fce00078e00ff */
[----:B------:R-:W-:-:S07]  /*abd0*/  LEPC R20, `(.L_x_63) ;  /* 0x000000001014794e */ /* 0x000fce0000000000 */
[----:B0-----:R-:W-:Y:S05]  /*abe0*/  CALL.ABS.NOINC R2 ;  /* 0x0000000002007343 */ /* 0x001fea0003c00000 */
.L_x_63:
[----:B------:R-:W0:Y:S01]  /*abf0*/  LDC R0, c[0x0][0x448] ;  /* 0x00011200ff007b82 */ /* 0x000e220000000800 */
[----:B------:R-:W1:Y:S01]  /*ac00*/  S2R R20, SR_CTAID.Z ;  /* 0x0000000000147919 */ /* 0x000e620000002700 */
[----:B------:R-:W-:Y:S01]  /*ac10*/  R2UR UR6, R23 ;  /* 0x00000000170672ca */ /* 0x000fe200000e0000 */
[----:B------:R-:W-:Y:S01]  /*ac20*/  ULDC.64 UR8, c[0x0][0x2d8] ;  /* 0x0000b60000087ab9 */ /* 0x000fe20000000a00 */
[----:B------:R-:W-:Y:S01]  /*ac30*/  IMAD R9, R35, 0x40, R31 ;  /* 0x0000004023097824 */ /* 0x000fe200078e021f */
[----:B------:R-:W-:-:S03]  /*ac40*/  UIMAD.WIDE.U32 UR4, UR40, UR8, URZ ;  /* 0x00000008280472a5 */ /* 0x000fc6000f8e003f */
[----:B------:R-:W-:-:S03]  /*ac50*/  IMAD.MOV.U32 R7, RZ, RZ, R9 ;  /* 0x000000ffff077224 */ /* 0x000fc600078e0009 */
[----:B------:R-:W-:Y:S02]  /*ac60*/  IMAD.U32 R4, RZ, RZ, UR4 ;  /* 0x00000004ff047e24 */ /* 0x000fe4000f8e00ff */
[----:B------:R-:W-:Y:S02]  /*ac70*/  IMAD.U32 R5, RZ, RZ, UR5 ;  /* 0x00000005ff057e24 */ /* 0x000fe4000f8e00ff */
[----:B------:R-:W-:-:S04]  /*ac80*/  UIMAD UR6, UR6, UR8, URZ ;  /* 0x00000008060672a4 */ /* 0x000fc8000f8e023f */
[----:B------:R-:W-:-:S03]  /*ac90*/  UIMAD UR6, UR40, UR9, UR6 ;  /* 0x00000009280672a4 */ /* 0x000fc6000f8e0206 */
[----:B------:R-:W-:Y:S01]  /*aca0*/  ULDC.64 UR8, c[0x0][0x2e0] ;  /* 0x0000b80000087ab9 */ /* 0x000fe20000000a00 */
[----:B------:R-:W-:Y:S01]  /*acb0*/  UIADD3 UR6, UR5, UR6, URZ ;  /* 0x0000000605067290 */ /* 0x000fe2000fffe03f */
[----:B0-----:R-:W-:Y:S02]  /*acc0*/  ISETP.NE.AND P0, PT, R0, 0x1, PT ;  /* 0x000000010000780c */ /* 0x001fe40003f05270 */
[----:B------:R-:W-:Y:S01]  /*acd0*/  ULDC.64 UR4, c[0x0][0x2d0] ;  /* 0x0000b40000047ab9 */ /* 0x000fe20000000a00 */
[----:B-1----:R-:W-:-:S10]  /*ace0*/  SHF.R.S32.HI R6, RZ, 0x1f, R20 ;  /* 0x0000001fff067819 */ /* 0x002fd40000011414 */
[----:B------:R-:W0:Y:S01]  /*acf0*/  @P0 LDC R2, c[0x0][0x44c] ;  /* 0x00011300ff020b82 */ /* 0x000e220000000800 */
[----:B------:R-:W-:-:S04]  /*ad00*/  IMAD R6, R6, UR8, RZ ;  /* 0x0000000806067c24 */ /* 0x000fc8000f8e02ff */
[----:B------:R-:W-:-:S03]  /*ad10*/  IMAD R5, R20, UR9, R6 ;  /* 0x0000000914057c24 */ /* 0x000fc6000f8e0206 */
[----:B------:R-:W1:Y:S01]  /*ad20*/  @P0 LDC R3, c[0x0][0x450] ;  /* 0x00011400ff030b82 */ /* 0x000e620000000800 */
[----:B0-----:R-:W-:-:S05]  /*ad30*/  @P0 IMAD.HI.U32 R2, R9, R2, RZ ;  /* 0x0000000209020227 */ /* 0x001fca00078e00ff */
[----:B-1----:R-:W-:Y:S01]  /*ad40*/  @P0 SHF.R.U32.HI R7, RZ, R3, R2 ;  /* 0x00000003ff070219 */ /* 0x002fe20000011602 */
[----:B------:R-:W-:Y:S01]  /*ad50*/  IMAD.MOV.U32 R2, RZ, RZ, R4 ;  /* 0x000000ffff027224 */ /* 0x000fe200078e0004 */
[----:B------:R-:W-:Y:S02]  /*ad60*/  MOV R3, UR6 ;  /* 0x0000000600037c02 */ /* 0x000fe40008000f00 */
[----:B------:R-:W-:Y:S01]  /*ad70*/  SHF.R.S32.HI R4, RZ, 0x1f, R7 ;  /* 0x0000001fff047819 */ /* 0x000fe20000011407 */
[----:B------:R-:W-:-:S04]  /*ad80*/  IMAD.WIDE.U32 R2, R20, UR8, R2 ;  /* 0x0000000814027c25 */ /* 0x000fc8000f8e0002 */
[----:B------:R-:W-:Y:S01]  /*ad90*/  IMAD R4, R4, UR4, RZ ;  /* 0x0000000404047c24 */ /* 0x000fe2000f8e02ff */
[----:B------:R-:W-:Y:S01]  /*ada0*/  IADD3 R3, R3, R5, RZ ;  /* 0x0000000503037210 */ /* 0x000fe20007ffe0ff */
[----:B------:R-:W-:-:S04]  /*adb0*/  IMAD.MOV R5, RZ, RZ, -R7 ;  /* 0x000000ffff057224 */ /* 0x000fc800078e0a07 */
[----:B------:R-:W-:Y:S02]  /*adc0*/  IMAD R5, R0, R5, R9 ;  /* 0x0000000500057224 */ /* 0x000fe400078e0209 */
[C---:B------:R-:W-:Y:S02]  /*add0*/  IMAD R9, R7.reuse, UR5, R4 ;  /* 0x0000000507097c24 */ /* 0x040fe4000f8e0204 */
[----:B------:R-:W-:Y:S01]  /*ade0*/  IMAD.WIDE.U32 R2, R7, UR4, R2 ;  /* 0x0000000407027c25 */ /* 0x000fe2000f8e0002 */
[----:B------:R-:W-:Y:S01]  /*adf0*/  SHF.R.S32.HI R4, RZ, 0x1f, R5 ;  /* 0x0000001fff047819 */ /* 0x000fe20000011405 */
[----:B------:R-:W-:Y:S02]  /*ae00*/  ULDC.64 UR4, c[0x0][0x2c8] ;  /* 0x0000b20000047ab9 */ /* 0x000fe40000000a00 */
[----:B------:R-:W-:Y:S02]  /*ae10*/  IMAD.IADD R3, R3, 0x1, R9 ;  /* 0x0000000103037824 */ /* 0x000fe400078e0209 */
[----:B------:R-:W-:-:S02]  /*ae20*/  IMAD R4, R4, UR4, RZ ;  /* 0x0000000404047c24 */ /* 0x000fc4000f8e02ff */
[----:B------:R-:W-:-:S04]  /*ae30*/  IMAD.WIDE.U32 R2, R5, UR4, R2 ;  /* 0x0000000405027c25 */ /* 0x000fc8000f8e0002 */
[----:B------:R-:W-:Y:S01]  /*ae40*/  IMAD R7, R5, UR5, R4 ;  /* 0x0000000505077c24 */ /* 0x000fe2000f8e0204 */
[----:B------:R-:W-:Y:S02]  /*ae50*/  ULDC.64 UR4, c[0x0][0x280] ;  /* 0x0000a00000047ab9 */ /* 0x000fe40000000a00 */
[----:B------:R-:W-:Y:S01]  /*ae60*/  LEA R4, P0, R2, UR4, 0x1 ;  /* 0x0000000402047c11 */ /* 0x000fe2000f8008ff */
[----:B------:R-:W-:Y:S01]  /*ae70*/  IMAD.IADD R5, R3, 0x1, R7 ;  /* 0x0000000103057824 */ /* 0x000fe200078e0207 */
[----:B------:R-:W-:Y:S02]  /*ae80*/  ULDC UR4, c[0x0][0x2b8] ;  /* 0x0000ae0000047ab9 */ /* 0x000fe40000000800 */
[----:B------:R-:W-:Y:S02]  /*ae90*/  ISETP.GE.AND P1, PT, R22, UR4, PT ;  /* 0x0000000416007c0c */ /* 0x000fe4000bf26270 */
[----:B------:R-:W-:Y:S01]  /*aea0*/  LEA.HI.X R5, R2, UR5, R5, 0x1, P0 ;  /* 0x0000000502057c11 */ /* 0x000fe200080f0c05 */
[----:B------:R-:W-:-:S03]  /*aeb0*/  UMOV UR5, 0xffffffff ;  /* 0xffffffff00057882 */ /* 0x000fc60000000000 */
[----:B------:R-:W-:Y:S07]  /*aec0*/  BRA.DIV UR5, `(.L_x_64) ;  /* 0x00000026058c7947 */ /* 0x000fee000b800000 */
[----:B------:R-:W0:Y:S01]  /*aed0*/  SHFL.IDX PT, R14, R4, RZ, 0x181f ;  /* 0x00181fff040e7589 */ /* 0x000e2200000e0000 */
[----:B------:R-:W-:Y:S01]  /*aee0*/  ULDC UR4, c[0x0][0x288] ;  /* 0x0000a20000047ab9 */ /* 0x000fe20000000800 */
[----:B------:R-:W-:Y:S01]  /*aef0*/  LEA R35, R35, R36, 0x6 ;  /* 0x0000002423237211 */ /* 0x000fe200078e30ff */
[----:B------:R-:W-:Y:S01]  /*af00*/  IMAD R0, R0, UR4, RZ ;  /* 0x0000000400007c24 */ /* 0x000fe2000f8e02ff */
[----:B------:R-:W1:Y:S03]  /*af10*/  SHFL.IDX PT, R2, R5, RZ, 0x181f ;  /* 0x00181fff05027589 */ /* 0x000e6600000e0000 */
[C---:B------:R-:W-:Y:S01]  /*af20*/  VIADD R9, R35.reuse, 0x10 ;  /* 0x0000001023097836 */ /* 0x040fe20000000000 */
[----:B------:R-:W-:Y:S01]  /*af30*/  ISETP.GE.AND P0, PT, R35, R0, PT ;  /* 0x000000002300720c */ /* 0x000fe20003f06270 */
[----:B------:R-:W-:-:S12]  /*af40*/  SHFL.IDX PT, R6, R5, 0x1, 0x181f ;  /* 0x00381f0005067f89 */ /* 0x000fd800000e0000 */
[----:B------:R-:W-:Y:S02]  /*af50*/  @!P0 LEA R7, R30, UR43, 0x1 ;  /* 0x0000002b1e078c11 */ /* 0x000fe4000f8e08ff */
[----:B0-----:R-:W-:-:S05]  /*af60*/  @!P0 LEA R14, P2, R22, R14, 0x1 ;  /* 0x0000000e160e8211 */ /* 0x001fca00078408ff */
[----:B-1----:R-:W-:Y:S02]  /*af70*/  @!P0 IMAD.X R3, RZ, RZ, R2, P2 ;  /* 0x000000ffff038224 */ /* 0x002fe400010e0602 */
[----:B------:R-:W-:Y:S02]  /*af80*/  @!P0 IMAD.MOV.U32 R2, RZ, RZ, R14 ;  /* 0x000000ffff028224 */ /* 0x000fe400078e000e */
[----:B------:R-:W0:Y:S04]  /*af90*/  SHFL.IDX PT, R14, R4, 0x1, 0x181f ;  /* 0x00381f00040e7f89 */ /* 0x000e2800000e0000 */
[----:B------:R1:W-:Y:S01]  /*afa0*/  @!P0 LDGSTS.E.BYPASS.LTC128B.128 [R7+0x20400], desc[UR36][R2.64], !P1 ;  /* 0x2040000002078fae */ /* 0x0003e2000c901d64 */
[----:B------:R-:W-:Y:S01]  /*afb0*/  ISETP.GE.AND P0, PT, R9, R0, PT ;  /* 0x000000000900720c */ /* 0x000fe20003f06270 */
[----:B-1----:R-:W-:-:S12]  /*afc0*/  VIADD R7, R35, 0x20 ;  /* 0x0000002023077836 */ /* 0x002fd80000000000 */
[----:B------:R-:W-:Y:S02]  /*afd0*/  @!P0 LEA R9, R30, UR43, 0x1 ;  /* 0x0000002b1e098c11 */ /* 0x000fe4000f8e08ff */
[----:B0-----:R-:W-:Y:S02]  /*afe0*/  @!P0 LEA R2, P2, R22, R14, 0x1 ;  /* 0x0000000e16028211 */ /* 0x001fe400078408ff */
[----:B------:R-:W0:Y:S02]  /*aff0*/  SHFL.IDX PT, R14, R4, 0x2, 0x181f ;  /* 0x00581f00040e7f89 */ /* 0x000e2400000e0000 */
[----:B------:R-:W-:Y:S02]  /*b000*/  @!P0 IADD3.X R3, RZ, R6, RZ, P2, !PT ;  /* 0x00000006ff038210 */ /* 0x000fe400017fe4ff */
[----:B------:R-:W1:Y:S04]  /*b010*/  SHFL.IDX PT, R6, R5, 0x2, 0x181f ;  /* 0x00581f0005067f89 */ /* 0x000e6800000e0000 */
[----:B------:R0:W-:Y:S01]  /*b020*/  @!P0 LDGSTS.E.BYPASS.LTC128B.128 [R9+0x20c00], desc[UR36][R2.64], !P1 ;  /* 0x20c0000002098fae */ /* 0x0001e2000c901d64 */
[----:B------:R-:W-:-:S13]  /*b030*/  ISETP.GE.AND P0, PT, R7, R0, PT ;  /* 0x000000000700720c */ /* 0x000fda0003f06270 */
[----:B------:R-:W-:Y:S02]  /*b040*/  @!P0 LEA R7, R30, UR43, 0x1 ;  /* 0x0000002b1e078c11 */ /* 0x000fe4000f8e08ff */
[----:B0-----:R-:W-:Y:S02]  /*b050*/  @!P0 LEA R2, P2, R22, R14, 0x1 ;  /* 0x0000000e16028211 */ /* 0x001fe400078408ff */
[----:B------:R0:W2:Y:S03]  /*b060*/  SHFL.IDX PT, R14, R4, 0x3, 0x181f ;  /* 0x00781f00040e7f89 */ /* 0x0000a600000e0000 */
[----:B-1----:R-:W-:Y:S02]  /*b070*/  @!P0 IMAD.X R3, RZ, RZ, R6, P2 ;  /* 0x000000ffff038224 */ /* 0x002fe400010e0606 */
[----:B------:R0:W1:Y:S04]  /*b080*/  SHFL.IDX PT, R6, R5, 0x3, 0x181f ;  /* 0x00781f0005067f89 */ /* 0x00006800000e0000 */
[----:B------:R0:W-:Y:S02]  /*b090*/  @!P0 LDGSTS.E.BYPASS.LTC128B.128 [R7+0x21400], desc[UR36][R2.64], !P1 ;  /* 0x2140000002078fae */ /* 0x0001e4000c901d64 */
.L_x_120:
[----:B------:R-:W-:-:S05]  /*b0a0*/  VIADD R35, R35, 0x30 ;  /* 0x0000003023237836 */ /* 0x000fca0000000000 */
[----:B------:R-:W-:Y:S01]  /*b0b0*/  ISETP.GE.AND P0, PT, R35, R0, PT ;  /* 0x000000002300720c */ /* 0x000fe20003f06270 */
[----:B------:R-:W-:-:S05]  /*b0c0*/  IMAD.MOV.U32 R0, RZ, RZ, 0x1 ;  /* 0x00000001ff007424 */ /* 0x000fca00078e00ff */
[----:B------:R-:W-:-:S07]  /*b0d0*/  SHF.L.U32 R0, R0, 0x1f, RZ ;  /* 0x0000001f00007819 */ /* 0x000fce00000006ff */
[----:B0-2---:R-:W-:Y:S02]  /*b0e0*/  @!P0 LEA R2, P2, R22, R14, 0x1 ;  /* 0x0000000e16028211 */ /* 0x005fe400078408ff */
[----:B------:R-:W-:Y:S02]  /*b0f0*/  @!P0 LEA R5, R30, UR43, 0x1 ;  /* 0x0000002b1e058c11 */ /* 0x000fe4000f8e08ff */
[----:B-1----:R-:W-:-:S05]  /*b100*/  @!P0 IADD3.X R3, RZ, R6, RZ, P2, !PT ;  /* 0x00000006ff038210 */ /* 0x002fca00017fe4ff */
[----:B------:R-:W-:Y:S01]  /*b110*/  @!PT LDS RZ, [RZ] ;  /* 0x00000000fffff984 */ /* 0x000fe20000000800 */
[----:B------:R-:W-:Y:S01]  /*b120*/  @!PT LDS RZ, [RZ] ;  /* 0x00000000fffff984 */ /* 0x000fe20000000800 */
[----:B------:R-:W-:Y:S01]  /*b130*/  @!PT LDS RZ, [RZ] ;  /* 0x00000000fffff984 */ /* 0x000fe20000000800 */
[----:B------:R0:W-:Y:S01]  /*b140*/  @!P0 LDGSTS.E.BYPASS.LTC128B.128 [R5+0x21c00], desc[UR36][R2.64], !P1 ;  /* 0x21c0000002058fae */ /* 0x0001e2000c901d64 */
[----:B------:R-:W-:Y:S01]  /*b150*/  NOP ;  /* 0x0000000000007918 */ /* 0x000fe20000000000 */
[----:B------:R-:W-:Y:S02]  /*b160*/  SYNCS.ARRIVE.TRANS64.RED.A0T1 RZ, [UR43+0x28c00], RZ ;  /* 0x028c00ffffff79a7 */ /* 0x000fe4000820042b */
[----:B------:R-:W-:Y:S01]  /*b170*/  ARRIVES.LDGSTSBAR.64.TRANSCNT [UR43+0x28c00] ;  /* 0x028c0000ff0079b0 */ /* 0x000fe20008000aab */
[----:B------:R-:W-:Y:S01]  /*b180*/  NOP ;  /* 0x0000000000007918 */ /* 0x000fe20000000000 */
[----:B------:R-:W-:Y:S01]  /*b190*/  SYNCS.ARRIVE.TRANS64.A1T0 RZ, [UR43+0x28c00], RZ ;  /* 0x028c00ffffff79a7 */ /* 0x000fe2000810002b */
[----:B------:R-:W1:Y:S02]  /*b1a0*/  SYNCS.PHASECHK.TRANS64.TRYWAIT P0, [UR43+0x28c20], R0 ;  /* 0x028c2000ff0075a7 */ /* 0x000e64000800016b */
[----:B01----:R-:W-:Y:S05]  /*b1b0*/  @!P0 BRA `(.L_x_65) ;  /* 0x0000002400f48947 */ /* 0x003fea0003800000 */
.L_x_121:
[----:B------:R-:W-:-:S13]  /*b1c0*/  ISETP.NE.AND P0, PT, R33, 0x3, PT ;  /* 0x000000032100780c */ /* 0x000fda0003f05270 */
[----:B------:R-:W-:Y:S05]  /*b1d0*/  @!P0 BRA `(.L_x_66) ;  /* 0x0000000000048947 */ /* 0x000fea0003800000 */
[----:B------:R-:W-:Y:S01]  /*b1e0*/  BPT.TRAP 0x1 ;  /* 0x000000040000795c */ /* 0x000fe20000300000 */
.L_x_66:
[----:B------:R-:W1:Y:S02]  /*b1f0*/  SYNCS.PHASECHK.TRANS64.TRYWAIT P0, [UR43+0x28c60], R0 ;  /* 0x028c6000ff0075a7 */ /* 0x000e64000800016b */
[----:B-1----:R-:W-:Y:S05]  /*b200*/  @!P0 BRA `(.L_x_67) ;  /* 0x0000002400f88947 */ /* 0x002fea0003800000 */
.L_x_122:
[----:B------:R-:W-:Y:S01]  /*b210*/  ULDC.64 UR4, c[0x0][0x328] ;  /* 0x0000ca0000047ab9 */ /* 0x000fe20000000a00 */
[----:B------:R-:W-:Y:S01]  /*b220*/  ULDC.64 UR6, c[0x0][0x338] ;  /* 0x0000ce0000067ab9 */ /* 0x000fe20000000a00 */
[----:B0-----:R-:W-:Y:S02]  /*b230*/  IMAD R0, R29, UR4, RZ ;  /* 0x000000041d007c24 */ /* 0x001fe4000f8e02ff */
[----:B------:R-:W-:Y:S01]  /*b240*/  IMAD.WIDE.U32 R2, R19, UR4, RZ ;  /* 0x0000000413027c25 */ /* 0x000fe2000f8e00ff */
[----:B------:R-:W-:-:S03]  /*b250*/  R2UR UR4, R23 ;  /* 0x00000000170472ca */ /* 0x000fc600000e0000 */
[----:B------:R-:W-:Y:S02]  /*b260*/  IMAD R19, R19, UR5, R0 ;  /* 0x0000000513137c24 */ /* 0x000fe4000f8e0200 */
[----:B------:R-:W-:Y:S02]  /*b270*/  IMAD R5, R27, UR6, RZ ;  /* 0x000000061b057c24 */ /* 0x000fe4000f8e02ff */
[----:B------:R-:W-:Y:S02]  /*b280*/  IMAD.IADD R3, R3, 0x1, R19 ;  /* 0x0000000103037824 */ /* 0x000fe400078e0213 */
[C---:B------:R-:W-:Y:S02]  /*b290*/  IMAD R5, R26.reuse, UR7, R5 ;  /* 0x000000071a057c24 */ /* 0x040fe4000f8e0205 */
[----:B------:R-:W-:Y:S01]  /*b2a0*/  IMAD.WIDE.U32 R2, R26, UR6, R2 ;  /* 0x000000061a027c25 */ /* 0x000fe2000f8e0002 */
[----:B------:R-:W-:Y:S02]  /*b2b0*/  ULDC.64 UR6, c[0x0][0x330] ;  /* 0x0000cc0000067ab9 */ /* 0x000fe40000000a00 */
[----:B------:R-:W-:Y:S01]  /*b2c0*/  UIMAD UR4, UR4, UR6, URZ ;  /* 0x00000006040472a4 */ /* 0x000fe2000f8e023f */
[----:B------:R-:W-:Y:S01]  /*b2d0*/  IMAD.IADD R3, R3, 0x1, R5 ;  /* 0x0000000103037824 */ /* 0x000fe200078e0205 */
[----:B------:R-:W-:-:S02]  /*b2e0*/  MOV R5, UR6 ;  /* 0x0000000600057c02 */ /* 0x000fc40008000f00 */
[----:B------:R-:W-:-:S03]  /*b2f0*/  UIMAD UR4, UR40, UR7, UR4 ;  /* 0x00000007280472a4 */ /* 0x000fc6000f8e0204 */
[----:B------:R-:W-:Y:S01]  /*b300*/  IMAD.WIDE.U32 R2, R5, UR40, R2 ;  /* 0x0000002805027c25 */ /* 0x000fe2000f8e0002 */
[----:B------:R-:W-:-:S03]  /*b310*/  ULDC.64 UR6, c[0x0][0x318] ;  /* 0x0000c60000067ab9 */ /* 0x000fc60000000a00 */
[----:B------:R-:W-:Y:S01]  /*b320*/  VIADD R3, R3, UR4 ;  /* 0x0000000403037c36 */ /* 0x000fe20008000000 */
[----:B------:R-:W-:Y:S01]  /*b330*/  LEA R0, P0, R2, UR6, 0x1 ;  /* 0x0000000602007c11 */ /* 0x000fe2000f8008ff */
[----:B------:R-:W-:-:S03]  /*b340*/  UMOV UR4, 0xffffffff ;  /* 0xffffffff00047882 */ /* 0x000fc60000000000 */
[----:B------:R-:W-:Y:S01]  /*b350*/  LEA.HI.X R6, R2, UR7, R3, 0x1, P0 ;  /* 0x0000000702067c11 */ /* 0x000fe200080f0c03 */
[----:B------:R-:W-:Y:S08]  /*b360*/  BRA.DIV UR4, `(.L_x_68) ;  /* 0x0000002604b87947 */ /* 0x000ff0000b800000 */
[----:B------:R-:W0:Y:S01]  /*b370*/  SHFL.IDX PT, R14, R0, RZ, 0x181f ;  /* 0x00181fff000e7589 */ /* 0x000e2200000e0000 */
[----:B------:R-:W-:Y:S01]  /*b380*/  IMAD.SHL.U32 R8, R22, 0x2, RZ ;  /* 0x0000000216087824 */ /* 0x000fe200078e00ff */
[C---:B------:R-:W-:Y:S02]  /*b390*/  LOP3.LUT R4, R17.reuse, 0x1, RZ, 0xc0, !PT ;  /* 0x0000000111047812 */ /* 0x040fe400078ec0ff */
[----:B------:R-:W1:Y:S01]  /*b3a0*/  SHFL.IDX PT, R3, R6, RZ, 0x181f ;  /* 0x00181fff06037589 */ /* 0x000e6200000e0000 */
[----:B------:R-:W-:Y:S02]  /*b3b0*/  LEA R7, R30, UR43, 0x1 ;  /* 0x0000002b1e077c11 */ /* 0x000fe4000f8e08ff */
[----:B------:R-:W-:Y:S01]  /*b3c0*/  ISETP.NE.U32.AND P1, PT, R4, 0x1, PT ;  /* 0x000000010400780c */ /* 0x000fe20003f25070 */
[----:B------:R-:W-:Y:S01]  /*b3d0*/  SHFL.IDX PT, R5, R6, 0x1, 0x181f ;  /* 0x00381f0006057f89 */ /* 0x000fe200000e0000 */
[C---:B------:R-:W-:Y:S02]  /*b3e0*/  LOP3.LUT P5, RZ, R17.reuse, 0x2, RZ, 0xc0, !PT ;  /* 0x0000000211ff7812 */ /* 0x040fe400078ac0ff */
[C---:B------:R-:W-:Y:S01]  /*b3f0*/  LOP3.LUT P4, RZ, R17.reuse, 0x4, RZ, 0xc0, !PT ;  /* 0x0000000411ff7812 */ /* 0x040fe2000788c0ff */
[----:B------:R-:W-:Y:S01]  /*b400*/  SHFL.IDX PT, R9, R6, 0x2, 0x181f ;  /* 0x00581f0006097f89 */ /* 0x000fe200000e0000 */
[----:B------:R-:W-:-:S02]  /*b410*/  LOP3.LUT P3, RZ, R17, 0x8, RZ, 0xc0, !PT ;  /* 0x0000000811ff7812 */ /* 0x000fc4000786c0ff */
[C---:B------:R-:W-:Y:S01]  /*b420*/  LOP3.LUT P2, RZ, R17.reuse, 0x10, RZ, 0xc0, !PT ;  /* 0x0000001011ff7812 */ /* 0x040fe2000784c0ff */
[----:B------:R-:W-:Y:S01]  /*b430*/  SHFL.IDX PT, R6, R6, 0x3, 0x181f ;  /* 0x00781f0006067f89 */ /* 0x000fe200000e0000 */
[----:B------:R-:W-:Y:S02]  /*b440*/  LOP3.LUT R16, R16, 0xfffffeff, RZ, 0xc0, !PT ;  /* 0xfffffeff10107812 */ /* 0x000fe400078ec0ff */
[----:B------:R-:W-:Y:S02]  /*b450*/  PRMT R4, R17, 0x8880, RZ ;  /* 0x0000888011047816 */ /* 0x000fe400000000ff */
[----:B------:R-:W-:Y:S02]  /*b460*/  @P1 LOP3.LUT R16, R16, 0x100, RZ, 0xfc, !PT ;  /* 0x0000010010101812 */ /* 0x000fe400078efcff */
[----:B0-----:R-:W-:Y:S02]  /*b470*/  IADD3 R2, P0, R14, R8, RZ ;  /* 0x000000080e027210 */ /* 0x001fe40007f1e0ff */
[----:B------:R-:W0:Y:S01]  /*b480*/  SHFL.IDX PT, R14, R0, 0x1, 0x181f ;  /* 0x00381f00000e7f89 */ /* 0x000e2200000e0000 */
[----:B------:R-:W-:-:S02]  /*b490*/  LOP3.LUT R16, R16, 0xfffffdff, RZ, 0xc0, !PT ;  /* 0xfffffdff10107812 */ /* 0x000fc400078ec0ff */
[----:B-1----:R-:W-:Y:S01]  /*b4a0*/  IMAD.X R3, RZ, RZ, R3, P0 ;  /* 0x000000ffff037224 */ /* 0x002fe200000e0603 */
[----:B------:R-:W-:Y:S02]  /*b4b0*/  ISETP.LT.OR P0, PT, R18, 0x1, P1 ;  /* 0x000000011200780c */ /* 0x000fe40000f01670 */
[----:B------:R-:W-:-:S11]  /*b4c0*/  LOP3.LUT P1, RZ, R17, 0x20, RZ, 0xc0, !PT ;  /* 0x0000002011ff7812 */ /* 0x000fd6000782c0ff */
[----:B------:R-:W-:Y:S01]  /*b4d0*/  LDGSTS.E.BYPASS.LTC128B.128 [R7+0x400], desc[UR36][R2.64], !P0 ;  /* 0x0040000002077fae */ /* 0x000fe2000c101d64 */
[----:B------:R-:W-:-:S13]  /*b4e0*/  ISETP.LT.OR P0, PT, R18, 0x1, !P5 ;  /* 0x000000011200780c */ /* 0x000fda0006f01670 */
        /* <DEDUP_REMOVED lines=9> */
[----:B------:R-:W-:-:S04]  /*b580*/  LOP3.LUT P0, RZ, R17, 0x40, RZ, 0xc0, !PT ;  /* 0x0000004011ff7812 */ /* 0x000fc8000780c0ff */
[----:B------:R-:W-:-:S13]  /*b590*/  ISETP.LT.OR P6, PT, R18, 0x1, !P0 ;  /* 0x000000011200780c */ /* 0x000fda00047c1670 */
[----:B------:R-:W-:Y:S01]  /*b5a0*/  LDGSTS.E.BYPASS.LTC128B.128 [R7+0xc400], desc[UR36][R2.64+0x300], !P6 ;  /* 0x0c40030002077fae */ /* 0x000fe2000f101d64 */
[----:B------:R-:W-:-:S13]  /*b5b0*/  ISETP.GT.AND P6, PT, R4, -0x1, PT ;  /* 0xffffffff0400780c */ /* 0x000fda0003fc4270 */
[----:B------:R-:W-:Y:S02]  /*b5c0*/  @P6 LOP3.LUT R16, R16, 0x200, RZ, 0xfc, !PT ;  /* 0x0000020010106812 */ /* 0x000fe400078efcff */
[----:B------:R-:W-:-:S13]  /*b5d0*/  ISETP.LT.OR P6, PT, R18, 0x1, P6 ;  /* 0x000000011200780c */ /* 0x000fda00037c1670 */
[----:B------:R1:W-:Y:S01]  /*b5e0*/  LDGSTS.E.BYPASS.LTC128B.128 [R7+0xe400], desc[UR36][R2.64+0x380], !P6 ;  /* 0x0e40038002077fae */ /* 0x0003e2000f101d64 */
[----:B0-----:R-:W-:-:S03]  /*b5f0*/  IADD3 R4, P6, R14, R8, RZ ;  /* 0x000000080e047210 */ /* 0x001fc60007fde0ff */
[----:B------:R-:W1:Y:S01]  /*b600*/  SHFL.IDX PT, R14, R0, 0x2, 0x181f ;  /* 0x00581f00000e7f89 */ /* 0x000e6200000e0000 */
[----:B------:R-:W-:Y:S02]  /*b610*/  IADD3.X R5, RZ, R5, RZ, P6, !PT ;  /* 0x00000005ff057210 */ /* 0x000fe400037fe4ff */
[----:B-1----:R-:W-:Y:S02]  /*b620*/  IADD3 R2, P6, R14, R8, RZ ;  /* 0x000000080e027210 */ /* 0x002fe40007fde0ff */
[----:B------:R0:W1:Y:S03]  /*b630*/  SHFL.IDX PT, R14, R0, 0x3, 0x181f ;  /* 0x00781f00000e7f89 */ /* 0x00006600000e0000 */
[----:B------:R-:W-:Y:S01]  /*b640*/  IMAD.X R3, RZ, RZ, R9, P6 ;  /* 0x000000ffff037224 */ /* 0x000fe200030e0609 */
[----:B------:R-:W-:-:S04]  /*b650*/  LOP3.LUT P6, RZ, R16, 0x100, RZ, 0xc0, !PT ;  /* 0x0000010010ff7812 */ /* 0x000fc800078cc0ff */
[----:B------:R-:W-:-:S13]  /*b660*/  ISETP.LT.OR P6, PT, R18, 0x11, P6 ;  /* 0x000000111200780c */ /* 0x000fda00037c1670 */
        /* <DEDUP_REMOVED lines=14> */
[----:B------:R-:W-:-:S13]  /*b750*/  ISETP.LT.OR P6, PT, R18, 0x11, P6 ;  /* 0x000000111200780c */ /* 0x000fda00037c1670 */
[----:B------:R2:W-:Y:S01]  /*b760*/  LDGSTS.E.BYPASS.LTC128B.128 [R7+0xec00], desc[UR36][R4.64+0x380], !P6 ;  /* 0x0ec0038004077fae */ /* 0x0005e2000f101d64 */
[----:B------:R-:W-:-:S04]  /*b770*/  LOP3.LUT P6, RZ, R16, 0x100, RZ, 0xc0, !PT ;  /* 0x0000010010ff7812 */ /* 0x000fc800078cc0ff */
[----:B------:R-:W-:Y:S01]  /*b780*/  ISETP.LT.OR P6, PT, R18, 0x21, P6 ;  /* 0x000000211200780c */ /* 0x000fe200037c1670 */
[----:B--2---:R-:W-:-:S12]  /*b790*/  IMAD.MOV.U32 R4, RZ, RZ, RZ ;  /* 0x000000ffff047224 */ /* 0x004fd800078e00ff */
[----:B------:R0:W-:Y:S01]  /*b7a0*/  LDGSTS.E.BYPASS.LTC128B.128 [R7+0x1400], desc[UR36][R2.64], !P6 ;  /* 0x0140000002077fae */ /* 0x0001e2000f101d64 */
[----:B------:R-:W-:-:S13]  /*b7b0*/  ISETP.LT.OR P6, PT, R18, 0x21, !P5 ;  /* 0x000000211200780c */ /* 0x000fda0006fc1670 */
        /* <DEDUP_REMOVED lines=11> */
[----:B------:R-:W-:-:S04]  /*b870*/  LOP3.LUT P6, RZ, R16, 0x200, RZ, 0xc0, !PT ;  /* 0x0000020010ff7812 */ /* 0x000fc800078cc0ff */
[----:B------:R-:W-:-:S13]  /*b880*/  ISETP.LT.OR P6, PT, R18, 0x21, P6 ;  /* 0x000000211200780c */ /* 0x000fda00037c1670 */
[----:B-1----:R0:W-:Y:S02]  /*b890*/  LDGSTS.E.BYPASS.LTC128B.128 [R7+0xf400], desc[UR36][R2.64+0x380], !P6 ;  /* 0x0f40038002077fae */ /* 0x0021e4000f101d64 */
.L_x_132:
[----:B0-----:R-:W-:Y:S02]  /*b8a0*/  IADD3 R2, P6, R14, R8, RZ ;  /* 0x000000080e027210 */ /* 0x001fe40007fde0ff */
[C---:B------:R-:W-:Y:S02]  /*b8b0*/  ISETP.LT.OR P5, PT, R18.reuse, 0x31, !P5 ;  /* 0x000000311200780c */ /* 0x040fe40006fa1670 */
[----:B------:R-:W-:Y:S01]  /*b8c0*/  ISETP.LT.OR P4, PT, R18, 0x31, !P4 ;  /* 0x000000311200780c */ /* 0x000fe20006781670 */
[----:B------:R-:W-:Y:S01]  /*b8d0*/  IMAD.X R3, RZ, RZ, R6, P6 ;  /* 0x000000ffff037224 */ /* 0x000fe200030e0606 */
[----:B------:R-:W-:Y:S02]  /*b8e0*/  LOP3.LUT P6, RZ, R16, 0x100, RZ, 0xc0, !PT ;  /* 0x0000010010ff7812 */ /* 0x000fe400078cc0ff */
[C---:B------:R-:W-:Y:S02]  /*b8f0*/  ISETP.LT.OR P3, PT, R18.reuse, 0x31, !P3 ;  /* 0x000000311200780c */ /* 0x040fe40005f61670 */
[----:B------:R-:W-:-:S02]  /*b900*/  ISETP.LT.OR P6, PT, R18, 0x31, P6 ;  /* 0x000000311200780c */ /* 0x000fc400037c1670 */
[C---:B------:R-:W-:Y:S02]  /*b910*/  ISETP.LT.OR P2, PT, R18.reuse, 0x31, !P2 ;  /* 0x000000311200780c */ /* 0x040fe40005741670 */
[C---:B------:R-:W-:Y:S02]  /*b920*/  ISETP.LT.OR P1, PT, R18.reuse, 0x31, !P1 ;  /* 0x000000311200780c */ /* 0x040fe40004f21670 */
[----:B------:R-:W-:-:S07]  /*b930*/  ISETP.LT.OR P0, PT, R18, 0x31, !P0 ;  /* 0x000000311200780c */ /* 0x000fce0004701670 */
[----:B------:R-:W-:Y:S01]  /*b940*/  @!PT LDS RZ, [RZ] ;  /* 0x00000000fffff984 */ /* 0x000fe20000000800 */
[----:B------:R-:W-:Y:S01]  /*b950*/  @!PT LDS RZ, [RZ] ;  /* 0x00000000fffff984 */ /* 0x000fe20000000800 */
[----:B------:R-:W-:Y:S01]  /*b960*/  @!PT LDS RZ, [RZ] ;  /* 0x00000000fffff984 */ /* 0x000fe20000000800 */
[----:B------:R0:W-:Y:S01]  /*b970*/  LDGSTS.E.BYPASS.LTC128B.128 [R7+0x1c00], desc[UR36][R2.64], !P6 ;  /* 0x01c0000002077fae */ /* 0x0001e2000f101d64 */
[----:B------:R-:W-:-:S03]  /*b980*/  LOP3.LUT P6, RZ, R16, 0x200, RZ, 0xc0, !PT ;  /* 0x0000020010ff7812 */ /* 0x000fc600078cc0ff */
[----:B------:R0:W-:Y:S04]  /*b990*/  LDGSTS.E.BYPASS.LTC128B.128 [R7+0x3c00], desc[UR36][R2.64+0x80], !P5 ;  /* 0x03c0008002077fae */ /* 0x0001e8000e901d64 */
[----:B------:R0:W-:Y:S04]  /*b9a0*/  LDGSTS.E.BYPASS.LTC128B.128 [R7+0x5c00], desc[UR36][R2.64+0x100], !P4 ;  /* 0x05c0010002077fae */ /* 0x0001e8000e101d64 */
[----:B------:R0:W-:Y:S04]  /*b9b0*/  LDGSTS.E.BYPASS.LTC128B.128 [R7+0x7c00], desc[UR36][R2.64+0x180], !P3 ;  /* 0x07c0018002077fae */ /* 0x0001e8000d901d64 */
[----:B------:R0:W-:Y:S04]  /*b9c0*/  LDGSTS.E.BYPASS.LTC128B.128 [R7+0x9c00], desc[UR36][R2.64+0x200], !P2 ;  /* 0x09c0020002077fae */ /* 0x0001e8000d101d64 */
[----:B------:R0:W-:Y:S04]  /*b9d0*/  LDGSTS.E.BYPASS.LTC128B.128 [R7+0xbc00], desc[UR36][R2.64+0x280], !P1 ;  /* 0x0bc0028002077fae */ /* 0x0001e8000c901d64 */
[----:B------:R0:W-:Y:S01]  /*b9e0*/  LDGSTS.E.BYPASS.LTC128B.128 [R7+0xdc00], desc[UR36][R2.64+0x300], !P0 ;  /* 0x0dc0030002077fae */ /* 0x0001e2000c101d64 */
[----:B------:R-:W-:-:S13]  /*b9f0*/  ISETP.LT.OR P0, PT, R18, 0x31, P6 ;  /* 0x000000311200780c */ /* 0x000fda0003701670 */
[----:B------:R0:W-:Y:S01]  /*ba00*/  LDGSTS.E.BYPASS.LTC128B.128 [R7+0xfc00], desc[UR36][R2.64+0x380], !P0 ;  /* 0x0fc0038002077fae */ /* 0x0001e2000c101d64 */
[----:B------:R-:W-:Y:S01]  /*ba10*/  NOP ;  /* 0x0000000000007918 */ /* 0x000fe20000000000 */
[----:B------:R-:W-:Y:S02]  /*ba20*/  SYNCS.ARRIVE.TRANS64.RED.A0T1 RZ, [UR43+0x28c50], RZ ;  /* 0x028c50ffffff79a7 */ /* 0x000fe4000820042b */
[----:B------:R-:W-:Y:S01]  /*ba30*/  ARRIVES.LDGSTSBAR.64.TRANSCNT [UR43+0x28c50] ;  /* 0x028c5000ff0079b0 */ /* 0x000fe20008000aab */
[----:B------:R-:W-:Y:S01]  /*ba40*/  NOP ;  /* 0x0000000000007918 */ /* 0x000fe20000000000 */
[----:B------:R-:W-:-:S13]  /*ba50*/  ISETP.NE.AND P6, PT, R33, 0x3, PT ;  /* 0x000000032100780c */ /* 0x000fda0003fc5270 */
[----:B0-----:R-:W-:Y:S05]  /*ba60*/  @!P6 BRA `(.L_x_69) ;  /* 0x000000000004e947 */ /* 0x001fea0003800000 */
[----:B------:R-:W-:Y:S01]  /*ba70*/  BPT.TRAP 0x1 ;  /* 0x000000040000795c */ /* 0x000fe20000300000 */
.L_x_69:
[----:B------:R-:W-:Y:S01]  /*ba80*/  IADD3 R25, R25, -0x2, RZ ;  /* 0xfffffffe19197810 */ /* 0x000fe20007ffe0ff */
[----:B------:R-:W-:Y:S01]  /*ba90*/  SYNCS.ARRIVE.TRANS64.A1T0 RZ, [UR43+0x28c50], RZ ;  /* 0x028c50ffffff79a7 */ /* 0x000fe2000810002b */
[----:B------:R-:W-:Y:S01]  /*baa0*/  BSSY B0, `(.L_x_53) ;  /* 0x00000f1000007945 */ /* 0x000fe20003800000 */
[----:B------:R-:W-:Y:S01]  /*bab0*/  IMAD.MOV.U32 R21, RZ, RZ, 0x1 ;  /* 0x00000001ff157424 */ /* 0x000fe200078e00ff */
[----:B------:R-:W-:Y:S01]  /*bac0*/  ISETP.GE.AND P0, PT, R25, UR45, PT ;  /* 0x0000002d19007c0c */ /* 0x000fe2000bf06270 */
[----:B------:R-:W-:-:S12]  /*bad0*/  IMAD.MOV.U32 R0, RZ, RZ, 0x1 ;  /* 0x00000001ff007424 */ /* 0x000fd800078e00ff */
[----:B------:R-:W-:Y:S05]  /*bae0*/  @!P0 BRA `(.L_x_70) ;  /* 0x0000000c00b08947 */ /* 0x000fea0003800000 */
[----:B------:R-:W-:Y:S01]  /*baf0*/  UIADD3 UR4, UR44, 0x1, URZ ;  /* 0x000000012c047890 */ /* 0x000fe2000fffe03f */
[----:B------:R-:W-:Y:S01]  /*bb00*/  LOP3.LUT R3, RZ, UR42, RZ, 0x33, !PT ;  /* 0x0000002aff037c12 */ /* 0x000fe2000f8e33ff */
[----:B------:R-:W-:Y:S01]  /*bb10*/  IMAD.MOV.U32 R21, RZ, RZ, 0x1 ;  /* 0x00000001ff157424 */ /* 0x000fe200078e00ff */
[----:B------:R-:W-:Y:S01]  /*bb20*/  IADD3 R36, R37, R28, R36 ;  /* 0x0000001c25247210 */ /* 0x000fe20007ffe024 */
[----:B------:R-:W-:Y:S01]  /*bb30*/  UIMAD UR4, UR4, UR38, URZ ;  /* 0x00000026040472a4 */ /* 0x000fe2000f8e023f */
[----:B------:R-:W-:Y:S02]  /*bb40*/  LOP3.LUT R28, R34, 0x40, RZ, 0xc0, !PT ;  /* 0x00000040221c7812 */ /* 0x000fe400078ec0ff */
[----:B------:R-:W-:Y:S01]  /*bb50*/  LOP3.LUT R25, R17, 0x80, RZ, 0xc0, !PT ;  /* 0x0000008011197812 */ /* 0x000fe200078ec0ff */
[----:B------:R-:W-:Y:S01]  /*bb60*/  VIADD R36, R36, 0xffffff40 ;  /* 0xffffff4024247836 */ /* 0x000fe20000000000 */
[----:B------:R-:W-:Y:S02]  /*bb70*/  SHF.R.U32.HI R28, RZ, 0x2, R28 ;  /* 0x00000002ff1c7819 */ /* 0x000fe4000001161c */
[----:B------:R-:W-:-:S02]  /*bb80*/  LOP3.LUT R0, RZ, UR4, RZ, 0x33, !PT ;  /* 0x00000004ff007c12 */ /* 0x000fc4000f8e33ff */
[----:B------:R-:W-:Y:S02]  /*bb90*/  SHF.R.U32.HI R25, RZ, 0x3, R25 ;  /* 0x00000003ff197819 */ /* 0x000fe40000011619 */
[----:B------:R-:W-:Y:S02]  /*bba0*/  VIMNMX R3, R0, R3, !PT ;  /* 0x0000000300037248 */ /* 0x000fe40007fe0100 */
[----:B------:R-:W-:Y:S02]  /*bbb0*/  MOV R0, 0x1 ;  /* 0x0000000100007802 */ /* 0x000fe40000000f00 */
[C---:B------:R-:W-:Y:S01]  /*bbc0*/  IADD3 R22, -R3.reuse, -0x2, RZ ;  /* 0xfffffffe03167810 */ /* 0x040fe20007ffe1ff */
[----:B------:R-:W-:-:S07]  /*bbd0*/  IMAD R9, R3, -0x40, R36 ;  /* 0xffffffc003097824 */ /* 0x000fce00078e0224 */
.L_x_85:
[----:B------:R-:W0:Y:S01]  /*bbe0*/  LDC R2, c[0x0][0x430] ;  /* 0x00010c00ff027b82 */ /* 0x000e220000000800 */
[----:B------:R-:W-:Y:S01]  /*bbf0*/  ISETP.GT.U32.AND P0, PT, R31, 0x3f, PT ;  /* 0x0000003f1f00780c */ /* 0x000fe20003f04070 */
[----:B------:R-:W-:Y:S01]  /*bc00*/  BSSY B1, `(.L_x_71) ;  /* 0x0000014000017945 */ /* 0x000fe20003800000 */
[----:B------:R-:W-:Y:S02]  /*bc10*/  IMAD.MOV.U32 R7, RZ, RZ, R9 ;  /* 0x000000ffff077224 */ /* 0x000fe400078e0009 */
[----:B------:R-:W-:Y:S01]  /*bc20*/  IMAD.MOV.U32 R6, RZ, RZ, RZ ;  /* 0x000000ffff067224 */ /* 0x000fe200078e00ff */
[----:B0-----:R-:W-:-:S13]  /*bc30*/  ISETP.NE.AND P1, PT, R2, 0x1, PT ;  /* 0x000000010200780c */ /* 0x001fda0003f25270 */
[----:B------:R-:W0:Y:S08]  /*bc40*/  @P1 LDC R2, c[0x0][0x434] ;  /* 0x00010d00ff021b82 */ /* 0x000e300000000800 */
[----:B------:R-:W1:Y:S01]  /*bc50*/  @P1 LDC R3, c[0x0][0x438] ;  /* 0x00010e00ff031b82 */ /* 0x000e620000000800 */
[----:B0-----:R-:W-:-:S05]  /*bc60*/  @P1 IMAD.HI.U32 R2, R9, R2, RZ ;  /* 0x0000000209021227 */ /* 0x001fca00078e00ff */
[----:B-1----:R-:W-:Y:S01]  /*bc70*/  @P1 SHF.R.U32.HI R7, RZ, R3, R2 ;  /* 0x00000003ff071219 */ /* 0x002fe20000011602 */
[----:B--2---:R-:W-:Y:S06]  /*bc80*/  @P0 BRA `(.L_x_72) ;  /* 0x00000000002c0947 */ /* 0x004fec0003800000 */
[----:B------:R-:W-:Y:S01]  /*bc90*/  ULDC.64 UR4, c[0x0][0x428] ;  /* 0x00010a0000047ab9 */ /* 0x000fe20000000a00 */
[----:B------:R-:W-:Y:S01]  /*bca0*/  SHF.R.S32.HI R3, RZ, 0x1f, R7 ;  /* 0x0000001fff037819 */ /* 0x000fe20000011407 */
[----:B------:R-:W-:Y:S01]  /*bcb0*/  IMAD R5, R32, UR4, RZ ;  /* 0x0000000420057c24 */ /* 0x000fe2000f8e02ff */
[----:B------:R-:W-:-:S03]  /*bcc0*/  MOV R2, R7 ;  /* 0x0000000700027202 */ /* 0x000fc60000000f00 */
[C---:B------:R-:W-:Y:S02]  /*bcd0*/  IMAD R5, R24.reuse, UR5, R5 ;  /* 0x0000000518057c24 */ /* 0x040fe4000f8e0205 */
[----:B------:R-:W-:Y:S01]  /*bce0*/  IMAD.WIDE.U32 R2, R24, UR4, R2 ;  /* 0x0000000418027c25 */ /* 0x000fe2000f8e0002 */
[----:B------:R-:W-:-:S03]  /*bcf0*/  ULDC.64 UR4, c[0x0][0x418] ;  /* 0x0001060000047ab9 */ /* 0x000fc60000000a00 */
[----:B------:R-:W-:Y:S01]  /*bd00*/  IMAD.IADD R3, R5, 0x1, R3 ;  /* 0x0000000105037824 */ /* 0x000fe200078e0203 */
[----:B------:R-:W-:-:S04]  /*bd10*/  LEA R4, P0, R2, UR4, 0x2 ;  /* 0x0000000402047c11 */ /* 0x000fc8000f8010ff */
[----:B------:R-:W-:-:S05]  /*bd20*/  LEA.HI.X R5, R2, UR5, R3, 0x2, P0 ;  /* 0x0000000502057c11 */ /* 0x000fca00080f1403 */
[----:B------:R0:W5:Y:S04]  /*bd30*/  LDG.E R6, desc[UR36][R4.64] ;  /* 0x0000002404067981 */ /* 0x000168000c1e1900 */
.L_x_72:
[----:B------:R-:W-:Y:S05]  /*bd40*/  BSYNC B1 ;  /* 0x0000000000017941 */ /* 0x000fea0003800000 */
.L_x_71:
[----:B------:R-:W-:-:S13]  /*bd50*/  ISETP.NE.AND P0, PT, R33, 0x3, PT ;  /* 0x000000032100780c */ /* 0x000fda0003f05270 */
[----:B------:R-:W-:Y:S05]  /*bd60*/  @!P0 BRA `(.L_x_73) ;  /* 0x0000000000048947 */ /* 0x000fea0003800000 */
[----:B------:R-:W-:Y:S01]  /*bd70*/  BPT.TRAP 0x1 ;  /* 0x000000040000795c */ /* 0x000fe20000300000 */
.L_x_73:
[----:B------:R-:W-:Y:S01]  /*bd80*/  LEA R10, R0, UR43, 0x3 ;  /* 0x0000002b000a7c11 */ /* 0x000fe2000f8e18ff */
[----:B------:R-:W-:Y:S01]  /*bd90*/  BSSY B1, `(.L_x_74) ;  /* 0x0000004000017945 */ /* 0x000fe20003800000 */
[----:B------:R-:W-:-:S04]  /*bda0*/  SHF.L.U32 R20, R21, 0x1f, RZ ;  /* 0x0000001f15147819 */ /* 0x000fc800000006ff */
[----:B------:R-:W1:Y:S02]  /*bdb0*/  SYNCS.PHASECHK.TRANS64.TRYWAIT P0, [R10+URZ+0x28c40], R20 ;  /* 0x028c40140a0075a7 */ /* 0x000e64000800017f */
[----:B-1----:R-:W-:Y:S05]  /*bdc0*/  @!P0 BRA `(.L_x_75) ;  /* 0x0000002400308947 */ /* 0x002fea0003800000 */
.L_x_133:
[----:B------:R-:W-:Y:S05]  /*bdd0*/  BSYNC B1 ;  /* 0x0000000000017941 */ /* 0x000fea0003800000 */
.L_x_74:
[----:B------:R-:W-:Y:S01]  /*bde0*/  ULDC UR4, c[0x0][0x430] ;  /* 0x00010c0000047ab9 */ /* 0x000fe20000000800 */
[----:B-----5:R-:W-:Y:S01]  /*bdf0*/  SHF.R.S32.HI R18, RZ, 0x1f, R6 ;  /* 0x0000001fff127819 */ /* 0x020fe20000011406 */
[----:B------:R-:W-:Y:S01]  /*be00*/  UIADD3 UR4, -UR4, URZ, URZ ;  /* 0x0000003f04047290 */ /* 0x000fe2000fffe13f */
[----:B------:R-:W-:Y:S01]  /*be10*/  R2UR UR6, R23 ;  /* 0x00000000170672ca */ /* 0x000fe200000e0000 */
[----:B------:R-:W-:Y:S01]  /*be20*/  IMAD R17, R0, 0x1000, R30 ;  /* 0x0000100000117824 */ /* 0x000fe200078e021e */
[----:B------:R-:W-:-:S03]  /*be30*/  LOP3.LUT P1, RZ, R16, 0x1, RZ, 0xc0, !PT ;  /* 0x0000000110ff7812 */ /* 0x000fc6000782c0ff */
[----:B------:R-:W-:Y:S01]  /*be40*/  IMAD R7, R7, UR4, R9 ;  /* 0x0000000407077c24 */ /* 0x000fe2000f8e0209 */
[----:B------:R-:W-:-:S04]  /*be50*/  ULDC.64 UR4, c[0x0][0x300] ;  /* 0x0000c00000047ab9 */ /* 0x000fc80000000a00 */
[----:B------:R-:W-:-:S05]  /*be60*/  SHF.R.S32.HI R19, RZ, 0x1f, R7 ;  /* 0x0000001fff137819 */ /* 0x000fca0000011407 */
[----:B------:R-:W-:-:S04]  /*be70*/  IMAD R2, R19, UR4, RZ ;  /* 0x0000000413027c24 */ /* 0x000fc8000f8e02ff */
[C---:B0-----:R-:W-:Y:S02]  /*be80*/  IMAD R5, R7.reuse, UR5, R2 ;  /* 0x0000000507057c24 */ /* 0x041fe4000f8e0202 */
[----:B------:R-:W-:Y:S01]  /*be90*/  IMAD.WIDE.U32 R2, R7, UR4, RZ ;  /* 0x0000000407027c25 */ /* 0x000fe2000f8e00ff */
[----:B------:R-:W-:-:S03]  /*bea0*/  ULDC.64 UR4, c[0x0][0x310] ;  /* 0x0000c40000047ab9 */ /* 0x000fc60000000a00 */
[----:B------:R-:W-:Y:S02]  /*beb0*/  IMAD.IADD R3, R3, 0x1, R5 ;  /* 0x0000000103037824 */ /* 0x000fe400078e0205 */
[----:B------:R-:W-:Y:S02]  /*bec0*/  IMAD R5, R18, UR4, RZ ;  /* 0x0000000412057c24 */ /* 0x000fe4000f8e02ff */
[----:B------:R-:W-:-:S04]  /*bed0*/  IMAD.WIDE.U32 R2, R6, UR4, R2 ;  /* 0x0000000406027c25 */ /* 0x000fc8000f8e0002 */
[----:B------:R-:W-:Y:S01]  /*bee0*/  IMAD R5, R6, UR5, R5 ;  /* 0x0000000506057c24 */ /* 0x000fe2000f8e0205 */
[----:B------:R-:W-:-:S03]  /*bef0*/  ULDC.64 UR4, c[0x0][0x308] ;  /* 0x0000c20000047ab9 */ /* 0x000fc60000000a00 */
[----:B------:R-:W-:Y:S01]  /*bf00*/  IMAD.IADD R3, R3, 0x1, R5 ;  /* 0x0000000103037824 */ /* 0x000fe200078e0205 */
[----:B------:R-:W-:Y:S01]  /*bf10*/  MOV R5, UR4 ;  /* 0x0000000400057c02 */ /* 0x000fe20008000f00 */
[----:B------:R-:W-:-:S03]  /*bf20*/  UIMAD UR4, UR6, UR4, URZ ;  /* 0x00000004060472a4 */ /* 0x000fc6000f8e023f */
[----:B------:R-:W-:Y:S01]  /*bf30*/  ULDC.64 UR6, c[0x0][0x2e8] ;  /* 0x0000ba0000067ab9 */ /* 0x000fe20000000a00 */
[----:B------:R-:W-:Y:S02]  /*bf40*/  UIMAD UR4, UR40, UR5, UR4 ;  /* 0x00000005280472a4 */ /* 0x000fe4000f8e0204 */
[----:B------:R-:W-:-:S04]  /*bf50*/  IMAD.WIDE.U32 R2, R5, UR40, R2 ;  /* 0x0000002805027c25 */ /* 0x000fc8000f8e0002 */
[----:B------:R-:W-:Y:S01]  /*bf60*/  VIADD R29, R3, UR4 ;  /* 0x00000004031d7c36 */ /* 0x000fe20008000000 */
[----:B------:R-:W-:Y:S01]  /*bf70*/  LEA R26, P0, R2, UR6, 0x1 ;  /* 0x00000006021a7c11 */ /* 0x000fe2000f8008ff */
[----:B------:R-:W-:-:S03]  /*bf80*/  UMOV UR4, 0xffffffff ;  /* 0xffffffff00047882 */ /* 0x000fc60000000000 */
[----:B------:R-:W-:Y:S01]  /*bf90*/  LEA.HI.X R29, R2, UR7, R29, 0x1, P0 ;  /* 0x00000007021d7c11 */ /* 0x000fe200080f0c1d */
[----:B------:R-:W-:Y:S08]  /*bfa0*/  BRA.DIV UR4, `(.L_x_76) ;  /* 0x0000002204cc7947 */ /* 0x000ff0000b800000 */
[----:B------:R-:W0:Y:S01]  /*bfb0*/  SHFL.IDX PT, R14, R26, RZ, 0x181f ;  /* 0x00181fff1a0e7589 */ /* 0x000e2200000e0000 */
[----:B------:R-:W-:-:S03]  /*bfc0*/  LEA R27, R17, UR43, 0x1 ;  /* 0x0000002b111b7c11 */ /* 0x000fc6000f8e08ff */
[----:B------:R-:W2:Y:S04]  /*bfd0*/  SHFL.IDX PT, R3, R29, RZ, 0x181f ;  /* 0x00181fff1d037589 */ /* 0x000ea800000e0000 */
[----:B------:R-:W-:Y:S01]  /*bfe0*/  SHFL.IDX PT, R34, R29, 0x3, 0x181f ;  /* 0x00781f001d227f89 */ /* 0x000fe200000e0000 */
[----:B0-----:R-:W-:-:S03]  /*bff0*/  IADD3 R12, P0, R14, R8, RZ ;  /* 0x000000080e0c7210 */ /* 0x001fc60007f1e0ff */
[----:B------:R-:W0:Y:S01]  /*c000*/  SHFL.IDX PT, R14, R26, 0x1, 0x181f ;  /* 0x00381f001a0e7f89 */ /* 0x000e2200000e0000 */
[----:B--2---:R-:W-:-:S03]  /*c010*/  IADD3.X R13, RZ, R3, RZ, P0, !PT ;  /* 0x00000003ff0d7210 */ /* 0x004fc600007fe4ff */
[----:B------:R-:W2:Y:S04]  /*c020*/  SHFL.IDX PT, R3, R29, 0x1, 0x181f ;  /* 0x00381f001d037f89 */ /* 0x000ea800000e0000 */
[----:B------:R3:W-:Y:S01]  /*c030*/  LDGSTS.E.BYPASS.LTC128B.128 [R27+0x22400], desc[UR36][R12.64], !P1 ;  /* 0x224000000c1b7fae */ /* 0x0007e2000c901d64 */
[----:B0-----:R-:W-:-:S03]  /*c040*/  IADD3 R4, P0, R14, R8, RZ ;  /* 0x000000080e047210 */ /* 0x001fc60007f1e0ff */
[----:B------:R-:W0:Y:S02]  /*c050*/  SHFL.IDX PT, R14, R26, 0x2, 0x181f ;  /* 0x00581f001a0e7f89 */ /* 0x000e2400000e0000 */
[----:B--2---:R-:W-:Y:S02]  /*c060*/  IMAD.X R5, RZ, RZ, R3, P0 ;  /* 0x000000ffff057224 */ /* 0x004fe400000e0603 */
[----:B------:R-:W2:Y:S04]  /*c070*/  SHFL.IDX PT, R3, R29, 0x2, 0x181f ;  /* 0x00581f001d037f89 */ /* 0x000ea800000e0000 */
[----:B------:R3:W-:Y:S01]  /*c080*/  LDGSTS.E.BYPASS.LTC128B.128 [R27+0x22c00], desc[UR36][R4.64], !P1 ;  /* 0x22c00000041b7fae */ /* 0x0007e2000c901d64 */
[----:B0-----:R-:W-:-:S03]  /*c090*/  IADD3 R2, P0, R14, R8, RZ ;  /* 0x000000080e027210 */ /* 0x001fc60007f1e0ff */
[----:B------:R3:W0:Y:S02]  /*c0a0*/  SHFL.IDX PT, R14, R26, 0x3, 0x181f ;  /* 0x00781f001a0e7f89 */ /* 0x00062400000e0000 */
[----:B--2---:R-:W-:-:S05]  /*c0b0*/  IMAD.X R3, RZ, RZ, R3, P0 ;  /* 0x000000ffff037224 */ /* 0x004fca00000e0603 */
[----:B------:R3:W-:Y:S03]  /*c0c0*/  LDGSTS.E.BYPASS.LTC128B.128 [R27+0x23400], desc[UR36][R2.64], !P1 ;  /* 0x23400000021b7fae */ /* 0x0007e6000c901d64 */
.L_x_143:
[----:B0--3--:R-:W-:-:S04]  /*c0d0*/  IADD3 R2, P0, R14, R8, RZ ;  /* 0x000000080e027210 */ /* 0x009fc80007f1e0ff */
[----:B------:R-:W-:Y:S02]  /*c0e0*/  IADD3.X R3, RZ, R34, RZ, P0, !PT ;  /* 0x00000022ff037210 */ /* 0x000fe400007fe4ff */
[----:B------:R-:W-:-:S03]  /*c0f0*/  PLOP3.LUT P0, PT, PT, PT, PT, 0x80, 0x0 ;  /* 0x000000000000781c */ /* 0x000fc60003f0f070 */
[----:B------:R-:W-:Y:S01]  /*c100*/  @!PT LDS RZ, [RZ] ;  /* 0x00000000fffff984 */ /* 0x000fe20000000800 */
[----:B------:R-:W-:Y:S01]  /*c110*/  @!PT LDS RZ, [RZ] ;  /* 0x00000000fffff984 */ /* 0x000fe20000000800 */
[----:B------:R-:W-:Y:S01]  /*c120*/  @!PT LDS RZ, [RZ] ;  /* 0x00000000fffff984 */ /* 0x000fe20000000800 */
[----:B------:R0:W-:Y:S01]  /*c130*/  LDGSTS.E.BYPASS.LTC128B.128 [R27+0x23c00], desc[UR36][R2.64], !P1 ;  /* 0x23c00000021b7fae */ /* 0x0001e2000c901d64 */
[----:B------:R-:W-:-:S09]  /*c140*/  NOP ;  /* 0x0000000000007918 */ /* 0x000fd20000000000 */
.L_x_77:
[----:B------:R-:W-:Y:S02]  /*c150*/  PLOP3.LUT P1, PT, P1, P0, PT, 0xa2, 0x0 ;  /* 0x000000000000781c */ /* 0x000fe40000f21472 */
[----:B------:R-:W-:-:S08]  /*c160*/  @P0 R2UR P1, UR4, R10 ;  /* 0x000000000a0402ca */ /* 0x000fd00000020000 */
[----:B------:R-:W-:-:S05]  /*c170*/  @P0 PLOP3.LUT P0, PT, P1, PT, PT, 0x80, 0x0 ;  /* 0x000000000000081c */ /* 0x000fca0000f0f070 */
[----:B------:R-:W-:Y:S01]  /*c180*/  @!P1 SYNCS.ARRIVE.TRANS64.RED.A0T1 RZ, [UR4+0x28c30], RZ ;  /* 0x028c30ffffff99a7 */ /* 0x000fe20008200404 */
[----:B------:R-:W-:Y:S07]  /*c190*/  @!P1 ARRIVES.LDGSTSBAR.64.TRANSCNT [UR4+0x28c30] ;  /* 0x028c3000ff0099b0 */ /* 0x000fee0008000a84 */
[----:B------:R-:W-:Y:S05]  /*c1a0*/  @P0 BRA.U.ANY `(.L_x_77) ;  /* 0xfffffffd00e80947 */ /* 0x000fea000393ffff */
[----:B------:R-:W-:Y:S01]  /*c1b0*/  NOP ;  /* 0x0000000000007918 */ /* 0x000fe20000000000 */
[----:B------:R-:W-:-:S13]  /*c1c0*/  ISETP.NE.AND P2, PT, R33, 0x3, PT ;  /* 0x000000032100780c */ /* 0x000fda0003f45270 */
[----:B------:R-:W-:Y:S05]  /*c1d0*/  @!P2 BRA `(.L_x_78) ;  /* 0x000000000004a947 */ /* 0x000fea0003800000 */
[----:B------:R-:W-:Y:S01]  /*c1e0*/  BPT.TRAP 0x1 ;  /* 0x000000040000795c */ /* 0x000fe20000300000 */
.L_x_78:
[----:B------:R2:W-:Y:S01]  /*c1f0*/  SYNCS.ARRIVE.TRANS64.A1T0 RZ, [R10+URZ+0x28c30], RZ ;  /* 0x028c30ff0aff79a7 */ /* 0x0005e2000810003f */
[----:B------:R-:W-:Y:S05]  /*c200*/  @!P2 BRA `(.L_x_79) ;  /* 0x000000000004a947 */ /* 0x000fea0003800000 */
[----:B------:R-:W-:Y:S01]  /*c210*/  BPT.TRAP 0x1 ;  /* 0x000000040000795c */ /* 0x000fe20000300000 */
.L_x_79:
[----:B------:R-:W3:Y:S01]  /*c220*/  SYNCS.PHASECHK.TRANS64.TRYWAIT P0, [R10+URZ+0x28c60], R20 ;  /* 0x028c60140a0075a7 */ /* 0x000ee2000800017f */
[----:B------:R-:W-:Y:S04]  /*c230*/  BSSY B1, `(.L_x_80) ;  /* 0x0000002000017945 */ /* 0x000fe80003800000 */
[----:B---3--:R-:W-:Y:S05]  /*c240*/  @!P0 BRA `(.L_x_81) ;  /* 0x0000002400308947 */ /* 0x008fea0003800000 */
.L_x_144:
[----:B------:R-:W-:Y:S05]  /*c250*/  BSYNC B1 ;  /* 0x0000000000017941 */ /* 0x000fea0003800000 */
.L_x_80:
[----:B------:R-:W-:Y:S01]  /*c260*/  ULDC.64 UR4, c[0x0][0x328] ;  /* 0x0000ca0000047ab9 */ /* 0x000fe20000000a00 */
[----:B------:R-:W-:Y:S01]  /*c270*/  ULDC.64 UR6, c[0x0][0x338] ;  /* 0x0000ce0000067ab9 */ /* 0x000fe20000000a00 */
[----:B0-----:R-:W-:Y:S01]  /*c280*/  IMAD R2, R19, UR4, RZ ;  /* 0x0000000413027c24 */ /* 0x001fe2000f8e02ff */
[----:B------:R-:W-:Y:S01]  /*c290*/  LOP3.LUT P5, RZ, R16, 0x8, RZ, 0xc0, !PT ;  /* 0x0000000810ff7812 */ /* 0x000fe200078ac0ff */
[----:B------:R-:W-:Y:S01]  /*c2a0*/  IMAD R17, R0, 0x7000, R17 ;  /* 0x0000700000117824 */ /* 0x000fe200078e0211 */
[C---:B------:R-:W-:Y:S01]  /*c2b0*/  LOP3.LUT P4, RZ, R16.reuse, 0x4, RZ, 0xc0, !PT ;  /* 0x0000000410ff7812 */ /* 0x040fe2000788c0ff */
[C---:B------:R-:W-:Y:S01]  /*c2c0*/  IMAD R5, R7.reuse, UR5, R2 ;  /* 0x0000000507057c24 */ /* 0x040fe2000f8e0202 */
[----:B------:R-:W-:Y:S01]  /*c2d0*/  LOP3.LUT P3, RZ, R16, 0x2, RZ, 0xc0, !PT ;  /* 0x0000000210ff7812 */ /* 0x000fe2000786c0ff */
[----:B------:R-:W-:Y:S01]  /*c2e0*/  IMAD.WIDE.U32 R2, R7, UR4, RZ ;  /* 0x0000000407027c25 */ /* 0x000fe2000f8e00ff */
[----:B------:R-:W-:-:S03]  /*c2f0*/  R2UR UR4, R23 ;  /* 0x00000000170472ca */ /* 0x000fc600000e0000 */
[----:B------:R-:W-:Y:S02]  /*c300*/  IMAD R7, R18, UR6, RZ ;  /* 0x0000000612077c24 */ /* 0x000fe4000f8e02ff */
[----:B------:R-:W-:Y:S02]  /*c310*/  IMAD.IADD R3, R3, 0x1, R5 ;  /* 0x0000000103037824 */ /* 0x000fe400078e0205 */
[C---:B------:R-:W-:Y:S02]  /*c320*/  IMAD R7, R6.reuse, UR7, R7 ;  /* 0x0000000706077c24 */ /* 0x040fe4000f8e0207 */
[----:B------:R-:W-:Y:S01]  /*c330*/  IMAD.WIDE.U32 R2, R6, UR6, R2 ;  /* 0x0000000606027c25 */ /* 0x000fe2000f8e0002 */
[----:B------:R-:W-:Y:S02]  /*c340*/  ULDC.64 UR6, c[0x0][0x330] ;  /* 0x0000cc0000067ab9 */ /* 0x000fe40000000a00 */
[----:B------:R-:W-:Y:S01]  /*c350*/  MOV R5, UR6 ;  /* 0x0000000600057c02 */ /* 0x000fe20008000f00 */
[----:B------:R-:W-:Y:S01]  /*c360*/  UIMAD UR4, UR4, UR6, URZ ;  /* 0x00000006040472a4 */ /* 0x000fe2000f8e023f */
[----:B------:R-:W-:-:S03]  /*c370*/  IMAD.IADD R3, R3, 0x1, R7 ;  /* 0x0000000103037824 */ /* 0x000fc600078e0207 */
[----:B------:R-:W-:Y:S02]  /*c380*/  UIMAD UR4, UR40, UR7, UR4 ;  /* 0x00000007280472a4 */ /* 0x000fe4000f8e0204 */
        /* <DEDUP_REMOVED lines=8> */
[C---:B------:R-:W-:Y:S02]  /*c410*/  LOP3.LUT P1, RZ, R16.reuse, 0x40, RZ, 0xc0, !PT ;  /* 0x0000004010ff7812 */ /* 0x040fe4000782c0ff */
[C---:B------:R-:W-:Y:S01]  /*c420*/  LOP3.LUT P6, RZ, R16.reuse, 0x20, RZ, 0xc0, !PT ;  /* 0x0000002010ff7812 */ /* 0x040fe200078cc0ff */
[----:B------:R-:W4:Y:S01]  /*c430*/  SHFL.IDX PT, R3, R19, RZ, 0x181f ;  /* 0x00181fff13037589 */ /* 0x000f2200000e0000 */
[----:B------:R-:W-:Y:S02]  /*c440*/  LEA R17, R17, UR43, 0x1 ;  /* 0x0000002b11117c11 */ /* 0x000fe4000f8e08ff */
[----:B------:R-:W-:Y:S01]  /*c450*/  LOP3.LUT P2, RZ, R16, 0x10, RZ, 0xc0, !PT ;  /* 0x0000001010ff7812 */ /* 0x000fe2000784c0ff */
[----:B------:R-:W-:Y:S01]  /*c460*/  SHFL.IDX PT, R5, R19, 0x1, 0x181f ;  /* 0x00381f0013057f89 */ /* 0x000fe200000e0000 */
[----:B------:R-:W-:-:S03]  /*c470*/  P2R R11, PR, RZ, 0x40 ;  /* 0x00000040ff0b7803 */ /* 0x000fc60000000000 */
[----:B-1-3--:R-:W-:Y:S04]  /*c480*/  SHFL.IDX PT, R20, R19, 0x2, 0x181f ;  /* 0x00581f0013147f89 */ /* 0x00afe800000e0000 */
[----:B------:R-:W-:Y:S01]  /*c490*/  SHFL.IDX PT, R19, R19, 0x3, 0x181f ;  /* 0x00781f0013137f89 */ /* 0x000fe200000e0000 */
[----:B0-----:R-:W-:-:S03]  /*c4a0*/  IADD3 R6, P0, R14, R8, RZ ;  /* 0x000000080e067210 */ /* 0x001fc60007f1e0ff */
[----:B------:R-:W0:Y:S02]  /*c4b0*/  SHFL.IDX PT, R14, R18, 0x1, 0x181f ;  /* 0x00381f00120e7f89 */ /* 0x000e2400000e0000 */
[----:B----4-:R-:W-:-:S05]  /*c4c0*/  IMAD.X R7, RZ, RZ, R3, P0 ;  /* 0x000000ffff077224 */ /* 0x010fca00000e0603 */
[----:B------:R-:W-:Y:S01]  /*c4d0*/  LDGSTS.E.BYPASS.LTC128B.128 [R17+0x400], desc[UR36][R6.64], !P1 ;  /* 0x0040000006117fae */ /* 0x000fe2000c901d64 */
[----:B------:R-:W-:-:S03]  /*c4e0*/  ISETP.NE.U32.AND P1, PT, R25, RZ, PT ;  /* 0x000000ff1900720c */ /* 0x000fc60003f25070 */
[----:B------:R-:W-:Y:S01]  /*c4f0*/  LDGSTS.E.BYPASS.LTC128B.128 [R17+0x2400], desc[UR36][R6.64+0x80], !P6 ;  /* 0x0240008006117fae */ /* 0x000fe2000f101d64 */
[----:B------:R-:W-:-:S03]  /*c500*/  LOP3.LUT P6, RZ, R16, 0x40, RZ, 0xc0, !PT ;  /* 0x0000004010ff7812 */ /* 0x000fc600078cc0ff */
[----:B------:R-:W-:Y:S04]  /*c510*/  LDGSTS.E.BYPASS.LTC128B.128 [R17+0x4400], desc[UR36][R6.64+0x100], !P2 ;  /* 0x0440010006117fae */ /* 0x000fe8000d101d64 */
[----:B------:R-:W-:Y:S01]  /*c520*/  LDGSTS.E.BYPASS.LTC128B.128 [R17+0x6400], desc[UR36][R6.64+0x180], !P5 ;  /* 0x0640018006117fae */ /* 0x000fe2000e901d64 */
[----:B0-----:R-:W-:-:S03]  /*c530*/  IADD3 R4, P0, R14, R8, RZ ;  /* 0x000000080e047210 */ /* 0x001fc60007f1e0ff */
[----:B------:R-:W-:Y:S01]  /*c540*/  LDGSTS.E.BYPASS.LTC128B.128 [R17+0x8400], desc[UR36][R6.64+0x200], !P4 ;  /* 0x0840020006117fae */ /* 0x000fe2000e101d64 */
[----:B------:R-:W-:-:S03]  /*c550*/  IADD3.X R5, RZ, R5, RZ, P0, !PT ;  /* 0x00000005ff057210 */ /* 0x000fc600007fe4ff */
[----:B------:R-:W0:Y:S04]  /*c560*/  SHFL.IDX PT, R14, R18, 0x2, 0x181f ;  /* 0x00581f00120e7f89 */ /* 0x000e2800000e0000 */
[----:B------:R-:W-:Y:S01]  /*c570*/  LDGSTS.E.BYPASS.LTC128B.128 [R17+0xa400], desc[UR36][R6.64+0x280], !P3 ;  /* 0x0a40028006117fae */ /* 0x000fe2000d901d64 */
[----:B0-----:R-:W-:-:S03]  /*c580*/  IADD3 R2, P0, R14, R8, RZ ;  /* 0x000000080e027210 */ /* 0x001fc60007f1e0ff */
[----:B------:R0:W1:Y:S02]  /*c590*/  SHFL.IDX PT, R14, R18, 0x3, 0x181f ;  /* 0x00781f00120e7f89 */ /* 0x00006400000e0000 */
[----:B------:R-:W-:Y:S01]  /*c5a0*/  IMAD.X R3, RZ, RZ, R20, P0 ;  /* 0x000000ffff037224 */ /* 0x000fe200000e0614 */
[----:B------:R-:W-:-:S13]  /*c5b0*/  ISETP.NE.U32.AND P0, PT, R28, RZ, PT ;  /* 0x000000ff1c00720c */ /* 0x000fda0003f05070 */
[----:B------:R-:W-:Y:S04]  /*c5c0*/  LDGSTS.E.BYPASS.LTC128B.128 [R17+0xc400], desc[UR36][R6.64+0x300], P0 ;  /* 0x0c40030006117fae */ /* 0x000fe80008101d64 */
[----:B------:R3:W-:Y:S04]  /*c5d0*/  LDGSTS.E.BYPASS.LTC128B.128 [R17+0xe400], desc[UR36][R6.64+0x380], P1 ;  /* 0x0e40038006117fae */ /* 0x0007e80008901d64 */
[----:B------:R-:W-:Y:S01]  /*c5e0*/  LDGSTS.E.BYPASS.LTC128B.128 [R17+0xc00], desc[UR36][R4.64], !P6 ;  /* 0x00c0000004117fae */ /* 0x000fe2000f101d64 */
[----:B------:R-:W-:-:S04]  /*c5f0*/  ISETP.NE.AND P6, PT, R11, RZ, PT ;  /* 0x000000ff0b00720c */ /* 0x000fc80003fc5270 */
[----:B---3--:R-:W-:-:S09]  /*c600*/  P2R R6, PR, RZ, 0x40 ;  /* 0x00000040ff067803 */ /* 0x008fd20000000000 */
[----:B------:R-:W-:Y:S01]  /*c610*/  LDGSTS.E.BYPASS.LTC128B.128 [R17+0x2c00], desc[UR36][R4.64+0x80], !P6 ;  /* 0x02c0008004117fae */ /* 0x000fe2000f101d64 */
[----:B------:R-:W-:-:S03]  /*c620*/  LOP3.LUT P6, RZ, R16, 0x40, RZ, 0xc0, !PT ;  /* 0x0000004010ff7812 */ /* 0x000fc600078cc0ff */
[----:B------:R-:W-:Y:S04]  /*c630*/  LDGSTS.E.BYPASS.LTC128B.128 [R17+0x4c00], desc[UR36][R4.64+0x100], !P2 ;  /* 0x04c0010004117fae */ /* 0x000fe8000d101d64 */
[----:B------:R-:W-:Y:S04]  /*c640*/  LDGSTS.E.BYPASS.LTC128B.128 [R17+0x6c00], desc[UR36][R4.64+0x180], !P5 ;  /* 0x06c0018004117fae */ /* 0x000fe8000e901d64 */
[----:B------:R-:W-:Y:S04]  /*c650*/  LDGSTS.E.BYPASS.LTC128B.128 [R17+0x8c00], desc[UR36][R4.64+0x200], !P4 ;  /* 0x08c0020004117fae */ /* 0x000fe8000e101d64 */
[----:B------:R-:W-:Y:S04]  /*c660*/  LDGSTS.E.BYPASS.LTC128B.128 [R17+0xac00], desc[UR36][R4.64+0x280], !P3 ;  /* 0x0ac0028004117fae */ /* 0x000fe8000d901d64 */
[----:B------:R-:W-:Y:S04]  /*c670*/  LDGSTS.E.BYPASS.LTC128B.128 [R17+0xcc00], desc[UR36][R4.64+0x300], P0 ;  /* 0x0cc0030004117fae */ /* 0x000fe80008101d64 */
[----:B------:R3:W-:Y:S04]  /*c680*/  LDGSTS.E.BYPASS.LTC128B.128 [R17+0xec00], desc[UR36][R4.64+0x380], P1 ;  /* 0x0ec0038004117fae */ /* 0x0007e80008901d64 */
[----:B------:R0:W-:Y:S01]  /*c690*/  LDGSTS.E.BYPASS.LTC128B.128 [R17+0x1400], desc[UR36][R2.64], !P6 ;  /* 0x0140000002117fae */ /* 0x0001e2000f101d64 */
[----:B------:R-:W-:Y:S01]  /*c6a0*/  ISETP.NE.AND P6, PT, R6, RZ, PT ;  /* 0x000000ff0600720c */ /* 0x000fe20003fc5270 */
[----:B---3--:R-:W-:-:S12]  /*c6b0*/  IMAD.MOV.U32 R4, RZ, RZ, RZ ;  /* 0x000000ffff047224 */ /* 0x008fd800078e00ff */
[----:B------:R0:W-:Y:S04]  /*c6c0*/  LDGSTS.E.BYPASS.LTC128B.128 [R17+0x3400], desc[UR36][R2.64+0x80], !P6 ;  /* 0x0340008002117fae */ /* 0x0001e8000f101d64 */
[----:B------:R0:W-:Y:S04]  /*c6d0*/  LDGSTS.E.BYPASS.LTC128B.128 [R17+0x5400], desc[UR36][R2.64+0x100], !P2 ;  /* 0x0540010002117fae */ /* 0x0001e8000d101d64 */
[----:B------:R0:W-:Y:S04]  /*c6e0*/  LDGSTS.E.BYPASS.LTC128B.128 [R17+0x7400], desc[UR36][R2.64+0x180], !P5 ;  /* 0x0740018002117fae */ /* 0x0001e8000e901d64 */
[----:B------:R0:W-:Y:S04]  /*c6f0*/  LDGSTS.E.BYPASS.LTC128B.128 [R17+0x9400], desc[UR36][R2.64+0x200], !P4 ;  /* 0x0940020002117fae */ /* 0x0001e8000e101d64 */
[----:B------:R0:W-:Y:S04]  /*c700*/  LDGSTS.E.BYPASS.LTC128B.128 [R17+0xb400], desc[UR36][R2.64+0x280], !P3 ;  /* 0x0b40028002117fae */ /* 0x0001e8000d901d64 */
[----:B------:R0:W-:Y:S04]  /*c710*/  LDGSTS.E.BYPASS.LTC128B.128 [R17+0xd400], desc[UR36][R2.64+0x300], P0 ;  /* 0x0d40030002117fae */ /* 0x0001e80008101d64 */
[----:B-1----:R0:W-:Y:S02]  /*c720*/  LDGSTS.E.BYPASS.LTC128B.128 [R17+0xf400], desc[UR36][R2.64+0x380], P1 ;  /* 0x0f40038002117fae */ /* 0x0021e40008901d64 */
.L_x_154:
[----:B------:R-:W-:Y:S02]  /*c730*/  P2R R5, PR, RZ, 0x2 ;  /* 0x00000002ff057803 */ /* 0x000fe40000000000 */
[----:B------:R-:W-:Y:S02]  /*c740*/  LOP3.LUT P1, RZ, R16, 0x40, RZ, 0xc0, !PT ;  /* 0x0000004010ff7812 */ /* 0x000fe4000782c0ff */
[----:B0-----:R-:W-:Y:S02]  /*c750*/  IADD3 R2, P2, R14, R8, RZ ;  /* 0x000000080e027210 */ /* 0x001fe40007f5e0ff */
[C---:B------:R-:W-:Y:S02]  /*c760*/  LOP3.LUT P6, RZ, R16.reuse, 0x10, RZ, 0xc0, !PT ;  /* 0x0000001010ff7812 */ /* 0x040fe400078cc0ff */
[----:B------:R-:W-:Y:S02]  /*c770*/  IADD3.X R3, RZ, R19, RZ, P2, !PT ;  /* 0x00000013ff037210 */ /* 0x000fe400017fe4ff */
[----:B------:R-:W-:-:S05]  /*c780*/  LOP3.LUT P2, RZ, R16, 0x20, RZ, 0xc0, !PT ;  /* 0x0000002010ff7812 */ /* 0x000fca000784c0ff */
[----:B------:R-:W-:Y:S01]  /*c790*/  @!PT LDS RZ, [RZ] ;  /* 0x00000000fffff984 */ /* 0x000fe20000000800 */
[----:B------:R-:W-:Y:S01]  /*c7a0*/  @!PT LDS RZ, [RZ] ;  /* 0x00000000fffff984 */ /* 0x000fe20000000800 */
[----:B------:R-:W-:Y:S01]  /*c7b0*/  @!PT LDS RZ, [RZ] ;  /* 0x00000000fffff984 */ /* 0x000fe20000000800 */
[----:B------:R0:W-:Y:S01]  /*c7c0*/  LDGSTS.E.BYPASS.LTC128B.128 [R17+0x1c00], desc[UR36][R2.64], !P1 ;  /* 0x01c0000002117fae */ /* 0x0001e2000c901d64 */
[----:B------:R-:W-:-:S07]  /*c7d0*/  ISETP.NE.AND P1, PT, R5, RZ, PT ;  /* 0x000000ff0500720c */ /* 0x000fce0003f25270 */
[----:B------:R0:W-:Y:S04]  /*c7e0*/  LDGSTS.E.BYPASS.LTC128B.128 [R17+0x3c00], desc[UR36][R2.64+0x80], !P2 ;  /* 0x03c0008002117fae */ /* 0x0001e8000d101d64 */
[----:B------:R0:W-:Y:S04]  /*c7f0*/  LDGSTS.E.BYPASS.LTC128B.128 [R17+0x5c00], desc[UR36][R2.64+0x100], !P6 ;  /* 0x05c0010002117fae */ /* 0x0001e8000f101d64 */
[----:B------:R0:W-:Y:S04]  /*c800*/  LDGSTS.E.BYPASS.LTC128B.128 [R17+0x7c00], desc[UR36][R2.64+0x180], !P5 ;  /* 0x07c0018002117fae */ /* 0x0001e8000e901d64 */
[----:B------:R0:W-:Y:S04]  /*c810*/  LDGSTS.E.BYPASS.LTC128B.128 [R17+0x9c00], desc[UR36][R2.64+0x200], !P4 ;  /* 0x09c0020002117fae */ /* 0x0001e8000e101d64 */
[----:B------:R0:W-:Y:S04]  /*c820*/  LDGSTS.E.BYPASS.LTC128B.128 [R17+0xbc00], desc[UR36][R2.64+0x280], !P3 ;  /* 0x0bc0028002117fae */ /* 0x0001e8000d901d64 */
[----:B------:R0:W-:Y:S01]  /*c830*/  LDGSTS.E.BYPASS.LTC128B.128 [R17+0xdc00], desc[UR36][R2.64+0x300], P0 ;  /* 0x0dc0030002117fae */ /* 0x0001e20008101d64 */
[----:B------:R-:W-:-:S03]  /*c840*/  PLOP3.LUT P0, PT, PT, PT, PT, 0x80, 0x0 ;  /* 0x000000000000781c */ /* 0x000fc60003f0f070 */
[----:B------:R0:W-:Y:S01]  /*c850*/  LDGSTS.E.BYPASS.LTC128B.128 [R17+0xfc00], desc[UR36][R2.64+0x380], P1 ;  /* 0x0fc0038002117fae */ /* 0x0001e20008901d64 */
[----:B------:R-:W-:-:S09]  /*c860*/  NOP ;  /* 0x0000000000007918 */ /* 0x000fd20000000000 */
.L_x_83:
        /* <DEDUP_REMOVED lines=10> */
.L_x_84:
[----:B------:R-:W-:Y:S01]  /*c910*/  VIADD R0, R0, 0x1 ;  /* 0x0000000100007836 */ /* 0x000fe20000000000 */
[----:B------:R1:W-:Y:S01]  /*c920*/  SYNCS.ARRIVE.TRANS64.A1T0 RZ, [R10+URZ+0x28c50], RZ ;  /* 0x028c50ff0aff79a7 */ /* 0x0003e2000810003f */
[----:B------:R-:W-:Y:S01]  /*c930*/  VIADD R22, R22, 0xffffffff ;  /* 0xffffffff16167836 */ /* 0x000fe20000000000 */
[----:B------:R-:W-:Y:S02]  /*c940*/  IADD3 R9, R9, -0x40, RZ ;  /* 0xffffffc009097810 */ /* 0x000fe40007ffe0ff */
[----:B------:R-:W-:-:S04]  /*c950*/  ISETP.NE.AND P0, PT, R0, 0x2, PT ;  /* 0x000000020000780c */ /* 0x000fc80003f05270 */
[----:B------:R-:W-:Y:S02]  /*c960*/  SEL R0, R0, RZ, P0 ;  /* 0x000000ff00007207 */ /* 0x000fe40000000000 */
[----:B0-----:R-:W-:Y:S02]  /*c970*/  SEL R2, RZ, 0x1, P0 ;  /* 0x00000001ff027807 */ /* 0x001fe40000000000 */
[----:B------:R-:W-:Y:S02]  /*c980*/  ISETP.GT.AND P0, PT, R22, UR45, PT ;  /* 0x0000002d16007c0c */ /* 0x000fe4000bf04270 */
[----:B------:R-:W-:-:S11]  /*c990*/  LOP3.LUT R21, R21, R2, RZ, 0x3c, !PT ;  /* 0x0000000215157212 */ /* 0x000fd600078e3cff */
[----:B-1----:R-:W-:Y:S05]  /*c9a0*/  @P0 BRA `(.L_x_85) ;  /* 0xfffffff0008c0947 */ /* 0x002fea000383ffff */
.L_x_70:
[----:B------:R-:W-:Y:S05]  /*c9b0*/  BSYNC B0 ;  /* 0x0000000000007941 */ /* 0x000fea0003800000 */
.L_x_53:
[----:B------:R-:W0:Y:S01]  /*c9c0*/  S2R R3, SR_CgaCtaId ;  /* 0x0000000000037919 */ /* 0x000e220000008800 */
[----:B------:R-:W-:Y:S01]  /*c9d0*/  MOV R2, 0x400 ;  /* 0x0000040000027802 */ /* 0x000fe20000000f00 */
[----:B------:R-:W-:Y:S01]  /*c9e0*/  BSSY B0, `(.L_x_86) ;  /* 0x0000005000007945 */ /* 0x000fe20003800000 */
[----:B------:R-:W-:Y:S02]  /*c9f0*/  SHF.L.U32 R4, R4, 0x1f, RZ ;  /* 0x0000001f04047819 */ /* 0x000fe400000006ff */
[----:B0-----:R-:W-:-:S04]  /*ca00*/  LEA R5, R3, R2, 0x18 ;  /* 0x0000000203057211 */ /* 0x001fc800078ec0ff */
[----:B------:R-:W0:Y:S02]  /*ca10*/  SYNCS.PHASECHK.TRANS64.TRYWAIT P0, [R5+URZ+0x28c20], R4 ;  /* 0x028c2004050075a7 */ /* 0x000e24000800017f */
[----:B0-----:R-:W-:Y:S05]  /*ca20*/  @!P0 BRA `(.L_x_87) ;  /* 0x0000002400108947 */ /* 0x001fea0003800000 */
.L_x_155:
[----:B------:R-:W-:Y:S05]  /*ca30*/  BSYNC B0 ;  /* 0x0000000000007941 */ /* 0x000fea0003800000 */
.L_x_86:
[----:B------:R-:W-:-:S03]  /*ca40*/  UMOV UR4, 0xffffffff ;  /* 0xffffffff00047882 */ /* 0x000fc60000000000 */
[----:B------:R-:W-:Y:S05]  /*ca50*/  BRA.DIV UR4, `(.L_x_88) ;  /* 0x0000002604187947 */ /* 0x000fea000b800000 */
[----:B------:R-:W1:Y:S02]  /*ca60*/  S2R R2, SR_TID.X ;  /* 0x0000000000027919 */ /* 0x000e640000002100 */
[----:B-1----:R-:W-:-:S04]  /*ca70*/  SHF.R.U32.HI R2, RZ, 0x5, R2 ;  /* 0x00000005ff027819 */ /* 0x002fc80000011602 */
[----:B------:R-:W-:-:S05]  /*ca80*/  LOP3.LUT R2, R2, 0x3, RZ, 0xc0, !PT ;  /* 0x0000000302027812 */ /* 0x000fca00078ec0ff */
[----:B------:R1:W3:Y:S02]  /*ca90*/  SHFL.IDX PT, R14, R2, RZ, 0x1f ;  /* 0x00001fff020e7589 */ /* 0x0002e400000e0000 */
.L_x_158:
[----:B---3--:R-:W-:-:S13]  /*caa0*/  ISETP.NE.AND P0, PT, R14, RZ, PT ;  /* 0x000000ff0e00720c */ /* 0x008fda0003f05270 */
[----:B------:R-:W-:Y:S05]  /*cab0*/  @P0 BRA `(.L_x_8) ;  /* 0x0000000000880947 */ /* 0x000fea0003800000 */
[----:B------:R-:W-:-:S03]  /*cac0*/  UMOV UR4, 0xffffffff ;  /* 0xffffffff00047882 */ /* 0x000fc60000000000 */
[----:B------:R-:W-:Y:S05]  /*cad0*/  BRA.DIV UR4, `(.L_x_89) ;  /* 0x00000026042c7947 */ /* 0x000fea000b800000 */
[----:B------:R-:W-:-:S13]  /*cae0*/  ELECT P6, URZ, PT ;  /* 0x00000000003f782f */ /* 0x000fda00038c0000 */
.L_x_161:
[----:B------:R-:W-:Y:S05]  /*caf0*/  @!P6 BRA `(.L_x_8) ;  /* 0x000000000078e947 */ /* 0x000fea0003800000 */
[----:B------:R-:W-:-:S06]  /*cb00*/  ULOP3.LUT UR4, UR39, 0x2, URZ, 0xfc, !UPT ;  /* 0x0000000227047892 */ /* 0x000fcc000f8efc3f */
[----:B-1----:R-:W-:-:S05]  /*cb10*/  IMAD.U32 R2, RZ, RZ, UR4 ;  /* 0x00000004ff027e24 */ /* 0x002fca000f8e00ff */
[----:B------:R-:W-:-:S13]  /*cb20*/  ISETP.NE.AND P0, PT, R2, 0x3, PT ;  /* 0x000000030200780c */ /* 0x000fda0003f05270 */
[----:B------:R-:W-:Y:S05]  /*cb30*/  @!P0 BRA `(.L_x_90) ;  /* 0x0000000000048947 */ /* 0x000fea0003800000 */
[----:B------:R-:W-:Y:S01]  /*cb40*/  BPT.TRAP 0x1 ;  /* 0x000000040000795c */ /* 0x000fe20000300000 */
.L_x_90:
[C---:B0-----:R-:W-:Y:S01]  /*cb50*/  IMAD R4, R0.reuse, 0x8, R5 ;  /* 0x0000000800047824 */ /* 0x041fe200078e0205 */
[----:B------:R-:W-:Y:S02]  /*cb60*/  SHF.L.U32 R3, R21, 0x1f, RZ ;  /* 0x0000001f15037819 */ /* 0x000fe400000006ff */
[----:B------:R-:W-:Y:S02]  /*cb70*/  IADD3 R0, R0, 0x1, RZ ;  /* 0x0000000100007810 */ /* 0x000fe40007ffe0ff */
[----:B------:R-:W0:Y:S02]  /*cb80*/  SYNCS.PHASECHK.TRANS64.TRYWAIT P1, [R4+URZ+0x28c40], R3 ;  /* 0x028c4003040075a7 */ /* 0x000e24000802017f */
[----:B------:R-:W-:-:S04]  /*cb90*/  ISETP.NE.AND P2, PT, R0, 0x2, PT ;  /* 0x000000020000780c */ /* 0x000fc80003f45270 */
[----:B------:R-:W-:Y:S01]  /*cba0*/  SEL R2, RZ, 0x1, P2 ;  /* 0x00000001ff027807 */ /* 0x000fe20001000000 */
[----:B0-----:R-:W-:Y:S08]  /*cbb0*/  @!P1 BRA `(.L_x_91) ;  /* 0x0000002400149947 */ /* 0x001ff00003800000 */
.L_x_162:
[----:B------:R-:W-:Y:S02]  /*cbc0*/  SEL R0, R0, RZ, P2 ;  /* 0x000000ff00007207 */ /* 0x000fe40001000000 */
[----:B------:R-:W-:Y:S01]  /*cbd0*/  LOP3.LUT R2, R21, R2, RZ, 0x3c, !PT ;  /* 0x0000000215027212 */ /* 0x000fe200078e3cff */
[----:B------:R-:W-:Y:S06]  /*cbe0*/  @!P0 BRA `(.L_x_92) ;  /* 0x0000000000048947 */ /* 0x000fec0003800000 */
[----:B------:R-:W-:Y:S01]  /*cbf0*/  BPT.TRAP 0x1 ;  /* 0x000000040000795c */ /* 0x000fe20000300000 */
.L_x_92:
[----:B------:R-:W-:Y:S01]  /*cc00*/  IMAD R5, R0, 0x8, R5 ;  /* 0x0000000800057824 */ /* 0x000fe200078e0205 */
[----:B------:R-:W-:-:S04]  /*cc10*/  SHF.L.U32 R0, R2, 0x1f, RZ ;  /* 0x0000001f02007819 */ /* 0x000fc800000006ff */
[----:B------:R-:W1:Y:S02]  /*cc20*/  SYNCS.PHASECHK.TRANS64.TRYWAIT P1, [R5+URZ+0x28c40], R0 ;  /* 0x028c4000050075a7 */ /* 0x000e64000802017f */
[----:B-1----:R-:W-:Y:S05]  /*cc30*/  @!P1 BRA `(.L_x_93) ;  /* 0x0000002400089947 */ /* 0x002fea0003800000 */
.L_x_163:
[----:B------:R-:W-:Y:S05]  /*cc40*/  @!P0 BRA `(.L_x_94) ;  /* 0x0000000000048947 */ /* 0x000fea0003800000 */
[----:B------:R-:W-:Y:S01]  /*cc50*/  BPT.TRAP 0x1 ;  /* 0x000000040000795c */ /* 0x000fe20000300000 */
.L_x_94:
[----:B------:R-:W3:Y:S02]  /*cc60*/  SYNCS.PHASECHK.TRANS64.TRYWAIT P1, [R4+URZ+0x28c60], R3 ;  /* 0x028c6003040075a7 */ /* 0x000ee4000802017f */
[----:B---3--:R-:W-:Y:S05]  /*cc70*/  @!P1 BRA `(.L_x_95) ;  /* 0x00000024000c9947 */ /* 0x008fea0003800000 */
.L_x_164:
[----:B------:R-:W-:Y:S05]  /*cc80*/  @!P0 BRA `(.L_x_96) ;  /* 0x0000000000048947 */ /* 0x000fea0003800000 */
[----:B------:R-:W-:Y:S01]  /*cc90*/  BPT.TRAP 0x1 ;  /* 0x000000040000795c */ /* 0x000fe20000300000 */
.L_x_96:
[----:B----4-:R4:W0:Y:S02]  /*cca0*/  SYNCS.PHASECHK.TRANS64.TRYWAIT P0, [R5+URZ+0x28c60], R0 ;  /* 0x028c6000050075a7 */ /* 0x010824000800017f */
[----:B0-----:R-:W-:Y:S05]  /*ccb0*/  @!P0 NANOSLEEP.SYNCS 0x989680 ;  /* 0x009896800000895d */ /* 0x001fea0003900000 */
[----:B------:R-:W0:Y:S02]  /*ccc0*/  @!P0 SYNCS.PHASECHK.TRANS64 P0, [R5+URZ+0x28c60], R0 ;  /* 0x028c6000050085a7 */ /* 0x000e24000800007f */
[----:B0-----:R-:W-:Y:S05]  /*ccd0*/  @!P0 BRA `(.L_x_96) ;  /* 0xfffffffc00f08947 */ /* 0x001fea000383ffff */
.L_x_8:
[----:B------:R-:W-:Y:S05]  /*cce0*/  BSYNC B6 ;  /* 0x0000000000067941 */ /* 0x000fea0003800000 */
.L_x_5:
[----:B------:R-:W-:Y:S05]  /*ccf0*/  EXIT ;  /* 0x000000000000794d */ /* 0x000fea0003800000 */
.L_x_13:
[----:B0-----:R-:W-:-:S04]  /*cd00*/  IMAD.U32 R5, RZ, RZ, UR5 ;  /* 0x00000005ff057e24 */ /* 0x001fc8000f8e00ff */
[----:B------:R0:W1:Y:S03]  /*cd10*/  SYNCS.PHASECHK.TRANS64.TRYWAIT P1, [R5+URZ+0x28c50], R2 ;  /* 0x028c5002050075a7 */ /* 0x000066000802017f */
[----:B-1----:R-:W-:Y:S05]  /*cd20*/  @!P1 NANOSLEEP.SYNCS 0x989680 ;  /* 0x009896800000995d */ /* 0x002fea0003900000 */
[----:B------:R-:W1:Y:S02]  /*cd30*/  @!P1 SYNCS.PHASECHK.TRANS64 P1, [R5+URZ+0x28c50], R2 ;  /* 0x028c5002050095a7 */ /* 0x000e64000802007f */
[----:B-1----:R-:W-:Y:S05]  /*cd40*/  @!P1 BRA `(.L_x_13) ;  /* 0xfffffffc00ec9947 */ /* 0x002fea000383ffff */
[----:B------:R-:W-:Y:S05]  /*cd50*/  BRA `(.L_x_97) ;  /* 0xffffff4400947947 */ /* 0x000fea000383ffff */
.L_x_19:
[----:B-1----:R-:W-:-:S04]  /*cd60*/  MOV R5, UR7 ;  /* 0x0000000700057c02 */ /* 0x002fc80008000f00 */
[----:B------:R1:W2:Y:S03]  /*cd70*/  SYNCS.PHASECHK.TRANS64.TRYWAIT P1, [R5+URZ+0x28c50], R2 ;  /* 0x028c5002050075a7 */ /* 0x0002a6000802017f */
[----:B--2---:R-:W-:Y:S05]  /*cd80*/  @!P1 NANOSLEEP.SYNCS 0x989680 ;  /* 0x009896800000995d */ /* 0x004fea0003900000 */
[----:B------:R-:W2:Y:S02]  /*cd90*/  @!P1 SYNCS.PHASECHK.TRANS64 P1, [R5+URZ+0x28c50], R2 ;  /* 0x028c5002050095a7 */ /* 0x000ea4000802007f */
[----:B--2---:R-:W-:Y:S05]  /*cda0*/  @!P1 BRA `(.L_x_19) ;  /* 0xfffffffc00ec9947 */ /* 0x004fea000383ffff */
[----:B------:R-:W-:Y:S05]  /*cdb0*/  BRA `(.L_x_18) ;  /* 0xffffff5000987947 */ /* 0x000fea000383ffff */
.L_x_24:
[----:B0-----:R-:W-:-:S04]  /*cdc0*/  IMAD.U32 R0, RZ, RZ, UR41 ;  /* 0x00000029ff007e24 */ /* 0x001fc8000f8e00ff */
[----:B------:R0:W1:Y:S03]  /*cdd0*/  SYNCS.PHASECHK.TRANS64.TRYWAIT P0, [R0+URZ+0x28c00], R9 ;  /* 0x028c0009000075a7 */ /* 0x000066000800017f */
[----:B-1----:R-:W-:Y:S05]  /*cde0*/  @!P0 NANOSLEEP.SYNCS 0x989680 ;  /* 0x009896800000895d */ /* 0x002fea0003900000 */
[----:B------:R-:W1:Y:S02]  /*cdf0*/  @!P0 SYNCS.PHASECHK.TRANS64 P0, [R0+URZ+0x28c00], R9 ;  /* 0x028c0009000085a7 */ /* 0x000e64000800007f */
[----:B-1----:R-:W-:Y:S05]  /*ce00*/  @!P0 BRA `(.L_x_24) ;  /* 0xfffffffc00ec8947 */ /* 0x002fea000383ffff */
[----:B------:R-:W-:Y:S05]  /*ce10*/  BRA `(.L_x_98) ;  /* 0xffffff6400987947 */ /* 0x000fea000383ffff */
.L_x_28:
[----:B-1----:R-:W-:-:S04]  /*ce20*/  IMAD.U32 R4, RZ, RZ, UR41 ;  /* 0x00000029ff047e24 */ /* 0x002fc8000f8e00ff */
[----:B------:R1:W2:Y:S03]  /*ce30*/  SYNCS.PHASECHK.TRANS64.TRYWAIT P1, [R4+URZ+0x28c30], R9 ;  /* 0x028c3009040075a7 */ /* 0x0002a6000802017f */
[----:B--2---:R-:W-:Y:S05]  /*ce40*/  @!P1 NANOSLEEP.SYNCS 0x989680 ;  /* 0x009896800000995d */ /* 0x004fea0003900000 */
[----:B------:R-:W2:Y:S02]  /*ce50*/  @!P1 SYNCS.PHASECHK.TRANS64 P1, [R4+URZ+0x28c30], R9 ;  /* 0x028c3009040095a7 */ /* 0x000ea4000802007f */
[----:B--2---:R-:W-:Y:S05]  /*ce60*/  @!P1 BRA `(.L_x_28) ;  /* 0xfffffffc00ec9947 */ /* 0x004fea000383ffff */
[----:B------:R-:W-:Y:S05]  /*ce70*/  BRA `(.L_x_27) ;  /* 0xffffff6400d87947 */ /* 0x000fea000383ffff */
.L_x_33:
[----:B--2---:R-:W-:-:S04]  /*ce80*/  MOV R12, UR41 ;  /* 0x00000029000c7c02 */ /* 0x004fc80008000f00 */
[----:B------:R2:W4:Y:S03]  /*ce90*/  SYNCS.PHASECHK.TRANS64.TRYWAIT P1, [R12+URZ+0x28c50], R9 ;  /* 0x028c50090c0075a7 */ /* 0x000526000802017f */
[----:B----4-:R-:W-:Y:S05]  /*cea0*/  @!P1 NANOSLEEP.SYNCS 0x989680 ;  /* 0x009896800000995d */ /* 0x010fea0003900000 */
[----:B------:R-:W4:Y:S02]  /*ceb0*/  @!P1 SYNCS.PHASECHK.TRANS64 P1, [R12+URZ+0x28c50], R9 ;  /* 0x028c50090c0095a7 */ /* 0x000f24000802007f */
[----:B----4-:R-:W-:Y:S05]  /*cec0*/  @!P1 BRA `(.L_x_33) ;  /* 0xfffffffc00ec9947 */ /* 0x010fea000383ffff */
[----:B------:R-:W-:Y:S05]  /*ced0*/  BRA `(.L_x_32) ;  /* 0xffffff7800507947 */ /* 0x000fea000383ffff */
.L_x_39:
[----:B-1----:R-:W-:-:S04]  /*cee0*/  IMAD.U32 R12, RZ, RZ, UR26 ;  /* 0x0000001aff0c7e24 */ /* 0x002fc8000f8e00ff */
[----:B------:R1:W2:Y:S03]  /*cef0*/  SYNCS.PHASECHK.TRANS64.TRYWAIT P2, [R12+URZ+0x28c30], R9 ;  /* 0x028c30090c0075a7 */ /* 0x0002a6000804017f */
[----:B--2---:R-:W-:Y:S05]  /*cf00*/  @!P2 NANOSLEEP.SYNCS 0x989680 ;  /* 0x009896800000a95d */ /* 0x004fea0003900000 */
[----:B------:R-:W2:Y:S02]  /*cf10*/  @!P2 SYNCS.PHASECHK.TRANS64 P2, [R12+URZ+0x28c30], R9 ;  /* 0x028c30090c00a5a7 */ /* 0x000ea4000804007f */
[----:B--2---:R-:W-:Y:S05]  /*cf20*/  @!P2 BRA `(.L_x_39) ;  /* 0xfffffffc00eca947 */ /* 0x004fea000383ffff */
[----:B------:R-:W-:Y:S05]  /*cf30*/  BRA `(.L_x_38) ;  /* 0xffffff7c00407947 */ /* 0x000fea000383ffff */
.L_x_44:
[----:B--2---:R-:W-:-:S04]  /*cf40*/  IMAD.U32 R14, RZ, RZ, UR26 ;  /* 0x0000001aff0e7e24 */ /* 0x004fc8000f8e00ff */
[----:B------:R2:W4:Y:S03]  /*cf50*/  SYNCS.PHASECHK.TRANS64.TRYWAIT P2, [R14+URZ+0x28c50], R9 ;  /* 0x028c50090e0075a7 */ /* 0x000526000804017f */
[----:B----4-:R-:W-:Y:S05]  /*cf60*/  @!P2 NANOSLEEP.SYNCS 0x989680 ;  /* 0x009896800000a95d */ /* 0x010fea0003900000 */
[----:B------:R-:W4:Y:S02]  /*cf70*/  @!P2 SYNCS.PHASECHK.TRANS64 P2, [R14+URZ+0x28c50], R9 ;  /* 0x028c50090e00a5a7 */ /* 0x000f24000804007f */
[----:B----4-:R-:W-:Y:S05]  /*cf80*/  @!P2 BRA `(.L_x_44) ;  /* 0xfffffffc00eca947 */ /* 0x010fea000383ffff */
[----:B------:R-:W-:Y:S05]  /*cf90*/  BRA `(.L_x_43) ;  /* 0xffffff90005c7947 */ /* 0x000fea000383ffff */
.L_x_58:
[----:B------:R-:W-:Y:S01]  /*cfa0*/  MOV R13, R23 ;  /* 0x00000017000d7202 */ /* 0x000fe20000000f00 */
[----:B------:R-:W-:Y:S01]  /*cfb0*/  IMAD.MOV.U32 R12, RZ, RZ, RZ ;  /* 0x000000ffff0c7224 */ /* 0x000fe200078e00ff */
[----:B------:R-:W-:Y:S01]  /*cfc0*/  MOV R15, 0xffffffff ;  /* 0xffffffff000f7802 */ /* 0x000fe20000000f00 */
[----:B------:R-:W-:-:S07]  /*cfd0*/  IMAD.MOV.U32 R11, RZ, RZ, 0x1f ;  /* 0x0000001fff0b7424 */ /* 0x000fce00078e00ff */
[----:B------:R-:W-:Y:S05]  /*cfe0*/  WARPSYNC.COLLECTIVE R15, `(.L_x_99) ;  /* 0x000000000f087348 */ /* 0x000fea0003c00000 */
[----:B------:R0:W1:Y:S02]  /*cff0*/  SHFL.IDX P6, R14, R13, R12, R11 ;  /* 0x0000000c0d0e7389 */ /* 0x00006400000c000b */
[----:B01----:R-:W-:Y:S01]  /*d000*/  ENDCOLLECTIVE ;  /* 0x000000000000791b */ /* 0x003fe20003800000 */
.L_x_99:
[----:B------:R-:W-:Y:S05]  /*d010*/  BRA `(.L_x_100) ;  /* 0xffffffd400307947 */ /* 0x000fea000383ffff */
.L_x_60:
[----:B0-----:R-:W-:-:S04]  /*d020*/  IMAD.U32 R3, RZ, RZ, UR43 ;  /* 0x0000002bff037e24 */ /* 0x001fc8000f8e00ff */
[----:B------:R0:W1:Y:S03]  /*d030*/  SYNCS.PHASECHK.TRANS64.TRYWAIT P0, [R3+URZ+0x28c40], R0 ;  /* 0x028c4000030075a7 */ /* 0x000066000800017f */
[----:B-1----:R-:W-:Y:S05]  /*d040*/  @!P0 NANOSLEEP.SYNCS 0x989680 ;  /* 0x009896800000895d */ /* 0x002fea0003900000 */
[----:B------:R-:W1:Y:S02]  /*d050*/  @!P0 SYNCS.PHASECHK.TRANS64 P0, [R3+URZ+0x28c40], R0 ;  /* 0x028c4000030085a7 */ /* 0x000e64000800007f */
[----:B-1----:R-:W-:Y:S05]  /*d060*/  @!P0 BRA `(.L_x_60) ;  /* 0xfffffffc00ec8947 */ /* 0x002fea000383ffff */
[----:B------:R-:W-:Y:S05]  /*d070*/  BRA `(.L_x_101) ;  /* 0xffffffd400607947 */ /* 0x000fea000383ffff */
.L_x_61:
[----:B------:R-:W-:Y:S01]  /*d080*/  BSSY B0, `(.L_x_102) ;  /* 0x0000008000007945 */ /* 0x000fe20003800000 */
[----:B------:R-:W-:Y:S01]  /*d090*/  IMAD.MOV.U32 R13, RZ, RZ, R5 ;  /* 0x000000ffff0d7224 */ /* 0x000fe200078e0005 */
[----:B------:R-:W-:Y:S01]  /*d0a0*/  MOV R12, RZ ;  /* 0x000000ff000c7202 */ /* 0x000fe20000000f00 */
[----:B------:R-:W-:Y:S02]  /*d0b0*/  IMAD.MOV.U32 R11, RZ, RZ, 0x181f ;  /* 0x0000181fff0b7424 */ /* 0x000fe400078e00ff */
[----:B------:R-:W-:-:S07]  /*d0c0*/  IMAD.MOV.U32 R15, RZ, RZ, -0x1 ;  /* 0xffffffffff0f7424 */ /* 0x000fce00078e00ff */
[----:B------:R-:W-:Y:S05]  /*d0d0*/  WARPSYNC.COLLECTIVE R15, `(.L_x_103) ;  /* 0x000000000f087348 */ /* 0x000fea0003c00000 */
[----:B------:R0:W1:Y:S02]  /*d0e0*/  SHFL.IDX P6, R14, R13, R12, R11 ;  /* 0x0000000c0d0e7389 */ /* 0x00006400000c000b */
[----:B01----:R-:W-:Y:S01]  /*d0f0*/  ENDCOLLECTIVE ;  /* 0x000000000000791b */ /* 0x003fe20003800000 */
.L_x_103:
[----:B------:R-:W-:Y:S05]  /*d100*/  BSYNC B0 ;  /* 0x0000000000007941 */ /* 0x000fea0003800000 */
.L_x_102:
[----:B------:R-:W-:Y:S01]  /*d110*/  IMAD.MOV.U32 R13, RZ, RZ, R0 ;  /* 0x000000ffff0d7224 */ /* 0x000fe200078e0000 */
[----:B------:R-:W-:Y:S01]  /*d120*/  MOV R11, 0x181f ;  /* 0x0000181f000b7802 */ /* 0x000fe20000000f00 */
[----:B------:R-:W-:Y:S01]  /*d130*/  IMAD.MOV.U32 R12, RZ, RZ, RZ ;  /* 0x000000ffff0c7224 */ /* 0x000fe200078e00ff */
[----:B------:R-:W-:Y:S01]  /*d140*/  MOV R2, R14 ;  /* 0x0000000e00027202 */ /* 0x000fe20000000f00 */
[----:B------:R-:W-:Y:S01]  /*d150*/  IMAD.MOV.U32 R15, RZ, RZ, -0x1 ;  /* 0xffffffffff0f7424 */ /* 0x000fe200078e00ff */
[----:B------:R-:W-:-:S07]  /*d160*/  @P0 LEA R7, R30, UR43, 0x1 ;  /* 0x0000002b1e070c11 */ /* 0x000fce000f8e08ff */
[----:B------:R-:W-:Y:S05]  /*d170*/  WARPSYNC.COLLECTIVE R15, `(.L_x_104) ;  /* 0x000000000f087348 */ /* 0x000fea0003c00000 */
[----:B------:R0:W1:Y:S02]  /*d180*/  SHFL.IDX P6, R14, R13, R12, R11 ;  /* 0x0000000c0d0e7389 */ /* 0x00006400000c000b */
[----:B01----:R-:W-:Y:S01]  /*d190*/  ENDCOLLECTIVE ;  /* 0x000000000000791b */ /* 0x003fe20003800000 */
.L_x_104:
[----:B------:R-:W-:Y:S02]  /*d1a0*/  IMAD.MOV.U32 R13, RZ, RZ, R5 ;  /* 0x000000ffff0d7224 */ /* 0x000fe400078e0005 */
[----:B------:R-:W-:Y:S01]  /*d1b0*/  IMAD.MOV.U32 R12, RZ, RZ, 0x1 ;  /* 0x00000001ff0c7424 */ /* 0x000fe200078e00ff */
[----:B------:R-:W-:-:S05]  /*d1c0*/  @P0 LEA R14, P1, R22, R14, 0x1 ;  /* 0x0000000e160e0211 */ /* 0x000fca00078208ff */
[----:B------:R-:W-:Y:S01]  /*d1d0*/  @P0 IMAD.X R3, RZ, RZ, R2, P1 ;  /* 0x000000ffff030224 */ /* 0x000fe200008e0602 */
[----:B------:R-:W-:-:S07]  /*d1e0*/  @P0 MOV R2, R14 ;  /* 0x0000000e00020202 */ /* 0x000fce0000000f00 */
[----:B------:R-:W-:Y:S05]  /*d1f0*/  WARPSYNC.COLLECTIVE R15, `(.L_x_105) ;  /* 0x000000000f087348 */ /* 0x000fea0003c00000 */
[----:B------:R0:W1:Y:S02]  /*d200*/  SHFL.IDX P6, R14, R13, R12, R11 ;  /* 0x0000000c0d0e7389 */ /* 0x00006400000c000b */
[----:B01----:R-:W-:Y:S01]  /*d210*/  ENDCOLLECTIVE ;  /* 0x000000000000791b */ /* 0x003fe20003800000 */
.L_x_105:
[----:B------:R-:W-:Y:S01]  /*d220*/  @!PT LDS RZ, [RZ] ;  /* 0x00000000fffff984 */ /* 0x000fe20000000800 */
[----:B------:R-:W-:Y:S01]  /*d230*/  @!PT LDS RZ, [RZ] ;  /* 0x00000000fffff984 */ /* 0x000fe20000000800 */
[----:B------:R-:W-:Y:S01]  /*d240*/  @!PT LDS RZ, [RZ] ;  /* 0x00000000fffff984 */ /* 0x000fe20000000800 */
[----:B------:R0:W-:Y:S01]  /*d250*/  @P0 LDGSTS.E.BYPASS.LTC128B.128 [R7+0x22400], desc[UR36][R2.64], !P2 ;  /* 0x2240000002070fae */ /* 0x0001e2000d101d64 */
[----:B------:R-:W-:Y:S01]  /*d260*/  ISETP.GE.AND P0, PT, R18, 0x11, PT ;  /* 0x000000111200780c */ /* 0x000fe20003f06270 */
[----:B------:R-:W-:-:S12]  /*d270*/  IMAD.MOV.U32 R13, RZ, RZ, R0 ;  /* 0x000000ffff0d7224 */ /* 0x000fd800078e0000 */
[----:B------:R-:W-:Y:S02]  /*d280*/  @P0 LEA R9, R30, UR43, 0x1 ;  /* 0x0000002b1e090c11 */ /* 0x000fe4000f8e08ff */
[----:B0-----:R-:W-:-:S07]  /*d290*/  MOV R4, R14 ;  /* 0x0000000e00047202 */ /* 0x001fce0000000f00 */
[----:B------:R-:W-:Y:S05]  /*d2a0*/  WARPSYNC.COLLECTIVE R15, `(.L_x_106) ;  /* 0x000000000f087348 */ /* 0x000fea0003c00000 */
[----:B------:R0:W1:Y:S02]  /*d2b0*/  SHFL.IDX P6, R14, R13, R12, R11 ;  /* 0x0000000c0d0e7389 */ /* 0x00006400000c000b */
[----:B01----:R-:W-:Y:S01]  /*d2c0*/  ENDCOLLECTIVE ;  /* 0x000000000000791b */ /* 0x003fe20003800000 */
.L_x_106:
[----:B------:R-:W-:Y:S01]  /*d2d0*/  MOV R13, R5 ;  /* 0x00000005000d7202 */ /* 0x000fe20000000f00 */
[----:B------:R-:W-:Y:S01]  /*d2e0*/  IMAD.MOV.U32 R12, RZ, RZ, 0x2 ;  /* 0x00000002ff0c7424 */ /* 0x000fe200078e00ff */
[----:B------:R-:W-:-:S13]  /*d2f0*/  @P0 LEA R2, P1, R22, R14, 0x1 ;  /* 0x0000000e16020211 */ /* 0x000fda00078208ff */
[----:B------:R-:W-:Y:S05]  /*d300*/  WARPSYNC.COLLECTIVE R15, `(.L_x_107) ;  /* 0x000000000f087348 */ /* 0x000fea0003c00000 */
[----:B------:R0:W1:Y:S02]  /*d310*/  SHFL.IDX P6, R14, R13, R12, R11 ;  /* 0x0000000c0d0e7389 */ /* 0x00006400000c000b */
[----:B01----:R-:W-:Y:S01]  /*d320*/  ENDCOLLECTIVE ;  /* 0x000000000000791b */ /* 0x003fe20003800000 */
.L_x_107:
[----:B------:R-:W-:-:S05]  /*d330*/  @P0 IMAD.X R3, RZ, RZ, R4, P1 ;  /* 0x000000ffff030224 */ /* 0x000fca00008e0604 */
[----:B------:R-:W-:Y:S01]  /*d340*/  @!PT LDS RZ, [RZ] ;  /* 0x00000000fffff984 */ /* 0x000fe20000000800 */
[----:B------:R-:W-:Y:S01]  /*d350*/  @!PT LDS RZ, [RZ] ;  /* 0x00000000fffff984 */ /* 0x000fe20000000800 */
[----:B------:R-:W-:Y:S01]  /*d360*/  @!PT LDS RZ, [RZ] ;  /* 0x00000000fffff984 */ /* 0x000fe20000000800 */
[----:B------:R0:W-:Y:S01]  /*d370*/  @P0 LDGSTS.E.BYPASS.LTC128B.128 [R9+0x22c00], desc[UR36][R2.64], !P2 ;  /* 0x22c0000002090fae */ /* 0x0001e2000d101d64 */
[----:B------:R-:W-:Y:S02]  /*d380*/  ISETP.GE.AND P0, PT, R18, 0x21, PT ;  /* 0x000000211200780c */ /* 0x000fe40003f06270 */
[----:B------:R-:W-:-:S11]  /*d390*/  MOV R13, R0 ;  /* 0x00000000000d7202 */ /* 0x000fd60000000f00 */
[----:B------:R-:W-:Y:S01]  /*d3a0*/  @P0 LEA R7, R30, UR43, 0x1 ;  /* 0x0000002b1e070c11 */ /* 0x000fe2000f8e08ff */
[----:B0-----:R-:W-:-:S07]  /*d3b0*/  IMAD.MOV.U32 R4, RZ, RZ, R14 ;  /* 0x000000ffff047224 */ /* 0x001fce00078e000e */
[----:B------:R-:W-:Y:S05]  /*d3c0*/  WARPSYNC.COLLECTIVE R15, `(.L_x_108) ;  /* 0x000000000f087348 */ /* 0x000fea0003c00000 */
[----:B------:R0:W1:Y:S02]  /*d3d0*/  SHFL.IDX P6, R14, R13, R12, R11 ;  /* 0x0000000c0d0e7389 */ /* 0x00006400000c000b */
[----:B01----:R-:W-:Y:S01]  /*d3e0*/  ENDCOLLECTIVE ;  /* 0x000000000000791b */ /* 0x003fe20003800000 */
.L_x_108:
[----:B------:R-:W-:Y:S01]  /*d3f0*/  IMAD.MOV.U32 R13, RZ, RZ, R5 ;  /* 0x000000ffff0d7224 */ /* 0x000fe200078e0005 */
[----:B------:R-:W-:Y:S02]  /*d400*/  MOV R12, 0x3 ;  /* 0x00000003000c7802 */ /* 0x000fe40000000f00 */
[----:B------:R-:W-:-:S13]  /*d410*/  @P0 LEA R2, P1, R22, R14, 0x1 ;  /* 0x0000000e16020211 */ /* 0x000fda00078208ff */
[----:B------:R-:W-:Y:S05]  /*d420*/  WARPSYNC.COLLECTIVE R15, `(.L_x_109) ;  /* 0x000000000f087348 */ /* 0x000fea0003c00000 */
[----:B------:R0:W1:Y:S02]  /*d430*/  SHFL.IDX P6, R14, R13, R12, R11 ;  /* 0x0000000c0d0e7389 */ /* 0x00006400000c000b */
[----:B01----:R-:W-:Y:S01]  /*d440*/  ENDCOLLECTIVE ;  /* 0x000000000000791b */ /* 0x003fe20003800000 */
.L_x_109:
[----:B------:R-:W-:-:S05]  /*d450*/  @P0 IMAD.X R3, RZ, RZ, R4, P1 ;  /* 0x000000ffff030224 */ /* 0x000fca00008e0604 */
[----:B------:R-:W-:Y:S01]  /*d460*/  @!PT LDS RZ, [RZ] ;  /* 0x00000000fffff984 */ /* 0x000fe20000000800 */
[----:B------:R-:W-:Y:S01]  /*d470*/  @!PT LDS RZ, [RZ] ;  /* 0x00000000fffff984 */ /* 0x000fe20000000800 */
[----:B------:R-:W-:Y:S01]  /*d480*/  @!PT LDS RZ, [RZ] ;  /* 0x00000000fffff984 */ /* 0x000fe20000000800 */
[----:B------:R0:W-:Y:S01]  /*d490*/  @P0 LDGSTS.E.BYPASS.LTC128B.128 [R7+0x23400], desc[UR36][R2.64], !P2 ;  /* 0x2340000002070fae */ /* 0x0001e2000d101d64 */
[----:B------:R-:W-:Y:S02]  /*d4a0*/  IMAD.MOV.U32 R13, RZ, RZ, R0 ;  /* 0x000000ffff0d7224 */ /* 0x000fe400078e0000 */
[----:B------:R-:W-:-:S07]  /*d4b0*/  IMAD.MOV.U32 R4, RZ, RZ, R14 ;  /* 0x000000ffff047224 */ /* 0x000fce00078e000e */
[----:B0-----:R-:W-:Y:S05]  /*d4c0*/  WARPSYNC.COLLECTIVE R15, `(.L_x_110) ;  /* 0x000000000f087348 */ /* 0x001fea0003c00000 */
[----:B------:R1:W2:Y:S02]  /*d4d0*/  SHFL.IDX P6, R14, R13, R12, R11 ;  /* 0x0000000c0d0e7389 */ /* 0x0002a400000c000b */
[----:B012---:R-:W-:Y:S01]  /*d4e0*/  ENDCOLLECTIVE ;  /* 0x000000000000791b */ /* 0x007fe20003800000 */
.L_x_110:
[----:B------:R-:W-:Y:S05]  /*d4f0*/  BRA `(.L_x_111) ;  /* 0xffffffd400247947 */ /* 0x000fea000383ffff */
.L_x_64:
[----:B------:R-:W-:Y:S01]  /*d500*/  MOV R13, R5 ;  /* 0x00000005000d7202 */ /* 0x000fe20000000f00 */
[----:B------:R-:W-:Y:S01]  /*d510*/  IMAD.MOV.U32 R12, RZ, RZ, RZ ;  /* 0x000000ffff0c7224 */ /* 0x000fe200078e00ff */
[----:B------:R-:W-:Y:S01]  /*d520*/  MOV R15, 0xffffffff ;  /* 0xffffffff000f7802 */ /* 0x000fe20000000f00 */
[----:B------:R-:W-:Y:S01]  /*d530*/  IMAD.MOV.U32 R11, RZ, RZ, 0x181f ;  /* 0x0000181fff0b7424 */ /* 0x000fe200078e00ff */
[----:B------:R-:W-:-:S07]  /*d540*/  LEA R35, R35, R36, 0x6 ;  /* 0x0000002423237211 */ /* 0x000fce00078e30ff */
[----:B------:R-:W-:Y:S05]  /*d550*/  WARPSYNC.COLLECTIVE R15, `(.L_x_112) ;  /* 0x000000000f087348 */ /* 0x000fea0003c00000 */
[----:B------:R0:W1:Y:S02]  /*d560*/  SHFL.IDX P6, R14, R13, R12, R11 ;  /* 0x0000000c0d0e7389 */ /* 0x00006400000c000b */
[----:B01----:R-:W-:Y:S01]  /*d570*/  ENDCOLLECTIVE ;  /* 0x000000000000791b */ /* 0x003fe20003800000 */
.L_x_112:
[----:B------:R-:W-:Y:S01]  /*d580*/  IADD3 R9, R35, 0x10, RZ ;  /* 0x0000001023097810 */ /* 0x000fe20007ffe0ff */
[----:B------:R-:W-:Y:S02]  /*d590*/  IMAD.MOV.U32 R13, RZ, RZ, R4 ;  /* 0x000000ffff0d7224 */ /* 0x000fe400078e0004 */
[----:B------:R-:W-:-:S07]  /*d5a0*/  IMAD.MOV.U32 R2, RZ, RZ, R14 ;  /* 0x000000ffff027224 */ /* 0x000fce00078e000e */
[----:B------:R-:W-:Y:S05]  /*d5b0*/  WARPSYNC.COLLECTIVE R15, `(.L_x_113) ;  /* 0x000000000f087348 */ /* 0x000fea0003c00000 */
[----:B------:R0:W1:Y:S02]  /*d5c0*/  SHFL.IDX P6, R14, R13, R12, R11 ;  /* 0x0000000c0d0e7389 */ /* 0x00006400000c000b */
[----:B01----:R-:W-:Y:S01]  /*d5d0*/  ENDCOLLECTIVE ;  /* 0x000000000000791b */ /* 0x003fe20003800000 */
.L_x_113:
[----:B------:R-:W-:Y:S02]  /*d5e0*/  ULDC UR4, c[0x0][0x288] ;  /* 0x0000a20000047ab9 */ /* 0x000fe40000000800 */
[----:B------:R-:W-:-:S05]  /*d5f0*/  IMAD R0, R0, UR4, RZ ;  /* 0x0000000400007c24 */ /* 0x000fca000f8e02ff */
[----:B------:R-:W-:Y:S01]  /*d600*/  ISETP.GE.AND P0, PT, R35, R0, PT ;  /* 0x000000002300720c */ /* 0x000fe20003f06270 */
[----:B------:R-:W-:Y:S02]  /*d610*/  IMAD.MOV.U32 R13, RZ, RZ, R5 ;  /* 0x000000ffff0d7224 */ /* 0x000fe400078e0005 */
[----:B------:R-:W-:-:S10]  /*d620*/  IMAD.MOV.U32 R12, RZ, RZ, 0x1 ;  /* 0x00000001ff0c7424 */ /* 0x000fd400078e00ff */
[----:B------:R-:W-:Y:S02]  /*d630*/  @!P0 LEA R7, R30, UR43, 0x1 ;  /* 0x0000002b1e078c11 */ /* 0x000fe4000f8e08ff */
[----:B------:R-:W-:-:S05]  /*d640*/  @!P0 LEA R14, P2, R22, R14, 0x1 ;  /* 0x0000000e160e8211 */ /* 0x000fca00078408ff */
[----:B------:R-:W-:Y:S02]  /*d650*/  @!P0 IMAD.X R3, RZ, RZ, R2, P2 ;  /* 0x000000ffff038224 */ /* 0x000fe400010e0602 */
[----:B------:R-:W-:-:S07]  /*d660*/  @!P0 IMAD.MOV.U32 R2, RZ, RZ, R14 ;  /* 0x000000ffff028224 */ /* 0x000fce00078e000e */
[----:B------:R-:W-:Y:S05]  /*d670*/  WARPSYNC.COLLECTIVE R15, `(.L_x_114) ;  /* 0x000000000f087348 */ /* 0x000fea0003c00000 */
[----:B------:R0:W1:Y:S02]  /*d680*/  SHFL.IDX P6, R14, R13, R12, R11 ;  /* 0x0000000c0d0e7389 */ /* 0x00006400000c000b */
[----:B01----:R-:W-:Y:S01]  /*d690*/  ENDCOLLECTIVE ;  /* 0x000000000000791b */ /* 0x003fe20003800000 */
.L_x_114:
[----:B------:R-:W-:Y:S01]  /*d6a0*/  @!PT LDS RZ, [RZ] ;  /* 0x00000000fffff984 */ /* 0x000fe20000000800 */
[----:B------:R-:W-:Y:S01]  /*d6b0*/  @!PT LDS RZ, [RZ] ;  /* 0x00000000fffff984 */ /* 0x000fe20000000800 */
[----:B------:R-:W-:Y:S01]  /*d6c0*/  @!PT LDS RZ, [RZ] ;  /* 0x00000000fffff984 */ /* 0x000fe20000000800 */
[----:B------:R0:W-:Y:S01]  /*d6d0*/  @!P0 LDGSTS.E.BYPASS.LTC128B.128 [R7+0x20400], desc[UR36][R2.64], !P1 ;  /* 0x2040000002078fae */ /* 0x0001e2000c901d64 */
[----:B------:R-:W-:Y:S01]  /*d6e0*/  ISETP.GE.AND P0, PT, R9, R0, PT ;  /* 0x000000000900720c */ /* 0x000fe20003f06270 */
[----:B------:R-:W-:Y:S01]  /*d6f0*/  IMAD.MOV.U32 R13, RZ, RZ, R4 ;  /* 0x000000ffff0d7224 */ /* 0x000fe200078e0004 */
[----:B0-----:R-:W-:-:S11]  /*d700*/  IADD3 R7, R35, 0x20, RZ ;  /* 0x0000002023077810 */ /* 0x001fd60007ffe0ff */
[----:B------:R-:W-:Y:S02]  /*d710*/  @!P0 LEA R9, R30, UR43, 0x1 ;  /* 0x0000002b1e098c11 */ /* 0x000fe4000f8e08ff */
[----:B------:R-:W-:-:S07]  /*d720*/  MOV R6, R14 ;  /* 0x0000000e00067202 */ /* 0x000fce0000000f00 */
[----:B------:R-:W-:Y:S05]  /*d730*/  WARPSYNC.COLLECTIVE R15, `(.L_x_115) ;  /* 0x000000000f087348 */ /* 0x000fea0003c00000 */
[----:B------:R0:W1:Y:S02]  /*d740*/  SHFL.IDX P6, R14, R13, R12, R11 ;  /* 0x0000000c0d0e7389 */ /* 0x00006400000c000b */
[----:B01----:R-:W-:Y:S01]  /*d750*/  ENDCOLLECTIVE ;  /* 0x000000000000791b */ /* 0x003fe20003800000 */
.L_x_115:
[----:B------:R-:W-:Y:S02]  /*d760*/  IMAD.MOV.U32 R13, RZ, RZ, R5 ;  /* 0x000000ffff0d7224 */ /* 0x000fe400078e0005 */
[----:B------:R-:W-:Y:S01]  /*d770*/  IMAD.MOV.U32 R12, RZ, RZ, 0x2 ;  /* 0x00000002ff0c7424 */ /* 0x000fe200078e00ff */
[----:B------:R-:W-:-:S13]  /*d780*/  @!P0 LEA R2, P2, R22, R14, 0x1 ;  /* 0x0000000e16028211 */ /* 0x000fda00078408ff */
[----:B------:R-:W-:Y:S05]  /*d790*/  WARPSYNC.COLLECTIVE R15, `(.L_x_116) ;  /* 0x000000000f087348 */ /* 0x000fea0003c00000 */
[----:B------:R0:W1:Y:S02]  /*d7a0*/  SHFL.IDX P6, R14, R13, R12, R11 ;  /* 0x0000000c0d0e7389 */ /* 0x00006400000c000b */
[----:B01----:R-:W-:Y:S01]  /*d7b0*/  ENDCOLLECTIVE ;  /* 0x000000000000791b */ /* 0x003fe20003800000 */
.L_x_116:
[----:B------:R-:W-:-:S05]  /*d7c0*/  @!P0 IMAD.X R3, RZ, RZ, R6, P2 ;  /* 0x000000ffff038224 */ /* 0x000fca00010e0606 */
[----:B------:R-:W-:Y:S01]  /*d7d0*/  @!PT LDS RZ, [RZ] ;  /* 0x00000000fffff984 */ /* 0x000fe20000000800 */
[----:B------:R-:W-:Y:S01]  /*d7e0*/  @!PT LDS RZ, [RZ] ;  /* 0x00000000fffff984 */ /* 0x000fe20000000800 */
[----:B------:R-:W-:Y:S01]  /*d7f0*/  @!PT LDS RZ, [RZ] ;  /* 0x00000000fffff984 */ /* 0x000fe20000000800 */
[----:B------:R0:W-:Y:S01]  /*d800*/  @!P0 LDGSTS.E.BYPASS.LTC128B.128 [R9+0x20c00], desc[UR36][R2.64], !P1 ;  /* 0x20c0000002098fae */ /* 0x0001e2000c901d64 */
[----:B------:R-:W-:Y:S01]  /*d810*/  ISETP.GE.AND P0, PT, R7, R0, PT ;  /* 0x000000000700720c */ /* 0x000fe20003f06270 */
[----:B------:R-:W-:-:S12]  /*d820*/  IMAD.MOV.U32 R13, RZ, RZ, R4 ;  /* 0x000000ffff0d7224 */ /* 0x000fd800078e0004 */
[----:B------:R-:W-:Y:S02]  /*d830*/  @!P0 LEA R7, R30, UR43, 0x1 ;  /* 0x0000002b1e078c11 */ /* 0x000fe4000f8e08ff */
[----:B0-----:R-:W-:-:S07]  /*d840*/  MOV R6, R14 ;  /* 0x0000000e00067202 */ /* 0x001fce0000000f00 */
[----:B------:R-:W-:Y:S05]  /*d850*/  WARPSYNC.COLLECTIVE R15, `(.L_x_117) ;  /* 0x000000000f087348 */ /* 0x000fea0003c00000 */
[----:B------:R0:W1:Y:S02]  /*d860*/  SHFL.IDX P6, R14, R13, R12, R11 ;  /* 0x0000000c0d0e7389 */ /* 0x00006400000c000b */
[----:B01----:R-:W-:Y:S01]  /*d870*/  ENDCOLLECTIVE ;  /* 0x000000000000791b */ /* 0x003fe20003800000 */
.L_x_117:
[----:B------:R-:W-:Y:S01]  /*d880*/  MOV R13, R5 ;  /* 0x00000005000d7202 */ /* 0x000fe20000000f00 */
[----:B------:R-:W-:Y:S01]  /*d890*/  IMAD.MOV.U32 R12, RZ, RZ, 0x3 ;  /* 0x00000003ff0c7424 */ /* 0x000fe200078e00ff */
[----:B------:R-:W-:-:S13]  /*d8a0*/  @!P0 LEA R2, P2, R22, R14, 0x1 ;  /* 0x0000000e16028211 */ /* 0x000fda00078408ff */
[----:B------:R-:W-:Y:S05]  /*d8b0*/  WARPSYNC.COLLECTIVE R15, `(.L_x_118) ;  /* 0x000000000f087348 */ /* 0x000fea0003c00000 */
[----:B------:R0:W1:Y:S02]  /*d8c0*/  SHFL.IDX P6, R14, R13, R12, R11 ;  /* 0x0000000c0d0e7389 */ /* 0x00006400000c000b */
[----:B01----:R-:W-:Y:S01]  /*d8d0*/  ENDCOLLECTIVE ;  /* 0x000000000000791b */ /* 0x003fe20003800000 */
.L_x_118:
[----:B------:R-:W-:-:S05]  /*d8e0*/  @!P0 IMAD.X R3, RZ, RZ, R6, P2 ;  /* 0x000000ffff038224 */ /* 0x000fca00010e0606 */
[----:B------:R-:W-:Y:S01]  /*d8f0*/  @!PT LDS RZ, [RZ] ;  /* 0x00000000fffff984 */ /* 0x000fe20000000800 */
[----:B------:R-:W-:Y:S01]  /*d900*/  @!PT LDS RZ, [RZ] ;  /* 0x00000000fffff984 */ /* 0x000fe20000000800 */
[----:B------:R-:W-:Y:S01]  /*d910*/  @!PT LDS RZ, [RZ] ;  /* 0x00000000fffff984 */ /* 0x000fe20000000800 */
[----:B------:R0:W-:Y:S01]  /*d920*/  @!P0 LDGSTS.E.BYPASS.LTC128B.128 [R7+0x21400], desc[UR36][R2.64], !P1 ;  /* 0x2140000002078fae */ /* 0x0001e2000c901d64 */
[----:B------:R-:W-:Y:S01]  /*d930*/  MOV R13, R4 ;  /* 0x00000004000d7202 */ /* 0x000fe20000000f00 */
[----:B------:R-:W-:-:S07]  /*d940*/  IMAD.MOV.U32 R6, RZ, RZ, R14 ;  /* 0x000000ffff067224 */ /* 0x000fce00078e000e */
[----:B0-----:R-:W-:Y:S05]  /*d950*/  WARPSYNC.COLLECTIVE R15, `(.L_x_119) ;  /* 0x000000000f087348 */ /* 0x001fea0003c00000 */
[----:B------:R1:W2:Y:S02]  /*d960*/  SHFL.IDX P6, R14, R13, R12, R11 ;  /* 0x0000000c0d0e7389 */ /* 0x0002a400000c000b */
[----:B012---:R-:W-:Y:S01]  /*d970*/  ENDCOLLECTIVE ;  /* 0x000000000000791b */ /* 0x007fe20003800000 */
.L_x_119:
[----:B------:R-:W-:Y:S05]  /*d980*/  BRA `(.L_x_120) ;  /* 0xffffffd400c47947 */ /* 0x000fea000383ffff */
.L_x_65:
[----:B0-----:R-:W-:-:S04]  /*d990*/  IMAD.U32 R3, RZ, RZ, UR43 ;  /* 0x0000002bff037e24 */ /* 0x001fc8000f8e00ff */
[----:B------:R0:W1:Y:S03]  /*d9a0*/  SYNCS.PHASECHK.TRANS64.TRYWAIT P0, [R3+URZ+0x28c20], R0 ;  /* 0x028c2000030075a7 */ /* 0x000066000800017f */
[----:B-1----:R-:W-:Y:S05]  /*d9b0*/  @!P0 NANOSLEEP.SYNCS 0x989680 ;  /* 0x009896800000895d */ /* 0x002fea0003900000 */
[----:B------:R-:W1:Y:S02]  /*d9c0*/  @!P0 SYNCS.PHASECHK.TRANS64 P0, [R3+URZ+0x28c20], R0 ;  /* 0x028c2000030085a7 */ /* 0x000e64000800007f */
[----:B-1----:R-:W-:Y:S05]  /*d9d0*/  @!P0 BRA `(.L_x_65) ;  /* 0xfffffffc00ec8947 */ /* 0x002fea000383ffff */
[----:B------:R-:W-:Y:S05]  /*d9e0*/  BRA `(.L_x_121) ;  /* 0xffffffd400f47947 */ /* 0x000fea000383ffff */
.L_x_67:
[----:B0-----:R-:W-:-:S04]  /*d9f0*/  IMAD.U32 R3, RZ, RZ, UR43 ;  /* 0x0000002bff037e24 */ /* 0x001fc8000f8e00ff */
[----:B------:R0:W1:Y:S03]  /*da00*/  SYNCS.PHASECHK.TRANS64.TRYWAIT P0, [R3+URZ+0x28c60], R0 ;  /* 0x028c6000030075a7 */ /* 0x000066000800017f */
[----:B-1----:R-:W-:Y:S05]  /*da10*/  @!P0 NANOSLEEP.SYNCS 0x989680 ;  /* 0x009896800000895d */ /* 0x002fea0003900000 */
[----:B------:R-:W1:Y:S02]  /*da20*/  @!P0 SYNCS.PHASECHK.TRANS64 P0, [R3+URZ+0x28c60], R0 ;  /* 0x028c6000030085a7 */ /* 0x000e64000800007f */
[----:B-1----:R-:W-:Y:S05]  /*da30*/  @!P0 BRA `(.L_x_67) ;  /* 0xfffffffc00ec8947 */ /* 0x002fea000383ffff */
[----:B------:R-:W-:Y:S05]  /*da40*/  BRA `(.L_x_122) ;  /* 0xffffffd400f07947 */ /* 0x000fea000383ffff */
.L_x_68:
[----:B------:R-:W-:Y:S01]  /*da50*/  BSSY B0, `(.L_x_123) ;  /* 0x0000008000007945 */ /* 0x000fe20003800000 */
[----:B------:R-:W-:Y:S01]  /*da60*/  MOV R13, R6 ;  /* 0x00000006000d7202 */ /* 0x000fe20000000f00 */
[----:B------:R-:W-:Y:S01]  /*da70*/  IMAD.MOV.U32 R12, RZ, RZ, RZ ;  /* 0x000000ffff0c7224 */ /* 0x000fe200078e00ff */
[----:B------:R-:W-:Y:S01]  /*da80*/  MOV R15, 0xffffffff ;  /* 0xffffffff000f7802 */ /* 0x000fe20000000f00 */
[----:B------:R-:W-:-:S07]  /*da90*/  IMAD.MOV.U32 R11, RZ, RZ, 0x181f ;  /* 0x0000181fff0b7424 */ /* 0x000fce00078e00ff */
[----:B------:R-:W-:Y:S05]  /*daa0*/  WARPSYNC.COLLECTIVE R15, `(.L_x_124) ;  /* 0x000000000f087348 */ /* 0x000fea0003c00000 */
[----:B------:R0:W1:Y:S02]  /*dab0*/  SHFL.IDX P6, R14, R13, R12, R11 ;  /* 0x0000000c0d0e7389 */ /* 0x00006400000c000b */
[----:B01----:R-:W-:Y:S01]  /*dac0*/  ENDCOLLECTIVE ;  /* 0x000000000000791b */ /* 0x003fe20003800000 */
.L_x_124:
[----:B------:R-:W-:Y:S05]  /*dad0*/  BSYNC B0 ;  /* 0x0000000000007941 */ /* 0x000fea0003800000 */
.L_x_123:
[----:B------:R-:W-:Y:S01]  /*dae0*/  IMAD.MOV.U32 R13, RZ, RZ, R0 ;  /* 0x000000ffff0d7224 */ /* 0x000fe200078e0000 */
[----:B------:R-:W-:Y:S01]  /*daf0*/  MOV R12, RZ ;  /* 0x000000ff000c7202 */ /* 0x000fe20000000f00 */
[----:B------:R-:W-:Y:S01]  /*db00*/  IMAD.MOV.U32 R11, RZ, RZ, 0x181f ;  /* 0x0000181fff0b7424 */ /* 0x000fe200078e00ff */
[----:B------:R-:W-:Y:S01]  /*db10*/  SHF.L.U32 R8, R22, 0x1, RZ ;  /* 0x0000000116087819 */ /* 0x000fe200000006ff */
[----:B------:R-:W-:Y:S01]  /*db20*/  IMAD.MOV.U32 R15, RZ, RZ, -0x1 ;  /* 0xffffffffff0f7424 */ /* 0x000fe200078e00ff */
[----:B------:R-:W-:Y:S01]  /*db30*/  LOP3.LUT R4, R17, 0x1, RZ, 0xc0, !PT ;  /* 0x0000000111047812 */ /* 0x000fe200078ec0ff */
[----:B------:R-:W-:Y:S01]  /*db40*/  IMAD.MOV.U32 R3, RZ, RZ, R14 ;  /* 0x000000ffff037224 */ /* 0x000fe200078e000e */
[----:B------:R-:W-:-:S07]  /*db50*/  LEA R7, R30, UR43, 0x1 ;  /* 0x0000002b1e077c11 */ /* 0x000fce000f8e08ff */
[----:B------:R-:W-:Y:S05]  /*db60*/  WARPSYNC.COLLECTIVE R15, `(.L_x_125) ;  /* 0x000000000f087348 */ /* 0x000fea0003c00000 */
[----:B------:R0:W1:Y:S02]  /*db70*/  SHFL.IDX P6, R14, R13, R12, R11 ;  /* 0x0000000c0d0e7389 */ /* 0x00006400000c000b */
[----:B01----:R-:W-:Y:S01]  /*db80*/  ENDCOLLECTIVE ;  /* 0x000000000000791b */ /* 0x003fe20003800000 */
.L_x_125:
[----:B------:R-:W-:Y:S02]  /*db90*/  ISETP.NE.U32.AND P1, PT, R4, 0x1, PT ;  /* 0x000000010400780c */ /* 0x000fe40003f25070 */
[C---:B------:R-:W-:Y:S02]  /*dba0*/  LOP3.LUT P5, RZ, R17.reuse, 0x2, RZ, 0xc0, !PT ;  /* 0x0000000211ff7812 */ /* 0x040fe400078ac0ff */
[C---:B------:R-:W-:Y:S02]  /*dbb0*/  LOP3.LUT P4, RZ, R17.reuse, 0x4, RZ, 0xc0, !PT ;  /* 0x0000000411ff7812 */ /* 0x040fe4000788c0ff */
[C---:B------:R-:W-:Y:S02]  /*dbc0*/  LOP3.LUT P3, RZ, R17.reuse, 0x8, RZ, 0xc0, !PT ;  /* 0x0000000811ff7812 */ /* 0x040fe4000786c0ff */
[----:B------:R-:W-:Y:S02]  /*dbd0*/  LOP3.LUT P2, RZ, R17, 0x10, RZ, 0xc0, !PT ;  /* 0x0000001011ff7812 */ /* 0x000fe4000784c0ff */
[----:B------:R-:W-:-:S02]  /*dbe0*/  LOP3.LUT R16, R16, 0xfffffeff, RZ, 0xc0, !PT ;  /* 0xfffffeff10107812 */ /* 0x000fc400078ec0ff */
[----:B------:R-:W-:Y:S01]  /*dbf0*/  PRMT R4, R17, 0x8880, RZ ;  /* 0x0000888011047816 */ /* 0x000fe200000000ff */
[----:B------:R-:W-:Y:S01]  /*dc00*/  IMAD.MOV.U32 R13, RZ, RZ, R6 ;  /* 0x000000ffff0d7224 */ /* 0x000fe200078e0006 */
[----:B------:R-:W-:Y:S02]  /*dc10*/  @P1 LOP3.LUT R16, R16, 0x100, RZ, 0xfc, !PT ;  /* 0x0000010010101812 */ /* 0x000fe400078efcff */
[----:B------:R-:W-:Y:S02]  /*dc20*/  MOV R12, 0x1 ;  /* 0x00000001000c7802 */ /* 0x000fe40000000f00 */
[----:B------:R-:W-:Y:S02]  /*dc30*/  LOP3.LUT R16, R16, 0xfffffdff, RZ, 0xc0, !PT ;  /* 0xfffffdff10107812 */ /* 0x000fe400078ec0ff */
[----:B------:R-:W-:-:S05]  /*dc40*/  IADD3 R2, P0, R14, R8, RZ ;  /* 0x000000080e027210 */ /* 0x000fca0007f1e0ff */
[----:B------:R-:W-:Y:S01]  /*dc50*/  IMAD.X R3, RZ, RZ, R3, P0 ;  /* 0x000000ffff037224 */ /* 0x000fe200000e0603 */
[----:B------:R-:W-:Y:S02]  /*dc60*/  ISETP.LT.OR P0, PT, R18, 0x1, P1 ;  /* 0x000000011200780c */ /* 0x000fe40000f01670 */
[----:B------:R-:W-:-:S11]  /*dc70*/  LOP3.LUT P1, RZ, R17, 0x20, RZ, 0xc0, !PT ;  /* 0x0000002011ff7812 */ /* 0x000fd6000782c0ff */
[----:B------:R-:W-:Y:S01]  /*dc80*/  @!PT LDS RZ, [RZ] ;  /* 0x00000000fffff984 */ /* 0x000fe20000000800 */
[----:B------:R-:W-:Y:S01]  /*dc90*/  @!PT LDS RZ, [RZ] ;  /* 0x00000000fffff984 */ /* 0x000fe20000000800 */
[----:B------:R-:W-:Y:S01]  /*dca0*/  @!PT LDS RZ, [RZ] ;  /* 0x00000000fffff984 */ /* 0x000fe20000000800 */
        /* <DEDUP_REMOVED lines=12> */
[----:B------:R-:W-:-:S13]  /*dd70*/  ISETP.LT.OR P6, PT, R18, 0x1, !P0 ;  /* 0x000000011200780c */ /* 0x000fda00047c1670 */
[----:B------:R0:W-:Y:S01]  /*dd80*/  LDGSTS.E.BYPASS.LTC128B.128 [R7+0xc400], desc[UR36][R2.64+0x300], !P6 ;  /* 0x0c40030002077fae */ /* 0x0001e2000f101d64 */
[----:B------:R-:W-:Y:S01]  /*dd90*/  ISETP.GT.AND P6, PT, R4, -0x1, PT ;  /* 0xffffffff0400780c */ /* 0x000fe20003fc4270 */
[----:B------:R-:W-:-:S12]  /*dda0*/  IMAD.MOV.U32 R4, RZ, RZ, RZ ;  /* 0x000000ffff047224 */ /* 0x000fd800078e00ff */
[----:B------:R-:W-:Y:S02]  /*ddb0*/  @P6 LOP3.LUT R16, R16, 0x200, RZ, 0xfc, !PT ;  /* 0x0000020010106812 */ /* 0x000fe400078efcff */
[----:B------:R-:W-:-:S13]  /*ddc0*/  ISETP.LT.OR P6, PT, R18, 0x1, P6 ;  /* 0x000000011200780c */ /* 0x000fda00037c1670 */
[----:B------:R0:W-:Y:S02]  /*ddd0*/  LDGSTS.E.BYPASS.LTC128B.128 [R7+0xe400], desc[UR36][R2.64+0x380], !P6 ;  /* 0x0e40038002077fae */ /* 0x0001e4000f101d64 */
[----:B0-----:R-:W-:Y:S05]  /*dde0*/  WARPSYNC.COLLECTIVE R15, `(.L_x_126) ;  /* 0x000000000f087348 */ /* 0x001fea0003c00000 */
[----:B------:R1:W2:Y:S02]  /*ddf0*/  SHFL.IDX P6, R14, R13, R12, R11 ;  /* 0x0000000c0d0e7389 */ /* 0x0002a400000c000b */
[----:B012---:R-:W-:Y:S01]  /*de00*/  ENDCOLLECTIVE ;  /* 0x000000000000791b */ /* 0x007fe20003800000 */
.L_x_126:
[----:B------:R-:W-:Y:S02]  /*de10*/  IMAD.MOV.U32 R13, RZ, RZ, R0 ;  /* 0x000000ffff0d7224 */ /* 0x000fe400078e0000 */
[----:B------:R-:W-:-:S07]  /*de20*/  IMAD.MOV.U32 R5, RZ, RZ, R14 ;  /* 0x000000ffff057224 */ /* 0x000fce00078e000e */
[----:B------:R-:W-:Y:S05]  /*de30*/  WARPSYNC.COLLECTIVE R15, `(.L_x_127) ;  /* 0x000000000f087348 */ /* 0x000fea0003c00000 */
[----:B------:R0:W1:Y:S02]  /*de40*/  SHFL.IDX P6, R14, R13, R12, R11 ;  /* 0x0000000c0d0e7389 */ /* 0x00006400000c000b */
[----:B01----:R-:W-:Y:S01]  /*de50*/  ENDCOLLECTIVE ;  /* 0x000000000000791b */ /* 0x003fe20003800000 */
.L_x_127:
[----:B------:R-:W-:Y:S02]  /*de60*/  IMAD.MOV.U32 R13, RZ, RZ, R6 ;  /* 0x000000ffff0d7224 */ /* 0x000fe400078e0006 */
[----:B------:R-:W-:Y:S01]  /*de70*/  IMAD.MOV.U32 R12, RZ, RZ, 0x2 ;  /* 0x00000002ff0c7424 */ /* 0x000fe200078e00ff */
[----:B------:R-:W-:-:S04]  /*de80*/  IADD3 R2, P6, R14, R8, RZ ;  /* 0x000000080e027210 */ /* 0x000fc80007fde0ff */
[----:B------:R-:W-:Y:S02]  /*de90*/  IADD3.X R3, RZ, R5, RZ, P6, !PT ;  /* 0x00000005ff037210 */ /* 0x000fe400037fe4ff */
[----:B------:R-:W-:-:S04]  /*dea0*/  LOP3.LUT P6, RZ, R16, 0x100, RZ, 0xc0, !PT ;  /* 0x0000010010ff7812 */ /* 0x000fc800078cc0ff */
[----:B------:R-:W-:-:S13]  /*deb0*/  ISETP.LT.OR P6, PT, R18, 0x11, P6 ;  /* 0x000000111200780c */ /* 0x000fda00037c1670 */
        /* <DEDUP_REMOVED lines=18> */
[----:B------:R0:W-:Y:S02]  /*dfe0*/  LDGSTS.E.BYPASS.LTC128B.128 [R7+0xec00], desc[UR36][R2.64+0x380], !P6 ;  /* 0x0ec0038002077fae */ /* 0x0001e4000f101d64 */
[----:B0-----:R-:W-:Y:S05]  /*dff0*/  WARPSYNC.COLLECTIVE R15, `(.L_x_128) ;  /* 0x000000000f087348 */ /* 0x001fea0003c00000 */
[----:B------:R1:W2:Y:S02]  /*e000*/  SHFL.IDX P6, R14, R13, R12, R11 ;  /* 0x0000000c0d0e7389 */ /* 0x0002a400000c000b */
[----:B012---:R-:W-:Y:S01]  /*e010*/  ENDCOLLECTIVE ;  /* 0x000000000000791b */ /* 0x007fe20003800000 */
.L_x_128:
[----:B------:R-:W-:Y:S01]  /*e020*/  IMAD.MOV.U32 R13, RZ, RZ, R0 ;  /* 0x000000ffff0d7224 */ /* 0x000fe200078e0000 */
[----:B------:R-:W-:-:S07]  /*e030*/  MOV R9, R14 ;  /* 0x0000000e00097202 */ /* 0x000fce0000000f00 */
[----:B------:R-:W-:Y:S05]  /*e040*/  WARPSYNC.COLLECTIVE R15, `(.L_x_129) ;  /* 0x000000000f087348 */ /* 0x000fea0003c00000 */
[----:B------:R0:W1:Y:S02]  /*e050*/  SHFL.IDX P6, R14, R13, R12, R11 ;  /* 0x0000000c0d0e7389 */ /* 0x00006400000c000b */
[----:B01----:R-:W-:Y:S01]  /*e060*/  ENDCOLLECTIVE ;  /* 0x000000000000791b */ /* 0x003fe20003800000 */
.L_x_129:
[----:B------:R-:W-:Y:S01]  /*e070*/  MOV R13, R6 ;  /* 0x00000006000d7202 */ /* 0x000fe20000000f00 */
[----:B------:R-:W-:Y:S01]  /*e080*/  IMAD.MOV.U32 R12, RZ, RZ, 0x3 ;  /* 0x00000003ff0c7424 */ /* 0x000fe200078e00ff */
[----:B------:R-:W-:-:S05]  /*e090*/  IADD3 R2, P6, R14, R8, RZ ;  /* 0x000000080e027210 */ /* 0x000fca0007fde0ff */
[----:B------:R-:W-:Y:S01]  /*e0a0*/  IMAD.X R3, RZ, RZ, R9, P6 ;  /* 0x000000ffff037224 */ /* 0x000fe200030e0609 */
        /* <DEDUP_REMOVED lines=24> */
.L_x_130:
[----:B------:R-:W-:Y:S01]  /*e230*/  MOV R13, R0 ;  /* 0x00000000000d7202 */ /* 0x000fe20000000f00 */
[----:B------:R-:W-:-:S07]  /*e240*/  IMAD.MOV.U32 R6, RZ, RZ, R14 ;  /* 0x000000ffff067224 */ /* 0x000fce00078e000e */
[----:B------:R-:W-:Y:S05]  /*e250*/  WARPSYNC.COLLECTIVE R15, `(.L_x_131) ;  /* 0x000000000f087348 */ /* 0x000fea0003c00000 */
[----:B------:R0:W1:Y:S02]  /*e260*/  SHFL.IDX P6, R14, R13, R12, R11 ;  /* 0x0000000c0d0e7389 */ /* 0x00006400000c000b */
[----:B01----:R-:W-:Y:S01]  /*e270*/  ENDCOLLECTIVE ;  /* 0x000000000000791b */ /* 0x003fe20003800000 */
.L_x_131:
[----:B------:R-:W-:Y:S05]  /*e280*/  BRA `(.L_x_132) ;  /* 0xffffffd400847947 */ /* 0x000fea000383ffff */
.L_x_75:
[----:B-1----:R1:W2:Y:S02]  /*e290*/  SYNCS.PHASECHK.TRANS64.TRYWAIT P0, [R10+URZ+0x28c40], R20 ;  /* 0x028c40140a0075a7 */ /* 0x0022a4000800017f */
[----:B--2---:R-:W-:Y:S05]  /*e2a0*/  @!P0 NANOSLEEP.SYNCS 0x989680 ;  /* 0x009896800000895d */ /* 0x004fea0003900000 */
[----:B------:R-:W2:Y:S02]  /*e2b0*/  @!P0 SYNCS.PHASECHK.TRANS64 P0, [R10+URZ+0x28c40], R20 ;  /* 0x028c40140a0085a7 */ /* 0x000ea4000800007f */
[----:B--2---:R-:W-:Y:S05]  /*e2c0*/  @!P0 BRA `(.L_x_75) ;  /* 0xfffffffc00f08947 */ /* 0x004fea000383ffff */
[----:B------:R-:W-:Y:S05]  /*e2d0*/  BRA `(.L_x_133) ;  /* 0xffffffd800bc7947 */ /* 0x000fea000383ffff */
.L_x_76:
[----:B------:R-:W-:Y:S01]  /*e2e0*/  BSSY B1, `(.L_x_134) ;  /* 0x0000008000017945 */ /* 0x000fe20003800000 */
[----:B------:R-:W-:Y:S01]  /*e2f0*/  IMAD.MOV.U32 R13, RZ, RZ, R29 ;  /* 0x000000ffff0d7224 */ /* 0x000fe200078e001d */
[----:B------:R-:W-:Y:S01]  /*e300*/  MOV R12, RZ ;  /* 0x000000ff000c7202 */ /* 0x000fe20000000f00 */
[----:B------:R-:W-:Y:S02]  /*e310*/  IMAD.MOV.U32 R11, RZ, RZ, 0x181f ;  /* 0x0000181fff0b7424 */ /* 0x000fe400078e00ff */
[----:B------:R-:W-:-:S07]  /*e320*/  IMAD.MOV.U32 R15, RZ, RZ, -0x1 ;  /* 0xffffffffff0f7424 */ /* 0x000fce00078e00ff */
[----:B-1----:R-:W-:Y:S05]  /*e330*/  WARPSYNC.COLLECTIVE R15, `(.L_x_135) ;  /* 0x000000000f087348 */ /* 0x002fea0003c00000 */
[----:B------:R0:W2:Y:S02]  /*e340*/  SHFL.IDX P6, R14, R13, R12, R11 ;  /* 0x0000000c0d0e7389 */ /* 0x0000a400000c000b */
[----:B012---:R-:W-:Y:S01]  /*e350*/  ENDCOLLECTIVE ;  /* 0x000000000000791b */ /* 0x007fe20003800000 */
.L_x_135:
[----:B------:R-:W-:Y:S05]  /*e360*/  BSYNC B1 ;  /* 0x0000000000017941 */ /* 0x000fea0003800000 */
.L_x_134:
[----:B------:R-:W-:Y:S01]  /*e370*/  IMAD.MOV.U32 R13, RZ, RZ, R26 ;  /* 0x000000ffff0d7224 */ /* 0x000fe200078e001a */
[----:B------:R-:W-:Y:S01]  /*e380*/  MOV R11, 0x181f ;  /* 0x0000181f000b7802 */ /* 0x000fe20000000f00 */
[----:B------:R-:W-:Y:S01]  /*e390*/  IMAD.MOV.U32 R12, RZ, RZ, RZ ;  /* 0x000000ffff0c7224 */ /* 0x000fe200078e00ff */
[----:B------:R-:W-:Y:S01]  /*e3a0*/  MOV R3, R14 ;  /* 0x0000000e00037202 */ /* 0x000fe20000000f00 */
[----:B------:R-:W-:Y:S01]  /*e3b0*/  IMAD.MOV.U32 R15, RZ, RZ, -0x1 ;  /* 0xffffffffff0f7424 */ /* 0x000fe200078e00ff */
[----:B------:R-:W-:-:S07]  /*e3c0*/  LEA R27, R17, UR43, 0x1 ;  /* 0x0000002b111b7c11 */ /* 0x000fce000f8e08ff */
[----:B------:R-:W-:Y:S05]  /*e3d0*/  WARPSYNC.COLLECTIVE R15, `(.L_x_136) ;  /* 0x000000000f087348 */ /* 0x000fea0003c00000 */
[----:B------:R0:W1:Y:S02]  /*e3e0*/  SHFL.IDX P6, R14, R13, R12, R11 ;  /* 0x0000000c0d0e7389 */ /* 0x00006400000c000b */
[----:B01----:R-:W-:Y:S01]  /*e3f0*/  ENDCOLLECTIVE ;  /* 0x000000000000791b */ /* 0x003fe20003800000 */
.L_x_136:
[----:B------:R-:W-:Y:S01]  /*e400*/  MOV R13, R29 ;  /* 0x0000001d000d7202 */ /* 0x000fe20000000f00 */
[----:B------:R-:W-:Y:S01]  /*e410*/  IMAD.MOV.U32 R12, RZ, RZ, 0x1 ;  /* 0x00000001ff0c7424 */ /* 0x000fe200078e00ff */
[----:B------:R-:W-:-:S13]  /*e420*/  IADD3 R2, P0, R14, R8, RZ ;  /* 0x000000080e027210 */ /* 0x000fda0007f1e0ff */
[----:B------:R-:W-:Y:S05]  /*e430*/  WARPSYNC.COLLECTIVE R15, `(.L_x_137) ;  /* 0x000000000f087348 */ /* 0x000fea0003c00000 */
[----:B------:R0:W1:Y:S02]  /*e440*/  SHFL.IDX P6, R14, R13, R12, R11 ;  /* 0x0000000c0d0e7389 */ /* 0x00006400000c000b */
[----:B01----:R-:W-:Y:S01]  /*e450*/  ENDCOLLECTIVE ;  /* 0x000000000000791b */ /* 0x003fe20003800000 */
.L_x_137:
[----:B------:R-:W-:-:S05]  /*e460*/  IMAD.X R3, RZ, RZ, R3, P0 ;  /* 0x000000ffff037224 */ /* 0x000fca00000e0603 */
[----:B------:R-:W-:Y:S01]  /*e470*/  @!PT LDS RZ, [RZ] ;  /* 0x00000000fffff984 */ /* 0x000fe20000000800 */
[----:B------:R-:W-:Y:S01]  /*e480*/  @!PT LDS RZ, [RZ] ;  /* 0x00000000fffff984 */ /* 0x000fe20000000800 */
[----:B------:R-:W-:Y:S01]  /*e490*/  @!PT LDS RZ, [RZ] ;  /* 0x00000000fffff984 */ /* 0x000fe20000000800 */
[----:B------:R0:W-:Y:S01]  /*e4a0*/  LDGSTS.E.BYPASS.LTC128B.128 [R27+0x22400], desc[UR36][R2.64], !P1 ;  /* 0x22400000021b7fae */ /* 0x0001e2000c901d64 */
[----:B------:R-:W-:Y:S01]  /*e4b0*/  MOV R13, R26 ;  /* 0x0000001a000d7202 */ /* 0x000fe20000000f00 */
[----:B0-----:R-:W-:-:S07]  /*e4c0*/  IMAD.MOV.U32 R3, RZ, RZ, R14 ;  /* 0x000000ffff037224 */ /* 0x001fce00078e000e */
[----:B------:R-:W-:Y:S05]  /*e4d0*/  WARPSYNC.COLLECTIVE R15, `(.L_x_138) ;  /* 0x000000000f087348 */ /* 0x000fea0003c00000 */
[----:B------:R0:W1:Y:S02]  /*e4e0*/  SHFL.IDX P6, R14, R13, R12, R11 ;  /* 0x0000000c0d0e7389 */ /* 0x00006400000c000b */
[----:B01----:R-:W-:Y:S01]  /*e4f0*/  ENDCOLLECTIVE ;  /* 0x000000000000791b */ /* 0x003fe20003800000 */
.L_x_138:
[----:B------:R-:W-:Y:S01]  /*e500*/  IMAD.MOV.U32 R13, RZ, RZ, R29 ;  /* 0x000000ffff0d7224 */ /* 0x000fe200078e001d */
[----:B------:R-:W-:Y:S02]  /*e510*/  MOV R12, 0x2 ;  /* 0x00000002000c7802 */ /* 0x000fe40000000f00 */
[----:B------:R-:W-:-:S13]  /*e520*/  IADD3 R2, P0, R14, R8, RZ ;  /* 0x000000080e027210 */ /* 0x000fda0007f1e0ff */
[----:B------:R-:W-:Y:S05]  /*e530*/  WARPSYNC.COLLECTIVE R15, `(.L_x_139) ;  /* 0x000000000f087348 */ /* 0x000fea0003c00000 */
[----:B------:R0:W1:Y:S02]  /*e540*/  SHFL.IDX P6, R14, R13, R12, R11 ;  /* 0x0000000c0d0e7389 */ /* 0x00006400000c000b */
[----:B01----:R-:W-:Y:S01]  /*e550*/  ENDCOLLECTIVE ;  /* 0x000000000000791b */ /* 0x003fe20003800000 */
.L_x_139:
[----:B------:R-:W-:-:S05]  /*e560*/  IMAD.X R3, RZ, RZ, R3, P0 ;  /* 0x000000ffff037224 */ /* 0x000fca00000e0603 */
[----:B------:R-:W-:Y:S01]  /*e570*/  @!PT LDS RZ, [RZ] ;  /* 0x00000000fffff984 */ /* 0x000fe20000000800 */
[----:B------:R-:W-:Y:S01]  /*e580*/  @!PT LDS RZ, [RZ] ;  /* 0x00000000fffff984 */ /* 0x000fe20000000800 */
[----:B------:R-:W-:Y:S01]  /*e590*/  @!PT LDS RZ, [RZ] ;  /* 0x00000000fffff984 */ /* 0x000fe20000000800 */
[----:B------:R0:W-:Y:S01]  /*e5a0*/  LDGSTS.E.BYPASS.LTC128B.128 [R27+0x22c00], desc[UR36][R2.64], !P1 ;  /* 0x22c00000021b7fae */ /* 0x0001e2000c901d64 */
[----:B------:R-:W-:Y:S02]  /*e5b0*/  IMAD.MOV.U32 R13, RZ, RZ, R26 ;  /* 0x000000ffff0d7224 */ /* 0x000fe400078e001a */
[----:B0-----:R-:W-:-:S07]  /*e5c0*/  IMAD.MOV.U32 R3, RZ, RZ, R14 ;  /* 0x000000ffff037224 */ /* 0x001fce00078e000e */
[----:B------:R-:W-:Y:S05]  /*e5d0*/  WARPSYNC.COLLECTIVE R15, `(.L_x_140) ;  /* 0x000000000f087348 */ /* 0x000fea0003c00000 */
[----:B------:R0:W1:Y:S02]  /*e5e0*/  SHFL.IDX P6, R14, R13, R12, R11 ;  /* 0x0000000c0d0e7389 */ /* 0x00006400000c000b */
[----:B01----:R-:W-:Y:S01]  /*e5f0*/  ENDCOLLECTIVE ;  /* 0x000000000000791b */ /* 0x003fe20003800000 */
.L_x_140:
[----:B------:R-:W-:Y:S02]  /*e600*/  IMAD.MOV.U32 R13, RZ, RZ, R29 ;  /* 0x000000ffff0d7224 */ /* 0x000fe400078e001d */
[----:B------:R-:W-:Y:S01]  /*e610*/  IMAD.MOV.U32 R12, RZ, RZ, 0x3 ;  /* 0x00000003ff0c7424 */ /* 0x000fe200078e00ff */
[----:B------:R-:W-:-:S13]  /*e620*/  IADD3 R2, P0, R14, R8, RZ ;  /* 0x000000080e027210 */ /* 0x000fda0007f1e0ff */
[----:B------:R-:W-:Y:S05]  /*e630*/  WARPSYNC.COLLECTIVE R15, `(.L_x_141) ;  /* 0x000000000f087348 */ /* 0x000fea0003c00000 */
[----:B------:R0:W1:Y:S02]  /*e640*/  SHFL.IDX P6, R14, R13, R12, R11 ;  /* 0x0000000c0d0e7389 */ /* 0x00006400000c000b */
[----:B01----:R-:W-:Y:S01]  /*e650*/  ENDCOLLECTIVE ;  /* 0x000000000000791b */ /* 0x003fe20003800000 */
.L_x_141:
[----:B------:R-:W-:-:S05]  /*e660*/  IADD3.X R3, RZ, R3, RZ, P0, !PT ;  /* 0x00000003ff037210 */ /* 0x000fca00007fe4ff */
[----:B------:R-:W-:Y:S01]  /*e670*/  @!PT LDS RZ, [RZ] ;  /* 0x00000000fffff984 */ /* 0x000fe20000000800 */
[----:B------:R-:W-:Y:S01]  /*e680*/  @!PT LDS RZ, [RZ] ;  /* 0x00000000fffff984 */ /* 0x000fe20000000800 */
[----:B------:R-:W-:Y:S01]  /*e690*/  @!PT LDS RZ, [RZ] ;  /* 0x00000000fffff984 */ /* 0x000fe20000000800 */
[----:B------:R0:W-:Y:S01]  /*e6a0*/  LDGSTS.E.BYPASS.LTC128B.128 [R27+0x23400], desc[UR36][R2.64], !P1 ;  /* 0x23400000021b7fae */ /* 0x0001e2000c901d64 */
[----:B------:R-:W-:Y:S01]  /*e6b0*/  IMAD.MOV.U32 R13, RZ, RZ, R26 ;  /* 0x000000ffff0d7224 */ /* 0x000fe200078e001a */
[----:B------:R-:W-:-:S07]  /*e6c0*/  MOV R34, R14 ;  /* 0x0000000e00227202 */ /* 0x000fce0000000f00 */
[----:B0-----:R-:W-:Y:S05]  /*e6d0*/  WARPSYNC.COLLECTIVE R15, `(.L_x_142) ;  /* 0x000000000f087348 */ /* 0x001fea0003c00000 */
[----:B------:R1:W2:Y:S02]  /*e6e0*/  SHFL.IDX P6, R14, R13, R12, R11 ;  /* 0x0000000c0d0e7389 */ /* 0x0002a400000c000b */
[----:B012---:R-:W-:Y:S01]  /*e6f0*/  ENDCOLLECTIVE ;  /* 0x000000000000791b */ /* 0x007fe20003800000 */
.L_x_142:
[----:B------:R-:W-:Y:S05]  /*e700*/  BRA `(.L_x_143) ;  /* 0xffffffd800707947 */ /* 0x000fea000383ffff */
.L_x_81:
[----:B---3--:R3:W4:Y:S02]  /*e710*/  SYNCS.PHASECHK.TRANS64.TRYWAIT P0, [R10+URZ+0x28c60], R20 ;  /* 0x028c60140a0075a7 */ /* 0x008724000800017f */
[----:B----4-:R-:W-:Y:S05]  /*e720*/  @!P0 NANOSLEEP.SYNCS 0x989680 ;  /* 0x009896800000895d */ /* 0x010fea0003900000 */
[----:B------:R-:W4:Y:S02]  /*e730*/  @!P0 SYNCS.PHASECHK.TRANS64 P0, [R10+URZ+0x28c60], R20 ;  /* 0x028c60140a0085a7 */ /* 0x000f24000800007f */
[----:B----4-:R-:W-:Y:S05]  /*e740*/  @!P0 BRA `(.L_x_81) ;  /* 0xfffffffc00f08947 */ /* 0x010fea000383ffff */
[----:B------:R-:W-:Y:S05]  /*e750*/  BRA `(.L_x_144) ;  /* 0xffffffd800bc7947 */ /* 0x000fea000383ffff */
.L_x_82:
[----:B------:R-:W-:Y:S01]  /*e760*/  BSSY B1, `(.L_x_145) ;  /* 0x0000008000017945 */ /* 0x000fe20003800000 */
[----:B------:R-:W-:Y:S01]  /*e770*/  IMAD.MOV.U32 R13, RZ, RZ, R19 ;  /* 0x000000ffff0d7224 */ /* 0x000fe200078e0013 */
[----:B------:R-:W-:Y:S01]  /*e780*/  MOV R12, RZ ;  /* 0x000000ff000c7202 */ /* 0x000fe20000000f00 */
[----:B------:R-:W-:Y:S02]  /*e790*/  IMAD.MOV.U32 R11, RZ, RZ, 0x181f ;  /* 0x0000181fff0b7424 */ /* 0x000fe400078e00ff */
[----:B------:R-:W-:-:S07]  /*e7a0*/  IMAD.MOV.U32 R15, RZ, RZ, -0x1 ;  /* 0xffffffffff0f7424 */ /* 0x000fce00078e00ff */
[----:B-123--:R-:W-:Y:S05]  /*e7b0*/  WARPSYNC.COLLECTIVE R15, `(.L_x_146) ;  /* 0x000000000f087348 */ /* 0x00efea0003c00000 */
[----:B------:R0:W4:Y:S02]  /*e7c0*/  SHFL.IDX P6, R14, R13, R12, R11 ;  /* 0x0000000c0d0e7389 */ /* 0x00012400000c000b */
[----:B01234-:R-:W-:Y:S01]  /*e7d0*/  ENDCOLLECTIVE ;  /* 0x000000000000791b */ /* 0x01ffe20003800000 */
.L_x_146:
[----:B------:R-:W-:Y:S05]  /*e7e0*/  BSYNC B1 ;  /* 0x0000000000017941 */ /* 0x000fea0003800000 */
.L_x_145:
[----:B------:R-:W-:Y:S01]  /*e7f0*/  IMAD.MOV.U32 R13, RZ, RZ, R18 ;  /* 0x000000ffff0d7224 */ /* 0x000fe200078e0012 */
[----:B------:R-:W-:Y:S01]  /*e800*/  MOV R11, 0x181f ;  /* 0x0000181f000b7802 */ /* 0x000fe20000000f00 */
[----:B------:R-:W-:Y:S01]  /*e810*/  IMAD.MOV.U32 R12, RZ, RZ, RZ ;  /* 0x000000ffff0c7224 */ /* 0x000fe200078e00ff */
[----:B------:R-:W-:Y:S01]  /*e820*/  MOV R3, R14 ;  /* 0x0000000e00037202 */ /* 0x000fe20000000f00 */
[----:B------:R-:W-:Y:S01]  /*e830*/  IMAD.MOV.U32 R15, RZ, RZ, -0x1 ;  /* 0xffffffffff0f7424 */ /* 0x000fe200078e00ff */
[----:B------:R-:W-:Y:S02]  /*e840*/  LEA R17, R17, UR43, 0x1 ;  /* 0x0000002b11117c11 */ /* 0x000fe4000f8e08ff */
[----:B------:R-:W-:-:S13]  /*e850*/  LOP3.LUT P2, RZ, R16, 0x20, RZ, 0xc0, !PT ;  /* 0x0000002010ff7812 */ /* 0x000fda000784c0ff */
[----:B------:R-:W-:Y:S05]  /*e860*/  WARPSYNC.COLLECTIVE R15, `(.L_x_147) ;  /* 0x000000000f087348 */ /* 0x000fea0003c00000 */
[----:B------:R0:W1:Y:S02]  /*e870*/  SHFL.IDX P6, R14, R13, R12, R11 ;  /* 0x0000000c0d0e7389 */ /* 0x00006400000c000b */
[----:B01----:R-:W-:Y:S01]  /*e880*/  ENDCOLLECTIVE ;  /* 0x000000000000791b */ /* 0x003fe20003800000 */
.L_x_147:
[C---:B------:R-:W-:Y:S02]  /*e890*/  LOP3.LUT P1, RZ, R16.reuse, 0x10, RZ, 0xc0, !PT ;  /* 0x0000001010ff7812 */ /* 0x040fe4000782c0ff */
[----:B------:R-:W-:Y:S02]  /*e8a0*/  P2R R4, PR, RZ, 0x20 ;  /* 0x00000020ff047803 */ /* 0x000fe40000000000 */
[----:B------:R-:W-:Y:S01]  /*e8b0*/  MOV R13, R19 ;  /* 0x00000013000d7202 */ /* 0x000fe20000000f00 */
[----:B------:R-:W-:Y:S01]  /*e8c0*/  IMAD.MOV.U32 R12, RZ, RZ, 0x1 ;  /* 0x00000001ff0c7424 */ /* 0x000fe200078e00ff */
[----:B------:R-:W-:Y:S02]  /*e8d0*/  LOP3.LUT P6, RZ, R16, 0x40, RZ, 0xc0, !PT ;  /* 0x0000004010ff7812 */ /* 0x000fe400078cc0ff */
[----:B------:R-:W-:-:S05]  /*e8e0*/  IADD3 R2, P0, R14, R8, RZ ;  /* 0x000000080e027210 */ /* 0x000fca0007f1e0ff */
[----:B------:R-:W-:Y:S01]  /*e8f0*/  IMAD.X R3, RZ, RZ, R3, P0 ;  /* 0x000000ffff037224 */ /* 0x000fe200000e0603 */
[----:B------:R-:W-:-:S05]  /*e900*/  ISETP.NE.U32.AND P0, PT, R28, RZ, PT ;  /* 0x000000ff1c00720c */ /* 0x000fca0003f05070 */
[----:B------:R-:W-:Y:S01]  /*e910*/  @!PT LDS RZ, [RZ] ;  /* 0x00000000fffff984 */ /* 0x000fe20000000800 */
[----:B------:R-:W-:Y:S01]  /*e920*/  @!PT LDS RZ, [RZ] ;  /* 0x00000000fffff984 */ /* 0x000fe20000000800 */
[----:B------:R-:W-:Y:S01]  /*e930*/  @!PT LDS RZ, [RZ] ;  /* 0x00000000fffff984 */ /* 0x000fe20000000800 */
[----:B------:R0:W-:Y:S08]  /*e940*/  LDGSTS.E.BYPASS.LTC128B.128 [R17+0x400], desc[UR36][R2.64], !P6 ;  /* 0x0040000002117fae */ /* 0x0001f0000f101d64 */
[----:B0-----:R-:W-:Y:S05]  /*e950*/  WARPSYNC.COLLECTIVE R15, `(.L_x_148) ;  /* 0x000000000f087348 */ /* 0x001fea0003c00000 */
[----:B------:R1:W2:Y:S02]  /*e960*/  SHFL.IDX P6, R14, R13, R12, R11 ;  /* 0x0000000c0d0e7389 */ /* 0x0002a400000c000b */
[----:B012---:R-:W-:Y:S01]  /*e970*/  ENDCOLLECTIVE ;  /* 0x000000000000791b */ /* 0x007fe20003800000 */
.L_x_148:
[----:B------:R-:W-:Y:S01]  /*e980*/  @!PT LDS RZ, [RZ] ;  /* 0x00000000fffff984 */ /* 0x000fe20000000800 */
[----:B------:R-:W-:Y:S01]  /*e990*/  @!PT LDS RZ, [RZ] ;  /* 0x00000000fffff984 */ /* 0x000fe20000000800 */
[----:B------:R-:W-:Y:S01]  /*e9a0*/  @!PT LDS RZ, [RZ] ;  /* 0x00000000fffff984 */ /* 0x000fe20000000800 */
[----:B------:R0:W-:Y:S04]  /*e9b0*/  LDGSTS.E.BYPASS.LTC128B.128 [R17+0x2400], desc[UR36][R2.64+0x80], !P2 ;  /* 0x0240008002117fae */ /* 0x0001e8000d101d64 */
[----:B------:R0:W-:Y:S01]  /*e9c0*/  LDGSTS.E.BYPASS.LTC128B.128 [R17+0x4400], desc[UR36][R2.64+0x100], !P1 ;  /* 0x0440010002117fae */ /* 0x0001e2000c901d64 */
[----:B------:R-:W-:-:S03]  /*e9d0*/  ISETP.NE.U32.AND P1, PT, R25, RZ, PT ;  /* 0x000000ff1900720c */ /* 0x000fc60003f25070 */
[----:B------:R0:W-:Y:S01]  /*e9e0*/  LDGSTS.E.BYPASS.LTC128B.128 [R17+0x6400], desc[UR36][R2.64+0x180], !P5 ;  /* 0x0640018002117fae */ /* 0x0001e2000e901d64 */
[----:B------:R-:W-:Y:S02]  /*e9f0*/  LOP3.LUT P5, RZ, R16, 0x40, RZ, 0xc0, !PT ;  /* 0x0000004010ff7812 */ /* 0x000fe400078ac0ff */
[----:B------:R-:W-:Y:S01]  /*ea00*/  MOV R13, R18 ;  /* 0x00000012000d7202 */ /* 0x000fe20000000f00 */
[----:B------:R0:W-:Y:S04]  /*ea10*/  LDGSTS.E.BYPASS.LTC128B.128 [R17+0x8400], desc[UR36][R2.64+0x200], !P4 ;  /* 0x0840020002117fae */ /* 0x0001e8000e101d64 */
[----:B------:R0:W-:Y:S01]  /*ea20*/  LDGSTS.E.BYPASS.LTC128B.128 [R17+0xa400], desc[UR36][R2.64+0x280], !P3 ;  /* 0x0a40028002117fae */ /* 0x0001e2000d901d64 */
[----:B------:R-:W-:-:S03]  /*ea30*/  IMAD.MOV.U32 R5, RZ, RZ, R14 ;  /* 0x000000ffff057224 */ /* 0x000fc600078e000e */
[----:B------:R0:W-:Y:S04]  /*ea40*/  LDGSTS.E.BYPASS.LTC128B.128 [R17+0xc400], desc[UR36][R2.64+0x300], P0 ;  /* 0x0c40030002117fae */ /* 0x0001e80008101d64 */
[----:B0-----:R-:W-:Y:S05]  /*ea50*/  WARPSYNC.COLLECTIVE R15, `(.L_x_149) ;  /* 0x000000000f087348 */ /* 0x001fea0003c00000 */
[----:B------:R1:W2:Y:S02]  /*ea60*/  SHFL.IDX P6, R14, R13, R12, R11 ;  /* 0x0000000c0d0e7389 */ /* 0x0002a400000c000b */
[----:B012---:R-:W-:Y:S01]  /*ea70*/  ENDCOLLECTIVE ;  /* 0x000000000000791b */ /* 0x007fe20003800000 */
.L_x_149:
[----:B------:R-:W-:Y:S01]  /*ea80*/  @!PT LDS RZ, [RZ] ;  /* 0x00000000fffff984 */ /* 0x000fe20000000800 */
[----:B------:R-:W-:Y:S01]  /*ea90*/  @!PT LDS RZ, [RZ] ;  /* 0x00000000fffff984 */ /* 0x000fe20000000800 */
[----:B------:R-:W-:Y:S01]  /*eaa0*/  @!PT LDS RZ, [RZ] ;  /* 0x00000000fffff984 */ /* 0x000fe20000000800 */
[----:B------:R0:W-:Y:S01]  /*eab0*/  LDGSTS.E.BYPASS.LTC128B.128 [R17+0xe400], desc[UR36][R2.64+0x380], P1 ;  /* 0x0e40038002117fae */ /* 0x0001e20008901d64 */
[----:B------:R-:W-:Y:S01]  /*eac0*/  IMAD.MOV.U32 R13, RZ, RZ, R19 ;  /* 0x000000ffff0d7224 */ /* 0x000fe200078e0013 */
[----:B------:R-:W-:Y:S02]  /*ead0*/  MOV R12, 0x2 ;  /* 0x00000002000c7802 */ /* 0x000fe40000000f00 */
[----:B0-----:R-:W-:Y:S02]  /*eae0*/  IADD3 R2, P2, R14, R8, RZ ;  /* 0x000000080e027210 */ /* 0x001fe40007f5e0ff */
[----:B------:R-:W-:-:S03]  /*eaf0*/  LOP3.LUT P6, RZ, R16, 0x10, RZ, 0xc0, !PT ;  /* 0x0000001010ff7812 */ /* 0x000fc600078cc0ff */
[----:B------:R-:W-:Y:S01]  /*eb00*/  IMAD.X R3, RZ, RZ, R5, P2 ;  /* 0x000000ffff037224 */ /* 0x000fe200010e0605 */
[----:B------:R-:W-:-:S04]  /*eb10*/  LOP3.LUT P2, RZ, R16, 0x20, RZ, 0xc0, !PT ;  /* 0x0000002010ff7812 */ /* 0x000fc8000784c0ff */
[----:B------:R0:W-:Y:S01]  /*eb20*/  LDGSTS.E.BYPASS.LTC128B.128 [R17+0xc00], desc[UR36][R2.64], !P5 ;  /* 0x00c0000002117fae */ /* 0x0001e2000e901d64 */
[----:B------:R-:W-:-:S04]  /*eb30*/  ISETP.NE.AND P5, PT, R4, RZ, PT ;  /* 0x000000ff0400720c */ /* 0x000fc80003fa5270 */
[----:B------:R-:W-:-:S04]  /*eb40*/  P2R R4, PR, RZ, 0x20 ;  /* 0x00000020ff047803 */ /* 0x000fc80000000000 */
[----:B------:R0:W-:Y:S04]  /*eb50*/  LDGSTS.E.BYPASS.LTC128B.128 [R17+0x2c00], desc[UR36][R2.64+0x80], !P2 ;  /* 0x02c0008002117fae */ /* 0x0001e8000d101d64 */
[----:B------:R0:W-:Y:S02]  /*eb60*/  LDGSTS.E.BYPASS.LTC128B.128 [R17+0x4c00], desc[UR36][R2.64+0x100], !P6 ;  /* 0x04c0010002117fae */ /* 0x0001e4000f101d64 */
[----:B0-----:R-:W-:Y:S05]  /*eb70*/  WARPSYNC.COLLECTIVE R15, `(.L_x_150) ;  /* 0x000000000f087348 */ /* 0x001fea0003c00000 */
[----:B------:R1:W2:Y:S02]  /*eb80*/  SHFL.IDX P6, R14, R13, R12, R11 ;  /* 0x0000000c0d0e7389 */ /* 0x0002a400000c000b */
[----:B012---:R-:W-:Y:S01]  /*eb90*/  ENDCOLLECTIVE ;  /* 0x000000000000791b */ /* 0x007fe20003800000 */
.L_x_150:
[----:B------:R-:W-:Y:S01]  /*eba0*/  @!PT LDS RZ, [RZ] ;  /* 0x00000000fffff984 */ /* 0x000fe20000000800 */
[----:B------:R-:W-:Y:S01]  /*ebb0*/  @!PT LDS RZ, [RZ] ;  /* 0x00000000fffff984 */ /* 0x000fe20000000800 */
[----:B------:R-:W-:Y:S01]  /*ebc0*/  @!PT LDS RZ, [RZ] ;  /* 0x00000000fffff984 */ /* 0x000fe20000000800 */
[----:B------:R0:W-:Y:S01]  /*ebd0*/  LDGSTS.E.BYPASS.LTC128B.128 [R17+0x6c00], desc[UR36][R2.64+0x180], !P5 ;  /* 0x06c0018002117fae */ /* 0x0001e2000e901d64 */
[----:B------:R-:W-:-:S03]  /*ebe0*/  LOP3.LUT P5, RZ, R16, 0x40, RZ, 0xc0, !PT ;  /* 0x0000004010ff7812 */ /* 0x000fc600078ac0ff */
[----:B------:R0:W-:Y:S04]  /*ebf0*/  LDGSTS.E.BYPASS.LTC128B.128 [R17+0x8c00], desc[UR36][R2.64+0x200], !P4 ;  /* 0x08c0020002117fae */ /* 0x0001e8000e101d64 */
[----:B------:R0:W-:Y:S01]  /*ec00*/  LDGSTS.E.BYPASS.LTC128B.128 [R17+0xac00], desc[UR36][R2.64+0x280], !P3 ;  /* 0x0ac0028002117fae */ /* 0x0001e2000d901d64 */
[----:B------:R-:W-:-:S03]  /*ec10*/  IMAD.MOV.U32 R13, RZ, RZ, R18 ;  /* 0x000000ffff0d7224 */ /* 0x000fc600078e0012 */
[----:B------:R0:W-:Y:S04]  /*ec20*/  LDGSTS.E.BYPASS.LTC128B.128 [R17+0xcc00], desc[UR36][R2.64+0x300], P0 ;  /* 0x0cc0030002117fae */ /* 0x0001e80008101d64 */
[----:B------:R0:W-:Y:S01]  /*ec30*/  LDGSTS.E.BYPASS.LTC128B.128 [R17+0xec00], desc[UR36][R2.64+0x380], P1 ;  /* 0x0ec0038002117fae */ /* 0x0001e20008901d64 */
[----:B------:R-:W-:-:S07]  /*ec40*/  IMAD.MOV.U32 R20, RZ, RZ, R14 ;  /* 0x000000ffff147224 */ /* 0x000fce00078e000e */
[----:B0-----:R-:W-:Y:S05]  /*ec50*/  WARPSYNC.COLLECTIVE R15, `(.L_x_151) ;  /* 0x000000000f087348 */ /* 0x001fea0003c00000 */
[----:B------:R1:W2:Y:S02]  /*ec60*/  SHFL.IDX P6, R14, R13, R12, R11 ;  /* 0x0000000c0d0e7389 */ /* 0x0002a400000c000b */
[----:B012---:R-:W-:Y:S01]  /*ec70*/  ENDCOLLECTIVE ;  /* 0x000000000000791b */ /* 0x007fe20003800000 */
.L_x_151:
[----:B------:R-:W-:Y:S02]  /*ec80*/  IMAD.MOV.U32 R13, RZ, RZ, R19 ;  /* 0x000000ffff0d7224 */ /* 0x000fe400078e0013 */
[----:B------:R-:W-:Y:S01]  /*ec90*/  IMAD.MOV.U32 R12, RZ, RZ, 0x3 ;  /* 0x00000003ff0c7424 */ /* 0x000fe200078e00ff */
[----:B------:R-:W-:Y:S02]  /*eca0*/  IADD3 R2, P2, R14, R8, RZ ;  /* 0x000000080e027210 */ /* 0x000fe40007f5e0ff */
[C---:B------:R-:W-:Y:S02]  /*ecb0*/  LOP3.LUT P6, RZ, R16.reuse, 0x10, RZ, 0xc0, !PT ;  /* 0x0000001010ff7812 */ /* 0x040fe400078cc0ff */
[----:B------:R-:W-:Y:S02]  /*ecc0*/  IADD3.X R3, RZ, R20, RZ, P2, !PT ;  /* 0x00000014ff037210 */ /* 0x000fe400017fe4ff */
[----:B------:R-:W-:-:S03]  /*ecd0*/  LOP3.LUT P2, RZ, R16, 0x20, RZ, 0xc0, !PT ;  /* 0x0000002010ff7812 */ /* 0x000fc6000784c0ff */
[----:B------:R-:W-:Y:S01]  /*ece0*/  @!PT LDS RZ, [RZ] ;  /* 0x00000000fffff984 */ /* 0x000fe20000000800 */
[----:B------:R-:W-:Y:S01]  /*ecf0*/  @!PT LDS RZ, [RZ] ;  /* 0x00000000fffff984 */ /* 0x000fe20000000800 */
[----:B------:R-:W-:Y:S01]  /*ed00*/  @!PT LDS RZ, [RZ] ;  /* 0x00000000fffff984 */ /* 0x000fe20000000800 */
[----:B------:R0:W-:Y:S01]  /*ed10*/  LDGSTS.E.BYPASS.LTC128B.128 [R17+0x1400], desc[UR36][R2.64], !P5 ;  /* 0x0140000002117fae */ /* 0x0001e2000e901d64 */
[----:B------:R-:W-:Y:S01]  /*ed20*/  ISETP.NE.AND P5, PT, R4, RZ, PT ;  /* 0x000000ff0400720c */ /* 0x000fe20003fa5270 */
[----:B------:R-:W-:-:S08]  /*ed30*/  IMAD.MOV.U32 R4, RZ, RZ, RZ ;  /* 0x000000ffff047224 */ /* 0x000fd000078e00ff */
[----:B------:R0:W-:Y:S04]  /*ed40*/  LDGSTS.E.BYPASS.LTC128B.128 [R17+0x3400], desc[UR36][R2.64+0x80], !P2 ;  /* 0x0340008002117fae */ /* 0x0001e8000d101d64 */
[----:B------:R0:W-:Y:S02]  /*ed50*/  LDGSTS.E.BYPASS.LTC128B.128 [R17+0x5400], desc[UR36][R2.64+0x100], !P6 ;  /* 0x0540010002117fae */ /* 0x0001e4000f101d64 */
[----:B0-----:R-:W-:Y:S05]  /*ed60*/  WARPSYNC.COLLECTIVE R15, `(.L_x_152) ;  /* 0x000000000f087348 */ /* 0x001fea0003c00000 */
[----:B------:R1:W2:Y:S02]  /*ed70*/  SHFL.IDX P6, R14, R13, R12, R11 ;  /* 0x0000000c0d0e7389 */ /* 0x0002a400000c000b */
[----:B012---:R-:W-:Y:S01]  /*ed80*/  ENDCOLLECTIVE ;  /* 0x000000000000791b */ /* 0x007fe20003800000 */
.L_x_152:
[----:B------:R-:W-:Y:S01]  /*ed90*/  @!PT LDS RZ, [RZ] ;  /* 0x00000000fffff984 */ /* 0x000fe20000000800 */
[----:B------:R-:W-:Y:S01]  /*eda0*/  @!PT LDS RZ, [RZ] ;  /* 0x00000000fffff984 */ /* 0x000fe20000000800 */
[----:B------:R-:W-:Y:S01]  /*edb0*/  @!PT LDS RZ, [RZ] ;  /* 0x00000000fffff984 */ /* 0x000fe20000000800 */
[----:B------:R0:W-:Y:S04]  /*edc0*/  LDGSTS.E.BYPASS.LTC128B.128 [R17+0x7400], desc[UR36][R2.64+0x180], !P5 ;  /* 0x0740018002117fae */ /* 0x0001e8000e901d64 */
[----:B------:R0:W-:Y:S04]  /*edd0*/  LDGSTS.E.BYPASS.LTC128B.128 [R17+0x9400], desc[UR36][R2.64+0x200], !P4 ;  /* 0x0940020002117fae */ /* 0x0001e8000e101d64 */
[----:B------:R0:W-:Y:S01]  /*ede0*/  LDGSTS.E.BYPASS.LTC128B.128 [R17+0xb400], desc[UR36][R2.64+0x280], !P3 ;  /* 0x0b40028002117fae */ /* 0x0001e2000d901d64 */
[----:B------:R-:W-:-:S03]  /*edf0*/  IMAD.MOV.U32 R13, RZ, RZ, R18 ;  /* 0x000000ffff0d7224 */ /* 0x000fc600078e0012 */
[----:B------:R0:W-:Y:S04]  /*ee00*/  LDGSTS.E.BYPASS.LTC128B.128 [R17+0xd400], desc[UR36][R2.64+0x300], P0 ;  /* 0x0d40030002117fae */ /* 0x0001e80008101d64 */
[----:B------:R0:W-:Y:S01]  /*ee10*/  LDGSTS.E.BYPASS.LTC128B.128 [R17+0xf400], desc[UR36][R2.64+0x380], P1 ;  /* 0x0f40038002117fae */ /* 0x0001e20008901d64 */
[----:B------:R-:W-:-:S07]  /*ee20*/  MOV R19, R14 ;  /* 0x0000000e00137202 */ /* 0x000fce0000000f00 */
[----:B0-----:R-:W-:Y:S05]  /*ee30*/  WARPSYNC.COLLECTIVE R15, `(.L_x_153) ;  /* 0x000000000f087348 */ /* 0x001fea0003c00000 */
[----:B------:R1:W2:Y:S02]  /*ee40*/  SHFL.IDX P6, R14, R13, R12, R11 ;  /* 0x0000000c0d0e7389 */ /* 0x0002a400000c000b */
[----:B012---:R-:W-:Y:S01]  /*ee50*/  ENDCOLLECTIVE ;  /* 0x000000000000791b */ /* 0x007fe20003800000 */
.L_x_153:
[----:B------:R-:W-:Y:S05]  /*ee60*/  BRA `(.L_x_154) ;  /* 0xffffffd800307947 */ /* 0x000fea000383ffff */
.L_x_87:
[----:B0-----:R0:W1:Y:S02]  /*ee70*/  SYNCS.PHASECHK.TRANS64.TRYWAIT P0, [R5+URZ+0x28c20], R4 ;  /* 0x028c2004050075a7 */ /* 0x001064000800017f */
[----:B-1----:R-:W-:Y:S05]  /*ee80*/  @!P0 NANOSLEEP.SYNCS 0x989680 ;  /* 0x009896800000895d */ /* 0x002fea0003900000 */
[----:B------:R-:W1:Y:S02]  /*ee90*/  @!P0 SYNCS.PHASECHK.TRANS64 P0, [R5+URZ+0x28c20], R4 ;  /* 0x028c2004050085a7 */ /* 0x000e64000800007f */
[----:B-1----:R-:W-:Y:S05]  /*eea0*/  @!P0 BRA `(.L_x_87) ;  /* 0xfffffffc00f08947 */ /* 0x002fea000383ffff */
[----:B------:R-:W-:Y:S05]  /*eeb0*/  BRA `(.L_x_155) ;  /* 0xffffffd800dc7947 */ /* 0x000fea000383ffff */
.L_x_88:
[----:B------:R-:W1:Y:S01]  /*eec0*/  S2R R2, SR_TID.X ;  /* 0x0000000000027919 */ /* 0x000e620000002100 */
[----:B------:R-:W-:Y:S01]  /*eed0*/  BSSY B0, `(.L_x_156) ;  /* 0x000000a000007945 */ /* 0x000fe20003800000 */
[----:B------:R-:W-:Y:S01]  /*eee0*/  IMAD.MOV.U32 R12, RZ, RZ, RZ ;  /* 0x000000ffff0c7224 */ /* 0x000fe200078e00ff */
[----:B------:R-:W-:Y:S01]  /*eef0*/  MOV R15, 0xffffffff ;  /* 0xffffffff000f7802 */ /* 0x000fe20000000f00 */
[----:B------:R-:W-:Y:S01]  /*ef00*/  IMAD.MOV.U32 R11, RZ, RZ, 0x1f ;  /* 0x0000001fff0b7424 */ /* 0x000fe200078e00ff */
[----:B-1----:R-:W-:-:S04]  /*ef10*/  SHF.R.U32.HI R2, RZ, 0x5, R2 ;  /* 0x00000005ff027819 */ /* 0x002fc80000011602 */
[----:B------:R-:W-:-:S04]  /*ef20*/  LOP3.LUT R2, R2, 0x3, RZ, 0xc0, !PT ;  /* 0x0000000302027812 */ /* 0x000fc800078ec0ff */
[----:B------:R-:W-:-:S07]  /*ef30*/  MOV R13, R2 ;  /* 0x00000002000d7202 */ /* 0x000fce0000000f00 */
[----:B0-2--5:R-:W-:Y:S05]  /*ef40*/  WARPSYNC.COLLECTIVE R15, `(.L_x_157) ;  /* 0x000000000f087348 */ /* 0x025fea0003c00000 */
[----:B------:R1:W3:Y:S02]  /*ef50*/  SHFL.IDX P6, R14, R13, R12, R11 ;  /* 0x0000000c0d0e7389 */ /* 0x0002e400000c000b */
[----:B0123-5:R-:W-:Y:S01]  /*ef60*/  ENDCOLLECTIVE ;  /* 0x000000000000791b */ /* 0x02ffe20003800000 */
.L_x_157:
[----:B------:R-:W-:Y:S05]  /*ef70*/  BSYNC B0 ;  /* 0x0000000000007941 */ /* 0x000fea0003800000 */
.L_x_156:
[----:B------:R-:W-:Y:S05]  /*ef80*/  BRA `(.L_x_158) ;  /* 0xffffffd800c47947 */ /* 0x000fea000383ffff */
.L_x_89:
[----:B------:R-:W-:Y:S01]  /*ef90*/  BSSY B0, `(.L_x_159) ;  /* 0x0000006000007945 */ /* 0x000fe20003800000 */
[----:B------:R-:W-:-:S07]  /*efa0*/  IMAD.MOV.U32 R15, RZ, RZ, -0x1 ;  /* 0xffffffffff0f7424 */ /* 0x000fce00078e00ff */
[----:B012--5:R-:W-:Y:S05]  /*efb0*/  WARPSYNC.COLLECTIVE R15, `(.L_x_160) ;  /* 0x000000000f0c7348 */ /* 0x027fea0003c00000 */
[----:B------:R-:W-:Y:S02]  /*efc0*/  ELECT P6, UR62, PT ;  /* 0x00000000003e782f */ /* 0x000fe400038c0000 */
[----:B------:R-:W-:Y:S01]  /*efd0*/  MOV R14, UR62 ;  /* 0x0000003e000e7c02 */ /* 0x000fe20008000f00 */
[----:B012--5:R-:W-:Y:S10]  /*efe0*/  ENDCOLLECTIVE ;  /* 0x000000000000791b */ /* 0x027ff40003800000 */
.L_x_160:
[----:B------:R-:W-:Y:S05]  /*eff0*/  BSYNC B0 ;  /* 0x0000000000007941 */ /* 0x000fea0003800000 */
.L_x_159:
[----:B------:R-:W-:Y:S05]  /*f000*/  BRA `(.L_x_161) ;  /* 0xffffffd800b87947 */ /* 0x000fea000383ffff */
.L_x_91:
[----:B0-----:R0:W1:Y:S02]  /*f010*/  SYNCS.PHASECHK.TRANS64.TRYWAIT P1, [R4+URZ+0x28c40], R3 ;  /* 0x028c4003040075a7 */ /* 0x001064000802017f */
[----:B-1----:R-:W-:Y:S05]  /*f020*/  @!P1 NANOSLEEP.SYNCS 0x989680 ;  /* 0x009896800000995d */ /* 0x002fea0003900000 */
[----:B------:R-:W1:Y:S02]  /*f030*/  @!P1 SYNCS.PHASECHK.TRANS64 P1, [R4+URZ+0x28c40], R3 ;  /* 0x028c4003040095a7 */ /* 0x000e64000802007f */
[----:B-1----:R-:W-:Y:S05]  /*f040*/  @!P1 BRA `(.L_x_91) ;  /* 0xfffffffc00f09947 */ /* 0x002fea000383ffff */
[----:B------:R-:W-:Y:S05]  /*f050*/  BRA `(.L_x_162) ;  /* 0xffffffd800d87947 */ /* 0x000fea000383ffff */
.L_x_93:
[----:B-1----:R1:W3:Y:S02]  /*f060*/  SYNCS.PHASECHK.TRANS64.TRYWAIT P1, [R5+URZ+0x28c40], R0 ;  /* 0x028c4000050075a7 */ /* 0x0022e4000802017f */
[----:B---3--:R-:W-:Y:S05]  /*f070*/  @!P1 NANOSLEEP.SYNCS 0x989680 ;  /* 0x009896800000995d */ /* 0x008fea0003900000 */
[----:B------:R-:W3:Y:S02]  /*f080*/  @!P1 SYNCS.PHASECHK.TRANS64 P1, [R5+URZ+0x28c40], R0 ;  /* 0x028c4000050095a7 */ /* 0x000ee4000802007f */
[----:B---3--:R-:W-:Y:S05]  /*f090*/  @!P1 BRA `(.L_x_93) ;  /* 0xfffffffc00f09947 */ /* 0x008fea000383ffff */
[----:B------:R-:W-:Y:S05]  /*f0a0*/  BRA `(.L_x_163) ;  /* 0xffffffd800e47947 */ /* 0x000fea000383ffff */
.L_x_95:
[----:B---3--:R3:W4:Y:S02]  /*f0b0*/  SYNCS.PHASECHK.TRANS64.TRYWAIT P1, [R4+URZ+0x28c60], R3 ;  /* 0x028c6003040075a7 */ /* 0x008724000802017f */
[----:B----4-:R-:W-:Y:S05]  /*f0c0*/  @!P1 NANOSLEEP.SYNCS 0x989680 ;  /* 0x009896800000995d */ /* 0x010fea0003900000 */
[----:B------:R-:W4:Y:S02]  /*f0d0*/  @!P1 SYNCS.PHASECHK.TRANS64 P1, [R4+URZ+0x28c60], R3 ;  /* 0x028c6003040095a7 */ /* 0x000f24000802007f */
[----:B----4-:R-:W-:Y:S05]  /*f0e0*/  @!P1 BRA `(.L_x_95) ;  /* 0xfffffffc00f09947 */ /* 0x010fea000383ffff */
[----:B------:R-:W-:Y:S05]  /*f0f0*/  BRA `(.L_x_164) ;  /* 0xffffffd800e07947 */ /* 0x000fea000383ffff */
.L_x_165:
[----:B------:R-:W-:-:S00]  /*f100*/  BRA `(.L_x_165) ;  /* 0xfffffffc00fc7947 */ /* 0x000fc0000383ffff */
[----:B------:R-:W-:-:S00]  /*f110*/  NOP ;  /* 0x0000000000007918 */ /* 0x000fc00000000000 */
        /* <DEDUP_REMOVED lines=14> */
.L_x_5647:


//--------------------- .text._ZN7cutlass13device_kernelIN5flash11enable_sm90INS1_16FlashAttnFwdSm90INS1_25CollectiveMainloopFwdSm90ILi2EN4cute5tupleIJNS5_1CILi1EEES8_S8_EEENS6_IJNS7_ILi64EEESA_SA_EEELi512ENS_10bfloat16_tEfNS_4arch4Sm90ELb0ELb0ELb0ELb0ELb1ELb0ELb1ELb0ELb0ELb1ELb1ELb0EEENS1_21CollectiveEpilogueFwdINS6_IJSA_NS7_ILi512EEESA_EEES9_SC_SE_Li256ELb0ELb1ELb1ELb0EEENS1_19SingleTileSchedulerILb0ELb1ELb1ELi64EEEEEEEEEvNT_6ParamsE --------------------------
	.section	.text._ZN7cutlass13device_kernelIN5flash11enable_sm90INS1_16FlashAttnFwdSm90INS1_25CollectiveMainloopFwdSm90ILi2EN4cute5tupleIJNS5_1CILi1EEES8_S8_EEENS6_IJNS7_ILi64EEESA_SA_EEELi512ENS_10bfloat16_tEfNS_4arch4Sm90ELb0ELb0ELb0ELb0ELb1ELb0ELb1ELb0ELb0ELb1ELb1ELb0EEENS1_21CollectiveEpilogueFwdINS6_IJSA_NS7_ILi512EEESA_EEES9_SC_SE_Li256ELb0ELb1ELb1ELb0EEENS1_19SingleTileSchedulerILb0ELb1ELb1ELi64EEEEEEEEEvNT_6ParamsE,"ax",@progbits
	.align	128
.text._ZN7cutlass13device_kernelIN5flash11enable_sm90INS1_16FlashAttnFwdSm90INS1_25CollectiveMainloopFwdSm90ILi2EN4cute5tupleIJNS5_1CILi1EEES8_S8_EEENS6_IJNS7_ILi64EEESA_SA_EEELi512ENS_10bfloat16_tEfNS_4arch4Sm90ELb0ELb0ELb0ELb0ELb1ELb0ELb1ELb0ELb0ELb1ELb1ELb0EEENS1_21CollectiveEpilogueFwdINS6_IJSA_NS7_ILi512EEESA_EEES9_SC_SE_Li256ELb0ELb1ELb1ELb0EEENS1_19SingleTileSchedulerILb0ELb1ELb1ELi64EEEEEEEEEvNT_6ParamsE:
        .type           _ZN7cutlass13device_kernelIN5flash11enable_sm90INS1_16FlashAttnFwdSm90INS1_25CollectiveMainloopFwdSm90ILi2EN4cute5tupleIJNS5_1CILi1EEES8_S8_EEENS6_IJNS7_ILi64EEESA_SA_EEELi512ENS_10bfloat16_tEfNS_4arch4Sm90ELb0ELb0ELb0ELb0ELb1ELb0ELb1ELb0ELb0ELb1ELb1ELb0EEENS1_21CollectiveEpilogueFwdINS6_IJSA_NS7_ILi512EEESA_EEES9_SC_SE_Li256ELb0ELb1ELb1ELb0EEENS1_19SingleTileSchedulerILb0ELb1ELb1ELi64EEEEEEEEEvNT_6ParamsE,@function
        .size           _ZN7cutlass13device_kernelIN5flash11enable_sm90INS1_16FlashAttnFwdSm90INS1_25CollectiveMainloopFwdSm90ILi2EN4cute5tupleIJNS5_1CILi1EEES8_S8_EEENS6_IJNS7_ILi64EEESA_SA_EEELi512ENS_10bfloat16_tEfNS_4arch4Sm90ELb0ELb0ELb0ELb0ELb1ELb0ELb1ELb0ELb0ELb1ELb1ELb0EEENS1_21CollectiveEpilogueFwdINS6_IJSA_NS7_ILi512EEESA_EEES9_SC_SE_Li256ELb0ELb1ELb1ELb0EEENS1_19SingleTileSchedulerILb0ELb1ELb1ELi64EEEEEEEEEvNT_6ParamsE,(.L_x_5648 - _ZN7cutlass13device_kernelIN5flash11enable_sm90INS1_16FlashAttnFwdSm90INS1_25CollectiveMainloopFwdSm90ILi2EN4cute5tupleIJNS5_1CILi1EEES8_S8_EEENS6_IJNS7_ILi64EEESA_SA_EEELi512ENS_10bfloat16_tEfNS_4arch4Sm90ELb0ELb0ELb0ELb0ELb1ELb0ELb1ELb0ELb0ELb1ELb1ELb0EEENS1_21CollectiveEpilogueFwdINS6_IJSA_NS7_ILi512EEESA_EEES9_SC_SE_Li256ELb0ELb1ELb1ELb0EEENS1_19SingleTileSchedulerILb0ELb1ELb1ELi64EEEEEEEEEvNT_6ParamsE)
        .other          _ZN7cutlass13device_kernelIN5flash11enable_sm90INS1_16FlashAttnFwdSm90INS1_25CollectiveMainloopFwdSm90ILi2EN4cute5tupleIJNS5_1CILi1EEES8_S8_EEENS6_IJNS7_ILi64EEESA_SA_EEELi512ENS_10bfloat16_tEfNS_4arch4Sm90ELb0ELb0ELb0ELb0ELb1ELb0ELb1ELb0ELb0ELb1ELb1ELb0EEENS1_21CollectiveEpilogueFwdINS6_IJSA_NS7_ILi512EEESA_EEES9_SC_SE_Li256ELb0ELb1ELb1ELb0EEENS1_19SingleTileSchedulerILb0ELb1ELb1ELi64EEEEEEEEEvNT_6ParamsE,@"STO_CUDA_ENTRY STV_DEFAULT"
_ZN7cutlass13device_kernelIN5flash11enable_sm90INS1_16FlashAttnFwdSm90INS1_25CollectiveMainloopFwdSm90ILi2EN4cute5tupleIJNS5_1CILi1EEES8_S8_EEENS6_IJNS7_ILi64EEESA_SA_EEELi512ENS_10bfloat16_tEfNS_4arch4Sm90ELb0ELb0ELb0ELb0ELb1ELb0ELb1ELb0ELb0ELb1ELb1ELb0EEENS1_21CollectiveEpilogueFwdINS6_IJSA_NS7_ILi512EEESA_EEES9_SC_SE_Li256ELb0ELb1ELb1ELb0EEENS1_19SingleTileSchedulerILb0ELb1ELb1ELi64EEEEEEEEEvNT_6ParamsE:
[----:B------:R-:W0:Y:S02]  /*0000*/  LDC R1, c[0x0][0x28] ;  /* 0x00000a00ff017b82 */ /* 0x000e240000000800 */
[----:B0-----:R-:W-:Y:S01]  /*0010*/  VIADD R1, R1, 0xfffffff8 ;  /* 0xfffffff801017836 */ /* 0x001fe20000000000 */
[----:B------:R-:W0:Y:S01]  /*0020*/  S2R R24, SR_TID.X ;  /* 0x0000000000187919 */ /* 0x000e220000002100 */
[----:B------:R-:W-:Y:S01]  /*0030*/  ELECT P0, URZ, PT ;  /* 0x00000000003f782f */ /* 0x000fe20003800000 */
[----:B------:R-:W-:Y:S01]  /*0040*/  UMOV UR4, 0x80 ;  /* 0x0000008000047882 */ /* 0x000fe20000000000 */
[----:B------:R-:W-:Y:S01]  /*0050*/  UMOV UR7, 0x100 ;  /* 0x0000010000077882 */ /* 0x000fe20000000000 */
[--C-:B0-----:R-:W-:Y:S02]  /*0060*/  SHF.R.U32.HI R0, RZ, 0x5, R24.reuse ;  /* 0x00000005ff007819 */ /* 0x101fe40000011618 */
[----:B------:R-:W-:-:S03]  /*0070*/  SHF.R.U32.HI R3, RZ, 0x7, R24 ;  /* 0x00000007ff037819 */ /* 0x000fc60000011618 */
[----:B------:R-:W0:Y:S04]  /*0080*/  SHFL.IDX PT, R2, R0, RZ, 0x1f ;  /* 0x00001fff00027589 */ /* 0x000e2800000e0000 */
[----:B------:R-:W1:Y:S01]  /*0090*/  SHFL.IDX PT, R3, R3, RZ, 0x1f ;  /* 0x00001fff03037589 */ /* 0x000e6200000e0000 */
[C---:B0-----:R-:W-:Y:S02]  /*00a0*/  ISETP.NE.OR P0, PT, R2.reuse, RZ, !P0 ;  /* 0x000000ff0200720c */ /* 0x041fe40004705670 */
[----:B------:R-:W-:-:S11]  /*00b0*/  ISETP.NE.AND P1, PT, R2, RZ, PT ;  /* 0x000000ff0200720c */ /* 0x000fd60003f25270 */
[----:B------:R-:W-:Y:S01]  /*00c0*/  VOTEU.ALL UP0, P0 ;  /* 0x00000000003f7886 */ /* 0x000fe20000000000 */
[----:B------:R-:W-:Y:S01]  /*00d0*/  VOTEU.ALL UP1, P0 ;  /* 0x00000000003f7886 */ /* 0x000fe20000020000 */
[----:B------:R-:W-:-:S03]  /*00e0*/  VOTEU.ALL UP2, P0 ;  /* 0x00000000003f7886 */ /* 0x000fc60000040000 */
[----:B------:R-:W0:Y:S01]  /*00f0*/  @!UP0 S2UR UR8, SR_CgaCtaId ;  /* 0x00000000000889c3 */ /* 0x000e220000008800 */
[----:B------:R-:W-:Y:S01]  /*0100*/  @!UP0 UMOV UR6, 0x400 ;  /* 0x0000040000068882 */ /* 0x000fe20000000000 */
[----:B------:R-:W-:-:S04]  /*0110*/  @!UP0 UIADD3 UR4, -UR4, 0x100000, URZ ;  /* 0x0010000004048890 */ /* 0x000fc8000fffe13f */
[----:B------:R-:W-:Y:S02]  /*0120*/  @!UP0 USHF.L.U32 UR5, UR4, 0xb, URZ ;  /* 0x0000000b04058899 */ /* 0x000fe4000800063f */
[----:B------:R-:W-:Y:S02]  /*0130*/  @!UP0 USHF.L.U32 UR4, UR4, 0x1, URZ ;  /* 0x0000000104048899 */ /* 0x000fe4000800063f */
[----:B0-----:R-:W-:Y:S02]  /*0140*/  @!UP0 ULEA UR8, UR8, UR6, 0x18 ;  /* 0x0000000608088291 */ /* 0x001fe4000f8ec03f */
[----:B------:R-:W-:-:S04]  /*0150*/  @!UP0 UIADD3 UR6, -UR7, 0x100000, URZ ;  /* 0x0010000007068890 */ /* 0x000fc8000fffe13f */
[----:B------:R-:W-:Y:S02]  /*0160*/  @!UP0 USHF.L.U32 UR7, UR6, 0xb, URZ ;  /* 0x0000000b06078899 */ /* 0x000fe4000800063f */
[----:B------:R-:W-:Y:S01]  /*0170*/  @!UP0 USHF.L.U32 UR6, UR6, 0x1, URZ ;  /* 0x0000000106068899 */ /* 0x000fe2000800063f */
[----:B------:R-:W-:-:S05]  /*0180*/  VOTEU.ALL UP0, P0 ;  /* 0x00000000003f7886 */ /* 0x000fca0000000000 */
[----:B------:R0:W2:Y:S01]  /*0190*/  @!UP0 SYNCS.EXCH.64 URZ, [UR8+0x38800], UR4 ;  /* 0x03880004083f85b2 */ /* 0x0000a20008000100 */
[----:B------:R0:W3:Y:S05]  /*01a0*/  @!UP1 SYNCS.EXCH.64 URZ, [UR8+0x38810], UR4 ;  /* 0x03881004083f95b2 */ /* 0x0000ea0008000100 */
[----:B------:R0:W4:Y:S02]  /*01b0*/  @!UP2 SYNCS.EXCH.64 URZ, [UR8+0x38820], UR6 ;  /* 0x03882006083fa5b2 */ /* 0x0001240008000100 */
[----:B01----:R-:W-:Y:S05]  /*01c0*/  @P1 BRA `(.L_x_166) ;  /* 0x0000000000381947 */ /* 0x003fea0003800000 */
        /* <DEDUP_REMOVED lines=10> */
[----:B------:R0:W0:Y:S01]  /*0270*/  SYNCS.EXCH.64 URZ, [UR6+0x38840], UR4 ;  /* 0x03884004063f75b2 */ /* 0x0000220008000100 */
[----:B------:R0:W0:Y:S01]  /*0280*/  SYNCS.EXCH.64 URZ, [UR6+0x38838], UR4 ;  /* 0x03883804063f75b2 */ /* 0x0000220008000100 */
[----:B------:R0:W0:Y:S01]  /*0290*/  SYNCS.EXCH.64 URZ, [UR6+0x38848], UR4 ;  /* 0x03884804063f75b2 */ /* 0x0000220008000100 */
[----:B------:R-:W-:Y:S01]  /*02a0*/  NOP ;  /* 0x0000000000007918 */ /* 0x000fe20000000000 */
.L_x_166:
        /* <DEDUP_REMOVED lines=22> */
.L_x_167:
        /* <DEDUP_REMOVED lines=18> */
.L_x_168:
        /* <DEDUP_REMOVED lines=22> */
.L_x_169:
        /* <DEDUP_REMOVED lines=23> */
.L_x_170:
[----:B------:R-:W-:Y:S01]  /*0800*/  UISETP.NE.AND UP0, UPT, UR9, URZ, UPT ;  /* 0x0000003f0900728c */ /* 0x000fe2000bf05270 */
[----:B------:R-:W-:Y:S01]  /*0810*/  NOP ;  /* 0x0000000000007918 */ /* 0x000fe20000000000 */
[----:B0-----:R-:W-:Y:S01]  /*0820*/  UMOV UR4, 0x1 ;  /* 0x0000000100047882 */ /* 0x001fe20000000000 */
[----:B------:R-:W-:Y:S01]  /*0830*/  ULDC.64 UR36, c[0x0][0x208] ;  /* 0x0000820000247ab9 */ /* 0x000fe20000000a00 */
[----:B------:R-:W-:Y:S01]  /*0840*/  USEL UR4, UR4, 0x2, !UP0 ;  /* 0x0000000204047887 */ /* 0x000fe2000c000000 */
[----:B------:R-:W-:Y:S01]  /*0850*/  BSSY B6, `(.L_x_171) ;  /* 0x0000ff2000067945 */ /* 0x000fe20003800000 */
[----:B-1234-:R-:W-:Y:S01]  /*0860*/  BAR.SYNC.DEFER_BLOCKING 0x0 ;  /* 0x0000000000007b1d */ /* 0x01efe20000010000 */
[----:B------:R-:W-:-:S03]  /*0870*/  PLOP3.LUT P0, PT, PT, PT, UP0, 0x80, 0x0 ;  /* 0x000000000000781c */ /* 0x000fc60003f0f008 */
[----:B------:R-:W-:-:S05]  /*0880*/  IMAD.U32 R2, RZ, RZ, UR4 ;  /* 0x00000004ff027e24 */ /* 0x000fca000f8e00ff */
[----:B------:R0:W-:Y:S05]  /*0890*/  STL [R1], R2 ;  /* 0x0000000201007387 */ /* 0x0001ea0000100800 */
[----:B------:R-:W-:Y:S05]  /*08a0*/  @!P0 BRA `(.L_x_172) ;  /* 0x000000b800448947 */ /* 0x000fea0003800000 */
.L_x_173:
[----:B------:R-:W-:-:S08]  /*08b0*/  NOP ;  /* 0x0000000000007918 */ /* 0x000fd00000000000 */
[----:B------:R-:W1:Y:S02]  /*08c0*/  USETMAXREG.TRY_ALLOC.CTAPOOL UP0, 0xe8 ;  /* 0x000000e8000079c8 */ /* 0x000e640008000600 */
[----:B-1----:R-:W-:-:S13]  /*08d0*/  PLOP3.LUT P0, PT, PT, PT, UP0, 0x80, 0x0 ;  /* 0x000000000000781c */ /* 0x002fda0003f0f008 */
[----:B------:R-:W-:Y:S05]  /*08e0*/  @!P0 BRA `(.L_x_173) ;  /* 0xfffffffc00f08947 */ /* 0x000fea000383ffff */
[----:B------:R-:W-:Y:S01]  /*08f0*/  LOP3.LUT R0, R24, 0xffffff80, RZ, 0xc0, !PT ;  /* 0xffffff8018007812 */ /* 0x000fe200078ec0ff */
[----:B------:R-:W1:Y:S01]  /*0900*/  S2UR UR6, SR_CTAID.Y ;  /* 0x00000000000679c3 */ /* 0x000e620000002600 */
[----:B------:R-:W-:Y:S02]  /*0910*/  ULDC UR7, c[0x0][0xd50] ;  /* 0x0003540000077ab9 */ /* 0x000fe40000000800 */
[----:B------:R-:W-:Y:S01]  /*0920*/  ISETP.NE.AND P0, PT, R0, 0x80, PT ;  /* 0x000000800000780c */ /* 0x000fe20003f05270 */
[----:B------:R-:W-:-:S04]  /*0930*/  UISETP.NE.AND UP0, UPT, UR7, 0x1, UPT ;  /* 0x000000010700788c */ /* 0x000fc8000bf05270 */
[----:B------:R-:W2:Y:S07]  /*0940*/  S2UR UR8, SR_CTAID.Z ;  /* 0x00000000000879c3 */ /* 0x000eae0000002700 */
[----:B------:R-:W-:Y:S01]  /*0950*/  @UP0 ULDC UR4, c[0x0][0xd54] ;  /* 0x0003550000040ab9 */ /* 0x000fe20000000800 */
[----:B------:R-:W-:Y:S06]  /*0960*/  @!P0 BAR.ARV 0x8, 0x100 ;  /* 0x0204000000008b1d */ /* 0x000fec0000002000 */
[----:B------:R-:W-:Y:S01]  /*0970*/  ISETP.GE.U32.AND P0, PT, R24, 0x100, PT ;  /* 0x000001001800780c */ /* 0x000fe20003f06070 */
[----:B------:R-:W-:Y:S01]  /*0980*/  @UP0 ULDC UR10, c[0x0][0xd58] ;  /* 0x00035600000a0ab9 */ /* 0x000fe20000000800 */
[----:B-1----:R-:W-:-:S02]  /*0990*/  UIMAD.WIDE.U32 UR4, UR6, UR4, URZ ;  /* 0x00000004060472a5 */ /* 0x002fc4000f8e003f */
[----:B------:R-:W-:Y:S02]  /*09a0*/  UMOV UR60, UR6 ;  /* 0x00000006003c7c82 */ /* 0x000fe40008000000 */
[----:B------:R-:W-:-:S04]  /*09b0*/  @UP0 USHF.R.U32.HI UR60, URZ, UR10, UR5 ;  /* 0x0000000a3f3c0299 */ /* 0x000fc80008011605 */
[----:B------:R-:W-:-:S03]  /*09c0*/  UIADD3 UR4, -UR60, URZ, URZ ;  /* 0x0000003f3c047290 */ /* 0x000fc6000fffe13f */
[----:B------:R-:W-:Y:S06]  /*09d0*/  @P0 BAR.ARV 0xf, 0x100 ;  /* 0x03c4000000000b1d */ /* 0x000fec0000002000 */
[----:B--2---:R-:W-:Y:S01]  /*09e0*/  ISETP.LE.AND P0, PT, RZ, UR8, PT ;  /* 0x00000008ff007c0c */ /* 0x004fe2000bf03270 */
[----:B------:R-:W-:-:S12]  /*09f0*/  UIMAD UR7, UR7, UR4, UR6 ;  /* 0x00000004070772a4 */ /* 0x000fd8000f8e0206 */
[----:B------:R-:W-:Y:S05]  /*0a00*/  @!P0 BRA `(.L_x_174) ;  /* 0x000000fc00588947 */ /* 0x000fea0003800000 */
[----:B------:R-:W-:Y:S01]  /*0a10*/  ULDC.64 UR4, c[0x0][0x418] ;  /* 0x0001060000047ab9 */ /* 0x000fe20000000a00 */
[----:B------:R-:W-:Y:S01]  /*0a20*/  ULDC UR38, c[0x0][0x424] ;  /* 0x0001090000267ab9 */ /* 0x000fe20000000800 */
[----:B------:R-:W-:Y:S01]  /*0a30*/  UISETP.NE.U32.AND UP0, UPT, UR4, URZ, UPT ;  /* 0x0000003f0400728c */ /* 0x000fe2000bf05070 */
[----:B------:R-:W1:Y:S01]  /*0a40*/  S2UR UR61, SR_CgaCtaId ;  /* 0x00000000003d79c3 */ /* 0x000e620000008800 */
        /* <DEDUP_REMOVED lines=15> */
[----:B-1----:R-:W-:Y:S11]  /*0b40*/  @!P0 BRA `(.L_x_175) ;  /* 0x0000001c00ac8947 */ /* 0x002ff60003800000 */
[----:B------:R-:W-:Y:S01]  /*0b50*/  UISETP.GE.AND UP0, UPT, UR38, 0x1, UPT ;  /* 0x000000012600788c */ /* 0x000fe2000bf06270 */
[----:B------:R-:W-:Y:S02]  /*0b60*/  PLOP3.LUT P0, PT, PT, PT, PT, 0x80, 0x0 ;  /* 0x000000000000781c */ /* 0x000fe40003f0f070 */
[----:B0-----:R-:W-:Y:S01]  /*0b70*/  CS2R R2, SRZ ;  /* 0x0000000000027805 */ /* 0x001fe2000001ff00 */
        /* <DEDUP_REMOVED lines=61> */
[----:B------:R-:W-:Y:S01]  /*0f50*/  IMAD.U32 R5, RZ, RZ, UR11 ;  /* 0x0000000bff057e24 */ /* 0x000fe2000f8e00ff */
[----:B------:R-:W-:-:S04]  /*0f60*/  UIADD3 UR4, UR6, -0x1, UR11 ;  /* 0xffffffff06047890 */ /* 0x000fc8000fffe00b */
[-C--:B------:R-:W-:Y:S02]  /*0f70*/  IABS R3, R5.reuse ;  /* 0x0000000500037213 */ /* 0x080fe40000000000 */
[----:B------:R-:W-:Y:S01]  /*0f80*/  IABS R9, R5 ;  /* 0x0000000500097213 */ /* 0x000fe20000000000 */
[----:B------:R-:W-:Y:S01]  /*0f90*/  IMAD.U32 R8, RZ, RZ, UR4 ;  /* 0x00000004ff087e24 */ /* 0x000fe2000f8e00ff */
[----:B------:R-:W0:Y:S01]  /*0fa0*/  I2F.RP R0, R3 ;  /* 0x0000000300007306 */ /* 0x000e220000209400 */
[----:B------:R-:W-:Y:S02]  /*0fb0*/  ULOP3.LUT UR4, UR4, UR11, URZ, 0x3c, !UPT ;  /* 0x0000000b04047292 */ /* 0x000fe4000f8e3c3f */
[----:B------:R-:W-:-:S04]  /*0fc0*/  IMAD.MOV R9, RZ, RZ, -R9 ;  /* 0x000000ffff097224 */ /* 0x000fc800078e0a09 */
        /* <DEDUP_REMOVED lines=13> */
[----:B------:R-:W-:Y:S02]  /*10a0*/  @!P2 IMAD.IADD R0, R0, 0x1, -R3 ;  /* 0x000000010000a824 */ /* 0x000fe400078e0a03 */
[----:B------:R-:W-:Y:S01]  /*10b0*/  @!P2 VIADD R7, R7, 0x1 ;  /* 0x000000010707a836 */ /* 0x000fe20000000000 */
[----:B------:R-:W-:Y:S02]  /*10c0*/  ISETP.NE.AND P2, PT, RZ, UR11, PT ;  /* 0x0000000bff007c0c */ /* 0x000fe4000bf45270 */
[----:B------:R-:W-:-:S13]  /*10d0*/  ISETP.GE.U32.AND P1, PT, R0, R3, PT ;  /* 0x000000030000720c */ /* 0x000fda0003f26070 */
[----:B------:R-:W-:-:S04]  /*10e0*/  @P1 VIADD R7, R7, 0x1 ;  /* 0x0000000107071836 */ /* 0x000fc80000000000 */
[----:B------:R-:W-:-:S04]  /*10f0*/  IMAD.MOV.U32 R3, RZ, RZ, R7 ;  /* 0x000000ffff037224 */ /* 0x000fc800078e0007 */
[----:B------:R-:W-:Y:S01]  /*1100*/  @!P3 IMAD.MOV R3, RZ, RZ, -R3 ;  /* 0x000000ffff03b224 */ /* 0x000fe200078e0a03 */
[----:B------:R-:W-:-:S07]  /*1110*/  @!P2 LOP3.LUT R3, RZ, UR11, RZ, 0x33, !PT ;  /* 0x0000000bff03ac12 */ /* 0x000fce000f8e33ff */
.L_x_176:
        /* <DEDUP_REMOVED lines=11> */
[----:B------:R-:W2:Y:S01]  /*11d0*/  LDL R5, [R1] ;  /* 0x0000000001057983 */ /* 0x000ea20000100800 */
[----:B------:R-:W-:Y:S01]  /*11e0*/  UMOV UR9, 0x40000040 ;  /* 0x4000004000097882 */ /* 0x000fe20000000000 */
[----:B------:R-:W-:Y:S01]  /*11f0*/  UMOV UR11, 0x40000040 ;  /* 0x40000040000b7882 */ /* 0x000fe20000000000 */
[----:B------:R-:W-:Y:S01]  /*1200*/  UMOV UR13, 0x40000040 ;  /* 0x40000040000d7882 */ /* 0x000fe20000000000 */
[----:B------:R-:W-:Y:S06]  /*1210*/  BAR.SYNC.DEFER_BLOCKING 0xe, 0x100 ;  /* 0x0384000000007b1d */ /* 0x000fec0000010000 */
[----:B------:R-:W-:Y:S01]  /*1220*/  UMOV UR15, 0x40000040 ;  /* 0x40000040000f7882 */ /* 0x000fe20000000000 */
[----:B------:R-:W-:Y:S01]  /*1230*/  UMOV UR17, 0x40000040 ;  /* 0x4000004000117882 */ /* 0x000fe20000000000 */
[----:B------:R-:W-:Y:S01]  /*1240*/  UMOV UR19, 0x40000040 ;  /* 0x4000004000137882 */ /* 0x000fe20000000000 */
[----:B------:R-:W-:Y:S01]  /*1250*/  UMOV UR21, 0x40000040 ;  /* 0x4000004000157882 */ /* 0x000fe20000000000 */
[----:B------:R-:W-:Y:S01]  /*1260*/  UMOV UR23, 0x40000040 ;  /* 0x4000004000177882 */ /* 0x000fe20000000000 */
[----:B------:R-:W-:Y:S01]  /*1270*/  WARPGROUP.ARRIVE ;  /* 0x00000000000079c5 */ /* 0x000fe20000000000 */
[----:B--2---:R-:W-:-:S02]  /*1280*/  R2UR UR7, R5 ;  /* 0x00000000050772ca */ /* 0x004fc400000e0000 */
[----:B------:R-:W-:-:S04]  /*1290*/  SHF.R.S32.HI R5, RZ, 0x1f, R152 ;  /* 0x0000001fff057819 */ /* 0x000fc80000011498 */
[----:B------:R-:W-:-:S04]  /*12a0*/  LEA.HI R5, R5, R152, RZ, 0x7 ;  /* 0x0000009805057211 */ /* 0x000fc800078f38ff */
[----:B------:R-:W-:Y:S02]  /*12b0*/  SHF.R.S32.HI R2, RZ, 0x7, R5 ;  /* 0x00000007ff027819 */ /* 0x000fe40000011405 */
[----:B------:R-:W-:-:S04]  /*12c0*/  LOP3.LUT R5, R5, 0xffffff80, RZ, 0xc0, !PT ;  /* 0xffffff8005057812 */ /* 0x000fc800078ec0ff */
[----:B------:R-:W0:Y:S01]  /*12d0*/  SHFL.IDX PT, R2, R2, RZ, 0x1f ;  /* 0x00001fff02027589 */ /* 0x000e2200000e0000 */
[----:B------:R-:W-:Y:S01]  /*12e0*/  IMAD.IADD R5, R152, 0x1, -R5 ;  /* 0x0000000198057824 */ /* 0x000fe200078e0a05 */
[----:B0-----:R-:W-:-:S04]  /*12f0*/  R2UR UR4, R2 ;  /* 0x00000000020472ca */ /* 0x001fc800000e0000 */
[----:B------:R-:W-:-:S04]  /*1300*/  SHF.R.S32.HI R2, RZ, 0x1f, R5 ;  /* 0x0000001fff027819 */ /* 0x000fc80000011405 */
[CC--:B------:R-:W-:Y:S02]  /*1310*/  LEA.HI R4, R2.reuse, R5.reuse, RZ, 0x2 ;  /* 0x0000000502047211 */ /* 0x0c0fe400078f10ff */
[----:B------:R-:W-:Y:S02]  /*1320*/  LEA.HI R2, R2, R5, RZ, 0x5 ;  /* 0x0000000502027211 */ /* 0x000fe400078f28ff */
[--C-:B------:R-:W-:Y:S02]  /*1330*/  SHF.R.S32.HI R6, RZ, 0x2, R4.reuse ;  /* 0x00000002ff067819 */ /* 0x100fe40000011404 */
[----:B------:R-:W-:Y:S01]  /*1340*/  SHF.R.S32.HI R7, RZ, 0x1f, R4 ;  /* 0x0000001fff077819 */ /* 0x000fe20000011404 */
[----:B------:R-:W-:Y:S01]  /*1350*/  ULEA.HI UR5, UR4, UR4, URZ, 0x1 ;  /* 0x0000000404057291 */ /* 0x000fe2000f8f083f */
[----:B------:R-:W-:Y:S02]  /*1360*/  SHF.R.S32.HI R2, RZ, 0x5, R2 ;  /* 0x00000005ff027819 */ /* 0x000fe40000011402 */
[----:B------:R-:W-:Y:S01]  /*1370*/  LEA.HI R7, R7, R6, RZ, 0x3 ;  /* 0x0000000607077211 */ /* 0x000fe200078f18ff */
[----:B------:R-:W-:-:S03]  /*1380*/  ULOP3.LUT UR6, UR5, 0x1fffe, URZ, 0xc0, !UPT ;  /* 0x0001fffe05067892 */ /* 0x000fc6000f8ec03f */
[----:B------:R-:W-:Y:S01]  /*1390*/  UMOV UR5, 0x400 ;  /* 0x0000040000057882 */ /* 0x000fe20000000000 */
[----:B------:R-:W-:Y:S01]  /*13a0*/  UIADD3 UR6, UR4, -UR6, URZ ;  /* 0x8000000604067290 */ /* 0x000fe2000fffe03f */
[----:B------:R-:W-:Y:S01]  /*13b0*/  LOP3.LUT R7, R7, 0xfffffff8, RZ, 0xc0, !PT ;  /* 0xfffffff807077812 */ /* 0x000fe200078ec0ff */
[----:B------:R-:W-:-:S04]  /*13c0*/  ULEA UR5, UR61, UR5, 0x18 ;  /* 0x000000053d057291 */ /* 0x000fc8000f8ec03f */
[----:B------:R-:W-:Y:S01]  /*13d0*/  ULEA UR6, UR6, UR5, 0xf ;  /* 0x0000000506067291 */ /* 0x000fe2000f8e783f */
[----:B------:R-:W-:Y:S01]  /*13e0*/  IMAD.IADD R7, R6, 0x1, -R7 ;  /* 0x0000000106077824 */ /* 0x000fe200078e0a07 */
[----:B------:R-:W-:Y:S02]  /*13f0*/  UIADD3 UR4, UR5, 0x36400, URZ ;  /* 0x0003640005047890 */ /* 0x000fe4000fffe03f */
[----:B------:R-:W-:Y:S01]  /*1400*/  UIADD3 UR6, UR6, 0x400, URZ ;  /* 0x0000040006067890 */ /* 0x000fe2000fffe03f */
[----:B------:R-:W-:Y:S01]  /*1410*/  IMAD R2, R2, 0x10, R7 ;  /* 0x0000001002027824 */ /* 0x000fe200078e0207 */
[----:B------:R-:W-:Y:S02]  /*1420*/  USHF.R.U32.HI UR4, URZ, 0x4, UR4 ;  /* 0x000000043f047899 */ /* 0x000fe40008011604 */
[----:B------:R-:W-:Y:S02]  /*1430*/  USHF.R.U32.HI UR6, URZ, 0x4, UR6 ;  /* 0x000000043f067899 */ /* 0x000fe40008011606 */
[----:B------:R-:W-:-:S02]  /*1440*/  ULOP3.LUT UR4, UR4, 0x3fff, URZ, 0xc0, !UPT ;  /* 0x00003fff04047892 */ /* 0x000fc4000f8ec03f */
[----:B------:R-:W-:Y:S02]  /*1450*/  ULOP3.LUT UR6, UR6, 0x3fff, URZ, 0xc0, !UPT ;  /* 0x00003fff06067892 */ /* 0x000fe4000f8ec03f */
[----:B------:R-:W-:Y:S02]  /*1460*/  ULOP3.LUT UR4, UR4, 0x10000, URZ, 0xfc, !UPT ;  /* 0x0001000004047892 */ /* 0x000fe4000f8efc3f */
[----:B------:R-:W-:Y:S02]  /*1470*/  ULOP3.LUT UR6, UR6, 0x2000000, URZ, 0xfc, !UPT ;  /* 0x0200000006067892 */ /* 0x000fe4000f8efc3f */
[----:B------:R-:W-:Y:S02]  /*1480*/  UIADD3 UR12, UR4, 0x2, URZ ;  /* 0x00000002040c7890 */ /* 0x000fe4000fffe03f */
[----:B------:R-:W-:Y:S01]  /*1490*/  UIADD3 UR14, UR6, 0x80, URZ ;  /* 0x00000080060e7890 */ /* 0x000fe2000fffe03f */
[----:B------:R-:W-:Y:S02]  /*14a0*/  UMOV UR8, UR4 ;  /* 0x0000000400087c82 */ /* 0x000fe40008000000 */
[----:B------:R-:W-:Y:S01]  /*14b0*/  UMOV UR10, UR6 ;  /* 0x00000006000a7c82 */ /* 0x000fe20008000000 */
[----:B------:R-:W-:Y:S01]  /*14c0*/  UIADD3 UR16, UR4, 0x4, URZ ;  /* 0x0000000404107890 */ /* 0x000fe2000fffe03f */
[----:B------:R-:W-:Y:S01]  /*14d0*/  HGMMA.64x256x16.F32.BF16 R24, gdesc[UR8].tnspB, RZ, !UPT, gsb0 ;  /* 0x43e00000081879f0 */ /* 0x000fe2000c0018ff */
[----:B------:R-:W-:-:S02]  /*14e0*/  UIADD3 UR18, UR6, 0x100, URZ ;  /* 0x0000010006127890 */ /* 0x000fc4000fffe03f */
[----:B------:R-:W-:Y:S02]  /*14f0*/  UIADD3 UR20, UR4, 0x6, URZ ;  /* 0x0000000604147890 */ /* 0x000fe4000fffe03f */
[----:B------:R-:W-:Y:S02]  /*1500*/  UIADD3 UR22, UR6, 0x180, URZ ;  /* 0x0000018006167890 */ /* 0x000fe4000fffe03f */
[----:B------:R-:W-:-:S04]  /*1510*/  ULOP3.LUT UR4, UR7, 0x1, URZ, 0xfc, !UPT ;  /* 0x0000000107047892 */ /* 0x000fc8000f8efc3f */
[----:B------:R-:W-:-:S03]  /*1520*/  UISETP.NE.AND UP0, UPT, UR4, 0x3, UPT ;  /* 0x000000030400788c */ /* 0x000fc6000bf05270 */
[----:B------:R-:W-:-:S03]  /*1530*/  UMOV UR4, URZ ;  /* 0x0000003f00047c82 */ /* 0x000fc60008000000 */
[----:B------:R-:W-:Y:S01]  /*1540*/  PLOP3.LUT P1, PT, PT, PT, UP0, 0x80, 0x0 ;  /* 0x000000000000781c */ /* 0x000fe20003f2f008 */
[----:B------:R-:W-:Y:S02]  /*1550*/  WARPGROUP.DEPBAR.LE gsb0, 0x0 ;  /* 0x00008000000079c5 */ /* 0x000fe40000010000 */
[----:B------:R-:W-:-:S08]  /*1560*/  WARPGROUP.ARRIVE ;  /* 0x00000000000079c5 */ /* 0x000fd00000000000 */
        /* <DEDUP_REMOVED lines=13> */
.L_x_178:
[----:B------:R-:W-:Y:S01]  /*1640*/  VIADD R3, R3, 0xfffffffe ;  /* 0xfffffffe03037836 */ /* 0x000fe20000000000 */
[----:B------:R-:W-:-:S04]  /*1650*/  UIADD3 UR7, UR5, 0x38860, URZ ;  /* 0x0003886005077890 */ /* 0x000fc8000fffe03f */
[----:B------:R-:W-:Y:S01]  /*1660*/  ISETP.GE.AND P0, PT, R3, R0, PT ;  /* 0x000000000300720c */ /* 0x000fe20003f06270 */
[----:B------:R-:W-:-:S09]  /*1670*/  UPRMT UR7, UR61, 0x654, UR7 ;  /* 0x000006543d077896 */ /* 0x000fd20008000007 */
[----:B------:R-:W-:Y:S03]  /*1680*/  SYNCS.ARRIVE.TRANS64.RED.A1T0 RZ, [UR7], RZ ;  /* 0x000000ffffff79a7 */ /* 0x000fe60008100407 */
[----:B------:R-:W-:Y:S05]  /*1690*/  @!P0 BRA `(.L_x_179) ;  /* 0x0000000800b08947 */ /* 0x000fea0003800000 */
[----:B------:R-:W-:-:S05]  /*16a0*/  UMOV UR4, URZ ;  /* 0x0000003f00047c82 */ /* 0x000fca0008000000 */
.L_x_181:
[----:B------:R-:W-:Y:S01]  /*16b0*/  BAR.SYNC.DEFER_BLOCKING 0xe, 0x100 ;  /* 0x0384000000007b1d */ /* 0x000fe20000010000 */
[----:B------:R-:W-:Y:S01]  /*16c0*/  IMAD.U32 R5, RZ, RZ, UR4 ;  /* 0x00000004ff057e24 */ /* 0x000fe2000f8e00ff */
[----:B------:R-:W-:Y:S01]  /*16d0*/  UIADD3 UR4, UR4, 0x1, URZ ;  /* 0x0000000104047890 */ /* 0x000fe2000fffe03f */
[C---:B------:R-:W-:Y:S01]  /*16e0*/  ISETP.GT.AND P0, PT, R3.reuse, R0, PT ;  /* 0x000000000300720c */ /* 0x040fe20003f04270 */
[----:B------:R-:W-:Y:S02]  /*16f0*/  VIADD R3, R3, 0xffffffff ;  /* 0xffffffff03037836 */ /* 0x000fe40000000000 */
[----:B------:R-:W-:Y:S01]  /*1700*/  IMAD R4, R5, 0x40, R2 ;  /* 0x0000004005047824 */ /* 0x000fe200078e0202 */
[----:B------:R-:W-:Y:S01]  /*1710*/  UISETP.NE.AND UP0, UPT, UR4, 0x2, UPT ;  /* 0x000000020400788c */ /* 0x000fe2000bf05270 */
[----:B------:R-:W-:Y:S01]  /*1720*/  UMOV UR11, 0x40000040 ;  /* 0x40000040000b7882 */ /* 0x000fe20000000000 */
[----:B------:R-:W-:Y:S02]  /*1730*/  UMOV UR15, 0x40000040 ;  /* 0x40000040000f7882 */ /* 0x000fe40000000000 */
[----:B------:R-:W-:Y:S01]  /*1740*/  LEA R4, R4, UR5, 0x2 ;  /* 0x0000000504047c11 */ /* 0x000fe2000f8e10ff */
[----:B------:R-:W-:Y:S01]  /*1750*/  USEL UR4, UR4, URZ, UP0 ;  /* 0x0000003f04047287 */ /* 0x000fe20008000000 */
[----:B------:R-:W-:Y:S01]  /*1760*/  UMOV UR19, 0x40000040 ;  /* 0x4000004000137882 */ /* 0x000fe20000000000 */
[----:B------:R-:W-:-:S02]  /*1770*/  UMOV UR23, 0x40000040 ;  /* 0x4000004000177882 */ /* 0x000fc40000000000 */
[----:B------:R-:W-:-:S04]  /*1780*/  ULEA UR10, UR4, UR6, 0xc ;  /* 0x00000006040a7291 */ /* 0x000fc8000f8e603f */
[----:B------:R-:W-:Y:S02]  /*1790*/  UIADD3 UR14, UR10, 0x80, URZ ;  /* 0x000000800a0e7890 */ /* 0x000fe4000fffe03f */
[----:B------:R-:W-:Y:S01]  /*17a0*/  UIADD3 UR18, UR10, 0x100, URZ ;  /* 0x000001000a127890 */ /* 0x000fe2000fffe03f */
[----:B------:R-:W0:Y:S01]  /*17b0*/  LDS R5, [R4+0x38400] ;  /* 0x0384000004057984 */ /* 0x000e220000000800 */
[----:B------:R-:W-:-:S03]  /*17c0*/  UIADD3 UR22, UR10, 0x180, URZ ;  /* 0x000001800a167890 */ /* 0x000fc6000fffe03f */
        /* <DEDUP_REMOVED lines=128> */
[----:B------:R-:W-:-:S06]  /*1fd0*/  FMUL.FTZ R151, R151, R6 ;  /* 0x0000000697977220 */ /* 0x000fcc0000410000 */
[----:B------:R-:W-:-:S06]  /*1fe0*/  WARPGROUP.ARRIVE ;  /* 0x00000000000079c5 */ /* 0x000fcc0000000000 */
        /* <DEDUP_REMOVED lines=17> */
.L_x_180:
[----:B------:R-:W-:-:S04]  /*2100*/  ULEA UR7, UR4, UR5, 0x3 ;  /* 0x0000000504077291 */ /* 0x000fc8000f8e183f */
[----:B------:R-:W-:-:S04]  /*2110*/  UIADD3 UR7, UR7, 0x38860, URZ ;  /* 0x0003886007077890 */ /* 0x000fc8000fffe03f */
[----:B------:R-:W-:-:S09]  /*2120*/  UPRMT UR7, UR61, 0x654, UR7 ;  /* 0x000006543d077896 */ /* 0x000fd20008000007 */
[----:B------:R-:W-:Y:S01]  /*2130*/  SYNCS.ARRIVE.TRANS64.RED.A1T0 RZ, [UR7], RZ ;  /* 0x000000ffffff79a7 */ /* 0x000fe20008100407 */
[----:B------:R-:W-:Y:S05]  /*2140*/  @P0 BRA `(.L_x_181) ;  /* 0xfffffff400580947 */ /* 0x000fea000383ffff */
[----:B------:R-:W-:-:S12]  /*2150*/  USHF.L.U32 UR4, UR4, 0x6, URZ ;  /* 0x0000000604047899 */ /* 0x000fd8000800063f */
.L_x_179:
[----:B------:R-:W-:Y:S01]  /*2160*/  BAR.SYNC.DEFER_BLOCKING 0xe, 0x100 ;  /* 0x0384000000007b1d */ /* 0x000fe20000010000 */
[----:B------:R-:W-:Y:S01]  /*2170*/  VIADD R2, R2, UR4 ;  /* 0x0000000402027c36 */ /* 0x000fe20008000000 */
[----:B------:R-:W-:Y:S01]  /*2180*/  PLOP3.LUT P0, PT, PT, PT, PT, 0x8, 0x0 ;  /* 0x000000000000781c */ /* 0x000fe20003f0e170 */
[----:B------:R-:W-:-:S03]  /*2190*/  IMAD.MOV.U32 R4, RZ, RZ, RZ ;  /* 0x000000ffff047224 */ /* 0x000fc600078e00ff */
[----:B------:R-:W-:-:S05]  /*21a0*/  LEA R2, R2, UR5, 0x2 ;  /* 0x0000000502027c11 */ /* 0x000fca000f8e10ff */
[----:B------:R-:W0:Y:S04]  /*21b0*/  LDS R3, [R2+0x38400] ;  /* 0x0384000002037984 */ /* 0x000e280000000800 */
        /* <DEDUP_REMOVED lines=130> */
[----:B------:R-:W-:Y:S06]  /*29e0*/  BAR.ARV 0xf, 0x100 ;  /* 0x03c4000000007b1d */ /* 0x000fec0000002000 */
[----:B------:R-:W-:Y:S05]  /*29f0*/  BRA `(.L_x_177) ;  /* 0x0000007000047947 */ /* 0x000fea0003800000 */
.L_x_175:
[----:B------:R-:W-:Y:S01]  /*2a00*/  UISETP.GE.AND UP0, UPT, UR38, 0x1, UPT ;  /* 0x000000012600788c */ /* 0x000fe2000bf06270 */
[----:B------:R-:W-:-:S05]  /*2a10*/  UMOV UR4, URZ ;  /* 0x0000003f00047c82 */ /* 0x000fca0008000000 */
[----:B------:R-:W-:-:S13]  /*2a20*/  PLOP3.LUT P0, PT, PT, PT, UP0, 0x80, 0x0 ;  /* 0x000000000000781c */ /* 0x000fda0003f0f008 */
[----:B------:R-:W-:Y:S05]  /*2a30*/  @!P0 BRA `(.L_x_182) ;  /* 0x0000000000848947 */ /* 0x000fea0003800000 */
[----:B------:R-:W-:Y:S01]  /*2a40*/  IMAD.U32 R3, RZ, RZ, UR11 ;  /* 0x0000000bff037e24 */ /* 0x000fe2000f8e00ff */
[----:B------:R-:W-:Y:S01]  /*2a50*/  UIADD3 UR8, UR6, -0x1, UR11 ;  /* 0xffffffff06087890 */ /* 0x000fe2000fffe00b */
[----:B------:R-:W-:-:S03]  /*2a60*/  UMOV UR4, URZ ;  /* 0x0000003f00047c82 */ /* 0x000fc60008000000 */
[-C--:B------:R-:W-:Y:S02]  /*2a70*/  IABS R0, R3.reuse ;  /* 0x0000000300007213 */ /* 0x080fe40000000000 */
[----:B------:R-:W-:Y:S01]  /*2a80*/  IMAD.U32 R4, RZ, RZ, UR8 ;  /* 0x00000008ff047e24 */ /* 0x000fe2000f8e00ff */
[----:B------:R-:W-:Y:S01]  /*2a90*/  IABS R5, R3 ;  /* 0x0000000300057213 */ /* 0x000fe20000000000 */
[----:B------:R-:W-:Y:S01]  /*2aa0*/  ULOP3.LUT UR8, UR8, UR11, URZ, 0x3c, !UPT ;  /* 0x0000000b08087292 */ /* 0x000fe2000f8e3c3f */
[----:B------:R-:W-:Y:S02]  /*2ab0*/  R2UR UR12, R0 ;  /* 0x00000000000c72ca */ /* 0x000fe400000e0000 */
[----:B------:R-:W-:-:S05]  /*2ac0*/  IABS R4, R4 ;  /* 0x0000000400047213 */ /* 0x000fca0000000000 */
[----:B------:R-:W-:-:S05]  /*2ad0*/  IMAD.MOV.U32 R3, RZ, RZ, R4 ;  /* 0x000000ffff037224 */ /* 0x000fca00078e0004 */
[----:B------:R-:W-:Y:S01]  /*2ae0*/  R2UR UR10, R3 ;  /* 0x00000000030a72ca */ /* 0x000fe200000e0000 */
[----:B------:R-:W1:Y:S08]  /*2af0*/  I2F.RP R0, UR12 ;  /* 0x0000000c00007d06 */ /* 0x000e700008209400 */
[----:B-1----:R-:W0:Y:S02]  /*2b00*/  MUFU.RCP R0, R0 ;  /* 0x0000000000007308 */ /* 0x002e240000001000 */
[----:B0-----:R-:W-:-:S02]  /*2b10*/  VIADD R2, R0, 0xffffffe ;  /* 0x0ffffffe00027836 */ /* 0x001fc40000000000 */
[----:B------:R-:W-:-:S04]  /*2b20*/  IMAD.MOV R0, RZ, RZ, -R5 ;  /* 0x000000ffff007224 */ /* 0x000fc800078e0a05 */
        /* <DEDUP_REMOVED lines=18> */
.L_x_182:
[----:B------:R-:W-:Y:S01]  /*2c50*/  UIMAD UR39, UR7, UR4, URZ ;  /* 0x00000004072772a4 */ /* 0x000fe2000f8e023f */
[----:B------:R-:W-:Y:S01]  /*2c60*/  IMAD.U32 R0, RZ, RZ, UR6 ;  /* 0x00000006ff007e24 */ /* 0x000fe2000f8e00ff */
[----:B------:R-:W-:Y:S01]  /*2c70*/  PLOP3.LUT P0, PT, PT, PT, PT, 0x80, 0x0 ;  /* 0x000000000000781c */ /* 0x000fe20003f0f070 */
[----:B------:R-:W-:Y:S01]  /*2c80*/  IMAD.U32 R3, RZ, RZ, UR4 ;  /* 0x00000004ff037e24 */ /* 0x000fe2000f8e00ff */
[----:B0-----:R-:W-:Y:S01]  /*2c90*/  MOV R2, RZ ;  /* 0x000000ff00027202 */ /* 0x001fe20000000f00 */
        /* <DEDUP_REMOVED lines=20> */
[----:B------:R-:W-:Y:S02]  /*2de0*/  UISETP.GT.AND UP0, UPT, UR5, UR39, UPT ;  /* 0x000000270500728c */ /* 0x000fe4000bf04270 */
[----:B------:R-:W-:Y:S01]  /*2df0*/  IMAD.U32 R168, RZ, RZ, UR5 ;  /* 0x00000005ffa87e24 */ /* 0x000fe2000f8e00ff */
        /* <DEDUP_REMOVED lines=47> */
[----:B------:R-:W-:Y:S01]  /*30f0*/  CS2R R24, SRZ ;  /* 0x0000000000187805 */ /* 0x000fe2000001ff00 */
[----:B------:R-:W-:Y:S06]  /*3100*/  @!P1 BRA `(.L_x_177) ;  /* 0x0000006800409947 */ /* 0x000fec0003800000 */
[----:B------:R-:W-:Y:S01]  /*3110*/  SHF.R.S32.HI R57, RZ, 0x1f, R152 ;  /* 0x0000001fff397819 */ /* 0x000fe20000011498 */
[----:B------:R-:W-:Y:S01]  /*3120*/  IMAD.U32 R5, RZ, RZ, UR61 ;  /* 0x0000003dff057e24 */ /* 0x000fe2000f8e00ff */
[----:B------:R-:W-:Y:S02]  /*3130*/  MOV R4, 0x400 ;  /* 0x0000040000047802 */ /* 0x000fe40000000f00 */
[----:B------:R-:W-:-:S04]  /*3140*/  LEA.HI R16, R57, R152, RZ, 0x7 ;  /* 0x0000009839107211 */ /* 0x000fc800078f38ff */
[----:B------:R-:W-:-:S05]  /*3150*/  SHF.R.S32.HI R18, RZ, 0x7, R16 ;  /* 0x00000007ff127819 */ /* 0x000fca0000011410 */
[----:B------:R-:W0:Y:S02]  /*3160*/  SHFL.IDX PT, R0, R18, RZ, 0x1f ;  /* 0x00001fff12007589 */ /* 0x000e2400000e0000 */
[----:B0-----:R-:W-:-:S04]  /*3170*/  LEA.HI R2, R0, R0, RZ, 0x1 ;  /* 0x0000000000027211 */ /* 0x001fc800078f08ff */
[----:B------:R-:W-:Y:S02]  /*3180*/  LOP3.LUT R3, R2, 0x1fffe, RZ, 0xc0, !PT ;  /* 0x0001fffe02037812 */ /* 0x000fe400078ec0ff */
[----:B------:R-:W-:-:S03]  /*3190*/  LEA R2, R5, R4, 0x18 ;  /* 0x0000000405027211 */ /* 0x000fc600078ec0ff */
[----:B------:R-:W-:Y:S02]  /*31a0*/  IMAD.IADD R3, R0, 0x1, -R3 ;  /* 0x0000000100037824 */ /* 0x000fe400078e0a03 */
[----:B------:R-:W-:Y:S02]  /*31b0*/  VIADD R0, R2, 0x36400 ;  /* 0x0003640002007836 */ /* 0x000fe40000000000 */
[----:B------:R-:W-:-:S03]  /*31c0*/  IMAD R3, R3, 0x8000, R2 ;  /* 0x0000800003037824 */ /* 0x000fc600078e0202 */
[----:B------:R-:W-:Y:S01]  /*31d0*/  LOP3.LUT P0, RZ, R0, 0x3ff, RZ, 0xc0, !PT ;  /* 0x000003ff00ff7812 */ /* 0x000fe2000780c0ff */
[----:B------:R-:W-:-:S05]  /*31e0*/  VIADD R3, R3, 0x400 ;  /* 0x0000040003037836 */ /* 0x000fca0000000000 */
[----:B------:R-:W-:-:S04]  /*31f0*/  SHF.R.U32.HI R3, RZ, 0x4, R3 ;  /* 0x00000004ff037819 */ /* 0x000fc80000011603 */
[----:B------:R-:W-:-:S03]  /*3200*/  LOP3.LUT R193, R3, 0x3fff, RZ, 0xc0, !PT ;  /* 0x00003fff03c17812 */ /* 0x000fc600078ec0ff */
        /* <DEDUP_REMOVED lines=8> */
[----:B------:R-:W-:Y:S02]  /*3290*/  IMAD.U32 R10, RZ, RZ, UR6 ;  /* 0x00000006ff0a7e24 */ /* 0x000fe4000f8e00ff */
[----:B------:R-:W-:Y:S02]  /*32a0*/  IMAD.U32 R6, RZ, RZ, UR4 ;  /* 0x00000004ff067e24 */ /* 0x000fe4000f8e00ff */
[----:B------:R-:W-:-:S02]  /*32b0*/  IMAD.U32 R7, RZ, RZ, UR5 ;  /* 0x00000005ff077e24 */ /* 0x000fc4000f8e00ff */
[----:B------:R-:W-:Y:S02]  /*32c0*/  IMAD.U32 R11, RZ, RZ, UR7 ;  /* 0x00000007ff0b7e24 */ /* 0x000fe4000f8e00ff */
[----:B------:R-:W-:Y:S02]  /*32d0*/  IMAD.MOV.U32 R8, RZ, RZ, 0x70 ;  /* 0x00000070ff087424 */ /* 0x000fe400078e00ff */
[----:B------:R-:W-:Y:S02]  /*32e0*/  IMAD.MOV.U32 R12, RZ, RZ, 0x1 ;  /* 0x00000001ff0c7424 */ /* 0x000fe400078e00ff */
[----:B0-----:R-:W-:-:S07]  /*32f0*/  IMAD.MOV.U32 R13, RZ, RZ, RZ ;  /* 0x000000ffff0d7224 */ /* 0x001fce00078e00ff */
[----:B------:R-:W-:-:S07]  /*3300*/  LEPC R20, `(.L_x_183) ;  /* 0x000000001014794e */ /* 0x000fce0000000000 */
[----:B-1----:R-:W-:Y:S05]  /*3310*/  CALL.ABS.NOINC R14 ;  /* 0x000000000e007343 */ /* 0x002fea0003c00000 */
.L_x_183:
[----:B------:R-:W-:Y:S02]  /*3320*/  SHF.L.U32 R5, RZ, 0x1f, RZ ;  /* 0x0000001fff057819 */ /* 0x000fe400000006ff */
[----:B------:R-:W-:Y:S02]  /*3330*/  LOP3.LUT R3, R16, 0xffffff80, RZ, 0xc0, !PT ;  /* 0xffffff8010037812 */ /* 0x000fe400078ec0ff */
[----:B------:R-:W0:Y:S01]  /*3340*/  SYNCS.PHASECHK.TRANS64.TRYWAIT P0, [R2+URZ+0x38800], R5 ;  /* 0x03880005020075a7 */ /* 0x000e22000800017f */
        /* <DEDUP_REMOVED lines=8> */
.L_x_262:
[----:B------:R-:W2:Y:S01]  /*33d0*/  LDL R0, [R1] ;  /* 0x0000000001007983 */ /* 0x000ea20000100800 */
[----:B------:R-:W-:Y:S02]  /*33e0*/  LEA.HI R9, R9, R8, RZ, 0x3 ;  /* 0x0000000809097211 */ /* 0x000fe400078f18ff */
[----:B------:R-:W-:Y:S02]  /*33f0*/  LEA.HI R4, R4, R7, RZ, 0x5 ;  /* 0x0000000704047211 */ /* 0x000fe400078f28ff */
[----:B------:R-:W-:Y:S02]  /*3400*/  LOP3.LUT R9, R9, 0xfffffff8, RZ, 0xc0, !PT ;  /* 0xfffffff809097812 */ /* 0x000fe400078ec0ff */
[----:B------:R-:W-:Y:S02]  /*3410*/  IADD3 R3, -R3, R18, RZ ;  /* 0x0000001203037210 */ /* 0x000fe40007ffe1ff */
[----:B------:R-:W-:Y:S01]  /*3420*/  SHF.R.S32.HI R4, RZ, 0x5, R4 ;  /* 0x00000005ff047819 */ /* 0x000fe20000011404 */
[----:B------:R-:W-:-:S04]  /*3430*/  IMAD.IADD R9, R8, 0x1, -R9 ;  /* 0x0000000108097824 */ /* 0x000fc800078e0a09 */
[----:B------:R-:W-:Y:S01]  /*3440*/  IMAD R184, R4, 0x10, R9 ;  /* 0x0000001004b87824 */ /* 0x000fe200078e0209 */
[----:B--2---:R-:W-:Y:S02]  /*3450*/  R2UR UR4, R0 ;  /* 0x00000000000472ca */ /* 0x004fe400000e0000 */
[----:B------:R-:W-:-:S05]  /*3460*/  LOP3.LUT R0, R6, 0x7ffffffc, RZ, 0xc0, !PT ;  /* 0x7ffffffc06007812 */ /* 0x000fca00078ec0ff */
[----:B------:R-:W-:-:S04]  /*3470*/  IMAD.IADD R0, R7, 0x1, -R0 ;  /* 0x0000000107007824 */ /* 0x000fc800078e0a00 */
[----:B------:R-:W-:Y:S02]  /*3480*/  IMAD.SHL.U32 R58, R0, 0x2, RZ ;  /* 0x00000002003a7824 */ /* 0x000fe400078e00ff */
[----:B------:R-:W-:Y:S02]  /*3490*/  ULOP3.LUT UR4, UR4, 0x1, URZ, 0xfc, !UPT ;  /* 0x0000000104047892 */ /* 0x000fe4000f8efc3f */
[----:B------:R-:W-:-:S04]  /*34a0*/  IMAD R185, R3, 0x100, R58 ;  /* 0x0000010003b97824 */ /* 0x000fc800078e023a */
[----:B------:R-:W-:-:S05]  /*34b0*/  IMAD.U32 R6, RZ, RZ, UR4 ;  /* 0x00000004ff067e24 */ /* 0x000fca000f8e00ff */
[----:B------:R-:W-:-:S13]  /*34c0*/  ISETP.NE.AND P0, PT, R6, 0x3, PT ;  /* 0x000000030600780c */ /* 0x000fda0003f05270 */
[----:B------:R-:W-:Y:S05]  /*34d0*/  @!P0 BRA `(.L_x_185) ;  /* 0x0000000000048947 */ /* 0x000fea0003800000 */
[----:B------:R-:W-:Y:S01]  /*34e0*/  BPT.TRAP 0x1 ;  /* 0x000000040000795c */ /* 0x000fe20000300000 */
.L_x_185:
[----:B------:R1:W2:Y:S01]  /*34f0*/  SYNCS.PHASECHK.TRANS64.TRYWAIT P1, [R2+URZ+0x38830], R5 ;  /* 0x03883005020075a7 */ /* 0x0002a2000802017f */
[----:B------:R-:W-:Y:S05]  /*3500*/  @!P0 BRA `(.L_x_186) ;  /* 0x0000000000048947 */ /* 0x000fea0003800000 */
[----:B------:R-:W-:Y:S01]  /*3510*/  BPT.TRAP 0x1 ;  /* 0x000000040000795c */ /* 0x000fe20000300000 */
.L_x_186:
[----:B--2---:R-:W-:Y:S05]  /*3520*/  @P1 BRA `(.L_x_187) ;  /* 0x0000000000081947 */ /* 0x004fea0003800000 */
[----:B------:R-:W2:Y:S02]  /*3530*/  SYNCS.PHASECHK.TRANS64.TRYWAIT P1, [R2+URZ+0x38830], R5 ;  /* 0x03883005020075a7 */ /* 0x000ea4000802017f */
[----:B--2---:R-:W-:Y:S05]  /*3540*/  @!P1 BRA `(.L_x_188) ;  /* 0x000000d000a49947 */ /* 0x004fea0003800000 */
.L_x_187:
[----:B------:R-:W-:Y:S05]  /*3550*/  WARPSYNC.ALL ;  /* 0x0000000000007948 */ /* 0x000fea0003800000 */
[C---:B------:R-:W-:Y:S01]  /*3560*/  VIADD R0, R2.reuse, 0x20400 ;  /* 0x0002040002007836 */ /* 0x040fe20000000000 */
[----:B------:R-:W-:Y:S01]  /*3570*/  WARPGROUP.ARRIVE ;  /* 0x00000000000079c5 */ /* 0x000fe20000000000 */
[----:B------:R-:W-:Y:S01]  /*3580*/  VIADD R3, R2, 0x22400 ;  /* 0x0002240002037836 */ /* 0x000fe20000000000 */
[----:B------:R-:W-:Y:S01]  /*3590*/  UMOV UR9, 0x40000040 ;  /* 0x4000004000097882 */ /* 0x000fe20000000000 */
[----:B------:R-:W-:Y:S01]  /*35a0*/  UMOV UR7, 0x40000040 ;  /* 0x4000004000077882 */ /* 0x000fe20000000000 */
[----:B------:R-:W-:Y:S01]  /*35b0*/  SHF.R.U32.HI R0, RZ, 0x4, R0 ;  /* 0x00000004ff007819 */ /* 0x000fe20000011600 */
[----:B------:R-:W-:Y:S01]  /*35c0*/  UMOV UR5, UR9 ;  /* 0x0000000900057c82 */ /* 0x000fe20008000000 */
[----:B------:R-:W-:Y:S01]  /*35d0*/  SHF.R.U32.HI R3, RZ, 0x4, R3 ;  /* 0x00000004ff037819 */ /* 0x000fe20000011603 */
[----:B------:R-:W-:Y:S01]  /*35e0*/  IMAD.U32 R9, RZ, RZ, UR9 ;  /* 0x00000009ff097e24 */ /* 0x000fe2000f8e00ff */
[----:B------:R-:W-:Y:S01]  /*35f0*/  LOP3.LUT R0, R0, 0x3fff, RZ, 0xc0, !PT ;  /* 0x00003fff00007812 */ /* 0x000fe200078ec0ff */
[----:B------:R-:W-:Y:S01]  /*3600*/  UMOV UR9, 0x40000040 ;  /* 0x4000004000097882 */ /* 0x000fe20000000000 */
[----:B------:R-:W-:Y:S01]  /*3610*/  LOP3.LUT R3, R3, 0x3fff, RZ, 0xc0, !PT ;  /* 0x00003fff03037812 */ /* 0x000fe200078ec0ff */
[----:B------:R-:W-:Y:S01]  /*3620*/  IMAD.U32 R11, RZ, RZ, UR9 ;  /* 0x00000009ff0b7e24 */ /* 0x000fe2000f8e00ff */
[----:B------:R-:W-:-:S02]  /*3630*/  LOP3.LUT R0, R0, 0x10000, RZ, 0xfc, !PT ;  /* 0x0001000000007812 */ /* 0x000fc400078efcff */
[----:B------:R-:W-:Y:S02]  /*3640*/  LOP3.LUT R7, R3, 0x10000, RZ, 0xfc, !PT ;  /* 0x0001000003077812 */ /* 0x000fe400078efcff */
[C---:B------:R-:W-:Y:S01]  /*3650*/  R2UR UR4, R0.reuse ;  /* 0x00000000000472ca */ /* 0x040fe200000e0000 */
[----:B------:R-:W-:Y:S01]  /*3660*/  VIADD R3, R0, 0x2 ;  /* 0x0000000200037836 */ /* 0x000fe20000000000 */
[C---:B------:R-:W-:Y:S01]  /*3670*/  R2UR UR6, R7.reuse ;  /* 0x00000000070672ca */ /* 0x040fe200000e0000 */
[----:B------:R-:W-:-:S10]  /*3680*/  VIADD R4, R7, 0x2 ;  /* 0x0000000207047836 */ /* 0x000fd40000000000 */
[----:B------:R-:W-:Y:S02]  /*3690*/  UMOV UR8, UR4 ;  /* 0x0000000400087c82 */ /* 0x000fe40008000000 */
[----:B------:R-:W-:Y:S01]  /*36a0*/  UMOV UR4, UR8 ;  /* 0x0000000800047c82 */ /* 0x000fe20008000000 */
[----:B------:R-:W-:Y:S01]  /*36b0*/  IMAD.U32 R8, RZ, RZ, UR8 ;  /* 0x00000008ff087e24 */ /* 0x000fe2000f8e00ff */
[----:B------:R-:W-:Y:S01]  /*36c0*/  HGMMA.64x64x16.F32.BF16 R24, gdesc[UR4], RZ, !UPT, gsb0 ;  /* 0x00e00000041879f0 */ /* 0x000fe2000c0018ff */
[----:B------:R-:W-:Y:S01]  /*36d0*/  R2UR UR4, R3 ;  /* 0x00000000030472ca */ /* 0x000fe200000e0000 */
[----:B------:R-:W-:Y:S01]  /*36e0*/  UMOV UR5, UR9 ;  /* 0x0000000900057c82 */ /* 0x000fe20008000000 */
[----:B------:R-:W-:Y:S01]  /*36f0*/  R2UR UR6, R4 ;  /* 0x00000000040672ca */ /* 0x000fe200000e0000 */
[----:B------:R-:W-:Y:S01]  /*3700*/  UMOV UR7, 0x40000040 ;  /* 0x4000004000077882 */ /* 0x000fe20000000000 */
[C---:B------:R-:W-:Y:S01]  /*3710*/  VIADD R3, R0.reuse, 0x4 ;  /* 0x0000000400037836 */ /* 0x040fe20000000000 */
[----:B------:R-:W-:Y:S01]  /*3720*/  UMOV UR9, 0x40000040 ;  /* 0x4000004000097882 */ /* 0x000fe20000000000 */
[----:B------:R-:W-:Y:S01]  /*3730*/  VIADD R4, R7, 0x4 ;  /* 0x0000000407047836 */ /* 0x000fe20000000000 */
[----:B------:R-:W-:Y:S01]  /*3740*/  MOV R13, UR9 ;  /* 0x00000009000d7c02 */ /* 0x000fe20008000f00 */
[----:B------:R-:W-:-:S05]  /*3750*/  VIADD R0, R0, 0x6 ;  /* 0x0000000600007836 */ /* 0x000fca0000000000 */
[----:B------:R-:W-:Y:S02]  /*3760*/  UMOV UR8, UR4 ;  /* 0x0000000400087c82 */ /* 0x000fe40008000000 */
[----:B------:R-:W-:Y:S01]  /*3770*/  UMOV UR4, UR8 ;  /* 0x0000000800047c82 */ /* 0x000fe20008000000 */
[----:B------:R-:W-:Y:S01]  /*3780*/  IMAD.U32 R10, RZ, RZ, UR8 ;  /* 0x00000008ff0a7e24 */ /* 0x000fe2000f8e00ff */
[----:B------:R-:W-:Y:S02]  /*3790*/  WARPGROUP.DEPBAR.LE gsb0, 0x0 ;  /* 0x00008000000079c5 */ /* 0x000fe40000010000 */
[----:B------:R-:W-:-:S06]  /*37a0*/  WARPGROUP.ARRIVE ;  /* 0x00000000000079c5 */ /* 0x000fcc0000000000 */
[----:B------:R-:W-:Y:S01]  /*37b0*/  HGMMA.64x64x16.F32.BF16 R24, gdesc[UR4], R24, gsb0 ;  /* 0x00e00000041879f0 */ /* 0x000fe20008001818 */
[----:B------:R-:W-:Y:S01]  /*37c0*/  R2UR UR4, R3 ;  /* 0x00000000030472ca */ /* 0x000fe200000e0000 */
[----:B------:R-:W-:Y:S01]  /*37d0*/  UMOV UR5, UR9 ;  /* 0x0000000900057c82 */ /* 0x000fe20008000000 */
[----:B------:R-:W-:Y:S01]  /*37e0*/  R2UR UR6, R4 ;  /* 0x00000000040672ca */ /* 0x000fe200000e0000 */
[----:B------:R-:W-:Y:S01]  /*37f0*/  UMOV UR7, 0x40000040 ;  /* 0x4000004000077882 */ /* 0x000fe20000000000 */
[----:B------:R-:W-:Y:S01]  /*3800*/  VIADD R3, R7, 0x6 ;  /* 0x0000000607037836 */ /* 0x000fe20000000000 */
[----:B------:R-:W-:Y:S02]  /*3810*/  UMOV UR9, 0x40000040 ;  /* 0x4000004000097882 */ /* 0x000fe40000000000 */
[----:B------:R-:W-:-:S06]  /*3820*/  IMAD.U32 R15, RZ, RZ, UR9 ;  /* 0x00000009ff0f7e24 */ /* 0x000fcc000f8e00ff */
        /* <DEDUP_REMOVED lines=9> */
[----:B------:R-:W-:-:S10]  /*38c0*/  UMOV UR7, 0x40000040 ;  /* 0x4000004000077882 */ /* 0x000fd40000000000 */
[----:B------:R-:W-:Y:S02]  /*38d0*/  UMOV UR8, UR4 ;  /* 0x0000000400087c82 */ /* 0x000fe40008000000 */
[----:B------:R-:W-:Y:S01]  /*38e0*/  UMOV UR4, UR8 ;  /* 0x0000000800047c82 */ /* 0x000fe20008000000 */
[----:B------:R-:W-:Y:S01]  /*38f0*/  IMAD.U32 R14, RZ, RZ, UR8 ;  /* 0x00000008ff0e7e24 */ /* 0x000fe2000f8e00ff */
[----:B------:R-:W-:Y:S02]  /*3900*/  WARPGROUP.DEPBAR.LE gsb0, 0x0 ;  /* 0x00008000000079c5 */ /* 0x000fe40000010000 */
[----:B------:R-:W-:-:S06]  /*3910*/  WARPGROUP.ARRIVE ;  /* 0x00000000000079c5 */ /* 0x000fcc0000000000 */
[----:B------:R-:W-:Y:S03]  /*3920*/  HGMMA.64x64x16.F32.BF16 R24, gdesc[UR4], R24, gsb0 ;  /* 0x00e00000041879f0 */ /* 0x000fe60008001818 */
[----:B------:R-:W-:Y:S02]  /*3930*/  WARPGROUP.DEPBAR.LE gsb0, 0x0 ;  /* 0x00008000000079c5 */ /* 0x000fe40000010000 */
[----:B------:R-:W3:Y:S02]  /*3940*/  SYNCS.PHASECHK.TRANS64.TRYWAIT P1, [R2+URZ+0x38810], R5 ;  /* 0x03881005020075a7 */ /* 0x000ee4000802017f */
[----:B---3--:R-:W-:Y:S05]  /*3950*/  @!P1 BRA `(.L_x_189) ;  /* 0x000000cc00b49947 */ /* 0x008fea0003800000 */
.L_x_263:
[----:B------:R-:W-:Y:S05]  /*3960*/  @!P0 BRA `(.L_x_190) ;  /* 0x0000000000048947 */ /* 0x000fea0003800000 */
[----:B------:R-:W-:Y:S01]  /*3970*/  BPT.TRAP 0x1 ;  /* 0x000000040000795c */ /* 0x000fe20000300000 */
.L_x_190:
[----:B------:R4:W0:Y:S01]  /*3980*/  SYNCS.PHASECHK.TRANS64.TRYWAIT P1, [R2+URZ+0x38850], R5 ;  /* 0x03885005020075a7 */ /* 0x000822000802017f */
[----:B------:R-:W-:Y:S05]  /*3990*/  @!P0 BRA `(.L_x_191) ;  /* 0x0000000000048947 */ /* 0x000fea0003800000 */
[----:B------:R-:W-:Y:S01]  /*39a0*/  BPT.TRAP 0x1 ;  /* 0x000000040000795c */ /* 0x000fe20000300000 */
.L_x_191:
[C---:B------:R-:W-:Y:S02]  /*39b0*/  VIADD R0, R2.reuse, 0x26400 ;  /* 0x0002640002007836 */ /* 0x040fe40000000000 */
[----:B------:R-:W-:-:S03]  /*39c0*/  VIADD R3, R2, 0x400 ;  /* 0x0000040002037836 */ /* 0x000fc60000000000 */
[----:B------:R-:W-:Y:S02]  /*39d0*/  SHF.R.U32.HI R0, RZ, 0x4, R0 ;  /* 0x00000004ff007819 */ /* 0x000fe40000011600 */
[----:B------:R-:W-:Y:S02]  /*39e0*/  SHF.R.U32.HI R3, RZ, 0x4, R3 ;  /* 0x00000004ff037819 */ /* 0x000fe40000011603 */
[----:B------:R-:W-:Y:S02]  /*39f0*/  LOP3.LUT R0, R0, 0x3fff, RZ, 0xc0, !PT ;  /* 0x00003fff00007812 */ /* 0x000fe400078ec0ff */
[----:B------:R-:W-:Y:S02]  /*3a00*/  LOP3.LUT R3, R3, 0x3fff, RZ, 0xc0, !PT ;  /* 0x00003fff03037812 */ /* 0x000fe400078ec0ff */
[----:B------:R-:W-:Y:S02]  /*3a10*/  LOP3.LUT R0, R0, 0x10000, RZ, 0xfc, !PT ;  /* 0x0001000000007812 */ /* 0x000fe400078efcff */
[----:B------:R-:W-:Y:S01]  /*3a20*/  LOP3.LUT R3, R3, 0x10000, RZ, 0xfc, !PT ;  /* 0x0001000003037812 */ /* 0x000fe200078efcff */
[----:B0-----:R-:W-:Y:S06]  /*3a30*/  @P1 BRA `(.L_x_192) ;  /* 0x0000000000081947 */ /* 0x001fec0003800000 */
[----:B------:R-:W0:Y:S02]  /*3a40*/  SYNCS.PHASECHK.TRANS64.TRYWAIT P1, [R2+URZ+0x38850], R5 ;  /* 0x03885005020075a7 */ /* 0x000e24000802017f */
[----:B0-----:R-:W-:Y:S05]  /*3a50*/  @!P1 BRA `(.L_x_193) ;  /* 0x000000cc00889947 */ /* 0x001fea0003800000 */
.L_x_192:
[C---:B------:R-:W-:Y:S01]  /*3a60*/  R2UR UR4, R0.reuse ;  /* 0x00000000000472ca */ /* 0x040fe200000e0000 */
[----:B------:R-:W-:Y:S01]  /*3a70*/  WARPGROUP.ARRIVE ;  /* 0x00000000000079c5 */ /* 0x000fe20000000000 */
[C---:B------:R-:W-:Y:S01]  /*3a80*/  R2UR UR6, R3.reuse ;  /* 0x00000000030672ca */ /* 0x040fe200000e0000 */
[----:B------:R-:W-:Y:S01]  /*3a90*/  UMOV UR9, 0x40000040 ;  /* 0x4000004000097882 */ /* 0x000fe20000000000 */
[----:B------:R-:W-:Y:S01]  /*3aa0*/  UMOV UR7, 0x40000040 ;  /* 0x4000004000077882 */ /* 0x000fe20000000000 */
[----:B------:R-:W-:Y:S01]  /*3ab0*/  UMOV UR5, UR9 ;  /* 0x0000000900057c82 */ /* 0x000fe20008000000 */
[----:B------:R-:W-:Y:S01]  /*3ac0*/  VIADD R4, R0, 0x2 ;  /* 0x0000000200047836 */ /* 0x000fe20000000000 */
[----:B------:R-:W-:Y:S01]  /*3ad0*/  UMOV UR11, 0x40000040 ;  /* 0x40000040000b7882 */ /* 0x000fe20000000000 */
[----:B-1234-:R-:W-:Y:S01]  /*3ae0*/  VIADD R5, R3, 0x2 ;  /* 0x0000000203057836 */ /* 0x01efe20000000000 */
[----:B------:R-:W-:Y:S01]  /*3af0*/  UMOV UR13, 0x40000040 ;  /* 0x40000040000d7882 */ /* 0x000fe20000000000 */
[----:B------:R-:W-:Y:S01]  /*3b00*/  IMAD.U32 R17, RZ, RZ, UR9 ;  /* 0x00000009ff117e24 */ /* 0x000fe2000f8e00ff */
[----:B------:R-:W-:Y:S01]  /*3b10*/  UMOV UR9, 0x40000040 ;  /* 0x4000004000097882 */ /* 0x000fe20000000000 */
[----:B------:R-:W-:Y:S01]  /*3b20*/  UMOV UR15, 0x40000040 ;  /* 0x40000040000f7882 */ /* 0x000fe20000000000 */
[----:B------:R-:W-:Y:S01]  /*3b30*/  UMOV UR8, UR4 ;  /* 0x0000000400087c82 */ /* 0x000fe20008000000 */
[----:B------:R-:W-:Y:S01]  /*3b40*/  IMAD.U32 R19, RZ, RZ, UR9 ;  /* 0x00000009ff137e24 */ /* 0x000fe2000f8e00ff */
[----:B------:R-:W-:Y:S01]  /*3b50*/  UMOV UR4, UR8 ;  /* 0x0000000800047c82 */ /* 0x000fe20008000000 */
[----:B------:R-:W-:Y:S01]  /*3b60*/  IMAD.U32 R16, RZ, RZ, UR8 ;  /* 0x00000008ff107e24 */ /* 0x000fe2000f8e00ff */
[----:B------:R-:W-:Y:S01]  /*3b70*/  HGMMA.64x64x16.F32.BF16 R24, gdesc[UR4], R24, gsb0 ;  /* 0x00e00000041879f0 */ /* 0x000fe20008001818 */
[----:B------:R-:W-:Y:S01]  /*3b80*/  R2UR UR4, R4 ;  /* 0x00000000040472ca */ /* 0x000fe200000e0000 */
[----:B------:R-:W-:Y:S01]  /*3b90*/  UMOV UR5, UR9 ;  /* 0x0000000900057c82 */ /* 0x000fe20008000000 */
[----:B------:R-:W-:Y:S01]  /*3ba0*/  R2UR UR6, R5 ;  /* 0x00000000050672ca */ /* 0x000fe200000e0000 */
[----:B------:R-:W-:Y:S01]  /*3bb0*/  UMOV UR7, 0x40000040 ;  /* 0x4000004000077882 */ /* 0x000fe20000000000 */
[----:B------:R-:W-:Y:S01]  /*3bc0*/  VIADD R4, R0, 0x4 ;  /* 0x0000000400047836 */ /* 0x000fe20000000000 */
[----:B------:R-:W-:Y:S01]  /*3bd0*/  UMOV UR9, 0x40000040 ;  /* 0x4000004000097882 */ /* 0x000fe20000000000 */
[----:B------:R-:W-:Y:S01]  /*3be0*/  VIADD R5, R3, 0x4 ;  /* 0x0000000403057836 */ /* 0x000fe20000000000 */
[----:B------:R-:W-:Y:S01]  /*3bf0*/  UMOV UR17, 0x40000040 ;  /* 0x4000004000117882 */ /* 0x000fe20000000000 */
[----:B------:R-:W-:Y:S01]  /*3c00*/  IMAD.U32 R21, RZ, RZ, UR9 ;  /* 0x00000009ff157e24 */ /* 0x000fe2000f8e00ff */
[----:B------:R-:W-:Y:S01]  /*3c10*/  UMOV UR19, 0x40000040 ;  /* 0x4000004000137882 */ /* 0x000fe20000000000 */
[----:B------:R-:W-:Y:S01]  /*3c20*/  UMOV UR21, 0x40000040 ;  /* 0x4000004000157882 */ /* 0x000fe20000000000 */
[----:B------:R-:W-:Y:S01]  /*3c30*/  UMOV UR23, 0x40000040 ;  /* 0x4000004000177882 */ /* 0x000fe20000000000 */
[----:B------:R-:W-:Y:S01]  /*3c40*/  UMOV UR25, 0x40000040 ;  /* 0x4000004000197882 */ /* 0x000fe20000000000 */
[----:B------:R-:W-:Y:S01]  /*3c50*/  UMOV UR8, UR4 ;  /* 0x0000000400087c82 */ /* 0x000fe20008000000 */
[----:B------:R-:W-:Y:S01]  /*3c60*/  UMOV UR27, 0x40000040 ;  /* 0x40000040001b7882 */ /* 0x000fe20000000000 */
[----:B------:R-:W-:Y:S01]  /*3c70*/  UMOV UR4, UR8 ;  /* 0x0000000800047c82 */ /* 0x000fe20008000000 */
[----:B------:R-:W-:Y:S01]  /*3c80*/  IMAD.U32 R18, RZ, RZ, UR8 ;  /* 0x00000008ff127e24 */ /* 0x000fe2000f8e00ff */
[----:B------:R-:W-:Y:S01]  /*3c90*/  UMOV UR29, 0x40000040 ;  /* 0x40000040001d7882 */ /* 0x000fe20000000000 */
        /* <DEDUP_REMOVED lines=9> */
[----:B------:R-:W0:Y:S01]  /*3d30*/  S2R R6, SR_TID.X ;  /* 0x0000000000067919 */ /* 0x000e220000002100 */
[----:B------:R-:W-:Y:S01]  /*3d40*/  UMOV UR53, 0x40000040 ;  /* 0x4000004000357882 */ /* 0x000fe20000000000 */
[----:B------:R-:W-:Y:S01]  /*3d50*/  UMOV UR55, 0x40000040 ;  /* 0x4000004000377882 */ /* 0x000fe20000000000 */
[----:B------:R-:W-:Y:S01]  /*3d60*/  UMOV UR57, 0x40000040 ;  /* 0x4000004000397882 */ /* 0x000fe20000000000 */
[----:B------:R-:W-:Y:S01]  /*3d70*/  UMOV UR59, 0x40000040 ;  /* 0x40000040003b7882 */ /* 0x000fe20000000000 */
[----:B------:R-:W-:-:S02]  /*3d80*/  IMAD.MOV.U32 R63, RZ, RZ, 0x4 ;  /* 0x00000004ff3f7424 */ /* 0x000fc400078e00ff */
[----:B------:R-:W-:Y:S01]  /*3d90*/  VIADD R188, R0, 0xe00 ;  /* 0x00000e0000bc7836 */ /* 0x000fe20000000000 */
[----:B0-----:R-:W-:Y:S01]  /*3da0*/  SHF.R.U32.HI R6, RZ, 0x7, R6 ;  /* 0x00000007ff067819 */ /* 0x001fe20000011606 */
        /* <DEDUP_REMOVED lines=8> */
[----:B------:R-:W-:Y:S01]  /*3e30*/  IADD3 R5, R3, 0x6, RZ ;  /* 0x0000000603057810 */ /* 0x000fe20007ffe0ff */
[----:B------:R-:W-:Y:S02]  /*3e40*/  UMOV UR9, 0x40000040 ;  /* 0x4000004000097882 */ /* 0x000fe40000000000 */
[----:B------:R-:W-:-:S05]  /*3e50*/  IMAD.U32 R23, RZ, RZ, UR9 ;  /* 0x00000009ff177e24 */ /* 0x000fca000f8e00ff */
        /* <DEDUP_REMOVED lines=11> */
[----:B------:R-:W-:Y:S01]  /*3f10*/  UMOV UR9, 0x40000040 ;  /* 0x4000004000097882 */ /* 0x000fe20000000000 */
[----:B------:R-:W-:-:S07]  /*3f20*/  VIADD R5, R3, 0x200 ;  /* 0x0000020003057836 */ /* 0x000fce0000000000 */
[----:B------:R-:W-:Y:S02]  /*3f30*/  UMOV UR8, UR4 ;  /* 0x0000000400087c82 */ /* 0x000fe40008000000 */
[----:B------:R-:W-:Y:S01]  /*3f40*/  UMOV UR4, UR8 ;  /* 0x0000000800047c82 */ /* 0x000fe20008000000 */
[----:B------:R-:W-:Y:S01]  /*3f50*/  IMAD.U32 R22, RZ, RZ, UR8 ;  /* 0x00000008ff167e24 */ /* 0x000fe2000f8e00ff */
[----:B------:R-:W-:Y:S02]  /*3f60*/  WARPGROUP.DEPBAR.LE gsb0, 0x0 ;  /* 0x00008000000079c5 */ /* 0x000fe40000010000 */
[----:B------:R-:W-:-:S06]  /*3f70*/  WARPGROUP.ARRIVE ;  /* 0x00000000000079c5 */ /* 0x000fcc0000000000 */
[----:B------:R-:W-:Y:S01]  /*3f80*/  HGMMA.64x64x16.F32.BF16 R24, gdesc[UR4], R24, gsb0 ;  /* 0x00e00000041879f0 */ /* 0x000fe20008001818 */
[----:B------:R-:W-:Y:S01]  /*3f90*/  R2UR UR4, R4 ;  /* 0x00000000040472ca */ /* 0x000fe200000e0000 */
[----:B------:R-:W-:Y:S01]  /*3fa0*/  UMOV UR5, 0x40000040 ;  /* 0x4000004000057882 */ /* 0x000fe20000000000 */
[----:B------:R-:W-:Y:S01]  /*3fb0*/  R2UR UR6, R5 ;  /* 0x00000000050672ca */ /* 0x000fe200000e0000 */
[----:B------:R-:W-:Y:S01]  /*3fc0*/  UMOV UR7, 0x40000040 ;  /* 0x4000004000077882 */ /* 0x000fe20000000000 */
[----:B------:R-:W-:Y:S02]  /*3fd0*/  VIADD R4, R0, 0x202 ;  /* 0x0000020200047836 */ /* 0x000fe40000000000 */
[----:B------:R-:W-:-:S03]  /*3fe0*/  VIADD R5, R3, 0x202 ;  /* 0x0000020203057836 */ /* 0x000fc60000000000 */
[----:B------:R-:W-:Y:S01]  /*3ff0*/  R2UR UR8, R4 ;  /* 0x00000000040872ca */ /* 0x000fe200000e0000 */
[----:B------:R-:W-:Y:S01]  /*4000*/  VIADD R4, R0, 0x204 ;  /* 0x0000020400047836 */ /* 0x000fe20000000000 */
[----:B------:R-:W-:Y:S01]  /*4010*/  R2UR UR10, R5 ;  /* 0x00000000050a72ca */ /* 0x000fe200000e0000 */
        /* <DEDUP_REMOVED lines=19> */
[----:B------:R-:W-:Y:S02]  /*4150*/  R2UR UR30, R5 ;  /* 0x00000000051e72ca */ /* 0x000fe400000e0000 */
[----:B------:R-:W-:Y:S02]  /*4160*/  IADD3 R5, R3, 0x406, RZ ;  /* 0x0000040603057810 */ /* 0x000fe40007ffe0ff */
        /* <DEDUP_REMOVED lines=16> */
[----:B------:R-:W-:Y:S02]  /*4270*/  R2UR UR52, R4 ;  /* 0x00000000043472ca */ /* 0x000fe400000e0000 */
[----:B------:R-:W-:Y:S01]  /*4280*/  R2UR UR54, R5 ;  /* 0x00000000053672ca */ /* 0x000fe200000e0000 */
[----:B------:R0:W1:Y:S01]  /*4290*/  SHFL.IDX PT, R4, R6, RZ, 0x1f ;  /* 0x00001fff06047589 */ /* 0x00006200000e0000 */
[----:B------:R-:W-:Y:S02]  /*42a0*/  WARPGROUP.DEPBAR.LE gsb0, 0x0 ;  /* 0x00008000000079c5 */ /* 0x000fe40000010000 */
[----:B------:R-:W-:Y:S01]  /*42b0*/  WARPGROUP.ARRIVE ;  /* 0x00000000000079c5 */ /* 0x000fe20000000000 */
[----:B0-----:R-:W-:-:S05]  /*42c0*/  VIADD R6, R3, 0x800 ;  /* 0x0000080003067836 */ /* 0x001fca0000000000 */
[----:B------:R-:W-:Y:S01]  /*42d0*/  HGMMA.64x64x16.F32.BF16 R24, gdesc[UR4], R24, gsb0 ;  /* 0x00e00000041879f0 */ /* 0x000fe20008001818 */
[----:B-1----:R-:W-:Y:S01]  /*42e0*/  ISETP.GT.AND P1, PT, R4, 0x7f, PT ;  /* 0x0000007f0400780c */ /* 0x002fe20003f24270 */
[----:B------:R-:W-:-:S03]  /*42f0*/  VIADD R4, R0, 0x800 ;  /* 0x0000080000047836 */ /* 0x000fc60000000000 */
[----:B------:R-:W-:Y:S02]  /*4300*/  SEL R59, RZ, 0x2, !P1 ;  /* 0x00000002ff3b7807 */ /* 0x000fe40004800000 */
[C---:B------:R-:W-:Y:S02]  /*4310*/  SEL R61, R63.reuse, 0x2, P1 ;  /* 0x000000023f3d7807 */ /* 0x040fe40000800000 */
[----:B------:R-:W-:Y:S01]  /*4320*/  SEL R63, R63, 0x6, !P1 ;  /* 0x000000063f3f7807 */ /* 0x000fe20004800000 */
[C---:B------:R-:W-:Y:S02]  /*4330*/  IMAD.IADD R5, R59.reuse, 0x1, R4 ;  /* 0x000000013b057824 */ /* 0x040fe400078e0204 */
[----:B------:R-:W-:-:S03]  /*4340*/  IMAD.IADD R56, R59, 0x1, R6 ;  /* 0x000000013b387824 */ /* 0x000fc600078e0206 */
[----:B------:R-:W-:Y:S01]  /*4350*/  R2UR UR56, R5 ;  /* 0x00000000053872ca */ /* 0x000fe200000e0000 */
[--C-:B------:R-:W-:Y:S01]  /*4360*/  IMAD.IADD R5, R4, 0x1, R61.reuse ;  /* 0x0000000104057824 */ /* 0x100fe200078e023d */
[----:B------:R-:W-:Y:S01]  /*4370*/  R2UR UR58, R56 ;  /* 0x00000000383a72ca */ /* 0x000fe200000e0000 */
[C---:B------:R-:W-:Y:S02]  /*4380*/  IMAD.IADD R56, R6.reuse, 0x1, R61 ;  /* 0x0000000106387824 */ /* 0x040fe400078e023d */
[----:B------:R-:W-:Y:S01]  /*4390*/  IMAD.IADD R6, R6, 0x1, R63 ;  /* 0x0000000106067824 */ /* 0x000fe200078e023f */
        /* <DEDUP_REMOVED lines=35> */
[----:B------:R-:W-:Y:S01]  /*45d0*/  HGMMA.64x64x16.F32.BF16 R24, gdesc[UR56], R24, gsb0 ;  /* 0x00e00000381879f0 */ /* 0x000fe20008001818 */
[----:B------:R-:W-:Y:S01]  /*45e0*/  R2UR UR56, R5 ;  /* 0x00000000053872ca */ /* 0x000fe200000e0000 */
[----:B------:R-:W-:Y:S01]  /*45f0*/  UMOV UR57, 0x40000040 ;  /* 0x4000004000397882 */ /* 0x000fe20000000000 */
[----:B------:R-:W-:Y:S01]  /*4600*/  R2UR UR58, R56 ;  /* 0x00000000383a72ca */ /* 0x000fe200000e0000 */
[----:B------:R-:W-:Y:S01]  /*4610*/  UMOV UR59, 0x40000040 ;  /* 0x40000040003b7882 */ /* 0x000fe20000000000 */
[----:B------:R-:W-:Y:S01]  /*4620*/  IMAD.IADD R5, R4, 0x1, R63 ;  /* 0x0000000104057824 */ /* 0x000fe200078e023f */
[----:B------:R-:W-:Y:S02]  /*4630*/  WARPGROUP.DEPBAR.LE gsb0, 0x0 ;  /* 0x00008000000079c5 */ /* 0x000fe40000010000 */
[----:B------:R-:W-:-:S08]  /*4640*/  WARPGROUP.ARRIVE ;  /* 0x00000000000079c5 */ /* 0x000fd00000000000 */
[----:B------:R-:W-:Y:S01]  /*4650*/  HGMMA.64x64x16.F32.BF16 R24, gdesc[UR56], R24, gsb0 ;  /* 0x00e00000381879f0 */ /* 0x000fe20008001818 */
[----:B------:R-:W-:Y:S01]  /*4660*/  R2UR UR58, R6 ;  /* 0x00000000063a72ca */ /* 0x000fe200000e0000 */
[----:B------:R-:W-:Y:S01]  /*4670*/  UMOV UR59, 0x40000040 ;  /* 0x40000040003b7882 */ /* 0x000fe20000000000 */
[----:B------:R-:W-:Y:S01]  /*4680*/  R2UR UR56, R5 ;  /* 0x00000000053872ca */ /* 0x000fe200000e0000 */
[----:B------:R-:W-:Y:S01]  /*4690*/  UMOV UR57, 0x40000040 ;  /* 0x4000004000397882 */ /* 0x000fe20000000000 */
[----:B------:R-:W-:Y:S01]  /*46a0*/  IMAD.MOV.U32 R6, RZ, RZ, 0xa00 ;  /* 0x00000a00ff067424 */ /* 0x000fe200078e00ff */
[----:B------:R-:W-:-:S04]  /*46b0*/  MOV R5, 0x28 ;  /* 0x0000002800057802 */ /* 0x000fc80000000f00 */
[----:B------:R-:W-:Y:S02]  /*46c0*/  SEL R5, R5, 0x26, P1 ;  /* 0x0000002605057807 */ /* 0x000fe40000800000 */
[----:B------:R-:W-:Y:S02]  /*46d0*/  SEL R6, R6, 0x980, P1 ;  /* 0x0000098006067807 */ /* 0x000fe40000800000 */
[----:B------:R-:W-:Y:S02]  /*46e0*/  LOP3.LUT R5, R5, 0x6, RZ, 0xc0, !PT ;  /* 0x0000000605057812 */ /* 0x000fe400078ec0ff */
[----:B------:R-:W-:-:S04]  /*46f0*/  LOP3.LUT R6, R6, 0xa00, RZ, 0xc0, !PT ;  /* 0x00000a0006067812 */ /* 0x000fc800078ec0ff */
[CC--:B------:R-:W-:Y:S02]  /*4700*/  IADD3 R56, R5.reuse, R6.reuse, R0 ;  /* 0x0000000605387210 */ /* 0x0c0fe40007ffe000 */
[----:B------:R-:W-:Y:S01]  /*4710*/  IADD3 R5, R5, R6, R3 ;  /* 0x0000000605057210 */ /* 0x000fe20007ffe003 */
[----:B------:R-:W-:-:S04]  /*4720*/  VIADD R6, R3, 0xa00 ;  /* 0x00000a0003067836 */ /* 0x000fc80000000000 */
[----:B------:R-:W-:Y:S01]  /*4730*/  IMAD.IADD R60, R59, 0x1, R6 ;  /* 0x000000013b3c7824 */ /* 0x000fe200078e0206 */
[----:B------:R-:W-:Y:S02]  /*4740*/  WARPGROUP.DEPBAR.LE gsb0, 0x0 ;  /* 0x00008000000079c5 */ /* 0x000fe40000010000 */
[----:B------:R-:W-:-:S06]  /*4750*/  WARPGROUP.ARRIVE ;  /* 0x00000000000079c5 */ /* 0x000fcc0000000000 */
[----:B------:R-:W-:Y:S01]  /*4760*/  HGMMA.64x64x16.F32.BF16 R24, gdesc[UR56], R24, gsb0 ;  /* 0x00e00000381879f0 */ /* 0x000fe20008001818 */
[----:B------:R-:W-:Y:S01]  /*4770*/  R2UR UR56, R56 ;  /* 0x00000000383872ca */ /* 0x000fe200000e0000 */
[----:B------:R-:W-:Y:S01]  /*4780*/  UMOV UR57, 0x40000040 ;  /* 0x4000004000397882 */ /* 0x000fe20000000000 */
[----:B------:R-:W-:Y:S01]  /*4790*/  R2UR UR58, R5 ;  /* 0x00000000053a72ca */ /* 0x000fe200000e0000 */
[----:B------:R-:W-:Y:S01]  /*47a0*/  UMOV UR59, 0x40000040 ;  /* 0x40000040003b7882 */ /* 0x000fe20000000000 */
        /* <DEDUP_REMOVED lines=9> */
[C-C-:B------:R-:W-:Y:S02]  /*4840*/  IMAD.IADD R60, R61.reuse, 0x1, R6.reuse ;  /* 0x000000013d3c7824 */ /* 0x140fe400078e0206 */
[----:B------:R-:W-:Y:S02]  /*4850*/  IMAD.IADD R56, R61, 0x1, R5 ;  /* 0x000000013d387824 */ /* 0x000fe400078e0205 */
[----:B------:R-:W-:Y:S01]  /*4860*/  IMAD.IADD R6, R63, 0x1, R6 ;  /* 0x000000013f067824 */ /* 0x000fe200078e0206 */
[----:B------:R-:W-:-:S02]  /*4870*/  WARPGROUP.DEPBAR.LE gsb0, 0x0 ;  /* 0x00008000000079c5 */ /* 0x000fc40000010000 */
        /* <DEDUP_REMOVED lines=14> */
[----:B------:R-:W-:Y:S02]  /*4960*/  IMAD.MOV.U32 R6, RZ, RZ, 0x30 ;  /* 0x00000030ff067424 */ /* 0x000fe400078e00ff */
[----:B------:R-:W-:-:S03]  /*4970*/  IMAD.MOV.U32 R56, RZ, RZ, 0xc00 ;  /* 0x00000c00ff387424 */ /* 0x000fc600078e00ff */
[----:B------:R-:W-:Y:S02]  /*4980*/  SEL R6, R6, 0x2e, P1 ;  /* 0x0000002e06067807 */ /* 0x000fe40000800000 */
[----:B------:R-:W-:Y:S02]  /*4990*/  SEL R56, R56, 0xb80, P1 ;  /* 0x00000b8038387807 */ /* 0x000fe40000800000 */
[----:B------:R-:W-:Y:S02]  /*49a0*/  LOP3.LUT R6, R6, 0x6, RZ, 0xc0, !PT ;  /* 0x0000000606067812 */ /* 0x000fe400078ec0ff */
[----:B------:R-:W-:-:S04]  /*49b0*/  LOP3.LUT R65, R56, 0xe00, RZ, 0xc0, !PT ;  /* 0x00000e0038417812 */ /* 0x000fc800078ec0ff */
[CC--:B------:R-:W-:Y:S02]  /*49c0*/  IADD3 R56, R6.reuse, R65.reuse, R0 ;  /* 0x0000004106387210 */ /* 0x0c0fe40007ffe000 */
[----:B------:R-:W-:Y:S01]  /*49d0*/  IADD3 R6, R6, R65, R3 ;  /* 0x0000004106067210 */ /* 0x000fe20007ffe003 */
        /* <DEDUP_REMOVED lines=8> */
[----:B------:R-:W-:Y:S02]  /*4a60*/  VIADD R6, R0, 0xc00 ;  /* 0x00000c0000067836 */ /* 0x000fe40000000000 */
[C---:B------:R-:W-:Y:S02]  /*4a70*/  IMAD.IADD R62, R59.reuse, 0x1, R56 ;  /* 0x000000013b3e7824 */ /* 0x040fe400078e0238 */
        /* <DEDUP_REMOVED lines=8> */
[C---:B------:R-:W-:Y:S02]  /*4b00*/  IMAD.IADD R62, R61.reuse, 0x1, R56 ;  /* 0x000000013d3e7824 */ /* 0x040fe400078e0238 */
        /* <DEDUP_REMOVED lines=9> */
[----:B------:R-:W-:Y:S01]  /*4ba0*/  IADD3 R60, R63, R6, RZ ;  /* 0x000000063f3c7210 */ /* 0x000fe20007ffe0ff */
        /* <DEDUP_REMOVED lines=33> */
[--C-:B------:R-:W-:Y:S02]  /*4dc0*/  IMAD.IADD R61, R61, 0x1, R56.reuse ;  /* 0x000000013d3d7824 */ /* 0x100fe400078e0238 */
[----:B------:R-:W-:Y:S02]  /*4dd0*/  IMAD.IADD R56, R63, 0x1, R56 ;  /* 0x000000013f387824 */ /* 0x000fe400078e0238 */
[----:B------:R-:W-:-:S05]  /*4de0*/  IMAD.MOV.U32 R60, RZ, RZ, 0x1000 ;  /* 0x00001000ff3c7424 */ /* 0x000fca00078e00ff */
[----:B------:R-:W-:-:S04]  /*4df0*/  SEL R60, R60, 0xf80, P1 ;  /* 0x00000f803c3c7807 */ /* 0x000fc80000800000 */
[----:B------:R-:W-:Y:S01]  /*4e00*/  LOP3.LUT R60, R60, 0x1e00, RZ, 0xc0, !PT ;  /* 0x00001e003c3c7812 */ /* 0x000fe200078ec0ff */
        /* <DEDUP_REMOVED lines=15> */
[----:B------:R-:W-:-:S05]  /*4f00*/  IMAD.MOV.U32 R56, RZ, RZ, 0x40 ;  /* 0x00000040ff387424 */ /* 0x000fca00078e00ff */
[----:B------:R-:W-:-:S04]  /*4f10*/  SEL R59, R56, 0x3e, P1 ;  /* 0x0000003e383b7807 */ /* 0x000fc80000800000 */
        /* <DEDUP_REMOVED lines=10> */
[----:B------:R-:W-:Y:S02]  /*4fc0*/  WARPGROUP.DEPBAR.LE gsb0, 0x0 ;  /* 0x00008000000079c5 */ /* 0x000fe40000010000 */
[----:B------:R-:W-:-:S09]  /*4fd0*/  WARPGROUP.ARRIVE ;  /* 0x00000000000079c5 */ /* 0x000fd20000000000 */
[----:B------:R-:W-:Y:S03]  /*4fe0*/  HGMMA.64x64x16.F32.BF16 R24, gdesc[UR56], R24, gsb0 ;  /* 0x00e00000381879f0 */ /* 0x000fe60008001818 */
[----:B------:R-:W-:Y:S02]  /*4ff0*/  WARPGROUP.DEPBAR.LE gsb0, 0x0 ;  /* 0x00008000000079c5 */ /* 0x000fe40000010000 */
[----:B------:R-:W-:Y:S05]  /*5000*/  @!P0 BRA `(.L_x_194) ;  /* 0x0000000000048947 */ /* 0x000fea0003800000 */
[----:B------:R-:W-:Y:S01]  /*5010*/  BPT.TRAP 0x1 ;  /* 0x000000040000795c */ /* 0x000fe20000300000 */
.L_x_194:
[----:B------:R-:W-:Y:S01]  /*5020*/  R2UR UR6, R168 ;  /* 0x00000000a80672ca */ /* 0x000fe200000e0000 */
[----:B------:R-:W-:Y:S01]  /*5030*/  UMOV UR11, 0x40000040 ;  /* 0x40000040000b7882 */ /* 0x000fe20000000000 */
[----:B------:R-:W-:Y:S02]  /*5040*/  R2UR UR7, R2 ;  /* 0x00000000020772ca */ /* 0x000fe400000e0000 */
[----:B------:R-:W-:-:S04]  /*5050*/  LOP3.LUT R193, R193, 0x2000000, RZ, 0xfc, !PT ;  /* 0x02000000c1c17812 */ /* 0x000fc800078efcff */
[C---:B------:R-:W-:Y:S01]  /*5060*/  R2UR UR10, R193.reuse ;  /* 0x00000000c10a72ca */ /* 0x040fe200000e0000 */
[----:B------:R-:W-:-:S04]  /*5070*/  VIADD R211, R193, 0x80 ;  /* 0x00000080c1d37836 */ /* 0x000fc80000000000 */
[----:B------:R-:W-:Y:S02]  /*5080*/  UIMAD UR38, UR6, -0x40, UR38 ;  /* 0xffffffc0062678a4 */ /* 0x000fe4000f8e0226 */
[----:B------:R-:W-:Y:S01]  /*5090*/  UIADD3 UR7, UR7, 0x38840, URZ ;  /* 0x0003884007077890 */ /* 0x000fe2000fffe03f */
[----:B------:R-:W-:-:S03]  /*50a0*/  ULDC UR6, c[0x0][0xa80] ;  /* 0x0002a00000067ab9 */ /* 0x000fc60000000800 */
[----:B------:R-:W-:Y:S01]  /*50b0*/  IMAD.U32 R59, RZ, RZ, UR38 ;  /* 0x00000026ff3b7e24 */ /* 0x000fe2000f8e00ff */
        /* <DEDUP_REMOVED lines=64> */
[----:B------:R-:W0:Y:S01]  /*54c0*/  SHFL.BFLY PT, R59, R60, 0x2, 0x1f ;  /* 0x0c401f003c3b7f89 */ /* 0x000e2200000e0000 */
[----:B------:R-:W-:-:S02]  /*54d0*/  FSEL R51, R51, -INF , P4 ;  /* 0xff80000033337808 */ /* 0x000fc40002000000 */
[----:B------:R-:W-:Y:S02]  /*54e0*/  FSEL R54, R54, -INF , P3 ;  /* 0xff80000036367808 */ /* 0x000fe40001800000 */
[----:B------:R-:W-:Y:S02]  /*54f0*/  FSEL R55, R55, -INF , P2 ;  /* 0xff80000037377808 */ /* 0x000fe40001000000 */
[----:B0-----:R-:W-:Y:S02]  /*5500*/  FMNMX.FTZ R61, R60, R59, !PT ;  /* 0x0000003b3c3d7209 */ /* 0x001fe40007810000 */
[----:B------:R-:W-:-:S03]  /*5510*/  FMNMX.FTZ R59, R26, R27, !PT ;  /* 0x0000001b1a3b7209 */ /* 0x000fc60007810000 */
[----:B------:R-:W0:Y:S01]  /*5520*/  SHFL.BFLY PT, R186, R61, 0x1, 0x1f ;  /* 0x0c201f003dba7f89 */ /* 0x000e2200000e0000 */
[----:B------:R-:W-:-:S04]  /*5530*/  FMNMX.FTZ R58, R30, R59, !PT ;  /* 0x0000003b1e3a7209 */ /* 0x000fc80007810000 */
[----:B------:R-:W-:-:S04]  /*5540*/  FMNMX.FTZ R59, R31, R58, !PT ;  /* 0x0000003a1f3b7209 */ /* 0x000fc80007810000 */
[----:B------:R-:W-:-:S04]  /*5550*/  FMNMX.FTZ R58, R34, R59, !PT ;  /* 0x0000003b223a7209 */ /* 0x000fc80007810000 */
[----:B------:R-:W-:-:S04]  /*5560*/  FMNMX.FTZ R59, R35, R58, !PT ;  /* 0x0000003a233b7209 */ /* 0x000fc80007810000 */
[----:B------:R-:W-:-:S04]  /*5570*/  FMNMX.FTZ R58, R38, R59, !PT ;  /* 0x0000003b263a7209 */ /* 0x000fc80007810000 */
[----:B------:R-:W-:Y:S02]  /*5580*/  FMNMX.FTZ R59, R39, R58, !PT ;  /* 0x0000003a273b7209 */ /* 0x000fe40007810000 */
[----:B0-----:R-:W-:Y:S02]  /*5590*/  FMNMX.FTZ R186, R61, R186, !PT ;  /* 0x000000ba3dba7209 */ /* 0x001fe40007810000 */
        /* <DEDUP_REMOVED lines=25> */
[----:B------:R-:W0:Y:S01]  /*5730*/  SHFL.BFLY PT, R25, R24, 0x2, 0x1f ;  /* 0x0c401f0018197f89 */ /* 0x000e2200000e0000 */
[--C-:B------:R-:W-:Y:S01]  /*5740*/  FFMA.FTZ R183, R52, UR6, -R60.reuse ;  /* 0x0000000634b77c23 */ /* 0x100fe2000801083c */
[----:B------:R-:W-:Y:S01]  /*5750*/  FFMA.FTZ R194, R53, UR6, -R60 ;  /* 0x0000000635c27c23 */ /* 0x000fe2000801083c */
[----:B------:R-:W-:Y:S08]  /*5760*/  MUFU.EX2 R169, R169 ;  /* 0x000000a900a97308 */ /* 0x000ff00000000800 */
[----:B------:R-:W-:Y:S08]  /*5770*/  MUFU.EX2 R170, R170 ;  /* 0x000000aa00aa7308 */ /* 0x000ff00000000800 */
[----:B------:R-:W-:Y:S01]  /*5780*/  MUFU.EX2 R171, R171 ;  /* 0x000000ab00ab7308 */ /* 0x000fe20000000800 */
[----:B0-----:R-:W-:-:S07]  /*5790*/  FMNMX.FTZ R25, R24, R25, !PT ;  /* 0x0000001918197209 */ /* 0x001fce0007810000 */
[----:B------:R-:W0:Y:S01]  /*57a0*/  MUFU.EX2 R172, R172 ;  /* 0x000000ac00ac7308 */ /* 0x000e220000000800 */
[----:B------:R-:W1:Y:S07]  /*57b0*/  SHFL.BFLY PT, R24, R25, 0x1, 0x1f ;  /* 0x0c201f0019187f89 */ /* 0x000e6e00000e0000 */
[----:B------:R-:W-:Y:S08]  /*57c0*/  MUFU.EX2 R173, R173 ;  /* 0x000000ad00ad7308 */ /* 0x000ff00000000800 */
[----:B------:R-:W2:Y:S01]  /*57d0*/  MUFU.EX2 R174, R174 ;  /* 0x000000ae00ae7308 */ /* 0x000ea20000000800 */
[----:B0-----:R-:W-:-:S07]  /*57e0*/  F2FP.BF16.F32.PACK_AB R154, R172, R171 ;  /* 0x000000abac9a723e */ /* 0x001fce00000010ff */
[----:B------:R-:W-:Y:S01]  /*57f0*/  MUFU.EX2 R175, R175 ;  /* 0x000000af00af7308 */ /* 0x000fe20000000800 */
[----:B-1----:R-:W-:-:S04]  /*5800*/  FMNMX.FTZ R187, R25, R24, !PT ;  /* 0x0000001819bb7209 */ /* 0x002fc80007810000 */
[C---:B------:R-:W-:Y:S01]  /*5810*/  FSETP.NEU.FTZ.AND P1, PT, R187.reuse, -INF , PT ;  /* 0xff800000bb00780b */ /* 0x040fe20003f3d000 */
[----:B------:R-:W-:Y:S02]  /*5820*/  FMUL.FTZ R24, R187, UR6 ;  /* 0x00000006bb187c20 */ /* 0x000fe40008410000 */
[----:B------:R-:W0:Y:S01]  /*5830*/  MUFU.EX2 R176, R176 ;  /* 0x000000b000b07308 */ /* 0x000e220000000800 */
[----:B--2---:R-:W-:Y:S02]  /*5840*/  F2FP.BF16.F32.PACK_AB R156, R174, R173 ;  /* 0x000000adae9c723e */ /* 0x004fe400000010ff */
[----:B------:R-:W-:Y:S02]  /*5850*/  FSEL R29, R24, RZ, P1 ;  /* 0x000000ff181d7208 */ /* 0x000fe40000800000 */
[CC--:B------:R-:W-:Y:S02]  /*5860*/  LEA.HI R24, R57.reuse, R152.reuse, RZ, 0x4 ;  /* 0x0000009839187211 */ /* 0x0c0fe400078f20ff */
[----:B------:R-:W-:Y:S01]  /*5870*/  LEA.HI R57, R57, R152, RZ, 0x5 ;  /* 0x0000009839397211 */ /* 0x000fe200078f28ff */
[--C-:B------:R-:W-:Y:S01]  /*5880*/  FFMA.FTZ R195, R26, UR6, -R29.reuse ;  /* 0x000000061ac37c23 */ /* 0x100fe2000801081d */
[----:B------:R-:W-:Y:S01]  /*5890*/  LOP3.LUT R25, R24, 0xfffffff0, RZ, 0xc0, !PT ;  /* 0xfffffff018197812 */ /* 0x000fe200078ec0ff */
[--C-:B------:R-:W-:Y:S01]  /*58a0*/  FFMA.FTZ R196, R27, UR6, -R29.reuse ;  /* 0x000000061bc47c23 */ /* 0x100fe2000801081d */
[----:B------:R-:W-:Y:S01]  /*58b0*/  SHF.R.U32.HI R24, RZ, 0x1, R24 ;  /* 0x00000001ff187819 */ /* 0x000fe20000011618 */
[--C-:B------:R-:W-:Y:S01]  /*58c0*/  FFMA.FTZ R197, R30, UR6, -R29.reuse ;  /* 0x000000061ec57c23 */ /* 0x100fe2000801081d */
[----:B------:R-:W-:Y:S01]  /*58d0*/  FFMA.FTZ R198, R31, UR6, -R29 ;  /* 0x000000061fc67c23 */ /* 0x000fe2000801081d */
[----:B------:R-:W-:-:S02]  /*58e0*/  IMAD.IADD R25, R152, 0x1, -R25 ;  /* 0x0000000198197824 */ /* 0x000fc400078e0a19 */
[--C-:B------:R-:W-:Y:S01]  /*58f0*/  FFMA.FTZ R199, R34, UR6, -R29.reuse ;  /* 0x0000000622c77c23 */ /* 0x100fe2000801081d */
[--C-:B------:R-:W-:Y:S01]  /*5900*/  FFMA.FTZ R200, R35, UR6, -R29.reuse ;  /* 0x0000000623c87c23 */ /* 0x100fe2000801081d */
[--C-:B------:R-:W-:Y:S01]  /*5910*/  FFMA.FTZ R201, R38, UR6, -R29.reuse ;  /* 0x0000000626c97c23 */ /* 0x100fe2000801081d */
[----:B------:R-:W-:Y:S01]  /*5920*/  FFMA.FTZ R202, R39, UR6, -R29 ;  /* 0x0000000627ca7c23 */ /* 0x000fe2000801081d */
[----:B------:R-:W-:Y:S01]  /*5930*/  SHF.R.S32.HI R26, RZ, 0x1f, R25 ;  /* 0x0000001fff1a7819 */ /* 0x000fe20000011419 */
[--C-:B------:R-:W-:Y:S01]  /*5940*/  FFMA.FTZ R203, R42, UR6, -R29.reuse ;  /* 0x000000062acb7c23 */ /* 0x100fe2000801081d */
[----:B------:R-:W-:Y:S01]  /*5950*/  SHF.L.U32 R57, R57, 0x5, RZ ;  /* 0x0000000539397819 */ /* 0x000fe200000006ff */
[--C-:B------:R-:W-:Y:S01]  /*5960*/  FFMA.FTZ R204, R43, UR6, -R29.reuse ;  /* 0x000000062bcc7c23 */ /* 0x100fe2000801081d */
[----:B------:R-:W-:Y:S01]  /*5970*/  LEA.HI R26, R26, R25, RZ, 0x3 ;  /* 0x000000191a1a7211 */ /* 0x000fe200078f18ff */
[--C-:B------:R-:W-:Y:S01]  /*5980*/  FFMA.FTZ R205, R46, UR6, -R29.reuse ;  /* 0x000000062ecd7c23 */ /* 0x100fe2000801081d */
[--C-:B------:R-:W-:Y:S01]  /*5990*/  FFMA.FTZ R206, R47, UR6, -R29.reuse ;  /* 0x000000062fce7c23 */ /* 0x100fe2000801081d */
[----:B------:R-:W-:Y:S01]  /*59a0*/  FFMA.FTZ R207, R50, UR6, -R29 ;  /* 0x0000000632cf7c23 */ /* 0x000fe2000801081d */
[C---:B------:R-:W-:Y:S01]  /*59b0*/  LOP3.LUT R28, R26.reuse, 0xfffffff8, RZ, 0xc0, !PT ;  /* 0xfffffff81a1c7812 */ /* 0x040fe200078ec0ff */
[----:B------:R-:W-:-:S02]  /*59c0*/  IMAD.SHL.U32 R26, R26, 0x40, RZ ;  /* 0x000000401a1a7824 */ /* 0x000fc400078e00ff */
[--C-:B------:R-:W-:Y:S01]  /*59d0*/  FFMA.FTZ R208, R51, UR6, -R29.reuse ;  /* 0x0000000633d07c23 */ /* 0x100fe2000801081d */
[--C-:B------:R-:W-:Y:S01]  /*59e0*/  FFMA.FTZ R209, R54, UR6, -R29.reuse ;  /* 0x0000000636d17c23 */ /* 0x100fe2000801081d */
[----:B------:R-:W-:Y:S01]  /*59f0*/  FFMA.FTZ R210, R55, UR6, -R29 ;  /* 0x0000000637d27c23 */ /* 0x000fe2000801081d */
[----:B------:R-:W-:Y:S01]  /*5a00*/  IMAD.IADD R28, R25, 0x1, -R28 ;  /* 0x00000001191c7824 */ /* 0x000fe200078e0a1c */
[----:B------:R-:W-:Y:S01]  /*5a10*/  LOP3.LUT R57, R57, 0x7ffffc00, RZ, 0xc0, !PT ;  /* 0x7ffffc0039397812 */ /* 0x000fe200078ec0ff */
[----:B------:R-:W-:Y:S01]  /*5a20*/  MUFU.EX2 R195, R195 ;  /* 0x000000c300c37308 */ /* 0x000fe20000000800 */
[----:B------:R-:W-:Y:S01]  /*5a30*/  LOP3.LUT R26, R26, 0x7ffffe00, RZ, 0xc0, !PT ;  /* 0x7ffffe001a1a7812 */ /* 0x000fe200078ec0ff */
[C---:B------:R-:W-:Y:S01]  /*5a40*/  IMAD.SHL.U32 R25, R28.reuse, 0x40, RZ ;  /* 0x000000401c197824 */ /* 0x040fe200078e00ff */
[C---:B------:R-:W-:Y:S02]  /*5a50*/  LOP3.LUT P2, RZ, R28.reuse, 0x2, RZ, 0xc0, !PT ;  /* 0x000000021cff7812 */ /* 0x040fe4000784c0ff */
[----:B------:R-:W-:-:S02]  /*5a60*/  LOP3.LUT P1, RZ, R28, 0x4, RZ, 0xc0, !PT ;  /* 0x000000041cff7812 */ /* 0x000fc4000782c0ff */
[----:B------:R-:W-:Y:S01]  /*5a70*/  LOP3.LUT R25, R25, 0x1c0, RZ, 0xc0, !PT ;  /* 0x000001c019197812 */ /* 0x000fe200078ec0ff */
[----:B------:R-:W1:Y:S01]  /*5a80*/  MUFU.EX2 R196, R196 ;  /* 0x000000c400c47308 */ /* 0x000e620000000800 */
[----:B------:R-:W-:Y:S02]  /*5a90*/  SEL R56, R56, 0xffffffc0, !P1 ;  /* 0xffffffc038387807 */ /* 0x000fe40004800000 */
[----:B------:R-:W-:Y:S02]  /*5aa0*/  LOP3.LUT R24, R25, 0x8, R24, 0xf8, !PT ;  /* 0x0000000819187812 */ /* 0x000fe400078ef818 */
[----:B------:R-:W-:Y:S02]  /*5ab0*/  SHF.R.U32.HI R25, RZ, 0x3, R25 ;  /* 0x00000003ff197819 */ /* 0x000fe40000011619 */
[----:B------:R-:W-:Y:S01]  /*5ac0*/  F2FP.BF16.F32.PACK_AB R152, R170, R169 ;  /* 0x000000a9aa98723e */ /* 0x000fe200000010ff */
[----:B------:R-:W-:Y:S01]  /*5ad0*/  MUFU.EX2 R197, R197 ;  /* 0x000000c500c57308 */ /* 0x000fe20000000800 */
[----:B------:R-:W-:Y:S01]  /*5ae0*/  LOP3.LUT R24, R24, R25, RZ, 0x3c, !PT ;  /* 0x0000001918187212 */ /* 0x000fe200078e3cff */
[----:B------:R-:W-:Y:S01]  /*5af0*/  FADD.FTZ R170, R169, R170 ;  /* 0x000000aaa9aa7221 */ /* 0x000fe20000010000 */
[----:B0-----:R-:W-:-:S02]  /*5b00*/  F2FP.BF16.F32.PACK_AB R158, R176, R175 ;  /* 0x000000afb09e723e */ /* 0x001fc400000010ff */
[----:B------:R-:W-:Y:S01]  /*5b10*/  IADD3 R57, R24, R26, R57 ;  /* 0x0000001a18397210 */ /* 0x000fe20007ffe039 */
[----:B------:R-:W-:Y:S02]  /*5b20*/  FADD.FTZ R171, R171, R170 ;  /* 0x000000aaabab7221 */ /* 0x000fe40000010000 */
[----:B------:R-:W0:Y:S01]  /*5b30*/  MUFU.EX2 R198, R198 ;  /* 0x000000c600c67308 */ /* 0x000e220000000800 */
[----:B-1----:R-:W-:Y:S01]  /*5b40*/  F2FP.BF16.F32.PACK_AB R153, R196, R195 ;  /* 0x000000c3c499723e */ /* 0x002fe200000010ff */
[----:B------:R-:W-:Y:S02]  /*5b50*/  IMAD R192, R57, 0x2, R2 ;  /* 0x0000000239c07824 */ /* 0x000fe400078e0202 */
[----:B------:R-:W-:Y:S01]  /*5b60*/  FADD.FTZ R196, R195, R196 ;  /* 0x000000c4c3c47221 */ /* 0x000fe20000010000 */
[----:B------:R-:W-:Y:S01]  /*5b70*/  FADD.FTZ R172, R172, R171 ;  /* 0x000000abacac7221 */ /* 0x000fe20000010000 */
[C---:B------:R-:W-:Y:S02]  /*5b80*/  VIADD R190, R192.reuse, 0x36400 ;  /* 0x00036400c0be7836 */ /* 0x040fe40000000000 */
[----:B------:R-:W-:Y:S01]  /*5b90*/  MUFU.EX2 R199, R199 ;  /* 0x000000c700c77308 */ /* 0x000fe20000000800 */
[----:B------:R-:W-:-:S02]  /*5ba0*/  VIADD R191, R192, 0x36420 ;  /* 0x00036420c0bf7836 */ /* 0x000fc40000000000 */
[----:B------:R-:W-:Y:S01]  /*5bb0*/  FADD.FTZ R173, R173, R172 ;  /* 0x000000acadad7221 */ /* 0x000fe20000010000 */
[C---:B------:R-:W-:Y:S02]  /*5bc0*/  @P2 VIADD R191, R190.reuse, 0xffffffe0 ;  /* 0xffffffe0bebf2836 */ /* 0x040fe40000000000 */
[----:B------:R-:W-:Y:S02]  /*5bd0*/  IMAD.IADD R190, R190, 0x1, R56 ;  /* 0x00000001bebe7824 */ /* 0x000fe400078e0238 */
[----:B------:R-:W-:Y:S01]  /*5be0*/  FADD.FTZ R174, R174, R173 ;  /* 0x000000adaeae7221 */ /* 0x000fe20000010000 */
[----:B------:R-:W-:Y:S01]  /*5bf0*/  IMAD.IADD R189, R56, 0x1, R191 ;  /* 0x0000000138bd7824 */ /* 0x000fe200078e02bf */
[----:B------:R-:W1:Y:S01]  /*5c00*/  MUFU.EX2 R200, R200 ;  /* 0x000000c800c87308 */ /* 0x000e620000000800 */
[----:B0-----:R-:W-:Y:S01]  /*5c10*/  F2FP.BF16.F32.PACK_AB R155, R198, R197 ;  /* 0x000000c5c69b723e */ /* 0x001fe200000010ff */
[----:B------:R-:W-:Y:S01]  /*5c20*/  FADD.FTZ R197, R197, R196 ;  /* 0x000000c4c5c57221 */ /* 0x000fe20000010000 */
[----:B------:R-:W-:-:S03]  /*5c30*/  FADD.FTZ R175, R175, R174 ;  /* 0x000000aeafaf7221 */ /* 0x000fc60000010000 */
[----:B------:R0:W-:Y:S01]  /*5c40*/  STSM.16.M88.4 [R192+0x36400], R152 ;  /* 0x03640098c0007844 */ /* 0x0001e20000000200 */
[----:B------:R-:W-:Y:S01]  /*5c50*/  FADD.FTZ R198, R198, R197 ;  /* 0x000000c5c6c67221 */ /* 0x000fe20000010000 */
[----:B------:R-:W-:Y:S01]  /*5c60*/  MUFU.EX2 R201, R201 ;  /* 0x000000c900c97308 */ /* 0x000fe20000000800 */
[----:B------:R-:W-:-:S07]  /*5c70*/  FADD.FTZ R176, R176, R175 ;  /* 0x000000afb0b07221 */ /* 0x000fce0000010000 */
[----:B------:R-:W2:Y:S01]  /*5c80*/  MUFU.EX2 R202, R202 ;  /* 0x000000ca00ca7308 */ /* 0x000ea20000000800 */
[----:B-1----:R-:W-:Y:S01]  /*5c90*/  F2FP.BF16.F32.PACK_AB R157, R200, R199 ;  /* 0x000000c7c89d723e */ /* 0x002fe200000010ff */
[----:B------:R-:W-:-:S04]  /*5ca0*/  FADD.FTZ R199, R199, R198 ;  /* 0x000000c6c7c77221 */ /* 0x000fc80000010000 */
[----:B------:R-:W-:Y:S02]  /*5cb0*/  FADD.FTZ R200, R200, R199 ;  /* 0x000000c7c8c87221 */ /* 0x000fe40000010000 */
[----:B------:R-:W-:Y:S08]  /*5cc0*/  MUFU.EX2 R177, R177 ;  /* 0x000000b100b17308 */ /* 0x000ff00000000800 */
[----:B------:R-:W1:Y:S01]  /*5cd0*/  MUFU.EX2 R178, R178 ;  /* 0x000000b200b27308 */ /* 0x000e620000000800 */
[----:B--2---:R-:W-:Y:S01]  /*5ce0*/  F2FP.BF16.F32.PACK_AB R159, R202, R201 ;  /* 0x000000c9ca9f723e */ /* 0x004fe200000010ff */
[----:B------:R-:W-:-:S04]  /*5cf0*/  FADD.FTZ R201, R201, R200 ;  /* 0x000000c8c9c97221 */ /* 0x000fc80000010000 */
[----:B------:R2:W-:Y:S01]  /*5d00*/  STSM.16.M88.4 [R191], R156 ;  /* 0x0000009cbf007844 */ /* 0x0005e20000000200 */
[----:B------:R-:W-:Y:S01]  /*5d10*/  FADD.FTZ R202, R202, R201 ;  /* 0x000000c9caca7221 */ /* 0x000fe20000010000 */
[----:B------:R-:W-:Y:S08]  /*5d20*/  MUFU.EX2 R179, R179 ;  /* 0x000000b300b37308 */ /* 0x000ff00000000800 */
[----:B------:R-:W3:Y:S01]  /*5d30*/  MUFU.EX2 R180, R180 ;  /* 0x000000b400b47308 */ /* 0x000ee20000000800 */
[----:B-1----:R-:W-:Y:S01]  /*5d40*/  F2FP.BF16.F32.PACK_AB R160, R178, R177 ;  /* 0x000000b1b2a0723e */ /* 0x002fe200000010ff */
[----:B------:R-:W-:-:S04]  /*5d50*/  FADD.FTZ R177, R177, R176 ;  /* 0x000000b0b1b17221 */ /* 0x000fc80000010000 */
[----:B------:R-:W-:Y:S02]  /*5d60*/  FADD.FTZ R178, R178, R177 ;  /* 0x000000b1b2b27221 */ /* 0x000fe40000010000 */
[----:B------:R-:W-:Y:S08]  /*5d70*/  MUFU.EX2 R203, R203 ;  /* 0x000000cb00cb7308 */ /* 0x000ff00000000800 */
[----:B------:R-:W1:Y:S01]  /*5d80*/  MUFU.EX2 R204, R204 ;  /* 0x000000cc00cc7308 */ /* 0x000e620000000800 */
[----:B---3--:R-:W-:Y:S01]  /*5d90*/  F2FP.BF16.F32.PACK_AB R162, R180, R179 ;  /* 0x000000b3b4a2723e */ /* 0x008fe200000010ff */
[----:B------:R-:W-:-:S04]  /*5da0*/  FADD.FTZ R179, R179, R178 ;  /* 0x000000b2b3b37221 */ /* 0x000fc80000010000 */
[----:B------:R-:W-:Y:S02]  /*5db0*/  FADD.FTZ R180, R180, R179 ;  /* 0x000000b3b4b47221 */ /* 0x000fe40000010000 */
        /* <DEDUP_REMOVED lines=21> */
[----:B------:R-:W3:Y:S08]  /*5f10*/  MUFU.EX2 R209, R209 ;  /* 0x000000d100d17308 */ /* 0x000ef00000000800 */
[----:B------:R-:W4:Y:S01]  /*5f20*/  MUFU.EX2 R210, R210 ;  /* 0x000000d200d27308 */ /* 0x000f220000000800 */
[----:B-1----:R-:W-:Y:S01]  /*5f30*/  F2FP.BF16.F32.PACK_AB R165, R208, R207 ;  /* 0x000000cfd0a5723e */ /* 0x002fe200000010ff */
[----:B------:R-:W-:-:S04]  /*5f40*/  FADD.FTZ R207, R207, R206 ;  /* 0x000000cecfcf7221 */ /* 0x000fc80000010000 */
[----:B------:R-:W-:-:S04]  /*5f50*/  FADD.FTZ R208, R208, R207 ;  /* 0x000000cfd0d07221 */ /* 0x000fc80000010000 */
[----:B---3--:R-:W-:Y:S01]  /*5f60*/  FADD.FTZ R195, R209, R208 ;  /* 0x000000d0d1c37221 */ /* 0x008fe20000010000 */
[----:B----4-:R-:W-:-:S03]  /*5f70*/  F2FP.BF16.F32.PACK_AB R167, R210, R209 ;  /* 0x000000d1d2a7723e */ /* 0x010fc600000010ff */
[----:B------:R-:W-:Y:S02]  /*5f80*/  FADD.FTZ R195, R210, R195 ;  /* 0x000000c3d2c37221 */ /* 0x000fe40000010000 */
[----:B------:R2:W-:Y:S01]  /*5f90*/  STSM.16.M88.4 [R189], R164 ;  /* 0x000000a4bd007844 */ /* 0x0005e20000000200 */
[----:B------:R-:W-:-:S06]  /*5fa0*/  WARPGROUP.ARRIVE ;  /* 0x00000000000079c5 */ /* 0x000fcc0000000000 */
[----:B------:R-:W-:Y:S01]  /*5fb0*/  HGMMA.64x256x16.F32.BF16 R24, R152, gdesc[UR8].tnspB, RZ, !UPT, gsb0 ;  /* 0x43e0000898187df0 */ /* 0x000fe2000c0018ff */
[----:B------:R-:W-:Y:S01]  /*5fc0*/  R2UR UR10, R211 ;  /* 0x00000000d30a72ca */ /* 0x000fe200000e0000 */
[----:B------:R-:W-:Y:S01]  /*5fd0*/  UMOV UR11, 0x40000040 ;  /* 0x40000040000b7882 */ /* 0x000fe20000000000 */
[C---:B------:R-:W-:Y:S01]  /*5fe0*/  VIADD R211, R193.reuse, 0x100 ;  /* 0x00000100c1d37836 */ /* 0x040fe20000000000 */
[----:B------:R-:W-:Y:S02]  /*5ff0*/  WARPGROUP.DEPBAR.LE gsb0, 0x0 ;  /* 0x00008000000079c5 */ /* 0x000fe40000010000 */
[----:B------:R-:W-:Y:S01]  /*6000*/  WARPGROUP.ARRIVE ;  /* 0x00000000000079c5 */ /* 0x000fe20000000000 */
[----:B0-----:R-:W-:-:S15]  /*6010*/  VIADD R152, R193, 0x180 ;  /* 0x00000180c1987836 */ /* 0x001fde0000000000 */
[----:B------:R-:W-:-:S06]  /*6020*/  NOP ;  /* 0x0000000000007918 */ /* 0x000fcc0000000000 */
[----:B------:R-:W-:Y:S01]  /*6030*/  HGMMA.64x256x16.F32.BF16 R24, R156, gdesc[UR8].tnspB, R24, gsb0 ;  /* 0x43e000089c187df0 */ /* 0x000fe20008001818 */
[----:B------:R-:W-:Y:S01]  /*6040*/  R2UR UR10, R211 ;  /* 0x00000000d30a72ca */ /* 0x000fe200000e0000 */
[----:B------:R-:W-:Y:S01]  /*6050*/  UMOV UR11, 0x40000040 ;  /* 0x40000040000b7882 */ /* 0x000fe20000000000 */
[----:B------:R-:W-:Y:S02]  /*6060*/  WARPGROUP.DEPBAR.LE gsb0, 0x0 ;  /* 0x00008000000079c5 */ /* 0x000fe40000010000 */
[----:B------:R-:W-:-:S15]  /*6070*/  WARPGROUP.ARRIVE ;  /* 0x00000000000079c5 */ /* 0x000fde0000000000 */
[----:B------:R-:W-:-:S08]  /*6080*/  NOP ;  /* 0x0000000000007918 */ /* 0x000fd00000000000 */
[----:B------:R-:W-:Y:S01]  /*6090*/  HGMMA.64x256x16.F32.BF16 R24, R160, gdesc[UR8].tnspB, R24, gsb0 ;  /* 0x43e00008a0187df0 */ /* 0x000fe20008001818 */
[----:B------:R-:W-:Y:S01]  /*60a0*/  R2UR UR10, R152 ;  /* 0x00000000980a72ca */ /* 0x000fe200000e0000 */
[----:B------:R-:W-:Y:S01]  /*60b0*/  UMOV UR11, 0x40000040 ;  /* 0x40000040000b7882 */ /* 0x000fe20000000000 */
[----:B------:R-:W-:Y:S02]  /*60c0*/  WARPGROUP.DEPBAR.LE gsb0, 0x0 ;  /* 0x00008000000079c5 */ /* 0x000fe40000010000 */
[----:B------:R-:W-:-:S15]  /*60d0*/  WARPGROUP.ARRIVE ;  /* 0x00000000000079c5 */ /* 0x000fde0000000000 */
[----:B------:R-:W-:-:S08]  /*60e0*/  NOP ;  /* 0x0000000000007918 */ /* 0x000fd00000000000 */
[----:B------:R-:W-:Y:S03]  /*60f0*/  HGMMA.64x256x16.F32.BF16 R24, R164, gdesc[UR8].tnspB, R24, gsb0 ;  /* 0x43e00008a4187df0 */ /* 0x000fe60008001818 */
[----:B------:R-:W-:Y:S02]  /*6100*/  WARPGROUP.DEPBAR.LE gsb0, 0x0 ;  /* 0x00008000000079c5 */ /* 0x000fe40000010000 */
[----:B------:R0:W-:Y:S06]  /*6110*/  MEMBAR.ALL.CTA ;  /* 0x0000000000007992 */ /* 0x0001ec0000008000 */
[----:B0-----:R-:W0:Y:S02]  /*6120*/  FENCE.VIEW.ASYNC.S ;  /* 0x00000000000073c6 */ /* 0x001e240000000000 */
[----:B0-----:R-:W-:Y:S01]  /*6130*/  NOP ;  /* 0x0000000000007918 */ /* 0x001fe20000000000 */
[----:B------:R-:W-:Y:S06]  /*6140*/  BAR.ARV 0xe, 0x100 ;  /* 0x0384000000007b1d */ /* 0x000fec0000002000 */
[----:B--2---:R-:W-:Y:S05]  /*6150*/  @!P0 BRA `(.L_x_195) ;  /* 0x0000000000048947 */ /* 0x004fea0003800000 */
[----:B------:R-:W-:Y:S01]  /*6160*/  BPT.TRAP 0x1 ;  /* 0x000000040000795c */ /* 0x000fe20000300000 */
.L_x_195:
[----:B------:R-:W-:Y:S01]  /*6170*/  R2UR UR10, R168 ;  /* 0x00000000a80a72ca */ /* 0x000fe200000e0000 */
[----:B------:R-:W-:Y:S01]  /*6180*/  IMAD.MOV.U32 R153, RZ, RZ, RZ ;  /* 0x000000ffff997224 */ /* 0x000fe200078e00ff */
[----:B------:R-:W-:-:S11]  /*6190*/  R2UR UR7, R2 ;  /* 0x00000000020772ca */ /* 0x000fd600000e0000 */
[----:B------:R-:W-:Y:S02]  /*61a0*/  UIADD3 UR38, UR10, -0x2, URZ ;  /* 0xfffffffe0a267890 */ /* 0x000fe4000fffe03f */
[----:B------:R-:W-:Y:S02]  /*61b0*/  UIADD3 UR7, UR7, 0x38860, URZ ;  /* 0x0003886007077890 */ /* 0x000fe4000fffe03f */
[----:B------:R-:W-:Y:S02]  /*61c0*/  UISETP.GE.AND UP0, UPT, UR38, UR39, UPT ;  /* 0x000000272600728c */ /* 0x000fe4000bf06270 */
[----:B------:R-:W-:-:S04]  /*61d0*/  UPRMT UR7, UR61, 0x654, UR7 ;  /* 0x000006543d077896 */ /* 0x000fc80008000007 */
[----:B------:R-:W-:-:S05]  /*61e0*/  PLOP3.LUT P1, PT, PT, PT, UP0, 0x80, 0x0 ;  /* 0x000000000000781c */ /* 0x000fca0003f2f008 */
[----:B------:R-:W-:Y:S08]  /*61f0*/  SYNCS.ARRIVE.TRANS64.RED.A1T0 RZ, [UR7], RZ ;  /* 0x000000ffffff79a7 */ /* 0x000ff00008100407 */
[----:B------:R-:W-:Y:S05]  /*6200*/  @!P1 BRA `(.L_x_196) ;  /* 0x0000002c00749947 */ /* 0x000fea0003800000 */
[----:B------:R-:W-:Y:S02]  /*6210*/  IMAD.MOV.U32 R199, RZ, RZ, RZ ;  /* 0x000000ffffc77224 */ /* 0x000fe400078e00ff */
[----:B------:R-:W-:-:S07]  /*6220*/  IMAD.MOV.U32 R211, RZ, RZ, RZ ;  /* 0x000000ffffd37224 */ /* 0x000fce00078e00ff */
.L_x_207:
[----:B------:R-:W-:Y:S02]  /*6230*/  VIADD R198, R211, 0x1 ;  /* 0x00000001d3c67836 */ /* 0x000fe40000000000 */
[----:B------:R-:W-:Y:S01]  /*6240*/  IMAD.U32 R152, RZ, RZ, UR38 ;  /* 0x00000026ff987e24 */ /* 0x000fe2000f8e00ff */
[----:B------:R-:W-:Y:S02]  /*6250*/  UIADD3 UR38, UR38, -0x1, URZ ;  /* 0xffffffff26267890 */ /* 0x000fe4000fffe03f */
[----:B------:R-:W-:Y:S02]  /*6260*/  ISETP.NE.AND P2, PT, R198, 0x2, PT ;  /* 0x00000002c600780c */ /* 0x000fe40003f45270 */
[----:B------:R-:W-:Y:S02]  /*6270*/  ISETP.GT.AND P1, PT, R152, UR39, PT ;  /* 0x0000002798007c0c */ /* 0x000fe4000bf24270 */
[----:B------:R-:W-:Y:S02]  /*6280*/  SEL R152, RZ, 0x1, P2 ;  /* 0x00000001ff987807 */ /* 0x000fe40001000000 */
[----:B------:R-:W-:-:S02]  /*6290*/  SEL R198, R198, RZ, P2 ;  /* 0x000000ffc6c67207 */ /* 0x000fc40001000000 */
[----:B------:R-:W-:Y:S01]  /*62a0*/  LOP3.LUT R199, R199, R152, RZ, 0x3c, !PT ;  /* 0x00000098c7c77212 */ /* 0x000fe200078e3cff */
[----:B------:R-:W-:Y:S06]  /*62b0*/  @!P0 BRA `(.L_x_197) ;  /* 0x0000000000048947 */ /* 0x000fec0003800000 */
[----:B------:R-:W-:Y:S01]  /*62c0*/  BPT.TRAP 0x1 ;  /* 0x000000040000795c */ /* 0x000fe20000300000 */
.L_x_197:
[----:B------:R-:W-:Y:S01]  /*62d0*/  IMAD R196, R198, 0x8, R2 ;  /* 0x00000008c6c47824 */ /* 0x000fe200078e0202 */
[----:B------:R-:W-:-:S04]  /*62e0*/  SHF.L.U32 R201, R199, 0x1f, RZ ;  /* 0x0000001fc7c97819 */ /* 0x000fc800000006ff */
[----:B------:R0:W1:Y:S01]  /*62f0*/  SYNCS.PHASECHK.TRANS64.TRYWAIT P2, [R196+URZ+0x38830], R201 ;  /* 0x038830c9c40075a7 */ /* 0x000062000804017f */
[----:B------:R-:W-:Y:S05]  /*6300*/  @!P0 BRA `(.L_x_198) ;  /* 0x0000000000048947 */ /* 0x000fea0003800000 */
[----:B------:R-:W-:Y:S01]  /*6310*/  BPT.TRAP 0x1 ;  /* 0x000000040000795c */ /* 0x000fe20000300000 */
.L_x_198:
[----:B------:R-:W-:Y:S01]  /*6320*/  IMAD R197, R198, 0x200, R7 ;  /* 0x00000200c6c57824 */ /* 0x000fe200078e0207 */
[----:B-1----:R-:W-:Y:S06]  /*6330*/  @P2 BRA `(.L_x_199) ;  /* 0x0000000000082947 */ /* 0x002fec0003800000 */
[----:B------:R-:W1:Y:S02]  /*6340*/  SYNCS.PHASECHK.TRANS64.TRYWAIT P2, [R196+URZ+0x38830], R201 ;  /* 0x038830c9c40075a7 */ /* 0x000e64000804017f */
[----:B-1----:R-:W-:Y:S05]  /*6350*/  @!P2 BRA `(.L_x_200) ;  /* 0x000000a4005ca947 */ /* 0x002fea0003800000 */
.L_x_199:
[----:B------:R-:W-:Y:S01]  /*6360*/  R2UR UR6, R197 ;  /* 0x00000000c50672ca */ /* 0x000fe200000e0000 */
[----:B------:R-:W-:Y:S01]  /*6370*/  WARPGROUP.ARRIVE ;  /* 0x00000000000079c5 */ /* 0x000fe20000000000 */
[----:B------:R-:W-:Y:S01]  /*6380*/  MOV R200, UR17 ;  /* 0x0000001100c87c02 */ /* 0x000fe20008000f00 */
[----:B------:R-:W-:Y:S01]  /*6390*/  UMOV UR19, 0x40000040 ;  /* 0x4000004000137882 */ /* 0x000fe20000000000 */
[----:B------:R-:W-:Y:S01]  /*63a0*/  MOV R202, UR16 ;  /* 0x0000001000ca7c02 */ /* 0x000fe20008000f00 */
[----:B------:R-:W-:Y:S01]  /*63b0*/  UMOV UR15, 0x40000040 ;  /* 0x40000040000f7882 */ /* 0x000fe20000000000 */
[----:B------:R-:W-:Y:S01]  /*63c0*/  R2UR UR16, R8 ;  /* 0x00000000081072ca */ /* 0x000fe200000e0000 */
[----:B------:R-:W-:Y:S01]  /*63d0*/  UMOV UR11, 0x40000040 ;  /* 0x40000040000b7882 */ /* 0x000fe20000000000 */
[----:B------:R-:W-:Y:S01]  /*63e0*/  R2UR UR17, R9 ;  /* 0x00000000091172ca */ /* 0x000fe200000e0000 */
[----:B------:R-:W-:Y:S01]  /*63f0*/  UMOV UR59, 0x40000040 ;  /* 0x40000040003b7882 */ /* 0x000fe20000000000 */
[----:B------:R-:W-:-:S02]  /*6400*/  MOV R203, UR13 ;  /* 0x0000000d00cb7c02 */ /* 0x000fc40008000f00 */
[----:B------:R-:W-:Y:S01]  /*6410*/  MOV R204, UR12 ;  /* 0x0000000c00cc7c02 */ /* 0x000fe20008000f00 */
[----:B------:R-:W-:Y:S01]  /*6420*/  UMOV UR18, UR6 ;  /* 0x0000000600127c82 */ /* 0x000fe20008000000 */
[----:B------:R-:W-:Y:S02]  /*6430*/  R2UR UR12, R10 ;  /* 0x000000000a0c72ca */ /* 0x000fe400000e0000 */
[----:B------:R-:W-:Y:S02]  /*6440*/  R2UR UR13, R11 ;  /* 0x000000000b0d72ca */ /* 0x000fe400000e0000 */
[----:B------:R-:W-:Y:S02]  /*6450*/  MOV R205, UR9 ;  /* 0x0000000900cd7c02 */ /* 0x000fe40008000f00 */
[----:B------:R-:W-:Y:S01]  /*6460*/  MOV R206, UR8 ;  /* 0x0000000800ce7c02 */ /* 0x000fe20008000f00 */
[----:B------:R-:W-:Y:S01]  /*6470*/  HGMMA.64x64x16.F32.BF16 R152, gdesc[UR16], RZ, !UPT, gsb0 ;  /* 0x00e00000109879f0 */ /* 0x000fe2000c0018ff */
[----:B------:R-:W-:-:S02]  /*6480*/  R2UR UR17, R200 ;  /* 0x00000000c81172ca */ /* 0x000fc400000e0000 */
[C---:B------:R-:W-:Y:S02]  /*6490*/  IADD3 R200, R197.reuse, 0x2, RZ ;  /* 0x00000002c5c87810 */ /* 0x040fe40007ffe0ff */
[----:B------:R-:W-:Y:S02]  /*64a0*/  R2UR UR8, R12 ;  /* 0x000000000c0872ca */ /* 0x000fe400000e0000 */
[----:B------:R-:W-:Y:S01]  /*64b0*/  R2UR UR6, R200 ;  /* 0x00000000c80672ca */ /* 0x000fe200000e0000 */
[----:B------:R-:W-:Y:S01]  /*64c0*/  VIADD R200, R197, 0x4 ;  /* 0x00000004c5c87836 */ /* 0x000fe20000000000 */
[----:B------:R-:W-:Y:S01]  /*64d0*/  R2UR UR9, R13 ;  /* 0x000000000d0972ca */ /* 0x000fe200000e0000 */
[----:B------:R-:W-:Y:S01]  /*64e0*/  VIADD R197, R197, 0x6 ;  /* 0x00000006c5c57836 */ /* 0x000fe20000000000 */
[----:B------:R-:W-:Y:S02]  /*64f0*/  R2UR UR56, R14 ;  /* 0x000000000e3872ca */ /* 0x000fe400000e0000 */
[----:B------:R-:W-:-:S02]  /*6500*/  R2UR UR57, R15 ;  /* 0x000000000f3972ca */ /* 0x000fc400000e0000 */
[----:B------:R-:W-:-:S05]  /*6510*/  R2UR UR16, R202 ;  /* 0x00000000ca1072ca */ /* 0x000fca00000e0000 */
[----:B------:R-:W-:Y:S01]  /*6520*/  UMOV UR14, UR6 ;  /* 0x00000006000e7c82 */ /* 0x000fe20008000000 */
[----:B------:R-:W-:-:S13]  /*6530*/  R2UR UR6, R200 ;  /* 0x00000000c80672ca */ /* 0x000fda00000e0000 */
[----:B------:R-:W-:Y:S01]  /*6540*/  UMOV UR10, UR6 ;  /* 0x00000006000a7c82 */ /* 0x000fe20008000000 */
[----:B------:R-:W-:-:S13]  /*6550*/  R2UR UR6, R197 ;  /* 0x00000000c50672ca */ /* 0x000fda00000e0000 */
[----:B------:R-:W-:Y:S01]  /*6560*/  UMOV UR58, UR6 ;  /* 0x00000006003a7c82 */ /* 0x000fe20008000000 */
[----:B------:R-:W-:Y:S02]  /*6570*/  WARPGROUP.DEPBAR.LE gsb0, 0x0 ;  /* 0x00008000000079c5 */ /* 0x000fe40000010000 */
[----:B------:R-:W-:-:S06]  /*6580*/  WARPGROUP.ARRIVE ;  /* 0x00000000000079c5 */ /* 0x000fcc0000000000 */
[----:B------:R-:W-:Y:S01]  /*6590*/  HGMMA.64x64x16.F32.BF16 R152, gdesc[UR12], R152, gsb0 ;  /* 0x00e000000c9879f0 */ /* 0x000fe20008001898 */
[----:B------:R-:W-:Y:S02]  /*65a0*/  R2UR UR13, R203 ;  /* 0x00000000cb0d72ca */ /* 0x000fe400000e0000 */
[----:B------:R-:W-:Y:S01]  /*65b0*/  R2UR UR12, R204 ;  /* 0x00000000cc0c72ca */ /* 0x000fe200000e0000 */
[----:B------:R-:W-:Y:S02]  /*65c0*/  WARPGROUP.DEPBAR.LE gsb0, 0x0 ;  /* 0x00008000000079c5 */ /* 0x000fe40000010000 */
[----:B------:R-:W-:-:S06]  /*65d0*/  WARPGROUP.ARRIVE ;  /* 0x00000000000079c5 */ /* 0x000fcc0000000000 */
[----:B------:R-:W-:Y:S01]  /*65e0*/  HGMMA.64x64x16.F32.BF16 R152, gdesc[UR8], R152, gsb0 ;  /* 0x00e00000089879f0 */ /* 0x000fe20008001898 */
[----:B------:R-:W-:Y:S02]  /*65f0*/  R2UR UR9, R205 ;  /* 0x00000000cd0972ca */ /* 0x000fe400000e0000 */
[----:B------:R-:W-:Y:S01]  /*6600*/  R2UR UR8, R206 ;  /* 0x00000000ce0872ca */ /* 0x000fe200000e0000 */
[----:B------:R-:W-:Y:S02]  /*6610*/  WARPGROUP.DEPBAR.LE gsb0, 0x0 ;  /* 0x00008000000079c5 */ /* 0x000fe40000010000 */
[----:B------:R-:W-:-:S06]  /*6620*/  WARPGROUP.ARRIVE ;  /* 0x00000000000079c5 */ /* 0x000fcc0000000000 */
[----:B------:R-:W-:Y:S03]  /*6630*/  HGMMA.64x64x16.F32.BF16 R152, gdesc[UR56], R152, gsb0 ;  /* 0x00e00000389879f0 */ /* 0x000fe60008001898 */
[----:B------:R-:W-:Y:S02]  /*6640*/  WARPGROUP.DEPBAR.LE gsb0, 0x0 ;  /* 0x00008000000079c5 */ /* 0x000fe40000010000 */
[----:B------:R-:W-:Y:S05]  /*6650*/  @!P0 BRA `(.L_x_201) ;  /* 0x0000000000048947 */ /* 0x000fea0003800000 */
[----:B------:R-:W-:Y:S01]  /*6660*/  BPT.TRAP 0x1 ;  /* 0x000000040000795c */ /* 0x000fe20000300000 */
.L_x_201:
[----:B------:R2:W3:Y:S01]  /*6670*/  SYNCS.PHASECHK.TRANS64.TRYWAIT P2, [R196+URZ+0x38850], R201 ;  /* 0x038850c9c40075a7 */ /* 0x0004e2000804017f */
[----:B------:R-:W-:Y:S05]  /*6680*/  @!P0 BRA `(.L_x_202) ;  /* 0x0000000000048947 */ /* 0x000fea0003800000 */
[----:B------:R-:W-:Y:S01]  /*6690*/  BPT.TRAP 0x1 ;  /* 0x000000040000795c */ /* 0x000fe20000300000 */
.L_x_202:
[----:B------:R-:W-:Y:S01]  /*66a0*/  IMAD R197, R198, 0x1000, R3 ;  /* 0x00001000c6c57824 */ /* 0x000fe200078e0203 */
[----:B---3--:R-:W-:Y:S06]  /*66b0*/  @P2 BRA `(.L_x_203) ;  /* 0x0000000000082947 */ /* 0x008fec0003800000 */
[----:B------:R-:W3:Y:S02]  /*66c0*/  SYNCS.PHASECHK.TRANS64.TRYWAIT P2, [R196+URZ+0x38850], R201 ;  /* 0x038850c9c40075a7 */ /* 0x000ee4000804017f */
[----:B---3--:R-:W-:Y:S05]  /*66d0*/  @!P2 BRA `(.L_x_204) ;  /* 0x000000a00090a947 */ /* 0x008fea0003800000 */
.L_x_203:
[----:B------:R-:W-:Y:S01]  /*66e0*/  R2UR UR6, R197 ;  /* 0x00000000c50672ca */ /* 0x000fe200000e0000 */
[----:B------:R-:W-:Y:S01]  /*66f0*/  WARPGROUP.ARRIVE ;  /* 0x00000000000079c5 */ /* 0x000fe20000000000 */
[----:B------:R-:W-:Y:S01]  /*6700*/  MOV R200, UR49 ;  /* 0x0000003100c87c02 */ /* 0x000fe20008000f00 */
[----:B------:R-:W-:Y:S01]  /*6710*/  UMOV UR51, 0x40000040 ;  /* 0x4000004000337882 */ /* 0x000fe20000000000 */
[----:B0123--:R-:W-:Y:S01]  /*6720*/  MOV R201, UR48 ;  /* 0x0000003000c97c02 */ /* 0x00ffe20008000f00 */
[----:B------:R-:W-:Y:S01]  /*6730*/  UMOV UR55, 0x40000040 ;  /* 0x4000004000377882 */ /* 0x000fe20000000000 */
[----:B------:R-:W-:Y:S01]  /*6740*/  R2UR UR48, R16 ;  /* 0x00000000103072ca */ /* 0x000fe200000e0000 */
[----:B------:R-:W-:Y:S01]  /*6750*/  UMOV UR59, 0x40000040 ;  /* 0x40000040003b7882 */ /* 0x000fe20000000000 */
[----:B------:R-:W-:Y:S01]  /*6760*/  R2UR UR49, R17 ;  /* 0x00000000113172ca */ /* 0x000fe200000e0000 */
[----:B------:R-:W-:Y:S01]  /*6770*/  UMOV UR7, 0x40000040 ;  /* 0x4000004000077882 */ /* 0x000fe20000000000 */
[----:B------:R-:W-:Y:S01]  /*6780*/  MOV R202, UR53 ;  /* 0x0000003500ca7c02 */ /* 0x000fe20008000f00 */
[----:B------:R-:W-:Y:S01]  /*6790*/  UMOV UR11, 0x40000040 ;  /* 0x40000040000b7882 */ /* 0x000fe20000000000 */
[----:B------:R-:W-:Y:S01]  /*67a0*/  MOV R203, UR52 ;  /* 0x0000003400cb7c02 */ /* 0x000fe20008000f00 */
[----:B------:R-:W-:Y:S01]  /*67b0*/  UMOV UR50, UR6 ;  /* 0x0000000600327c82 */ /* 0x000fe20008000000 */
[----:B------:R-:W-:Y:S01]  /*67c0*/  R2UR UR52, R18 ;  /* 0x00000000123472ca */ /* 0x000fe200000e0000 */
[----:B------:R-:W-:Y:S01]  /*67d0*/  UMOV UR15, 0x40000040 ;  /* 0x40000040000f7882 */ /* 0x000fe20000000000 */
[----:B------:R-:W-:Y:S01]  /*67e0*/  R2UR UR53, R19 ;  /* 0x00000000133572ca */ /* 0x000fe200000e0000 */
[----:B------:R-:W-:Y:S01]  /*67f0*/  UMOV UR19, 0x40000040 ;  /* 0x4000004000137882 */ /* 0x000fe20000000000 */
[----:B------:R-:W-:Y:S01]  /*6800*/  MOV R206, UR37 ;  /* 0x0000002500ce7c02 */ /* 0x000fe20008000f00 */
[----:B------:R-:W-:Y:S01]  /*6810*/  UMOV UR23, 0x40000040 ;  /* 0x4000004000177882 */ /* 0x000fe20000000000 */
[----:B------:R-:W-:Y:S01]  /*6820*/  MOV R207, UR36 ;  /* 0x0000002400cf7c02 */ /* 0x000fe20008000f00 */
[----:B------:R-:W-:Y:S01]  /*6830*/  HGMMA.64x64x16.F32.BF16 R152, gdesc[UR48], R152, gsb0 ;  /* 0x00e00000309879f0 */ /* 0x000fe20008001898 */
[----:B------:R-:W-:Y:S01]  /*6840*/  R2UR UR49, R200 ;  /* 0x00000000c83172ca */ /* 0x000fe200000e0000 */
[----:B------:R-:W-:Y:S01]  /*6850*/  VIADD R200, R197, 0x2 ;  /* 0x00000002c5c87836 */ /* 0x000fe20000000000 */
[----:B------:R-:W-:Y:S01]  /*6860*/  R2UR UR36, R20 ;  /* 0x00000000142472ca */ /* 0x000fe200000e0000 */
[----:B------:R-:W-:Y:S01]  /*6870*/  UMOV UR27, 0x40000040 ;  /* 0x40000040001b7882 */ /* 0x000fe20000000000 */
[----:B------:R-:W-:Y:S01]  /*6880*/  R2UR UR37, R21 ;  /* 0x00000000152572ca */ /* 0x000fe200000e0000 */
[----:B------:R-:W-:Y:S01]  /*6890*/  UMOV UR31, 0x40000040 ;  /* 0x40000040001f7882 */ /* 0x000fe20000000000 */
[----:B------:R-:W-:Y:S01]  /*68a0*/  R2UR UR6, R200 ;  /* 0x00000000c80672ca */ /* 0x000fe200000e0000 */
[----:B------:R-:W-:Y:S01]  /*68b0*/  VIADD R200, R197, 0x4 ;  /* 0x00000004c5c87836 */ /* 0x000fe20000000000 */
        /* <DEDUP_REMOVED lines=8> */
[----:B------:R-:W-:Y:S01]  /*6940*/  R2UR UR48, R201 ;  /* 0x00000000c93072ca */ /* 0x000fe200000e0000 */
[----:B------:R-:W-:Y:S01]  /*6950*/  UMOV UR51, 0x40000040 ;  /* 0x4000004000337882 */ /* 0x000fe20000000000 */
[----:B------:R-:W0:Y:S01]  /*6960*/  S2R R208, SR_TID.X ;  /* 0x0000000000d07919 */ /* 0x000e220000002100 */
[----:B------:R-:W-:Y:S01]  /*6970*/  UMOV UR54, UR6 ;  /* 0x0000000600367c82 */ /* 0x000fe20008000000 */
[----:B------:R-:W-:Y:S01]  /*6980*/  R2UR UR6, R200 ;  /* 0x00000000c80672ca */ /* 0x000fe200000e0000 */
[----:B------:R-:W-:-:S12]  /*6990*/  VIADD R200, R197, 0x6 ;  /* 0x00000006c5c87836 */ /* 0x000fd80000000000 */
[----:B------:R-:W-:Y:S01]  /*69a0*/  UMOV UR38, UR6 ;  /* 0x0000000600267c82 */ /* 0x000fe20008000000 */
[----:B------:R-:W-:Y:S01]  /*69b0*/  R2UR UR6, R200 ;  /* 0x00000000c80672ca */ /* 0x000fe200000e0000 */
[----:B------:R-:W-:-:S12]  /*69c0*/  VIADD R200, R197, 0x200 ;  /* 0x00000200c5c87836 */ /* 0x000fd80000000000 */
[----:B------:R-:W-:Y:S01]  /*69d0*/  UMOV UR58, UR6 ;  /* 0x00000006003a7c82 */ /* 0x000fe20008000000 */
[----:B------:R-:W-:Y:S01]  /*69e0*/  R2UR UR6, R200 ;  /* 0x00000000c80672ca */ /* 0x000fe200000e0000 */
[----:B------:R-:W-:Y:S01]  /*69f0*/  VIADD R200, R197, 0x202 ;  /* 0x00000202c5c87836 */ /* 0x000fe20000000000 */
[----:B0-----:R-:W-:-:S04]  /*6a00*/  SHF.R.U32.HI R208, RZ, 0x7, R208 ;  /* 0x00000007ffd07819 */ /* 0x001fc800000116d0 */
[----:B------:R-:W-:Y:S01]  /*6a10*/  R2UR UR10, R200 ;  /* 0x00000000c80a72ca */ /* 0x000fe200000e0000 */
[----:B------:R-:W-:-:S05]  /*6a20*/  VIADD R200, R197, 0x204 ;  /* 0x00000204c5c87836 */ /* 0x000fca0000000000 */
[----:B------:R-:W-:Y:S01]  /*6a30*/  R2UR UR14, R200 ;  /* 0x00000000c80e72ca */ /* 0x000fe200000e0000 */
[----:B------:R-:W-:-:S05]  /*6a40*/  VIADD R200, R197, 0x206 ;  /* 0x00000206c5c87836 */ /* 0x000fca0000000000 */
[----:B------:R-:W-:Y:S01]  /*6a50*/  R2UR UR18, R200 ;  /* 0x00000000c81272ca */ /* 0x000fe200000e0000 */
[----:B------:R-:W-:-:S05]  /*6a60*/  VIADD R200, R197, 0x400 ;  /* 0x00000400c5c87836 */ /* 0x000fca0000000000 */
[----:B------:R-:W-:Y:S01]  /*6a70*/  R2UR UR22, R200 ;  /* 0x00000000c81672ca */ /* 0x000fe200000e0000 */
[C---:B------:R-:W-:Y:S01]  /*6a80*/  VIADD R200, R197.reuse, 0x402 ;  /* 0x00000402c5c87836 */ /* 0x040fe20000000000 */
[----:B------:R-:W-:Y:S02]  /*6a90*/  WARPGROUP.DEPBAR.LE gsb0, 0x0 ;  /* 0x00008000000079c5 */ /* 0x000fe40000010000 */
[----:B------:R-:W-:Y:S02]  /*6aa0*/  WARPGROUP.ARRIVE ;  /* 0x00000000000079c5 */ /* 0x000fe40000000000 */
[----:B------:R-:W-:Y:S01]  /*6ab0*/  R2UR UR26, R200 ;  /* 0x00000000c81a72ca */ /* 0x000fe200000e0000 */
[----:B------:R-:W-:-:S03]  /*6ac0*/  VIADD R200, R197, 0x404 ;  /* 0x00000404c5c87836 */ /* 0x000fc60000000000 */
[----:B------:R-:W-:Y:S02]  /*6ad0*/  HGMMA.64x64x16.F32.BF16 R152, gdesc[UR52], R152, gsb0 ;  /* 0x00e00000349879f0 */ /* 0x000fe40008001898 */
[----:B------:R-:W-:Y:S01]  /*6ae0*/  R2UR UR30, R200 ;  /* 0x00000000c81e72ca */ /* 0x000fe200000e0000 */
[----:B------:R-:W-:Y:S01]  /*6af0*/  VIADD R200, R197, 0x406 ;  /* 0x00000406c5c87836 */ /* 0x000fe20000000000 */
[----:B------:R-:W-:Y:S01]  /*6b00*/  R2UR UR53, R202 ;  /* 0x00000000ca3572ca */ /* 0x000fe200000e0000 */
[----:B------:R-:W-:Y:S01]  /*6b10*/  UMOV UR55, 0x40000040 ;  /* 0x4000004000377882 */ /* 0x000fe20000000000 */
[----:B------:R-:W-:Y:S02]  /*6b20*/  R2UR UR52, R203 ;  /* 0x00000000cb3472ca */ /* 0x000fe400000e0000 */
[----:B------:R-:W-:Y:S01]  /*6b30*/  R2UR UR34, R200 ;  /* 0x00000000c82272ca */ /* 0x000fe200000e0000 */
[----:B------:R-:W-:-:S05]  /*6b40*/  VIADD R200, R197, 0x600 ;  /* 0x00000600c5c87836 */ /* 0x000fca0000000000 */
[----:B------:R-:W-:Y:S01]  /*6b50*/  R2UR UR42, R200 ;  /* 0x00000000c82a72ca */ /* 0x000fe200000e0000 */
[----:B------:R-:W-:-:S05]  /*6b60*/  VIADD R200, R197, 0x602 ;  /* 0x00000602c5c87836 */ /* 0x000fca0000000000 */
[----:B------:R-:W-:Y:S01]  /*6b70*/  R2UR UR46, R200 ;  /* 0x00000000c82e72ca */ /* 0x000fe200000e0000 */
[----:B------:R-:W-:-:S05]  /*6b80*/  VIADD R200, R197, 0x604 ;  /* 0x00000604c5c87836 */ /* 0x000fca0000000000 */
[----:B------:R-:W-:Y:S02]  /*6b90*/  R2UR UR50, R200 ;  /* 0x00000000c83272ca */ /* 0x000fe400000e0000 */
[----:B------:R-:W-:-:S04]  /*6ba0*/  IADD3 R200, R197, 0x606, RZ ;  /* 0x00000606c5c87810 */ /* 0x000fc80007ffe0ff */
[----:B------:R-:W-:Y:S02]  /*6bb0*/  R2UR UR54, R200 ;  /* 0x00000000c83672ca */ /* 0x000fe400000e0000 */
[----:B------:R-:W0:Y:S02]  /*6bc0*/  SHFL.IDX PT, R200, R208, RZ, 0x1f ;  /* 0x00001fffd0c87589 */ /* 0x000e2400000e0000 */
[----:B0-----:R-:W-:Y:S01]  /*6bd0*/  ISETP.GT.AND P2, PT, R200, 0x7f, PT ;  /* 0x0000007fc800780c */ /* 0x001fe20003f44270 */
[----:B------:R-:W-:-:S03]  /*6be0*/  VIADD R200, R197, 0x800 ;  /* 0x00000800c5c87836 */ /* 0x000fc60000000000 */
[----:B------:R-:W-:-:S05]  /*6bf0*/  SEL R201, RZ, 0x2, !P2 ;  /* 0x00000002ffc97807 */ /* 0x000fca0005000000 */
[----:B------:R-:W-:Y:S02]  /*6c00*/  IMAD.IADD R202, R4, 0x1, R201 ;  /* 0x0000000104ca7824 */ /* 0x000fe400078e02c9 */
[----:B------:R-:W-:Y:S01]  /*6c10*/  IMAD.IADD R203, R201, 0x1, R200 ;  /* 0x00000001c9cb7824 */ /* 0x000fe200078e02c8 */
[----:B------:R-:W-:Y:S02]  /*6c20*/  WARPGROUP.DEPBAR.LE gsb0, 0x0 ;  /* 0x00008000000079c5 */ /* 0x000fe40000010000 */
[----:B------:R-:W-:-:S06]  /*6c30*/  WARPGROUP.ARRIVE ;  /* 0x00000000000079c5 */ /* 0x000fcc0000000000 */
[----:B------:R-:W-:Y:S01]  /*6c40*/  HGMMA.64x64x16.F32.BF16 R152, gdesc[UR36], R152, gsb0 ;  /* 0x00e00000249879f0 */ /* 0x000fe20008001898 */
[----:B------:R-:W-:Y:S02]  /*6c50*/  R2UR UR38, R205 ;  /* 0x00000000cd2672ca */ /* 0x000fe400000e0000 */
[----:B------:R-:W-:Y:S02]  /*6c60*/  R2UR UR39, R204 ;  /* 0x00000000cc2772ca */ /* 0x000fe400000e0000 */
[----:B------:R-:W-:Y:S02]  /*6c70*/  R2UR UR36, R207 ;  /* 0x00000000cf2472ca */ /* 0x000fe400000e0000 */
[----:B------:R-:W-:Y:S01]  /*6c80*/  R2UR UR37, R206 ;  /* 0x00000000ce2572ca */ /* 0x000fe200000e0000 */
[----:B------:R-:W-:Y:S02]  /*6c90*/  WARPGROUP.DEPBAR.LE gsb0, 0x0 ;  /* 0x00008000000079c5 */ /* 0x000fe40000010000 */
[----:B------:R-:W-:-:S06]  /*6ca0*/  WARPGROUP.ARRIVE ;  /* 0x00000000000079c5 */ /* 0x000fcc0000000000 */
[----:B------:R-:W-:Y:S01]  /*6cb0*/  HGMMA.64x64x16.F32.BF16 R152, gdesc[UR56], R152, gsb0 ;  /* 0x00e00000389879f0 */ /* 0x000fe20008001898 */
[----:B------:R-:W-:Y:S01]  /*6cc0*/  R2UR UR56, R202 ;  /* 0x00000000ca3872ca */ /* 0x000fe200000e0000 */
[----:B------:R-:W-:Y:S01]  /*6cd0*/  UMOV UR57, 0x40000040 ;  /* 0x4000004000397882 */ /* 0x000fe20000000000 */
[----:B------:R-:W-:Y:S01]  /*6ce0*/  R2UR UR58, R203 ;  /* 0x00000000cb3a72ca */ /* 0x000fe200000e0000 */
[----:B------:R-:W-:Y:S01]  /*6cf0*/  UMOV UR59, 0x40000040 ;  /* 0x40000040003b7882 */ /* 0x000fe20000000000 */
[----:B------:R-:W-:-:S05]  /*6d00*/  IMAD.MOV.U32 R203, RZ, RZ, 0x4 ;  /* 0x00000004ffcb7424 */ /* 0x000fca00078e00ff */
[C---:B------:R-:W-:Y:S02]  /*6d10*/  SEL R205, R203.reuse, 0x2, P2 ;  /* 0x00000002cbcd7807 */ /* 0x040fe40001000000 */
[----:B------:R-:W-:-:S03]  /*6d20*/  SEL R203, R203, 0x6, !P2 ;  /* 0x00000006cbcb7807 */ /* 0x000fc60005000000 */
[--C-:B------:R-:W-:Y:S02]  /*6d30*/  IMAD.IADD R202, R4, 0x1, R205.reuse ;  /* 0x0000000104ca7824 */ /* 0x100fe400078e02cd */
        /* <DEDUP_REMOVED lines=78> */
[----:B------:R-:W-:Y:S02]  /*7220*/  IMAD.IADD R202, R5, 0x1, R205 ;  /* 0x0000000105ca7824 */ /* 0x000fe400078e02cd */
[--C-:B------:R-:W-:Y:S02]  /*7230*/  IMAD.IADD R204, R205, 0x1, R200.reuse ;  /* 0x00000001cdcc7824 */ /* 0x100fe400078e02c8 */
        /* <DEDUP_REMOVED lines=123> */
.L_x_205:
[----:B------:R-:W-:Y:S01]  /*79f0*/  FMNMX.FTZ R200, R152, R186, !PT ;  /* 0x000000ba98c87209 */ /* 0x000fe20007810000 */
[----:B------:R-:W-:Y:S01]  /*7a00*/  ULDC UR6, c[0x0][0xa80] ;  /* 0x0002a00000067ab9 */ /* 0x000fe20000000800 */
[----:B------:R-:W-:Y:S01]  /*7a10*/  R2UR UR7, R196 ;  /* 0x00000000c40772ca */ /* 0x000fe200000e0000 */
[----:B------:R-:W-:Y:S01]  /*7a20*/  IMAD R218, R198, 0x1000, R193 ;  /* 0x00001000c6da7824 */ /* 0x000fe200078e02c1 */
[----:B------:R-:W-:Y:S01]  /*7a30*/  FMNMX.FTZ R197, R153, R200, !PT ;  /* 0x000000c899c57209 */ /* 0x000fe20007810000 */
[----:B------:R-:W-:Y:S01]  /*7a40*/  UMOV UR11, 0x40000040 ;  /* 0x40000040000b7882 */ /* 0x000fe20000000000 */
[----:B------:R-:W-:Y:S02]  /*7a50*/  ISETP.NE.AND P2, PT, R185, RZ, PT ;  /* 0x000000ffb900720c */ /* 0x000fe40003f45270 */
[----:B------:R-:W-:Y:S02]  /*7a60*/  FMNMX.FTZ R200, R156, R197, !PT ;  /* 0x000000c59cc87209 */ /* 0x000fe40007810000 */
[----:B------:R-:W-:-:S02]  /*7a70*/  R2UR UR10, R218 ;  /* 0x00000000da0a72ca */ /* 0x000fc400000e0000 */
[----:B------:R-:W-:-:S03]  /*7a80*/  FMNMX.FTZ R197, R157, R200, !PT ;  /* 0x000000c89dc57209 */ /* 0x000fc60007810000 */
        /* <DEDUP_REMOVED lines=14> */
[----:B------:R-:W-:Y:S02]  /*7b70*/  FMNMX.FTZ R202, R181, R200, !PT ;  /* 0x000000c8b5ca7209 */ /* 0x000fe40007810000 */
[----:B------:R-:W-:-:S03]  /*7b80*/  FMNMX.FTZ R200, R154, R187, !PT ;  /* 0x000000bb9ac87209 */ /* 0x000fc60007810000 */
[----:B------:R-:W0:Y:S02]  /*7b90*/  SHFL.BFLY PT, R197, R202, 0x2, 0x1f ;  /* 0x0c401f00cac57f89 */ /* 0x000e2400000e0000 */
[----:B0-----:R-:W-:Y:S02]  /*7ba0*/  FMNMX.FTZ R203, R202, R197, !PT ;  /* 0x000000c5cacb7209 */ /* 0x001fe40007810000 */
[----:B------:R-:W-:-:S03]  /*7bb0*/  FMNMX.FTZ R197, R155, R200, !PT ;  /* 0x000000c89bc57209 */ /* 0x000fc60007810000 */
[----:B------:R-:W0:Y:S01]  /*7bc0*/  SHFL.BFLY PT, R204, R203, 0x1, 0x1f ;  /* 0x0c201f00cbcc7f89 */ /* 0x000e2200000e0000 */
[----:B------:R-:W-:-:S04]  /*7bd0*/  FMNMX.FTZ R200, R158, R197, !PT ;  /* 0x000000c59ec87209 */ /* 0x000fc80007810000 */
[----:B------:R-:W-:-:S04]  /*7be0*/  FMNMX.FTZ R197, R159, R200, !PT ;  /* 0x000000c89fc57209 */ /* 0x000fc80007810000 */
[----:B------:R-:W-:-:S04]  /*7bf0*/  FMNMX.FTZ R200, R162, R197, !PT ;  /* 0x000000c5a2c87209 */ /* 0x000fc80007810000 */
[----:B------:R-:W-:Y:S02]  /*7c00*/  FMNMX.FTZ R201, R163, R200, !PT ;  /* 0x000000c8a3c97209 */ /* 0x000fe40007810000 */
[----:B0-----:R-:W-:-:S05]  /*7c10*/  FMNMX.FTZ R197, R203, R204, !PT ;  /* 0x000000cccbc57209 */ /* 0x001fca0007810000 */
[C---:B------:R-:W-:Y:S01]  /*7c20*/  FADD.FTZ R200, -R197.reuse, R186 ;  /* 0x000000bac5c87221 */ /* 0x040fe20000010100 */
[----:B------:R-:W-:Y:S01]  /*7c30*/  FMNMX.FTZ R186, R166, R201, !PT ;  /* 0x000000c9a6ba7209 */ /* 0x000fe20007810000 */
[----:B------:R-:W-:Y:S02]  /*7c40*/  FMUL.FTZ R208, R197, UR6 ;  /* 0x00000006c5d07c20 */ /* 0x000fe40008410000 */
[----:B------:R-:W-:Y:S01]  /*7c50*/  FMUL.FTZ R200, R200, UR6 ;  /* 0x00000006c8c87c20 */ /* 0x000fe20008410000 */
        /* <DEDUP_REMOVED lines=10> */
[----:B------:R0:W-:Y:S01]  /*7d00*/  MUFU.EX2 R186, R202 ;  /* 0x000000ca00ba7308 */ /* 0x0001e20000000800 */
        /* <DEDUP_REMOVED lines=8> */
[--C-:B0-----:R-:W-:Y:S01]  /*7d90*/  FFMA.FTZ R202, R160, UR6, -R208.reuse ;  /* 0x00000006a0ca7c23 */ /* 0x101fe200080108d0 */
[----:B------:R-:W-:Y:S01]  /*7da0*/  FMNMX.FTZ R152, R178, R153, !PT ;  /* 0x00000099b2987209 */ /* 0x000fe20007810000 */
[--C-:B------:R-:W-:Y:S01]  /*7db0*/  FFMA.FTZ R177, R177, UR6, -R208.reuse ;  /* 0x00000006b1b17c23 */ /* 0x100fe200080108d0 */
[----:B------:R-:W-:Y:S01]  /*7dc0*/  FFMA.FTZ R181, R181, UR6, -R208 ;  /* 0x00000006b5b57c23 */ /* 0x000fe200080108d0 */
[----:B------:R-:W0:Y:S01]  /*7dd0*/  MUFU.EX2 R201, R200 ;  /* 0x000000c800c97308 */ /* 0x000e220000000800 */
[----:B------:R-:W-:-:S04]  /*7de0*/  FMNMX.FTZ R153, R179, R152, !PT ;  /* 0x00000098b3997209 */ /* 0x000fc80007810000 */
[----:B------:R-:W-:-:S03]  /*7df0*/  FMNMX.FTZ R152, R182, R153, !PT ;  /* 0x00000099b6987209 */ /* 0x000fc60007810000 */
[----:B------:R-:W-:Y:S01]  /*7e00*/  MUFU.EX2 R203, R203 ;  /* 0x000000cb00cb7308 */ /* 0x000fe20000000800 */
[----:B------:R-:W-:-:S05]  /*7e10*/  FMNMX.FTZ R152, R183, R152, !PT ;  /* 0x00000098b7987209 */ /* 0x000fca0007810000 */
[----:B------:R-:W1:Y:S02]  /*7e20*/  SHFL.BFLY PT, R153, R152, 0x2, 0x1f ;  /* 0x0c401f0098997f89 */ /* 0x000e6400000e0000 */
[----:B------:R-:W-:Y:S01]  /*7e30*/  MUFU.EX2 R200, R156 ;  /* 0x0000009c00c87308 */ /* 0x000fe20000000800 */
[-C--:B0-----:R-:W-:Y:S01]  /*7e40*/  FMUL.FTZ R24, R24, R201.reuse ;  /* 0x000000c918187220 */ /* 0x081fe20000410000 */
        /* <DEDUP_REMOVED lines=19> */
[----:B------:R-:W-:Y:S01]  /*7f80*/  FMUL.FTZ R60, R60, R201 ;  /* 0x000000c93c3c7220 */ /* 0x000fe20000410000 */
[----:B-1----:R-:W-:Y:S01]  /*7f90*/  FMNMX.FTZ R153, R152, R153, !PT ;  /* 0x0000009998997209 */ /* 0x002fe20007810000 */
[-C--:B------:R-:W-:Y:S01]  /*7fa0*/  FMUL.FTZ R61, R61, R201.reuse ;  /* 0x000000c93d3d7220 */ /* 0x080fe20000410000 */
[----:B------:R-:W0:Y:S01]  /*7fb0*/  MUFU.EX2 R207, R207 ;  /* 0x000000cf00cf7308 */ /* 0x000e220000000800 */
[-C--:B------:R-:W-:Y:S01]  /*7fc0*/  FMUL.FTZ R64, R64, R201.reuse ;  /* 0x000000c940407220 */ /* 0x080fe20000410000 */
        /* <DEDUP_REMOVED lines=15> */
[----:B0-----:R-:W-:Y:S01]  /*80c0*/  F2FP.BF16.F32.PACK_AB R156, R207, R202 ;  /* 0x000000cacf9c723e */ /* 0x001fe200000010ff */
        /* <DEDUP_REMOVED lines=10> */
[----:B------:R-:W-:-:S02]  /*8170*/  @!P2 IMAD R153, R211, 0x40, R184 ;  /* 0x00000040d399a824 */ /* 0x000fc400078e02b8 */
[-C--:B------:R-:W-:Y:S01]  /*8180*/  FMUL.FTZ R105, R105, R201.reuse ;  /* 0x000000c969697220 */ /* 0x080fe20000410000 */
[-C--:B------:R-:W-:Y:S01]  /*8190*/  FMUL.FTZ R108, R108, R201.reuse ;  /* 0x000000c96c6c7220 */ /* 0x080fe20000410000 */
[-C--:B------:R-:W-:Y:S01]  /*81a0*/  FMUL.FTZ R109, R109, R201.reuse ;  /* 0x000000c96d6d7220 */ /* 0x080fe20000410000 */
[----:B------:R-:W-:Y:S01]  /*81b0*/  FADD.FTZ R152, -R180, R187 ;  /* 0x000000bbb4987221 */ /* 0x000fe20000010100 */
[----:B------:R-:W-:Y:S01]  /*81c0*/  @!P2 IMAD R153, R153, 0x4, R2 ;  /* 0x000000049999a824 */ /* 0x000fe200078e0202 */
[----:B------:R-:W-:Y:S01]  /*81d0*/  MUFU.EX2 R169, R169 ;  /* 0x000000a900a97308 */ /* 0x000fe20000000800 */
[-C--:B------:R-:W-:Y:S01]  /*81e0*/  FMUL.FTZ R112, R112, R201.reuse ;  /* 0x000000c970707220 */ /* 0x080fe20000410000 */
[----:B------:R-:W-:Y:S01]  /*81f0*/  FMUL.FTZ R208, R152, UR6 ;  /* 0x0000000698d07c20 */ /* 0x000fe20008410000 */
[----:B------:R-:W-:Y:S01]  /*8200*/  FMUL.FTZ R152, R180, UR6 ;  /* 0x00000006b4987c20 */ /* 0x000fe20008410000 */
[----:B------:R-:W-:Y:S01]  /*8210*/  @!P2 STS [R153+0x38400], R201 ;  /* 0x038400c99900a388 */ /* 0x000fe20000000800 */
[-C--:B------:R-:W-:Y:S01]  /*8220*/  FMUL.FTZ R113, R113, R201.reuse ;  /* 0x000000c971717220 */ /* 0x080fe20000410000 */
[----:B------:R-:W-:Y:S01]  /*8230*/  FMUL.FTZ R116, R116, R201 ;  /* 0x000000c974747220 */ /* 0x000fe20000410000 */
[--C-:B------:R-:W-:Y:S01]  /*8240*/  FFMA.FTZ R187, R154, UR6, -R152.reuse ;  /* 0x000000069abb7c23 */ /* 0x100fe20008010898 */
[----:B------:R-:W0:Y:S01]  /*8250*/  MUFU.EX2 R208, R208 ;  /* 0x000000d000d07308 */ /* 0x000e220000000800 */
[--C-:B------:R-:W-:Y:S01]  /*8260*/  FFMA.FTZ R210, R155, UR6, -R152.reuse ;  /* 0x000000069bd27c23 */ /* 0x100fe20008010898 */
        /* <DEDUP_REMOVED lines=13> */
[----:B------:R-:W-:Y:S01]  /*8340*/  FFMA.FTZ R183, R183, UR6, -R152 ;  /* 0x00000006b7b77c23 */ /* 0x000fe20008010898 */
[----:B------:R-:W-:Y:S01]  /*8350*/  MUFU.EX2 R187, R187 ;  /* 0x000000bb00bb7308 */ /* 0x000fe20000000800 */
[----:B0-----:R0:W-:Y:S01]  /*8360*/  @!P2 STS [R153+0x38420], R208 ;  /* 0x038420d09900a388 */ /* 0x0011e20000000800 */
[----:B------:R-:W-:Y:S01]  /*8370*/  F2FP.BF16.F32.PACK_AB R152, R203, R186 ;  /* 0x000000bacb98723e */ /* 0x000fe200000010ff */
[----:B------:R-:W-:Y:S01]  /*8380*/  FMUL.FTZ R26, R26, R208 ;  /* 0x000000d01a1a7220 */ /* 0x000fe20000410000 */
[----:B------:R-:W-:Y:S01]  /*8390*/  F2FP.BF16.F32.PACK_AB R154, R205, R200 ;  /* 0x000000c8cd9a723e */ /* 0x000fe200000010ff */
[----:B------:R-:W-:Y:S01]  /*83a0*/  FMUL.FTZ R27, R27, R208 ;  /* 0x000000d01b1b7220 */ /* 0x000fe20000410000 */
[----:B------:R-:W-:Y:S01]  /*83b0*/  F2FP.BF16.F32.PACK_AB R158, R209, R204 ;  /* 0x000000ccd19e723e */ /* 0x000fe200000010ff */
[----:B------:R-:W-:Y:S01]  /*83c0*/  FMUL.FTZ R30, R30, R208 ;  /* 0x000000d01e1e7220 */ /* 0x000fe20000410000 */
[----:B------:R-:W0:Y:S01]  /*83d0*/  MUFU.EX2 R210, R210 ;  /* 0x000000d200d27308 */ /* 0x000e220000000800 */
[----:B------:R-:W-:Y:S01]  /*83e0*/  F2FP.BF16.F32.PACK_AB R160, R169, R168 ;  /* 0x000000a8a9a0723e */ /* 0x000fe200000010ff */
        /* <DEDUP_REMOVED lines=14> */
[----:B------:R-:W1:Y:S01]  /*84d0*/  MUFU.EX2 R213, R213 ;  /* 0x000000d500d57308 */ /* 0x000e620000000800 */
        /* <DEDUP_REMOVED lines=14> */
[----:B------:R-:W-:Y:S01]  /*85c0*/  FMUL.FTZ R82, R82, R208 ;  /* 0x000000d052527220 */ /* 0x000fe20000410000 */
[----:B------:R-:W0:Y:S01]  /*85d0*/  MUFU.EX2 R215, R215 ;  /* 0x000000d700d77308 */ /* 0x000e220000000800 */
[----:B-1----:R-:W-:Y:S01]  /*85e0*/  F2FP.BF16.F32.PACK_AB R155, R213, R212 ;  /* 0x000000d4d59b723e */ /* 0x002fe200000010ff */
[----:B------:R-:W-:Y:S01]  /*85f0*/  BAR.SYNC.DEFER_BLOCKING 0xf, 0x100 ;  /* 0x03c4000000007b1d */ /* 0x000fe20000010000 */
        /* <DEDUP_REMOVED lines=28> */
[-C--:B------:R-:W-:Y:S01]  /*87c0*/  FMUL.FTZ R124, R124, R201.reuse ;  /* 0x000000c97c7c7220 */ /* 0x080fe20000410000 */
[----:B------:R-:W0:Y:S01]  /*87d0*/  MUFU.EX2 R173, R173 ;  /* 0x000000ad00ad7308 */ /* 0x000e220000000800 */
[----:B-1----:R-:W-:Y:S01]  /*87e0*/  F2FP.BF16.F32.PACK_AB R159, R217, R216 ;  /* 0x000000d8d99f723e */ /* 0x002fe200000010ff */
        /* <DEDUP_REMOVED lines=29> */
[----:B------:R-:W-:Y:S01]  /*89c0*/  FMUL.FTZ R150, R150, R208 ;  /* 0x000000d096967220 */ /* 0x000fe20000410000 */
[----:B------:R-:W0:Y:S01]  /*89d0*/  MUFU.EX2 R175, R175 ;  /* 0x000000af00af7308 */ /* 0x000e220000000800 */
[----:B-1----:R-:W-:Y:S01]  /*89e0*/  F2FP.BF16.F32.PACK_AB R161, R171, R170 ;  /* 0x000000aaaba1723e */ /* 0x002fe200000010ff */
[----:B------:R-:W-:Y:S01]  /*89f0*/  FMUL.FTZ R151, R151, R208 ;  /* 0x000000d097977220 */ /* 0x000fe20000410000 */
[----:B------:R1:W-:Y:S01]  /*8a00*/  STSM.16.M88.4 [R192+0x36400], R152 ;  /* 0x03640098c0007844 */ /* 0x0003e20000000200 */
[----:B------:R-:W-:-:S02]  /*8a10*/  VIADD R211, R218, 0x80 ;  /* 0x00000080dad37836 */ /* 0x000fc40000000000 */
[----:B------:R-:W-:Y:S01]  /*8a20*/  FFMA.FTZ R186, R201, R194, R186 ;  /* 0x000000c2c9ba7223 */ /* 0x000fe200000100ba */
[----:B------:R-:W-:Y:S01]  /*8a30*/  FFMA.FTZ R187, R208, R195, R187 ;  /* 0x000000c3d0bb7223 */ /* 0x000fe200000100bb */
[----:B------:R1:W-:Y:S01]  /*8a40*/  STSM.16.M88.4 [R191], R156 ;  /* 0x0000009cbf007844 */ /* 0x0003e20000000200 */
[----:B------:R-:W-:Y:S01]  /*8a50*/  MUFU.EX2 R176, R176 ;  /* 0x000000b000b07308 */ /* 0x000fe20000000800 */
[----:B------:R-:W-:Y:S01]  /*8a60*/  FADD.FTZ R203, R203, R186 ;  /* 0x000000bacbcb7221 */ /* 0x000fe20000010000 */
[----:B------:R-:W-:-:S03]  /*8a70*/  FADD.FTZ R187, R210, R187 ;  /* 0x000000bbd2bb7221 */ /* 0x000fc60000010000 */
[----:B------:R-:W-:Y:S01]  /*8a80*/  FADD.FTZ R200, R200, R203 ;  /* 0x000000cbc8c87221 */ /* 0x000fe20000010000 */
[----:B------:R-:W-:Y:S02]  /*8a90*/  FADD.FTZ R212, R212, R187 ;  /* 0x000000bbd4d47221 */ /* 0x000fe40000010000 */
[----:B------:R-:W2:Y:S01]  /*8aa0*/  MUFU.EX2 R177, R177 ;  /* 0x000000b100b17308 */ /* 0x000ea20000000800 */
[----:B0-----:R-:W-:Y:S01]  /*8ab0*/  F2FP.BF16.F32.PACK_AB R163, R175, R174 ;  /* 0x000000aeafa3723e */ /* 0x001fe200000010ff */
[----:B------:R-:W-:Y:S01]  /*8ac0*/  FADD.FTZ R205, R205, R200 ;  /* 0x000000c8cdcd7221 */ /* 0x000fe20000010000 */
[----:B------:R-:W-:-:S03]  /*8ad0*/  FADD.FTZ R213, R213, R212 ;  /* 0x000000d4d5d57221 */ /* 0x000fc60000010000 */
[----:B------:R1:W-:Y:S01]  /*8ae0*/  STSM.16.M88.4 [R190], R160 ;  /* 0x000000a0be007844 */ /* 0x0003e20000000200 */
[----:B------:R-:W-:Y:S01]  /*8af0*/  FADD.FTZ R202, R202, R205 ;  /* 0x000000cdcaca7221 */ /* 0x000fe20000010000 */
[----:B------:R-:W-:Y:S01]  /*8b00*/  MUFU.EX2 R206, R206 ;  /* 0x000000ce00ce7308 */ /* 0x000fe20000000800 */
[----:B------:R-:W-:Y:S02]  /*8b10*/  FADD.FTZ R214, R214, R213 ;  /* 0x000000d5d6d67221 */ /* 0x000fe40000010000 */
[----:B------:R-:W-:Y:S02]  /*8b20*/  FADD.FTZ R207, R207, R202 ;  /* 0x000000cacfcf7221 */ /* 0x000fe40000010000 */
[----:B------:R-:W-:Y:S02]  /*8b30*/  FADD.FTZ R215, R215, R214 ;  /* 0x000000d6d7d77221 */ /* 0x000fe40000010000 */
[----:B------:R-:W-:Y:S01]  /*8b40*/  FADD.FTZ R204, R204, R207 ;  /* 0x000000cfcccc7221 */ /* 0x000fe20000010000 */
[----:B------:R-:W0:Y:S01]  /*8b50*/  MUFU.EX2 R181, R181 ;  /* 0x000000b500b57308 */ /* 0x000e220000000800 */
[----:B--2---:R-:W-:Y:S01]  /*8b60*/  F2FP.BF16.F32.PACK_AB R164, R177, R176 ;  /* 0x000000b0b1a4723e */ /* 0x004fe200000010ff */
[----:B------:R-:W-:Y:S01]  /*8b70*/  FADD.FTZ R216, R216, R215 ;  /* 0x000000d7d8d87221 */ /* 0x000fe20000010000 */
[----:B------:R-:W-:-:S03]  /*8b80*/  FADD.FTZ R209, R209, R204 ;  /* 0x000000ccd1d17221 */ /* 0x000fc60000010000 */
[----:B------:R-:W-:Y:S01]  /*8b90*/  FADD.FTZ R217, R217, R216 ;  /* 0x000000d8d9d97221 */ /* 0x000fe20000010000 */
[----:B------:R-:W-:Y:S01]  /*8ba0*/  FADD.FTZ R168, R168, R209 ;  /* 0x000000d1a8a87221 */ /* 0x000fe20000010000 */
[----:B------:R-:W-:Y:S02]  /*8bb0*/  MUFU.EX2 R178, R178 ;  /* 0x000000b200b27308 */ /* 0x000fe40000000800 */
[----:B------:R-:W-:Y:S01]  /*8bc0*/  FADD.FTZ R170, R170, R217 ;  /* 0x000000d9aaaa7221 */ /* 0x000fe20000010000 */
[----:B------:R-:W-:-:S03]  /*8bd0*/  FADD.FTZ R169, R169, R168 ;  /* 0x000000a8a9a97221 */ /* 0x000fc60000010000 */
[----:B------:R-:W-:Y:S01]  /*8be0*/  FADD.FTZ R171, R171, R170 ;  /* 0x000000aaabab7221 */ /* 0x000fe20000010000 */
[----:B------:R-:W-:Y:S01]  /*8bf0*/  FADD.FTZ R172, R172, R169 ;  /* 0x000000a9acac7221 */ /* 0x000fe20000010000 */
[----:B------:R-:W2:Y:S01]  /*8c00*/  MUFU.EX2 R179, R179 ;  /* 0x000000b300b37308 */ /* 0x000ea20000000800 */
[----:B0-----:R-:W-:Y:S01]  /*8c10*/  F2FP.BF16.F32.PACK_AB R166, R181, R206 ;  /* 0x000000ceb5a6723e */ /* 0x001fe200000010ff */
[----:B------:R-:W-:Y:S01]  /*8c20*/  FADD.FTZ R174, R174, R171 ;  /* 0x000000abaeae7221 */ /* 0x000fe20000010000 */
[----:B------:R-:W-:-:S03]  /*8c30*/  FADD.FTZ R173, R173, R172 ;  /* 0x000000acadad7221 */ /* 0x000fc60000010000 */
[----:B------:R-:W-:Y:S01]  /*8c40*/  FADD.FTZ R175, R175, R174 ;  /* 0x000000aeafaf7221 */ /* 0x000fe20000010000 */
[----:B------:R-:W-:Y:S01]  /*8c50*/  FADD.FTZ R176, R176, R173 ;  /* 0x000000adb0b07221 */ /* 0x000fe20000010000 */
[----:B------:R-:W-:Y:S03]  /*8c60*/  MUFU.EX2 R182, R182 ;  /* 0x000000b600b67308 */ /* 0x000fe60000000800 */
[----:B------:R-:W-:-:S04]  /*8c70*/  FADD.FTZ R177, R177, R176 ;  /* 0x000000b0b1b17221 */ /* 0x000fc80000010000 */
[----:B------:R-:W-:Y:S01]  /*8c80*/  FADD.FTZ R194, R206, R177 ;  /* 0x000000b1cec27221 */ /* 0x000fe20000010000 */
[----:B------:R-:W0:Y:S01]  /*8c90*/  MUFU.EX2 R183, R183 ;  /* 0x000000b700b77308 */ /* 0x000e220000000800 */
[----:B--2---:R-:W-:Y:S01]  /*8ca0*/  F2FP.BF16.F32.PACK_AB R165, R179, R178 ;  /* 0x000000b2b3a5723e */ /* 0x004fe200000010ff */
[----:B------:R-:W-:Y:S01]  /*8cb0*/  FADD.FTZ R178, R178, R175 ;  /* 0x000000afb2b27221 */ /* 0x000fe20000010000 */
[----:B------:R-:W-:-:S03]  /*8cc0*/  FADD.FTZ R194, R181, R194 ;  /* 0x000000c2b5c27221 */ /* 0x000fc60000010000 */
[----:B------:R-:W-:Y:S01]  /*8cd0*/  FADD.FTZ R179, R179, R178 ;  /* 0x000000b2b3b37221 */ /* 0x000fe20000010000 */
[----:B0-----:R-:W-:-:S03]  /*8ce0*/  F2FP.BF16.F32.PACK_AB R167, R183, R182 ;  /* 0x000000b6b7a7723e */ /* 0x001fc600000010ff */
[----:B------:R-:W-:Y:S02]  /*8cf0*/  FADD.FTZ R182, R182, R179 ;  /* 0x000000b3b6b67221 */ /* 0x000fe40000010000 */
[----:B------:R1:W-:Y:S01]  /*8d00*/  STSM.16.M88.4 [R189], R164 ;  /* 0x000000a4bd007844 */ /* 0x0003e20000000200 */
[----:B------:R-:W-:Y:S01]  /*8d10*/  WARPGROUP.ARRIVE ;  /* 0x00000000000079c5 */ /* 0x000fe20000000000 */
[----:B------:R-:W-:-:S05]  /*8d20*/  FADD.FTZ R195, R183, R182 ;  /* 0x000000b6b7c37221 */ /* 0x000fca0000010000 */
[----:B------:R-:W-:Y:S01]  /*8d30*/  HGMMA.64x256x16.F32.BF16 R24, R152, gdesc[UR8].tnspB, R24, gsb0 ;  /* 0x43e0000898187df0 */ /* 0x000fe20008001818 */
[----:B------:R-:W-:Y:S01]  /*8d40*/  R2UR UR10, R211 ;  /* 0x00000000d30a72ca */ /* 0x000fe200000e0000 */
[----:B------:R-:W-:Y:S01]  /*8d50*/  UMOV UR11, 0x40000040 ;  /* 0x40000040000b7882 */ /* 0x000fe20000000000 */
[C---:B------:R-:W-:Y:S02]  /*8d60*/  VIADD R211, R218.reuse, 0x100 ;  /* 0x00000100dad37836 */ /* 0x040fe40000000000 */
[----:B------:R-:W-:Y:S01]  /*8d70*/  VIADD R218, R218, 0x180 ;  /* 0x00000180dada7836 */ /* 0x000fe20000000000 */
[----:B------:R-:W-:Y:S02]  /*8d80*/  WARPGROUP.DEPBAR.LE gsb0, 0x0 ;  /* 0x00008000000079c5 */ /* 0x000fe40000010000 */
[----:B------:R-:W-:-:S15]  /*8d90*/  WARPGROUP.ARRIVE ;  /* 0x00000000000079c5 */ /* 0x000fde0000000000 */
[----:B------:R-:W-:-:S05]  /*8da0*/  NOP ;  /* 0x0000000000007918 */ /* 0x000fca0000000000 */
        /* <DEDUP_REMOVED lines=19> */
[----:B0-----:R-:W0:Y:S02]  /*8ee0*/  FENCE.VIEW.ASYNC.S ;  /* 0x00000000000073c6 */ /* 0x001e240000000000 */
[----:B0-----:R-:W-:Y:S01]  /*8ef0*/  NOP ;  /* 0x0000000000007918 */ /* 0x001fe20000000000 */
[----:B------:R-:W-:Y:S06]  /*8f00*/  BAR.ARV 0xe, 0x100 ;  /* 0x0384000000007b1d */ /* 0x000fec0000002000 */
[----:B-1----:R-:W-:Y:S05]  /*8f10*/  @!P0 BRA `(.L_x_206) ;  /* 0x0000000000048947 */ /* 0x002fea0003800000 */
[----:B------:R-:W-:Y:S01]  /*8f20*/  BPT.TRAP 0x1 ;  /* 0x000000040000795c */ /* 0x000fe20000300000 */
.L_x_206:
[----:B------:R-:W-:Y:S01]  /*8f30*/  R2UR UR7, R196 ;  /* 0x00000000c40772ca */ /* 0x000fe200000e0000 */
[----:B------:R-:W-:Y:S02]  /*8f40*/  IMAD.MOV.U32 R187, RZ, RZ, R180 ;  /* 0x000000ffffbb7224 */ /* 0x000fe400078e00b4 */
[----:B------:R-:W-:Y:S02]  /*8f50*/  IMAD.MOV.U32 R186, RZ, RZ, R197 ;  /* 0x000000ffffba7224 */ /* 0x000fe400078e00c5 */
[----:B------:R-:W-:-:S08]  /*8f60*/  IMAD.MOV.U32 R211, RZ, RZ, R198 ;  /* 0x000000ffffd37224 */ /* 0x000fd000078e00c6 */
[----:B------:R-:W-:-:S04]  /*8f70*/  UIADD3 UR7, UR7, 0x38860, URZ ;  /* 0x0003886007077890 */ /* 0x000fc8000fffe03f */
[----:B------:R-:W-:-:S09]  /*8f80*/  UPRMT UR7, UR61, 0x654, UR7 ;  /* 0x000006543d077896 */ /* 0x000fd20008000007 */
[----:B------:R-:W-:Y:S01]  /*8f90*/  SYNCS.ARRIVE.TRANS64.RED.A1T0 RZ, [UR7], RZ ;  /* 0x000000ffffff79a7 */ /* 0x000fe20008100407 */
[----:B------:R-:W-:Y:S05]  /*8fa0*/  @P1 BRA `(.L_x_207) ;  /* 0xffffffd000a01947 */ /* 0x000fea000383ffff */
[----:B------:R-:W-:Y:S02]  /*8fb0*/  IMAD.SHL.U32 R153, R198, 0x40, RZ ;  /* 0x00000040c6997824 */ /* 0x000fe400078e00ff */
[----:B------:R-:W-:Y:S02]  /*8fc0*/  IMAD.MOV.U32 R187, RZ, RZ, R180 ;  /* 0x000000ffffbb7224 */ /* 0x000fe400078e00b4 */
[----:B------:R-:W-:-:S07]  /*8fd0*/  IMAD.MOV.U32 R186, RZ, RZ, R197 ;  /* 0x000000ffffba7224 */ /* 0x000fce00078e00c5 */
.L_x_196:
[----:B------:R-:W0:Y:S01]  /*8fe0*/  SHFL.BFLY PT, R3, R194, 0x2, 0x1f ;  /* 0x0c401f00c2037f89 */ /* 0x000e2200000e0000 */
[----:B------:R-:W-:Y:S08]  /*8ff0*/  BAR.ARV 0x8, 0x100 ;  /* 0x0204000000007b1d */ /* 0x000ff00000002000 */
[----:B------:R-:W-:Y:S01]  /*9000*/  BAR.SYNC.DEFER_BLOCKING 0xf, 0x100 ;  /* 0x03c4000000007b1d */ /* 0x000fe20000010000 */
[----:B------:R-:W-:Y:S01]  /*9010*/  ISETP.NE.AND P0, PT, R185, RZ, PT ;  /* 0x000000ffb900720c */ /* 0x000fe20003f05270 */
[----:B------:R-:W-:-:S04]  /*9020*/  IMAD.IADD R153, R184, 0x1, R153 ;  /* 0x00000001b8997824 */ /* 0x000fc800078e0299 */
[----:B------:R-:W1:Y:S01]  /*9030*/  SHFL.BFLY PT, R4, R195, 0x2, 0x1f ;  /* 0x0c401f00c3047f89 */ /* 0x000e6200000e0000 */
[----:B0-----:R-:W-:-:S07]  /*9040*/  FADD.FTZ R3, R3, R194 ;  /* 0x000000c203037221 */ /* 0x001fce0000010000 */
[----:B------:R-:W-:Y:S01]  /*9050*/  @!P0 IMAD R2, R153, 0x4, R2 ;  /* 0x0000000499028824 */ /* 0x000fe200078e0202 */
[----:B------:R-:W0:Y:S01]  /*9060*/  SHFL.BFLY PT, R0, R3, 0x1, 0x1f ;  /* 0x0c201f0003007f89 */ /* 0x000e2200000e0000 */
[----:B-1----:R-:W-:-:S05]  /*9070*/  FADD.FTZ R4, R4, R195 ;  /* 0x000000c304047221 */ /* 0x002fca0000010000 */
[----:B------:R-:W1:Y:S01]  /*9080*/  SHFL.BFLY PT, R5, R4, 0x1, 0x1f ;  /* 0x0c201f0004057f89 */ /* 0x000e6200000e0000 */
[----:B0-----:R-:W-:Y:S01]  /*9090*/  FADD.FTZ R8, R3, R0 ;  /* 0x0000000003087221 */ /* 0x001fe20000010000 */
[----:B------:R-:W-:Y:S01]  /*90a0*/  IMAD.MOV.U32 R0, RZ, RZ, RZ ;  /* 0x000000ffff007224 */ /* 0x000fe200078e00ff */
[----:B------:R-:W-:-:S03]  /*90b0*/  MOV R3, UR6 ;  /* 0x0000000600037c02 */ /* 0x000fc60008000f00 */
[----:B------:R-:W-:-:S13]  /*90c0*/  FSETP.NE.FTZ.AND P1, PT, R8, RZ, PT ;  /* 0x000000ff0800720b */ /* 0x000fda0003f35000 */
[----:B------:R-:W0:Y:S01]  /*90d0*/  @P1 MUFU.LG2 R6, R8 ;  /* 0x0000000800061308 */ /* 0x000e220000000c00 */
[----:B------:R-:W-:Y:S01]  /*90e0*/  @P1 FMUL.FTZ R3, R3, 0.69314718246459960938 ;  /* 0x3f31721803031820 */ /* 0x000fe20000410000 */
[----:B-1----:R-:W-:Y:S01]  /*90f0*/  FADD.FTZ R9, R4, R5 ;  /* 0x0000000504097221 */ /* 0x002fe20000010000 */
[----:B------:R-:W-:Y:S02]  /*9100*/  IMAD.MOV.U32 R5, RZ, RZ, RZ ;  /* 0x000000ffff057224 */ /* 0x000fe400078e00ff */
[----:B------:R-:W-:Y:S02]  /*9110*/  IMAD.MOV.U32 R4, RZ, RZ, -0x800000 ;  /* 0xff800000ff047424 */ /* 0x000fe400078e00ff */
[----:B------:R-:W-:Y:S02]  /*9120*/  FSETP.NE.FTZ.AND P2, PT, R9, RZ, PT ;  /* 0x000000ff0900720b */ /* 0x000fe40003f55000 */
[----:B------:R-:W1:Y:S01]  /*9130*/  @P1 MUFU.RCP R5, R8 ;  /* 0x0000000800051308 */ /* 0x000e620000001000 */
[----:B0-----:R-:W-:-:S10]  /*9140*/  @P1 FMUL.FTZ R6, R6, 0.69314718246459960938 ;  /* 0x3f31721806061820 */ /* 0x001fd40000410000 */
[----:B------:R-:W0:Y:S01]  /*9150*/  @P2 MUFU.RCP R0, R9 ;  /* 0x0000000900002308 */ /* 0x000e220000001000 */
[----:B------:R-:W-:Y:S01]  /*9160*/  @P1 FFMA.FTZ R4, R3, R186, R6 ;  /* 0x000000ba03041223 */ /* 0x000fe20000010006 */
[----:B-1----:R1:W-:Y:S01]  /*9170*/  @!P0 STS [R2+0x38400], R5 ;  /* 0x0384000502008388 */ /* 0x0023e20000000800 */
[----:B------:R-:W-:-:S05]  /*9180*/  FMUL.FTZ R24, R24, R5 ;  /* 0x0000000518187220 */ /* 0x000fca0000410000 */
[----:B------:R-:W2:Y:S01]  /*9190*/  @P2 MUFU.LG2 R7, R9 ;  /* 0x0000000900072308 */ /* 0x000ea20000000c00 */
        /* <DEDUP_REMOVED lines=8> */
[----:B0-----:R0:W-:Y:S01]  /*9220*/  @!P0 STS [R2+0x38420], R0 ;  /* 0x0384200002008388 */ /* 0x0011e20000000800 */
        /* <DEDUP_REMOVED lines=55> */
[----:B-1----:R-:W-:-:S02]  /*95a0*/  IMAD.U32 R5, RZ, RZ, UR6 ;  /* 0x00000006ff057e24 */ /* 0x002fc4000f8e00ff */
[----:B--2---:R-:W-:Y:S01]  /*95b0*/  @P2 FMUL.FTZ R8, R7, 0.69314718246459960938 ;  /* 0x3f31721807082820 */ /* 0x004fe20000410000 */
[----:B0-----:R-:W-:Y:S01]  /*95c0*/  IMAD.MOV.U32 R2, RZ, RZ, -0x800000 ;  /* 0xff800000ff027424 */ /* 0x001fe200078e00ff */
[----:B------:R-:W-:Y:S01]  /*95d0*/  PLOP3.LUT P0, PT, PT, PT, PT, 0x8, 0x0 ;  /* 0x000000000000781c */ /* 0x000fe20003f0e170 */
        /* <DEDUP_REMOVED lines=66> */
[----:B------:R-:W-:Y:S06]  /*9a00*/  BAR.ARV 0xe, 0x100 ;  /* 0x0384000000007b1d */ /* 0x000fec0000002000 */
.L_x_177:
        /* <DEDUP_REMOVED lines=21> */
[----:B-1----:R-:W-:Y:S01]  /*9b60*/  ISETP.NE.AND P1, PT, R6, 0x1, PT ;  /* 0x000000010600780c */ /* 0x002fe20003f25270 */
[----:B------:R-:W-:Y:S01]  /*9b70*/  IMAD.IADD R8, R22, 0x1, -R5 ;  /* 0x0000000116087824 */ /* 0x000fe200078e0a05 */
[----:B------:R-:W-:-:S04]  /*9b80*/  SHF.R.S32.HI R5, RZ, 0x1f, R3 ;  /* 0x0000001fff057819 */ /* 0x000fc80000011403 */
        /* <DEDUP_REMOVED lines=29> */
[----:B--2---:R-:W-:Y:S02]  /*9d60*/  USHF.R.S32.HI UR5, URZ, 0x1f, UR7 ;  /* 0x0000001f3f057899 */ /* 0x004fe40008011407 */
[----:B------:R-:W-:Y:S02]  /*9d70*/  IMAD.IADD R152, R23, 0x1, -R152 ;  /* 0x0000000117987824 */ /* 0x000fe400078e0a98 */
[----:B------:R-:W-:Y:S01]  /*9d80*/  IMAD.IADD R11, R10, 0x1, -R11 ;  /* 0x000000010a0b7824 */ /* 0x000fe200078e0a0b */
[----:B------:R-:W-:Y:S01]  /*9d90*/  LEA.HI R10, R9, R9, RZ, 0x1 ;  /* 0x00000009090a7211 */ /* 0x000fe200078f08ff */
[----:B------:R-:W0:Y:S01]  /*9da0*/  @P0 LDC R16, c[0x0][0xcec] ;  /* 0x00033b00ff100b82 */ /* 0x000e220000000800 */
[----:B------:R-:W-:-:S02]  /*9db0*/  IMAD.SHL.U32 R152, R152, 0x2, RZ ;  /* 0x0000000298987824 */ /* 0x000fc400078e00ff */
[----:B------:R-:W-:Y:S01]  /*9dc0*/  LOP3.LUT R10, R10, 0x1ffffffe, RZ, 0xc0, !PT ;  /* 0x1ffffffe0a0a7812 */ /* 0x000fe200078ec0ff */
[----:B------:R-:W-:Y:S02]  /*9dd0*/  IMAD R153, R12, 0x10, R11 ;  /* 0x000000100c997824 */ /* 0x000fe400078e020b */
[----:B---3--:R-:W-:Y:S02]  /*9de0*/  IMAD R12, R20, UR5, RZ ;  /* 0x00000005140c7c24 */ /* 0x008fe4000f8e02ff */
[----:B------:R-:W2:Y:S01]  /*9df0*/  @P0 LDC R17, c[0x0][0xcf0] ;  /* 0x00033c00ff110b82 */ /* 0x000ea20000000800 */
[----:B------:R-:W-:Y:S02]  /*9e00*/  IMAD.IADD R9, R9, 0x1, -R10 ;  /* 0x0000000109097824 */ /* 0x000fe400078e0a0a */
[----:B------:R-:W-:Y:S02]  /*9e10*/  IMAD.U32 R11, RZ, RZ, UR9 ;  /* 0x00000009ff0b7e24 */ /* 0x000fe4000f8e00ff */
[----:B------:R-:W-:-:S02]  /*9e20*/  IMAD R9, R9, 0x8, R153 ;  /* 0x0000000809097824 */ /* 0x000fc400078e0299 */
[----:B------:R-:W-:Y:S02]  /*9e30*/  IMAD.U32 R10, RZ, RZ, UR8 ;  /* 0x00000008ff0a7e24 */ /* 0x000fe4000f8e00ff */
[----:B-1----:R-:W-:Y:S02]  /*9e40*/  IMAD R9, R14, 0x40, R9 ;  /* 0x000000400e097824 */ /* 0x002fe400078e0209 */
[----:B------:R-:W-:Y:S01]  /*9e50*/  IMAD.U32 R11, RZ, RZ, UR4 ;  /* 0x00000004ff0b7e24 */ /* 0x000fe2000f8e00ff */
[----:B------:R-:W-:Y:S01]  /*9e60*/  ULDC.64 UR4, c[0x0][0xce0] ;  /* 0x0003380000047ab9 */ /* 0x000fe20000000a00 */
[----:B------:R-:W-:Y:S02]  /*9e70*/  IMAD R15, R21, UR7, R12 ;  /* 0x00000007150f7c24 */ /* 0x000fe4000f8e020c */
[----:B------:R-:W-:-:S04]  /*9e80*/  IMAD.WIDE.U32 R10, R20, UR7, R10 ;  /* 0x00000007140a7c25 */ /* 0x000fc8000f8e000a */
[----:B0-----:R-:W-:Y:S01]  /*9e90*/  @P0 IMAD.HI.U32 R12, R9, R16, RZ ;  /* 0x00000010090c0227 */ /* 0x001fe200078e00ff */
[----:B------:R-:W-:-:S03]  /*9ea0*/  IADD3 R11, R11, R15, RZ ;  /* 0x0000000f0b0b7210 */ /* 0x000fc60007ffe0ff */
[----:B------:R-:W-:Y:S01]  /*9eb0*/  IMAD.MOV.U32 R13, RZ, RZ, R9 ;  /* 0x000000ffff0d7224 */ /* 0x000fe200078e0009 */
[----:B--2---:R-:W-:Y:S01]  /*9ec0*/  @P0 SHF.R.U32.HI R13, RZ, R17, R12 ;  /* 0x00000011ff0d0219 */ /* 0x004fe2000001160c */
[----:B------:R-:W-:Y:S02]  /*9ed0*/  IMAD R12, R5, UR4, RZ ;  /* 0x00000004050c7c24 */ /* 0x000fe4000f8e02ff */
[----:B------:R-:W-:-:S04]  /*9ee0*/  IMAD.WIDE.U32 R10, R3, UR4, R10 ;  /* 0x00000004030a7c25 */ /* 0x000fc8000f8e000a */
[----:B------:R-:W-:Y:S01]  /*9ef0*/  IMAD.MOV R15, RZ, RZ, -R13 ;  /* 0x000000ffff0f7224 */ /* 0x000fe200078e0a0d */
[----:B------:R-:W-:Y:S01]  /*9f00*/  IADD3 R10, P0, R13, R10, RZ ;  /* 0x0000000a0d0a7210 */ /* 0x000fe20007f1e0ff */
        /* <DEDUP_REMOVED lines=24> */
[----:B------:R-:W-:Y:S01]  /*a090*/  ISETP.NE.AND P0, PT, R152, R15, PT ;  /* 0x0000000f9800720c */ /* 0x000fe20003f05270 */
[----:B------:R-:W-:-:S03]  /*a0a0*/  VIADD R15, R9, 0x8 ;  /* 0x00000008090f7836 */ /* 0x000fc60000000000 */
[-C--:B------:R-:W-:Y:S02]  /*a0b0*/  ISETP.GE.OR P2, PT, R9, R14.reuse, P0 ;  /* 0x0000000e0900720c */ /* 0x080fe40000746670 */
[----:B------:R-:W-:-:S11]  /*a0c0*/  ISETP.GE.OR P0, PT, R15, R14, P0 ;  /* 0x0000000e0f00720c */ /* 0x000fd60000706670 */
[----:B0-----:R0:W-:Y:S04]  /*a0d0*/  @!P2 ST.E desc[UR36][R10.64], R4 ;  /* 0x000000040a00a985 */ /* 0x0011e8000c101924 */
[----:B-1----:R0:W-:Y:S02]  /*a0e0*/  @!P0 ST.E desc[UR36][R12.64], R2 ;  /* 0x000000020c008985 */ /* 0x0021e4000c101924 */
.L_x_209:
        /* <DEDUP_REMOVED lines=21> */
[----:B------:R-:W-:Y:S01]  /*a240*/  IMAD R155, R155, 0x10, R154 ;  /* 0x000000109b9b7824 */ /* 0x000fe200078e029a */
[----:B------:R-:W-:Y:S01]  /*a250*/  BSSY B0, `(.L_x_210) ;  /* 0x00000f3000007945 */ /* 0x000fe20003800000 */
[----:B------:R-:W-:Y:S01]  /*a260*/  IMAD.U32 R10, RZ, RZ, UR4 ;  /* 0x00000004ff0a7e24 */ /* 0x000fe2000f8e00ff */
[----:B------:R-:W-:Y:S01]  /*a270*/  ULDC.64 UR4, c[0x0][0xc48] ;  /* 0x0003120000047ab9 */ /* 0x000fe20000000a00 */
[----:B------:R-:W-:Y:S01]  /*a280*/  IMAD.IADD R2, R19, 0x1, -R2 ;  /* 0x0000000113027824 */ /* 0x000fe200078e0a02 */
[----:B--2---:R-:W-:Y:S01]  /*a290*/  USHF.R.S32.HI UR8, URZ, 0x1f, UR7 ;  /* 0x0000001f3f087899 */ /* 0x004fe20008011407 */
[----:B------:R-:W2:Y:S01]  /*a2a0*/  @P1 LDC R17, c[0x0][0xcf0] ;  /* 0x00033c00ff111b82 */ /* 0x000ea20000000800 */
[----:B------:R-:W-:-:S02]  /*a2b0*/  IMAD.U32 R11, RZ, RZ, UR6 ;  /* 0x00000006ff0b7e24 */ /* 0x000fc4000f8e00ff */
[----:B------:R-:W-:-:S04]  /*a2c0*/  IMAD R4, R2, 0x8, R155 ;  /* 0x0000000802047824 */ /* 0x000fc800078e029b */
[----:B-1----:R-:W-:Y:S02]  /*a2d0*/  IMAD R15, R14, 0x40, R4 ;  /* 0x000000400e0f7824 */ /* 0x002fe400078e0204 */
[C---:B0-----:R-:W-:Y:S02]  /*a2e0*/  IMAD R2, R12.reuse, UR8, RZ ;  /* 0x000000080c027c24 */ /* 0x041fe4000f8e02ff */
[----:B------:R-:W-:Y:S01]  /*a2f0*/  IMAD.WIDE.U32 R10, R12, UR7, R10 ;  /* 0x000000070c0a7c25 */ /* 0x000fe2000f8e000a */
[----:B------:R-:W-:-:S03]  /*a300*/  MOV R9, R15 ;  /* 0x0000000f00097202 */ /* 0x000fc60000000f00 */
[----:B------:R-:W-:Y:S02]  /*a310*/  IMAD R13, R13, UR7, R2 ;  /* 0x000000070d0d7c24 */ /* 0x000fe4000f8e0202 */
[----:B---3--:R-:W-:-:S04]  /*a320*/  @P1 IMAD.HI.U32 R16, R15, R16, RZ ;  /* 0x000000100f101227 */ /* 0x008fc800078e00ff */
[----:B------:R-:W-:Y:S02]  /*a330*/  IMAD R2, R5, UR4, RZ ;  /* 0x0000000405027c24 */ /* 0x000fe4000f8e02ff */
[----:B------:R-:W-:Y:S01]  /*a340*/  IMAD.IADD R11, R11, 0x1, R13 ;  /* 0x000000010b0b7824 */ /* 0x000fe200078e020d */
[----:B--2---:R-:W-:Y:S01]  /*a350*/  @P1 SHF.R.U32.HI R9, RZ, R17, R16 ;  /* 0x00000011ff091219 */ /* 0x004fe20000011610 */
[C---:B------:R-:W-:Y:S02]  /*a360*/  IMAD R13, R3.reuse, UR5, R2 ;  /* 0x00000005030d7c24 */ /* 0x040fe4000f8e0202 */
[----:B------:R-:W-:Y:S01]  /*a370*/  IMAD.WIDE.U32 R2, R3, UR4, R10 ;  /* 0x0000000403027c25 */ /* 0x000fe2000f8e000a */
[--C-:B------:R-:W-:Y:S01]  /*a380*/  SHF.R.S32.HI R4, RZ, 0x1f, R9.reuse ;  /* 0x0000001fff047819 */ /* 0x100fe20000011409 */
[----:B------:R-:W-:Y:S02]  /*a390*/  ULDC.64 UR4, c[0x0][0xc30] ;  /* 0x00030c0000047ab9 */ /* 0x000fe40000000a00 */
[----:B------:R-:W-:-:S02]  /*a3a0*/  IMAD.MOV R5, RZ, RZ, -R9 ;  /* 0x000000ffff057224 */ /* 0x000fc400078e0a09 */
[----:B------:R-:W-:Y:S02]  /*a3b0*/  IMAD R4, R4, UR4, RZ ;  /* 0x0000000404047c24 */ /* 0x000fe4000f8e02ff */
[----:B------:R-:W-:Y:S02]  /*a3c0*/  IMAD R5, R6, R5, R15 ;  /* 0x0000000506057224 */ /* 0x000fe400078e020f */
        /* <DEDUP_REMOVED lines=16> */
[----:B------:R-:W-:Y:S01]  /*a4d0*/  LOP3.LUT R9, R7, 0x7ffffffc, RZ, 0xc0, !PT ;  /* 0x7ffffffc07097812 */ /* 0x000fe200078ec0ff */
[----:B------:R-:W-:Y:S01]  /*a4e0*/  IMAD R7, R14, 0x40, R155 ;  /* 0x000000400e077824 */ /* 0x000fe200078e029b */
[----:B------:R-:W-:Y:S01]  /*a4f0*/  LEA.HI.X R5, R2, UR5, R5, 0x2, P0 ;  /* 0x0000000502057c11 */ /* 0x000fe200080f1405 */
[----:B------:R-:W-:Y:S01]  /*a500*/  IMAD.IADD R11, R0, 0x1, -R11 ;  /* 0x00000001000b7824 */ /* 0x000fe200078e0a0b */
[----:B------:R0:W1:Y:S01]  /*a510*/  SHFL.IDX PT, R2, R4, RZ, 0x1c1f ;  /* 0x001c1fff04027589 */ /* 0x00006200000e0000 */
[----:B------:R-:W-:Y:S01]  /*a520*/  IMAD.IADD R0, R8, 0x1, -R9 ;  /* 0x0000000108007824 */ /* 0x000fe200078e0a09 */
[----:B------:R-:W-:-:S02]  /*a530*/  ISETP.GE.AND P0, PT, R7, R6, PT ;  /* 0x000000060700720c */ /* 0x000fc40003f06270 */
[----:B------:R0:W2:Y:S01]  /*a540*/  SHFL.IDX PT, R3, R5, RZ, 0x1c1f ;  /* 0x001c1fff05037589 */ /* 0x0000a200000e0000 */
[----:B------:R-:W-:-:S04]  /*a550*/  IMAD R0, R11, 0x80, R0 ;  /* 0x000000800b007824 */ /* 0x000fc800078e0200 */
[----:B------:R-:W-:-:S06]  /*a560*/  IMAD.SHL.U32 R0, R0, 0x2, RZ ;  /* 0x0000000200007824 */ /* 0x000fcc00078e00ff */
        /* <DEDUP_REMOVED lines=11> */
[----:B------:R-:W-:Y:S01]  /*a620*/  VIADD R18, R0, 0x30 ;  /* 0x0000003000127836 */ /* 0x000fe20000000000 */
[----:B------:R-:W-:Y:S01]  /*a630*/  ISETP.GE.AND P0, PT, R16, UR4, PT ;  /* 0x0000000410007c0c */ /* 0x000fe2000bf06270 */
[C---:B------:R-:W-:Y:S01]  /*a640*/  VIADD R19, R0.reuse, 0x38 ;  /* 0x0000003800137836 */ /* 0x040fe20000000000 */
[----:B------:R-:W-:Y:S01]  /*a650*/  ISETP.GE.AND P1, PT, R17, UR4, PT ;  /* 0x0000000411007c0c */ /* 0x000fe2000bf26270 */
[C---:B------:R-:W-:Y:S01]  /*a660*/  VIADD R21, R0.reuse, 0x48 ;  /* 0x0000004800157836 */ /* 0x040fe20000000000 */
[C---:B------:R-:W-:Y:S01]  /*a670*/  IADD3 R20, R0.reuse, 0x40, RZ ;  /* 0x0000004000147810 */ /* 0x040fe20007ffe0ff */
[C---:B------:R-:W-:Y:S01]  /*a680*/  VIADD R22, R0.reuse, 0x50 ;  /* 0x0000005000167836 */ /* 0x040fe20000000000 */
[C---:B------:R-:W-:Y:S01]  /*a690*/  @!P2 LEA.HI R8, R0.reuse, R0, RZ, 0x1 ;  /* 0x000000000008a211 */ /* 0x040fe200078f08ff */
[----:B------:R-:W-:Y:S01]  /*a6a0*/  VIADD R23, R0, 0x58 ;  /* 0x0000005800177836 */ /* 0x000fe20000000000 */
[----:B------:R-:W-:-:S02]  /*a6b0*/  @!P3 LEA.HI R10, R9, R9, RZ, 0x1 ;  /* 0x00000009090ab211 */ /* 0x000fc400078f08ff */
[----:B------:R-:W-:Y:S02]  /*a6c0*/  @!P4 LEA.HI R12, R11, R11, RZ, 0x1 ;  /* 0x0000000b0b0cc211 */ /* 0x000fe400078f08ff */
[----:B------:R-:W-:Y:S02]  /*a6d0*/  @!P5 LEA.HI R14, R13, R13, RZ, 0x1 ;  /* 0x0000000d0d0ed211 */ /* 0x000fe400078f08ff */
[----:B------:R-:W-:Y:S02]  /*a6e0*/  @!P2 LOP3.LUT R9, R8, 0xfffffffe, RZ, 0xc0, !PT ;  /* 0xfffffffe0809a812 */ /* 0x000fe400078ec0ff */
[----:B------:R-:W-:Y:S02]  /*a6f0*/  @!P3 LOP3.LUT R11, R10, 0xfffffffe, RZ, 0xc0, !PT ;  /* 0xfffffffe0a0bb812 */ /* 0x000fe400078ec0ff */
[----:B------:R-:W-:Y:S01]  /*a700*/  @!P4 LOP3.LUT R13, R12, 0xfffffffe, RZ, 0xc0, !PT ;  /* 0xfffffffe0c0dc812 */ /* 0x000fe200078ec0ff */
[----:B-12---:R-:W-:Y:S01]  /*a710*/  @!P2 IMAD.WIDE R8, R9, 0x4, R2 ;  /* 0x000000040908a825 */ /* 0x006fe200078e0202 */
[----:B------:R-:W-:-:S02]  /*a720*/  @!P5 LOP3.LUT R15, R14, 0xfffffffe, RZ, 0xc0, !PT ;  /* 0xfffffffe0e0fd812 */ /* 0x000fc400078ec0ff */
[----:B------:R-:W-:Y:S01]  /*a730*/  ISETP.GE.AND P6, PT, R22, UR4, PT ;  /* 0x0000000416007c0c */ /* 0x000fe2000bfc6270 */
        /* <DEDUP_REMOVED lines=9> */
[----:B------:R-:W-:Y:S01]  /*a7d0*/  @!P0 LEA.HI R16, R16, R16, RZ, 0x1 ;  /* 0x0000001010108211 */ /* 0x000fe200078f08ff */
[----:B------:R3:W-:Y:S01]  /*a7e0*/  @!P5 ST.E.64 desc[UR36][R14.64], R36 ;  /* 0x000000240e00d985 */ /* 0x0007e2000c101b24 */
[----:B------:R-:W-:Y:S01]  /*a7f0*/  ISETP.GE.AND P5, PT, R21, UR4, PT ;  /* 0x0000000415007c0c */ /* 0x000fe2000bfa6270 */
[----:B0-----:R-:W-:Y:S01]  /*a800*/  VIADD R24, R0, 0x60 ;  /* 0x0000006000187836 */ /* 0x001fe20000000000 */
[----:B------:R-:W-:Y:S02]  /*a810*/  @!P1 LEA.HI R17, R17, R17, RZ, 0x1 ;  /* 0x0000001111119211 */ /* 0x000fe400078f08ff */
[----:B------:R-:W-:Y:S02]  /*a820*/  @!P0 LOP3.LUT R9, R16, 0xfffffffe, RZ, 0xc0, !PT ;  /* 0xfffffffe10098812 */ /* 0x000fe400078ec0ff */
[----:B-1----:R-:W-:Y:S02]  /*a830*/  @!P1 LOP3.LUT R11, R17, 0xfffffffe, RZ, 0xc0, !PT ;  /* 0xfffffffe110b9812 */ /* 0x002fe400078ec0ff */
        /* <DEDUP_REMOVED lines=16> */
[----:B------:R-:W-:Y:S01]  /*a940*/  VIADD R22, R0, 0x88 ;  /* 0x0000008800167836 */ /* 0x000fe20000000000 */
[----:B------:R-:W-:Y:S01]  /*a950*/  ISETP.GE.AND P1, PT, R23, UR4, PT ;  /* 0x0000000417007c0c */ /* 0x000fe2000bf26270 */
[----:B0-----:R-:W-:Y:S01]  /*a960*/  @!P2 IMAD.WIDE R8, R13, 0x4, R2 ;  /* 0x000000040d08a825 */ /* 0x001fe200078e0202 */
[----:B------:R-:W-:-:S03]  /*a970*/  ISETP.GE.AND P0, PT, R24, UR4, PT ;  /* 0x0000000418007c0c */ /* 0x000fc6000bf06270 */
[--C-:B-1----:R-:W-:Y:S01]  /*a980*/  @!P3 IMAD.WIDE R10, R19, 0x4, R2.reuse ;  /* 0x00000004130ab825 */ /* 0x102fe200078e0202 */
[----:B------:R0:W-:Y:S01]  /*a990*/  @!P2 ST.E.64 desc[UR36][R8.64], R48 ;  /* 0x000000300800a985 */ /* 0x0001e2000c101b24 */
[----:B------:R-:W-:Y:S02]  /*a9a0*/  ISETP.GE.AND P2, PT, R18, UR4, PT ;  /* 0x0000000412007c0c */ /* 0x000fe4000bf46270 */
        /* <DEDUP_REMOVED lines=11> */
[----:B------:R-:W-:Y:S01]  /*aa60*/  VIADD R21, R0, 0x80 ;  /* 0x0000008000157836 */ /* 0x000fe20000000000 */
[----:B------:R-:W-:Y:S02]  /*aa70*/  @!P0 LEA.HI R24, R24, R24, RZ, 0x1 ;  /* 0x0000001818188211 */ /* 0x000fe400078f08ff */
[----:B------:R-:W-:Y:S02]  /*aa80*/  ISETP.GE.AND P6, PT, R19, UR4, PT ;  /* 0x0000000413007c0c */ /* 0x000fe4000bfc6270 */
[----:B------:R-:W-:-:S02]  /*aa90*/  ISETP.GE.AND P4, PT, R21, UR4, PT ;  /* 0x0000000415007c0c */ /* 0x000fc4000bf86270 */
[----:B0-----:R-:W-:Y:S01]  /*aaa0*/  @!P1 LOP3.LUT R9, R23, 0xfffffffe, RZ, 0xc0, !PT ;  /* 0xfffffffe17099812 */ /* 0x001fe200078ec0ff */
[----:B------:R-:W-:Y:S01]  /*aab0*/  VIADD R23, R0, 0x90 ;  /* 0x0000009000177836 */ /* 0x000fe20000000000 */
        /* <DEDUP_REMOVED lines=14> */
[----:B---3--:R-:W-:Y:S01]  /*aba0*/  @!P5 LOP3.LUT R15, R20, 0xfffffffe, RZ, 0xc0, !PT ;  /* 0xfffffffe140fd812 */ /* 0x008fe200078ec0ff */
[----:B------:R-:W-:Y:S01]  /*abb0*/  VIADD R20, R0, 0xb0 ;  /* 0x000000b000147836 */ /* 0x000fe20000000000 */
[----:B------:R-:W-:Y:S02]  /*abc0*/  @!P4 LOP3.LUT R21, R21, 0xfffffffe, RZ, 0xc0, !PT ;  /* 0xfffffffe1515c812 */ /* 0x000fe400078ec0ff */
[----:B----4-:R-:W-:Y:S01]  /*abd0*/  @!P3 LOP3.LUT R17, R22, 0xfffffffe, RZ, 0xc0, !PT ;  /* 0xfffffffe1611b812 */ /* 0x010fe200078ec0ff */
        /* <DEDUP_REMOVED lines=22> */
[----:B0-----:R-:W-:Y:S02]  /*ad40*/  @!P0 LOP3.LUT R9, R23, 0xfffffffe, RZ, 0xc0, !PT ;  /* 0xfffffffe17098812 */ /* 0x001fe400078ec0ff */
[----:B------:R-:W-:Y:S02]  /*ad50*/  @!P2 LEA.HI R18, R18, R18, RZ, 0x1 ;  /* 0x000000121212a211 */ /* 0x000fe400078f08ff */
[----:B-1----:R-:W-:Y:S01]  /*ad60*/  @!P1 LOP3.LUT R11, R24, 0xfffffffe, RZ, 0xc0, !PT ;  /* 0xfffffffe180b9812 */ /* 0x002fe200078ec0ff */
[--C-:B------:R-:W-:Y:S01]  /*ad70*/  @!P0 IMAD.WIDE R8, R9, 0x4, R2.reuse ;  /* 0x0000000409088825 */ /* 0x100fe200078e0202 */
[----:B------:R-:W-:Y:S02]  /*ad80*/  @!P4 LEA.HI R20, R20, R20, RZ, 0x1 ;  /* 0x000000141414c211 */ /* 0x000fe400078f08ff */
[----:B--2---:R-:W-:Y:S01]  /*ad90*/  @!P2 LOP3.LUT R13, R18, 0xfffffffe, RZ, 0xc0, !PT ;  /* 0xfffffffe120da812 */ /* 0x004fe200078ec0ff */
[--C-:B------:R-:W-:Y:S01]  /*ada0*/  @!P1 IMAD.WIDE R10, R11, 0x4, R2.reuse ;  /* 0x000000040b0a9825 */ /* 0x100fe200078e0202 */
[----:B------:R-:W-:Y:S01]  /*adb0*/  @!P3 LEA.HI R19, R19, R19, RZ, 0x1 ;  /* 0x000000131313b211 */ /* 0x000fe200078f08ff */
[----:B------:R0:W-:Y:S01]  /*adc0*/  @!P0 ST.E.64 desc[UR36][R8.64], R96 ;  /* 0x0000006008008985 */ /* 0x0001e2000c101b24 */
[----:B------:R-:W-:Y:S01]  /*add0*/  @!P5 LEA.HI R21, R21, R21, RZ, 0x1 ;  /* 0x000000151515d211 */ /* 0x000fe200078f08ff */
[----:B------:R-:W-:Y:S01]  /*ade0*/  @!P2 IMAD.WIDE R12, R13, 0x4, R2 ;  /* 0x000000040d0ca825 */ /* 0x000fe200078e0202 */
[----:B------:R-:W-:Y:S01]  /*adf0*/  @!P3 LOP3.LUT R19, R19, 0xfffffffe, RZ, 0xc0, !PT ;  /* 0xfffffffe1313b812 */ /* 0x000fe200078ec0ff */
[----:B------:R1:W-:Y:S01]  /*ae00*/  @!P1 ST.E.64 desc[UR36][R10.64], R100 ;  /* 0x000000640a009985 */ /* 0x0003e2000c101b24 */
[----:B------:R-:W-:Y:S01]  /*ae10*/  @!P6 LEA.HI R22, R22, R22, RZ, 0x1 ;  /* 0x000000161616e211 */ /* 0x000fe200078f08ff */
[----:B------:R-:W-:Y:S01]  /*ae20*/  VIADD R18, R0, 0xc8 ;  /* 0x000000c800127836 */ /* 0x000fe20000000000 */
[----:B---3--:R-:W-:Y:S01]  /*ae30*/  @!P4 LOP3.LUT R15, R20, 0xfffffffe, RZ, 0xc0, !PT ;  /* 0xfffffffe140fc812 */ /* 0x008fe200078ec0ff */
[----:B------:R2:W-:Y:S01]  /*ae40*/  @!P2 ST.E.64 desc[UR36][R12.64], R104 ;  /* 0x000000680c00a985 */ /* 0x0005e2000c101b24 */
[----:B------:R-:W-:Y:S01]  /*ae50*/  @!P5 LOP3.LUT R21, R21, 0xfffffffe, RZ, 0xc0, !PT ;  /* 0xfffffffe1515d812 */ /* 0x000fe200078ec0ff */
[----:B------:R-:W-:Y:S01]  /*ae60*/  VIADD R20, R0, 0xd8 ;  /* 0x000000d800147836 */ /* 0x000fe20000000000 */
[----:B----4-:R-:W-:-:S02]  /*ae70*/  @!P6 LOP3.LUT R17, R22, 0xfffffffe, RZ, 0xc0, !PT ;  /* 0xfffffffe1611e812 */ /* 0x010fc400078ec0ff */
[----:B------:R-:W-:Y:S01]  /*ae80*/  ISETP.GE.AND P0, PT, R18, UR4, PT ;  /* 0x0000000412007c0c */ /* 0x000fe2000bf06270 */
[--C-:B0-----:R-:W-:Y:S01]  /*ae90*/  @!P3 IMAD.WIDE R8, R19, 0x4, R2.reuse ;  /* 0x000000041308b825 */ /* 0x101fe200078e0202 */
[----:B------:R-:W-:Y:S02]  /*aea0*/  IADD3 R19, R0, 0xd0, RZ ;  /* 0x000000d000137810 */ /* 0x000fe40007ffe0ff */
[----:B------:R-:W-:Y:S01]  /*aeb0*/  ISETP.GE.AND P2, PT, R20, UR4, PT ;  /* 0x0000000414007c0c */ /* 0x000fe2000bf46270 */
[--C-:B-1----:R-:W-:Y:S01]  /*aec0*/  @!P4 IMAD.WIDE R10, R15, 0x4, R2.reuse ;  /* 0x000000040f0ac825 */ /* 0x102fe200078e0202 */
[----:B------:R0:W-:Y:S01]  /*aed0*/  @!P3 ST.E.64 desc[UR36][R8.64], R108 ;  /* 0x0000006c0800b985 */ /* 0x0001e2000c101b24 */
[----:B------:R-:W-:Y:S02]  /*aee0*/  ISETP.GE.AND P1, PT, R19, UR4, PT ;  /* 0x0000000413007c0c */ /* 0x000fe4000bf26270 */
[--C-:B------:R-:W-:Y:S01]  /*aef0*/  @!P5 IMAD.WIDE R14, R21, 0x4, R2.reuse ;  /* 0x00000004150ed825 */ /* 0x100fe200078e0202 */
[----:B------:R1:W-:Y:S03]  /*af00*/  @!P4 ST.E.64 desc[UR36][R10.64], R112 ;  /* 0x000000700a00c985 */ /* 0x0003e6000c101b24 */
[----:B------:R-:W-:Y:S01]  /*af10*/  @!P6 IMAD.WIDE R16, R17, 0x4, R2 ;  /* 0x000000041110e825 */ /* 0x000fe200078e0202 */
[----:B------:R3:W-:Y:S01]  /*af20*/  @!P5 ST.E.64 desc[UR36][R14.64], R116 ;  /* 0x000000740e00d985 */ /* 0x0007e2000c101b24 */
[----:B------:R-:W-:-:S02]  /*af30*/  @!P0 LEA.HI R18, R18, R18, RZ, 0x1 ;  /* 0x0000001212128211 */ /* 0x000fc400078f08ff */
[C---:B------:R-:W-:Y:S01]  /*af40*/  VIADD R21, R0.reuse, 0xe0 ;  /* 0x000000e000157836 */ /* 0x040fe20000000000 */
[----:B------:R4:W-:Y:S01]  /*af50*/  @!P6 ST.E.64 desc[UR36][R16.64], R120 ;  /* 0x000000781000e985 */ /* 0x0009e2000c101b24 */
[C---:B--2---:R-:W-:Y:S01]  /*af60*/  VIADD R12, R0.reuse, 0xe8 ;  /* 0x000000e8000c7836 */ /* 0x044fe20000000000 */
[----:B------:R-:W-:Y:S01]  /*af70*/  @!P1 LEA.HI R19, R19, R19, RZ, 0x1 ;  /* 0x0000001313139211 */ /* 0x000fe200078f08ff */
[C---:B0-----:R-:W-:Y:S01]  /*af80*/  VIADD R9, R0.reuse, 0xf8 ;  /* 0x000000f800097836 */ /* 0x041fe20000000000 */
[----:B------:R-:W-:Y:S01]  /*af90*/  ISETP.GE.AND P3, PT, R21, UR4, PT ;  /* 0x0000000415007c0c */ /* 0x000fe2000bf66270 */
[----:B------:R-:W-:Y:S01]  /*afa0*/  VIADD R13, R0, 0xf0 ;  /* 0x000000f0000d7836 */ /* 0x000fe20000000000 */
[----:B------:R-:W-:Y:S02]  /*afb0*/  ISETP.GE.AND P4, PT, R12, UR4, PT ;  /* 0x000000040c007c0c */ /* 0x000fe4000bf86270 */
[----:B------:R-:W-:Y:S02]  /*afc0*/  ISETP.GE.AND P6, PT, R9, UR4, PT ;  /* 0x0000000409007c0c */ /* 0x000fe4000bfc6270 */
[----:B------:R-:W-:-:S02]  /*afd0*/  ISETP.GE.AND P5, PT, R13, UR4, PT ;  /* 0x000000040d007c0c */ /* 0x000fc4000bfa6270 */
[----:B------:R-:W-:Y:S02]  /*afe0*/  @!P2 LEA.HI R20, R20, R20, RZ, 0x1 ;  /* 0x000000141414a211 */ /* 0x000fe400078f08ff */
[----:B-1----:R-:W-:-:S03]  /*aff0*/  @!P1 LOP3.LUT R11, R19, 0xfffffffe, RZ, 0xc0, !PT ;  /* 0xfffffffe130b9812 */ /* 0x002fc600078ec0ff */
[----:B------:R-:W-:Y:S02]  /*b000*/  @!P3 LEA.HI R21, R21, R21, RZ, 0x1 ;  /* 0x000000151515b211 */ /* 0x000fe400078f08ff */
[----:B------:R-:W-:Y:S02]  /*b010*/  @!P4 LEA.HI R12, R12, R12, RZ, 0x1 ;  /* 0x0000000c0c0cc211 */ /* 0x000fe400078f08ff */
[----:B------:R-:W-:Y:S02]  /*b020*/  @!P6 LEA.HI R10, R9, R9, RZ, 0x1 ;  /* 0x00000009090ae211 */ /* 0x000fe400078f08ff */
[----:B------:R-:W-:Y:S02]  /*b030*/  @!P5 LEA.HI R8, R13, R13, RZ, 0x1 ;  /* 0x0000000d0d08d211 */ /* 0x000fe400078f08ff */
[----:B------:R-:W-:Y:S02]  /*b040*/  @!P0 LOP3.LUT R9, R18, 0xfffffffe, RZ, 0xc0, !PT ;  /* 0xfffffffe12098812 */ /* 0x000fe400078ec0ff */
[----:B------:R-:W-:-:S02]  /*b050*/  @!P2 LOP3.LUT R13, R20, 0xfffffffe, RZ, 0xc0, !PT ;  /* 0xfffffffe140da812 */ /* 0x000fc400078ec0ff */
[----:B---3--:R-:W-:Y:S02]  /*b060*/  @!P3 LOP3.LUT R15, R21, 0xfffffffe, RZ, 0xc0, !PT ;  /* 0xfffffffe150fb812 */ /* 0x008fe400078ec0ff */
[----:B----4-:R-:W-:Y:S01]  /*b070*/  @!P4 LOP3.LUT R17, R12, 0xfffffffe, RZ, 0xc0, !PT ;  /* 0xfffffffe0c11c812 */ /* 0x010fe200078ec0ff */
[--C-:B------:R-:W-:Y:S01]  /*b080*/  @!P2 IMAD.WIDE R12, R13, 0x4, R2.reuse ;  /* 0x000000040d0ca825 */ /* 0x100fe200078e0202 */
[----:B------:R-:W-:Y:S02]  /*b090*/  @!P5 LOP3.LUT R19, R8, 0xfffffffe, RZ, 0xc0, !PT ;  /* 0xfffffffe0813d812 */ /* 0x000fe400078ec0ff */
[----:B------:R-:W-:Y:S01]  /*b0a0*/  @!P6 LOP3.LUT R21, R10, 0xfffffffe, RZ, 0xc0, !PT ;  /* 0xfffffffe0a15e812 */ /* 0x000fe200078ec0ff */
[----:B------:R-:W-:-:S04]  /*b0b0*/  @!P0 IMAD.WIDE R8, R9, 0x4, R2 ;  /* 0x0000000409088825 */ /* 0x000fc800078e0202 */
        /* <DEDUP_REMOVED lines=12> */
.L_x_211:
[----:B------:R-:W-:Y:S05]  /*b180*/  BSYNC B0 ;  /* 0x0000000000007941 */ /* 0x000fea0003800000 */
.L_x_210:
[----:B------:R-:W-:Y:S01]  /*b190*/  VIADD R7, R7, 0x8 ;  /* 0x0000000807077836 */ /* 0x000fe20000000000 */
[----:B0-2---:R2:W3:Y:S04]  /*b1a0*/  SHFL.IDX PT, R3, R5, 0x1, 0x1c1f ;  /* 0x003c1f0005037f89 */ /* 0x0054e800000e0000 */
[----:B------:R-:W-:Y:S01]  /*b1b0*/  ISETP.GE.AND P0, PT, R7, R6, PT ;  /* 0x000000060700720c */ /* 0x000fe20003f06270 */
[----:B-1----:R2:W4:-:S12]  /*b1c0*/  SHFL.IDX PT, R2, R4, 0x1, 0x1c1f ;  /* 0x003c1f0004027f89 */ /* 0x00251800000e0000 */
        /* <DEDUP_REMOVED lines=15> */
[----:B------:R-:W-:-:S02]  /*b2c0*/  VIADD R15, R0, 0x40 ;  /* 0x00000040000f7836 */ /* 0x000fc40000000000 */
[C---:B------:R-:W-:Y:S01]  /*b2d0*/  @!P0 LEA.HI R4, R0.reuse, R0, RZ, 0x1 ;  /* 0x0000000000048211 */ /* 0x040fe200078f08ff */
[C---:B------:R-:W-:Y:S01]  /*b2e0*/  VIADD R16, R0.reuse, 0x48 ;  /* 0x0000004800107836 */ /* 0x040fe20000000000 */
[----:B------:R-:W-:Y:S01]  /*b2f0*/  @!P1 LEA.HI R6, R5, R5, RZ, 0x1 ;  /* 0x0000000505069211 */ /* 0x000fe200078f08ff */
[C---:B------:R-:W-:Y:S01]  /*b300*/  VIADD R18, R0.reuse, 0x50 ;  /* 0x0000005000127836 */ /* 0x040fe20000000000 */
[----:B------:R-:W-:Y:S01]  /*b310*/  @!P2 LEA.HI R8, R7, R7, RZ, 0x1 ;  /* 0x000000070708a211 */ /* 0x000fe200078f08ff */
[----:B------:R-:W-:Y:S01]  /*b320*/  VIADD R20, R0, 0x80 ;  /* 0x0000008000147836 */ /* 0x000fe20000000000 */
[----:B------:R-:W-:Y:S02]  /*b330*/  @!P0 LOP3.LUT R5, R4, 0xfffffffe, RZ, 0xc0, !PT ;  /* 0xfffffffe04058812 */ /* 0x000fe400078ec0ff */
[----:B------:R-:W-:Y:S02]  /*b340*/  @!P1 LOP3.LUT R7, R6, 0xfffffffe, RZ, 0xc0, !PT ;  /* 0xfffffffe06079812 */ /* 0x000fe400078ec0ff */
[----:B------:R-:W-:Y:S01]  /*b350*/  @!P2 LOP3.LUT R9, R8, 0xfffffffe, RZ, 0xc0, !PT ;  /* 0xfffffffe0809a812 */ /* 0x000fe200078ec0ff */
[----:B---34-:R-:W-:Y:S01]  /*b360*/  @!P0 IMAD.WIDE R4, R5, 0x4, R2 ;  /* 0x0000000405048825 */ /* 0x018fe200078e0202 */
        /* <DEDUP_REMOVED lines=25> */
[----:B------:R-:W-:Y:S01]  /*b500*/  @!P2 LOP3.LUT R11, R14, 0xfffffffe, RZ, 0xc0, !PT ;  /* 0xfffffffe0e0ba812 */ /* 0x000fe200078ec0ff */
[----:B------:R-:W-:Y:S01]  /*b510*/  VIADD R14, R0, 0x60 ;  /* 0x00000060000e7836 */ /* 0x000fe20000000000 */
[----:B------:R-:W-:-:S02]  /*b520*/  @!P3 LOP3.LUT R15, R15, 0xfffffffe, RZ, 0xc0, !PT ;  /* 0xfffffffe0f0fb812 */ /* 0x000fc400078ec0ff */
[----:B------:R-:W-:Y:S01]  /*b530*/  @!P4 LOP3.LUT R17, R16, 0xfffffffe, RZ, 0xc0, !PT ;  /* 0xfffffffe1011c812 */ /* 0x000fe200078ec0ff */
[----:B------:R-:W-:Y:S01]  /*b540*/  VIADD R16, R0, 0x70 ;  /* 0x0000007000107836 */ /* 0x000fe20000000000 */
[----:B------:R-:W-:Y:S02]  /*b550*/  ISETP.GE.AND P5, PT, R18, UR4, PT ;  /* 0x0000000412007c0c */ /* 0x000fe4000bfa6270 */
[----:B------:R-:W-:Y:S01]  /*b560*/  ISETP.GE.AND P6, PT, R19, UR4, PT ;  /* 0x0000000413007c0c */ /* 0x000fe2000bfc6270 */
[----:B0-----:R-:W-:-:S04]  /*b570*/  @!P0 IMAD.WIDE R4, R9, 0x4, R2 ;  /* 0x0000000409048825 */ /* 0x001fc800078e0202 */
[--C-:B-1----:R-:W-:Y:S01]  /*b580*/  @!P1 IMAD.WIDE R6, R13, 0x4, R2.reuse ;  /* 0x000000040d069825 */ /* 0x102fe200078e0202 */
[----:B------:R0:W-:Y:S01]  /*b590*/  @!P0 ST.E.64 desc[UR36][R4.64], R46 ;  /* 0x0000002e04008985 */ /* 0x0001e2000c101b24 */
[----:B------:R-:W-:Y:S02]  /*b5a0*/  ISETP.GE.AND P0, PT, R20, UR4, PT ;  /* 0x0000000414007c0c */ /* 0x000fe4000bf06270 */
[--C-:B------:R-:W-:Y:S01]  /*b5b0*/  @!P2 IMAD.WIDE R8, R11, 0x4, R2.reuse ;  /* 0x000000040b08a825 */ /* 0x100fe200078e0202 */
[----:B------:R1:W-:Y:S01]  /*b5c0*/  @!P1 ST.E.64 desc[UR36][R6.64], R50 ;  /* 0x0000003206009985 */ /* 0x0003e2000c101b24 */
[----:B------:R-:W-:Y:S02]  /*b5d0*/  @!P5 LEA.HI R18, R18, R18, RZ, 0x1 ;  /* 0x000000121212d211 */ /* 0x000fe400078f08ff */
[----:B------:R-:W-:Y:S01]  /*b5e0*/  @!P3 IMAD.WIDE R10, R15, 0x4, R2 ;  /* 0x000000040f0ab825 */ /* 0x000fe200078e0202 */
[----:B------:R2:W-:Y:S01]  /*b5f0*/  @!P2 ST.E.64 desc[UR36][R8.64], R54 ;  /* 0x000000360800a985 */ /* 0x0005e2000c101b24 */
[----:B------:R-:W-:-:S02]  /*b600*/  ISETP.GE.AND P2, PT, R16, UR4, PT ;  /* 0x0000000410007c0c */ /* 0x000fc4000bf46270 */
[----:B------:R-:W-:Y:S01]  /*b610*/  @!P4 IMAD.WIDE R12, R17, 0x4, R2 ;  /* 0x00000004110cc825 */ /* 0x000fe200078e0202 */
[----:B------:R3:W-:Y:S01]  /*b620*/  @!P3 ST.E.64 desc[UR36][R10.64], R58 ;  /* 0x0000003a0a00b985 */ /* 0x0007e2000c101b24 */
[----:B------:R-:W-:Y:S02]  /*b630*/  @!P6 LEA.HI R19, R19, R19, RZ, 0x1 ;  /* 0x000000131313e211 */ /* 0x000fe400078f08ff */
[C---:B------:R-:W-:Y:S01]  /*b640*/  VIADD R15, R0.reuse, 0x68 ;  /* 0x00000068000f7836 */ /* 0x040fe20000000000 */
[----:B------:R4:W-:Y:S01]  /*b650*/  @!P4 ST.E.64 desc[UR36][R12.64], R62 ;  /* 0x0000003e0c00c985 */ /* 0x0009e2000c101b24 */
[----:B------:R-:W-:Y:S01]  /*b660*/  VIADD R17, R0, 0x78 ;  /* 0x0000007800117836 */ /* 0x000fe20000000000 */
[----:B------:R-:W-:Y:S02]  /*b670*/  ISETP.GE.AND P4, PT, R14, UR4, PT ;  /* 0x000000040e007c0c */ /* 0x000fe4000bf86270 */
[----:B------:R-:W-:Y:S02]  /*b680*/  ISETP.GE.AND P3, PT, R15, UR4, PT ;  /* 0x000000040f007c0c */ /* 0x000fe4000bf66270 */
[----:B------:R-:W-:-:S02]  /*b690*/  ISETP.GE.AND P1, PT, R17, UR4, PT ;  /* 0x0000000411007c0c */ /* 0x000fc4000bf26270 */
[----:B0-----:R-:W-:Y:S01]  /*b6a0*/  @!P5 LOP3.LUT R5, R18, 0xfffffffe, RZ, 0xc0, !PT ;  /* 0xfffffffe1205d812 */ /* 0x001fe200078ec0ff */
[C---:B------:R-:W-:Y:S01]  /*b6b0*/  VIADD R18, R0.reuse, 0x88 ;  /* 0x0000008800127836 */ /* 0x040fe20000000000 */
        /* <DEDUP_REMOVED lines=23> */
[----:B------:R0:W-:Y:S03]  /*b830*/  @!P4 ST.E.64 desc[UR36][R4.64], R74 ;  /* 0x0000004a0400c985 */ /* 0x0001e6000c101b24 */
        /* <DEDUP_REMOVED lines=12> */
[----:B------:R-:W-:Y:S02]  /*b900*/  ISETP.GE.AND P0, PT, R14, UR4, PT ;  /* 0x000000040e007c0c */ /* 0x000fe4000bf06270 */
[----:B------:R-:W-:Y:S02]  /*b910*/  ISETP.GE.AND P4, PT, R15, UR4, PT ;  /* 0x000000040f007c0c */ /* 0x000fe4000bf86270 */
[----:B------:R-:W-:-:S02]  /*b920*/  ISETP.GE.AND P2, PT, R17, UR4, PT ;  /* 0x0000000411007c0c */ /* 0x000fc4000bf46270 */
[----:B------:R-:W-:Y:S02]  /*b930*/  @!P5 LEA.HI R19, R19, R19, RZ, 0x1 ;  /* 0x000000131313d211 */ /* 0x000fe400078f08ff */
        /* <DEDUP_REMOVED lines=18> */
[----:B----4-:R-:W-:Y:S01]  /*ba60*/  @!P1 LOP3.LUT R13, R20, 0xfffffffe, RZ, 0xc0, !PT ;  /* 0xfffffffe140d9812 */ /* 0x010fe200078ec0ff */
[----:B------:R-:W-:Y:S01]  /*ba70*/  VIADD R20, R0, 0xf0 ;  /* 0x000000f000147836 */ /* 0x000fe20000000000 */
[----:B------:R-:W-:Y:S01]  /*ba80*/  ISETP.GE.AND P5, PT, R18, UR4, PT ;  /* 0x0000000412007c0c */ /* 0x000fe2000bfa6270 */
[----:B0-----:R-:W-:Y:S01]  /*ba90*/  @!P0 IMAD.WIDE R4, R9, 0x4, R2 ;  /* 0x0000000409048825 */ /* 0x001fe200078e0202 */
[----:B------:R-:W-:-:S02]  /*baa0*/  ISETP.GE.AND P6, PT, R19, UR4, PT ;  /* 0x0000000413007c0c */ /* 0x000fc4000bfc6270 */
[----:B------:R-:W-:Y:S01]  /*bab0*/  IADD3 R16, R0, 0xe0, RZ ;  /* 0x000000e000107810 */ /* 0x000fe20007ffe0ff */
        /* <DEDUP_REMOVED lines=16> */
[----:B------:R-:W-:Y:S01]  /*bbc0*/  VIADD R0, R0, 0xf8 ;  /* 0x000000f800007836 */ /* 0x000fe20000000000 */
[----:B------:R-:W-:Y:S02]  /*bbd0*/  ISETP.GE.AND P1, PT, R15, UR4, PT ;  /* 0x000000040f007c0c */ /* 0x000fe4000bf26270 */
[----:B------:R-:W-:-:S02]  /*bbe0*/  ISETP.GE.AND P3, PT, R17, UR4, PT ;  /* 0x0000000411007c0c */ /* 0x000fc4000bf66270 */
        /* <DEDUP_REMOVED lines=33> */
.L_x_208:
[----:B------:R-:W0:Y:S02]  /*be00*/  S2R R0, SR_TID.X ;  /* 0x0000000000007919 */ /* 0x000e240000002100 */
[----:B0-----:R-:W-:-:S05]  /*be10*/  VIADD R2, R0, 0xffffff80 ;  /* 0xffffff8000027836 */ /* 0x001fca0000000000 */
        /* <DEDUP_REMOVED lines=19> */
[----:B------:R-:W-:Y:S02]  /*bf50*/  UIADD3 UR6, UR5, UR6, URZ ;  /* 0x0000000605067290 */ /* 0x000fe4000fffe03f */
[----:B------:R-:W-:Y:S01]  /*bf60*/  IMAD.U32 R3, RZ, RZ, UR5 ;  /* 0x00000005ff037e24 */ /* 0x000fe2000f8e00ff */
[----:B------:R-:W2:Y:S01]  /*bf70*/  @P0 LDC R7, c[0x0][0xcec] ;  /* 0x00033b00ff070b82 */ /* 0x000ea20000000800 */
[----:B------:R-:W-:Y:S01]  /*bf80*/  IMAD.U32 R2, RZ, RZ, UR4 ;  /* 0x00000004ff027e24 */ /* 0x000fe2000f8e00ff */
[----:B------:R-:W-:Y:S01]  /*bf90*/  ULDC.64 UR4, c[0x0][0xce0] ;  /* 0x0003380000047ab9 */ /* 0x000fe20000000a00 */
        /* <DEDUP_REMOVED lines=12> */
[----:B0-----:R-:W-:-:S04]  /*c060*/  IMAD R9, R8, R7, UR10 ;  /* 0x0000000a08097e24 */ /* 0x001fc8000f8e0207 */
[----:B------:R-:W-:Y:S02]  /*c070*/  IMAD.MOV R7, RZ, RZ, -R5 ;  /* 0x000000ffff077224 */ /* 0x000fe400078e0a05 */
        /* <DEDUP_REMOVED lines=20> */
.L_x_172:
[----:B------:R-:W-:-:S08]  /*c1c0*/  NOP ;  /* 0x0000000000007918 */ /* 0x000fd00000000000 */
[----:B0-----:R-:W0:-:S00]  /*c1d0*/  USETMAXREG.DEALLOC.CTAPOOL 0x28 ;  /* 0x00000028000079c8 */ /* 0x001e0000080e0500 */
[----:B0-----:R-:W-:-:S06]  /*c1e0*/  LOP3.LUT R17, R0, 0x3, RZ, 0xc0, !PT ;  /* 0x0000000300117812 */ /* 0x001fcc00078ec0ff */
[----:B------:R-:W0:Y:S01]  /*c1f0*/  S2UR UR6, SR_CTAID.Y ;  /* 0x00000000000679c3 */ /* 0x000e220000002600 */
[----:B------:R-:W1:Y:S07]  /*c200*/  SHFL.IDX PT, R0, R17, RZ, 0x1f ;  /* 0x00001fff11007589 */ /* 0x000e6e00000e0000 */
[----:B------:R-:W2:Y:S01]  /*c210*/  S2UR UR43, SR_CTAID.Z ;  /* 0x00000000002b79c3 */ /* 0x000ea20000002700 */
[----:B-1----:R-:W-:-:S13]  /*c220*/  ISETP.NE.AND P0, PT, R0, RZ, PT ;  /* 0x000000ff0000720c */ /* 0x002fda0003f05270 */
[----:B0-2---:R-:W-:Y:S05]  /*c230*/  @!P0 BRA `(.L_x_212) ;  /* 0x0000000000288947 */ /* 0x005fea0003800000 */
        /* <DEDUP_REMOVED lines=10> */
.L_x_212:
[----:B------:R-:W-:Y:S01]  /*c2e0*/  ULDC UR7, c[0x0][0xd50] ;  /* 0x0003540000077ab9 */ /* 0x000fe20000000800 */
[----:B------:R-:W-:Y:S01]  /*c2f0*/  UMOV UR39, UR6 ;  /* 0x0000000600277c82 */ /* 0x000fe20008000000 */
[----:B------:R-:W-:-:S11]  /*c300*/  UISETP.NE.AND UP0, UPT, UR7, 0x1, UPT ;  /* 0x000000010700788c */ /* 0x000fd6000bf05270 */
[----:B------:R-:W-:Y:S01]  /*c310*/  @UP0 ULDC UR4, c[0x0][0xd54] ;  /* 0x0003550000040ab9 */ /* 0x000fe20000000800 */
[----:B------:R-:W-:Y:S01]  /*c320*/  @UP0 ULDC UR8, c[0x0][0xd58] ;  /* 0x0003560000080ab9 */ /* 0x000fe20000000800 */
[----:B------:R-:W-:-:S04]  /*c330*/  UIMAD.WIDE.U32 UR4, UR6, UR4, URZ ;  /* 0x00000004060472a5 */ /* 0x000fc8000f8e003f */
[----:B------:R-:W-:-:S12]  /*c340*/  @UP0 USHF.R.U32.HI UR39, URZ, UR8, UR5 ;  /* 0x000000083f270299 */ /* 0x000fd80008011605 */
.L_x_213:
[----:B------:R-:W-:Y:S01]  /*c350*/  ISETP.LE.AND P0, PT, RZ, UR43, PT ;  /* 0x0000002bff007c0c */ /* 0x000fe2000bf03270 */
[----:B------:R-:W-:Y:S01]  /*c360*/  UIADD3 UR4, -UR39, URZ, URZ ;  /* 0x0000003f27047290 */ /* 0x000fe2000fffe13f */
[----:B------:R-:W-:Y:S01]  /*c370*/  IMAD.MOV.U32 R21, RZ, RZ, 0x1 ;  /* 0x00000001ff157424 */ /* 0x000fe200078e00ff */
[----:B------:R-:W-:Y:S01]  /*c380*/  MOV R8, RZ ;  /* 0x000000ff00087202 */ /* 0x000fe20000000f00 */
[----:B------:R-:W-:Y:S01]  /*c390*/  IMAD.MOV.U32 R4, RZ, RZ, 0x1 ;  /* 0x00000001ff047424 */ /* 0x000fe200078e00ff */
[----:B------:R-:W-:-:S08]  /*c3a0*/  UIMAD UR6, UR7, UR4, UR6 ;  /* 0x00000004070672a4 */ /* 0x000fd0000f8e0206 */
[----:B------:R-:W-:Y:S05]  /*c3b0*/  @!P0 BRA `(.L_x_214) ;  /* 0x00000040001c8947 */ /* 0x000fea0003800000 */
[----:B------:R-:W-:Y:S01]  /*c3c0*/  ULDC.64 UR4, c[0x0][0xb20] ;  /* 0x0002c80000047ab9 */ /* 0x000fe20000000a00 */
[----:B------:R-:W-:Y:S01]  /*c3d0*/  ULDC UR41, c[0x0][0x2f0] ;  /* 0x0000bc0000297ab9 */ /* 0x000fe20000000800 */
[----:B------:R-:W-:Y:S01]  /*c3e0*/  UISETP.NE.U32.AND UP0, UPT, UR4, URZ, UPT ;  /* 0x0000003f0400728c */ /* 0x000fe2000bf05070 */
[----:B------:R-:W-:-:S03]  /*c3f0*/  IMAD.MOV.U32 R29, RZ, RZ, RZ ;  /* 0x000000ffff1d7224 */ /* 0x000fc600078e00ff */
[----:B------:R-:W-:-:S06]  /*c400*/  UISETP.NE.AND.EX UP0, UPT, UR5, URZ, UPT, UP0 ;  /* 0x0000003f0500728c */ /* 0x000fcc000bf05300 */
[----:B------:R-:W-:-:S05]  /*c410*/  PLOP3.LUT P0, PT, PT, PT, UP0, 0x80, 0x0 ;  /* 0x000000000000781c */ /* 0x000fca0003f0f008 */
[----:B------:R-:W-:Y:S02]  /*c420*/  @UP0 ULDC.64 UR4, c[0x0][0xb20] ;  /* 0x0002c80000040ab9 */ /* 0x000fe40000000a00 */
[----:B------:R-:W-:-:S06]  /*c430*/  @UP0 UIMAD.WIDE UR4, UR43, 0x4, UR4 ;  /* 0x000000042b0408a5 */ /* 0x000fcc000f8e0204 */
[----:B------:R-:W-:Y:S02]  /*c440*/  IMAD.U32 R2, RZ, RZ, UR4 ;  /* 0x00000004ff027e24 */ /* 0x000fe4000f8e00ff */
[----:B------:R-:W-:Y:S01]  /*c450*/  IMAD.U32 R3, RZ, RZ, UR5 ;  /* 0x00000005ff037e24 */ /* 0x000fe2000f8e00ff */
[----:B------:R-:W-:Y:S02]  /*c460*/  ULDC.64 UR4, c[0x0][0x418] ;  /* 0x0001060000047ab9 */ /* 0x000fe40000000a00 */
[----:B------:R-:W-:Y:S02]  /*c470*/  UISETP.NE.U32.AND UP0, UPT, UR4, URZ, UPT ;  /* 0x0000003f0400728c */ /* 0x000fe4000bf05070 */
[----:B------:R0:W5:Y:S01]  /*c480*/  @P0 LDG.E R29, desc[UR36][R2.64] ;  /* 0x00000024021d0981 */ /* 0x000162000c1e1900 */
[----:B------:R-:W-:Y:S01]  /*c490*/  ULDC UR4, c[0x0][0x424] ;  /* 0x0001090000047ab9 */ /* 0x000fe20000000800 */
[----:B------:R-:W-:Y:S02]  /*c4a0*/  UISETP.NE.AND.EX UP0, UPT, UR5, URZ, UPT, UP0 ;  /* 0x0000003f0500728c */ /* 0x000fe4000bf05300 */
[----:B------:R-:W-:-:S02]  /*c4b0*/  ULOP3.LUT UR44, UR6, 0xffff, URZ, 0xc0, !UPT ;  /* 0x0000ffff062c7892 */ /* 0x000fc4000f8ec03f */
[----:B------:R-:W-:Y:S01]  /*c4c0*/  USEL UR4, UR4, 0x1, UP0 ;  /* 0x0000000104047887 */ /* 0x000fe20008000000 */
[----:B------:R-:W-:-:S03]  /*c4d0*/  UMOV UR38, URZ ;  /* 0x0000003f00267c82 */ /* 0x000fc60008000000 */
[----:B------:R-:W-:-:S04]  /*c4e0*/  UIMAD UR41, UR4, UR41, URZ ;  /* 0x00000029042972a4 */ /* 0x000fc8000f8e023f */
[----:B------:R-:W-:Y:S02]  /*c4f0*/  UISETP.GE.AND UP0, UPT, UR41, 0x1, UPT ;  /* 0x000000012900788c */ /* 0x000fe4000bf06270 */
[----:B------:R-:W-:-:S04]  /*c500*/  UIADD3 UR4, UR41, 0x3f, URZ ;  /* 0x0000003f29047890 */ /* 0x000fc8000fffe03f */
[----:B------:R-:W-:Y:S01]  /*c510*/  PLOP3.LUT P0, PT, PT, PT, UP0, 0x80, 0x0 ;  /* 0x000000000000781c */ /* 0x000fe20003f0f008 */
[----:B------:R-:W-:-:S04]  /*c520*/  USHF.R.S32.HI UR5, URZ, 0x1f, UR4 ;  /* 0x0000001f3f057899 */ /* 0x000fc80008011404 */
[----:B------:R-:W-:-:S04]  /*c530*/  ULEA.HI UR5, UR5, UR4, URZ, 0x6 ;  /* 0x0000000405057291 */ /* 0x000fc8000f8f303f */
[----:B------:R-:W-:-:S04]  /*c540*/  USHF.R.S32.HI UR40, URZ, 0x6, UR5 ;  /* 0x000000063f287899 */ /* 0x000fc80008011405 */
[----:B0-----:R-:W-:Y:S08]  /*c550*/  @!P0 BRA `(.L_x_215) ;  /* 0x0000000000848947 */ /* 0x001ff00003800000 */
[----:B------:R-:W-:Y:S01]  /*c560*/  USHF.R.U32.HI UR6, URZ, 0x10, UR6 ;  /* 0x000000103f067899 */ /* 0x000fe20008011606 */
[----:B------:R-:W-:-:S03]  /*c570*/  UMOV UR4, URZ ;  /* 0x0000003f00047c82 */ /* 0x000fc60008000000 */
        /* <DEDUP_REMOVED lines=31> */
.L_x_215:
[----:B------:R-:W-:Y:S02]  /*c770*/  UIMAD UR45, UR44, UR38, URZ ;  /* 0x000000262c2d72a4 */ /* 0x000fe4000f8e023f */
[----:B------:R-:W-:Y:S02]  /*c780*/  IMAD.U32 R3, RZ, RZ, UR38 ;  /* 0x00000026ff037e24 */ /* 0x000fe4000f8e00ff */
[----:B------:R-:W-:Y:S02]  /*c790*/  IMAD.MOV.U32 R8, RZ, RZ, RZ ;  /* 0x000000ffff087224 */ /* 0x000fe400078e00ff */
[----:B------:R-:W-:Y:S02]  /*c7a0*/  IMAD.MOV.U32 R4, RZ, RZ, 0x1 ;  /* 0x00000001ff047424 */ /* 0x000fe400078e00ff */
[----:B------:R-:W-:-:S05]  /*c7b0*/  IMAD.U32 R28, RZ, RZ, UR45 ;  /* 0x0000002dff1c7e24 */ /* 0x000fca000f8e00ff */
[----:B------:R-:W-:-:S04]  /*c7c0*/  VIADDMNMX R28, R28, R3, UR40, PT ;  /* 0x000000281c1c7e46 */ /* 0x000fc8000b800103 */
        /* <DEDUP_REMOVED lines=13> */
[----:B------:R-:W-:Y:S01]  /*c8a0*/  MOV R8, 0x70 ;  /* 0x0000007000087802 */ /* 0x000fe20000000f00 */
[----:B------:R-:W-:Y:S01]  /*c8b0*/  IMAD.U32 R5, RZ, RZ, UR5 ;  /* 0x00000005ff057e24 */ /* 0x000fe2000f8e00ff */
[----:B------:R-:W0:Y:S01]  /*c8c0*/  LDC.64 R2, c[0x4][R2] ;  /* 0x0100000002027b82 */ /* 0x000e220000000a00 */
[----:B------:R-:W-:Y:S01]  /*c8d0*/  ULDC.64 UR4, c[0x4][0x8] ;  /* 0x0100020000047ab9 */ /* 0x000fe20000000a00 */
[----:B------:R-:W-:Y:S02]  /*c8e0*/  IMAD.U32 R6, RZ, RZ, UR6 ;  /* 0x00000006ff067e24 */ /* 0x000fe4000f8e00ff */
[----:B------:R-:W-:-:S02]  /*c8f0*/  IMAD.U32 R7, RZ, RZ, UR7 ;  /* 0x00000007ff077e24 */ /* 0x000fc4000f8e00ff */
[----:B------:R-:W-:Y:S02]  /*c900*/  IMAD.U32 R10, RZ, RZ, UR4 ;  /* 0x00000004ff0a7e24 */ /* 0x000fe4000f8e00ff */
[----:B------:R-:W-:Y:S02]  /*c910*/  IMAD.U32 R11, RZ, RZ, UR5 ;  /* 0x00000005ff0b7e24 */ /* 0x000fe4000f8e00ff */
[----:B------:R-:W-:Y:S02]  /*c920*/  IMAD.MOV.U32 R12, RZ, RZ, 0x1 ;  /* 0x00000001ff0c7424 */ /* 0x000fe400078e00ff */
[----:B------:R-:W-:-:S07]  /*c930*/  IMAD.MOV.U32 R13, RZ, RZ, RZ ;  /* 0x000000ffff0d7224 */ /* 0x000fce00078e00ff */
[----:B------:R-:W-:-:S07]  /*c940*/  LEPC R20, `(.L_x_216) ;  /* 0x000000001014794e */ /* 0x000fce0000000000 */
[----:B0----5:R-:W-:Y:S05]  /*c950*/  CALL.ABS.NOINC R2 ;  /* 0x0000000002007343 */ /* 0x021fea0003c00000 */
.L_x_216:
        /* <DEDUP_REMOVED lines=19> */
[----:B-1---5:R-:W-:Y:S05]  /*ca90*/  CALL.ABS.NOINC R2 ;  /* 0x0000000002007343 */ /* 0x022fea0003c00000 */
.L_x_218:
[----:B------:R0:W1:Y:S01]  /*caa0*/  LDC.64 R2, c[0x4][R16] ;  /* 0x0100000010027b82 */ /* 0x0000620000000a00 */
[----:B------:R-:W-:Y:S01]  /*cab0*/  ULDC.64 UR4, c[0x4][0x90] ;  /* 0x0100240000047ab9 */ /* 0x000fe20000000a00 */
[----:B------:R-:W-:Y:S01]  /*cac0*/  ULDC.64 UR6, c[0x4][0x98] ;  /* 0x0100260000067ab9 */ /* 0x000fe20000000a00 */
[----:B------:R-:W-:Y:S02]  /*cad0*/  IMAD.U32 R4, RZ, RZ, UR4 ;  /* 0x00000004ff047e24 */ /* 0x000fe4000f8e00ff */
[----:B------:R-:W-:Y:S01]  /*cae0*/  IMAD.U32 R5, RZ, RZ, UR5 ;  /* 0x00000005ff057e24 */ /* 0x000fe2000f8e00ff */
        /* <DEDUP_REMOVED lines=9> */
[----:B-1----:R-:W-:Y:S05]  /*cb80*/  CALL.ABS.NOINC R2 ;  /* 0x0000000002007343 */ /* 0x002fea0003c00000 */
.L_x_217:
[----:B------:R-:W-:Y:S01]  /*cb90*/  ULDC.64 UR4, c[0x0][0xaf0] ;  /* 0x0002bc0000047ab9 */ /* 0x000fe20000000a00 */
[----:B------:R-:W-:Y:S01]  /*cba0*/  IMAD.U32 R25, RZ, RZ, UR43 ;  /* 0x0000002bff197e24 */ /* 0x000fe2000f8e00ff */
[----:B------:R-:W-:Y:S01]  /*cbb0*/  UISETP.NE.U32.AND UP0, UPT, UR4, URZ, UPT ;  /* 0x0000003f0400728c */ /* 0x000fe2000bf05070 */
[----:B------:R-:W0:Y:S03]  /*cbc0*/  LDC R11, c[0x0][0x430] ;  /* 0x00010c00ff0b7b82 */ /* 0x000e260000000800 */
[----:B------:R-:W-:-:S06]  /*cbd0*/  UISETP.NE.AND.EX UP0, UPT, UR5, URZ, UPT, UP0 ;  /* 0x0000003f0500728c */ /* 0x000fcc000bf05300 */
[----:B------:R-:W-:-:S05]  /*cbe0*/  PLOP3.LUT P0, PT, PT, PT, UP0, 0x80, 0x0 ;  /* 0x000000000000781c */ /* 0x000fca0003f0f008 */
[----:B------:R-:W-:Y:S02]  /*cbf0*/  @UP0 ULDC.64 UR4, c[0x0][0xaf0] ;  /* 0x0002bc0000040ab9 */ /* 0x000fe40000000a00 */
[----:B------:R-:W-:-:S06]  /*cc00*/  @UP0 UIMAD.WIDE UR4, UR43, 0x4, UR4 ;  /* 0x000000042b0408a5 */ /* 0x000fcc000f8e0204 */
[----:B------:R-:W-:Y:S01]  /*cc10*/  IMAD.U32 R2, RZ, RZ, UR4 ;  /* 0x00000004ff027e24 */ /* 0x000fe2000f8e00ff */
[C---:B------:R-:W-:Y:S01]  /*cc20*/  LOP3.LUT R6, R24.reuse, 0x7f, RZ, 0xc0, !PT ;  /* 0x0000007f18067812 */ /* 0x040fe200078ec0ff */
[----:B------:R-:W-:Y:S02]  /*cc30*/  IMAD.U32 R3, RZ, RZ, UR5 ;  /* 0x00000005ff037e24 */ /* 0x000fe4000f8e00ff */
[----:B------:R-:W-:Y:S01]  /*cc40*/  IMAD.SHL.U32 R0, R24, 0x10, RZ ;  /* 0x0000001018007824 */ /* 0x000fe200078e00ff */
[----:B------:R-:W-:Y:S01]  /*cc50*/  LEA R18, R28, 0xffffffc0, 0x6 ;  /* 0xffffffc01c127811 */ /* 0x000fe200078e30ff */
[----:B------:R-:W-:Y:S01]  /*cc60*/  ULDC UR4, c[0x0][0x320] ;  /* 0x0000c80000047ab9 */ /* 0x000fe20000000800 */
[----:B------:R1:W2:Y:S01]  /*cc70*/  @P0 LDG.E R25, desc[UR36][R2.64] ;  /* 0x0000002402190981 */ /* 0x0002a2000c1e1900 */
[----:B------:R-:W-:Y:S02]  /*cc80*/  SHF.R.U32.HI R5, RZ, 0x3, R6 ;  /* 0x00000003ff057819 */ /* 0x000fe40000011606 */
[----:B------:R-:W-:-:S02]  /*cc90*/  LOP3.LUT R4, R0, 0x70, RZ, 0xc0, !PT ;  /* 0x0000007000047812 */ /* 0x000fc400078ec0ff */
[----:B0-----:R-:W-:Y:S02]  /*cca0*/  ISETP.NE.AND P1, PT, R11, 0x1, PT ;  /* 0x000000010b00780c */ /* 0x001fe40003f25270 */
[----:B------:R-:W-:Y:S02]  /*ccb0*/  LOP3.LUT R31, R4, R5, RZ, 0xfc, !PT ;  /* 0x00000005041f7212 */ /* 0x000fe400078efcff */
[----:B------:R-:W-:-:S03]  /*ccc0*/  LOP3.LUT R16, R16, 0xffffefff, RZ, 0xc0, !PT ;  /* 0xffffefff10107812 */ /* 0x000fc600078ec0ff */
[----:B------:R-:W-:-:S04]  /*ccd0*/  IMAD.IADD R4, R31, 0x1, R18 ;  /* 0x000000011f047824 */ /* 0x000fc800078e0212 */
[C---:B-----5:R-:W-:Y:S01]  /*cce0*/  IMAD.IADD R10, R4.reuse, 0x1, R29 ;  /* 0x00000001040a7824 */ /* 0x060fe200078e021d */
[----:B------:R-:W-:Y:S01]  /*ccf0*/  ISETP.GE.AND P0, PT, R4, UR41, PT ;  /* 0x0000002904007c0c */ /* 0x000fe2000bf06270 */
[----:B------:R-:W0:Y:S01]  /*cd00*/  @P1 LDC R0, c[0x0][0x434] ;  /* 0x00010d00ff001b82 */ /* 0x000e220000000800 */
[----:B------:R-:W-:Y:S01]  /*cd10*/  @P1 LOP3.LUT R16, R16, 0x1000, RZ, 0xfc, !PT ;  /* 0x0000100010101812 */ /* 0x000fe200078efcff */
[----:B------:R-:W-:Y:S01]  /*cd20*/  IMAD.MOV.U32 R7, RZ, RZ, R10 ;  /* 0x000000ffff077224 */ /* 0x000fe200078e000a */
[----:B------:R-:W-:-:S05]  /*cd30*/  ISETP.GT.U32.OR P0, PT, R31, 0x3f, P0 ;  /* 0x0000003f1f00780c */ /* 0x000fca0000704470 */
[----:B-1----:R-:W1:Y:S08]  /*cd40*/  @P1 LDC R3, c[0x0][0x438] ;  /* 0x00010e00ff031b82 */ /* 0x002e700000000800 */
[----:B------:R-:W3:Y:S08]  /*cd50*/  @!P0 LDC.64 R8, c[0x0][0x428] ;  /* 0x00010a00ff088b82 */ /* 0x000ef00000000a00 */
[----:B------:R-:W4:Y:S01]  /*cd60*/  @!P0 LDC.64 R4, c[0x0][0x418] ;  /* 0x00010600ff048b82 */ /* 0x000f220000000a00 */
[----:B0-----:R-:W-:-:S05]  /*cd70*/  @P1 IMAD.HI.U32 R0, R10, R0, RZ ;  /* 0x000000000a001227 */ /* 0x001fca00078e00ff */
[----:B-1----:R-:W-:-:S04]  /*cd80*/  @P1 SHF.R.U32.HI R7, RZ, R3, R0 ;  /* 0x00000003ff071219 */ /* 0x002fc80000011600 */
        /* <DEDUP_REMOVED lines=8> */
[----:B------:R-:W-:-:S05]  /*ce10*/  @!P0 LEA.HI.X R5, R2, R5, R0, 0x2, P1 ;  /* 0x0000000502058211 */ /* 0x000fca00008f1400 */
[----:B------:R0:W2:Y:S01]  /*ce20*/  @!P0 LDG.E R3, desc[UR36][R4.64] ;  /* 0x0000002404038981 */ /* 0x0000a2000c1e1900 */
[----:B------:R-:W-:Y:S02]  /*ce30*/  CS2R R26, SRZ ;  /* 0x00000000001a7805 */ /* 0x000fe4000001ff00 */
[----:B------:R-:W-:Y:S01]  /*ce40*/  LOP3.LUT R16, R16, 0xffffffdf, RZ, 0xc0, !PT ;  /* 0xffffffdf10107812 */ /* 0x000fe200078ec0ff */
[----:B------:R-:W-:-:S04]  /*ce50*/  IMAD.MOV R19, RZ, RZ, -R7 ;  /* 0x000000ffff137224 */ /* 0x000fc800078e0a07 */
[----:B------:R-:W-:Y:S02]  /*ce60*/  IMAD R19, R11, R19, R10 ;  /* 0x000000130b137224 */ /* 0x000fe400078e020a */
[----:B0-----:R-:W-:-:S05]  /*ce70*/  IMAD.SHL.U32 R5, R24, 0x8, RZ ;  /* 0x0000000818057824 */ /* 0x001fca00078e00ff */
[----:B------:R-:W-:-:S04]  /*ce80*/  LOP3.LUT R22, R5, 0x38, RZ, 0xc0, !PT ;  /* 0x0000003805167812 */ /* 0x000fc800078ec0ff */
[C---:B------:R-:W-:Y:S02]  /*ce90*/  LOP3.LUT R0, R22.reuse, 0x40, RZ, 0xfc, !PT ;  /* 0x0000004016007812 */ /* 0x040fe400078efcff */
[----:B------:R-:W-:Y:S02]  /*cea0*/  LOP3.LUT R2, R22, 0x80, RZ, 0xfc, !PT ;  /* 0x0000008016027812 */ /* 0x000fe400078efcff */
[----:B------:R-:W-:Y:S02]  /*ceb0*/  ISETP.GE.AND P2, PT, R0, UR4, PT ;  /* 0x0000000400007c0c */ /* 0x000fe4000bf46270 */
[----:B------:R-:W-:Y:S02]  /*cec0*/  ISETP.GE.AND P1, PT, R2, UR4, PT ;  /* 0x0000000402007c0c */ /* 0x000fe4000bf26270 */
[----:B------:R-:W-:Y:S02]  /*ced0*/  SEL R0, RZ, 0xffffffff, P2 ;  /* 0xffffffffff007807 */ /* 0x000fe40001000000 */
[----:B------:R-:W-:-:S02]  /*cee0*/  LOP3.LUT R2, R22, 0xc0, RZ, 0xfc, !PT ;  /* 0x000000c016027812 */ /* 0x000fc400078efcff */
[C---:B------:R-:W-:Y:S02]  /*cef0*/  LOP3.LUT R35, R22.reuse, 0x100, RZ, 0xfc, !PT ;  /* 0x0000010016237812 */ /* 0x040fe400078efcff */
[C---:B------:R-:W-:Y:S02]  /*cf00*/  LOP3.LUT R34, R22.reuse, 0x140, RZ, 0xfc, !PT ;  /* 0x0000014016227812 */ /* 0x040fe400078efcff */
[----:B------:R-:W-:Y:S02]  /*cf10*/  LOP3.LUT R4, R22, 0x180, RZ, 0xfc, !PT ;  /* 0x0000018016047812 */ /* 0x000fe400078efcff */
[----:B------:R-:W-:Y:S02]  /*cf20*/  @P2 LOP3.LUT R16, R16, 0x20, RZ, 0xfc, !PT ;  /* 0x0000002010102812 */ /* 0x000fe400078efcff */
[----:B------:R-:W-:Y:S02]  /*cf30*/  ISETP.GE.AND P2, PT, R35, UR4, PT ;  /* 0x0000000423007c0c */ /* 0x000fe4000bf46270 */
[----:B------:R-:W-:-:S02]  /*cf40*/  LOP3.LUT R16, R16, 0xfffffdff, RZ, 0xc0, !PT ;  /* 0xfffffdff10107812 */ /* 0x000fc400078ec0ff */
[C---:B------:R-:W-:Y:S02]  /*cf50*/  LOP3.LUT R37, R22.reuse, 0x1c0, RZ, 0xfc, !PT ;  /* 0x000001c016257812 */ /* 0x040fe400078efcff */
[--C-:B--2---:R-:W-:Y:S01]  /*cf60*/  @!P0 SHF.R.S32.HI R27, RZ, 0x1f, R3.reuse ;  /* 0x0000001fff1b8819 */ /* 0x104fe20000011403 */
[----:B------:R-:W-:Y:S01]  /*cf70*/  @!P0 IMAD.MOV.U32 R26, RZ, RZ, R3 ;  /* 0x000000ffff1a8224 */ /* 0x000fe200078e0003 */
[----:B------:R-:W-:Y:S01]  /*cf80*/  ISETP.GE.AND P0, PT, R22, UR4, PT ;  /* 0x0000000416007c0c */ /* 0x000fe2000bf06270 */
[----:B------:R-:W-:-:S03]  /*cf90*/  IMAD.SHL.U32 R3, R0, 0x2, RZ ;  /* 0x0000000200037824 */ /* 0x000fc600078e00ff */
[----:B------:R-:W-:-:S04]  /*cfa0*/  SEL R0, RZ, 0x1, P0 ;  /* 0x00000001ff007807 */ /* 0x000fc80000000000 */
[----:B------:R-:W-:Y:S02]  /*cfb0*/  LOP3.LUT R0, R3, 0x2, R0, 0xe2, !PT ;  /* 0x0000000203007812 */ /* 0x000fe400078ee200 */
[----:B------:R-:W-:-:S03]  /*cfc0*/  SEL R3, RZ, 0x4, P1 ;  /* 0x00000004ff037807 */ /* 0x000fc60000800000 */
[----:B------:R-:W-:Y:S02]  /*cfd0*/  @P0 LOP3.LUT R16, R16, 0x200, RZ, 0xfc, !PT ;  /* 0x0000020010100812 */ /* 0x000fe400078efcff */
[----:B------:R-:W-:Y:S02]  /*cfe0*/  ISETP.GE.AND P0, PT, R2, UR4, PT ;  /* 0x0000000402007c0c */ /* 0x000fe4000bf06270 */
[----:B------:R-:W-:Y:S02]  /*cff0*/  LOP3.LUT R16, R16, 0xffffffef, RZ, 0xc0, !PT ;  /* 0xffffffef10107812 */ /* 0x000fe400078ec0ff */
[----:B------:R-:W-:Y:S02]  /*d000*/  SEL R2, RZ, 0x8, P0 ;  /* 0x00000008ff027807 */ /* 0x000fe40000000000 */
[----:B------:R-:W-:Y:S02]  /*d010*/  @P1 LOP3.LUT R16, R16, 0x10, RZ, 0xfc, !PT ;  /* 0x0000001010101812 */ /* 0x000fe400078efcff */
[----:B------:R-:W-:-:S02]  /*d020*/  ISETP.GE.AND P1, PT, R34, UR4, PT ;  /* 0x0000000422007c0c */ /* 0x000fc4000bf26270 */
[----:B------:R-:W-:Y:S02]  /*d030*/  LOP3.LUT R16, R16, 0xfffffff7, RZ, 0xc0, !PT ;  /* 0xfffffff710107812 */ /* 0x000fe400078ec0ff */
[----:B------:R-:W-:Y:S02]  /*d040*/  LOP3.LUT R2, R2, R0, R3, 0xfe, !PT ;  /* 0x0000000002027212 */ /* 0x000fe400078efe03 */
[----:B------:R-:W-:Y:S02]  /*d050*/  @P0 LOP3.LUT R16, R16, 0x8, RZ, 0xfc, !PT ;  /* 0x0000000810100812 */ /* 0x000fe400078efcff */
[----:B------:R-:W-:Y:S02]  /*d060*/  ISETP.GE.AND P0, PT, R4, UR4, PT ;  /* 0x0000000404007c0c */ /* 0x000fe4000bf06270 */
[----:B------:R-:W-:Y:S02]  /*d070*/  LOP3.LUT R16, R16, 0xfffffffb, RZ, 0xc0, !PT ;  /* 0xfffffffb10107812 */ /* 0x000fe400078ec0ff */
[----:B------:R-:W-:-:S02]  /*d080*/  SEL R33, RZ, 0x40, P0 ;  /* 0x00000040ff217807 */ /* 0x000fc40000000000 */
[----:B------:R-:W-:Y:S02]  /*d090*/  @P2 LOP3.LUT R16, R16, 0x4, RZ, 0xfc, !PT ;  /* 0x0000000410102812 */ /* 0x000fe400078efcff */
[----:B------:R-:W-:Y:S01]  /*d0a0*/  ISETP.GE.AND P0, PT, R37, UR4, PT ;  /* 0x0000000425007c0c */ /* 0x000fe2000bf06270 */
[----:B------:R-:W-:Y:S01]  /*d0b0*/  UMOV UR4, 0xffffffff ;  /* 0xffffffff00047882 */ /* 0x000fe20000000000 */
[----:B------:R-:W-:Y:S02]  /*d0c0*/  SEL R3, RZ, 0x10, P2 ;  /* 0x00000010ff037807 */ /* 0x000fe40001000000 */
[----:B------:R-:W-:Y:S02]  /*d0d0*/  LOP3.LUT R16, R16, 0xfffffffd, RZ, 0xc0, !PT ;  /* 0xfffffffd10107812 */ /* 0x000fe400078ec0ff */
[----:B------:R-:W-:Y:S02]  /*d0e0*/  SEL R4, RZ, 0x20, P1 ;  /* 0x00000020ff047807 */ /* 0x000fe40000800000 */
[----:B------:R-:W-:-:S02]  /*d0f0*/  SEL R0, RZ, 0x80, P0 ;  /* 0x00000080ff007807 */ /* 0x000fc40000000000 */
[----:B------:R-:W-:Y:S02]  /*d100*/  @P1 LOP3.LUT R16, R16, 0x2, RZ, 0xfc, !PT ;  /* 0x0000000210101812 */ /* 0x000fe400078efcff */
[----:B------:R-:W-:Y:S01]  /*d110*/  LOP3.LUT R2, R4, R2, R3, 0xfe, !PT ;  /* 0x0000000204027212 */ /* 0x000fe200078efe03 */
[----:B------:R-:W-:Y:S06]  /*d120*/  BRA.DIV UR4, `(.L_x_219) ;  /* 0x0000003a04107947 */ /* 0x000fec000b800000 */
.L_x_265:
[----:B------:R-:W2:Y:S01]  /*d130*/  LDL R3, [R1] ;  /* 0x0000000001037983 */ /* 0x000ea20000100800 */
[----:B------:R-:W-:Y:S02]  /*d140*/  LOP3.LUT R33, R2, R33, RZ, 0xfc, !PT ;  /* 0x0000002102217212 */ /* 0x000fe400078efcff */
[----:B------:R-:W-:Y:S02]  /*d150*/  ISETP.GT.U32.AND P1, PT, R31, 0x3f, PT ;  /* 0x0000003f1f00780c */ /* 0x000fe40003f24070 */
[----:B------:R-:W-:Y:S02]  /*d160*/  LOP3.LUT R16, R16, 0xfffffbff, RZ, 0xc0, !PT ;  /* 0xfffffbff10107812 */ /* 0x000fe400078ec0ff */
[----:B------:R-:W-:Y:S02]  /*d170*/  MOV R23, UR39 ;  /* 0x0000002700177c02 */ /* 0x000fe40008000f00 */
[----:B------:R-:W-:Y:S02]  /*d180*/  LOP3.LUT R17, R33, R0, RZ, 0xfc, !PT ;  /* 0x0000000021117212 */ /* 0x000fe400078efcff */
[----:B------:R-:W-:-:S02]  /*d190*/  SHF.R.S32.HI R23, RZ, 0x1f, R23 ;  /* 0x0000001fff177819 */ /* 0x000fc40000011417 */
[----:B--2---:R-:W-:-:S13]  /*d1a0*/  R2UR UR4, R3 ;  /* 0x00000000030472ca */ /* 0x004fda00000e0000 */
[----:B------:R-:W-:-:S06]  /*d1b0*/  ULOP3.LUT UR4, UR4, 0x2, URZ, 0xfc, !UPT ;  /* 0x0000000204047892 */ /* 0x000fcc000f8efc3f */
[----:B------:R-:W-:-:S05]  /*d1c0*/  IMAD.U32 R2, RZ, RZ, UR4 ;  /* 0x00000004ff027e24 */ /* 0x000fca000f8e00ff */
[----:B------:R-:W-:-:S13]  /*d1d0*/  ISETP.NE.AND P0, PT, R2, 0x3, PT ;  /* 0x000000030200780c */ /* 0x000fda0003f05270 */
[----:B------:R-:W-:-:S04]  /*d1e0*/  @P0 LOP3.LUT R16, R16, 0x400, RZ, 0xfc, !PT ;  /* 0x0000040010100812 */ /* 0x000fc800078efcff */
[----:B------:R-:W-:-:S04]  /*d1f0*/  LOP3.LUT R16, R16, 0xffffbfff, RZ, 0xc0, !PT ;  /* 0xffffbfff10107812 */ /* 0x000fc800078ec0ff */
[----:B------:R-:W-:Y:S01]  /*d200*/  @P1 LOP3.LUT R16, R16, 0x4000, RZ, 0xfc, !PT ;  /* 0x0000400010101812 */ /* 0x000fe200078efcff */
[----:B------:R-:W-:Y:S06]  /*d210*/  @!P0 BRA `(.L_x_220) ;  /* 0x0000000000048947 */ /* 0x000fec0003800000 */
[----:B------:R-:W-:Y:S01]  /*d220*/  BPT.TRAP 0x1 ;  /* 0x000000040000795c */ /* 0x000fe20000300000 */
.L_x_220:
[----:B------:R-:W-:-:S05]  /*d230*/  IMAD.MOV.U32 R0, RZ, RZ, 0x1 ;  /* 0x00000001ff007424 */ /* 0x000fca00078e00ff */
[----:B------:R-:W-:-:S04]  /*d240*/  SHF.L.U32 R0, R0, 0x1f, RZ ;  /* 0x0000001f00007819 */ /* 0x000fc800000006ff */
[----:B------:R-:W0:Y:S02]  /*d250*/  SYNCS.PHASECHK.TRANS64.TRYWAIT P0, [UR42+0x38840], R0 ;  /* 0x03884000ff0075a7 */ /* 0x000e24000800016a */
[----:B0-----:R-:W-:Y:S05]  /*d260*/  @!P0 BRA `(.L_x_221) ;  /* 0x0000003400e08947 */ /* 0x001fea0003800000 */
.L_x_266:
[----:B------:R-:W-:Y:S01]  /*d270*/  SHF.R.S32.HI R30, RZ, 0x1f, R19 ;  /* 0x0000001fff1e7819 */ /* 0x000fe20000011413 */
[----:B------:R-:W-:Y:S01]  /*d280*/  ULDC.64 UR4, c[0x0][0x300] ;  /* 0x0000c00000047ab9 */ /* 0x000fe20000000a00 */
[----:B------:R-:W-:Y:S01]  /*d290*/  R2UR UR6, R23 ;  /* 0x00000000170672ca */ /* 0x000fe200000e0000 */
[----:B0-----:R-:W-:Y:S01]  /*d2a0*/  IMAD.WIDE.U32 R2, R19, UR4, RZ ;  /* 0x0000000413027c25 */ /* 0x001fe2000f8e00ff */
[----:B------:R-:W-:Y:S02]  /*d2b0*/  SHF.R.U32.HI R8, RZ, 0x3, R6 ;  /* 0x00000003ff087819 */ /* 0x000fe40000011606 */
[----:B------:R-:W-:Y:S01]  /*d2c0*/  LOP3.LUT R16, R16, 0xfffffffe, RZ, 0xc0, !PT ;  /* 0xfffffffe10107812 */ /* 0x000fe200078ec0ff */
[----:B------:R-:W-:Y:S01]  /*d2d0*/  IMAD R0, R30, UR4, RZ ;  /* 0x000000041e007c24 */ /* 0x000fe2000f8e02ff */
[----:B------:R-:W-:-:S03]  /*d2e0*/  IADD3 R18, -R8, UR41, -R18 ;  /* 0x0000002908127c10 */ /* 0x000fc6000fffe912 */
[----:B------:R-:W-:Y:S01]  /*d2f0*/  IMAD R7, R19, UR5, R0 ;  /* 0x0000000513077c24 */ /* 0x000fe2000f8e0200 */
[----:B------:R-:W-:-:S03]  /*d300*/  ULDC.64 UR4, c[0x0][0x310] ;  /* 0x0000c40000047ab9 */ /* 0x000fc60000000a00 */
[----:B------:R-:W-:Y:S02]  /*d310*/  IMAD.IADD R3, R3, 0x1, R7 ;  /* 0x0000000103037824 */ /* 0x000fe400078e0207 */
[----:B------:R-:W-:Y:S02]  /*d320*/  IMAD R7, R27, UR4, RZ ;  /* 0x000000041b077c24 */ /* 0x000fe4000f8e02ff */
[----:B------:R-:W-:-:S04]  /*d330*/  IMAD.WIDE.U32 R2, R26, UR4, R2 ;  /* 0x000000041a027c25 */ /* 0x000fc8000f8e0002 */
[----:B------:R-:W-:Y:S01]  /*d340*/  IMAD R7, R26, UR5, R7 ;  /* 0x000000051a077c24 */ /* 0x000fe2000f8e0207 */
[----:B------:R-:W-:-:S03]  /*d350*/  ULDC.64 UR4, c[0x0][0x308] ;  /* 0x0000c20000047ab9 */ /* 0x000fc60000000a00 */
[----:B------:R-:W-:Y:S02]  /*d360*/  IMAD.IADD R3, R3, 0x1, R7 ;  /* 0x0000000103037824 */ /* 0x000fe400078e0207 */
        /* <DEDUP_REMOVED lines=8> */
[----:B------:R-:W-:Y:S02]  /*d3f0*/  ULDC UR4, c[0x0][0x2f4] ;  /* 0x0000bd0000047ab9 */ /* 0x000fe40000000800 */
[----:B------:R-:W-:-:S02]  /*d400*/  ISETP.GE.AND P2, PT, R22, UR4, PT ;  /* 0x0000000416007c0c */ /* 0x000fc4000bf46270 */
[----:B------:R-:W-:Y:S02]  /*d410*/  LEA.HI.X R4, R2, UR7, R3, 0x1, P0 ;  /* 0x0000000702047c11 */ /* 0x000fe400080f0c03 */
[----:B------:R-:W-:Y:S02]  /*d420*/  LOP3.LUT R2, R5, 0x1c0, RZ, 0xc0, !PT ;  /* 0x000001c005027812 */ /* 0x000fe400078ec0ff */
[----:B------:R-:W-:Y:S02]  /*d430*/  ISETP.GE.AND P0, PT, R18, 0x1, PT ;  /* 0x000000011200780c */ /* 0x000fe40003f06270 */
[----:B------:R-:W-:-:S04]  /*d440*/  LOP3.LUT R5, R2, 0x38, R5, 0xf8, !PT ;  /* 0x0000003802057812 */ /* 0x000fc800078ef805 */
[----:B------:R-:W-:Y:S01]  /*d450*/  LOP3.LUT R5, R5, 0x38, R24, 0x78, !PT ;  /* 0x0000003805057812 */ /* 0x000fe200078e7818 */
[----:B------:R-:W-:Y:S01]  /*d460*/  IMAD.SHL.U32 R24, R6, 0x8, RZ ;  /* 0x0000000806187824 */ /* 0x000fe200078e00ff */
[----:B------:R-:W-:-:S04]  /*d470*/  @P2 LOP3.LUT R16, R16, 0x1, RZ, 0xfc, !PT ;  /* 0x0000000110102812 */ /* 0x000fc800078efcff */
[----:B------:R-:W-:Y:S01]  /*d480*/  LOP3.LUT R24, R5, 0x200, R24, 0xf8, !PT ;  /* 0x0000020005187812 */ /* 0x000fe200078ef818 */
[----:B------:R-:W-:Y:S06]  /*d490*/  BRA.DIV UR5, `(.L_x_222) ;  /* 0x00000036056c7947 */ /* 0x000fec000b800000 */
[----:B------:R-:W0:Y:S01]  /*d4a0*/  SHFL.IDX PT, R14, R0, RZ, 0x181f ;  /* 0x00181fff000e7589 */ /* 0x000e2200000e0000 */
[----:B------:R-:W-:-:S03]  /*d4b0*/  @P0 LEA R7, R24, UR42, 0x1 ;  /* 0x0000002a18070c11 */ /* 0x000fc6000f8e08ff */
[----:B------:R-:W1:Y:S04]  /*d4c0*/  SHFL.IDX PT, R2, R4, RZ, 0x181f ;  /* 0x00181fff04027589 */ /* 0x000e6800000e0000 */
[----:B------:R-:W-:Y:S01]  /*d4d0*/  SHFL.IDX PT, R5, R4, 0x1, 0x181f ;  /* 0x00381f0004057f89 */ /* 0x000fe200000e0000 */
[----:B0-----:R-:W-:-:S05]  /*d4e0*/  @P0 LEA R14, P1, R22, R14, 0x1 ;  /* 0x0000000e160e0211 */ /* 0x001fca00078208ff */
[----:B-1----:R-:W-:Y:S02]  /*d4f0*/  @P0 IMAD.X R3, RZ, RZ, R2, P1 ;  /* 0x000000ffff030224 */ /* 0x002fe400008e0602 */
        /* <DEDUP_REMOVED lines=10> */
[----:B------:R-:W-:-:S03]  /*d5a0*/  ISETP.GE.AND P0, PT, R18, 0x21, PT ;  /* 0x000000211200780c */ /* 0x000fc60003f06270 */
[----:B------:R-:W2:Y:S10]  /*d5b0*/  SHFL.IDX PT, R4, R4, 0x3, 0x181f ;  /* 0x00781f0004047f89 */ /* 0x000eb400000e0000 */
[----:B0-----:R-:W-:-:S02]  /*d5c0*/  @P0 LEA R2, P1, R22, R14, 0x1 ;  /* 0x0000000e16020211 */ /* 0x001fc400078208ff */
[----:B------:R0:W3:Y:S03]  /*d5d0*/  SHFL.IDX PT, R14, R0, 0x3, 0x181f ;  /* 0x00781f00000e7f89 */ /* 0x0000e600000e0000 */
[----:B-1----:R-:W-:Y:S01]  /*d5e0*/  @P0 IMAD.X R3, RZ, RZ, R5, P1 ;  /* 0x000000ffff030224 */ /* 0x002fe200008e0605 */
[----:B------:R-:W-:-:S05]  /*d5f0*/  @P0 LEA R5, R24, UR42, 0x1 ;  /* 0x0000002a18050c11 */ /* 0x000fca000f8e08ff */
[----:B------:R0:W-:Y:S02]  /*d600*/  @P0 LDGSTS.E.BYPASS.LTC128B.128 [R5+0x23400], desc[UR36][R2.64], !P2 ;  /* 0x2340000002050fae */ /* 0x0001e4000d101d64 */
.L_x_276:
[----:B------:R-:W-:-:S13]  /*d610*/  ISETP.GE.AND P0, PT, R18, 0x31, PT ;  /* 0x000000311200780c */ /* 0x000fda0003f06270 */
[----:B0--3--:R-:W-:Y:S02]  /*d620*/  @P0 LEA R2, P1, R22, R14, 0x1 ;  /* 0x0000000e16020211 */ /* 0x009fe400078208ff */
[----:B------:R-:W-:-:S03]  /*d630*/  @P0 LEA R5, R24, UR42, 0x1 ;  /* 0x0000002a18050c11 */ /* 0x000fc6000f8e08ff */
[----:B--2---:R-:W-:-:S05]  /*d640*/  @P0 IMAD.X R3, RZ, RZ, R4, P1 ;  /* 0x000000ffff030224 */ /* 0x004fca00008e0604 */
        /* <DEDUP_REMOVED lines=8> */
[----:B------:R-:W-:-:S13]  /*d6d0*/  LOP3.LUT P2, RZ, R16, 0x400, RZ, 0xc0, !PT ;  /* 0x0000040010ff7812 */ /* 0x000fda000784c0ff */
[----:B0-----:R-:W-:Y:S05]  /*d6e0*/  @!P2 BRA `(.L_x_223) ;  /* 0x000000000004a947 */ /* 0x001fea0003800000 */
[----:B------:R-:W-:Y:S01]  /*d6f0*/  BPT.TRAP 0x1 ;  /* 0x000000040000795c */ /* 0x000fe20000300000 */
.L_x_223:
[----:B------:R-:W-:Y:S01]  /*d700*/  SYNCS.ARRIVE.TRANS64.A1T0 RZ, [UR42+0x38830], RZ ;  /* 0x038830ffffff79a7 */ /* 0x000fe2000810002a */
[----:B------:R-:W-:Y:S05]  /*d710*/  WARPSYNC.ALL ;  /* 0x0000000000007948 */ /* 0x000fea0003800000 */
[----:B------:R-:W-:Y:S01]  /*d720*/  UIADD3 UR4, UR42, 0x20400, URZ ;  /* 0x000204002a047890 */ /* 0x000fe2000fffe03f */
[----:B------:R-:W-:Y:S01]  /*d730*/  BAR.SYNC.DEFER_BLOCKING 0x8, 0x100 ;  /* 0x0204000000007b1d */ /* 0x000fe20000010000 */
[----:B------:R-:W-:Y:S02]  /*d740*/  USHF.R.S32.HI UR46, URZ, 0x1f, UR43 ;  /* 0x0000001f3f2e7899 */ /* 0x000fe4000801142b */
[----:B------:R-:W-:-:S06]  /*d750*/  ULOP3.LUT UP0, URZ, UR4, 0x3ff, URZ, 0xc0, !UPT ;  /* 0x000003ff043f7892 */ /* 0x000fcc000f80c03f */
        /* <DEDUP_REMOVED lines=9> */
[----:B------:R-:W-:Y:S02]  /*d7f0*/  IMAD.U32 R5, RZ, RZ, UR5 ;  /* 0x00000005ff057e24 */ /* 0x000fe4000f8e00ff */
[----:B------:R-:W-:Y:S02]  /*d800*/  IMAD.U32 R6, RZ, RZ, UR6 ;  /* 0x00000006ff067e24 */ /* 0x000fe4000f8e00ff */
[----:B------:R-:W-:-:S02]  /*d810*/  IMAD.U32 R7, RZ, RZ, UR7 ;  /* 0x00000007ff077e24 */ /* 0x000fc4000f8e00ff */
[----:B------:R-:W-:Y:S02]  /*d820*/  IMAD.U32 R11, RZ, RZ, UR9 ;  /* 0x00000009ff0b7e24 */ /* 0x000fe4000f8e00ff */
[----:B------:R-:W-:Y:S02]  /*d830*/  IMAD.MOV.U32 R8, RZ, RZ, 0x70 ;  /* 0x00000070ff087424 */ /* 0x000fe400078e00ff */
[----:B------:R-:W-:Y:S02]  /*d840*/  IMAD.MOV.U32 R12, RZ, RZ, 0x1 ;  /* 0x00000001ff0c7424 */ /* 0x000fe400078e00ff */
[----:B------:R-:W-:-:S07]  /*d850*/  IMAD.MOV.U32 R13, RZ, RZ, RZ ;  /* 0x000000ffff0d7224 */ /* 0x000fce00078e00ff */
[----:B------:R-:W-:-:S07]  /*d860*/  LEPC R20, `(.L_x_224) ;  /* 0x000000001014794e */ /* 0x000fce0000000000 */
[----:B0-----:R-:W-:Y:S05]  /*d870*/  CALL.ABS.NOINC R2 ;  /* 0x0000000002007343 */ /* 0x001fea0003c00000 */
.L_x_224:
[----:B------:R-:W0:Y:S01]  /*d880*/  LDC R8, c[0x0][0x448] ;  /* 0x00011200ff087b82 */ /* 0x000e220000000800 */
[----:B------:R-:W1:Y:S01]  /*d890*/  S2R R20, SR_CTAID.X ;  /* 0x0000000000147919 */ /* 0x000e620000002500 */
[----:B------:R-:W-:Y:S01]  /*d8a0*/  R2UR UR6, R23 ;  /* 0x00000000170672ca */ /* 0x000fe200000e0000 */
[----:B------:R-:W-:Y:S01]  /*d8b0*/  ULDC.64 UR8, c[0x0][0x2d8] ;  /* 0x0000b60000087ab9 */ /* 0x000fe20000000a00 */
[----:B------:R-:W-:Y:S01]  /*d8c0*/  LOP3.LUT R16, R16, 0xfffff7ff, RZ, 0xc0, !PT ;  /* 0xfffff7ff10107812 */ /* 0x000fe200078ec0ff */
[----:B------:R-:W-:Y:S01]  /*d8d0*/  UIMAD.WIDE.U32 UR4, UR39, UR8, URZ ;  /* 0x00000008270472a5 */ /* 0x000fe2000f8e003f */
[----:B------:R-:W2:Y:S09]  /*d8e0*/  S2R R21, SR_TID.X ;  /* 0x0000000000157919 */ /* 0x000eb20000002100 */
[----:B------:R-:W-:-:S04]  /*d8f0*/  UIMAD UR6, UR6, UR8, URZ ;  /* 0x00000008060672a4 */ /* 0x000fc8000f8e023f */
[----:B------:R-:W-:-:S03]  /*d900*/  UIMAD UR6, UR39, UR9, UR6 ;  /* 0x00000009270672a4 */ /* 0x000fc6000f8e0206 */
[----:B------:R-:W-:Y:S01]  /*d910*/  ULDC.64 UR8, c[0x0][0x2e0] ;  /* 0x0000b80000087ab9 */ /* 0x000fe20000000a00 */
[----:B------:R-:W-:Y:S01]  /*d920*/  UIADD3 UR5, UR5, UR6, URZ ;  /* 0x0000000605057290 */ /* 0x000fe2000fffe03f */
[----:B0-----:R-:W-:Y:S01]  /*d930*/  ISETP.NE.AND P0, PT, R8, 0x1, PT ;  /* 0x000000010800780c */ /* 0x001fe20003f05270 */
[----:B------:R-:W-:Y:S02]  /*d940*/  UIMAD UR6, UR46, UR8, URZ ;  /* 0x000000082e0672a4 */ /* 0x000fe4000f8e023f */
[----:B------:R-:W-:Y:S02]  /*d950*/  UIMAD.WIDE.U32 UR4, UR43, UR8, UR4 ;  /* 0x000000082b0472a5 */ /* 0x000fe4000f8e0004 */
[----:B------:R-:W-:Y:S01]  /*d960*/  UIMAD UR6, UR43, UR9, UR6 ;  /* 0x000000092b0672a4 */ /* 0x000fe2000f8e0206 */
[----:B-1----:R-:W-:-:S03]  /*d970*/  IMAD R36, R20, 0x40, R31 ;  /* 0x0000004014247824 */ /* 0x002fc600078e021f */
[----:B------:R-:W-:Y:S01]  /*d980*/  UIADD3 UR6, UR5, UR6, URZ ;  /* 0x0000000605067290 */ /* 0x000fe2000fffe03f */
[----:B------:R-:W-:-:S03]  /*d990*/  IMAD.U32 R4, RZ, RZ, UR4 ;  /* 0x00000004ff047e24 */ /* 0x000fc6000f8e00ff */
[----:B------:R-:W0:Y:S01]  /*d9a0*/  @P0 LDC R3, c[0x0][0x44c] ;  /* 0x00011300ff030b82 */ /* 0x000e220000000800 */
[----:B------:R-:W-:Y:S01]  /*d9b0*/  IMAD.MOV.U32 R6, RZ, RZ, R36 ;  /* 0x000000ffff067224 */ /* 0x000fe200078e0024 */
[----:B------:R-:W-:Y:S01]  /*d9c0*/  @P0 LOP3.LUT R16, R16, 0x800, RZ, 0xfc, !PT ;  /* 0x0000080010100812 */ /* 0x000fe200078efcff */
[----:B------:R-:W-:Y:S01]  /*d9d0*/  IMAD.MOV.U32 R2, RZ, RZ, R4 ;  /* 0x000000ffff027224 */ /* 0x000fe200078e0004 */
[----:B--2---:R-:W-:-:S04]  /*d9e0*/  LOP3.LUT R21, R21, 0x7f, RZ, 0xc0, !PT ;  /* 0x0000007f15157812 */ /* 0x004fc800078ec0ff */
[----:B------:R-:W1:Y:S01]  /*d9f0*/  @P0 LDC R5, c[0x0][0x450] ;  /* 0x00011400ff050b82 */ /* 0x000e620000000800 */
[----:B------:R-:W-:Y:S01]  /*da00*/  SHF.R.U32.HI R21, RZ, 0x3, R21 ;  /* 0x00000003ff157819 */ /* 0x000fe20000011615 */
[----:B0-----:R-:W-:-:S04]  /*da10*/  @P0 IMAD.HI.U32 R0, R36, R3, RZ ;  /* 0x0000000324000227 */ /* 0x001fc800078e00ff */
[----:B------:R-:W-:Y:S01]  /*da20*/  IMAD.U32 R3, RZ, RZ, UR6 ;  /* 0x00000006ff037e24 */ /* 0x000fe2000f8e00ff */
[----:B-1----:R-:W-:Y:S01]  /*da30*/  @P0 SHF.R.U32.HI R6, RZ, R5, R0 ;  /* 0x00000005ff060219 */ /* 0x002fe20000011600 */
[----:B------:R-:W-:Y:S01]  /*da40*/  IMAD.U32 R5, RZ, RZ, UR5 ;  /* 0x00000005ff057e24 */ /* 0x000fe2000f8e00ff */
[----:B------:R-:W-:Y:S02]  /*da50*/  ULDC.64 UR4, c[0x0][0x2d0] ;  /* 0x0000b40000047ab9 */ /* 0x000fe40000000a00 */
[--C-:B------:R-:W-:Y:S01]  /*da60*/  SHF.R.S32.HI R0, RZ, 0x1f, R6.reuse ;  /* 0x0000001fff007819 */ /* 0x100fe20000011406 */
[----:B------:R-:W-:Y:S02]  /*da70*/  IMAD.MOV R7, RZ, RZ, -R6 ;  /* 0x000000ffff077224 */ /* 0x000fe400078e0a06 */
[----:B------:R-:W-:-:S04]  /*da80*/  IMAD.WIDE.U32 R2, R6, UR4, R2 ;  /* 0x0000000406027c25 */ /* 0x000fc8000f8e0002 */
[----:B------:R-:W-:Y:S02]  /*da90*/  IMAD R5, R0, UR4, RZ ;  /* 0x0000000400057c24 */ /* 0x000fe4000f8e02ff */
[----:B------:R-:W-:Y:S02]  /*daa0*/  IMAD R0, R8, R7, R36 ;  /* 0x0000000708007224 */ /* 0x000fe400078e0224 */
[----:B------:R-:W-:Y:S01]  /*dab0*/  IMAD R4, R6, UR5, R5 ;  /* 0x0000000506047c24 */ /* 0x000fe2000f8e0205 */
[----:B------:R-:W-:Y:S02]  /*dac0*/  ULDC.64 UR4, c[0x0][0x2c8] ;  /* 0x0000b20000047ab9 */ /* 0x000fe40000000a00 */
[----:B------:R-:W-:Y:S01]  /*dad0*/  SHF.R.S32.HI R5, RZ, 0x1f, R0 ;  /* 0x0000001fff057819 */ /* 0x000fe20000011400 */
[----:B------:R-:W-:-:S04]  /*dae0*/  IMAD.IADD R3, R3, 0x1, R4 ;  /* 0x0000000103037824 */ /* 0x000fc800078e0204 */
[----:B------:R-:W-:Y:S02]  /*daf0*/  IMAD R5, R5, UR4, RZ ;  /* 0x0000000405057c24 */ /* 0x000fe4000f8e02ff */
[----:B------:R-:W-:-:S04]  /*db00*/  IMAD.WIDE.U32 R2, R0, UR4, R2 ;  /* 0x0000000400027c25 */ /* 0x000fc8000f8e0002 */
[----:B------:R-:W-:Y:S01]  /*db10*/  IMAD R5, R0, UR5, R5 ;  /* 0x0000000500057c24 */ /* 0x000fe2000f8e0205 */
[----:B------:R-:W-:Y:S02]  /*db20*/  ULDC.64 UR4, c[0x0][0x280] ;  /* 0x0000a00000047ab9 */ /* 0x000fe40000000a00 */
[----:B------:R-:W-:Y:S01]  /*db30*/  LEA R0, P0, R2, UR4, 0x1 ;  /* 0x0000000402007c11 */ /* 0x000fe2000f8008ff */
[----:B------:R-:W-:Y:S01]  /*db40*/  IMAD.IADD R3, R3, 0x1, R5 ;  /* 0x0000000103037824 */ /* 0x000fe200078e0205 */
[----:B------:R-:W-:-:S04]  /*db50*/  ULDC UR4, c[0x0][0x2b8] ;  /* 0x0000ae0000047ab9 */ /* 0x000fc80000000800 */
[----:B------:R-:W-:Y:S01]  /*db60*/  LEA.HI.X R4, R2, UR5, R3, 0x1, P0 ;  /* 0x0000000502047c11 */ /* 0x000fe200080f0c03 */
[----:B------:R-:W-:Y:S01]  /*db70*/  UMOV UR5, 0xffffffff ;  /* 0xffffffff00057882 */ /* 0x000fe20000000000 */
[----:B------:R-:W-:Y:S02]  /*db80*/  ISETP.GE.AND P0, PT, R22, UR4, PT ;  /* 0x0000000416007c0c */ /* 0x000fe4000bf06270 */
[----:B------:R-:W-:Y:S11]  /*db90*/  BRA.DIV UR5, `(.L_x_225) ;  /* 0x0000003205cc7947 */ /* 0x000ff6000b800000 */
[----:B------:R-:W0:Y:S01]  /*dba0*/  LDC R3, c[0x0][0x448] ;  /* 0x00011200ff037b82 */ /* 0x000e220000000800 */
[----:B------:R-:W1:Y:S01]  /*dbb0*/  SHFL.IDX PT, R14, R0, RZ, 0x181f ;  /* 0x00181fff000e7589 */ /* 0x000e6200000e0000 */
[----:B------:R-:W-:Y:S01]  /*dbc0*/  ULDC UR4, c[0x0][0x288] ;  /* 0x0000a20000047ab9 */ /* 0x000fe20000000800 */
[----:B------:R-:W-:Y:S01]  /*dbd0*/  IMAD R6, R20, 0x40, R21 ;  /* 0x0000004014067824 */ /* 0x000fe200078e0215 */
[----:B------:R-:W-:Y:S01]  /*dbe0*/  LOP3.LUT R16, R16, 0xfffffeff, RZ, 0xc0, !PT ;  /* 0xfffffeff10107812 */ /* 0x000fe200078ec0ff */
[----:B------:R-:W2:Y:S02]  /*dbf0*/  SHFL.IDX PT, R2, R4, RZ, 0x181f ;  /* 0x00181fff04027589 */ /* 0x000ea400000e0000 */
[----:B------:R-:W-:Y:S02]  /*dc00*/  VIADD R8, R6, 0x10 ;  /* 0x0000001006087836 */ /* 0x000fe40000000000 */
[----:B------:R-:W3:Y:S04]  /*dc10*/  SHFL.IDX PT, R7, R0, 0x1, 0x181f ;  /* 0x00381f0000077f89 */ /* 0x000ee800000e0000 */
[----:B------:R-:W4:Y:S01]  /*dc20*/  SHFL.IDX PT, R9, R4, 0x1, 0x181f ;  /* 0x00381f0004097f89 */ /* 0x000f2200000e0000 */
[----:B0-----:R-:W-:-:S05]  /*dc30*/  IMAD R5, R3, UR4, RZ ;  /* 0x0000000403057c24 */ /* 0x001fca000f8e02ff */
[-C--:B------:R-:W-:Y:S02]  /*dc40*/  ISETP.GE.AND P2, PT, R6, R5.reuse, PT ;  /* 0x000000050600720c */ /* 0x080fe40003f46270 */
[----:B------:R-:W-:-:S11]  /*dc50*/  ISETP.GE.AND P3, PT, R8, R5, PT ;  /* 0x000000050800720c */ /* 0x000fd60003f66270 */
[----:B-1----:R-:W-:Y:S02]  /*dc60*/  @!P2 LEA R3, P1, R22, R14, 0x1 ;  /* 0x0000000e1603a211 */ /* 0x002fe400078208ff */
[----:B------:R-:W-:Y:S01]  /*dc70*/  @!P2 LEA R8, R24, UR42, 0x1 ;  /* 0x0000002a1808ac11 */ /* 0x000fe2000f8e08ff */
[----:B------:R-:W-:Y:S01]  /*dc80*/  SHFL.IDX PT, R14, R0, 0x3, 0x181f ;  /* 0x00781f00000e7f89 */ /* 0x000fe200000e0000 */
[----:B------:R-:W-:Y:S01]  /*dc90*/  @P2 LOP3.LUT R16, R16, 0x100, RZ, 0xfc, !PT ;  /* 0x0000010010102812 */ /* 0x000fe200078efcff */
[----:B--2---:R-:W-:Y:S01]  /*dca0*/  @!P2 IMAD.X R2, RZ, RZ, R2, P1 ;  /* 0x000000ffff02a224 */ /* 0x004fe200008e0602 */
[----:B---3--:R-:W-:Y:S02]  /*dcb0*/  @!P3 LEA R7, P1, R22, R7, 0x1 ;  /* 0x000000071607b211 */ /* 0x008fe400078208ff */
[----:B------:R-:W-:Y:S02]  /*dcc0*/  @!P3 LEA R10, R24, UR42, 0x1 ;  /* 0x0000002a180abc11 */ /* 0x000fe4000f8e08ff */
[----:B------:R-:W-:-:S02]  /*dcd0*/  @!P2 LOP3.LUT R3, R3, R2, RZ, 0x3c, !PT ;  /* 0x000000020303a212 */ /* 0x000fc400078e3cff */
[----:B----4-:R-:W-:Y:S02]  /*dce0*/  @!P3 IADD3.X R9, RZ, R9, RZ, P1, !PT ;  /* 0x00000009ff09b210 */ /* 0x010fe40000ffe4ff */
[C---:B------:R-:W-:Y:S02]  /*dcf0*/  @!P2 LOP3.LUT R2, R3.reuse, R2, RZ, 0x3c, !PT ;  /* 0x000000020302a212 */ /* 0x040fe400078e3cff */
[----:B------:R-:W-:Y:S02]  /*dd00*/  LOP3.LUT R16, R16, 0xffffff7f, RZ, 0xc0, !PT ;  /* 0xffffff7f10107812 */ /* 0x000fe400078ec0ff */
[----:B------:R-:W-:Y:S02]  /*dd10*/  @!P2 LOP3.LUT R3, R3, R2, RZ, 0x3c, !PT ;  /* 0x000000020303a212 */ /* 0x000fe400078e3cff */
[----:B------:R-:W-:-:S03]  /*dd20*/  @P3 LOP3.LUT R16, R16, 0x80, RZ, 0xfc, !PT ;  /* 0x0000008010103812 */ /* 0x000fc600078efcff */
[----:B------:R0:W-:Y:S01]  /*dd30*/  @!P2 LDGSTS.E.BYPASS.LTC128B.128 [R8+0x20400], desc[UR36][R2.64], !P0 ;  /* 0x204000000208afae */ /* 0x0001e2000c101d64 */
[----:B------:R-:W-:-:S03]  /*dd40*/  LOP3.LUT R16, R16, 0xffffffbf, RZ, 0xc0, !PT ;  /* 0xffffffbf10107812 */ /* 0x000fc600078ec0ff */
[----:B0-----:R-:W0:Y:S01]  /*dd50*/  SHFL.IDX PT, R8, R0, 0x2, 0x181f ;  /* 0x00581f0000087f89 */ /* 0x001e2200000e0000 */
[----:B------:R-:W-:-:S03]  /*dd60*/  VIADD R3, R6, 0x20 ;  /* 0x0000002006037836 */ /* 0x000fc60000000000 */
[----:B------:R-:W1:Y:S02]  /*dd70*/  SHFL.IDX PT, R2, R4, 0x2, 0x181f ;  /* 0x00581f0004027f89 */ /* 0x000e6400000e0000 */
[----:B------:R-:W-:Y:S01]  /*dd80*/  ISETP.GE.AND P2, PT, R3, R5, PT ;  /* 0x000000050300720c */ /* 0x000fe20003f46270 */
[----:B------:R-:W-:Y:S01]  /*dd90*/  @!P3 IMAD.MOV.U32 R3, RZ, RZ, R9 ;  /* 0x000000ffff03b224 */ /* 0x000fe200078e0009 */
[----:B------:R-:W2:Y:S11]  /*dda0*/  SHFL.IDX PT, R4, R4, 0x3, 0x181f ;  /* 0x00781f0004047f89 */ /* 0x000eb600000e0000 */
[----:B------:R-:W-:-:S02]  /*ddb0*/  @P2 LOP3.LUT R16, R16, 0x40, RZ, 0xfc, !PT ;  /* 0x0000004010102812 */ /* 0x000fc400078efcff */
[----:B0-----:R-:W-:-:S05]  /*ddc0*/  @!P2 LEA R8, P1, R22, R8, 0x1 ;  /* 0x000000081608a211 */ /* 0x001fca00078208ff */
[----:B-1----:R-:W-:Y:S02]  /*ddd0*/  @!P2 IMAD.X R11, RZ, RZ, R2, P1 ;  /* 0x000000ffff0ba224 */ /* 0x002fe400008e0602 */
[----:B------:R-:W-:Y:S01]  /*dde0*/  @!P3 IMAD.MOV.U32 R2, RZ, RZ, R7 ;  /* 0x000000ffff02b224 */ /* 0x000fe200078e0007 */
[----:B------:R-:W-:-:S04]  /*ddf0*/  @!P2 LEA R7, R24, UR42, 0x1 ;  /* 0x0000002a1807ac11 */ /* 0x000fc8000f8e08ff */
[----:B------:R0:W-:Y:S02]  /*de00*/  @!P3 LDGSTS.E.BYPASS.LTC128B.128 [R10+0x20c00], desc[UR36][R2.64], !P0 ;  /* 0x20c00000020abfae */ /* 0x0001e4000c101d64 */
[----:B0-----:R-:W-:Y:S02]  /*de10*/  @!P2 IMAD.MOV.U32 R2, RZ, RZ, R8 ;  /* 0x000000ffff02a224 */ /* 0x001fe400078e0008 */
[----:B------:R-:W-:-:S05]  /*de20*/  @!P2 IMAD.MOV.U32 R3, RZ, RZ, R11 ;  /* 0x000000ffff03a224 */ /* 0x000fca00078e000b */
[----:B--2---:R0:W-:Y:S02]  /*de30*/  @!P2 LDGSTS.E.BYPASS.LTC128B.128 [R7+0x21400], desc[UR36][R2.64], !P0 ;  /* 0x214000000207afae */ /* 0x0041e4000c101d64 */
.L_x_285:
[----:B------:R-:W-:Y:S01]  /*de40*/  VIADD R6, R6, 0x30 ;  /* 0x0000003006067836 */ /* 0x000fe20000000000 */
[----:B------:R-:W-:-:S04]  /*de50*/  LOP3.LUT R16, R16, 0xffffdfff, RZ, 0xc0, !PT ;  /* 0xffffdfff10107812 */ /* 0x000fc800078ec0ff */
[----:B------:R-:W-:-:S13]  /*de60*/  ISETP.GE.AND P2, PT, R6, R5, PT ;  /* 0x000000050600720c */ /* 0x000fda0003f46270 */
[----:B0-----:R-:W-:Y:S02]  /*de70*/  @!P2 LEA R2, P1, R22, R14, 0x1 ;  /* 0x0000000e1602a211 */ /* 0x001fe400078208ff */
[----:B------:R-:W-:Y:S02]  /*de80*/  @!P2 LEA R5, R24, UR42, 0x1 ;  /* 0x0000002a1805ac11 */ /* 0x000fe4000f8e08ff */
[----:B------:R-:W-:Y:S01]  /*de90*/  @P2 LOP3.LUT R16, R16, 0x2000, RZ, 0xfc, !PT ;  /* 0x0000200010102812 */ /* 0x000fe200078efcff */
[----:B------:R-:W-:-:S05]  /*dea0*/  @!P2 IMAD.X R3, RZ, RZ, R4, P1 ;  /* 0x000000ffff03a224 */ /* 0x000fca00008e0604 */
        /* <DEDUP_REMOVED lines=8> */
[----:B------:R-:W-:Y:S02]  /*df30*/  UIADD3 UR4, UR42, 0x26400, URZ ;  /* 0x000264002a047890 */ /* 0x000fe4000fffe03f */
[----:B------:R-:W-:Y:S02]  /*df40*/  SYNCS.ARRIVE.TRANS64.A1T0 RZ, [UR42+0x38800], RZ ;  /* 0x038800ffffff79a7 */ /* 0x000fe4000810002a */
[----:B------:R-:W-:-:S06]  /*df50*/  ULOP3.LUT UP0, URZ, UR4, 0x3ff, URZ, 0xc0, !UPT ;  /* 0x000003ff043f7892 */ /* 0x000fcc000f80c03f */
[----:B------:R-:W-:-:S13]  /*df60*/  PLOP3.LUT P0, PT, PT, PT, UP0, 0x80, 0x0 ;  /* 0x000000000000781c */ /* 0x000fda0003f0f008 */
[----:B0-----:R-:W-:Y:S05]  /*df70*/  @!P0 BRA `(.L_x_226) ;  /* 0x0000000000408947 */ /* 0x001fea0003800000 */
[----:B------:R-:W-:Y:S01]  /*df80*/  MOV R2, 0x0 ;  /* 0x0000000000027802 */ /* 0x000fe20000000f00 */
[----:B------:R-:W-:Y:S01]  /*df90*/  ULDC.64 UR6, c[0x4][0x90] ;  /* 0x0100240000067ab9 */ /* 0x000fe20000000a00 */
[----:B------:R-:W-:Y:S01]  /*dfa0*/  ULDC.64 UR8, c[0x4][0x98] ;  /* 0x0100260000087ab9 */ /* 0x000fe20000000a00 */
[----:B------:R-:W-:Y:S01]  /*dfb0*/  ULDC.64 UR4, c[0x4][0x28] ;  /* 0x01000a0000047ab9 */ /* 0x000fe20000000a00 */
[----:B------:R-:W-:Y:S01]  /*dfc0*/  IMAD.U32 R4, RZ, RZ, UR6 ;  /* 0x00000006ff047e24 */ /* 0x000fe2000f8e00ff */
[----:B------:R-:W-:Y:S01]  /*dfd0*/  MOV R13, RZ ;  /* 0x000000ff000d7202 */ /* 0x000fe20000000f00 */
[----:B------:R-:W0:Y:S01]  /*dfe0*/  LDC.64 R2, c[0x4][R2] ;  /* 0x0100000002027b82 */ /* 0x000e220000000a00 */
[----:B------:R-:W-:Y:S02]  /*dff0*/  IMAD.U32 R5, RZ, RZ, UR7 ;  /* 0x00000007ff057e24 */ /* 0x000fe4000f8e00ff */
[----:B------:R-:W-:Y:S02]  /*e000*/  IMAD.U32 R6, RZ, RZ, UR8 ;  /* 0x00000008ff067e24 */ /* 0x000fe4000f8e00ff */
[----:B------:R-:W-:-:S02]  /*e010*/  IMAD.U32 R7, RZ, RZ, UR9 ;  /* 0x00000009ff077e24 */ /* 0x000fc4000f8e00ff */
[----:B------:R-:W-:Y:S02]  /*e020*/  IMAD.U32 R10, RZ, RZ, UR4 ;  /* 0x00000004ff0a7e24 */ /* 0x000fe4000f8e00ff */
[----:B------:R-:W-:Y:S02]  /*e030*/  IMAD.U32 R11, RZ, RZ, UR5 ;  /* 0x00000005ff0b7e24 */ /* 0x000fe4000f8e00ff */
[----:B------:R-:W-:Y:S02]  /*e040*/  IMAD.MOV.U32 R8, RZ, RZ, 0x70 ;  /* 0x00000070ff087424 */ /* 0x000fe400078e00ff */
[----:B------:R-:W-:-:S07]  /*e050*/  IMAD.MOV.U32 R12, RZ, RZ, 0x1 ;  /* 0x00000001ff0c7424 */ /* 0x000fce00078e00ff */
[----:B------:R-:W-:-:S07]  /*e060*/  LEPC R20, `(.L_x_226) ;  /* 0x000000001014794e */ /* 0x000fce0000000000 */
[----:B0-----:R-:W-:Y:S05]  /*e070*/  CALL.ABS.NOINC R2 ;  /* 0x0000000002007343 */ /* 0x001fea0003c00000 */
.L_x_226:
[----:B------:R-:W0:Y:S01]  /*e080*/  LDC R2, c[0x0][0x448] ;  /* 0x00011200ff027b82 */ /* 0x000e220000000800 */
[----:B------:R-:W-:Y:S01]  /*e090*/  R2UR UR6, R23 ;  /* 0x00000000170672ca */ /* 0x000fe200000e0000 */
[----:B------:R-:W-:Y:S01]  /*e0a0*/  ULDC.64 UR8, c[0x0][0x3d8] ;  /* 0x0000f60000087ab9 */ /* 0x000fe20000000a00 */
[----:B------:R-:W-:Y:S01]  /*e0b0*/  ULDC UR7, c[0x0][0x448] ;  /* 0x0001120000077ab9 */ /* 0x000fe20000000800 */
[----:B------:R-:W-:Y:S01]  /*e0c0*/  UIMAD.WIDE.U32 UR4, UR39, UR8, URZ ;  /* 0x00000008270472a5 */ /* 0x000fe2000f8e003f */
[C---:B------:R-:W-:Y:S02]  /*e0d0*/  LOP3.LUT R10, R22.reuse, 0x80, RZ, 0xfc, !PT ;  /* 0x00000080160a7812 */ /* 0x040fe400078efcff */
[C---:B------:R-:W-:Y:S02]  /*e0e0*/  LOP3.LUT R8, R22.reuse, 0x40, RZ, 0xfc, !PT ;  /* 0x0000004016087812 */ /* 0x040fe400078efcff */
[----:B------:R-:W-:Y:S02]  /*e0f0*/  LOP3.LUT R6, R22, 0x180, RZ, 0xfc, !PT ;  /* 0x0000018016067812 */ /* 0x000fe400078efcff */
[----:B------:R-:W-:-:S03]  /*e100*/  LOP3.LUT R16, R16, 0xfffff7ff, RZ, 0xc0, !PT ;  /* 0xfffff7ff10107812 */ /* 0x000fc600078ec0ff */
[----:B------:R-:W-:-:S04]  /*e110*/  UIMAD UR6, UR6, UR8, URZ ;  /* 0x00000008060672a4 */ /* 0x000fc8000f8e023f */
[----:B------:R-:W-:-:S03]  /*e120*/  UIMAD UR6, UR39, UR9, UR6 ;  /* 0x00000009270672a4 */ /* 0x000fc6000f8e0206 */
[----:B------:R-:W-:Y:S01]  /*e130*/  ULDC.64 UR8, c[0x0][0x3e0] ;  /* 0x0000f80000087ab9 */ /* 0x000fe20000000a00 */
[----:B------:R-:W-:Y:S01]  /*e140*/  UIADD3 UR5, UR5, UR6, URZ ;  /* 0x0000000605057290 */ /* 0x000fe2000fffe03f */
[----:B0-----:R-:W-:Y:S01]  /*e150*/  ISETP.NE.AND P6, PT, R2, 0x1, PT ;  /* 0x000000010200780c */ /* 0x001fe20003fc5270 */
[----:B------:R-:W-:Y:S01]  /*e160*/  IMAD.MOV.U32 R2, RZ, RZ, R36 ;  /* 0x000000ffff027224 */ /* 0x000fe200078e0024 */
[----:B------:R-:W-:Y:S02]  /*e170*/  UIMAD UR6, UR46, UR8, URZ ;  /* 0x000000082e0672a4 */ /* 0x000fe4000f8e023f */
[----:B------:R-:W-:Y:S02]  /*e180*/  UIMAD.WIDE.U32 UR4, UR43, UR8, UR4 ;  /* 0x000000082b0472a5 */ /* 0x000fe4000f8e0004 */
[----:B------:R-:W-:-:S03]  /*e190*/  UIMAD UR6, UR43, UR9, UR6 ;  /* 0x000000092b0672a4 */ /* 0x000fc6000f8e0206 */
[----:B------:R-:W-:Y:S01]  /*e1a0*/  ULDC.64 UR8, c[0x0][0x3d0] ;  /* 0x0000f40000087ab9 */ /* 0x000fe20000000a00 */
[----:B------:R-:W-:Y:S01]  /*e1b0*/  UIADD3 UR5, UR5, UR6, URZ ;  /* 0x0000000605057290 */ /* 0x000fe2000fffe03f */
[----:B------:R-:W-:Y:S02]  /*e1c0*/  IMAD.U32 R9, RZ, RZ, UR8 ;  /* 0x00000008ff097e24 */ /* 0x000fe4000f8e00ff */
[----:B------:R-:W0:Y:S08]  /*e1d0*/  @P6 LDC R3, c[0x0][0x44c] ;  /* 0x00011300ff036b82 */ /* 0x000e300000000800 */
[----:B------:R-:W1:Y:S01]  /*e1e0*/  @P6 LDC R0, c[0x0][0x450] ;  /* 0x00011400ff006b82 */ /* 0x000e620000000800 */
[----:B0-----:R-:W-:-:S05]  /*e1f0*/  @P6 IMAD.HI.U32 R3, R36, R3, RZ ;  /* 0x0000000324036227 */ /* 0x001fca00078e00ff */
[----:B-1----:R-:W-:-:S04]  /*e200*/  @P6 SHF.R.U32.HI R2, RZ, R0, R3 ;  /* 0x00000000ff026219 */ /* 0x002fc80000011603 */
[--C-:B------:R-:W-:Y:S01]  /*e210*/  SHF.R.S32.HI R0, RZ, 0x1f, R2.reuse ;  /* 0x0000001fff007819 */ /* 0x100fe20000011402 */
[----:B------:R-:W-:-:S04]  /*e220*/  IMAD.MOV R5, RZ, RZ, -R2 ;  /* 0x000000ffff057224 */ /* 0x000fc800078e0a02 */
[----:B------:R-:W-:Y:S02]  /*e230*/  IMAD R3, R0, UR8, RZ ;  /* 0x0000000800037c24 */ /* 0x000fe4000f8e02ff */
[----:B------:R-:W-:Y:S02]  /*e240*/  IMAD R5, R5, UR7, R36 ;  /* 0x0000000705057c24 */ /* 0x000fe4000f8e0224 */
[C---:B------:R-:W-:Y:S02]  /*e250*/  IMAD R7, R2.reuse, UR9, R3 ;  /* 0x0000000902077c24 */ /* 0x040fe4000f8e0203 */
[----:B------:R-:W-:Y:S01]  /*e260*/  IMAD.WIDE.U32 R2, R2, R9, UR4 ;  /* 0x0000000402027e25 */ /* 0x000fe2000f8e0009 */
[----:B------:R-:W-:Y:S01]  /*e270*/  SHF.R.S32.HI R0, RZ, 0x1f, R5 ;  /* 0x0000001fff007819 */ /* 0x000fe20000011405 */
[----:B------:R-:W-:Y:S02]  /*e280*/  ULDC.64 UR4, c[0x0][0x3c8] ;  /* 0x0000f20000047ab9 */ /* 0x000fe40000000a00 */
[----:B------:R-:W-:-:S02]  /*e290*/  IMAD.IADD R3, R3, 0x1, R7 ;  /* 0x0000000103037824 */ /* 0x000fc400078e0207 */
[----:B------:R-:W-:Y:S02]  /*e2a0*/  IMAD R0, R0, UR4, RZ ;  /* 0x0000000400007c24 */ /* 0x000fe4000f8e02ff */
[----:B------:R-:W-:-:S04]  /*e2b0*/  IMAD.WIDE.U32 R2, R5, UR4, R2 ;  /* 0x0000000405027c25 */ /* 0x000fc8000f8e0002 */
[----:B------:R-:W-:Y:S01]  /*e2c0*/  IMAD R7, R5, UR5, R0 ;  /* 0x0000000505077c24 */ /* 0x000fe2000f8e0200 */
[----:B------:R-:W-:Y:S02]  /*e2d0*/  ULDC.64 UR4, c[0x0][0x390] ;  /* 0x0000e40000047ab9 */ /* 0x000fe40000000a00 */
[----:B------:R-:W-:Y:S01]  /*e2e0*/  LEA R0, P0, R2, UR4, 0x1 ;  /* 0x0000000402007c11 */ /* 0x000fe2000f8008ff */
[----:B------:R-:W-:Y:S01]  /*e2f0*/  ULDC UR4, c[0x0][0x3b8] ;  /* 0x0000ee0000047ab9 */ /* 0x000fe20000000800 */
[----:B------:R-:W-:Y:S01]  /*e300*/  IMAD.IADD R3, R3, 0x1, R7 ;  /* 0x0000000103037824 */ /* 0x000fe200078e0207 */
[----:B------:R-:W-:Y:S02]  /*e310*/  ISETP.GE.AND P1, PT, R22, UR4, PT ;  /* 0x0000000416007c0c */ /* 0x000fe4000bf26270 */
[----:B------:R-:W-:Y:S02]  /*e320*/  ISETP.GE.AND P4, PT, R10, UR4, PT ;  /* 0x000000040a007c0c */ /* 0x000fe4000bf86270 */
[----:B------:R-:W-:-:S02]  /*e330*/  ISETP.GE.AND P5, PT, R8, UR4, PT ;  /* 0x0000000408007c0c */ /* 0x000fc4000bfa6270 */
[----:B------:R-:W-:Y:S02]  /*e340*/  LOP3.LUT R8, R22, 0xc0, RZ, 0xfc, !PT ;  /* 0x000000c016087812 */ /* 0x000fe400078efcff */
[----:B------:R-:W-:Y:S02]  /*e350*/  LEA.HI.X R4, R2, UR5, R3, 0x1, P0 ;  /* 0x0000000502047c11 */ /* 0x000fe400080f0c03 */
[----:B------:R-:W-:Y:S02]  /*e360*/  SEL R2, RZ, 0x1, P1 ;  /* 0x00000001ff027807 */ /* 0x000fe40000800000 */
[----:B------:R-:W-:Y:S02]  /*e370*/  SEL R3, RZ, 0x4, P4 ;  /* 0x00000004ff037807 */ /* 0x000fe40002000000 */
[----:B------:R-:W-:Y:S02]  /*e380*/  SEL R7, RZ, 0x2, P5 ;  /* 0x00000002ff077807 */ /* 0x000fe40002800000 */
[----:B------:R-:W-:-:S02]  /*e390*/  ISETP.GE.AND P2, PT, R35, UR4, PT ;  /* 0x0000000423007c0c */ /* 0x000fc4000bf46270 */
[----:B------:R-:W-:Y:S02]  /*e3a0*/  ISETP.GE.AND P3, PT, R8, UR4, PT ;  /* 0x0000000408007c0c */ /* 0x000fe4000bf66270 */
[----:B------:R-:W-:Y:S02]  /*e3b0*/  IADD3 R7, R3, R7, R2 ;  /* 0x0000000703077210 */ /* 0x000fe40007ffe002 */
[----:B------:R-:W-:Y:S02]  /*e3c0*/  ISETP.GE.AND P0, PT, R6, UR4, PT ;  /* 0x0000000406007c0c */ /* 0x000fe4000bf06270 */
[----:B------:R-:W-:Y:S02]  /*e3d0*/  @P1 LOP3.LUT R16, R16, 0x800, RZ, 0xfc, !PT ;  /* 0x0000080010101812 */ /* 0x000fe400078efcff */
[----:B------:R-:W-:Y:S02]  /*e3e0*/  SEL R2, RZ, 0x10, P2 ;  /* 0x00000010ff027807 */ /* 0x000fe40001000000 */
[----:B------:R-:W-:-:S02]  /*e3f0*/  SEL R3, RZ, 0x8, P3 ;  /* 0x00000008ff037807 */ /* 0x000fc40001800000 */
[----:B------:R-:W-:Y:S02]  /*e400*/  ISETP.GE.AND P1, PT, R34, UR4, PT ;  /* 0x0000000422007c0c */ /* 0x000fe4000bf26270 */
[----:B------:R-:W-:Y:S02]  /*e410*/  SEL R5, RZ, 0x40, P0 ;  /* 0x00000040ff057807 */ /* 0x000fe40000000000 */
[----:B------:R-:W-:Y:S02]  /*e420*/  IADD3 R3, R2, R7, R3 ;  /* 0x0000000702037210 */ /* 0x000fe40007ffe003 */
[----:B------:R-:W-:Y:S01]  /*e430*/  ISETP.GE.AND P0, PT, R37, UR4, PT ;  /* 0x0000000425007c0c */ /* 0x000fe2000bf06270 */
[----:B------:R-:W-:Y:S01]  /*e440*/  UMOV UR4, 0xffffffff ;  /* 0xffffffff00047882 */ /* 0x000fe20000000000 */
[----:B------:R-:W-:Y:S02]  /*e450*/  SEL R2, RZ, 0x20, P1 ;  /* 0x00000020ff027807 */ /* 0x000fe40000800000 */
[----:B------:R-:W-:-:S02]  /*e460*/  SEL R6, RZ, 0x80, P0 ;  /* 0x00000080ff067807 */ /* 0x000fc40000000000 */
[----:B------:R-:W-:-:S05]  /*e470*/  IADD3 R5, R5, R3, R2 ;  /* 0x0000000305057210 */ /* 0x000fca0007ffe002 */
[----:B------:R-:W-:Y:S01]  /*e480*/  IMAD.IADD R6, R5, 0x1, R6 ;  /* 0x0000000105067824 */ /* 0x000fe200078e0206 */
[----:B------:R-:W-:Y:S06]  /*e490*/  BRA.DIV UR4, `(.L_x_227) ;  /* 0x0000002e04ec7947 */ /* 0x000fec000b800000 */
[----:B------:R-:W0:Y:S01]  /*e4a0*/  SHFL.IDX PT, R14, R0, RZ, 0x181f ;  /* 0x00181fff000e7589 */ /* 0x000e2200000e0000 */
[----:B------:R-:W-:Y:S02]  /*e4b0*/  LOP3.LUT P6, RZ, R16, 0x100, RZ, 0xc0, !PT ;  /* 0x0000010010ff7812 */ /* 0x000fe400078cc0ff */
[----:B------:R-:W-:Y:S01]  /*e4c0*/  P2R R8, PR, RZ, 0x20 ;  /* 0x00000020ff087803 */ /* 0x000fe20000000000 */
[----:B------:R-:W1:Y:S10]  /*e4d0*/  SHFL.IDX PT, R2, R4, RZ, 0x181f ;  /* 0x00181fff04027589 */ /* 0x000e7400000e0000 */
[----:B------:R-:W-:-:S02]  /*e4e0*/  @!P6 LEA R7, R24, UR42, 0x1 ;  /* 0x0000002a1807ec11 */ /* 0x000fc4000f8e08ff */
[----:B0-----:R-:W-:-:S05]  /*e4f0*/  @!P6 LEA R14, P0, R22, R14, 0x1 ;  /* 0x0000000e160ee211 */ /* 0x001fca00078008ff */
[----:B-1----:R-:W-:Y:S01]  /*e500*/  @!P6 IMAD.X R21, RZ, RZ, R2, P0 ;  /* 0x000000ffff15e224 */ /* 0x002fe200000e0602 */
[----:B------:R-:W-:Y:S02]  /*e510*/  LOP3.LUT P0, RZ, R16, 0x800, RZ, 0xc0, !PT ;  /* 0x0000080010ff7812 */ /* 0x000fe4000780c0ff */
[----:B------:R-:W-:Y:S01]  /*e520*/  @!P6 LOP3.LUT R2, R5, 0x40, RZ, 0xc0, !PT ;  /* 0x000000400502e812 */ /* 0x000fe200078ec0ff */
[----:B------:R-:W-:-:S03]  /*e530*/  @!P6 IMAD.MOV.U32 R3, RZ, RZ, R21 ;  /* 0x000000ffff03e224 */ /* 0x000fc600078e0015 */
[----:B------:R-:W-:Y:S01]  /*e540*/  @!P6 SHF.R.U32.HI R9, RZ, 0x2, R2 ;  /* 0x00000002ff09e819 */ /* 0x000fe20000011602 */
[----:B------:R-:W-:Y:S02]  /*e550*/  @!P6 IMAD.MOV.U32 R2, RZ, RZ, R14 ;  /* 0x000000ffff02e224 */ /* 0x000fe400078e000e */
[----:B------:R-:W0:Y:S04]  /*e560*/  SHFL.IDX PT, R14, R0, 0x1, 0x181f ;  /* 0x00381f00000e7f89 */ /* 0x000e2800000e0000 */
[----:B------:R-:W-:Y:S04]  /*e570*/  @!P6 LDGSTS.E.BYPASS.LTC128B.128 [R7+0x26400], desc[UR36][R2.64], !P0 ;  /* 0x264000000207efae */ /* 0x000fe8000c101d64 */
[----:B------:R-:W-:Y:S01]  /*e580*/  @!P6 LDGSTS.E.BYPASS.LTC128B.128 [R7+0x28400], desc[UR36][R2.64+0x80], !P5 ;  /* 0x284000800207efae */ /* 0x000fe2000e901d64 */
[----:B------:R-:W-:-:S13]  /*e590*/  LOP3.LUT P5, RZ, R16, 0x100, RZ, 0xc0, !PT ;  /* 0x0000010010ff7812 */ /* 0x000fda00078ac0ff */
[----:B------:R-:W-:Y:S01]  /*e5a0*/  @!P5 ISETP.NE.U32.AND P6, PT, R9, RZ, PT ;  /* 0x000000ff0900d20c */ /* 0x000fe20003fc5070 */
[----:B------:R-:W-:Y:S01]  /*e5b0*/  @!P5 LDGSTS.E.BYPASS.LTC128B.128 [R7+0x2a400], desc[UR36][R2.64+0x100], !P4 ;  /* 0x2a4001000207dfae */ /* 0x000fe2000e101d64 */
[----:B------:R-:W-:-:S03]  /*e5c0*/  @!P5 LOP3.LUT R9, R6, 0x80, RZ, 0xc0, !PT ;  /* 0x000000800609d812 */ /* 0x000fc600078ec0ff */
[----:B------:R-:W-:Y:S01]  /*e5d0*/  @!P5 LDGSTS.E.BYPASS.LTC128B.128 [R7+0x2c400], desc[UR36][R2.64+0x180], !P3 ;  /* 0x2c4001800207dfae */ /* 0x000fe2000d901d64 */
[----:B------:R-:W-:-:S03]  /*e5e0*/  @!P5 SHF.R.U32.HI R9, RZ, 0x3, R9 ;  /* 0x00000003ff09d819 */ /* 0x000fc60000011609 */
[----:B------:R-:W-:Y:S01]  /*e5f0*/  @!P5 LDGSTS.E.BYPASS.LTC128B.128 [R7+0x2e400], desc[UR36][R2.64+0x200], !P2 ;  /* 0x2e4002000207dfae */ /* 0x000fe2000d101d64 */
[----:B------:R-:W-:-:S03]  /*e600*/  @!P5 ISETP.NE.U32.AND P0, PT, R9, RZ, PT ;  /* 0x000000ff0900d20c */ /* 0x000fc60003f05070 */
[----:B------:R-:W1:Y:S04]  /*e610*/  SHFL.IDX PT, R9, R4, 0x1, 0x181f ;  /* 0x00381f0004097f89 */ /* 0x000e6800000e0000 */
[----:B------:R-:W-:Y:S04]  /*e620*/  @!P5 LDGSTS.E.BYPASS.LTC128B.128 [R7+0x30400], desc[UR36][R2.64+0x280], !P1 ;  /* 0x304002800207dfae */ /* 0x000fe8000c901d64 */
[----:B------:R-:W-:Y:S01]  /*e630*/  @!P5 LDGSTS.E.BYPASS.LTC128B.128 [R7+0x32400], desc[UR36][R2.64+0x300], P6 ;  /* 0x324003000207dfae */ /* 0x000fe2000b101d64 */
[----:B------:R-:W-:-:S03]  /*e640*/  LOP3.LUT P6, RZ, R16, 0x80, RZ, 0xc0, !PT ;  /* 0x0000008010ff7812 */ /* 0x000fc600078cc0ff */
[----:B------:R2:W-:Y:S01]  /*e650*/  @!P5 LDGSTS.E.BYPASS.LTC128B.128 [R7+0x34400], desc[UR36][R2.64+0x380], P0 ;  /* 0x344003800207dfae */ /* 0x0005e20008101d64 */
[----:B------:R-:W-:-:S04]  /*e660*/  ISETP.NE.AND P5, PT, R8, RZ, PT ;  /* 0x000000ff0800720c */ /* 0x000fc80003fa5270 */
[----:B------:R-:W-:-:S05]  /*e670*/  P2R R10, PR, RZ, 0x20 ;  /* 0x00000020ff0a7803 */ /* 0x000fca0000000000 */
[----:B0-----:R-:W-:Y:S02]  /*e680*/  @!P6 LEA R14, P0, R22, R14, 0x1 ;  /* 0x0000000e160ee211 */ /* 0x001fe400078008ff */
[----:B------:R-:W-:-:S03]  /*e690*/  @!P6 LOP3.LUT R20, R5, 0x40, RZ, 0xc0, !PT ;  /* 0x000000400514e812 */ /* 0x000fc600078ec0ff */
[----:B-1----:R-:W-:Y:S01]  /*e6a0*/  @!P6 IMAD.X R21, RZ, RZ, R9, P0 ;  /* 0x000000ffff15e224 */ /* 0x002fe200000e0609 */
[----:B------:R-:W-:Y:S01]  /*e6b0*/  LOP3.LUT P0, RZ, R16, 0x800, RZ, 0xc0, !PT ;  /* 0x0000080010ff7812 */ /* 0x000fe2000780c0ff */
[----:B--2---:R-:W-:Y:S01]  /*e6c0*/  @!P6 IMAD.MOV.U32 R2, RZ, RZ, R14 ;  /* 0x000000ffff02e224 */ /* 0x004fe200078e000e */
[----:B------:R-:W-:Y:S01]  /*e6d0*/  @!P6 LEA R9, R24, UR42, 0x1 ;  /* 0x0000002a1809ec11 */ /* 0x000fe2000f8e08ff */
[----:B------:R-:W-:Y:S01]  /*e6e0*/  @!P6 IMAD.MOV.U32 R3, RZ, RZ, R21 ;  /* 0x000000ffff03e224 */ /* 0x000fe200078e0015 */
[----:B------:R-:W-:Y:S01]  /*e6f0*/  @!P6 SHF.R.U32.HI R20, RZ, 0x2, R20 ;  /* 0x00000002ff14e819 */ /* 0x000fe20000011614 */
[----:B------:R-:W0:Y:S08]  /*e700*/  SHFL.IDX PT, R14, R0, 0x2, 0x181f ;  /* 0x00581f00000e7f89 */ /* 0x000e3000000e0000 */
[----:B------:R-:W-:Y:S04]  /*e710*/  @!P6 LDGSTS.E.BYPASS.LTC128B.128 [R9+0x26c00], desc[UR36][R2.64], !P0 ;  /* 0x26c000000209efae */ /* 0x000fe8000c101d64 */
[----:B------:R-:W-:Y:S01]  /*e720*/  @!P6 LDGSTS.E.BYPASS.LTC128B.128 [R9+0x28c00], desc[UR36][R2.64+0x80], !P5 ;  /* 0x28c000800209efae */ /* 0x000fe2000e901d64 */
[----:B------:R-:W-:-:S04]  /*e730*/  LOP3.LUT P5, RZ, R16, 0x40, RZ, 0xc0, !PT ;  /* 0x0000004010ff7812 */ /* 0x000fc800078ac0ff */
[----:B------:R-:W-:Y:S02]  /*e740*/  P2R R8, PR, RZ, 0x20 ;  /* 0x00000020ff087803 */ /* 0x000fe40000000000 */
[----:B------:R-:W-:-:S13]  /*e750*/  LOP3.LUT P5, RZ, R16, 0x80, RZ, 0xc0, !PT ;  /* 0x0000008010ff7812 */ /* 0x000fda00078ac0ff */
[----:B------:R-:W-:Y:S01]  /*e760*/  @!P5 LOP3.LUT R7, R6, 0x80, RZ, 0xc0, !PT ;  /* 0x000000800607d812 */ /* 0x000fe200078ec0ff */
[----:B------:R-:W-:Y:S01]  /*e770*/  @!P5 LDGSTS.E.BYPASS.LTC128B.128 [R9+0x2ac00], desc[UR36][R2.64+0x100], !P4 ;  /* 0x2ac001000209dfae */ /* 0x000fe2000e101d64 */
[----:B------:R-:W-:Y:S02]  /*e780*/  @!P5 ISETP.NE.U32.AND P6, PT, R20, RZ, PT ;  /* 0x000000ff1400d20c */ /* 0x000fe40003fc5070 */
[----:B------:R-:W-:Y:S01]  /*e790*/  @!P5 SHF.R.U32.HI R7, RZ, 0x3, R7 ;  /* 0x00000003ff07d819 */ /* 0x000fe20000011607 */
[----:B------:R-:W-:Y:S03]  /*e7a0*/  @!P5 LDGSTS.E.BYPASS.LTC128B.128 [R9+0x2cc00], desc[UR36][R2.64+0x180], !P3 ;  /* 0x2cc001800209dfae */ /* 0x000fe6000d901d64 */
[----:B------:R-:W-:Y:S01]  /*e7b0*/  @!P5 ISETP.NE.U32.AND P0, PT, R7, RZ, PT ;  /* 0x000000ff0700d20c */ /* 0x000fe20003f05070 */
[----:B------:R-:W-:Y:S04]  /*e7c0*/  @!P5 LDGSTS.E.BYPASS.LTC128B.128 [R9+0x2ec00], desc[UR36][R2.64+0x200], !P2 ;  /* 0x2ec002000209dfae */ /* 0x000fe8000d101d64 */
[----:B------:R-:W1:Y:S04]  /*e7d0*/  SHFL.IDX PT, R7, R4, 0x2, 0x181f ;  /* 0x00581f0004077f89 */ /* 0x000e6800000e0000 */
[----:B------:R-:W-:Y:S04]  /*e7e0*/  @!P5 LDGSTS.E.BYPASS.LTC128B.128 [R9+0x30c00], desc[UR36][R2.64+0x280], !P1 ;  /* 0x30c002800209dfae */ /* 0x000fe8000c901d64 */
[----:B------:R-:W-:Y:S01]  /*e7f0*/  @!P5 LDGSTS.E.BYPASS.LTC128B.128 [R9+0x32c00], desc[UR36][R2.64+0x300], P6 ;  /* 0x32c003000209dfae */ /* 0x000fe2000b101d64 */
[----:B------:R-:W-:-:S03]  /*e800*/  LOP3.LUT P6, RZ, R16, 0x800, RZ, 0xc0, !PT ;  /* 0x0000080010ff7812 */ /* 0x000fc600078cc0ff */
[----:B------:R2:W-:Y:S01]  /*e810*/  @!P5 LDGSTS.E.BYPASS.LTC128B.128 [R9+0x34c00], desc[UR36][R2.64+0x380], P0 ;  /* 0x34c003800209dfae */ /* 0x0005e20008101d64 */
[----:B------:R-:W-:-:S03]  /*e820*/  ISETP.NE.AND P5, PT, R8, RZ, PT ;  /* 0x000000ff0800720c */ /* 0x000fc60003fa5270 */
[----:B------:R-:W3:Y:S10]  /*e830*/  SHFL.IDX PT, R4, R4, 0x3, 0x181f ;  /* 0x00781f0004047f89 */ /* 0x000ef400000e0000 */
[----:B0-----:R-:W-:-:S05]  /*e840*/  @!P5 LEA R14, P0, R22, R14, 0x1 ;  /* 0x0000000e160ed211 */ /* 0x001fca00078008ff */
[----:B-1----:R-:W-:Y:S01]  /*e850*/  @!P5 IMAD.X R7, RZ, RZ, R7, P0 ;  /* 0x000000ffff07d224 */ /* 0x002fe200000e0607 */
[----:B------:R-:W-:Y:S02]  /*e860*/  LOP3.LUT P0, RZ, R16, 0x40, RZ, 0xc0, !PT ;  /* 0x0000004010ff7812 */ /* 0x000fe4000780c0ff */
[----:B------:R-:W-:-:S11]  /*e870*/  ISETP.NE.AND P5, PT, R10, RZ, PT ;  /* 0x000000ff0a00720c */ /* 0x000fd60003fa5270 */
[----:B------:R-:W-:Y:S01]  /*e880*/  @!P0 LOP3.LUT R20, R5, 0x40, RZ, 0xc0, !PT ;  /* 0x0000004005148812 */ /* 0x000fe200078ec0ff */
[----:B--2---:R-:W-:Y:S01]  /*e890*/  @!P0 IMAD.MOV.U32 R2, RZ, RZ, R14 ;  /* 0x000000ffff028224 */ /* 0x004fe200078e000e */
[----:B------:R-:W-:Y:S01]  /*e8a0*/  @!P0 LEA R21, R24, UR42, 0x1 ;  /* 0x0000002a18158c11 */ /* 0x000fe2000f8e08ff */
[----:B------:R-:W-:Y:S01]  /*e8b0*/  @!P0 IMAD.MOV.U32 R3, RZ, RZ, R7 ;  /* 0x000000ffff038224 */ /* 0x000fe200078e0007 */
[----:B------:R-:W-:Y:S01]  /*e8c0*/  @!P0 SHF.R.U32.HI R20, RZ, 0x2, R20 ;  /* 0x00000002ff148819 */ /* 0x000fe20000011614 */
[----:B------:R0:W1:Y:S04]  /*e8d0*/  SHFL.IDX PT, R14, R0, 0x3, 0x181f ;  /* 0x00781f00000e7f89 */ /* 0x00006800000e0000 */
[----:B------:R0:W-:Y:S01]  /*e8e0*/  @!P0 LDGSTS.E.BYPASS.LTC128B.128 [R21+0x27400], desc[UR36][R2.64], !P6 ;  /* 0x2740000002158fae */ /* 0x0001e2000f101d64 */
[----:B------:R-:W-:-:S03]  /*e8f0*/  @!P0 ISETP.NE.U32.AND P6, PT, R20, RZ, PT ;  /* 0x000000ff1400820c */ /* 0x000fc60003fc5070 */
[----:B------:R0:W-:Y:S04]  /*e900*/  @!P0 LDGSTS.E.BYPASS.LTC128B.128 [R21+0x29400], desc[UR36][R2.64+0x80], !P5 ;  /* 0x2940008002158fae */ /* 0x0001e8000e901d64 */
[----:B------:R0:W-:Y:S04]  /*e910*/  @!P0 LDGSTS.E.BYPASS.LTC128B.128 [R21+0x2b400], desc[UR36][R2.64+0x100], !P4 ;  /* 0x2b40010002158fae */ /* 0x0001e8000e101d64 */
[----:B------:R0:W-:Y:S04]  /*e920*/  @!P0 LDGSTS.E.BYPASS.LTC128B.128 [R21+0x2d400], desc[UR36][R2.64+0x180], !P3 ;  /* 0x2d40018002158fae */ /* 0x0001e8000d901d64 */
[----:B------:R0:W-:Y:S04]  /*e930*/  @!P0 LDGSTS.E.BYPASS.LTC128B.128 [R21+0x2f400], desc[UR36][R2.64+0x200], !P2 ;  /* 0x2f40020002158fae */ /* 0x0001e8000d101d64 */
[----:B------:R0:W-:Y:S04]  /*e940*/  @!P0 LDGSTS.E.BYPASS.LTC128B.128 [R21+0x31400], desc[UR36][R2.64+0x280], !P1 ;  /* 0x3140028002158fae */ /* 0x0001e8000c901d64 */
[----:B------:R0:W-:Y:S01]  /*e950*/  @!P0 LDGSTS.E.BYPASS.LTC128B.128 [R21+0x33400], desc[UR36][R2.64+0x300], P6 ;  /* 0x3340030002158fae */ /* 0x0001e2000b101d64 */
[----:B------:R-:W-:-:S13]  /*e960*/  LOP3.LUT P6, RZ, R16, 0x40, RZ, 0xc0, !PT ;  /* 0x0000004010ff7812 */ /* 0x000fda00078cc0ff */
[----:B------:R-:W-:-:S04]  /*e970*/  @!P6 LOP3.LUT R9, R6, 0x80, RZ, 0xc0, !PT ;  /* 0x000000800609e812 */ /* 0x000fc800078ec0ff */
[----:B------:R-:W-:-:S04]  /*e980*/  @!P6 SHF.R.U32.HI R9, RZ, 0x3, R9 ;  /* 0x00000003ff09e819 */ /* 0x000fc80000011609 */
[----:B------:R-:W-:-:S13]  /*e990*/  @!P6 ISETP.NE.U32.AND P0, PT, R9, RZ, PT ;  /* 0x000000ff0900e20c */ /* 0x000fda0003f05070 */
[----:B-1-3--:R0:W-:Y:S02]  /*e9a0*/  @!P6 LDGSTS.E.BYPASS.LTC128B.128 [R21+0x35400], desc[UR36][R2.64+0x380], P0 ;  /* 0x354003800215efae */ /* 0x00a1e40008101d64 */
.L_x_295:
[----:B------:R-:W-:Y:S01]  /*e9b0*/  LOP3.LUT P0, RZ, R16, 0x2000, RZ, 0xc0, !PT ;  /* 0x0000200010ff7812 */ /* 0x000fe2000780c0ff */
[----:B------:R-:W-:-:S12]  /*e9c0*/  BSSY B0, `(.L_x_228) ;  /* 0x0000017000007945 */ /* 0x000fd80003800000 */
[----:B------:R-:W-:Y:S05]  /*e9d0*/  @P0 BRA `(.L_x_229) ;  /* 0x0000000000540947 */ /* 0x000fea0003800000 */
[----:B------:R-:W-:Y:S02]  /*e9e0*/  LOP3.LUT R5, R5, 0x40, RZ, 0xc0, !PT ;  /* 0x0000004005057812 */ /* 0x000fe400078ec0ff */
[----:B------:R-:W-:Y:S02]  /*e9f0*/  LOP3.LUT P6, RZ, R16, 0x800, RZ, 0xc0, !PT ;  /* 0x0000080010ff7812 */ /* 0x000fe400078cc0ff */
[----:B0-----:R-:W-:Y:S02]  /*ea00*/  LEA R2, P0, R22, R14, 0x1 ;  /* 0x0000000e16027211 */ /* 0x001fe400078008ff */
[----:B------:R-:W-:Y:S02]  /*ea10*/  SHF.R.U32.HI R5, RZ, 0x2, R5 ;  /* 0x00000002ff057819 */ /* 0x000fe40000011605 */
[----:B------:R-:W-:Y:S01]  /*ea20*/  LEA R7, R24, UR42, 0x1 ;  /* 0x0000002a18077c11 */ /* 0x000fe2000f8e08ff */
[----:B------:R-:W-:Y:S01]  /*ea30*/  IMAD.X R3, RZ, RZ, R4, P0 ;  /* 0x000000ffff037224 */ /* 0x000fe200000e0604 */
[----:B------:R-:W-:-:S02]  /*ea40*/  ISETP.NE.U32.AND P0, PT, R5, RZ, PT ;  /* 0x000000ff0500720c */ /* 0x000fc40003f05070 */
[----:B------:R-:W-:-:S03]  /*ea50*/  LOP3.LUT R6, R6, 0x80, RZ, 0xc0, !PT ;  /* 0x0000008006067812 */ /* 0x000fc600078ec0ff */
[----:B------:R-:W-:Y:S01]  /*ea60*/  @!PT LDS RZ, [RZ] ;  /* 0x00000000fffff984 */ /* 0x000fe20000000800 */
[----:B------:R-:W-:Y:S01]  /*ea70*/  @!PT LDS RZ, [RZ] ;  /* 0x00000000fffff984 */ /* 0x000fe20000000800 */
[----:B------:R-:W-:Y:S01]  /*ea80*/  @!PT LDS RZ, [RZ] ;  /* 0x00000000fffff984 */ /* 0x000fe20000000800 */
[----:B------:R1:W-:Y:S01]  /*ea90*/  LDGSTS.E.BYPASS.LTC128B.128 [R7+0x27c00], desc[UR36][R2.64], !P6 ;  /* 0x27c0000002077fae */ /* 0x0003e2000f101d64 */
[----:B------:R-:W-:-:S03]  /*eaa0*/  SHF.R.U32.HI R6, RZ, 0x3, R6 ;  /* 0x00000003ff067819 */ /* 0x000fc60000011606 */
[----:B------:R1:W-:Y:S04]  /*eab0*/  LDGSTS.E.BYPASS.LTC128B.128 [R7+0x29c00], desc[UR36][R2.64+0x80], !P5 ;  /* 0x29c0008002077fae */ /* 0x0003e8000e901d64 */
[----:B------:R1:W-:Y:S04]  /*eac0*/  LDGSTS.E.BYPASS.LTC128B.128 [R7+0x2bc00], desc[UR36][R2.64+0x100], !P4 ;  /* 0x2bc0010002077fae */ /* 0x0003e8000e101d64 */
[----:B------:R1:W-:Y:S04]  /*ead0*/  LDGSTS.E.BYPASS.LTC128B.128 [R7+0x2dc00], desc[UR36][R2.64+0x180], !P3 ;  /* 0x2dc0018002077fae */ /* 0x0003e8000d901d64 */
[----:B------:R1:W-:Y:S04]  /*eae0*/  LDGSTS.E.BYPASS.LTC128B.128 [R7+0x2fc00], desc[UR36][R2.64+0x200], !P2 ;  /* 0x2fc0020002077fae */ /* 0x0003e8000d101d64 */
[----:B------:R1:W-:Y:S04]  /*eaf0*/  LDGSTS.E.BYPASS.LTC128B.128 [R7+0x31c00], desc[UR36][R2.64+0x280], !P1 ;  /* 0x31c0028002077fae */ /* 0x0003e8000c901d64 */
[----:B------:R1:W-:Y:S01]  /*eb00*/  LDGSTS.E.BYPASS.LTC128B.128 [R7+0x33c00], desc[UR36][R2.64+0x300], P0 ;  /* 0x33c0030002077fae */ /* 0x0003e20008101d64 */
[----:B------:R-:W-:-:S13]  /*eb10*/  ISETP.NE.U32.AND P0, PT, R6, RZ, PT ;  /* 0x000000ff0600720c */ /* 0x000fda0003f05070 */
[----:B------:R1:W-:Y:S02]  /*eb20*/  LDGSTS.E.BYPASS.LTC128B.128 [R7+0x35c00], desc[UR36][R2.64+0x380], P0 ;  /* 0x35c0038002077fae */ /* 0x0003e40008101d64 */
.L_x_229:
[----:B------:R-:W-:Y:S05]  /*eb30*/  BSYNC B0 ;  /* 0x0000000000007941 */ /* 0x000fea0003800000 */
.L_x_228:
[----:B------:R-:W-:Y:S01]  /*eb40*/  NOP ;  /* 0x0000000000007918 */ /* 0x000fe20000000000 */
[----:B------:R-:W-:Y:S01]  /*eb50*/  SYNCS.ARRIVE.TRANS64.RED.A0T1 RZ, [UR42+0x38810], RZ ;  /* 0x038810ffffff79a7 */ /* 0x000fe2000820042a */
[----:B0-----:R-:W-:Y:S01]  /*eb60*/  MOV R0, 0x1 ;  /* 0x0000000100007802 */ /* 0x001fe20000000f00 */
[----:B------:R-:W-:Y:S03]  /*eb70*/  ARRIVES.LDGSTSBAR.64.TRANSCNT [UR42+0x38810] ;  /* 0x03881000ff0079b0 */ /* 0x000fe60008000aaa */
[----:B------:R-:W-:Y:S01]  /*eb80*/  SHF.L.U32 R0, R0, 0x1f, RZ ;  /* 0x0000001f00007819 */ /* 0x000fe200000006ff */
[----:B------:R-:W-:Y:S01]  /*eb90*/  NOP ;  /* 0x0000000000007918 */ /* 0x000fe20000000000 */
[----:B------:R-:W-:Y:S02]  /*eba0*/  SYNCS.ARRIVE.TRANS64.A1T0 RZ, [UR42+0x38810], RZ ;  /* 0x038810ffffff79a7 */ /* 0x000fe4000810002a */
[----:B------:R-:W0:Y:S02]  /*ebb0*/  SYNCS.PHASECHK.TRANS64.TRYWAIT P0, [UR42+0x38820], R0 ;  /* 0x03882000ff0075a7 */ /* 0x000e24000800016a */
[----:B0-----:R-:W-:Y:S05]  /*ebc0*/  @!P0 BRA `(.L_x_230) ;  /* 0x0000003000608947 */ /* 0x001fea0003800000 */
.L_x_296:
[----:B------:R-:W-:-:S13]  /*ebd0*/  LOP3.LUT P0, RZ, R16, 0x400, RZ, 0xc0, !PT ;  /* 0x0000040010ff7812 */ /* 0x000fda000780c0ff */
[----:B------:R-:W-:Y:S05]  /*ebe0*/  @!P0 BRA `(.L_x_231) ;  /* 0x0000000000048947 */ /* 0x000fea0003800000 */
[----:B------:R-:W-:Y:S01]  /*ebf0*/  BPT.TRAP 0x1 ;  /* 0x000000040000795c */ /* 0x000fe20000300000 */
.L_x_231:
[----:B------:R-:W2:Y:S02]  /*ec00*/  SYNCS.PHASECHK.TRANS64.TRYWAIT P0, [UR42+0x38860], R0 ;  /* 0x03886000ff0075a7 */ /* 0x000ea4000800016a */
[----:B--2---:R-:W-:Y:S05]  /*ec10*/  @!P0 BRA `(.L_x_232) ;  /* 0x0000003000648947 */ /* 0x004fea0003800000 */
.L_x_297:
[----:B------:R-:W-:Y:S01]  /*ec20*/  ULDC.64 UR4, c[0x0][0x328] ;  /* 0x0000ca0000047ab9 */ /* 0x000fe20000000a00 */
[----:B------:R-:W-:Y:S01]  /*ec30*/  ULDC.64 UR6, c[0x0][0x338] ;  /* 0x0000ce0000067ab9 */ /* 0x000fe20000000a00 */
[----:B------:R-:W-:Y:S02]  /*ec40*/  IMAD R30, R30, UR4, RZ ;  /* 0x000000041e1e7c24 */ /* 0x000fe4000f8e02ff */
[----:B01----:R-:W-:Y:S01]  /*ec50*/  IMAD.WIDE.U32 R2, R19, UR4, RZ ;  /* 0x0000000413027c25 */ /* 0x003fe2000f8e00ff */
        /* <DEDUP_REMOVED lines=8> */
[----:B------:R-:W-:-:S02]  /*ece0*/  IMAD.IADD R3, R3, 0x1, R5 ;  /* 0x0000000103037824 */ /* 0x000fc400078e0205 */
[----:B------:R-:W-:Y:S01]  /*ecf0*/  IMAD.U32 R5, RZ, RZ, UR6 ;  /* 0x00000006ff057e24 */ /* 0x000fe2000f8e00ff */
        /* <DEDUP_REMOVED lines=49> */
[----:B------:R-:W1:Y:S02]  /*f010*/  SHFL.IDX PT, R14, R6, 0x2, 0x181f ;  /* 0x00581f00060e7f89 */ /* 0x000e6400000e0000 */
[----:B------:R-:W-:Y:S01]  /*f020*/  IMAD.X R5, RZ, RZ, R5, P6 ;  /* 0x000000ffff057224 */ /* 0x000fe200030e0605 */
        /* <DEDUP_REMOVED lines=40> */
.L_x_307:
        /* <DEDUP_REMOVED lines=27> */
[----:B------:R-:W-:-:S13]  /*f460*/  LOP3.LUT P6, RZ, R16, 0x400, RZ, 0xc0, !PT ;  /* 0x0000040010ff7812 */ /* 0x000fda00078cc0ff */
[----:B0-----:R-:W-:Y:S05]  /*f470*/  @!P6 BRA `(.L_x_234) ;  /* 0x000000000004e947 */ /* 0x001fea0003800000 */
[----:B------:R-:W-:Y:S01]  /*f480*/  BPT.TRAP 0x1 ;  /* 0x000000040000795c */ /* 0x000fe20000300000 */
.L_x_234:
[----:B------:R-:W-:Y:S01]  /*f490*/  VIADD R28, R28, 0xfffffffe ;  /* 0xfffffffe1c1c7836 */ /* 0x000fe20000000000 */
[----:B------:R-:W-:Y:S01]  /*f4a0*/  SYNCS.ARRIVE.TRANS64.A1T0 RZ, [UR42+0x38850], RZ ;  /* 0x038850ffffff79a7 */ /* 0x000fe2000810002a */
[----:B------:R-:W-:Y:S01]  /*f4b0*/  BSSY B0, `(.L_x_214) ;  /* 0x00000f7000007945 */ /* 0x000fe20003800000 */
[----:B------:R-:W-:Y:S02]  /*f4c0*/  IMAD.MOV.U32 R21, RZ, RZ, 0x1 ;  /* 0x00000001ff157424 */ /* 0x000fe400078e00ff */
[----:B------:R-:W-:Y:S01]  /*f4d0*/  ISETP.GE.AND P0, PT, R28, UR45, PT ;  /* 0x0000002d1c007c0c */ /* 0x000fe2000bf06270 */
[----:B------:R-:W-:-:S12]  /*f4e0*/  IMAD.MOV.U32 R8, RZ, RZ, 0x1 ;  /* 0x00000001ff087424 */ /* 0x000fd800078e00ff */
[----:B------:R-:W-:Y:S05]  /*f4f0*/  @!P0 BRA `(.L_x_235) ;  /* 0x0000000c00c88947 */ /* 0x000fea0003800000 */
[----:B------:R-:W0:Y:S01]  /*f500*/  S2R R5, SR_TID.X ;  /* 0x0000000000057919 */ /* 0x000e220000002100 */
[----:B------:R-:W-:Y:S01]  /*f510*/  UIADD3 UR4, UR44, 0x1, URZ ;  /* 0x000000012c047890 */ /* 0x000fe2000fffe03f */
[----:B------:R-:W-:Y:S01]  /*f520*/  LOP3.LUT R3, RZ, UR40, RZ, 0x33, !PT ;  /* 0x00000028ff037c12 */ /* 0x000fe2000f8e33ff */
[----:B------:R-:W-:Y:S01]  /*f530*/  IMAD.MOV.U32 R8, RZ, RZ, 0x1 ;  /* 0x00000001ff087424 */ /* 0x000fe200078e00ff */
[----:B------:R-:W1:Y:S01]  /*f540*/  S2R R6, SR_TID.X ;  /* 0x0000000000067919 */ /* 0x000e620000002100 */
[----:B------:R-:W-:Y:S01]  /*f550*/  UIMAD UR4, UR4, UR38, URZ ;  /* 0x00000026040472a4 */ /* 0x000fe2000f8e023f */
[----:B------:R-:W-:Y:S02]  /*f560*/  LOP3.LUT R30, R33, 0x40, RZ, 0xc0, !PT ;  /* 0x00000040211e7812 */ /* 0x000fe400078ec0ff */
[----:B------:R-:W-:Y:S02]  /*f570*/  LOP3.LUT R28, R17, 0x80, RZ, 0xc0, !PT ;  /* 0x00000080111c7812 */ /* 0x000fe400078ec0ff */
[----:B------:R-:W-:-:S02]  /*f580*/  MOV R21, 0x1 ;  /* 0x0000000100157802 */ /* 0x000fc40000000f00 */
[----:B------:R-:W-:Y:S02]  /*f590*/  LOP3.LUT R2, RZ, UR4, RZ, 0x33, !PT ;  /* 0x00000004ff027c12 */ /* 0x000fe4000f8e33ff */
[----:B------:R-:W-:Y:S02]  /*f5a0*/  SHF.R.U32.HI R30, RZ, 0x2, R30 ;  /* 0x00000002ff1e7819 */ /* 0x000fe4000001161e */
[----:B------:R-:W-:Y:S02]  /*f5b0*/  VIMNMX R2, R2, R3, !PT ;  /* 0x0000000302027248 */ /* 0x000fe40007fe0100 */
[----:B------:R-:W-:Y:S02]  /*f5c0*/  SHF.R.U32.HI R28, RZ, 0x3, R28 ;  /* 0x00000003ff1c7819 */ /* 0x000fe4000001161c */
[----:B------:R-:W-:Y:S01]  /*f5d0*/  IADD3 R22, -R2, -0x2, RZ ;  /* 0xfffffffe02167810 */ /* 0x000fe20007ffe1ff */
[----:B0-----:R-:W-:Y:S01]  /*f5e0*/  IMAD.SHL.U32 R5, R5, 0x10, RZ ;  /* 0x0000001005057824 */ /* 0x001fe200078e00ff */
[----:B-1----:R-:W-:-:S04]  /*f5f0*/  LOP3.LUT R6, R6, 0x7f, RZ, 0xc0, !PT ;  /* 0x0000007f06067812 */ /* 0x002fc800078ec0ff */
[----:B------:R-:W-:Y:S02]  /*f600*/  LOP3.LUT R5, R5, 0x70, RZ, 0xc0, !PT ;  /* 0x0000007005057812 */ /* 0x000fe400078ec0ff */
[----:B------:R-:W-:-:S04]  /*f610*/  SHF.R.U32.HI R6, RZ, 0x3, R6 ;  /* 0x00000003ff067819 */ /* 0x000fc80000011606 */
[----:B------:R-:W-:-:S05]  /*f620*/  IADD3 R29, R5, R29, R6 ;  /* 0x0000001d051d7210 */ /* 0x000fca0007ffe006 */
[----:B------:R-:W-:-:S04]  /*f630*/  VIADD R29, R29, 0xffffff40 ;  /* 0xffffff401d1d7836 */ /* 0x000fc80000000000 */
[----:B------:R-:W-:-:S07]  /*f640*/  IMAD R9, R2, -0x40, R29 ;  /* 0xffffffc002097824 */ /* 0x000fce00078e021d */
.L_x_250:
        /* <DEDUP_REMOVED lines=12> */
[--C-:B------:R-:W-:Y:S01]  /*f710*/  SHF.R.S32.HI R3, RZ, 0x1f, R7.reuse ;  /* 0x0000001fff037819 */ /* 0x100fe20000011407 */
[----:B------:R-:W-:Y:S02]  /*f720*/  IMAD R4, R32, UR4, RZ ;  /* 0x0000000420047c24 */ /* 0x000fe4000f8e02ff */
[----:B------:R-:W-:Y:S02]  /*f730*/  IMAD.MOV.U32 R2, RZ, RZ, R7 ;  /* 0x000000ffff027224 */ /* 0x000fe400078e0007 */
[C---:B------:R-:W-:Y:S02]  /*f740*/  IMAD R5, R25.reuse, UR5, R4 ;  /* 0x0000000519057c24 */ /* 0x040fe4000f8e0204 */
[----:B------:R-:W-:Y:S01]  /*f750*/  IMAD.WIDE.U32 R2, R25, UR4, R2 ;  /* 0x0000000419027c25 */ /* 0x000fe2000f8e0002 */
[----:B------:R-:W-:-:S03]  /*f760*/  ULDC.64 UR4, c[0x0][0x418] ;  /* 0x0001060000047ab9 */ /* 0x000fc60000000a00 */
[----:B------:R-:W-:Y:S01]  /*f770*/  IMAD.IADD R3, R5, 0x1, R3 ;  /* 0x0000000105037824 */ /* 0x000fe200078e0203 */
[----:B------:R-:W-:-:S04]  /*f780*/  LEA R4, P0, R2, UR4, 0x2 ;  /* 0x0000000402047c11 */ /* 0x000fc8000f8010ff */
[----:B------:R-:W-:-:S05]  /*f790*/  LEA.HI.X R5, R2, UR5, R3, 0x2, P0 ;  /* 0x0000000502057c11 */ /* 0x000fca00080f1403 */
[----:B------:R0:W5:Y:S04]  /*f7a0*/  LDG.E R6, desc[UR36][R4.64] ;  /* 0x0000002404067981 */ /* 0x000168000c1e1900 */
.L_x_237:
[----:B------:R-:W-:Y:S05]  /*f7b0*/  BSYNC B1 ;  /* 0x0000000000017941 */ /* 0x000fea0003800000 */
.L_x_236:
[----:B------:R-:W-:-:S13]  /*f7c0*/  LOP3.LUT P0, RZ, R16, 0x400, RZ, 0xc0, !PT ;  /* 0x0000040010ff7812 */ /* 0x000fda000780c0ff */
[----:B------:R-:W-:Y:S05]  /*f7d0*/  @!P0 BRA `(.L_x_238) ;  /* 0x0000000000048947 */ /* 0x000fea0003800000 */
[----:B------:R-:W-:Y:S01]  /*f7e0*/  BPT.TRAP 0x1 ;  /* 0x000000040000795c */ /* 0x000fe20000300000 */
.L_x_238:
[----:B------:R-:W-:Y:S01]  /*f7f0*/  LEA R10, R8, UR42, 0x3 ;  /* 0x0000002a080a7c11 */ /* 0x000fe2000f8e18ff */
[----:B------:R-:W-:Y:S01]  /*f800*/  BSSY B1, `(.L_x_239) ;  /* 0x0000004000017945 */ /* 0x000fe20003800000 */
[----:B------:R-:W-:-:S04]  /*f810*/  SHF.L.U32 R20, R21, 0x1f, RZ ;  /* 0x0000001f15147819 */ /* 0x000fc800000006ff */
[----:B------:R-:W1:Y:S02]  /*f820*/  SYNCS.PHASECHK.TRANS64.TRYWAIT P0, [R10+URZ+0x38840], R20 ;  /* 0x038840140a0075a7 */ /* 0x000e64000800017f */
[----:B-1----:R-:W-:Y:S05]  /*f830*/  @!P0 BRA `(.L_x_240) ;  /* 0x0000002c00848947 */ /* 0x002fea0003800000 */
.L_x_308:
[----:B------:R-:W-:Y:S05]  /*f840*/  BSYNC B1 ;  /* 0x0000000000017941 */ /* 0x000fea0003800000 */
.L_x_239:
        /* <DEDUP_REMOVED lines=24> */
[----:B------:R-:W-:-:S03]  /*f9d0*/  LEA R26, P0, R2, UR6, 0x1 ;  /* 0x00000006021a7c11 */ /* 0x000fc6000f8008ff */
[----:B------:R-:W-:Y:S01]  /*f9e0*/  VIADD R29, R3, UR4 ;  /* 0x00000004031d7c36 */ /* 0x000fe20008000000 */
[----:B------:R-:W-:-:S04]  /*f9f0*/  UMOV UR4, 0xffffffff ;  /* 0xffffffff00047882 */ /* 0x000fc80000000000 */
[----:B------:R-:W-:Y:S01]  /*fa00*/  LEA.HI.X R29, R2, UR7, R29, 0x1, P0 ;  /* 0x00000007021d7c11 */ /* 0x000fe200080f0c1d */
[----:B------:R-:W-:Y:S06]  /*fa10*/  BRA.DIV UR4, `(.L_x_241) ;  /* 0x0000002e04207947 */ /* 0x000fec000b800000 */
[----:B------:R-:W0:Y:S01]  /*fa20*/  SHFL.IDX PT, R14, R26, RZ, 0x181f ;  /* 0x00181fff1a0e7589 */ /* 0x000e2200000e0000 */
[----:B------:R-:W-:-:S03]  /*fa30*/  LEA R27, R17, UR42, 0x1 ;  /* 0x0000002a111b7c11 */ /* 0x000fc6000f8e08ff */
[----:B------:R-:W2:Y:S04]  /*fa40*/  SHFL.IDX PT, R3, R29, RZ, 0x181f ;  /* 0x00181fff1d037589 */ /* 0x000ea800000e0000 */
[----:B------:R-:W-:Y:S01]  /*fa50*/  SHFL.IDX PT, R33, R29, 0x3, 0x181f ;  /* 0x00781f001d217f89 */ /* 0x000fe200000e0000 */
[----:B0-----:R-:W-:-:S03]  /*fa60*/  IADD3 R12, P0, R14, R0, RZ ;  /* 0x000000000e0c7210 */ /* 0x001fc60007f1e0ff */
[----:B------:R-:W0:Y:S02]  /*fa70*/  SHFL.IDX PT, R14, R26, 0x1, 0x181f ;  /* 0x00381f001a0e7f89 */ /* 0x000e2400000e0000 */
[----:B--2---:R-:W-:Y:S02]  /*fa80*/  IMAD.X R13, RZ, RZ, R3, P0 ;  /* 0x000000ffff0d7224 */ /* 0x004fe400000e0603 */
        /* <DEDUP_REMOVED lines=11> */
.L_x_318:
[----:B0--3--:R-:W-:-:S05]  /*fb40*/  IADD3 R2, P0, R14, R0, RZ ;  /* 0x000000000e027210 */ /* 0x009fca0007f1e0ff */
[----:B------:R-:W-:Y:S01]  /*fb50*/  IMAD.X R3, RZ, RZ, R33, P0 ;  /* 0x000000ffff037224 */ /* 0x000fe200000e0621 */
[----:B------:R-:W-:-:S04]  /*fb60*/  PLOP3.LUT P0, PT, PT, PT, PT, 0x80, 0x0 ;  /* 0x000000000000781c */ /* 0x000fc80003f0f070 */
[----:B------:R-:W-:Y:S01]  /*fb70*/  @!PT LDS RZ, [RZ] ;  /* 0x00000000fffff984 */ /* 0x000fe20000000800 */
[----:B------:R-:W-:Y:S01]  /*fb80*/  @!PT LDS RZ, [RZ] ;  /* 0x00000000fffff984 */ /* 0x000fe20000000800 */
[----:B------:R-:W-:Y:S01]  /*fb90*/  @!PT LDS RZ, [RZ] ;  /* 0x00000000fffff984 */ /* 0x000fe20000000800 */
[----:B------:R0:W-:Y:S01]  /*fba0*/  LDGSTS.E.BYPASS.LTC128B.128 [R27+0x23c00], desc[UR36][R2.64], !P1 ;  /* 0x23c00000021b7fae */ /* 0x0001e2000c901d64 */
[----:B------:R-:W-:-:S08]  /*fbb0*/  NOP ;  /* 0x0000000000007918 */ /* 0x000fd00000000000 */
.L_x_242:
[----:B------:R-:W-:Y:S02]  /*fbc0*/  PLOP3.LUT P1, PT, P1, P0, PT, 0xa2, 0x0 ;  /* 0x000000000000781c */ /* 0x000fe40000f21472 */
[----:B------:R-:W-:-:S08]  /*fbd0*/  @P0 R2UR P1, UR4, R10 ;  /* 0x000000000a0402ca */ /* 0x000fd00000020000 */
[----:B------:R-:W-:-:S05]  /*fbe0*/  @P0 PLOP3.LUT P0, PT, P1, PT, PT, 0x80, 0x0 ;  /* 0x000000000000081c */ /* 0x000fca0000f0f070 */
[----:B------:R-:W-:Y:S01]  /*fbf0*/  @!P1 SYNCS.ARRIVE.TRANS64.RED.A0T1 RZ, [UR4+0x38830], RZ ;  /* 0x038830ffffff99a7 */ /* 0x000fe20008200404 */
[----:B------:R-:W-:Y:S07]  /*fc00*/  @!P1 ARRIVES.LDGSTSBAR.64.TRANSCNT [UR4+0x38830] ;  /* 0x03883000ff0099b0 */ /* 0x000fee0008000a84 */
[----:B------:R-:W-:Y:S05]  /*fc10*/  @P0 BRA.U.ANY `(.L_x_242) ;  /* 0xfffffffd00e80947 */ /* 0x000fea000393ffff */
[----:B------:R-:W-:Y:S01]  /*fc20*/  NOP ;  /* 0x0000000000007918 */ /* 0x000fe20000000000 */
[----:B------:R-:W-:-:S13]  /*fc30*/  LOP3.LUT P2, RZ, R16, 0x400, RZ, 0xc0, !PT ;  /* 0x0000040010ff7812 */ /* 0x000fda000784c0ff */
[----:B------:R-:W-:Y:S05]  /*fc40*/  @!P2 BRA `(.L_x_243) ;  /* 0x000000000004a947 */ /* 0x000fea0003800000 */
[----:B------:R-:W-:Y:S01]  /*fc50*/  BPT.TRAP 0x1 ;  /* 0x000000040000795c */ /* 0x000fe20000300000 */
.L_x_243:
[----:B------:R2:W-:Y:S01]  /*fc60*/  SYNCS.ARRIVE.TRANS64.A1T0 RZ, [R10+URZ+0x38830], RZ ;  /* 0x038830ff0aff79a7 */ /* 0x0005e2000810003f */
[----:B------:R-:W-:Y:S05]  /*fc70*/  @!P2 BRA `(.L_x_244) ;  /* 0x000000000004a947 */ /* 0x000fea0003800000 */
[----:B------:R-:W-:Y:S01]  /*fc80*/  BPT.TRAP 0x1 ;  /* 0x000000040000795c */ /* 0x000fe20000300000 */
.L_x_244:
[----:B------:R-:W3:Y:S01]  /*fc90*/  SYNCS.PHASECHK.TRANS64.TRYWAIT P0, [R10+URZ+0x38860], R20 ;  /* 0x038860140a0075a7 */ /* 0x000ee2000800017f */
[----:B------:R-:W-:Y:S04]  /*fca0*/  BSSY B1, `(.L_x_245) ;  /* 0x0000002000017945 */ /* 0x000fe80003800000 */
[----:B---3--:R-:W-:Y:S05]  /*fcb0*/  @!P0 BRA `(.L_x_246) ;  /* 0x0000002c00848947 */ /* 0x008fea0003800000 */
.L_x_319:
[----:B------:R-:W-:Y:S05]  /*fcc0*/  BSYNC B1 ;  /* 0x0000000000017941 */ /* 0x000fea0003800000 */
.L_x_245:
        /* <DEDUP_REMOVED lines=14> */
[----:B------:R-:W-:-:S03]  /*fdb0*/  ULDC.64 UR6, c[0x0][0x330] ;  /* 0x0000cc0000067ab9 */ /* 0x000fc60000000a00 */
[----:B------:R-:W-:Y:S01]  /*fdc0*/  UIMAD UR4, UR4, UR6, URZ ;  /* 0x00000006040472a4 */ /* 0x000fe2000f8e023f */
[----:B------:R-:W-:Y:S02]  /*fdd0*/  IMAD.IADD R3, R3, 0x1, R7 ;  /* 0x0000000103037824 */ /* 0x000fe400078e0207 */
[----:B------:R-:W-:Y:S01]  /*fde0*/  IMAD.U32 R5, RZ, RZ, UR6 ;  /* 0x00000006ff057e24 */ /* 0x000fe2000f8e00ff */
[----:B------:R-:W-:-:S03]  /*fdf0*/  UIMAD UR4, UR39, UR7, UR4 ;  /* 0x00000007270472a4 */ /* 0x000fc6000f8e0204 */
[----:B------:R-:W-:Y:S01]  /*fe00*/  IMAD.WIDE.U32 R2, R5, UR39, R2 ;  /* 0x0000002705027c25 */ /* 0x000fe2000f8e0002 */
[----:B------:R-:W-:-:S04]  /*fe10*/  ULDC.64 UR6, c[0x0][0x318] ;  /* 0x0000c60000067ab9 */ /* 0x000fc80000000a00 */
[----:B------:R-:W-:Y:S01]  /*fe20*/  IADD3 R19, R3, UR4, RZ ;  /* 0x0000000403137c10 */ /* 0x000fe2000fffe0ff */
[----:B------:R-:W-:Y:S01]  /*fe30*/  UMOV UR4, 0xffffffff ;  /* 0xffffffff00047882 */ /* 0x000fe20000000000 */
[----:B------:R-:W-:-:S04]  /*fe40*/  LEA R18, P0, R2, UR6, 0x1 ;  /* 0x0000000602127c11 */ /* 0x000fc8000f8008ff */
        /* <DEDUP_REMOVED lines=22> */
[----:B------:R-:W-:Y:S04]  /*ffb0*/  LDGSTS.E.BYPASS.LTC128B.128 [R17+0x8400], desc[UR36][R6.64+0x200], !P4 ;  /* 0x0840020006117fae */ /* 0x000fe8000e101d64 */
[----:B------:R-:W0:Y:S01]  /*ffc0*/  SHFL.IDX PT, R14, R18, 0x2, 0x181f ;  /* 0x00581f00120e7f89 */ /* 0x000e2200000e0000 */
[----:B------:R-:W-:-:S03]  /*ffd0*/  IMAD.X R5, RZ, RZ, R5, P0 ;  /* 0x000000ffff057224 */ /* 0x000fc600000e0605 */
        /* <DEDUP_REMOVED lines=28> */
.L_x_329:
[----:B------:R-:W-:Y:S02]  /*101a0*/  P2R R5, PR, RZ, 0x2 ;  /* 0x00000002ff057803 */ /* 0x000fe40000000000 */
[----:B------:R-:W-:Y:S02]  /*101b0*/  LOP3.LUT P1, RZ, R16, 0x200, RZ, 0xc0, !PT ;  /* 0x0000020010ff7812 */ /* 0x000fe4000782c0ff */
[----:B0-----:R-:W-:Y:S02]  /*101c0*/  IADD3 R2, P2, R14, R0, RZ ;  /* 0x000000000e027210 */ /* 0x001fe40007f5e0ff */
[----:B------:R-:W-:-:S03]  /*101d0*/  LOP3.LUT P6, RZ, R16, 0x10, RZ, 0xc0, !PT ;  /* 0x0000001010ff7812 */ /* 0x000fc600078cc0ff */
[----:B------:R-:W-:Y:S01]  /*101e0*/  IMAD.X R3, RZ, RZ, R19, P2 ;  /* 0x000000ffff037224 */ /* 0x000fe200010e0613 */
        /* <DEDUP_REMOVED lines=15> */
.L_x_248:
        /* <DEDUP_REMOVED lines=10> */
.L_x_249:
[----:B------:R-:W-:Y:S01]  /*10380*/  VIADD R8, R8, 0x1 ;  /* 0x0000000108087836 */ /* 0x000fe20000000000 */
[----:B------:R1:W-:Y:S01]  /*10390*/  SYNCS.ARRIVE.TRANS64.A1T0 RZ, [R10+URZ+0x38850], RZ ;  /* 0x038850ff0aff79a7 */ /* 0x0003e2000810003f */
[----:B------:R-:W-:Y:S02]  /*103a0*/  VIADD R22, R22, 0xffffffff ;  /* 0xffffffff16167836 */ /* 0x000fe40000000000 */
[----:B------:R-:W-:Y:S01]  /*103b0*/  VIADD R9, R9, 0xffffffc0 ;  /* 0xffffffc009097836 */ /* 0x000fe20000000000 */
[----:B------:R-:W-:-:S04]  /*103c0*/  ISETP.NE.AND P0, PT, R8, 0x2, PT ;  /* 0x000000020800780c */ /* 0x000fc80003f05270 */
[----:B------:R-:W-:Y:S02]  /*103d0*/  SEL R8, R8, RZ, P0 ;  /* 0x000000ff08087207 */ /* 0x000fe40000000000 */
[----:B0-----:R-:W-:Y:S02]  /*103e0*/  SEL R2, RZ, 0x1, P0 ;  /* 0x00000001ff027807 */ /* 0x001fe40000000000 */
[----:B------:R-:W-:Y:S02]  /*103f0*/  ISETP.GT.AND P0, PT, R22, UR45, PT ;  /* 0x0000002d16007c0c */ /* 0x000fe4000bf04270 */
[----:B------:R-:W-:-:S11]  /*10400*/  LOP3.LUT R21, R21, R2, RZ, 0x3c, !PT ;  /* 0x0000000215157212 */ /* 0x000fd600078e3cff */
[----:B-1----:R-:W-:Y:S05]  /*10410*/  @P0 BRA `(.L_x_250) ;  /* 0xfffffff0008c0947 */ /* 0x002fea000383ffff */
.L_x_235:
[----:B------:R-:W-:Y:S05]  /*10420*/  BSYNC B0 ;  /* 0x0000000000007941 */ /* 0x000fea0003800000 */
.L_x_214:
[----:B------:R-:W0:Y:S01]  /*10430*/  S2R R3, SR_CgaCtaId ;  /* 0x0000000000037919 */ /* 0x000e220000008800 */
[----:B------:R-:W-:Y:S01]  /*10440*/  MOV R0, 0x400 ;  /* 0x0000040000007802 */ /* 0x000fe20000000f00 */
[----:B------:R-:W-:Y:S01]  /*10450*/  BSSY B0, `(.L_x_251) ;  /* 0x0000005000007945 */ /* 0x000fe20003800000 */
[----:B------:R-:W-:Y:S02]  /*10460*/  SHF.L.U32 R4, R4, 0x1f, RZ ;  /* 0x0000001f04047819 */ /* 0x000fe400000006ff */
[----:B0-----:R-:W-:-:S04]  /*10470*/  LEA R5, R3, R0, 0x18 ;  /* 0x0000000003057211 */ /* 0x001fc800078ec0ff */
[----:B------:R-:W0:Y:S02]  /*10480*/  SYNCS.PHASECHK.TRANS64.TRYWAIT P0, [R5+URZ+0x38820], R4 ;  /* 0x03882004050075a7 */ /* 0x000e24000800017f */
[----:B0-----:R-:W-:Y:S05]  /*10490*/  @!P0 BRA `(.L_x_252) ;  /* 0x0000002c00648947 */ /* 0x001fea0003800000 */
.L_x_330:
[----:B------:R-:W-:Y:S05]  /*104a0*/  BSYNC B0 ;  /* 0x0000000000007941 */ /* 0x000fea0003800000 */
.L_x_251:
[----:B------:R-:W-:-:S03]  /*104b0*/  UMOV UR4, 0xffffffff ;  /* 0xffffffff00047882 */ /* 0x000fc60000000000 */
[----:B------:R-:W-:Y:S05]  /*104c0*/  BRA.DIV UR4, `(.L_x_253) ;  /* 0x0000002e046c7947 */ /* 0x000fea000b800000 */
[----:B------:R-:W1:Y:S02]  /*104d0*/  S2R R0, SR_TID.X ;  /* 0x0000000000007919 */ /* 0x000e640000002100 */
[----:B-1----:R-:W-:-:S04]  /*104e0*/  SHF.R.U32.HI R0, RZ, 0x5, R0 ;  /* 0x00000005ff007819 */ /* 0x002fc80000011600 */
[----:B------:R-:W-:-:S05]  /*104f0*/  LOP3.LUT R0, R0, 0x3, RZ, 0xc0, !PT ;  /* 0x0000000300007812 */ /* 0x000fca00078ec0ff */
[----:B------:R1:W3:Y:S02]  /*10500*/  SHFL.IDX PT, R14, R0, RZ, 0x1f ;  /* 0x00001fff000e7589 */ /* 0x0002e400000e0000 */
.L_x_333:
[----:B---3--:R-:W-:-:S13]  /*10510*/  ISETP.NE.AND P0, PT, R14, RZ, PT ;  /* 0x000000ff0e00720c */ /* 0x008fda0003f05270 */
[----:B------:R-:W-:Y:S05]  /*10520*/  @P0 BRA `(.L_x_174) ;  /* 0x0000000000900947 */ /* 0x000fea0003800000 */
[----:B------:R-:W-:-:S03]  /*10530*/  UMOV UR4, 0xffffffff ;  /* 0xffffffff00047882 */ /* 0x000fc60000000000 */
[----:B------:R-:W-:Y:S05]  /*10540*/  BRA.DIV UR4, `(.L_x_254) ;  /* 0x0000002e04807947 */ /* 0x000fea000b800000 */
[----:B------:R-:W-:-:S13]  /*10550*/  ELECT P6, URZ, PT ;  /* 0x00000000003f782f */ /* 0x000fda00038c0000 */
.L_x_336:
[----:B------:R-:W-:Y:S05]  /*10560*/  @!P6 BRA `(.L_x_174) ;  /* 0x000000000080e947 */ /* 0x000fea0003800000 */
[----:B-1----:R-:W3:Y:S02]  /*10570*/  LDL R0, [R1] ;  /* 0x0000000001007983 */ /* 0x002ee40000100800 */
[----:B---3--:R-:W-:-:S13]  /*10580*/  R2UR UR4, R0 ;  /* 0x00000000000472ca */ /* 0x008fda00000e0000 */
[----:B------:R-:W-:-:S06]  /*10590*/  ULOP3.LUT UR4, UR4, 0x2, URZ, 0xfc, !UPT ;  /* 0x0000000204047892 */ /* 0x000fcc000f8efc3f */
[----:B------:R-:W-:-:S05]  /*105a0*/  IMAD.U32 R0, RZ, RZ, UR4 ;  /* 0x00000004ff007e24 */ /* 0x000fca000f8e00ff */
[----:B------:R-:W-:-:S13]  /*105b0*/  ISETP.NE.AND P0, PT, R0, 0x3, PT ;  /* 0x000000030000780c */ /* 0x000fda0003f05270 */
[----:B------:R-:W-:Y:S05]  /*105c0*/  @!P0 BRA `(.L_x_255) ;  /* 0x0000000000048947 */ /* 0x000fea0003800000 */
[----:B------:R-:W-:Y:S01]  /*105d0*/  BPT.TRAP 0x1 ;  /* 0x000000040000795c */ /* 0x000fe20000300000 */
.L_x_255:
[C---:B------:R-:W-:Y:S01]  /*105e0*/  IMAD R3, R8.reuse, 0x8, R5 ;  /* 0x0000000808037824 */ /* 0x040fe200078e0205 */
[----:B------:R-:W-:Y:S01]  /*105f0*/  SHF.L.U32 R2, R21, 0x1f, RZ ;  /* 0x0000001f15027819 */ /* 0x000fe200000006ff */
[----:B------:R-:W-:-:S03]  /*10600*/  VIADD R8, R8, 0x1 ;  /* 0x0000000108087836 */ /* 0x000fc60000000000 */
[----:B------:R-:W1:Y:S02]  /*10610*/  SYNCS.PHASECHK.TRANS64.TRYWAIT P1, [R3+URZ+0x38840], R2 ;  /* 0x03884002030075a7 */ /* 0x000e64000802017f */
[----:B------:R-:W-:-:S04]  /*10620*/  ISETP.NE.AND P2, PT, R8, 0x2, PT ;  /* 0x000000020800780c */ /* 0x000fc80003f45270 */
[----:B------:R-:W-:Y:S01]  /*10630*/  SEL R0, RZ, 0x1, P2 ;  /* 0x00000001ff007807 */ /* 0x000fe20001000000 */
[----:B-1----:R-:W-:Y:S08]  /*10640*/  @!P1 BRA `(.L_x_256) ;  /* 0x0000002c00609947 */ /* 0x002ff00003800000 */
.L_x_337:
[----:B------:R-:W-:Y:S02]  /*10650*/  SEL R8, R8, RZ, P2 ;  /* 0x000000ff08087207 */ /* 0x000fe40001000000 */
[----:B------:R-:W-:Y:S01]  /*10660*/  LOP3.LUT R0, R21, R0, RZ, 0x3c, !PT ;  /* 0x0000000015007212 */ /* 0x000fe200078e3cff */
[----:B------:R-:W-:Y:S06]  /*10670*/  @!P0 BRA `(.L_x_257) ;  /* 0x0000000000048947 */ /* 0x000fec0003800000 */
[----:B------:R-:W-:Y:S01]  /*10680*/  BPT.TRAP 0x1 ;  /* 0x000000040000795c */ /* 0x000fe20000300000 */
.L_x_257:
[----:B0-----:R-:W-:Y:S01]  /*10690*/  IMAD R5, R8, 0x8, R5 ;  /* 0x0000000808057824 */ /* 0x001fe200078e0205 */
[----:B------:R-:W-:-:S04]  /*106a0*/  SHF.L.U32 R0, R0, 0x1f, RZ ;  /* 0x0000001f00007819 */ /* 0x000fc800000006ff */
[----:B------:R-:W0:Y:S02]  /*106b0*/  SYNCS.PHASECHK.TRANS64.TRYWAIT P1, [R5+URZ+0x38840], R0 ;  /* 0x03884000050075a7 */ /* 0x000e24000802017f */
[----:B0-----:R-:W-:Y:S05]  /*106c0*/  @!P1 BRA `(.L_x_258) ;  /* 0x0000002c00549947 */ /* 0x001fea0003800000 */
.L_x_338:
[----:B------:R-:W-:Y:S05]  /*106d0*/  @!P0 BRA `(.L_x_259) ;  /* 0x0000000000048947 */ /* 0x000fea0003800000 */
[----:B------:R-:W-:Y:S01]  /*106e0*/  BPT.TRAP 0x1 ;  /* 0x000000040000795c */ /* 0x000fe20000300000 */
.L_x_259:
[----:B------:R-:W3:Y:S02]  /*106f0*/  SYNCS.PHASECHK.TRANS64.TRYWAIT P1, [R3+URZ+0x38860], R2 ;  /* 0x03886002030075a7 */ /* 0x000ee4000802017f */
[----:B---3--:R-:W-:Y:S05]  /*10700*/  @!P1 BRA `(.L_x_260) ;  /* 0x0000002c00589947 */ /* 0x008fea0003800000 */
.L_x_339:
[----:B------:R-:W-:Y:S05]  /*10710*/  @!P0 BRA `(.L_x_261) ;  /* 0x0000000000048947 */ /* 0x000fea0003800000 */
[----:B------:R-:W-:Y:S01]  /*10720*/  BPT.TRAP 0x1 ;  /* 0x000000040000795c */ /* 0x000fe20000300000 */
.L_x_261:
[----:B----4-:R4:W0:Y:S02]  /*10730*/  SYNCS.PHASECHK.TRANS64.TRYWAIT P0, [R5+URZ+0x38860], R0 ;  /* 0x03886000050075a7 */ /* 0x010824000800017f */
[----:B0-----:R-:W-:Y:S05]  /*10740*/  @!P0 NANOSLEEP.SYNCS 0x989680 ;  /* 0x009896800000895d */ /* 0x001fea0003900000 */
[----:B------:R-:W0:Y:S02]  /*10750*/  @!P0 SYNCS.PHASECHK.TRANS64 P0, [R5+URZ+0x38860], R0 ;  /* 0x03886000050085a7 */ /* 0x000e24000800007f */
[----:B0-----:R-:W-:Y:S05]  /*10760*/  @!P0 BRA `(.L_x_261) ;  /* 0xfffffffc00f08947 */ /* 0x001fea000383ffff */
.L_x_174:
[----:B------:R-:W-:Y:S05]  /*10770*/  BSYNC B6 ;  /* 0x0000000000067941 */ /* 0x000fea0003800000 */
.L_x_171:
[----:B------:R-:W-:Y:S05]  /*10780*/  EXIT ;  /* 0x000000000000794d */ /* 0x000fea0003800000 */
.L_x_184:
[----:B0-----:R0:W1:Y:S02]  /*10790*/  SYNCS.PHASECHK.TRANS64.TRYWAIT P0, [R2+URZ+0x38800], R5 ;  /* 0x03880005020075a7 */ /* 0x001064000800017f */
[----:B-1----:R-:W-:Y:S05]  /*107a0*/  @!P0 NANOSLEEP.SYNCS 0x989680 ;  /* 0x009896800000895d */ /* 0x002fea0003900000 */
[----:B------:R-:W1:Y:S02]  /*107b0*/  @!P0 SYNCS.PHASECHK.TRANS64 P0, [R2+URZ+0x38800], R5 ;  /* 0x03880005020085a7 */ /* 0x000e64000800007f */
[----:B-1----:R-:W-:Y:S05]  /*107c0*/  @!P0 BRA `(.L_x_184) ;  /* 0xfffffffc00f08947 */ /* 0x002fea000383ffff */
[----:B------:R-:W-:Y:S05]  /*107d0*/  BRA `(.L_x_262) ;  /* 0xffffff2800fc7947 */ /* 0x000fea000383ffff */
.L_x_188:
[----:B--2---:R2:W3:Y:S02]  /*107e0*/  SYNCS.PHASECHK.TRANS64.TRYWAIT P1, [R2+URZ+0x38830], R5 ;  /* 0x03883005020075a7 */ /* 0x0044e4000802017f */
[----:B---3--:R-:W-:Y:S05]  /*107f0*/  @!P1 NANOSLEEP.SYNCS 0x989680 ;  /* 0x009896800000995d */ /* 0x008fea0003900000 */
[----:B------:R-:W3:Y:S02]  /*10800*/  @!P1 SYNCS.PHASECHK.TRANS64 P1, [R2+URZ+0x38830], R5 ;  /* 0x03883005020095a7 */ /* 0x000ee4000802007f */
[----:B---3--:R-:W-:Y:S05]  /*10810*/  @!P1 BRA `(.L_x_188) ;  /* 0xfffffffc00f09947 */ /* 0x008fea000383ffff */
[----:B------:R-:W-:Y:S05]  /*10820*/  BRA `(.L_x_187) ;  /* 0xffffff2c00487947 */ /* 0x000fea000383ffff */
.L_x_189:
[----:B---3--:R3:W4:Y:S02]  /*10830*/  SYNCS.PHASECHK.TRANS64.TRYWAIT P1, [R2+URZ+0x38810], R5 ;  /* 0x03881005020075a7 */ /* 0x008724000802017f */
[----:B----4-:R-:W-:Y:S05]  /*10840*/  @!P1 NANOSLEEP.SYNCS 0x989680 ;  /* 0x009896800000995d */ /* 0x010fea0003900000 */
[----:B------:R-:W4:Y:S02]  /*10850*/  @!P1 SYNCS.PHASECHK.TRANS64 P1, [R2+URZ+0x38810], R5 ;  /* 0x03881005020095a7 */ /* 0x000f24000802007f */
[----:B----4-:R-:W-:Y:S05]  /*10860*/  @!P1 BRA `(.L_x_189) ;  /* 0xfffffffc00f09947 */ /* 0x010fea000383ffff */
[----:B------:R-:W-:Y:S05]  /*10870*/  BRA `(.L_x_263) ;  /* 0xffffff3000387947 */ /* 0x000fea000383ffff */
.L_x_193:
[----:B------:R0:W0:Y:S02]  /*10880*/  SYNCS.PHASECHK.TRANS64.TRYWAIT P1, [R2+URZ+0x38850], R5 ;  /* 0x03885005020075a7 */ /* 0x000024000802017f */
[----:B0-----:R-:W-:Y:S05]  /*10890*/  @!P1 NANOSLEEP.SYNCS 0x989680 ;  /* 0x009896800000995d */ /* 0x001fea0003900000 */
[----:B------:R-:W0:Y:S02]  /*108a0*/  @!P1 SYNCS.PHASECHK.TRANS64 P1, [R2+URZ+0x38850], R5 ;  /* 0x03885005020095a7 */ /* 0x000e24000802007f */
[----:B0-----:R-:W-:Y:S05]  /*108b0*/  @!P1 BRA `(.L_x_193) ;  /* 0xfffffffc00f09947 */ /* 0x001fea000383ffff */
[----:B------:R-:W-:Y:S05]  /*108c0*/  BRA `(.L_x_192) ;  /* 0xffffff3000647947 */ /* 0x000fea000383ffff */
.L_x_200:
[----:B-1----:R1:W2:Y:S02]  /*108d0*/  SYNCS.PHASECHK.TRANS64.TRYWAIT P2, [R196+URZ+0x38830], R201 ;  /* 0x038830c9c40075a7 */ /* 0x0022a4000804017f */
[----:B--2---:R-:W-:Y:S05]  /*108e0*/  @!P2 NANOSLEEP.SYNCS 0x989680 ;  /* 0x009896800000a95d */ /* 0x004fea0003900000 */
[----:B------:R-:W2:Y:S02]  /*108f0*/  @!P2 SYNCS.PHASECHK.TRANS64 P2, [R196+URZ+0x38830], R201 ;  /* 0x038830c9c400a5a7 */ /* 0x000ea4000804007f */
[----:B--2---:R-:W-:Y:S05]  /*10900*/  @!P2 BRA `(.L_x_200) ;  /* 0xfffffffc00f0a947 */ /* 0x004fea000383ffff */
[----:B------:R-:W-:Y:S05]  /*10910*/  BRA `(.L_x_199) ;  /* 0xffffff5800907947 */ /* 0x000fea000383ffff */
.L_x_204:
[----:B---3--:R3:W4:Y:S02]  /*10920*/  SYNCS.PHASECHK.TRANS64.TRYWAIT P2, [R196+URZ+0x38850], R201 ;  /* 0x038850c9c40075a7 */ /* 0x008724000804017f */
[----:B----4-:R-:W-:Y:S05]  /*10930*/  @!P2 NANOSLEEP.SYNCS 0x989680 ;  /* 0x009896800000a95d */ /* 0x010fea0003900000 */
[----:B------:R-:W4:Y:S02]  /*10940*/  @!P2 SYNCS.PHASECHK.TRANS64 P2, [R196+URZ+0x38850], R201 ;  /* 0x038850c9c400a5a7 */ /* 0x000f24000804007f */
[----:B----4-:R-:W-:Y:S05]  /*10950*/  @!P2 BRA `(.L_x_204) ;  /* 0xfffffffc00f0a947 */ /* 0x010fea000383ffff */
[----:B------:R-:W-:Y:S05]  /*10960*/  BRA `(.L_x_203) ;  /* 0xffffff5c005c7947 */ /* 0x000fea000383ffff */
.L_x_219:
[----:B------:R-:W-:Y:S02]  /*10970*/  IMAD.MOV.U32 R13, RZ, RZ, R17 ;  /* 0x000000ffff0d7224 */ /* 0x000fe400078e0011 */
[----:B------:R-:W-:Y:S02]  /*10980*/  IMAD.MOV.U32 R12, RZ, RZ, RZ ;  /* 0x000000ffff0c7224 */ /* 0x000fe400078e00ff */
[----:B------:R-:W-:Y:S02]  /*10990*/  IMAD.MOV.U32 R11, RZ, RZ, 0x1f ;  /* 0x0000001fff0b7424 */ /* 0x000fe400078e00ff */
[----:B------:R-:W-:-:S07]  /*109a0*/  IMAD.MOV.U32 R15, RZ, RZ, -0x1 ;  /* 0xffffffffff0f7424 */ /* 0x000fce00078e00ff */
[----:B------:R-:W-:Y:S05]  /*109b0*/  WARPSYNC.COLLECTIVE R15, `(.L_x_264) ;  /* 0x000000000f087348 */ /* 0x000fea0003c00000 */
[----:B------:R0:W1:Y:S02]  /*109c0*/  SHFL.IDX P6, R14, R13, R12, R11 ;  /* 0x0000000c0d0e7389 */ /* 0x00006400000c000b */
[----:B01----:R-:W-:Y:S01]  /*109d0*/  ENDCOLLECTIVE ;  /* 0x000000000000791b */ /* 0x003fe20003800000 */
.L_x_264:
[----:B------:R-:W-:Y:S05]  /*109e0*/  BRA `(.L_x_265) ;  /* 0xffffffc400d07947 */ /* 0x000fea000383ffff */
.L_x_221:
[----:B0-----:R-:W-:-:S04]  /*109f0*/  MOV R3, UR42 ;  /* 0x0000002a00037c02 */ /* 0x001fc80008000f00 */
[----:B------:R0:W1:Y:S03]  /*10a00*/  SYNCS.PHASECHK.TRANS64.TRYWAIT P0, [R3+URZ+0x38840], R0 ;  /* 0x03884000030075a7 */ /* 0x000066000800017f */
[----:B-1----:R-:W-:Y:S05]  /*10a10*/  @!P0 NANOSLEEP.SYNCS 0x989680 ;  /* 0x009896800000895d */ /* 0x002fea0003900000 */
[----:B------:R-:W1:Y:S02]  /*10a20*/  @!P0 SYNCS.PHASECHK.TRANS64 P0, [R3+URZ+0x38840], R0 ;  /* 0x03884000030085a7 */ /* 0x000e64000800007f */
[----:B-1----:R-:W-:Y:S05]  /*10a30*/  @!P0 BRA `(.L_x_221) ;  /* 0xfffffffc00ec8947 */ /* 0x002fea000383ffff */
[----:B------:R-:W-:Y:S05]  /*10a40*/  BRA `(.L_x_266) ;  /* 0xffffffc800087947 */ /* 0x000fea000383ffff */
.L_x_222:
[----:B------:R-:W-:Y:S01]  /*10a50*/  BSSY B0, `(.L_x_267) ;  /* 0x0000008000007945 */ /* 0x000fe20003800000 */
[----:B------:R-:W-:Y:S02]  /*10a60*/  IMAD.MOV.U32 R13, RZ, RZ, R4 ;  /* 0x000000ffff0d7224 */ /* 0x000fe400078e0004 */
[----:B------:R-:W-:Y:S02]  /*10a70*/  IMAD.MOV.U32 R12, RZ, RZ, RZ ;  /* 0x000000ffff0c7224 */ /* 0x000fe400078e00ff */
[----:B------:R-:W-:Y:S02]  /*10a80*/  IMAD.MOV.U32 R11, RZ, RZ, 0x181f ;  /* 0x0000181fff0b7424 */ /* 0x000fe400078e00ff */
[----:B------:R-:W-:-:S07]  /*10a90*/  IMAD.MOV.U32 R15, RZ, RZ, -0x1 ;  /* 0xffffffffff0f7424 */ /* 0x000fce00078e00ff */
[----:B------:R-:W-:Y:S05]  /*10aa0*/  WARPSYNC.COLLECTIVE R15, `(.L_x_268) ;  /* 0x000000000f087348 */ /* 0x000fea0003c00000 */
[----:B------:R0:W1:Y:S02]  /*10ab0*/  SHFL.IDX P6, R14, R13, R12, R11 ;  /* 0x0000000c0d0e7389 */ /* 0x00006400000c000b */
[----:B01----:R-:W-:Y:S01]  /*10ac0*/  ENDCOLLECTIVE ;  /* 0x000000000000791b */ /* 0x003fe20003800000 */
.L_x_268:
[----:B------:R-:W-:Y:S05]  /*10ad0*/  BSYNC B0 ;  /* 0x0000000000007941 */ /* 0x000fea0003800000 */
.L_x_267:
[----:B------:R-:W-:Y:S01]  /*10ae0*/  IMAD.MOV.U32 R13, RZ, RZ, R0 ;  /* 0x000000ffff0d7224 */ /* 0x000fe200078e0000 */
[----:B------:R-:W-:Y:S01]  /*10af0*/  @P0 LEA R7, R24, UR42, 0x1 ;  /* 0x0000002a18070c11 */ /* 0x000fe2000f8e08ff */
[----:B------:R-:W-:Y:S02]  /*10b00*/  IMAD.MOV.U32 R12, RZ, RZ, RZ ;  /* 0x000000ffff0c7224 */ /* 0x000fe400078e00ff */
[----:B------:R-:W-:Y:S02]  /*10b10*/  IMAD.MOV.U32 R11, RZ, RZ, 0x181f ;  /* 0x0000181fff0b7424 */ /* 0x000fe400078e00ff */
[----:B------:R-:W-:Y:S02]  /*10b20*/  IMAD.MOV.U32 R15, RZ, RZ, -0x1 ;  /* 0xffffffffff0f7424 */ /* 0x000fe400078e00ff */
[----:B------:R-:W-:-:S07]  /*10b30*/  IMAD.MOV.U32 R2, RZ, RZ, R14 ;  /* 0x000000ffff027224 */ /* 0x000fce00078e000e */
[----:B------:R-:W-:Y:S05]  /*10b40*/  WARPSYNC.COLLECTIVE R15, `(.L_x_269) ;  /* 0x000000000f087348 */ /* 0x000fea0003c00000 */
[----:B------:R0:W1:Y:S02]  /*10b50*/  SHFL.IDX P6, R14, R13, R12, R11 ;  /* 0x0000000c0d0e7389 */ /* 0x00006400000c000b */
[----:B01----:R-:W-:Y:S01]  /*10b60*/  ENDCOLLECTIVE ;  /* 0x000000000000791b */ /* 0x003fe20003800000 */
.L_x_269:
[----:B------:R-:W-:Y:S02]  /*10b70*/  IMAD.MOV.U32 R13, RZ, RZ, R4 ;  /* 0x000000ffff0d7224 */ /* 0x000fe400078e0004 */
[----:B------:R-:W-:Y:S01]  /*10b80*/  IMAD.MOV.U32 R12, RZ, RZ, 0x1 ;  /* 0x00000001ff0c7424 */ /* 0x000fe200078e00ff */
[----:B------:R-:W-:-:S05]  /*10b90*/  @P0 LEA R14, P1, R22, R14, 0x1 ;  /* 0x0000000e160e0211 */ /* 0x000fca00078208ff */
[----:B------:R-:W-:Y:S02]  /*10ba0*/  @P0 IMAD.X R3, RZ, RZ, R2, P1 ;  /* 0x000000ffff030224 */ /* 0x000fe400008e0602 */
[----:B------:R-:W-:-:S07]  /*10bb0*/  @P0 IMAD.MOV.U32 R2, RZ, RZ, R14 ;  /* 0x000000ffff020224 */ /* 0x000fce00078e000e */
[----:B------:R-:W-:Y:S05]  /*10bc0*/  WARPSYNC.COLLECTIVE R15, `(.L_x_270) ;  /* 0x000000000f087348 */ /* 0x000fea0003c00000 */
[----:B------:R0:W1:Y:S02]  /*10bd0*/  SHFL.IDX P6, R14, R13, R12, R11 ;  /* 0x0000000c0d0e7389 */ /* 0x00006400000c000b */
[----:B01----:R-:W-:Y:S01]  /*10be0*/  ENDCOLLECTIVE ;  /* 0x000000000000791b */ /* 0x003fe20003800000 */
.L_x_270:
[----:B------:R-:W-:Y:S01]  /*10bf0*/  @!PT LDS RZ, [RZ] ;  /* 0x00000000fffff984 */ /* 0x000fe20000000800 */
[----:B------:R-:W-:Y:S01]  /*10c00*/  @!PT LDS RZ, [RZ] ;  /* 0x00000000fffff984 */ /* 0x000fe20000000800 */
[----:B------:R-:W-:Y:S01]  /*10c10*/  @!PT LDS RZ, [RZ] ;  /* 0x00000000fffff984 */ /* 0x000fe20000000800 */
[----:B------:R0:W-:Y:S01]  /*10c20*/  @P0 LDGSTS.E.BYPASS.LTC128B.128 [R7+0x22400], desc[UR36][R2.64], !P2 ;  /* 0x2240000002070fae */ /* 0x0001e2000d101d64 */
[----:B------:R-:W-:Y:S01]  /*10c30*/  ISETP.GE.AND P0, PT, R18, 0x11, PT ;  /* 0x000000111200780c */ /* 0x000fe20003f06270 */
[----:B------:R-:W-:-:S12]  /*10c40*/  IMAD.MOV.U32 R13, RZ, RZ, R0 ;  /* 0x000000ffff0d7224 */ /* 0x000fd800078e0000 */
[----:B------:R-:W-:Y:S01]  /*10c50*/  @P0 LEA R9, R24, UR42, 0x1 ;  /* 0x0000002a18090c11 */ /* 0x000fe2000f8e08ff */
[----:B0-----:R-:W-:-:S07]  /*10c60*/  IMAD.MOV.U32 R5, RZ, RZ, R14 ;  /* 0x000000ffff057224 */ /* 0x001fce00078e000e */
[----:B------:R-:W-:Y:S05]  /*10c70*/  WARPSYNC.COLLECTIVE R15, `(.L_x_271) ;  /* 0x000000000f087348 */ /* 0x000fea0003c00000 */
[----:B------:R0:W1:Y:S02]  /*10c80*/  SHFL.IDX P6, R14, R13, R12, R11 ;  /* 0x0000000c0d0e7389 */ /* 0x00006400000c000b */
[----:B01----:R-:W-:Y:S01]  /*10c90*/  ENDCOLLECTIVE ;  /* 0x000000000000791b */ /* 0x003fe20003800000 */
.L_x_271:
[----:B------:R-:W-:Y:S01]  /*10ca0*/  MOV R13, R4 ;  /* 0x00000004000d7202 */ /* 0x000fe20000000f00 */
[----:B------:R-:W-:Y:S01]  /*10cb0*/  IMAD.MOV.U32 R12, RZ, RZ, 0x2 ;  /* 0x00000002ff0c7424 */ /* 0x000fe200078e00ff */
[----:B------:R-:W-:-:S13]  /*10cc0*/  @P0 LEA R2, P1, R22, R14, 0x1 ;  /* 0x0000000e16020211 */ /* 0x000fda00078208ff */
[----:B------:R-:W-:Y:S05]  /*10cd0*/  WARPSYNC.COLLECTIVE R15, `(.L_x_272) ;  /* 0x000000000f087348 */ /* 0x000fea0003c00000 */
[----:B------:R0:W1:Y:S02]  /*10ce0*/  SHFL.IDX P6, R14, R13, R12, R11 ;  /* 0x0000000c0d0e7389 */ /* 0x00006400000c000b */
[----:B01----:R-:W-:Y:S01]  /*10cf0*/  ENDCOLLECTIVE ;  /* 0x000000000000791b */ /* 0x003fe20003800000 */
.L_x_272:
[----:B------:R-:W-:-:S05]  /*10d00*/  @P0 IMAD.X R3, RZ, RZ, R5, P1 ;  /* 0x000000ffff030224 */ /* 0x000fca00008e0605 */
[----:B------:R-:W-:Y:S01]  /*10d10*/  @!PT LDS RZ, [RZ] ;  /* 0x00000000fffff984 */ /* 0x000fe20000000800 */
[----:B------:R-:W-:Y:S01]  /*10d20*/  @!PT LDS RZ, [RZ] ;  /* 0x00000000fffff984 */ /* 0x000fe20000000800 */
[----:B------:R-:W-:Y:S01]  /*10d30*/  @!PT LDS RZ, [RZ] ;  /* 0x00000000fffff984 */ /* 0x000fe20000000800 */
[----:B------:R0:W-:Y:S01]  /*10d40*/  @P0 LDGSTS.E.BYPASS.LTC128B.128 [R9+0x22c00], desc[UR36][R2.64], !P2 ;  /* 0x22c0000002090fae */ /* 0x0001e2000d101d64 */
[----:B------:R-:W-:Y:S01]  /*10d50*/  ISETP.GE.AND P0, PT, R18, 0x21, PT ;  /* 0x000000211200780c */ /* 0x000fe20003f06270 */
[----:B------:R-:W-:Y:S02]  /*10d60*/  IMAD.MOV.U32 R13, RZ, RZ, R0 ;  /* 0x000000ffff0d7224 */ /* 0x000fe400078e0000 */
[----:B------:R-:W-:-:S10]  /*10d70*/  IMAD.MOV.U32 R5, RZ, RZ, R14 ;  /* 0x000000ffff057224 */ /* 0x000fd400078e000e */
[----:B0-----:R-:W-:Y:S05]  /*10d80*/  WARPSYNC.COLLECTIVE R15, `(.L_x_273) ;  /* 0x000000000f087348 */ /* 0x001fea0003c00000 */
[----:B------:R1:W2:Y:S02]  /*10d90*/  SHFL.IDX P6, R14, R13, R12, R11 ;  /* 0x0000000c0d0e7389 */ /* 0x0002a400000c000b */
[----:B012---:R-:W-:Y:S01]  /*10da0*/  ENDCOLLECTIVE ;  /* 0x000000000000791b */ /* 0x007fe20003800000 */
.L_x_273:
[----:B------:R-:W-:Y:S02]  /*10db0*/  IMAD.MOV.U32 R13, RZ, RZ, R4 ;  /* 0x000000ffff0d7224 */ /* 0x000fe400078e0004 */
[----:B------:R-:W-:Y:S01]  /*10dc0*/  IMAD.MOV.U32 R12, RZ, RZ, 0x3 ;  /* 0x00000003ff0c7424 */ /* 0x000fe200078e00ff */
[----:B------:R-:W-:-:S13]  /*10dd0*/  @P0 LEA R2, P1, R22, R14, 0x1 ;  /* 0x0000000e16020211 */ /* 0x000fda00078208ff */
[----:B------:R-:W-:Y:S05]  /*10de0*/  WARPSYNC.COLLECTIVE R15, `(.L_x_274) ;  /* 0x000000000f087348 */ /* 0x000fea0003c00000 */
[----:B------:R0:W1:Y:S02]  /*10df0*/  SHFL.IDX P6, R14, R13, R12, R11 ;  /* 0x0000000c0d0e7389 */ /* 0x00006400000c000b */
[----:B01----:R-:W-:Y:S01]  /*10e00*/  ENDCOLLECTIVE ;  /* 0x000000000000791b */ /* 0x003fe20003800000 */
.L_x_274:
[----:B------:R-:W-:Y:S01]  /*10e10*/  @P0 IMAD.X R3, RZ, RZ, R5, P1 ;  /* 0x000000ffff030224 */ /* 0x000fe200008e0605 */
[----:B------:R-:W-:-:S05]  /*10e20*/  @P0 LEA R5, R24, UR42, 0x1 ;  /* 0x0000002a18050c11 */ /* 0x000fca000f8e08ff */
        /* <DEDUP_REMOVED lines=9> */
.L_x_275:
[----:B------:R-:W-:Y:S05]  /*10ec0*/  BRA `(.L_x_276) ;  /* 0xffffffc400d07947 */ /* 0x000fea000383ffff */
.L_x_225:
[----:B------:R-:W-:Y:S01]  /*10ed0*/  IMAD.MOV.U32 R13, RZ, RZ, R4 ;  /* 0x000000ffff0d7224 */ /* 0x000fe200078e0004 */
[----:B------:R-:W-:Y:S01]  /*10ee0*/  LOP3.LUT R16, R16, 0xfffffeff, RZ, 0xc0, !PT ;  /* 0xfffffeff10107812 */ /* 0x000fe200078ec0ff */
[----:B------:R-:W-:Y:S02]  /*10ef0*/  IMAD.MOV.U32 R12, RZ, RZ, RZ ;  /* 0x000000ffff0c7224 */ /* 0x000fe400078e00ff */
[----:B------:R-:W-:Y:S02]  /*10f00*/  IMAD.MOV.U32 R11, RZ, RZ, 0x181f ;  /* 0x0000181fff0b7424 */ /* 0x000fe400078e00ff */
[----:B------:R-:W-:Y:S02]  /*10f10*/  IMAD.MOV.U32 R15, RZ, RZ, -0x1 ;  /* 0xffffffffff0f7424 */ /* 0x000fe400078e00ff */
[----:B------:R-:W-:-:S07]  /*10f20*/  IMAD R6, R20, 0x40, R21 ;  /* 0x0000004014067824 */ /* 0x000fce00078e0215 */
[----:B------:R-:W-:Y:S05]  /*10f30*/  WARPSYNC.COLLECTIVE R15, `(.L_x_277) ;  /* 0x000000000f087348 */ /* 0x000fea0003c00000 */
[----:B------:R0:W1:Y:S02]  /*10f40*/  SHFL.IDX P6, R14, R13, R12, R11 ;  /* 0x0000000c0d0e7389 */ /* 0x00006400000c000b */
[----:B01----:R-:W-:Y:S01]  /*10f50*/  ENDCOLLECTIVE ;  /* 0x000000000000791b */ /* 0x003fe20003800000 */
.L_x_277:
[----:B------:R-:W-:Y:S01]  /*10f60*/  IADD3 R10, R6, 0x10, RZ ;  /* 0x00000010060a7810 */ /* 0x000fe20007ffe0ff */
[----:B------:R-:W-:Y:S02]  /*10f70*/  IMAD.MOV.U32 R13, RZ, RZ, R0 ;  /* 0x000000ffff0d7224 */ /* 0x000fe400078e0000 */
[----:B------:R-:W-:-:S07]  /*10f80*/  IMAD.MOV.U32 R2, RZ, RZ, R14 ;  /* 0x000000ffff027224 */ /* 0x000fce00078e000e */
[----:B------:R-:W-:Y:S05]  /*10f90*/  WARPSYNC.COLLECTIVE R15, `(.L_x_278) ;  /* 0x000000000f087348 */ /* 0x000fea0003c00000 */
[----:B------:R0:W1:Y:S02]  /*10fa0*/  SHFL.IDX P6, R14, R13, R12, R11 ;  /* 0x0000000c0d0e7389 */ /* 0x00006400000c000b */
[----:B01----:R-:W-:Y:S01]  /*10fb0*/  ENDCOLLECTIVE ;  /* 0x000000000000791b */ /* 0x003fe20003800000 */
.L_x_278:
[----:B------:R-:W-:Y:S02]  /*10fc0*/  ULDC UR4, c[0x0][0x288] ;  /* 0x0000a20000047ab9 */ /* 0x000fe40000000800 */
[----:B------:R-:W-:-:S05]  /*10fd0*/  IMAD R5, R8, UR4, RZ ;  /* 0x0000000408057c24 */ /* 0x000fca000f8e02ff */
[----:B------:R-:W-:Y:S01]  /*10fe0*/  ISETP.GE.AND P2, PT, R6, R5, PT ;  /* 0x000000050600720c */ /* 0x000fe20003f46270 */
[----:B------:R-:W-:Y:S02]  /*10ff0*/  IMAD.MOV.U32 R13, RZ, RZ, R4 ;  /* 0x000000ffff0d7224 */ /* 0x000fe400078e0004 */
[----:B------:R-:W-:-:S10]  /*11000*/  IMAD.MOV.U32 R12, RZ, RZ, 0x1 ;  /* 0x00000001ff0c7424 */ /* 0x000fd400078e00ff */
[----:B------:R-:W-:Y:S02]  /*11010*/  @!P2 LEA R8, R24, UR42, 0x1 ;  /* 0x0000002a1808ac11 */ /* 0x000fe4000f8e08ff */
[----:B------:R-:W-:Y:S02]  /*11020*/  @P2 LOP3.LUT R16, R16, 0x100, RZ, 0xfc, !PT ;  /* 0x0000010010102812 */ /* 0x000fe400078efcff */
[----:B------:R-:W-:-:S13]  /*11030*/  @!P2 LEA R3, P1, R22, R14, 0x1 ;  /* 0x0000000e1603a211 */ /* 0x000fda00078208ff */
[----:B------:R-:W-:Y:S05]  /*11040*/  WARPSYNC.COLLECTIVE R15, `(.L_x_279) ;  /* 0x000000000f087348 */ /* 0x000fea0003c00000 */
[----:B------:R0:W1:Y:S02]  /*11050*/  SHFL.IDX P6, R14, R13, R12, R11 ;  /* 0x0000000c0d0e7389 */ /* 0x00006400000c000b */
[----:B01----:R-:W-:Y:S01]  /*11060*/  ENDCOLLECTIVE ;  /* 0x000000000000791b */ /* 0x003fe20003800000 */
.L_x_279:
[----:B------:R-:W-:Y:S01]  /*11070*/  LOP3.LUT R16, R16, 0xffffff7f, RZ, 0xc0, !PT ;  /* 0xffffff7f10107812 */ /* 0x000fe200078ec0ff */
[----:B------:R-:W-:-:S05]  /*11080*/  @!P2 IMAD.X R2, RZ, RZ, R2, P1 ;  /* 0x000000ffff02a224 */ /* 0x000fca00008e0602 */
[----:B------:R-:W-:-:S04]  /*11090*/  @!P2 LOP3.LUT R3, R3, R2, RZ, 0x3c, !PT ;  /* 0x000000020303a212 */ /* 0x000fc800078e3cff */
[----:B------:R-:W-:Y:S01]  /*110a0*/  @!P2 LOP3.LUT R2, R3, R2, RZ, 0x3c, !PT ;  /* 0x000000020302a212 */ /* 0x000fe200078e3cff */
[----:B------:R-:W-:-:S03]  /*110b0*/  IMAD.MOV.U32 R13, RZ, RZ, R0 ;  /* 0x000000ffff0d7224 */ /* 0x000fc600078e0000 */
[----:B------:R-:W-:-:S05]  /*110c0*/  @!P2 LOP3.LUT R3, R3, R2, RZ, 0x3c, !PT ;  /* 0x000000020303a212 */ /* 0x000fca00078e3cff */
[----:B------:R-:W-:Y:S01]  /*110d0*/  @!PT LDS RZ, [RZ] ;  /* 0x00000000fffff984 */ /* 0x000fe20000000800 */
[----:B------:R-:W-:Y:S01]  /*110e0*/  @!PT LDS RZ, [RZ] ;  /* 0x00000000fffff984 */ /* 0x000fe20000000800 */
[----:B------:R-:W-:Y:S01]  /*110f0*/  @!PT LDS RZ, [RZ] ;  /* 0x00000000fffff984 */ /* 0x000fe20000000800 */
[----:B------:R0:W-:Y:S01]  /*11100*/  @!P2 LDGSTS.E.BYPASS.LTC128B.128 [R8+0x20400], desc[UR36][R2.64], !P0 ;  /* 0x204000000208afae */ /* 0x0001e2000c101d64 */
[----:B------:R-:W-:Y:S01]  /*11110*/  ISETP.GE.AND P2, PT, R10, R5, PT ;  /* 0x000000050a00720c */ /* 0x000fe20003f46270 */
[----:B------:R-:W-:-:S12]  /*11120*/  IMAD.MOV.U32 R9, RZ, RZ, R14 ;  /* 0x000000ffff097224 */ /* 0x000fd800078e000e */
[----:B0-----:R-:W-:Y:S05]  /*11130*/  WARPSYNC.COLLECTIVE R15, `(.L_x_280) ;  /* 0x000000000f087348 */ /* 0x001fea0003c00000 */
[----:B------:R1:W2:Y:S02]  /*11140*/  SHFL.IDX P6, R14, R13, R12, R11 ;  /* 0x0000000c0d0e7389 */ /* 0x0002a400000c000b */
[----:B012---:R-:W-:Y:S01]  /*11150*/  ENDCOLLECTIVE ;  /* 0x000000000000791b */ /* 0x007fe20003800000 */
.L_x_280:
[----:B------:R-:W-:Y:S01]  /*11160*/  VIADD R8, R6, 0x20 ;  /* 0x0000002006087836 */ /* 0x000fe20000000000 */
[----:B------:R-:W-:Y:S02]  /*11170*/  @!P2 LEA R10, R24, UR42, 0x1 ;  /* 0x0000002a180aac11 */ /* 0x000fe4000f8e08ff */
[----:B------:R-:W-:Y:S01]  /*11180*/  @P2 LOP3.LUT R16, R16, 0x80, RZ, 0xfc, !PT ;  /* 0x0000008010102812 */ /* 0x000fe200078efcff */
[----:B------:R-:W-:-:S03]  /*11190*/  IMAD.MOV.U32 R13, RZ, RZ, R4 ;  /* 0x000000ffff0d7224 */ /* 0x000fc600078e0004 */
[----:B------:R-:W-:Y:S01]  /*111a0*/  LOP3.LUT R16, R16, 0xffffffbf, RZ, 0xc0, !PT ;  /* 0xffffffbf10107812 */ /* 0x000fe200078ec0ff */
[----:B------:R-:W-:Y:S02]  /*111b0*/  IMAD.MOV.U32 R12, RZ, RZ, 0x2 ;  /* 0x00000002ff0c7424 */ /* 0x000fe400078e00ff */
[----:B------:R-:W-:-:S07]  /*111c0*/  IMAD.MOV.U32 R7, RZ, RZ, R14 ;  /* 0x000000ffff077224 */ /* 0x000fce00078e000e */
[----:B------:R-:W-:Y:S05]  /*111d0*/  WARPSYNC.COLLECTIVE R15, `(.L_x_281) ;  /* 0x000000000f087348 */ /* 0x000fea0003c00000 */
[----:B------:R0:W1:Y:S02]  /*111e0*/  SHFL.IDX P6, R14, R13, R12, R11 ;  /* 0x0000000c0d0e7389 */ /* 0x00006400000c000b */
[----:B01----:R-:W-:Y:S01]  /*111f0*/  ENDCOLLECTIVE ;  /* 0x000000000000791b */ /* 0x003fe20003800000 */
.L_x_281:
[----:B------:R-:W-:-:S05]  /*11200*/  @!P2 LEA R7, P1, R22, R7, 0x1 ;  /* 0x000000071607a211 */ /* 0x000fca00078208ff */
[----:B------:R-:W-:Y:S02]  /*11210*/  @!P2 IMAD.X R9, RZ, RZ, R9, P1 ;  /* 0x000000ffff09a224 */ /* 0x000fe400008e0609 */
[----:B------:R-:W-:Y:S02]  /*11220*/  @!P2 IMAD.MOV.U32 R2, RZ, RZ, R7 ;  /* 0x000000ffff02a224 */ /* 0x000fe400078e0007 */
[----:B------:R-:W-:Y:S02]  /*11230*/  @!P2 IMAD.MOV.U32 R3, RZ, RZ, R9 ;  /* 0x000000ffff03a224 */ /* 0x000fe400078e0009 */
[----:B------:R-:W-:-:S03]  /*11240*/  IMAD.MOV.U32 R13, RZ, RZ, R0 ;  /* 0x000000ffff0d7224 */ /* 0x000fc600078e0000 */
[----:B------:R-:W-:Y:S01]  /*11250*/  @!PT LDS RZ, [RZ] ;  /* 0x00000000fffff984 */ /* 0x000fe20000000800 */
[----:B------:R-:W-:Y:S01]  /*11260*/  @!PT LDS RZ, [RZ] ;  /* 0x00000000fffff984 */ /* 0x000fe20000000800 */
[----:B------:R-:W-:Y:S01]  /*11270*/  @!PT LDS RZ, [RZ] ;  /* 0x00000000fffff984 */ /* 0x000fe20000000800 */
[----:B------:R0:W-:Y:S01]  /*11280*/  @!P2 LDGSTS.E.BYPASS.LTC128B.128 [R10+0x20c00], desc[UR36][R2.64], !P0 ;  /* 0x20c00000020aafae */ /* 0x0001e2000c101d64 */
[----:B------:R-:W-:Y:S01]  /*11290*/  ISETP.GE.AND P2, PT, R8, R5, PT ;  /* 0x000000050800720c */ /* 0x000fe20003f46270 */
[----:B0-----:R-:W-:-:S12]  /*112a0*/  IMAD.MOV.U32 R2, RZ, RZ, R14 ;  /* 0x000000ffff027224 */ /* 0x001fd800078e000e */
[----:B------:R-:W-:Y:S05]  /*112b0*/  WARPSYNC.COLLECTIVE R15, `(.L_x_282) ;  /* 0x000000000f087348 */ /* 0x000fea0003c00000 */
[----:B------:R0:W1:Y:S02]  /*112c0*/  SHFL.IDX P6, R14, R13, R12, R11 ;  /* 0x0000000c0d0e7389 */ /* 0x00006400000c000b */
[----:B01----:R-:W-:Y:S01]  /*112d0*/  ENDCOLLECTIVE ;  /* 0x000000000000791b */ /* 0x003fe20003800000 */
.L_x_282:
[----:B------:R-:W-:Y:S02]  /*112e0*/  @!P2 LEA R7, R24, UR42, 0x1 ;  /* 0x0000002a1807ac11 */ /* 0x000fe4000f8e08ff */
[----:B------:R-:W-:Y:S01]  /*112f0*/  @P2 LOP3.LUT R16, R16, 0x40, RZ, 0xfc, !PT ;  /* 0x0000004010102812 */ /* 0x000fe200078efcff */
[----:B------:R-:W-:Y:S02]  /*11300*/  IMAD.MOV.U32 R13, RZ, RZ, R4 ;  /* 0x000000ffff0d7224 */ /* 0x000fe400078e0004 */
[----:B------:R-:W-:Y:S02]  /*11310*/  IMAD.MOV.U32 R12, RZ, RZ, 0x3 ;  /* 0x00000003ff0c7424 */ /* 0x000fe400078e00ff */
[----:B------:R-:W-:-:S05]  /*11320*/  IMAD.MOV.U32 R8, RZ, RZ, R14 ;  /* 0x000000ffff087224 */ /* 0x000fca00078e000e */
[----:B------:R-:W-:-:S05]  /*11330*/  @!P2 LEA R8, P1, R22, R8, 0x1 ;  /* 0x000000081608a211 */ /* 0x000fca00078208ff */
[----:B------:R-:W-:Y:S02]  /*11340*/  @!P2 IMAD.X R11, RZ, RZ, R2, P1 ;  /* 0x000000ffff0ba224 */ /* 0x000fe400008e0602 */
[----:B------:R-:W-:-:S03]  /*11350*/  @!P2 IMAD.MOV.U32 R2, RZ, RZ, R8 ;  /* 0x000000ffff02a224 */ /* 0x000fc600078e0008 */
[----:B------:R-:W-:Y:S01]  /*11360*/  @!P2 MOV R3, R11 ;  /* 0x0000000b0003a202 */ /* 0x000fe20000000f00 */
[----:B------:R-:W-:-:S04]  /*11370*/  IMAD.MOV.U32 R11, RZ, RZ, 0x181f ;  /* 0x0000181fff0b7424 */ /* 0x000fc800078e00ff */
[----:B------:R-:W-:Y:S01]  /*11380*/  @!PT LDS RZ, [RZ] ;  /* 0x00000000fffff984 */ /* 0x000fe20000000800 */
[----:B------:R-:W-:Y:S01]  /*11390*/  @!PT LDS RZ, [RZ] ;  /* 0x00000000fffff984 */ /* 0x000fe20000000800 */
[----:B------:R-:W-:Y:S01]  /*113a0*/  @!PT LDS RZ, [RZ] ;  /* 0x00000000fffff984 */ /* 0x000fe20000000800 */
[----:B------:R0:W-:Y:S03]  /*113b0*/  @!P2 LDGSTS.E.BYPASS.LTC128B.128 [R7+0x21400], desc[UR36][R2.64], !P0 ;  /* 0x214000000207afae */ /* 0x0001e6000c101d64 */
[----:B0-----:R-:W-:Y:S05]  /*113c0*/  WARPSYNC.COLLECTIVE R15, `(.L_x_283) ;  /* 0x000000000f087348 */ /* 0x001fea0003c00000 */
[----:B------:R1:W2:Y:S02]  /*113d0*/  SHFL.IDX P6, R14, R13, R12, R11 ;  /* 0x0000000c0d0e7389 */ /* 0x0002a400000c000b */
[----:B012---:R-:W-:Y:S01]  /*113e0*/  ENDCOLLECTIVE ;  /* 0x000000000000791b */ /* 0x007fe20003800000 */
.L_x_283:
[----:B------:R-:W-:Y:S02]  /*113f0*/  IMAD.MOV.U32 R13, RZ, RZ, R0 ;  /* 0x000000ffff0d7224 */ /* 0x000fe400078e0000 */
[----:B------:R-:W-:-:S07]  /*11400*/  IMAD.MOV.U32 R4, RZ, RZ, R14 ;  /* 0x000000ffff047224 */ /* 0x000fce00078e000e */
[----:B------:R-:W-:Y:S05]  /*11410*/  WARPSYNC.COLLECTIVE R15, `(.L_x_284) ;  /* 0x000000000f087348 */ /* 0x000fea0003c00000 */
[----:B------:R0:W1:Y:S02]  /*11420*/  SHFL.IDX P6, R14, R13, R12, R11 ;  /* 0x0000000c0d0e7389 */ /* 0x00006400000c000b */
[----:B01----:R-:W-:Y:S01]  /*11430*/  ENDCOLLECTIVE ;  /* 0x000000000000791b */ /* 0x003fe20003800000 */
.L_x_284:
[----:B------:R-:W-:Y:S05]  /*11440*/  BRA `(.L_x_285) ;  /* 0xffffffc8007c7947 */ /* 0x000fea000383ffff */
.L_x_227:
        /* <DEDUP_REMOVED lines=8> */
.L_x_287:
[----:B------:R-:W-:Y:S05]  /*114d0*/  BSYNC B0 ;  /* 0x0000000000007941 */ /* 0x000fea0003800000 */
.L_x_286:
[----:B------:R-:W-:Y:S01]  /*114e0*/  IMAD.MOV.U32 R13, RZ, RZ, R0 ;  /* 0x000000ffff0d7224 */ /* 0x000fe200078e0000 */
[----:B------:R-:W-:Y:S01]  /*114f0*/  P2R R3, PR, RZ, 0x4 ;  /* 0x00000004ff037803 */ /* 0x000fe20000000000 */
[----:B------:R-:W-:Y:S01]  /*11500*/  IMAD.MOV.U32 R12, RZ, RZ, RZ ;  /* 0x000000ffff0c7224 */ /* 0x000fe200078e00ff */
[C---:B------:R-:W-:Y:S01]  /*11510*/  LOP3.LUT P2, RZ, R16.reuse, 0x100, RZ, 0xc0, !PT ;  /* 0x0000010010ff7812 */ /* 0x040fe2000784c0ff */
[----:B------:R-:W-:Y:S01]  /*11520*/  IMAD.MOV.U32 R11, RZ, RZ, 0x181f ;  /* 0x0000181fff0b7424 */ /* 0x000fe200078e00ff */
[----:B------:R-:W-:Y:S01]  /*11530*/  P2R R8, PR, RZ, 0x2 ;  /* 0x00000002ff087803 */ /* 0x000fe20000000000 */
[----:B------:R-:W-:Y:S01]  /*11540*/  IMAD.MOV.U32 R15, RZ, RZ, -0x1 ;  /* 0xffffffffff0f7424 */ /* 0x000fe200078e00ff */
[----:B------:R-:W-:Y:S01]  /*11550*/  LOP3.LUT P1, RZ, R16, 0x800, RZ, 0xc0, !PT ;  /* 0x0000080010ff7812 */ /* 0x000fe2000782c0ff */
[----:B------:R-:W-:Y:S01]  /*11560*/  IMAD.MOV.U32 R2, RZ, RZ, R14 ;  /* 0x000000ffff027224 */ /* 0x000fe200078e000e */
[----:B------:R-:W-:-:S11]  /*11570*/  P2R R10, PR, RZ, 0x8 ;  /* 0x00000008ff0a7803 */ /* 0x000fd60000000000 */
[----:B------:R-:W-:Y:S05]  /*11580*/  WARPSYNC.COLLECTIVE R15, `(.L_x_288) ;  /* 0x000000000f087348 */ /* 0x000fea0003c00000 */
[----:B------:R0:W1:Y:S02]  /*11590*/  SHFL.IDX P6, R14, R13, R12, R11 ;  /* 0x0000000c0d0e7389 */ /* 0x00006400000c000b */
[----:B01----:R-:W-:Y:S01]  /*115a0*/  ENDCOLLECTIVE ;  /* 0x000000000000791b */ /* 0x003fe20003800000 */
.L_x_288:
[----:B------:R-:W-:Y:S02]  /*115b0*/  IMAD.MOV.U32 R13, RZ, RZ, R4 ;  /* 0x000000ffff0d7224 */ /* 0x000fe400078e0004 */
[----:B------:R-:W-:Y:S01]  /*115c0*/  IMAD.MOV.U32 R12, RZ, RZ, 0x1 ;  /* 0x00000001ff0c7424 */ /* 0x000fe200078e00ff */
[----:B------:R-:W-:-:S05]  /*115d0*/  @!P2 LEA R14, P0, R22, R14, 0x1 ;  /* 0x0000000e160ea211 */ /* 0x000fca00078008ff */
[----:B------:R-:W-:Y:S01]  /*115e0*/  @!P2 IMAD.X R21, RZ, RZ, R2, P0 ;  /* 0x000000ffff15a224 */ /* 0x000fe200000e0602 */
[----:B------:R-:W-:-:S04]  /*115f0*/  @!P2 LOP3.LUT R2, R5, 0x40, RZ, 0xc0, !PT ;  /* 0x000000400502a812 */ /* 0x000fc800078ec0ff */
[----:B------:R-:W-:-:S04]  /*11600*/  @!P2 SHF.R.U32.HI R9, RZ, 0x2, R2 ;  /* 0x00000002ff09a819 */ /* 0x000fc80000011602 */
[----:B------:R-:W-:Y:S02]  /*11610*/  @!P2 ISETP.NE.U32.AND P6, PT, R9, RZ, PT ;  /* 0x000000ff0900a20c */ /* 0x000fe40003fc5070 */
[----:B------:R-:W-:-:S04]  /*11620*/  @!P2 LOP3.LUT R9, R6, 0x80, RZ, 0xc0, !PT ;  /* 0x000000800609a812 */ /* 0x000fc800078ec0ff */
[----:B------:R-:W-:-:S04]  /*11630*/  @!P2 SHF.R.U32.HI R9, RZ, 0x3, R9 ;  /* 0x00000003ff09a819 */ /* 0x000fc80000011609 */
[----:B------:R-:W-:Y:S02]  /*11640*/  @!P2 ISETP.NE.U32.AND P0, PT, R9, RZ, PT ;  /* 0x000000ff0900a20c */ /* 0x000fe40003f05070 */
[----:B------:R-:W-:Y:S02]  /*11650*/  ISETP.NE.AND P2, PT, R3, RZ, PT ;  /* 0x000000ff0300720c */ /* 0x000fe40003f45270 */
[----:B------:R-:W-:Y:S02]  /*11660*/  P2R R9, PR, RZ, 0x1 ;  /* 0x00000001ff097803 */ /* 0x000fe40000000000 */
[----:B------:R-:W-:-:S13]  /*11670*/  LOP3.LUT P0, RZ, R16, 0x100, RZ, 0xc0, !PT ;  /* 0x0000010010ff7812 */ /* 0x000fda000780c0ff */
[----:B------:R-:W-:Y:S01]  /*11680*/  @!P0 LEA R7, R24, UR42, 0x1 ;  /* 0x0000002a18078c11 */ /* 0x000fe2000f8e08ff */
[----:B------:R-:W-:Y:S01]  /*11690*/  @!P0 IMAD.MOV.U32 R2, RZ, RZ, R14 ;  /* 0x000000ffff028224 */ /* 0x000fe200078e000e */
[----:B------:R-:W-:-:S05]  /*116a0*/  @!P0 MOV R3, R21 ;  /* 0x0000001500038202 */ /* 0x000fca0000000f00 */
[----:B------:R-:W-:Y:S01]  /*116b0*/  @!PT LDS RZ, [RZ] ;  /* 0x00000000fffff984 */ /* 0x000fe20000000800 */
[----:B------:R-:W-:Y:S01]  /*116c0*/  @!PT LDS RZ, [RZ] ;  /* 0x00000000fffff984 */ /* 0x000fe20000000800 */
[----:B------:R-:W-:Y:S01]  /*116d0*/  @!PT LDS RZ, [RZ] ;  /* 0x00000000fffff984 */ /* 0x000fe20000000800 */
[----:B------:R0:W-:Y:S01]  /*116e0*/  @!P0 LDGSTS.E.BYPASS.LTC128B.128 [R7+0x26400], desc[UR36][R2.64], !P1 ;  /* 0x2640000002078fae */ /* 0x0001e2000c901d64 */
[----:B------:R-:W-:Y:S02]  /*116f0*/  ISETP.NE.AND P1, PT, R8, RZ, PT ;  /* 0x000000ff0800720c */ /* 0x000fe40003f25270 */
[----:B------:R-:W-:Y:S01]  /*11700*/  P2R R8, PR, RZ, 0x20 ;  /* 0x00000020ff087803 */ /* 0x000fe20000000000 */
[----:B------:R0:W-:Y:S01]  /*11710*/  @!P0 LDGSTS.E.BYPASS.LTC128B.128 [R7+0x28400], desc[UR36][R2.64+0x80], !P5 ;  /* 0x2840008002078fae */ /* 0x0001e2000e901d64 */
[----:B------:R-:W-:-:S03]  /*11720*/  LOP3.LUT P5, RZ, R16, 0x800, RZ, 0xc0, !PT ;  /* 0x0000080010ff7812 */ /* 0x000fc600078ac0ff */
[----:B------:R0:W-:Y:S04]  /*11730*/  @!P0 LDGSTS.E.BYPASS.LTC128B.128 [R7+0x2a400], desc[UR36][R2.64+0x100], !P4 ;  /* 0x2a40010002078fae */ /* 0x0001e8000e101d64 */
[----:B------:R0:W-:Y:S01]  /*11740*/  @!P0 LDGSTS.E.BYPASS.LTC128B.128 [R7+0x2c400], desc[UR36][R2.64+0x180], !P3 ;  /* 0x2c40018002078fae */ /* 0x0001e2000d901d64 */
[----:B------:R-:W-:-:S03]  /*11750*/  LOP3.LUT P3, RZ, R16, 0x80, RZ, 0xc0, !PT ;  /* 0x0000008010ff7812 */ /* 0x000fc6000786c0ff */
[----:B------:R0:W-:Y:S04]  /*11760*/  @!P0 LDGSTS.E.BYPASS.LTC128B.128 [R7+0x2e400], desc[UR36][R2.64+0x200], !P2 ;  /* 0x2e40020002078fae */ /* 0x0001e8000d101d64 */
[----:B------:R0:W-:Y:S04]  /*11770*/  @!P0 LDGSTS.E.BYPASS.LTC128B.128 [R7+0x30400], desc[UR36][R2.64+0x280], !P1 ;  /* 0x3040028002078fae */ /* 0x0001e8000c901d64 */
[----:B------:R0:W-:Y:S01]  /*11780*/  @!P0 LDGSTS.E.BYPASS.LTC128B.128 [R7+0x32400], desc[UR36][R2.64+0x300], P6 ;  /* 0x3240030002078fae */ /* 0x0001e2000b101d64 */
[----:B------:R-:W-:Y:S02]  /*11790*/  ISETP.NE.AND P0, PT, R9, RZ, PT ;  /* 0x000000ff0900720c */ /* 0x000fe40003f05270 */
[----:B------:R-:W-:-:S02]  /*117a0*/  LOP3.LUT P6, RZ, R16, 0x100, RZ, 0xc0, !PT ;  /* 0x0000010010ff7812 */ /* 0x000fc400078cc0ff */
[----:B------:R-:W-:-:S04]  /*117b0*/  @!P3 LOP3.LUT R20, R5, 0x40, RZ, 0xc0, !PT ;  /* 0x000000400514b812 */ /* 0x000fc800078ec0ff */
[----:B------:R-:W-:-:S07]  /*117c0*/  @!P3 SHF.R.U32.HI R20, RZ, 0x2, R20 ;  /* 0x00000002ff14b819 */ /* 0x000fce0000011614 */
[----:B------:R0:W-:Y:S02]  /*117d0*/  @!P6 LDGSTS.E.BYPASS.LTC128B.128 [R7+0x34400], desc[UR36][R2.64+0x380], P0 ;  /* 0x344003800207efae */ /* 0x0001e40008101d64 */
[----:B0-----:R-:W-:Y:S05]  /*117e0*/  WARPSYNC.COLLECTIVE R15, `(.L_x_289) ;  /* 0x000000000f087348 */ /* 0x001fea0003c00000 */
[----:B------:R1:W2:Y:S02]  /*117f0*/  SHFL.IDX P6, R14, R13, R12, R11 ;  /* 0x0000000c0d0e7389 */ /* 0x0002a400000c000b */
[----:B012---:R-:W-:Y:S01]  /*11800*/  ENDCOLLECTIVE ;  /* 0x000000000000791b */ /* 0x007fe20003800000 */
.L_x_289:
[----:B------:R-:W-:-:S04]  /*11810*/  @!P3 LOP3.LUT R7, R6, 0x80, RZ, 0xc0, !PT ;  /* 0x000000800607b812 */ /* 0x000fc800078ec0ff */
[----:B------:R-:W-:Y:S01]  /*11820*/  @!P3 SHF.R.U32.HI R7, RZ, 0x3, R7 ;  /* 0x00000003ff07b819 */ /* 0x000fe20000011607 */
[----:B------:R-:W-:Y:S02]  /*11830*/  IMAD.MOV.U32 R13, RZ, RZ, R0 ;  /* 0x000000ffff0d7224 */ /* 0x000fe400078e0000 */
[----:B------:R-:W-:-:S07]  /*11840*/  IMAD.MOV.U32 R9, RZ, RZ, R14 ;  /* 0x000000ffff097224 */ /* 0x000fce00078e000e */
[----:B------:R-:W-:Y:S05]  /*11850*/  WARPSYNC.COLLECTIVE R15, `(.L_x_290) ;  /* 0x000000000f087348 */ /* 0x000fea0003c00000 */
[----:B------:R0:W1:Y:S02]  /*11860*/  SHFL.IDX P6, R14, R13, R12, R11 ;  /* 0x0000000c0d0e7389 */ /* 0x00006400000c000b */
[----:B01----:R-:W-:Y:S01]  /*11870*/  ENDCOLLECTIVE ;  /* 0x000000000000791b */ /* 0x003fe20003800000 */
.L_x_290:
[----:B------:R-:W-:Y:S02]  /*11880*/  IMAD.MOV.U32 R13, RZ, RZ, R4 ;  /* 0x000000ffff0d7224 */ /* 0x000fe400078e0004 */
[----:B------:R-:W-:Y:S01]  /*11890*/  IMAD.MOV.U32 R12, RZ, RZ, 0x2 ;  /* 0x00000002ff0c7424 */ /* 0x000fe200078e00ff */
[----:B------:R-:W-:Y:S02]  /*118a0*/  @!P3 LEA R14, P0, R22, R14, 0x1 ;  /* 0x0000000e160eb211 */ /* 0x000fe400078008ff */
[----:B------:R-:W-:-:S03]  /*118b0*/  @!P3 ISETP.NE.U32.AND P6, PT, R20, RZ, PT ;  /* 0x000000ff1400b20c */ /* 0x000fc60003fc5070 */
[----:B------:R-:W-:Y:S01]  /*118c0*/  @!P3 IMAD.X R21, RZ, RZ, R9, P0 ;  /* 0x000000ffff15b224 */ /* 0x000fe200000e0609 */
[----:B------:R-:W-:Y:S02]  /*118d0*/  @!P3 ISETP.NE.U32.AND P0, PT, R7, RZ, PT ;  /* 0x000000ff0700b20c */ /* 0x000fe40003f05070 */
[----:B------:R-:W-:Y:S02]  /*118e0*/  ISETP.NE.AND P3, PT, R10, RZ, PT ;  /* 0x000000ff0a00720c */ /* 0x000fe40003f65270 */
[----:B------:R-:W-:Y:S02]  /*118f0*/  P2R R7, PR, RZ, 0x1 ;  /* 0x00000001ff077803 */ /* 0x000fe40000000000 */
[----:B------:R-:W-:Y:S02]  /*11900*/  LOP3.LUT P0, RZ, R16, 0x80, RZ, 0xc0, !PT ;  /* 0x0000008010ff7812 */ /* 0x000fe4000780c0ff */
[----:B------:R-:W-:-:S11]  /*11910*/  P2R R10, PR, RZ, 0x2 ;  /* 0x00000002ff0a7803 */ /* 0x000fd60000000000 */
[----:B------:R-:W-:Y:S01]  /*11920*/  @!P0 LEA R9, R24, UR42, 0x1 ;  /* 0x0000002a18098c11 */ /* 0x000fe2000f8e08ff */
[----:B------:R-:W-:Y:S02]  /*11930*/  @!P0 IMAD.MOV.U32 R2, RZ, RZ, R14 ;  /* 0x000000ffff028224 */ /* 0x000fe400078e000e */
[----:B------:R-:W-:-:S05]  /*11940*/  @!P0 IMAD.MOV.U32 R3, RZ, RZ, R21 ;  /* 0x000000ffff038224 */ /* 0x000fca00078e0015 */
[----:B------:R-:W-:Y:S01]  /*11950*/  @!PT LDS RZ, [RZ] ;  /* 0x00000000fffff984 */ /* 0x000fe20000000800 */
[----:B------:R-:W-:Y:S01]  /*11960*/  @!PT LDS RZ, [RZ] ;  /* 0x00000000fffff984 */ /* 0x000fe20000000800 */
[----:B------:R-:W-:Y:S01]  /*11970*/  @!PT LDS RZ, [RZ] ;  /* 0x00000000fffff984 */ /* 0x000fe20000000800 */
[----:B------:R0:W-:Y:S01]  /*11980*/  @!P0 LDGSTS.E.BYPASS.LTC128B.128 [R9+0x26c00], desc[UR36][R2.64], !P5 ;  /* 0x26c0000002098fae */ /* 0x0001e2000e901d64 */
[----:B------:R-:W-:-:S04]  /*11990*/  ISETP.NE.AND P5, PT, R8, RZ, PT ;  /* 0x000000ff0800720c */ /* 0x000fc80003fa5270 */
[----:B------:R-:W-:-:S09]  /*119a0*/  P2R R8, PR, RZ, 0x20 ;  /* 0x00000020ff087803 */ /* 0x000fd20000000000 */
[----:B------:R0:W-:Y:S01]  /*119b0*/  @!P0 LDGSTS.E.BYPASS.LTC128B.128 [R9+0x28c00], desc[UR36][R2.64+0x80], !P5 ;  /* 0x28c0008002098fae */ /* 0x0001e2000e901d64 */
[----:B------:R-:W-:-:S03]  /*119c0*/  LOP3.LUT P5, RZ, R16, 0x800, RZ, 0xc0, !PT ;  /* 0x0000080010ff7812 */ /* 0x000fc600078ac0ff */
[----:B------:R0:W-:Y:S04]  /*119d0*/  @!P0 LDGSTS.E.BYPASS.LTC128B.128 [R9+0x2ac00], desc[UR36][R2.64+0x100], !P4 ;  /* 0x2ac0010002098fae */ /* 0x0001e8000e101d64 */
[----:B------:R0:W-:Y:S04]  /*119e0*/  @!P0 LDGSTS.E.BYPASS.LTC128B.128 [R9+0x2cc00], desc[UR36][R2.64+0x180], !P3 ;  /* 0x2cc0018002098fae */ /* 0x0001e8000d901d64 */
[----:B------:R0:W-:Y:S04]  /*119f0*/  @!P0 LDGSTS.E.BYPASS.LTC128B.128 [R9+0x2ec00], desc[UR36][R2.64+0x200], !P2 ;  /* 0x2ec0020002098fae */ /* 0x0001e8000d101d64 */
[----:B------:R0:W-:Y:S01]  /*11a00*/  @!P0 LDGSTS.E.BYPASS.LTC128B.128 [R9+0x30c00], desc[UR36][R2.64+0x280], !P1 ;  /* 0x30c0028002098fae */ /* 0x0001e2000c901d64 */
[----:B------:R-:W-:-:S03]  /*11a10*/  LOP3.LUT P1, RZ, R16, 0x40, RZ, 0xc0, !PT ;  /* 0x0000004010ff7812 */ /* 0x000fc6000782c0ff */
[----:B------:R0:W-:Y:S01]  /*11a20*/  @!P0 LDGSTS.E.BYPASS.LTC128B.128 [R9+0x32c00], desc[UR36][R2.64+0x300], P6 ;  /* 0x32c0030002098fae */ /* 0x0001e2000b101d64 */
[----:B------:R-:W-:Y:S02]  /*11a30*/  ISETP.NE.AND P0, PT, R7, RZ, PT ;  /* 0x000000ff0700720c */ /* 0x000fe40003f05270 */
[----:B------:R-:W-:-:S07]  /*11a40*/  LOP3.LUT P6, RZ, R16, 0x80, RZ, 0xc0, !PT ;  /* 0x0000008010ff7812 */ /* 0x000fce00078cc0ff */
[----:B------:R-:W-:-:S04]  /*11a50*/  @!P1 LOP3.LUT R20, R5, 0x40, RZ, 0xc0, !PT ;  /* 0x0000004005149812 */ /* 0x000fc800078ec0ff */
[----:B------:R-:W-:Y:S02]  /*11a60*/  @!P1 SHF.R.U32.HI R20, RZ, 0x2, R20 ;  /* 0x00000002ff149819 */ /* 0x000fe40000011614 */
[----:B------:R0:W-:Y:S05]  /*11a70*/  @!P6 LDGSTS.E.BYPASS.LTC128B.128 [R9+0x34c00], desc[UR36][R2.64+0x380], P0 ;  /* 0x34c003800209efae */ /* 0x0001ea0008101d64 */
[----:B0-----:R-:W-:Y:S05]  /*11a80*/  WARPSYNC.COLLECTIVE R15, `(.L_x_291) ;  /* 0x000000000f087348 */ /* 0x001fea0003c00000 */
[----:B------:R1:W2:Y:S02]  /*11a90*/  SHFL.IDX P6, R14, R13, R12, R11 ;  /* 0x0000000c0d0e7389 */ /* 0x0002a400000c000b */
[----:B012---:R-:W-:Y:S01]  /*11aa0*/  ENDCOLLECTIVE ;  /* 0x000000000000791b */ /* 0x007fe20003800000 */
.L_x_291:
[----:B------:R-:W-:-:S04]  /*11ab0*/  @!P1 LOP3.LUT R9, R6, 0x80, RZ, 0xc0, !PT ;  /* 0x0000008006099812 */ /* 0x000fc800078ec0ff */
[----:B------:R-:W-:Y:S01]  /*11ac0*/  @!P1 SHF.R.U32.HI R9, RZ, 0x3, R9 ;  /* 0x00000003ff099819 */ /* 0x000fe20000011609 */
[----:B------:R-:W-:Y:S02]  /*11ad0*/  IMAD.MOV.U32 R13, RZ, RZ, R0 ;  /* 0x000000ffff0d7224 */ /* 0x000fe400078e0000 */
[----:B------:R-:W-:-:S07]  /*11ae0*/  IMAD.MOV.U32 R7, RZ, RZ, R14 ;  /* 0x000000ffff077224 */ /* 0x000fce00078e000e */
[----:B------:R-:W-:Y:S05]  /*11af0*/  WARPSYNC.COLLECTIVE R15, `(.L_x_292) ;  /* 0x000000000f087348 */ /* 0x000fea0003c00000 */
[----:B------:R0:W1:Y:S02]  /*11b00*/  SHFL.IDX P6, R14, R13, R12, R11 ;  /* 0x0000000c0d0e7389 */ /* 0x00006400000c000b */
[----:B01----:R-:W-:Y:S01]  /*11b10*/  ENDCOLLECTIVE ;  /* 0x000000000000791b */ /* 0x003fe20003800000 */
.L_x_292:
        /* <DEDUP_REMOVED lines=8> */
[----:B------:R-:W-:-:S13]  /*11ba0*/  LOP3.LUT P0, RZ, R16, 0x40, RZ, 0xc0, !PT ;  /* 0x0000004010ff7812 */ /* 0x000fda000780c0ff */
[----:B------:R-:W-:Y:S01]  /*11bb0*/  @!P0 LEA R21, R24, UR42, 0x1 ;  /* 0x0000002a18158c11 */ /* 0x000fe2000f8e08ff */
[----:B------:R-:W-:Y:S02]  /*11bc0*/  @!P0 IMAD.MOV.U32 R2, RZ, RZ, R14 ;  /* 0x000000ffff028224 */ /* 0x000fe400078e000e */
[----:B------:R-:W-:-:S05]  /*11bd0*/  @!P0 IMAD.MOV.U32 R3, RZ, RZ, R7 ;  /* 0x000000ffff038224 */ /* 0x000fca00078e0007 */
[----:B------:R-:W-:Y:S01]  /*11be0*/  @!PT LDS RZ, [RZ] ;  /* 0x00000000fffff984 */ /* 0x000fe20000000800 */
[----:B------:R-:W-:Y:S01]  /*11bf0*/  @!PT LDS RZ, [RZ] ;  /* 0x00000000fffff984 */ /* 0x000fe20000000800 */
[----:B------:R-:W-:Y:S01]  /*11c00*/  @!PT LDS RZ, [RZ] ;  /* 0x00000000fffff984 */ /* 0x000fe20000000800 */
[----:B------:R0:W-:Y:S01]  /*11c10*/  @!P0 LDGSTS.E.BYPASS.LTC128B.128 [R21+0x27400], desc[UR36][R2.64], !P5 ;  /* 0x2740000002158fae */ /* 0x0001e2000e901d64 */
[----:B------:R-:W-:-:S13]  /*11c20*/  ISETP.NE.AND P5, PT, R8, RZ, PT ;  /* 0x000000ff0800720c */ /* 0x000fda0003fa5270 */
[----:B------:R0:W-:Y:S04]  /*11c30*/  @!P0 LDGSTS.E.BYPASS.LTC128B.128 [R21+0x29400], desc[UR36][R2.64+0x80], !P5 ;  /* 0x2940008002158fae */ /* 0x0001e8000e901d64 */
[----:B------:R0:W-:Y:S04]  /*11c40*/  @!P0 LDGSTS.E.BYPASS.LTC128B.128 [R21+0x2b400], desc[UR36][R2.64+0x100], !P4 ;  /* 0x2b40010002158fae */ /* 0x0001e8000e101d64 */
[----:B------:R0:W-:Y:S04]  /*11c50*/  @!P0 LDGSTS.E.BYPASS.LTC128B.128 [R21+0x2d400], desc[UR36][R2.64+0x180], !P3 ;  /* 0x2d40018002158fae */ /* 0x0001e8000d901d64 */
[----:B------:R0:W-:Y:S04]  /*11c60*/  @!P0 LDGSTS.E.BYPASS.LTC128B.128 [R21+0x2f400], desc[UR36][R2.64+0x200], !P2 ;  /* 0x2f40020002158fae */ /* 0x0001e8000d101d64 */
[----:B------:R0:W-:Y:S04]  /*11c70*/  @!P0 LDGSTS.E.BYPASS.LTC128B.128 [R21+0x31400], desc[UR36][R2.64+0x280], !P1 ;  /* 0x3140028002158fae */ /* 0x0001e8000c901d64 */
[----:B------:R0:W-:Y:S01]  /*11c80*/  @!P0 LDGSTS.E.BYPASS.LTC128B.128 [R21+0x33400], desc[UR36][R2.64+0x300], P6 ;  /* 0x3340030002158fae */ /* 0x0001e2000b101d64 */
[----:B------:R-:W-:-:S02]  /*11c90*/  ISETP.NE.AND P0, PT, R9, RZ, PT ;  /* 0x000000ff0900720c */ /* 0x000fc40003f05270 */
[----:B------:R-:W-:-:S13]  /*11ca0*/  LOP3.LUT P6, RZ, R16, 0x40, RZ, 0xc0, !PT ;  /* 0x0000004010ff7812 */ /* 0x000fda00078cc0ff */
[----:B------:R0:W-:Y:S02]  /*11cb0*/  @!P6 LDGSTS.E.BYPASS.LTC128B.128 [R21+0x35400], desc[UR36][R2.64+0x380], P0 ;  /* 0x354003800215efae */ /* 0x0001e40008101d64 */
[----:B0-----:R-:W-:Y:S05]  /*11cc0*/  WARPSYNC.COLLECTIVE R15, `(.L_x_293) ;  /* 0x000000000f087348 */ /* 0x001fea0003c00000 */
[----:B------:R1:W2:Y:S02]  /*11cd0*/  SHFL.IDX P6, R14, R13, R12, R11 ;  /* 0x0000000c0d0e7389 */ /* 0x0002a400000c000b */
[----:B012---:R-:W-:Y:S01]  /*11ce0*/  ENDCOLLECTIVE ;  /* 0x000000000000791b */ /* 0x007fe20003800000 */
.L_x_293:
[----:B------:R-:W-:Y:S01]  /*11cf0*/  IMAD.MOV.U32 R13, RZ, RZ, R0 ;  /* 0x000000ffff0d7224 */ /* 0x000fe200078e0000 */
[----:B------:R-:W-:-:S07]  /*11d00*/  MOV R4, R14 ;  /* 0x0000000e00047202 */ /* 0x000fce0000000f00 */
[----:B------:R-:W-:Y:S05]  /*11d10*/  WARPSYNC.COLLECTIVE R15, `(.L_x_294) ;  /* 0x000000000f087348 */ /* 0x000fea0003c00000 */
[----:B------:R0:W1:Y:S02]  /*11d20*/  SHFL.IDX P6, R14, R13, R12, R11 ;  /* 0x0000000c0d0e7389 */ /* 0x00006400000c000b */
[----:B01----:R-:W-:Y:S01]  /*11d30*/  ENDCOLLECTIVE ;  /* 0x000000000000791b */ /* 0x003fe20003800000 */
.L_x_294:
[----:B------:R-:W-:Y:S05]  /*11d40*/  BRA `(.L_x_295) ;  /* 0xffffffcc00187947 */ /* 0x000fea000383ffff */
.L_x_230:
[----:B01----:R-:W-:-:S04]  /*11d50*/  IMAD.U32 R3, RZ, RZ, UR42 ;  /* 0x0000002aff037e24 */ /* 0x003fc8000f8e00ff */
[----:B------:R0:W1:Y:S03]  /*11d60*/  SYNCS.PHASECHK.TRANS64.TRYWAIT P0, [R3+URZ+0x38820], R0 ;  /* 0x03882000030075a7 */ /* 0x000066000800017f */
[----:B-1----:R-:W-:Y:S05]  /*11d70*/  @!P0 NANOSLEEP.SYNCS 0x989680 ;  /* 0x009896800000895d */ /* 0x002fea0003900000 */
[----:B------:R-:W1:Y:S02]  /*11d80*/  @!P0 SYNCS.PHASECHK.TRANS64 P0, [R3+URZ+0x38820], R0 ;  /* 0x03882000030085a7 */ /* 0x000e64000800007f */
[----:B-1----:R-:W-:Y:S05]  /*11d90*/  @!P0 BRA `(.L_x_230) ;  /* 0xfffffffc00ec8947 */ /* 0x002fea000383ffff */
[----:B------:R-:W-:Y:S05]  /*11da0*/  BRA `(.L_x_296) ;  /* 0xffffffcc00887947 */ /* 0x000fea000383ffff */
.L_x_232:
[----:B01----:R-:W-:-:S04]  /*11db0*/  IMAD.U32 R3, RZ, RZ, UR42 ;  /* 0x0000002aff037e24 */ /* 0x003fc8000f8e00ff */
[----:B------:R0:W1:Y:S03]  /*11dc0*/  SYNCS.PHASECHK.TRANS64.TRYWAIT P0, [R3+URZ+0x38860], R0 ;  /* 0x03886000030075a7 */ /* 0x000066000800017f */
[----:B-1----:R-:W-:Y:S05]  /*11dd0*/  @!P0 NANOSLEEP.SYNCS 0x989680 ;  /* 0x009896800000895d */ /* 0x002fea0003900000 */
[----:B------:R-:W1:Y:S02]  /*11de0*/  @!P0 SYNCS.PHASECHK.TRANS64 P0, [R3+URZ+0x38860], R0 ;  /* 0x03886000030085a7 */ /* 0x000e64000800007f */
[----:B-1----:R-:W-:Y:S05]  /*11df0*/  @!P0 BRA `(.L_x_232) ;  /* 0xfffffffc00ec8947 */ /* 0x002fea000383ffff */
[----:B------:R-:W-:Y:S05]  /*11e00*/  BRA `(.L_x_297) ;  /* 0xffffffcc00847947 */ /* 0x000fea000383ffff */
.L_x_233:
        /* <DEDUP_REMOVED lines=8> */
.L_x_299:
[----:B------:R-:W-:Y:S05]  /*11e90*/  BSYNC B0 ;  /* 0x0000000000007941 */ /* 0x000fea0003800000 */
.L_x_298:
[----:B------:R-:W-:Y:S01]  /*11ea0*/  IMAD.MOV.U32 R13, RZ, RZ, R6 ;  /* 0x000000ffff0d7224 */ /* 0x000fe200078e0006 */
[C---:B------:R-:W-:Y:S01]  /*11eb0*/  LOP3.LUT R4, R17.reuse, 0x1, RZ, 0xc0, !PT ;  /* 0x0000000111047812 */ /* 0x040fe200078ec0ff */
[----:B------:R-:W-:Y:S01]  /*11ec0*/  IMAD.MOV.U32 R12, RZ, RZ, RZ ;  /* 0x000000ffff0c7224 */ /* 0x000fe200078e00ff */
[----:B------:R-:W-:Y:S01]  /*11ed0*/  LEA R7, R24, UR42, 0x1 ;  /* 0x0000002a18077c11 */ /* 0x000fe2000f8e08ff */
[----:B------:R-:W-:Y:S01]  /*11ee0*/  IMAD.MOV.U32 R11, RZ, RZ, 0x181f ;  /* 0x0000181fff0b7424 */ /* 0x000fe200078e00ff */
[----:B------:R-:W-:Y:S01]  /*11ef0*/  ISETP.NE.U32.AND P1, PT, R4, 0x1, PT ;  /* 0x000000010400780c */ /* 0x000fe20003f25070 */
[----:B------:R-:W-:Y:S01]  /*11f00*/  IMAD.MOV.U32 R15, RZ, RZ, -0x1 ;  /* 0xffffffffff0f7424 */ /* 0x000fe200078e00ff */
[C---:B------:R-:W-:Y:S01]  /*11f10*/  LOP3.LUT P5, RZ, R17.reuse, 0x2, RZ, 0xc0, !PT ;  /* 0x0000000211ff7812 */ /* 0x040fe200078ac0ff */
[----:B------:R-:W-:Y:S01]  /*11f20*/  IMAD.MOV.U32 R3, RZ, RZ, R14 ;  /* 0x000000ffff037224 */ /* 0x000fe200078e000e */
[----:B------:R-:W-:Y:S01]  /*11f30*/  LOP3.LUT P4, RZ, R17, 0x4, RZ, 0xc0, !PT ;  /* 0x0000000411ff7812 */ /* 0x000fe2000788c0ff */
[----:B------:R-:W-:-:S12]  /*11f40*/  IMAD.SHL.U32 R0, R22, 0x2, RZ ;  /* 0x0000000216007824 */ /* 0x000fd800078e00ff */
[----:B------:R-:W-:Y:S05]  /*11f50*/  WARPSYNC.COLLECTIVE R15, `(.L_x_300) ;  /* 0x000000000f087348 */ /* 0x000fea0003c00000 */
[----:B------:R0:W1:Y:S02]  /*11f60*/  SHFL.IDX P6, R14, R13, R12, R11 ;  /* 0x0000000c0d0e7389 */ /* 0x00006400000c000b */
[----:B01----:R-:W-:Y:S01]  /*11f70*/  ENDCOLLECTIVE ;  /* 0x000000000000791b */ /* 0x003fe20003800000 */
.L_x_300:
[C---:B------:R-:W-:Y:S02]  /*11f80*/  LOP3.LUT P3, RZ, R17.reuse, 0x8, RZ, 0xc0, !PT ;  /* 0x0000000811ff7812 */ /* 0x040fe4000786c0ff */
[C---:B------:R-:W-:Y:S02]  /*11f90*/  LOP3.LUT P2, RZ, R17.reuse, 0x10, RZ, 0xc0, !PT ;  /* 0x0000001011ff7812 */ /* 0x040fe4000784c0ff */
[----:B------:R-:W-:Y:S02]  /*11fa0*/  LOP3.LUT R16, R16, 0xffffffbf, RZ, 0xc0, !PT ;  /* 0xffffffbf10107812 */ /* 0x000fe400078ec0ff */
[----:B------:R-:W-:Y:S02]  /*11fb0*/  PRMT R4, R17, 0x8880, RZ ;  /* 0x0000888011047816 */ /* 0x000fe400000000ff */
[----:B------:R-:W-:-:S04]  /*11fc0*/  @P1 LOP3.LUT R16, R16, 0x40, RZ, 0xfc, !PT ;  /* 0x0000004010101812 */ /* 0x000fc800078efcff */
[----:B------:R-:W-:Y:S01]  /*11fd0*/  LOP3.LUT R16, R16, 0xffffff7f, RZ, 0xc0, !PT ;  /* 0xffffff7f10107812 */ /* 0x000fe200078ec0ff */
[----:B------:R-:W-:Y:S02]  /*11fe0*/  IMAD.MOV.U32 R13, RZ, RZ, R8 ;  /* 0x000000ffff0d7224 */ /* 0x000fe400078e0008 */
[----:B------:R-:W-:Y:S01]  /*11ff0*/  IMAD.MOV.U32 R12, RZ, RZ, 0x1 ;  /* 0x00000001ff0c7424 */ /* 0x000fe200078e00ff */
        /* <DEDUP_REMOVED lines=29> */
.L_x_301:
[----:B------:R-:W-:Y:S01]  /*121d0*/  IMAD.MOV.U32 R13, RZ, RZ, R6 ;  /* 0x000000ffff0d7224 */ /* 0x000fe200078e0006 */
[----:B------:R-:W-:-:S07]  /*121e0*/  MOV R5, R14 ;  /* 0x0000000e00057202 */ /* 0x000fce0000000f00 */
[----:B------:R-:W-:Y:S05]  /*121f0*/  WARPSYNC.COLLECTIVE R15, `(.L_x_302) ;  /* 0x000000000f087348 */ /* 0x000fea0003c00000 */
[----:B------:R0:W1:Y:S02]  /*12200*/  SHFL.IDX P6, R14, R13, R12, R11 ;  /* 0x0000000c0d0e7389 */ /* 0x00006400000c000b */
[----:B01----:R-:W-:Y:S01]  /*12210*/  ENDCOLLECTIVE ;  /* 0x000000000000791b */ /* 0x003fe20003800000 */
.L_x_302:
[----:B------:R-:W-:Y:S02]  /*12220*/  IMAD.MOV.U32 R13, RZ, RZ, R8 ;  /* 0x000000ffff0d7224 */ /* 0x000fe400078e0008 */
        /* <DEDUP_REMOVED lines=27> */
.L_x_303:
[----:B------:R-:W-:Y:S02]  /*123e0*/  IMAD.MOV.U32 R13, RZ, RZ, R6 ;  /* 0x000000ffff0d7224 */ /* 0x000fe400078e0006 */
[----:B------:R-:W-:-:S07]  /*123f0*/  IMAD.MOV.U32 R9, RZ, RZ, R14 ;  /* 0x000000ffff097224 */ /* 0x000fce00078e000e */
[----:B------:R-:W-:Y:S05]  /*12400*/  WARPSYNC.COLLECTIVE R15, `(.L_x_304) ;  /* 0x000000000f087348 */ /* 0x000fea0003c00000 */
[----:B------:R0:W1:Y:S02]  /*12410*/  SHFL.IDX P6, R14, R13, R12, R11 ;  /* 0x0000000c0d0e7389 */ /* 0x00006400000c000b */
[----:B01----:R-:W-:Y:S01]  /*12420*/  ENDCOLLECTIVE ;  /* 0x000000000000791b */ /* 0x003fe20003800000 */
.L_x_304:
        /* <DEDUP_REMOVED lines=28> */
.L_x_305:
[----:B------:R-:W-:Y:S02]  /*125f0*/  IMAD.MOV.U32 R13, RZ, RZ, R6 ;  /* 0x000000ffff0d7224 */ /* 0x000fe400078e0006 */
[----:B------:R-:W-:-:S07]  /*12600*/  IMAD.MOV.U32 R8, RZ, RZ, R14 ;  /* 0x000000ffff087224 */ /* 0x000fce00078e000e */
[----:B------:R-:W-:Y:S05]  /*12610*/  WARPSYNC.COLLECTIVE R15, `(.L_x_306) ;  /* 0x000000000f087348 */ /* 0x000fea0003c00000 */
[----:B------:R0:W1:Y:S02]  /*12620*/  SHFL.IDX P6, R14, R13, R12, R11 ;  /* 0x0000000c0d0e7389 */ /* 0x00006400000c000b */
[----:B01----:R-:W-:Y:S01]  /*12630*/  ENDCOLLECTIVE ;  /* 0x000000000000791b */ /* 0x003fe20003800000 */
.L_x_306:
[----:B------:R-:W-:Y:S05]  /*12640*/  BRA `(.L_x_307) ;  /* 0xffffffcc00187947 */ /* 0x000fea000383ffff */
.L_x_240:
[----:B-1----:R1:W2:Y:S02]  /*12650*/  SYNCS.PHASECHK.TRANS64.TRYWAIT P0, [R10+URZ+0x38840], R20 ;  /* 0x038840140a0075a7 */ /* 0x0022a4000800017f */
[----:B--2---:R-:W-:Y:S05]  /*12660*/  @!P0 NANOSLEEP.SYNCS 0x989680 ;  /* 0x009896800000895d */ /* 0x004fea0003900000 */
[----:B------:R-:W2:Y:S02]  /*12670*/  @!P0 SYNCS.PHASECHK.TRANS64 P0, [R10+URZ+0x38840], R20 ;  /* 0x038840140a0085a7 */ /* 0x000ea4000800007f */
[----:B--2---:R-:W-:Y:S05]  /*12680*/  @!P0 BRA `(.L_x_240) ;  /* 0xfffffffc00f08947 */ /* 0x004fea000383ffff */
[----:B------:R-:W-:Y:S05]  /*12690*/  BRA `(.L_x_308) ;  /* 0xffffffd000687947 */ /* 0x000fea000383ffff */
.L_x_241:
[----:B------:R-:W-:Y:S01]  /*126a0*/  BSSY B1, `(.L_x_309) ;  /* 0x0000008000017945 */ /* 0x000fe20003800000 */
[----:B------:R-:W-:Y:S02]  /*126b0*/  IMAD.MOV.U32 R13, RZ, RZ, R29 ;  /* 0x000000ffff0d7224 */ /* 0x000fe400078e001d */
[----:B------:R-:W-:Y:S02]  /*126c0*/  IMAD.MOV.U32 R12, RZ, RZ, RZ ;  /* 0x000000ffff0c7224 */ /* 0x000fe400078e00ff */
[----:B------:R-:W-:Y:S02]  /*126d0*/  IMAD.MOV.U32 R11, RZ, RZ, 0x181f ;  /* 0x0000181fff0b7424 */ /* 0x000fe400078e00ff */
[----:B------:R-:W-:-:S07]  /*126e0*/  IMAD.MOV.U32 R15, RZ, RZ, -0x1 ;  /* 0xffffffffff0f7424 */ /* 0x000fce00078e00ff */
[----:B-1----:R-:W-:Y:S05]  /*126f0*/  WARPSYNC.COLLECTIVE R15, `(.L_x_310) ;  /* 0x000000000f087348 */ /* 0x002fea0003c00000 */
[----:B------:R0:W2:Y:S02]  /*12700*/  SHFL.IDX P6, R14, R13, R12, R11 ;  /* 0x0000000c0d0e7389 */ /* 0x0000a400000c000b */
[----:B012---:R-:W-:Y:S01]  /*12710*/  ENDCOLLECTIVE ;  /* 0x000000000000791b */ /* 0x007fe20003800000 */
.L_x_310:
[----:B------:R-:W-:Y:S05]  /*12720*/  BSYNC B1 ;  /* 0x0000000000017941 */ /* 0x000fea0003800000 */
.L_x_309:
[----:B------:R-:W-:Y:S01]  /*12730*/  IMAD.MOV.U32 R13, RZ, RZ, R26 ;  /* 0x000000ffff0d7224 */ /* 0x000fe200078e001a */
[----:B------:R-:W-:Y:S01]  /*12740*/  MOV R3, R14 ;  /* 0x0000000e00037202 */ /* 0x000fe20000000f00 */
[----:B------:R-:W-:Y:S01]  /*12750*/  IMAD.MOV.U32 R12, RZ, RZ, RZ ;  /* 0x000000ffff0c7224 */ /* 0x000fe200078e00ff */
[----:B------:R-:W-:Y:S01]  /*12760*/  LEA R27, R17, UR42, 0x1 ;  /* 0x0000002a111b7c11 */ /* 0x000fe2000f8e08ff */
[----:B------:R-:W-:Y:S02]  /*12770*/  IMAD.MOV.U32 R11, RZ, RZ, 0x181f ;  /* 0x0000181fff0b7424 */ /* 0x000fe400078e00ff */
[----:B------:R-:W-:-:S07]  /*12780*/  IMAD.MOV.U32 R15, RZ, RZ, -0x1 ;  /* 0xffffffffff0f7424 */ /* 0x000fce00078e00ff */
[----:B------:R-:W-:Y:S05]  /*12790*/  WARPSYNC.COLLECTIVE R15, `(.L_x_311) ;  /* 0x000000000f087348 */ /* 0x000fea0003c00000 */
[----:B------:R0:W1:Y:S02]  /*127a0*/  SHFL.IDX P6, R14, R13, R12, R11 ;  /* 0x0000000c0d0e7389 */ /* 0x00006400000c000b */
[----:B01----:R-:W-:Y:S01]  /*127b0*/  ENDCOLLECTIVE ;  /* 0x000000000000791b */ /* 0x003fe20003800000 */
.L_x_311:
[----:B------:R-:W-:Y:S02]  /*127c0*/  IMAD.MOV.U32 R13, RZ, RZ, R29 ;  /* 0x000000ffff0d7224 */ /* 0x000fe400078e001d */
[----:B------:R-:W-:Y:S01]  /*127d0*/  IMAD.MOV.U32 R12, RZ, RZ, 0x1 ;  /* 0x00000001ff0c7424 */ /* 0x000fe200078e00ff */
[----:B------:R-:W-:-:S13]  /*127e0*/  IADD3 R2, P0, R14, R0, RZ ;  /* 0x000000000e027210 */ /* 0x000fda0007f1e0ff */
[----:B------:R-:W-:Y:S05]  /*127f0*/  WARPSYNC.COLLECTIVE R15, `(.L_x_312) ;  /* 0x000000000f087348 */ /* 0x000fea0003c00000 */
[----:B------:R0:W1:Y:S02]  /*12800*/  SHFL.IDX P6, R14, R13, R12, R11 ;  /* 0x0000000c0d0e7389 */ /* 0x00006400000c000b */
[----:B01----:R-:W-:Y:S01]  /*12810*/  ENDCOLLECTIVE ;  /* 0x000000000000791b */ /* 0x003fe20003800000 */
.L_x_312:
        /* <DEDUP_REMOVED lines=10> */
.L_x_313:
[----:B------:R-:W-:Y:S02]  /*128c0*/  IMAD.MOV.U32 R13, RZ, RZ, R29 ;  /* 0x000000ffff0d7224 */ /* 0x000fe400078e001d */
[----:B------:R-:W-:Y:S01]  /*128d0*/  IMAD.MOV.U32 R12, RZ, RZ, 0x2 ;  /* 0x00000002ff0c7424 */ /* 0x000fe200078e00ff */
[----:B------:R-:W-:-:S13]  /*128e0*/  IADD3 R2, P0, R14, R0, RZ ;  /* 0x000000000e027210 */ /* 0x000fda0007f1e0ff */
[----:B------:R-:W-:Y:S05]  /*128f0*/  WARPSYNC.COLLECTIVE R15, `(.L_x_314) ;  /* 0x000000000f087348 */ /* 0x000fea0003c00000 */
[----:B------:R0:W1:Y:S02]  /*12900*/  SHFL.IDX P6, R14, R13, R12, R11 ;  /* 0x0000000c0d0e7389 */ /* 0x00006400000c000b */
[----:B01----:R-:W-:Y:S01]  /*12910*/  ENDCOLLECTIVE ;  /* 0x000000000000791b */ /* 0x003fe20003800000 */
.L_x_314:
        /* <DEDUP_REMOVED lines=10> */
.L_x_315:
[----:B------:R-:W-:Y:S01]  /*129c0*/  IMAD.MOV.U32 R13, RZ, RZ, R29 ;  /* 0x000000ffff0d7224 */ /* 0x000fe200078e001d */
[----:B------:R-:W-:Y:S02]  /*129d0*/  MOV R12, 0x3 ;  /* 0x00000003000c7802 */ /* 0x000fe40000000f00 */
[----:B------:R-:W-:-:S13]  /*129e0*/  IADD3 R2, P0, R14, R0, RZ ;  /* 0x000000000e027210 */ /* 0x000fda0007f1e0ff */
[----:B------:R-:W-:Y:S05]  /*129f0*/  WARPSYNC.COLLECTIVE R15, `(.L_x_316) ;  /* 0x000000000f087348 */ /* 0x000fea0003c00000 */
[----:B------:R0:W1:Y:S02]  /*12a00*/  SHFL.IDX P6, R14, R13, R12, R11 ;  /* 0x0000000c0d0e7389 */ /* 0x00006400000c000b */
[----:B01----:R-:W-:Y:S01]  /*12a10*/  ENDCOLLECTIVE ;  /* 0x000000000000791b */ /* 0x003fe20003800000 */
.L_x_316:
[----:B------:R-:W-:-:S05]  /*12a20*/  IMAD.X R3, RZ, RZ, R3, P0 ;  /* 0x000000ffff037224 */ /* 0x000fca00000e0603 */
[----:B------:R-:W-:Y:S01]  /*12a30*/  @!PT LDS RZ, [RZ] ;  /* 0x00000000fffff984 */ /* 0x000fe20000000800 */
[----:B------:R-:W-:Y:S01]  /*12a40*/  @!PT LDS RZ, [RZ] ;  /* 0x00000000fffff984 */ /* 0x000fe20000000800 */
[----:B------:R-:W-:Y:S01]  /*12a50*/  @!PT LDS RZ, [RZ] ;  /* 0x00000000fffff984 */ /* 0x000fe20000000800 */
[----:B------:R0:W-:Y:S01]  /*12a60*/  LDGSTS.E.BYPASS.LTC128B.128 [R27+0x23400], desc[UR36][R2.64], !P1 ;  /* 0x23400000021b7fae */ /* 0x0001e2000c901d64 */
[----:B------:R-:W-:Y:S02]  /*12a70*/  IMAD.MOV.U32 R13, RZ, RZ, R26 ;  /* 0x000000ffff0d7224 */ /* 0x000fe400078e001a */
[----:B------:R-:W-:-:S07]  /*12a80*/  IMAD.MOV.U32 R33, RZ, RZ, R14 ;  /* 0x000000ffff217224 */ /* 0x000fce00078e000e */
[----:B0-----:R-:W-:Y:S05]  /*12a90*/  WARPSYNC.COLLECTIVE R15, `(.L_x_317) ;  /* 0x000000000f087348 */ /* 0x001fea0003c00000 */
[----:B------:R1:W2:Y:S02]  /*12aa0*/  SHFL.IDX P6, R14, R13, R12, R11 ;  /* 0x0000000c0d0e7389 */ /* 0x0002a400000c000b */
[----:B012---:R-:W-:Y:S01]  /*12ab0*/  ENDCOLLECTIVE ;  /* 0x000000000000791b */ /* 0x007fe20003800000 */
.L_x_317:
[----:B------:R-:W-:Y:S05]  /*12ac0*/  BRA `(.L_x_318) ;  /* 0xffffffd0001c7947 */ /* 0x000fea000383ffff */
.L_x_246:
[----:B---3--:R3:W4:Y:S02]  /*12ad0*/  SYNCS.PHASECHK.TRANS64.TRYWAIT P0, [R10+URZ+0x38860], R20 ;  /* 0x038860140a0075a7 */ /* 0x008724000800017f */
[----:B----4-:R-:W-:Y:S05]  /*12ae0*/  @!P0 NANOSLEEP.SYNCS 0x989680 ;  /* 0x009896800000895d */ /* 0x010fea0003900000 */
[----:B------:R-:W4:Y:S02]  /*12af0*/  @!P0 SYNCS.PHASECHK.TRANS64 P0, [R10+URZ+0x38860], R20 ;  /* 0x038860140a0085a7 */ /* 0x000f24000800007f */
[----:B----4-:R-:W-:Y:S05]  /*12b00*/  @!P0 BRA `(.L_x_246) ;  /* 0xfffffffc00f08947 */ /* 0x010fea000383ffff */
[----:B------:R-:W-:Y:S05]  /*12b10*/  BRA `(.L_x_319) ;  /* 0xffffffd000687947 */ /* 0x000fea000383ffff */
.L_x_247:
[----:B------:R-:W-:Y:S01]  /*12b20*/  BSSY B1, `(.L_x_320) ;  /* 0x0000008000017945 */ /* 0x000fe20003800000 */
[----:B------:R-:W-:Y:S02]  /*12b30*/  IMAD.MOV.U32 R13, RZ, RZ, R19 ;  /* 0x000000ffff0d7224 */ /* 0x000fe400078e0013 */
[----:B------:R-:W-:Y:S02]  /*12b40*/  IMAD.MOV.U32 R12, RZ, RZ, RZ ;  /* 0x000000ffff0c7224 */ /* 0x000fe400078e00ff */
[----:B------:R-:W-:Y:S02]  /*12b50*/  IMAD.MOV.U32 R11, RZ, RZ, 0x181f ;  /* 0x0000181fff0b7424 */ /* 0x000fe400078e00ff */
[----:B------:R-:W-:-:S07]  /*12b60*/  IMAD.MOV.U32 R15, RZ, RZ, -0x1 ;  /* 0xffffffffff0f7424 */ /* 0x000fce00078e00ff */
[----:B-123--:R-:W-:Y:S05]  /*12b70*/  WARPSYNC.COLLECTIVE R15, `(.L_x_321) ;  /* 0x000000000f087348 */ /* 0x00efea0003c00000 */
[----:B------:R0:W4:Y:S02]  /*12b80*/  SHFL.IDX P6, R14, R13, R12, R11 ;  /* 0x0000000c0d0e7389 */ /* 0x00012400000c000b */
[----:B01234-:R-:W-:Y:S01]  /*12b90*/  ENDCOLLECTIVE ;  /* 0x000000000000791b */ /* 0x01ffe20003800000 */
.L_x_321:
[----:B------:R-:W-:Y:S05]  /*12ba0*/  BSYNC B1 ;  /* 0x0000000000017941 */ /* 0x000fea0003800000 */
.L_x_320:
[----:B------:R-:W-:Y:S01]  /*12bb0*/  IMAD.MOV.U32 R13, RZ, RZ, R18 ;  /* 0x000000ffff0d7224 */ /* 0x000fe200078e0012 */
[----:B------:R-:W-:Y:S01]  /*12bc0*/  LEA R17, R17, UR42, 0x1 ;  /* 0x0000002a11117c11 */ /* 0x000fe2000f8e08ff */
[----:B------:R-:W-:Y:S01]  /*12bd0*/  IMAD.MOV.U32 R12, RZ, RZ, RZ ;  /* 0x000000ffff0c7224 */ /* 0x000fe200078e00ff */
[C---:B------:R-:W-:Y:S01]  /*12be0*/  LOP3.LUT P2, RZ, R16.reuse, 0x20, RZ, 0xc0, !PT ;  /* 0x0000002010ff7812 */ /* 0x040fe2000784c0ff */
[----:B------:R-:W-:Y:S01]  /*12bf0*/  IMAD.MOV.U32 R11, RZ, RZ, 0x181f ;  /* 0x0000181fff0b7424 */ /* 0x000fe200078e00ff */
[----:B------:R-:W-:Y:S01]  /*12c00*/  LOP3.LUT P1, RZ, R16, 0x10, RZ, 0xc0, !PT ;  /* 0x0000001010ff7812 */ /* 0x000fe2000782c0ff */
[----:B------:R-:W-:Y:S01]  /*12c10*/  IMAD.MOV.U32 R15, RZ, RZ, -0x1 ;  /* 0xffffffffff0f7424 */ /* 0x000fe200078e00ff */
[----:B------:R-:W-:Y:S01]  /*12c20*/  P2R R4, PR, RZ, 0x20 ;  /* 0x00000020ff047803 */ /* 0x000fe20000000000 */
[----:B------:R-:W-:-:S10]  /*12c30*/  IMAD.MOV.U32 R3, RZ, RZ, R14 ;  /* 0x000000ffff037224 */ /* 0x000fd400078e000e */
[----:B------:R-:W-:Y:S05]  /*12c40*/  WARPSYNC.COLLECTIVE R15, `(.L_x_322) ;  /* 0x000000000f087348 */ /* 0x000fea0003c00000 */
[----:B------:R0:W1:Y:S02]  /*12c50*/  SHFL.IDX P6, R14, R13, R12, R11 ;  /* 0x0000000c0d0e7389 */ /* 0x00006400000c000b */
[----:B01----:R-:W-:Y:S01]  /*12c60*/  ENDCOLLECTIVE ;  /* 0x000000000000791b */ /* 0x003fe20003800000 */
.L_x_322:
[----:B------:R-:W-:Y:S02]  /*12c70*/  IMAD.MOV.U32 R13, RZ, RZ, R19 ;  /* 0x000000ffff0d7224 */ /* 0x000fe400078e0013 */
        /* <DEDUP_REMOVED lines=12> */
.L_x_323:
[----:B------:R-:W-:Y:S01]  /*12d40*/  @!PT LDS RZ, [RZ] ;  /* 0x00000000fffff984 */ /* 0x000fe20000000800 */
[----:B------:R-:W-:Y:S01]  /*12d50*/  @!PT LDS RZ, [RZ] ;  /* 0x00000000fffff984 */ /* 0x000fe20000000800 */
[----:B------:R-:W-:Y:S01]  /*12d60*/  @!PT LDS RZ, [RZ] ;  /* 0x00000000fffff984 */ /* 0x000fe20000000800 */
[----:B------:R0:W-:Y:S04]  /*12d70*/  LDGSTS.E.BYPASS.LTC128B.128 [R17+0x2400], desc[UR36][R2.64+0x80], !P2 ;  /* 0x0240008002117fae */ /* 0x0001e8000d101d64 */
[----:B------:R0:W-:Y:S01]  /*12d80*/  LDGSTS.E.BYPASS.LTC128B.128 [R17+0x4400], desc[UR36][R2.64+0x100], !P1 ;  /* 0x0440010002117fae */ /* 0x0001e2000c901d64 */
[----:B------:R-:W-:-:S03]  /*12d90*/  ISETP.NE.U32.AND P1, PT, R28, RZ, PT ;  /* 0x000000ff1c00720c */ /* 0x000fc60003f25070 */
[----:B------:R0:W-:Y:S01]  /*12da0*/  LDGSTS.E.BYPASS.LTC128B.128 [R17+0x6400], desc[UR36][R2.64+0x180], !P5 ;  /* 0x0640018002117fae */ /* 0x0001e2000e901d64 */
[----:B------:R-:W-:Y:S01]  /*12db0*/  LOP3.LUT P5, RZ, R16, 0x200, RZ, 0xc0, !PT ;  /* 0x0000020010ff7812 */ /* 0x000fe200078ac0ff */
[----:B------:R-:W-:Y:S02]  /*12dc0*/  IMAD.MOV.U32 R13, RZ, RZ, R18 ;  /* 0x000000ffff0d7224 */ /* 0x000fe400078e0012 */
[----:B------:R0:W-:Y:S04]  /*12dd0*/  LDGSTS.E.BYPASS.LTC128B.128 [R17+0x8400], desc[UR36][R2.64+0x200], !P4 ;  /* 0x0840020002117fae */ /* 0x0001e8000e101d64 */
[----:B------:R0:W-:Y:S01]  /*12de0*/  LDGSTS.E.BYPASS.LTC128B.128 [R17+0xa400], desc[UR36][R2.64+0x280], !P3 ;  /* 0x0a40028002117fae */ /* 0x0001e2000d901d64 */
[----:B------:R-:W-:-:S03]  /*12df0*/  IMAD.MOV.U32 R5, RZ, RZ, R14 ;  /* 0x000000ffff057224 */ /* 0x000fc600078e000e */
[----:B------:R0:W-:Y:S04]  /*12e00*/  LDGSTS.E.BYPASS.LTC128B.128 [R17+0xc400], desc[UR36][R2.64+0x300], P0 ;  /* 0x0c40030002117fae */ /* 0x0001e80008101d64 */
[----:B0-----:R-:W-:Y:S05]  /*12e10*/  WARPSYNC.COLLECTIVE R15, `(.L_x_324) ;  /* 0x000000000f087348 */ /* 0x001fea0003c00000 */
[----:B------:R1:W2:Y:S02]  /*12e20*/  SHFL.IDX P6, R14, R13, R12, R11 ;  /* 0x0000000c0d0e7389 */ /* 0x0002a400000c000b */
[----:B012---:R-:W-:Y:S01]  /*12e30*/  ENDCOLLECTIVE ;  /* 0x000000000000791b */ /* 0x007fe20003800000 */
.L_x_324:
[----:B------:R-:W-:Y:S01]  /*12e40*/  @!PT LDS RZ, [RZ] ;  /* 0x00000000fffff984 */ /* 0x000fe20000000800 */
[----:B------:R-:W-:Y:S01]  /*12e50*/  @!PT LDS RZ, [RZ] ;  /* 0x00000000fffff984 */ /* 0x000fe20000000800 */
[----:B------:R-:W-:Y:S01]  /*12e60*/  @!PT LDS RZ, [RZ] ;  /* 0x00000000fffff984 */ /* 0x000fe20000000800 */
[----:B------:R0:W-:Y:S01]  /*12e70*/  LDGSTS.E.BYPASS.LTC128B.128 [R17+0xe400], desc[UR36][R2.64+0x380], P1 ;  /* 0x0e40038002117fae */ /* 0x0001e20008901d64 */
[----:B------:R-:W-:Y:S02]  /*12e80*/  IMAD.MOV.U32 R13, RZ, RZ, R19 ;  /* 0x000000ffff0d7224 */ /* 0x000fe400078e0013 */
[----:B------:R-:W-:Y:S01]  /*12e90*/  IMAD.MOV.U32 R12, RZ, RZ, 0x2 ;  /* 0x00000002ff0c7424 */ /* 0x000fe200078e00ff */
[----:B0-----:R-:W-:Y:S02]  /*12ea0*/  IADD3 R2, P2, R14, R0, RZ ;  /* 0x000000000e027210 */ /* 0x001fe40007f5e0ff */
[C---:B------:R-:W-:Y:S02]  /*12eb0*/  LOP3.LUT P6, RZ, R16.reuse, 0x10, RZ, 0xc0, !PT ;  /* 0x0000001010ff7812 */ /* 0x040fe400078cc0ff */
[----:B------:R-:W-:Y:S02]  /*12ec0*/  IADD3.X R3, RZ, R5, RZ, P2, !PT ;  /* 0x00000005ff037210 */ /* 0x000fe400017fe4ff */
[----:B------:R-:W-:-:S03]  /*12ed0*/  LOP3.LUT P2, RZ, R16, 0x20, RZ, 0xc0, !PT ;  /* 0x0000002010ff7812 */ /* 0x000fc6000784c0ff */
[----:B------:R0:W-:Y:S01]  /*12ee0*/  LDGSTS.E.BYPASS.LTC128B.128 [R17+0xc00], desc[UR36][R2.64], !P5 ;  /* 0x00c0000002117fae */ /* 0x0001e2000e901d64 */
[----:B------:R-:W-:-:S04]  /*12ef0*/  ISETP.NE.AND P5, PT, R4, RZ, PT ;  /* 0x000000ff0400720c */ /* 0x000fc80003fa5270 */
[----:B------:R-:W-:-:S05]  /*12f00*/  P2R R4, PR, RZ, 0x20 ;  /* 0x00000020ff047803 */ /* 0x000fca0000000000 */
[----:B------:R0:W-:Y:S04]  /*12f10*/  LDGSTS.E.BYPASS.LTC128B.128 [R17+0x2c00], desc[UR36][R2.64+0x80], !P2 ;  /* 0x02c0008002117fae */ /* 0x0001e8000d101d64 */
[----:B------:R0:W-:Y:S02]  /*12f20*/  LDGSTS.E.BYPASS.LTC128B.128 [R17+0x4c00], desc[UR36][R2.64+0x100], !P6 ;  /* 0x04c0010002117fae */ /* 0x0001e4000f101d64 */
[----:B0-----:R-:W-:Y:S05]  /*12f30*/  WARPSYNC.COLLECTIVE R15, `(.L_x_325) ;  /* 0x000000000f087348 */ /* 0x001fea0003c00000 */
[----:B------:R1:W2:Y:S02]  /*12f40*/  SHFL.IDX P6, R14, R13, R12, R11 ;  /* 0x0000000c0d0e7389 */ /* 0x0002a400000c000b */
[----:B012---:R-:W-:Y:S01]  /*12f50*/  ENDCOLLECTIVE ;  /* 0x000000000000791b */ /* 0x007fe20003800000 */
.L_x_325:
        /* <DEDUP_REMOVED lines=14> */
.L_x_326:
[----:B------:R-:W-:Y:S02]  /*13040*/  IMAD.MOV.U32 R13, RZ, RZ, R19 ;  /* 0x000000ffff0d7224 */ /* 0x000fe400078e0013 */
[----:B------:R-:W-:Y:S01]  /*13050*/  IMAD.MOV.U32 R12, RZ, RZ, 0x3 ;  /* 0x00000003ff0c7424 */ /* 0x000fe200078e00ff */
[----:B------:R-:W-:Y:S02]  /*13060*/  IADD3 R2, P2, R14, R0, RZ ;  /* 0x000000000e027210 */ /* 0x000fe40007f5e0ff */
[----:B------:R-:W-:-:S03]  /*13070*/  LOP3.LUT P6, RZ, R16, 0x10, RZ, 0xc0, !PT ;  /* 0x0000001010ff7812 */ /* 0x000fc600078cc0ff */
[----:B------:R-:W-:Y:S01]  /*13080*/  IMAD.X R3, RZ, RZ, R20, P2 ;  /* 0x000000ffff037224 */ /* 0x000fe200010e0614 */
[----:B------:R-:W-:-:S04]  /*13090*/  LOP3.LUT P2, RZ, R16, 0x20, RZ, 0xc0, !PT ;  /* 0x0000002010ff7812 */ /* 0x000fc8000784c0ff */
[----:B------:R-:W-:Y:S01]  /*130a0*/  @!PT LDS RZ, [RZ] ;  /* 0x00000000fffff984 */ /* 0x000fe20000000800 */
[----:B------:R-:W-:Y:S01]  /*130b0*/  @!PT LDS RZ, [RZ] ;  /* 0x00000000fffff984 */ /* 0x000fe20000000800 */
[----:B------:R-:W-:Y:S01]  /*130c0*/  @!PT LDS RZ, [RZ] ;  /* 0x00000000fffff984 */ /* 0x000fe20000000800 */
[----:B------:R0:W-:Y:S01]  /*130d0*/  LDGSTS.E.BYPASS.LTC128B.128 [R17+0x1400], desc[UR36][R2.64], !P5 ;  /* 0x0140000002117fae */ /* 0x0001e2000e901d64 */
[----:B------:R-:W-:Y:S01]  /*130e0*/  ISETP.NE.AND P5, PT, R4, RZ, PT ;  /* 0x000000ff0400720c */ /* 0x000fe20003fa5270 */
[----:B------:R-:W-:-:S07]  /*130f0*/  IMAD.MOV.U32 R4, RZ, RZ, RZ ;  /* 0x000000ffff047224 */ /* 0x000fce00078e00ff */
[----:B------:R0:W-:Y:S04]  /*13100*/  LDGSTS.E.BYPASS.LTC128B.128 [R17+0x3400], desc[UR36][R2.64+0x80], !P2 ;  /* 0x0340008002117fae */ /* 0x0001e8000d101d64 */
[----:B------:R0:W-:Y:S02]  /*13110*/  LDGSTS.E.BYPASS.LTC128B.128 [R17+0x5400], desc[UR36][R2.64+0x100], !P6 ;  /* 0x0540010002117fae */ /* 0x0001e4000f101d64 */
[----:B0-----:R-:W-:Y:S05]  /*13120*/  WARPSYNC.COLLECTIVE R15, `(.L_x_327) ;  /* 0x000000000f087348 */ /* 0x001fea0003c00000 */
[----:B------:R1:W2:Y:S02]  /*13130*/  SHFL.IDX P6, R14, R13, R12, R11 ;  /* 0x0000000c0d0e7389 */ /* 0x0002a400000c000b */
[----:B012---:R-:W-:Y:S01]  /*13140*/  ENDCOLLECTIVE ;  /* 0x000000000000791b */ /* 0x007fe20003800000 */
.L_x_327:
        /* <DEDUP_REMOVED lines=13> */
.L_x_328:
[----:B------:R-:W-:Y:S05]  /*13220*/  BRA `(.L_x_329) ;  /* 0xffffffcc00dc7947 */ /* 0x000fea000383ffff */
.L_x_252:
[----:B0-----:R0:W1:Y:S02]  /*13230*/  SYNCS.PHASECHK.TRANS64.TRYWAIT P0, [R5+URZ+0x38820], R4 ;  /* 0x03882004050075a7 */ /* 0x001064000800017f */
[----:B-1----:R-:W-:Y:S05]  /*13240*/  @!P0 NANOSLEEP.SYNCS 0x989680 ;  /* 0x009896800000895d */ /* 0x002fea0003900000 */
[----:B------:R-:W1:Y:S02]  /*13250*/  @!P0 SYNCS.PHASECHK.TRANS64 P0, [R5+URZ+0x38820], R4 ;  /* 0x03882004050085a7 */ /* 0x000e64000800007f */
[----:B-1----:R-:W-:Y:S05]  /*13260*/  @!P0 BRA `(.L_x_252) ;  /* 0xfffffffc00f08947 */ /* 0x002fea000383ffff */
[----:B------:R-:W-:Y:S05]  /*13270*/  BRA `(.L_x_330) ;  /* 0xffffffd000887947 */ /* 0x000fea000383ffff */
.L_x_253:
[----:B------:R-:W1:Y:S01]  /*13280*/  S2R R0, SR_TID.X ;  /* 0x0000000000007919 */ /* 0x000e620000002100 */
[----:B------:R-:W-:Y:S01]  /*13290*/  BSSY B0, `(.L_x_331) ;  /* 0x000000a000007945 */ /* 0x000fe20003800000 */
[----:B------:R-:W-:Y:S02]  /*132a0*/  IMAD.MOV.U32 R12, RZ, RZ, RZ ;  /* 0x000000ffff0c7224 */ /* 0x000fe400078e00ff */
[----:B------:R-:W-:Y:S02]  /*132b0*/  IMAD.MOV.U32 R11, RZ, RZ, 0x1f ;  /* 0x0000001fff0b7424 */ /* 0x000fe400078e00ff */
[----:B------:R-:W-:Y:S01]  /*132c0*/  IMAD.MOV.U32 R15, RZ, RZ, -0x1 ;  /* 0xffffffffff0f7424 */ /* 0x000fe200078e00ff */
[----:B-1----:R-:W-:-:S04]  /*132d0*/  SHF.R.U32.HI R0, RZ, 0x5, R0 ;  /* 0x00000005ff007819 */ /* 0x002fc80000011600 */
[----:B------:R-:W-:-:S05]  /*132e0*/  LOP3.LUT R0, R0, 0x3, RZ, 0xc0, !PT ;  /* 0x0000000300007812 */ /* 0x000fca00078ec0ff */
[----:B------:R-:W-:-:S07]  /*132f0*/  IMAD.MOV.U32 R13, RZ, RZ, R0 ;  /* 0x000000ffff0d7224 */ /* 0x000fce00078e0000 */
[----:B0-2--5:R-:W-:Y:S05]  /*13300*/  WARPSYNC.COLLECTIVE R15, `(.L_x_332) ;  /* 0x000000000f087348 */ /* 0x025fea0003c00000 */
[----:B------:R1:W3:Y:S02]  /*13310*/  SHFL.IDX P6, R14, R13, R12, R11 ;  /* 0x0000000c0d0e7389 */ /* 0x0002e400000c000b */
[----:B0123-5:R-:W-:Y:S01]  /*13320*/  ENDCOLLECTIVE ;  /* 0x000000000000791b */ /* 0x02ffe20003800000 */
.L_x_332:
[----:B------:R-:W-:Y:S05]  /*13330*/  BSYNC B0 ;  /* 0x0000000000007941 */ /* 0x000fea0003800000 */
.L_x_331:
[----:B------:R-:W-:Y:S05]  /*13340*/  BRA `(.L_x_333) ;  /* 0xffffffd000707947 */ /* 0x000fea000383ffff */
.L_x_254:
[----:B------:R-:W-:Y:S01]  /*13350*/  BSSY B0, `(.L_x_334) ;  /* 0x0000006000007945 */ /* 0x000fe20003800000 */
[----:B------:R-:W-:-:S07]  /*13360*/  IMAD.MOV.U32 R15, RZ, RZ, -0x1 ;  /* 0xffffffffff0f7424 */ /* 0x000fce00078e00ff */
[----:B012--5:R-:W-:Y:S05]  /*13370*/  WARPSYNC.COLLECTIVE R15, `(.L_x_335) ;  /* 0x000000000f0c7348 */ /* 0x027fea0003c00000 */
[----:B------:R-:W-:Y:S02]  /*13380*/  ELECT P6, UR62, PT ;  /* 0x00000000003e782f */ /* 0x000fe400038c0000 */
[----:B------:R-:W-:Y:S01]  /*13390*/  MOV R14, UR62 ;  /* 0x0000003e000e7c02 */ /* 0x000fe20008000f00 */
[----:B012--5:R-:W-:Y:S10]  /*133a0*/  ENDCOLLECTIVE ;  /* 0x000000000000791b */ /* 0x027ff40003800000 */
.L_x_335:
[----:B------:R-:W-:Y:S05]  /*133b0*/  BSYNC B0 ;  /* 0x0000000000007941 */ /* 0x000fea0003800000 */
.L_x_334:
[----:B------:R-:W-:Y:S05]  /*133c0*/  BRA `(.L_x_336) ;  /* 0xffffffd000647947 */ /* 0x000fea000383ffff */
.L_x_256:
[----:B-1----:R1:W3:Y:S02]  /*133d0*/  SYNCS.PHASECHK.TRANS64.TRYWAIT P1, [R3+URZ+0x38840], R2 ;  /* 0x03884002030075a7 */ /* 0x0022e4000802017f */
[----:B---3--:R-:W-:Y:S05]  /*133e0*/  @!P1 NANOSLEEP.SYNCS 0x989680 ;  /* 0x009896800000995d */ /* 0x008fea0003900000 */
[----:B------:R-:W3:Y:S02]  /*133f0*/  @!P1 SYNCS.PHASECHK.TRANS64 P1, [R3+URZ+0x38840], R2 ;  /* 0x03884002030095a7 */ /* 0x000ee4000802007f */
[----:B---3--:R-:W-:Y:S05]  /*13400*/  @!P1 BRA `(.L_x_256) ;  /* 0xfffffffc00f09947 */ /* 0x008fea000383ffff */
[----:B------:R-:W-:Y:S05]  /*13410*/  BRA `(.L_x_337) ;  /* 0xffffffd0008c7947 */ /* 0x000fea000383ffff */
.L_x_258:
[----:B0-----:R0:W3:Y:S02]  /*13420*/  SYNCS.PHASECHK.TRANS64.TRYWAIT P1, [R5+URZ+0x38840], R0 ;  /* 0x03884000050075a7 */ /* 0x0010e4000802017f */
[----:B---3--:R-:W-:Y:S05]  /*13430*/  @!P1 NANOSLEEP.SYNCS 0x989680 ;  /* 0x009896800000995d */ /* 0x008fea0003900000 */
[----:B------:R-:W3:Y:S02]  /*13440*/  @!P1 SYNCS.PHASECHK.TRANS64 P1, [R5+URZ+0x38840], R0 ;  /* 0x03884000050095a7 */ /* 0x000ee4000802007f */
[----:B---3--:R-:W-:Y:S05]  /*13450*/  @!P1 BRA `(.L_x_258) ;  /* 0xfffffffc00f09947 */ /* 0x008fea000383ffff */
[----:B------:R-:W-:Y:S05]  /*13460*/  BRA `(.L_x_338) ;  /* 0xffffffd000987947 */ /* 0x000fea000383ffff */
.L_x_260:
[----:B---3--:R3:W4:Y:S02]  /*13470*/  SYNCS.PHASECHK.TRANS64.TRYWAIT P1, [R3+URZ+0x38860], R2 ;  /* 0x03886002030075a7 */ /* 0x008724000802017f */
[----:B----4-:R-:W-:Y:S05]  /*13480*/  @!P1 NANOSLEEP.SYNCS 0x989680 ;  /* 0x009896800000995d */ /* 0x010fea0003900000 */
[----:B------:R-:W4:Y:S02]  /*13490*/  @!P1 SYNCS.PHASECHK.TRANS64 P1, [R3+URZ+0x38860], R2 ;  /* 0x03886002030095a7 */ /* 0x000f24000802007f */
[----:B----4-:R-:W-:Y:S05]  /*134a0*/  @!P1 BRA `(.L_x_260) ;  /* 0xfffffffc00f09947 */ /* 0x010fea000383ffff */
[----:B------:R-:W-:Y:S05]  /*134b0*/  BRA `(.L_x_339) ;  /* 0xffffffd000947947 */ /* 0x000fea000383ffff */
.L_x_340:
        /* <DEDUP_REMOVED lines=12> */
.L_x_5648:


//--------------------- .text._ZN7cutlass13device_kernelIN5flash11enable_sm90INS1_16FlashAttnFwdSm90INS1_25CollectiveMainloopFwdSm90ILi2EN4cute5tupleIJNS5_1CILi1EEES8_S8_EEENS6_IJNS7_ILi64EEESA_SA_EEELi512ENS_10bfloat16_tEfNS_4arch4Sm90ELb0ELb0ELb0ELb1ELb1ELb0ELb0ELb0ELb0ELb1ELb1ELb0EEENS1_21CollectiveEpilogueFwdINS6_IJSA_NS7_ILi512EEESA_EEES9_SC_SE_Li256ELb1ELb1ELb1ELb0EEENS1_36VarlenDynamicPersistentTileSchedulerILi64ELi64ELi256ELi128ELb1ELb1ELb1ELb0ELb1ELb1EEEEEEEEEvNT_6ParamsE --------------------------
	.section	.text._ZN7cutlass13device_kernelIN5flash11enable_sm90INS1_16FlashAttnFwdSm90INS1_25CollectiveMainloopFwdSm90ILi2EN4cute5tupleIJNS5_1CILi1EEES8_S8_EEENS6_IJNS7_ILi64EEESA_SA_EEELi512ENS_10bfloat16_tEfNS_4arch4Sm90ELb0ELb0ELb0ELb1ELb1ELb0ELb0ELb0ELb0ELb1ELb1ELb0EEENS1_21CollectiveEpilogueFwdINS6_IJSA_NS7_ILi512EEESA_EEES9_SC_SE_Li256ELb1ELb1ELb1ELb0EEENS1_36VarlenDynamicPersistentTileSchedulerILi64ELi64ELi256ELi128ELb1ELb1ELb1ELb0ELb1ELb1EEEEEEEEEvNT_6ParamsE,"ax",@progbits
	.align	128
.text._ZN7cutlass13device_kernelIN5flash11enable_sm90INS1_16FlashAttnFwdSm90INS1_25CollectiveMainloopFwdSm90ILi2EN4cute5tupleIJNS5_1CILi1EEES8_S8_EEENS6_IJNS7_ILi64EEESA_SA_EEELi512ENS_10bfloat16_tEfNS_4arch4Sm90ELb0ELb0ELb0ELb1ELb1ELb0ELb0ELb0ELb0ELb1ELb1ELb0EEENS1_21CollectiveEpilogueFwdINS6_IJSA_NS7_ILi512EEESA_EEES9_SC_SE_Li256ELb1ELb1ELb1ELb0EEENS1_36VarlenDynamicPersistentTileSchedulerILi64ELi64ELi256ELi128ELb1ELb1ELb1ELb0ELb1ELb1EEEEEEEEEvNT_6ParamsE:
        .type           _ZN7cutlass13device_kernelIN5flash11enable_sm90INS1_16FlashAttnFwdSm90INS1_25CollectiveMainloopFwdSm90ILi2EN4cute5tupleIJNS5_1CILi1EEES8_S8_EEENS6_IJNS7_ILi64EEESA_SA_EEELi512ENS_10bfloat16_tEfNS_4arch4Sm90ELb0ELb0ELb0ELb1ELb1ELb0ELb0ELb0ELb0ELb1ELb1ELb0EEENS1_21CollectiveEpilogueFwdINS6_IJSA_NS7_ILi512EEESA_EEES9_SC_SE_Li256ELb1ELb1ELb1ELb0EEENS1_36VarlenDynamicPersistentTileSchedulerILi64ELi64ELi256ELi128ELb1ELb1ELb1ELb0ELb1ELb1EEEEEEEEEvNT_6ParamsE,@function
        .size           _ZN7cutlass13device_kernelIN5flash11enable_sm90INS1_16FlashAttnFwdSm90INS1_25CollectiveMainloopFwdSm90ILi2EN4cute5tupleIJNS5_1CILi1EEES8_S8_EEENS6_IJNS7_ILi64EEESA_SA_EEELi512ENS_10bfloat16_tEfNS_4arch4Sm90ELb0ELb0ELb0ELb1ELb1ELb0ELb0ELb0ELb0ELb1ELb1ELb0EEENS1_21CollectiveEpilogueFwdINS6_IJSA_NS7_ILi512EEESA_EEES9_SC_SE_Li256ELb1ELb1ELb1ELb0EEENS1_36VarlenDynamicPersistentTileSchedulerILi64ELi64ELi256ELi128ELb1ELb1ELb1ELb0ELb1ELb1EEEEEEEEEvNT_6ParamsE,(.L_x_5649 - _ZN7cutlass13device_kernelIN5flash11enable_sm90INS1_16FlashAttnFwdSm90INS1_25CollectiveMainloopFwdSm90ILi2EN4cute5tupleIJNS5_1CILi1EEES8_S8_EEENS6_IJNS7_ILi64EEESA_SA_EEELi512ENS_10bfloat16_tEfNS_4arch4Sm90ELb0ELb0ELb0ELb1ELb1ELb0ELb0ELb0ELb0ELb1ELb1ELb0EEENS1_21CollectiveEpilogueFwdINS6_IJSA_NS7_ILi512EEESA_EEES9_SC_SE_Li256ELb1ELb1ELb1ELb0EEENS1_36VarlenDynamicPersistentTileSchedulerILi64ELi64ELi256ELi128ELb1ELb1ELb1ELb0ELb1ELb1EEEEEEEEEvNT_6ParamsE)
        .other          _ZN7cutlass13device_kernelIN5flash11enable_sm90INS1_16FlashAttnFwdSm90INS1_25CollectiveMainloopFwdSm90ILi2EN4cute5tupleIJNS5_1CILi1EEES8_S8_EEENS6_IJNS7_ILi64EEESA_SA_EEELi512ENS_10bfloat16_tEfNS_4arch4Sm90ELb0ELb0ELb0ELb1ELb1ELb0ELb0ELb0ELb0ELb1ELb1ELb0EEENS1_21CollectiveEpilogueFwdINS6_IJSA_NS7_ILi512EEESA_EEES9_SC_SE_Li256ELb1ELb1ELb1ELb0EEENS1_36VarlenDynamicPersistentTileSchedulerILi64ELi64ELi256ELi128ELb1ELb1ELb1ELb0ELb1ELb1EEEEEEEEEvNT_6ParamsE,@"STO_CUDA_ENTRY STV_DEFAULT"
_ZN7cutlass13device_kernelIN5flash11enable_sm90INS1_16FlashAttnFwdSm90INS1_25CollectiveMainloopFwdSm90ILi2EN4cute5tupleIJNS5_1CILi1EEES8_S8_EEENS6_IJNS7_ILi64EEESA_SA_EEELi512ENS_10bfloat16_tEfNS_4arch4Sm90ELb0ELb0ELb0ELb1ELb1ELb0ELb0ELb0ELb0ELb1ELb1ELb0EEENS1_21CollectiveEpilogueFwdINS6_IJSA_NS7_ILi512EEESA_EEES9_SC_SE_Li256ELb1ELb1ELb1ELb0EEENS1_36VarlenDynamicPersistentTileSchedulerILi64ELi64ELi256ELi128ELb1ELb1ELb1ELb0ELb1ELb1EEEEEEEEEvNT_6ParamsE:
[----:B------:R-:W0:Y:S02]  /*0000*/  LDC R1, c[0x0][0x28] ;  /* 0x00000a00ff017b82 */ /* 0x000e240000000800 */
[----:B0-----:R-:W-:Y:S01]  /*0010*/  VIADD R1, R1, 0xffffffc0 ;  /* 0xffffffc001017836 */ /* 0x001fe20000000000 */
[----:B------:R-:W0:Y:S01]  /*0020*/  S2R R0, SR_TID.X ;  /* 0x0000000000007919 */ /* 0x000e220000002100 */
[----:B------:R-:W-:Y:S01]  /*0030*/  ELECT P0, URZ, PT ;  /* 0x00000000003f782f */ /* 0x000fe20003800000 */
[----:B------:R-:W-:Y:S01]  /*0040*/  UMOV UR4, 0x80 ;  /* 0x0000008000047882 */ /* 0x000fe20000000000 */
[----:B------:R-:W-:Y:S01]  /*0050*/  UMOV UR7, 0x100 ;  /* 0x0000010000077882 */ /* 0x000fe20000000000 */
[----:B0-----:R-:W-:-:S05]  /*0060*/  SHF.R.U32.HI R2, RZ, 0x5, R0 ;  /* 0x00000005ff027819 */ /* 0x001fca0000011600 */
[----:B------:R-:W0:Y:S02]  /*0070*/  SHFL.IDX PT, R3, R2, RZ, 0x1f ;  /* 0x00001fff02037589 */ /* 0x000e2400000e0000 */
[C---:B0-----:R-:W-:Y:S02]  /*0080*/  ISETP.NE.OR P0, PT, R3.reuse, RZ, !P0 ;  /* 0x000000ff0300720c */ /* 0x041fe40004705670 */
[----:B------:R-:W-:Y:S02]  /*0090*/  ISETP.NE.AND P1, PT, R3, RZ, PT ;  /* 0x000000ff0300720c */ /* 0x000fe40003f25270 */
[----:B------:R-:W-:-:S06]  /*00a0*/  SHF.R.U32.HI R3, RZ, 0x7, R0 ;  /* 0x00000007ff037819 */ /* 0x000fcc0000011600 */
[----:B------:R-:W0:Y:S03]  /*00b0*/  SHFL.IDX PT, R3, R3, RZ, 0x1f ;  /* 0x00001fff03037589 */ /* 0x000e2600000e0000 */
[----:B------:R-:W-:Y:S01]  /*00c0*/  VOTEU.ALL UP0, P0 ;  /* 0x00000000003f7886 */ /* 0x000fe20000000000 */
[----:B------:R-:W-:-:S04]  /*00d0*/  VOTEU.ALL UP1, P0 ;  /* 0x00000000003f7886 */ /* 0x000fc80000020000 */
[----:B------:R-:W1:Y:S01]  /*00e0*/  @!UP0 S2UR UR8, SR_CgaCtaId ;  /* 0x00000000000889c3 */ /* 0x000e620000008800 */
[----:B------:R-:W-:Y:S01]  /*00f0*/  @!UP0 UMOV UR6, 0x400 ;  /* 0x0000040000068882 */ /* 0x000fe20000000000 */
[----:B------:R-:W-:-:S04]  /*0100*/  @!UP0 UIADD3 UR4, -UR4, 0x100000, URZ ;  /* 0x0010000004048890 */ /* 0x000fc8000fffe13f */
[----:B------:R-:W-:Y:S02]  /*0110*/  @!UP0 USHF.L.U32 UR5, UR4, 0xb, URZ ;  /* 0x0000000b04058899 */ /* 0x000fe4000800063f */
[----:B------:R-:W-:Y:S02]  /*0120*/  @!UP0 USHF.L.U32 UR4, UR4, 0x1, URZ ;  /* 0x0000000104048899 */ /* 0x000fe4000800063f */
[----:B-1----:R-:W-:Y:S02]  /*0130*/  @!UP0 ULEA UR8, UR8, UR6, 0x18 ;  /* 0x0000000608088291 */ /* 0x002fe4000f8ec03f */
[----:B------:R-:W-:-:S04]  /*0140*/  @!UP0 UIADD3 UR6, -UR7, 0x100000, URZ ;  /* 0x0010000007068890 */ /* 0x000fc8000fffe13f */
[----:B------:R-:W-:Y:S02]  /*0150*/  @!UP0 USHF.L.U32 UR7, UR6, 0xb, URZ ;  /* 0x0000000b06078899 */ /* 0x000fe4000800063f */
[----:B------:R-:W-:Y:S01]  /*0160*/  @!UP0 USHF.L.U32 UR6, UR6, 0x1, URZ ;  /* 0x0000000106068899 */ /* 0x000fe2000800063f */
[----:B------:R-:W-:-:S05]  /*0170*/  VOTEU.ALL UP0, P0 ;  /* 0x00000000003f7886 */ /* 0x000fca0000000000 */
[----:B------:R1:W2:Y:S06]  /*0180*/  @!UP0 SYNCS.EXCH.64 URZ, [UR8+0x28c00], UR4 ;  /* 0x028c0004083f85b2 */ /* 0x0002ac0008000100 */
[----:B------:R1:W3:Y:S02]  /*0190*/  @!UP1 SYNCS.EXCH.64 URZ, [UR8+0x28c20], UR6 ;  /* 0x028c2006083f95b2 */ /* 0x0002e40008000100 */
        /* <DEDUP_REMOVED lines=11> */
[----:B------:R0:W4:Y:S01]  /*0250*/  SYNCS.EXCH.64 URZ, [UR6+0x28c40], UR4 ;  /* 0x028c4004063f75b2 */ /* 0x0001220008000100 */
[----:B------:R0:W0:Y:S01]  /*0260*/  SYNCS.EXCH.64 URZ, [UR6+0x28c38], UR4 ;  /* 0x028c3804063f75b2 */ /* 0x0000220008000100 */
[----:B------:R0:W0:Y:S01]  /*0270*/  SYNCS.EXCH.64 URZ, [UR6+0x28c48], UR4 ;  /* 0x028c4804063f75b2 */ /* 0x0000220008000100 */
[----:B------:R-:W-:Y:S01]  /*0280*/  NOP ;  /* 0x0000000000007918 */ /* 0x000fe20000000000 */
.L_x_341:
        /* <DEDUP_REMOVED lines=22> */
.L_x_342:
        /* <DEDUP_REMOVED lines=18> */
.L_x_343:
        /* <DEDUP_REMOVED lines=22> */
.L_x_344:
        /* <DEDUP_REMOVED lines=23> */
.L_x_345:
[----:B------:R-:W-:Y:S01]  /*07e0*/  UISETP.NE.AND UP0, UPT, UR47, URZ, UPT ;  /* 0x0000003f2f00728c */ /* 0x000fe2000bf05270 */
[----:B------:R-:W-:Y:S01]  /*07f0*/  NOP ;  /* 0x0000000000007918 */ /* 0x000fe20000000000 */
[----:B------:R-:W-:Y:S01]  /*0800*/  UMOV UR37, 0x1 ;  /* 0x0000000100257882 */ /* 0x000fe20000000000 */
[----:B------:R-:W-:Y:S01]  /*0810*/  ULDC.64 UR50, c[0x0][0x208] ;  /* 0x0000820000327ab9 */ /* 0x000fe20000000a00 */
[----:B------:R-:W-:Y:S01]  /*0820*/  USEL UR37, UR37, 0x2, !UP0 ;  /* 0x0000000225257887 */ /* 0x000fe2000c000000 */
[----:B01234-:R-:W-:Y:S01]  /*0830*/  BAR.SYNC.DEFER_BLOCKING 0x0 ;  /* 0x0000000000007b1d */ /* 0x01ffe20000010000 */
[----:B------:R-:W-:-:S13]  /*0840*/  PLOP3.LUT P0, PT, PT, PT, UP0, 0x80, 0x0 ;  /* 0x000000000000781c */ /* 0x000fda0003f0f008 */
[----:B------:R-:W-:Y:S05]  /*0850*/  @!P0 BRA `(.L_x_346) ;  /* 0x000000b800d48947 */ /* 0x000fea0003800000 */
.L_x_347:
[----:B------:R-:W-:-:S08]  /*0860*/  NOP ;  /* 0x0000000000007918 */ /* 0x000fd00000000000 */
[----:B------:R-:W0:Y:S02]  /*0870*/  USETMAXREG.TRY_ALLOC.CTAPOOL UP0, 0xe8 ;  /* 0x000000e8000079c8 */ /* 0x000e240008000600 */
[----:B0-----:R-:W-:-:S13]  /*0880*/  PLOP3.LUT P0, PT, PT, PT, UP0, 0x80, 0x0 ;  /* 0x000000000000781c */ /* 0x001fda0003f0f008 */
[----:B------:R-:W-:Y:S05]  /*0890*/  @!P0 BRA `(.L_x_347) ;  /* 0xfffffffc00f08947 */ /* 0x000fea000383ffff */
[----:B------:R-:W-:Y:S01]  /*08a0*/  LOP3.LUT R2, R0, 0xffffff80, RZ, 0xc0, !PT ;  /* 0xffffff8000027812 */ /* 0x000fe200078ec0ff */
[----:B------:R-:W0:Y:S01]  /*08b0*/  S2UR UR38, SR_CgaCtaId ;  /* 0x00000000002679c3 */ /* 0x000e220000008800 */
[----:B------:R-:W-:Y:S01]  /*08c0*/  UMOV UR39, 0x400 ;  /* 0x0000040000277882 */ /* 0x000fe20000000000 */
[----:B------:R-:W-:Y:S01]  /*08d0*/  ULDC UR4, c[0x0][0xc3c] ;  /* 0x00030f0000047ab9 */ /* 0x000fe20000000800 */
[----:B------:R-:W-:-:S13]  /*08e0*/  ISETP.NE.AND P0, PT, R2, 0x80, PT ;  /* 0x000000800200780c */ /* 0x000fda0003f05270 */
[----:B------:R-:W-:Y:S06]  /*08f0*/  @!P0 BAR.ARV 0x8, 0x100 ;  /* 0x0204000000008b1d */ /* 0x000fec0000002000 */
[----:B------:R-:W-:Y:S01]  /*0900*/  ISETP.GE.U32.AND P0, PT, R0, 0x100, PT ;  /* 0x000001000000780c */ /* 0x000fe20003f06070 */
[----:B0-----:R-:W-:-:S12]  /*0910*/  ULEA UR39, UR38, UR39, 0x18 ;  /* 0x0000002726277291 */ /* 0x001fd8000f8ec03f */
[----:B------:R-:W-:Y:S08]  /*0920*/  @P0 BAR.ARV 0xf, 0x100 ;  /* 0x03c4000000000b1d */ /* 0x000ff00000002000 */
[----:B------:R-:W-:Y:S06]  /*0930*/  BAR.SYNC.DEFER_BLOCKING 0x5, 0x180 ;  /* 0x0146000000007b1d */ /* 0x000fec0000010000 */
[----:B------:R-:W0:Y:S02]  /*0940*/  LDS.128 R4, [UR39+0x28cd0] ;  /* 0x028cd027ff047984 */ /* 0x000e240008000c00 */
[----:B------:R-:W-:Y:S06]  /*0950*/  BAR.ARV 0x4, 0x180 ;  /* 0x0106000000007b1d */ /* 0x000fec0000002000 */
[----:B0-----:R-:W-:-:S13]  /*0960*/  ISETP.GE.AND P0, PT, R7, UR4, PT ;  /* 0x0000000407007c0c */ /* 0x001fda000bf06270 */
[----:B------:R-:W-:Y:S05]  /*0970*/  @P0 EXIT ;  /* 0x000000000000094d */ /* 0x000fea0003800000 */
[----:B------:R-:W-:Y:S01]  /*0980*/  VIADD R0, R0, 0xffffff80 ;  /* 0xffffff8000007836 */ /* 0x000fe20000000000 */
[----:B------:R-:W-:Y:S01]  /*0990*/  R2UR UR5, R5 ;  /* 0x00000000050572ca */ /* 0x000fe200000e0000 */
[----:B------:R-:W-:Y:S01]  /*09a0*/  IMAD.MOV.U32 R22, RZ, RZ, 0x40 ;  /* 0x00000040ff167424 */ /* 0x000fe200078e00ff */
[----:B------:R-:W-:Y:S01]  /*09b0*/  R2UR UR6, R6 ;  /* 0x00000000060672ca */ /* 0x000fe200000e0000 */
[----:B------:R-:W-:Y:S01]  /*09c0*/  UMOV UR46, URZ ;  /* 0x0000003f002e7c82 */ /* 0x000fe20008000000 */
[----:B------:R-:W-:Y:S01]  /*09d0*/  SHF.R.S32.HI R3, RZ, 0x1f, R0 ;  /* 0x0000001fff037819 */ /* 0x000fe20000011400 */
[----:B------:R-:W-:Y:S01]  /*09e0*/  UMOV UR36, URZ ;  /* 0x0000003f00247c82 */ /* 0x000fe20008000000 */
[----:B------:R-:W-:Y:S01]  /*09f0*/  R2UR UR7, R7 ;  /* 0x00000000070772ca */ /* 0x000fe200000e0000 */
[----:B------:R-:W-:Y:S01]  /*0a00*/  UMOV UR48, URZ ;  /* 0x0000003f00307c82 */ /* 0x000fe20008000000 */
[CC--:B------:R-:W-:Y:S02]  /*0a10*/  LEA.HI R5, R3.reuse, R0.reuse, RZ, 0x5 ;  /* 0x0000000003057211 */ /* 0x0c0fe400078f28ff */
[----:B------:R-:W-:-:S02]  /*0a20*/  LEA.HI R4, R3, R0, RZ, 0x4 ;  /* 0x0000000003047211 */ /* 0x000fc400078f20ff */
[CC--:B------:R-:W-:Y:S02]  /*0a30*/  LEA.HI R8, R3.reuse, R0.reuse, RZ, 0x2 ;  /* 0x0000000003087211 */ /* 0x0c0fe400078f10ff */
[--C-:B------:R-:W-:Y:S02]  /*0a40*/  SHF.R.S32.HI R10, RZ, 0x5, R5.reuse ;  /* 0x00000005ff0a7819 */ /* 0x100fe40000011405 */
[----:B------:R-:W-:Y:S02]  /*0a50*/  SHF.R.S32.HI R9, RZ, 0x1f, R5 ;  /* 0x0000001fff097819 */ /* 0x000fe40000011405 */
[CC--:B------:R-:W-:Y:S02]  /*0a60*/  LEA.HI R6, R3.reuse, R0.reuse, RZ, 0x3 ;  /* 0x0000000003067211 */ /* 0x0c0fe400078f18ff */
[----:B------:R-:W-:Y:S02]  /*0a70*/  LOP3.LUT R5, R4, 0xfffffff0, RZ, 0xc0, !PT ;  /* 0xfffffff004057812 */ /* 0x000fe400078ec0ff */
[----:B------:R-:W-:-:S02]  /*0a80*/  LEA.HI R2, R3, R0, RZ, 0x7 ;  /* 0x0000000003027211 */ /* 0x000fc400078f38ff */
[----:B------:R-:W-:Y:S02]  /*0a90*/  SHF.R.S32.HI R7, RZ, 0x4, R4 ;  /* 0x00000004ff077819 */ /* 0x000fe40000011404 */
[----:B------:R-:W-:Y:S02]  /*0aa0*/  LOP3.LUT R13, R8, 0xfffffffc, RZ, 0xc0, !PT ;  /* 0xfffffffc080d7812 */ /* 0x000fe400078ec0ff */
[----:B------:R-:W-:Y:S01]  /*0ab0*/  LOP3.LUT R11, R6, 0xfffffff8, RZ, 0xc0, !PT ;  /* 0xfffffff8060b7812 */ /* 0x000fe200078ec0ff */
[----:B------:R-:W-:Y:S01]  /*0ac0*/  IMAD.IADD R6, R0, 0x1, -R5 ;  /* 0x0000000100067824 */ /* 0x000fe200078e0a05 */
[----:B------:R-:W-:Y:S01]  /*0ad0*/  LOP3.LUT R3, R2, 0xffffff80, RZ, 0xc0, !PT ;  /* 0xffffff8002037812 */ /* 0x000fe200078ec0ff */
[----:B------:R-:W-:Y:S01]  /*0ae0*/  IMAD.IADD R13, R0, 0x1, -R13 ;  /* 0x00000001000d7824 */ /* 0x000fe200078e0a0d */
[----:B------:R-:W-:Y:S01]  /*0af0*/  LEA.HI R4, R4, R7, RZ, 0x1 ;  /* 0x0000000704047211 */ /* 0x000fe200078f08ff */
[C---:B------:R-:W-:Y:S01]  /*0b00*/  IMAD.IADD R11, R0.reuse, 0x1, -R11 ;  /* 0x00000001000b7824 */ /* 0x040fe200078e0a0b */
[----:B------:R-:W-:Y:S01]  /*0b10*/  SHF.R.S32.HI R5, RZ, 0x1f, R6 ;  /* 0x0000001fff057819 */ /* 0x000fe20000011406 */
[----:B------:R-:W-:Y:S01]  /*0b20*/  IMAD.IADD R3, R0, 0x1, -R3 ;  /* 0x0000000100037824 */ /* 0x000fe200078e0a03 */
[----:B------:R-:W-:-:S02]  /*0b30*/  LOP3.LUT R4, R4, 0x1ffffffe, RZ, 0xc0, !PT ;  /* 0x1ffffffe04047812 */ /* 0x000fc400078ec0ff */
[----:B------:R-:W-:Y:S02]  /*0b40*/  LEA.HI R9, R9, R10, RZ, 0x2 ;  /* 0x0000000a09097211 */ /* 0x000fe400078f10ff */
[----:B------:R-:W-:Y:S01]  /*0b50*/  LEA.HI R0, R13, R13, RZ, 0x1 ;  /* 0x0000000d0d007211 */ /* 0x000fe200078f08ff */
[----:B------:R-:W-:Y:S01]  /*0b60*/  IMAD.IADD R8, R7, 0x1, -R4 ;  /* 0x0000000107087824 */ /* 0x000fe200078e0a04 */
[----:B------:R-:W-:Y:S02]  /*0b70*/  LEA.HI R5, R5, R6, RZ, 0x3 ;  /* 0x0000000605057211 */ /* 0x000fe400078f18ff */
[----:B------:R-:W-:Y:S01]  /*0b80*/  SHF.R.S32.HI R221, RZ, 0x7, R2 ;  /* 0x00000007ffdd7819 */ /* 0x000fe20000011402 */
[----:B------:R-:W-:Y:S01]  /*0b90*/  IMAD.SHL.U32 R8, R8, 0x8, RZ ;  /* 0x0000000808087824 */ /* 0x000fe200078e00ff */
[----:B------:R-:W-:Y:S02]  /*0ba0*/  LOP3.LUT R9, R9, 0x3ffffc, RZ, 0xc0, !PT ;  /* 0x003ffffc09097812 */ /* 0x000fe400078ec0ff */
[----:B------:R-:W-:Y:S01]  /*0bb0*/  LOP3.LUT R4, R0, 0x1ffffffe, RZ, 0xc0, !PT ;  /* 0x1ffffffe00047812 */ /* 0x000fe200078ec0ff */
[----:B------:R-:W-:Y:S01]  /*0bc0*/  IMAD R12, R221, 0x100, R6 ;  /* 0x00000100dd0c7824 */ /* 0x000fe200078e0206 */
[----:B------:R-:W-:Y:S01]  /*0bd0*/  SHF.R.S32.HI R0, RZ, 0x1f, R3 ;  /* 0x0000001fff007819 */ /* 0x000fe20000011403 */
[----:B------:R-:W-:Y:S01]  /*0be0*/  IMAD.IADD R9, R10, 0x1, -R9 ;  /* 0x000000010a097824 */ /* 0x000fe200078e0a09 */
[----:B------:R-:W-:Y:S01]  /*0bf0*/  LOP3.LUT R7, R5, 0xfffffff8, RZ, 0xc0, !PT ;  /* 0xfffffff805077812 */ /* 0x000fe200078ec0ff */
[----:B------:R-:W-:Y:S01]  /*0c00*/  IMAD.IADD R13, R13, 0x1, -R4 ;  /* 0x000000010d0d7824 */ /* 0x000fe200078e0a04 */
[----:B------:R-:W-:Y:S01]  /*0c10*/  LEA.HI R4, R0, R3, RZ, 0x2 ;  /* 0x0000000300047211 */ /* 0x000fe200078f10ff */
[----:B------:R-:W-:Y:S01]  /*0c20*/  IMAD R15, R9, 0x10, R12 ;  /* 0x00000010090f7824 */ /* 0x000fe200078e020c */
[----:B------:R-:W-:Y:S01]  /*0c30*/  LEA.HI R2, R2, R221, RZ, 0x1 ;  /* 0x000000dd02027211 */ /* 0x000fe200078f08ff */
[----:B------:R-:W-:Y:S01]  /*0c40*/  IMAD.IADD R6, R6, 0x1, -R7 ;  /* 0x0000000106067824 */ /* 0x000fe200078e0a07 */
[----:B------:R-:W-:Y:S01]  /*0c50*/  LOP3.LUT R12, R4, 0x7ffffffc, RZ, 0xc0, !PT ;  /* 0x7ffffffc040c7812 */ /* 0x000fe200078ec0ff */
[----:B------:R-:W-:Y:S01]  /*0c60*/  IMAD.SHL.U32 R7, R5, 0x40, RZ ;  /* 0x0000004005077824 */ /* 0x000fe200078e00ff */
[----:B------:R-:W-:-:S02]  /*0c70*/  LEA.HI R5, R0, R3, RZ, 0x5 ;  /* 0x0000000300057211 */ /* 0x000fc400078f28ff */
[----:B------:R-:W-:Y:S01]  /*0c80*/  SHF.R.S32.HI R0, RZ, 0x2, R4 ;  /* 0x00000002ff007819 */ /* 0x000fe20000011404 */
[----:B------:R-:W-:Y:S01]  /*0c90*/  IMAD.IADD R12, R3, 0x1, -R12 ;  /* 0x00000001030c7824 */ /* 0x000fe200078e0a0c */
[----:B------:R-:W-:Y:S01]  /*0ca0*/  LOP3.LUT R9, R7, 0x7ffffe00, RZ, 0xc0, !PT ;  /* 0x7ffffe0007097812 */ /* 0x000fe200078ec0ff */
[----:B------:R-:W-:Y:S01]  /*0cb0*/  IMAD.SHL.U32 R3, R6, 0x40, RZ ;  /* 0x0000004006037824 */ /* 0x000fe200078e00ff */
[----:B------:R-:W-:Y:S01]  /*0cc0*/  SHF.R.S32.HI R7, RZ, 0x1f, R4 ;  /* 0x0000001fff077819 */ /* 0x000fe20000011404 */
[----:B------:R-:W-:Y:S01]  /*0cd0*/  IMAD.U32 R4, R15, 0x40, R8 ;  /* 0x000000400f047824 */ /* 0x000fe200078e0008 */
[----:B------:R-:W-:Y:S01]  /*0ce0*/  LOP3.LUT R2, R2, 0xfffffe, RZ, 0xc0, !PT ;  /* 0x00fffffe02027812 */ /* 0x000fe200078ec0ff */
[----:B------:R-:W-:Y:S01]  /*0cf0*/  IMAD R9, R10, 0x400, R9 ;  /* 0x000004000a097824 */ /* 0x000fe200078e0209 */
[----:B------:R-:W-:Y:S01]  /*0d00*/  LEA.HI R7, R7, R0, RZ, 0x3 ;  /* 0x0000000007077211 */ /* 0x000fe200078f18ff */
[----:B------:R-:W-:Y:S01]  /*0d10*/  IMAD.SHL.U32 R222, R12, 0x2, RZ ;  /* 0x000000020cde7824 */ /* 0x000fe200078e00ff */
[----:B------:R-:W-:Y:S01]  /*0d20*/  LOP3.LUT R3, R3, 0x1c0, RZ, 0xc0, !PT ;  /* 0x000001c003037812 */ /* 0x000fe200078ec0ff */
[----:B------:R0:W-:Y:S01]  /*0d30*/  STL [R1+0x38], R4 ;  /* 0x0000380401007387 */ /* 0x0001e20000100800 */
[----:B------:R-:W-:-:S02]  /*0d40*/  LOP3.LUT R7, R7, 0xfffffff8, RZ, 0xc0, !PT ;  /* 0xfffffff807077812 */ /* 0x000fc400078ec0ff */
[----:B------:R-:W-:Y:S02]  /*0d50*/  LOP3.LUT R8, R3, 0x8, R8, 0xf8, !PT ;  /* 0x0000000803087812 */ /* 0x000fe400078ef808 */
[----:B------:R-:W-:Y:S01]  /*0d60*/  SHF.R.U32.HI R3, RZ, 0x3, R3 ;  /* 0x00000003ff037819 */ /* 0x000fe20000011603 */
[----:B------:R-:W-:Y:S01]  /*0d70*/  IMAD.IADD R16, R0, 0x1, -R7 ;  /* 0x0000000100107824 */ /* 0x000fe200078e0a07 */
[----:B------:R-:W-:Y:S01]  /*0d80*/  SHF.R.S32.HI R5, RZ, 0x5, R5 ;  /* 0x00000005ff057819 */ /* 0x000fe20000011405 */
[----:B------:R-:W-:Y:S01]  /*0d90*/  IMAD.IADD R0, R221, 0x1, -R2 ;  /* 0x00000001dd007824 */ /* 0x000fe200078e0a02 */
[----:B------:R-:W-:Y:S01]  /*0da0*/  LOP3.LUT R8, R8, R3, RZ, 0x3c, !PT ;  /* 0x0000000308087212 */ /* 0x000fe200078e3cff */
[----:B------:R-:W-:Y:S01]  /*0db0*/  IMAD.SHL.U32 R2, R11, 0x8, RZ ;  /* 0x000000080b027824 */ /* 0x000fe200078e00ff */
[----:B------:R-:W-:Y:S01]  /*0dc0*/  R2P PR, R6, 0x6 ;  /* 0x0000000606007804 */ /* 0x000fe20000000000 */
[----:B0-----:R-:W-:Y:S02]  /*0dd0*/  IMAD.SHL.U32 R4, R0, 0x100, RZ ;  /* 0x0000010000047824 */ /* 0x001fe400078e00ff */
[----:B------:R-:W-:-:S02]  /*0de0*/  IMAD.IADD R8, R9, 0x1, R8 ;  /* 0x0000000109087824 */ /* 0x000fc400078e0208 */
[----:B------:R-:W-:Y:S01]  /*0df0*/  IMAD.IADD R17, R222, 0x1, R4 ;  /* 0x00000001de117824 */ /* 0x000fe200078e0204 */
[----:B------:R0:W-:Y:S01]  /*0e00*/  STL [R1+0x34], R4 ;  /* 0x0000340401007387 */ /* 0x0001e20000100800 */
[----:B------:R-:W-:Y:S01]  /*0e10*/  IMAD R16, R5, 0x10, R16 ;  /* 0x0000001005107824 */ /* 0x000fe200078e0210 */
[----:B------:R-:W-:Y:S01]  /*0e20*/  LEA R18, R8, UR39, 0x1 ;  /* 0x0000002708127c11 */ /* 0x000fe2000f8e08ff */
[----:B------:R-:W-:Y:S01]  /*0e30*/  VIADD R185, R2, 0x40 ;  /* 0x0000004002b97836 */ /* 0x000fe20000000000 */
[----:B------:R-:W-:Y:S01]  /*0e40*/  SHF.R.S32.HI R0, RZ, 0x1f, R17 ;  /* 0x0000001fff007819 */ /* 0x000fe20000011411 */
[C---:B------:R-:W-:Y:S01]  /*0e50*/  VIADD R220, R17.reuse, 0x8 ;  /* 0x0000000811dc7836 */ /* 0x040fe20000000000 */
[----:B------:R-:W-:Y:S01]  /*0e60*/  SEL R22, R22, 0xffffffc0, !P2 ;  /* 0xffffffc016167807 */ /* 0x000fe20005000000 */
[C---:B------:R-:W-:Y:S01]  /*0e70*/  VIADD R219, R17.reuse, 0x10 ;  /* 0x0000001011db7836 */ /* 0x040fe20000000000 */
[----:B------:R-:W-:Y:S01]  /*0e80*/  SHF.R.S32.HI R3, RZ, 0x1f, R185 ;  /* 0x0000001fff037819 */ /* 0x000fe200000114b9 */
[----:B------:R-:W-:Y:S01]  /*0e90*/  VIADD R217, R17, 0x20 ;  /* 0x0000002011d97836 */ /* 0x000fe20000000000 */
[----:B------:R-:W-:Y:S01]  /*0ea0*/  SHF.R.S32.HI R0, RZ, 0x1f, R220 ;  /* 0x0000001fff007819 */ /* 0x000fe200000114dc */
[----:B0-----:R-:W-:Y:S01]  /*0eb0*/  IMAD R4, R13, 0x8, R16 ;  /* 0x000000080d047824 */ /* 0x001fe200078e0210 */
[----:B------:R-:W-:Y:S01]  /*0ec0*/  SHF.R.S32.HI R3, RZ, 0x1f, R219 ;  /* 0x0000001fff037819 */ /* 0x000fe200000114db */
[C---:B------:R-:W-:Y:S01]  /*0ed0*/  VIADD R218, R17.reuse, 0x18 ;  /* 0x0000001811da7836 */ /* 0x040fe20000000000 */
[----:B------:R-:W-:Y:S01]  /*0ee0*/  SHF.R.S32.HI R0, RZ, 0x1f, R217 ;  /* 0x0000001fff007819 */ /* 0x000fe200000114d9 */
[C---:B------:R-:W-:Y:S01]  /*0ef0*/  VIADD R216, R17.reuse, 0x28 ;  /* 0x0000002811d87836 */ /* 0x040fe20000000000 */
[----:B------:R0:W-:Y:S01]  /*0f00*/  STL [R1+0x30], R4 ;  /* 0x0000300401007387 */ /* 0x0001e20000100800 */
[----:B------:R-:W-:-:S02]  /*0f10*/  VIADD R214, R17, 0x38 ;  /* 0x0000003811d67836 */ /* 0x000fc40000000000 */
[C---:B------:R-:W-:Y:S01]  /*0f20*/  VIADD R215, R17.reuse, 0x30 ;  /* 0x0000003011d77836 */ /* 0x040fe20000000000 */
[----:B------:R-:W-:Y:S01]  /*0f30*/  SHF.R.S32.HI R3, RZ, 0x1f, R216 ;  /* 0x0000001fff037819 */ /* 0x000fe200000114d8 */
[C---:B------:R-:W-:Y:S01]  /*0f40*/  VIADD R213, R17.reuse, 0x40 ;  /* 0x0000004011d57836 */ /* 0x040fe20000000000 */
[----:B------:R-:W-:Y:S01]  /*0f50*/  SHF.R.S32.HI R0, RZ, 0x1f, R214 ;  /* 0x0000001fff007819 */ /* 0x000fe200000114d6 */
[C---:B------:R-:W-:Y:S02]  /*0f60*/  VIADD R211, R17.reuse, 0x50 ;  /* 0x0000005011d37836 */ /* 0x040fe40000000000 */
[C---:B------:R-:W-:Y:S01]  /*0f70*/  VIADD R212, R17.reuse, 0x48 ;  /* 0x0000004811d47836 */ /* 0x040fe20000000000 */
[----:B0-----:R-:W-:Y:S01]  /*0f80*/  SHF.R.S32.HI R4, RZ, 0x1f, R218 ;  /* 0x0000001fff047819 */ /* 0x001fe200000114da */
[C---:B------:R-:W-:Y:S01]  /*0f90*/  VIADD R210, R17.reuse, 0x58 ;  /* 0x0000005811d27836 */ /* 0x040fe20000000000 */
[----:B------:R-:W-:Y:S01]  /*0fa0*/  SHF.R.S32.HI R4, RZ, 0x1f, R215 ;  /* 0x0000001fff047819 */ /* 0x000fe200000114d7 */
        /* <DEDUP_REMOVED lines=40> */
[----:B------:R-:W-:Y:S01]  /*1230*/  VIADD R186, R17, 0xf8 ;  /* 0x000000f811ba7836 */ /* 0x000fe20000000000 */
[----:B------:R-:W-:Y:S01]  /*1240*/  SHF.R.S32.HI R226, RZ, 0x1f, R193 ;  /* 0x0000001fffe27819 */ /* 0x000fe200000114c1 */
[----:B------:R-:W-:Y:S01]  /*1250*/  VIADD R19, R18, 0x26820 ;  /* 0x0002682012137836 */ /* 0x000fe20000000000 */
[----:B------:R-:W-:Y:S01]  /*1260*/  SHF.R.S32.HI R225, RZ, 0x1f, R192 ;  /* 0x0000001fffe17819 */ /* 0x000fe200000114c0 */
[C---:B------:R-:W-:Y:S01]  /*1270*/  @P1 VIADD R19, R23.reuse, 0xffffffe0 ;  /* 0xffffffe017131836 */ /* 0x040fe20000000000 */
[----:B------:R-:W-:Y:S01]  /*1280*/  SHF.R.S32.HI R224, RZ, 0x1f, R187 ;  /* 0x0000001fffe07819 */ /* 0x000fe200000114bb */
[----:B------:R-:W-:Y:S01]  /*1290*/  IMAD.IADD R23, R23, 0x1, R22 ;  /* 0x0000000117177824 */ /* 0x000fe200078e0216 */
[----:B------:R-:W-:Y:S01]  /*12a0*/  SHF.R.S32.HI R223, RZ, 0x1f, R186 ;  /* 0x0000001fffdf7819 */ /* 0x000fe200000114ba */
[----:B------:R-:W-:-:S02]  /*12b0*/  VIADD R184, R2, 0x80 ;  /* 0x0000008002b87836 */ /* 0x000fc40000000000 */
[----:B------:R-:W-:-:S07]  /*12c0*/  IMAD.IADD R22, R22, 0x1, R19 ;  /* 0x0000000116167824 */ /* 0x000fce00078e0213 */
.L_x_402:
[----:B------:R-:W-:Y:S01]  /*12d0*/  ULDC.64 UR8, c[0x0][0xc88] ;  /* 0x0003220000087ab9 */ /* 0x000fe20000000a00 */
[----:B------:R-:W-:Y:S01]  /*12e0*/  ULDC.64 UR10, c[0x0][0xa20] ;  /* 0x00028800000a7ab9 */ /* 0x000fe20000000a00 */
[----:B------:R-:W-:-:S06]  /*12f0*/  UIMAD.WIDE UR8, UR7, 0x4, UR8 ;  /* 0x00000004070878a5 */ /* 0x000fcc000f8e0208 */
[----:B0-23--:R-:W-:Y:S02]  /*1300*/  IMAD.U32 R4, RZ, RZ, UR8 ;  /* 0x00000008ff047e24 */ /* 0x00dfe4000f8e00ff */
[----:B----4-:R-:W-:Y:S01]  /*1310*/  IMAD.U32 R5, RZ, RZ, UR9 ;  /* 0x00000009ff057e24 */ /* 0x010fe2000f8e00ff */
[----:B------:R-:W-:-:S04]  /*1320*/  ULDC.64 UR8, c[0x0][0xa28] ;  /* 0x00028a0000087ab9 */ /* 0x000fc80000000a00 */
[----:B------:R-:W2:Y:S01]  /*1330*/  LDG.E R4, desc[UR50][R4.64] ;  /* 0x0000003204047981 */ /* 0x000ea2000c1e1900 */
[----:B------:R-:W-:Y:S02]  /*1340*/  UISETP.NE.U32.AND UP0, UPT, UR8, URZ, UPT ;  /* 0x0000003f0800728c */ /* 0x000fe4000bf05070 */
[----:B------:R-:W-:Y:S02]  /*1350*/  UISETP.NE.U32.AND UP1, UPT, UR10, URZ, UPT ;  /* 0x0000003f0a00728c */ /* 0x000fe4000bf25070 */
[----:B------:R-:W-:Y:S02]  /*1360*/  UISETP.NE.AND.EX UP0, UPT, UR9, URZ, UPT, UP0 ;  /* 0x0000003f0900728c */ /* 0x000fe4000bf05300 */
[----:B------:R-:W-:-:S04]  /*1370*/  UISETP.NE.AND.EX UP1, UPT, UR11, URZ, UPT, UP1 ;  /* 0x0000003f0b00728c */ /* 0x000fc8000bf25310 */
[----:B------:R-:W-:Y:S02]  /*1380*/  PLOP3.LUT P0, PT, PT, PT, UP0, 0x80, 0x0 ;  /* 0x000000000000781c */ /* 0x000fe40003f0f008 */
[----:B------:R-:W-:Y:S02]  /*1390*/  PLOP3.LUT P1, PT, PT, PT, UP1, 0x80, 0x0 ;  /* 0x000000000000781c */ /* 0x000fe40003f2f018 */
[----:B--2---:R-:W-:-:S13]  /*13a0*/  R2UR UR40, R4 ;  /* 0x00000000042872ca */ /* 0x004fda00000e0000 */
[----:B------:R-:W-:Y:S02]  /*13b0*/  USHF.R.S32.HI UR41, URZ, 0x1f, UR40 ;  /* 0x0000001f3f297899 */ /* 0x000fe40008011428 */
[----:B------:R-:W-:-:S04]  /*13c0*/  @UP0 ULEA UR8, UP2, UR40, UR8, 0x2 ;  /* 0x0000000828080291 */ /* 0x000fc8000f84103f */
[----:B------:R-:W-:Y:S02]  /*13d0*/  @UP0 ULEA.HI.X UR9, UR40, UR9, UR41, 0x2, UP2 ;  /* 0x0000000928090291 */ /* 0x000fe400090f1429 */
[----:B------:R-:W-:Y:S01]  /*13e0*/  @UP1 ULEA UR10, UP0, UR40, UR10, 0x2 ;  /* 0x0000000a280a1291 */ /* 0x000fe2000f80103f */
[----:B------:R-:W-:-:S03]  /*13f0*/  IMAD.U32 R4, RZ, RZ, UR8 ;  /* 0x00000008ff047e24 */ /* 0x000fc6000f8e00ff */
[----:B------:R-:W-:Y:S01]  /*1400*/  @UP1 ULEA.HI.X UR11, UR40, UR11, UR41, 0x2, UP0 ;  /* 0x0000000b280b1291 */ /* 0x000fe200080f1429 */
[----:B------:R-:W-:Y:S01]  /*1410*/  IMAD.U32 R5, RZ, RZ, UR9 ;  /* 0x00000009ff057e24 */ /* 0x000fe2000f8e00ff */
[----:B------:R-:W-:Y:S01]  /*1420*/  ULDC.64 UR8, c[0x0][0x418] ;  /* 0x0001060000087ab9 */ /* 0x000fe20000000a00 */
[----:B-1----:R-:W-:-:S03]  /*1430*/  IMAD.U32 R6, RZ, RZ, UR10 ;  /* 0x0000000aff067e24 */ /* 0x002fc6000f8e00ff */
[----:B------:R-:W-:Y:S01]  /*1440*/  IMAD.U32 R7, RZ, RZ, UR11 ;  /* 0x0000000bff077e24 */ /* 0x000fe2000f8e00ff */
[----:B------:R-:W2:Y:S04]  /*1450*/  @P0 LDG.E R4, desc[UR50][R4.64] ;  /* 0x0000003204040981 */ /* 0x000ea8000c1e1900 */
[----:B------:R-:W3:Y:S01]  /*1460*/  @P1 LDG.E R6, desc[UR50][R6.64] ;  /* 0x0000003206061981 */ /* 0x000ee2000c1e1900 */
[----:B------:R-:W-:Y:S02]  /*1470*/  ULOP3.LUT UR4, UR6, 0xff000000, URZ, 0xc0, !UPT ;  /* 0xff00000006047892 */ /* 0x000fe4000f8ec03f */
[----:B------:R-:W-:Y:S02]  /*1480*/  UISETP.NE.U32.AND UP0, UPT, UR8, URZ, UPT ;  /* 0x0000003f0800728c */ /* 0x000fe4000bf05070 */
[----:B------:R-:W-:-:S02]  /*1490*/  USHF.R.U32.HI UR7, URZ, 0x8, UR4 ;  /* 0x000000083f077899 */ /* 0x000fc40008011604 */
[----:B------:R-:W-:Y:S02]  /*14a0*/  UISETP.NE.AND.EX UP0, UPT, UR9, URZ, UPT, UP0 ;  /* 0x0000003f0900728c */ /* 0x000fe4000bf05300 */
[----:B------:R-:W-:Y:S02]  /*14b0*/  ULOP3.LUT UR42, UR6, 0xffff, URZ, 0xc0, !UPT ;  /* 0x0000ffff062a7892 */ /* 0x000fe4000f8ec03f */
[----:B------:R-:W-:Y:S01]  /*14c0*/  ULOP3.LUT UR6, UR6, 0xff0000, URZ, 0xc0, !UPT ;  /* 0x00ff000006067892 */ /* 0x000fe2000f8ec03f */
[----:B------:R-:W-:Y:S01]  /*14d0*/  ULDC UR4, c[0x0][0x424] ;  /* 0x0001090000047ab9 */ /* 0x000fe20000000800 */
[----:B------:R-:W-:Y:S01]  /*14e0*/  UMOV UR53, URZ ;  /* 0x0000003f00357c82 */ /* 0x000fe20008000000 */
[----:B------:R-:W-:Y:S02]  /*14f0*/  USEL UR4, UR4, 0x1, UP0 ;  /* 0x0000000104047887 */ /* 0x000fe40008000000 */
[----:B------:R-:W-:Y:S01]  /*1500*/  ULEA.HI UR6, UR6, UR7, URZ, 0x10 ;  /* 0x0000000706067291 */ /* 0x000fe2000f8f803f */
[----:B------:R-:W-:-:S02]  /*1510*/  UMOV UR43, UR5 ;  /* 0x00000005002b7c82 */ /* 0x000fc40008000000 */
[----:B------:R-:W-:Y:S02]  /*1520*/  ULDC UR7, c[0x0][0x2f0] ;  /* 0x0000bc0000077ab9 */ /* 0x000fe40000000800 */
[----:B------:R-:W-:-:S03]  /*1530*/  UIMAD UR4, UR4, UR7, URZ ;  /* 0x00000007040472a4 */ /* 0x000fc6000f8e023f */
[----:B------:R-:W-:Y:S01]  /*1540*/  ULDC UR7, c[0x0][0x9f0] ;  /* 0x00027c0000077ab9 */ /* 0x000fe20000000800 */
[----:B--2---:R-:W-:-:S03]  /*1550*/  @P0 R2UR UR53, R4 ;  /* 0x00000000043502ca */ /* 0x004fc600000e0000 */
[----:B---3--:R-:W-:Y:S01]  /*1560*/  @P1 R2UR UR4, R6 ;  /* 0x00000000060412ca */ /* 0x008fe200000e0000 */
[----:B-----5:R-:W-:-:S14]  /*1570*/  @P1 BRA `(.L_x_348) ;  /* 0x0000000000341947 */ /* 0x020fdc0003800000 */
[----:B------:R-:W-:Y:S02]  /*1580*/  ULDC.64 UR8, c[0x0][0xa08] ;  /* 0x0002820000087ab9 */ /* 0x000fe40000000a00 */
[----:B------:R-:W-:-:S04]  /*1590*/  ISETP.NE.U32.AND P0, PT, RZ, UR8, PT ;  /* 0x00000008ff007c0c */ /* 0x000fc8000bf05070 */
[----:B------:R-:W-:-:S13]  /*15a0*/  ISETP.NE.AND.EX P0, PT, RZ, UR9, PT, P0 ;  /* 0x00000009ff007c0c */ /* 0x000fda000bf05300 */
[----:B------:R-:W-:Y:S05]  /*15b0*/  @!P0 BRA `(.L_x_348) ;  /* 0x0000000000248947 */ /* 0x000fea0003800000 */
[----:B------:R-:W-:Y:S02]  /*15c0*/  ULDC.64 UR4, c[0x0][0xa08] ;  /* 0x0002820000047ab9 */ /* 0x000fe40000000a00 */
[----:B------:R-:W-:-:S06]  /*15d0*/  UIMAD.WIDE UR4, UR40, 0x4, UR4 ;  /* 0x00000004280478a5 */ /* 0x000fcc000f8e0204 */
[----:B------:R-:W-:Y:S02]  /*15e0*/  IMAD.U32 R4, RZ, RZ, UR4 ;  /* 0x00000004ff047e24 */ /* 0x000fe4000f8e00ff */
[----:B------:R-:W-:-:S05]  /*15f0*/  IMAD.U32 R5, RZ, RZ, UR5 ;  /* 0x00000005ff057e24 */ /* 0x000fca000f8e00ff */
[----:B------:R-:W2:Y:S04]  /*1600*/  LDG.E R3, desc[UR50][R4.64] ;  /* 0x0000003204037981 */ /* 0x000ea8000c1e1900 */
[----:B------:R-:W3:Y:S01]  /*1610*/  LDG.E R0, desc[UR50][R4.64+0x4] ;  /* 0x0000043204007981 */ /* 0x000ee2000c1e1900 */
[----:B--2---:R-:W-:Y:S02]  /*1620*/  R2UR UR4, R3 ;  /* 0x00000000030472ca */ /* 0x004fe400000e0000 */
[----:B---3--:R-:W-:-:S13]  /*1630*/  R2UR UR5, R0 ;  /* 0x00000000000572ca */ /* 0x008fda00000e0000 */
[----:B------:R-:W-:-:S12]  /*1640*/  UIADD3 UR4, -UR4, UR5, URZ ;  /* 0x0000000504047290 */ /* 0x000fd8000fffe13f */
.L_x_348:
[----:B------:R-:W-:Y:S02]  /*1650*/  UISETP.NE.AND UP1, UPT, UR47, 0x1, UPT ;  /* 0x000000012f00788c */ /* 0x000fe4000bf25270 */
[----:B------:R-:W-:Y:S02]  /*1660*/  UIADD3 UR53, -UR53, UR4, URZ ;  /* 0x0000000435357290 */ /* 0x000fe4000fffe13f */
[----:B------:R-:W-:Y:S02]  /*1670*/  USHF.R.U32.HI UR45, URZ, 0x10, UR6 ;  /* 0x000000103f2d7899 */ /* 0x000fe40008011606 */
[----:B------:R-:W-:Y:S01]  /*1680*/  UIADD3 UR4, UR53, 0x3f, URZ ;  /* 0x0000003f35047890 */ /* 0x000fe2000fffe03f */
[----:B------:R-:W-:Y:S01]  /*1690*/  PLOP3.LUT P0, PT, PT, PT, UP1, 0x80, 0x0 ;  /* 0x000000000000781c */ /* 0x000fe20003f0f018 */
[----:B------:R-:W-:Y:S02]  /*16a0*/  UISETP.NE.AND UP0, UPT, UR45, URZ, UPT ;  /* 0x0000003f2d00728c */ /* 0x000fe4000bf05270 */
[----:B------:R-:W-:-:S02]  /*16b0*/  USHF.R.S32.HI UR5, URZ, 0x1f, UR4 ;  /* 0x0000001f3f057899 */ /* 0x000fc40008011404 */
[----:B------:R-:W-:Y:S02]  /*16c0*/  ULOP3.LUT UR44, UR6, 0xff, URZ, 0xc0, !UPT ;  /* 0x000000ff062c7892 */ /* 0x000fe4000f8ec03f */
[----:B------:R-:W-:Y:S02]  /*16d0*/  ULEA.HI UR5, UR5, UR4, URZ, 0x6 ;  /* 0x0000000405057291 */ /* 0x000fe4000f8f303f */
[----:B------:R-:W-:Y:S02]  /*16e0*/  USEL UR10, UR45, UR7, UP0 ;  /* 0x000000072d0a7287 */ /* 0x000fe40008000000 */
[----:B------:R-:W-:Y:S02]  /*16f0*/  USHF.R.S32.HI UR9, URZ, 0x6, UR5 ;  /* 0x000000063f097899 */ /* 0x000fe40008011405 */
[----:B------:R-:W-:Y:S10]  /*1700*/  @!P0 BRA `(.L_x_349) ;  /* 0x0000002000048947 */ /* 0x000ff40003800000 */
        /* <DEDUP_REMOVED lines=37> */
.L_x_350:
[----:B------:R-:W-:Y:S01]  /*1960*/  UIMAD UR21, UR44, UR4, URZ ;  /* 0x000000042c1572a4 */ /* 0x000fe2000f8e023f */
[----:B------:R-:W-:Y:S01]  /*1970*/  IMAD.U32 R0, RZ, RZ, UR9 ;  /* 0x00000009ff007e24 */ /* 0x000fe2000f8e00ff */
[----:B------:R-:W-:Y:S01]  /*1980*/  PLOP3.LUT P0, PT, PT, PT, PT, 0x80, 0x0 ;  /* 0x000000000000781c */ /* 0x000fe20003f0f070 */
[----:B------:R-:W-:Y:S01]  /*1990*/  IMAD.U32 R3, RZ, RZ, UR4 ;  /* 0x00000004ff037e24 */ /* 0x000fe2000f8e00ff */
[----:B------:R-:W-:Y:S02]  /*19a0*/  CS2R R12, SRZ ;  /* 0x00000000000c7805 */ /* 0x000fe4000001ff00 */
[----:B------:R-:W-:Y:S02]  /*19b0*/  CS2R R150, SRZ ;  /* 0x0000000000967805 */ /* 0x000fe4000001ff00 */
[----:B------:R-:W-:Y:S02]  /*19c0*/  CS2R R148, SRZ ;  /* 0x0000000000947805 */ /* 0x000fe4000001ff00 */
[----:B------:R-:W-:-:S02]  /*19d0*/  CS2R R146, SRZ ;  /* 0x0000000000927805 */ /* 0x000fc4000001ff00 */
[----:B------:R-:W-:Y:S02]  /*19e0*/  VIADDMNMX R0, R3, UR21, R0, PT ;  /* 0x0000001503007c46 */ /* 0x000fe4000b800100 */
[----:B------:R-:W-:Y:S02]  /*19f0*/  CS2R R144, SRZ ;  /* 0x0000000000907805 */ /* 0x000fe4000001ff00 */
[----:B------:R-:W-:Y:S02]  /*1a00*/  CS2R R142, SRZ ;  /* 0x00000000008e7805 */ /* 0x000fe4000001ff00 */
[----:B------:R-:W-:Y:S02]  /*1a10*/  CS2R R140, SRZ ;  /* 0x00000000008c7805 */ /* 0x000fe4000001ff00 */
[----:B------:R-:W-:Y:S02]  /*1a20*/  R2UR UR16, R0 ;  /* 0x00000000001072ca */ /* 0x000fe400000e0000 */
        /* <DEDUP_REMOVED lines=12> */
[----:B------:R-:W-:Y:S01]  /*1af0*/  UISETP.GT.AND UP0, UPT, UR16, UR21, UPT ;  /* 0x000000151000728c */ /* 0x000fe2000bf04270 */
[----:B------:R-:W-:-:S02]  /*1b00*/  CS2R R114, SRZ ;  /* 0x0000000000727805 */ /* 0x000fc4000001ff00 */
[----:B------:R-:W-:Y:S02]  /*1b10*/  CS2R R112, SRZ ;  /* 0x0000000000707805 */ /* 0x000fe4000001ff00 */
[----:B------:R-:W-:Y:S02]  /*1b20*/  CS2R R110, SRZ ;  /* 0x00000000006e7805 */ /* 0x000fe4000001ff00 */
        /* <DEDUP_REMOVED lines=45> */
[----:B------:R-:W0:Y:S01]  /*1e00*/  SHFL.IDX PT, R0, R221, RZ, 0x1f ;  /* 0x00001fffdd007589 */ /* 0x000e2200000e0000 */
[----:B------:R-:W-:Y:S02]  /*1e10*/  ISETP.NE.AND P0, PT, RZ, UR47, PT ;  /* 0x0000002fff007c0c */ /* 0x000fe4000bf05270 */
[----:B0-----:R-:W-:Y:S01]  /*1e20*/  R2UR UR4, R0 ;  /* 0x00000000000472ca */ /* 0x001fe200000e0000 */
[----:B------:R-:W-:-:S05]  /*1e30*/  IMAD.MOV.U32 R0, RZ, RZ, 0x1 ;  /* 0x00000001ff007424 */ /* 0x000fca00078e00ff */
[----:B------:R-:W-:-:S04]  /*1e40*/  SEL R0, R0, 0x2, !P0 ;  /* 0x0000000200007807 */ /* 0x000fc80004000000 */
[----:B------:R-:W-:-:S03]  /*1e50*/  LOP3.LUT R0, R0, 0x1, RZ, 0xfc, !PT ;  /* 0x0000000100007812 */ /* 0x000fc600078efcff */
[----:B------:R-:W-:Y:S01]  /*1e60*/  ULEA.HI UR5, UR4, UR4, URZ, 0x1 ;  /* 0x0000000404057291 */ /* 0x000fe2000f8f083f */
[----:B------:R-:W-:-:S03]  /*1e70*/  ISETP.NE.AND P0, PT, R0, 0x3, PT ;  /* 0x000000030000780c */ /* 0x000fc60003f05270 */
[----:B------:R-:W-:-:S04]  /*1e80*/  ULOP3.LUT UR5, UR5, 0x1fffe, URZ, 0xc0, !UPT ;  /* 0x0001fffe05057892 */ /* 0x000fc8000f8ec03f */
[----:B------:R-:W-:-:S04]  /*1e90*/  UIADD3 UR5, UR4, -UR5, URZ ;  /* 0x8000000504057290 */ /* 0x000fc8000fffe03f */
[----:B------:R-:W-:-:S04]  /*1ea0*/  ULEA UR5, UR5, UR39, 0xf ;  /* 0x0000002705057291 */ /* 0x000fc8000f8e783f */
[----:B------:R-:W-:-:S04]  /*1eb0*/  UIADD3 UR5, UR5, 0x400, URZ ;  /* 0x0000040005057890 */ /* 0x000fc8000fffe03f */
[----:B------:R-:W-:-:S04]  /*1ec0*/  USHF.R.U32.HI UR5, URZ, 0x4, UR5 ;  /* 0x000000043f057899 */ /* 0x000fc80008011605 */
[----:B------:R-:W-:-:S04]  /*1ed0*/  ULOP3.LUT UR5, UR5, 0x3fff, URZ, 0xc0, !UPT ;  /* 0x00003fff05057892 */ /* 0x000fc8000f8ec03f */
[----:B------:R-:W-:Y:S01]  /*1ee0*/  ULOP3.LUT UR20, UR5, 0x2000000, URZ, 0xfc, !UPT ;  /* 0x0200000005147892 */ /* 0x000fe2000f8efc3f */
[----:B------:R-:W-:Y:S11]  /*1ef0*/  @!P0 BRA `(.L_x_352) ;  /* 0x0000000000048947 */ /* 0x000ff60003800000 */
[----:B------:R-:W-:Y:S01]  /*1f00*/  BPT.TRAP 0x1 ;  /* 0x000000040000795c */ /* 0x000fe20000300000 */
.L_x_352:
[----:B------:R-:W-:Y:S01]  /*1f10*/  ULEA UR17, UR48, UR39, 0x3 ;  /* 0x0000002730117291 */ /* 0x000fe2000f8e183f */
[----:B------:R-:W-:-:S05]  /*1f20*/  IMAD.U32 R0, RZ, RZ, UR36 ;  /* 0x00000024ff007e24 */ /* 0x000fca000f8e00ff */
[----:B------:R-:W-:-:S04]  /*1f30*/  SHF.L.U32 R0, R0, 0x1f, RZ ;  /* 0x0000001f00007819 */ /* 0x000fc800000006ff */
[----:B------:R-:W0:Y:S02]  /*1f40*/  SYNCS.PHASECHK.TRANS64.TRYWAIT P1, [UR17+0x28c50], R0 ;  /* 0x028c5000ff0075a7 */ /* 0x000e240008020151 */
[----:B0-----:R-:W-:Y:S05]  /*1f50*/  @!P1 BRA `(.L_x_353) ;  /* 0x000000fc009c9947 */ /* 0x001fea0003800000 */
.L_x_485:
[----:B------:R-:W-:Y:S01]  /*1f60*/  BAR.SYNC.DEFER_BLOCKING 0xe, 0x100 ;  /* 0x0384000000007b1d */ /* 0x000fe20000010000 */
[----:B------:R-:W-:Y:S02]  /*1f70*/  UIADD3 UR4, UR39, 0x26800, URZ ;  /* 0x0002680027047890 */ /* 0x000fe4000fffe03f */
[----:B------:R-:W-:Y:S02]  /*1f80*/  ULEA UR12, UR48, UR20, 0xc ;  /* 0x00000014300c7291 */ /* 0x000fe4000f8e603f */
[----:B------:R-:W-:Y:S01]  /*1f90*/  USHF.R.U32.HI UR4, URZ, 0x4, UR4 ;  /* 0x000000043f047899 */ /* 0x000fe20008011604 */
[----:B------:R-:W-:Y:S01]  /*1fa0*/  UMOV UR7, 0x40000040 ;  /* 0x4000004000077882 */ /* 0x000fe20000000000 */
[----:B------:R-:W-:Y:S02]  /*1fb0*/  UMOV UR5, 0x40000040 ;  /* 0x4000004000057882 */ /* 0x000fe40000000000 */
[----:B------:R-:W-:Y:S01]  /*1fc0*/  ULOP3.LUT UR4, UR4, 0x3fff, URZ, 0xc0, !UPT ;  /* 0x00003fff04047892 */ /* 0x000fe2000f8ec03f */
[----:B------:R-:W-:Y:S01]  /*1fd0*/  UMOV UR6, UR12 ;  /* 0x0000000c00067c82 */ /* 0x000fe20008000000 */
[----:B------:R-:W-:-:S02]  /*1fe0*/  UIADD3 UR10, UR12, 0x100, URZ ;  /* 0x000001000c0a7890 */ /* 0x000fc4000fffe03f */
[----:B------:R-:W-:Y:S01]  /*1ff0*/  ULOP3.LUT UR13, UR4, 0x10000, URZ, 0xfc, !UPT ;  /* 0x00010000040d7892 */ /* 0x000fe2000f8efc3f */
[----:B------:R-:W-:Y:S01]  /*2000*/  UMOV UR11, 0x40000040 ;  /* 0x40000040000b7882 */ /* 0x000fe20000000000 */
[----:B------:R-:W-:Y:S02]  /*2010*/  UMOV UR9, 0x40000040 ;  /* 0x4000004000097882 */ /* 0x000fe40000000000 */
[----:B------:R-:W-:Y:S02]  /*2020*/  UIADD3 UR8, UR13, 0x4, URZ ;  /* 0x000000040d087890 */ /* 0x000fe4000fffe03f */
[----:B------:R-:W-:Y:S01]  /*2030*/  UIADD3 UR14, UR12, 0x180, URZ ;  /* 0x000001800c0e7890 */ /* 0x000fe2000fffe03f */
[----:B------:R-:W-:Y:S01]  /*2040*/  UMOV UR4, UR13 ;  /* 0x0000000d00047c82 */ /* 0x000fe20008000000 */
[----:B------:R-:W-:Y:S01]  /*2050*/  UMOV UR15, 0x40000040 ;  /* 0x40000040000f7882 */ /* 0x000fe20000000000 */
[----:B------:R-:W-:-:S06]  /*2060*/  WARPGROUP.ARRIVE ;  /* 0x00000000000079c5 */ /* 0x000fcc0000000000 */
[----:B------:R-:W-:Y:S01]  /*2070*/  HGMMA.64x256x16.F32.BF16 R24, gdesc[UR4].tnspB, RZ, !UPT, gsb0 ;  /* 0x43e00000041879f0 */ /* 0x000fe2000c0018ff */
[----:B------:R-:W-:Y:S02]  /*2080*/  UIADD3 UR6, UR12, 0x80, URZ ;  /* 0x000000800c067890 */ /* 0x000fe4000fffe03f */
[----:B------:R-:W-:Y:S01]  /*2090*/  UIADD3 UR4, UR13, 0x2, URZ ;  /* 0x000000020d047890 */ /* 0x000fe2000fffe03f */
[----:B------:R-:W-:Y:S01]  /*20a0*/  UMOV UR7, 0x40000040 ;  /* 0x4000004000077882 */ /* 0x000fe20000000000 */
[----:B------:R-:W-:Y:S01]  /*20b0*/  UMOV UR5, 0x40000040 ;  /* 0x4000004000057882 */ /* 0x000fe20000000000 */
[----:B------:R-:W-:-:S03]  /*20c0*/  UIADD3 UR12, UR13, 0x6, URZ ;  /* 0x000000060d0c7890 */ /* 0x000fc6000fffe03f */
[----:B------:R-:W-:Y:S01]  /*20d0*/  UMOV UR13, 0x40000040 ;  /* 0x40000040000d7882 */ /* 0x000fe20000000000 */
[----:B------:R-:W-:Y:S02]  /*20e0*/  WARPGROUP.DEPBAR.LE gsb0, 0x0 ;  /* 0x00008000000079c5 */ /* 0x000fe40000010000 */
[----:B------:R-:W-:-:S15]  /*20f0*/  WARPGROUP.ARRIVE ;  /* 0x00000000000079c5 */ /* 0x000fde0000000000 */
[----:B------:R-:W-:-:S01]  /*2100*/  NOP ;  /* 0x0000000000007918 */ /* 0x000fc20000000000 */
        /* <DEDUP_REMOVED lines=13> */
.L_x_354:
[----:B------:R-:W-:-:S04]  /*21e0*/  UIADD3 UR6, UR17, 0x28c60, URZ ;  /* 0x00028c6011067890 */ /* 0x000fc8000fffe03f */
[----:B------:R-:W-:-:S09]  /*21f0*/  UPRMT UR6, UR38, 0x654, UR6 ;  /* 0x0000065426067896 */ /* 0x000fd20008000006 */
[----:B------:R-:W-:Y:S01]  /*2200*/  SYNCS.ARRIVE.TRANS64.RED.A1T0 RZ, [UR6], RZ ;  /* 0x000000ffffff79a7 */ /* 0x000fe20008100406 */
[----:B------:R-:W-:-:S04]  /*2210*/  UIADD3 UR6, UR16, -0x2, URZ ;  /* 0xfffffffe10067890 */ /* 0x000fc8000fffe03f */
[----:B------:R-:W-:-:S06]  /*2220*/  UISETP.GE.AND UP0, UPT, UR6, UR21, UPT ;  /* 0x000000150600728c */ /* 0x000fcc000bf06270 */
[----:B------:R-:W-:-:S13]  /*2230*/  PLOP3.LUT P1, PT, PT, PT, UP0, 0x80, 0x0 ;  /* 0x000000000000781c */ /* 0x000fda0003f2f008 */
[----:B------:R-:W-:Y:S05]  /*2240*/  @!P1 BRA `(.L_x_355) ;  /* 0x0000000800f89947 */ /* 0x000fea0003800000 */
[----:B------:R-:W-:-:S05]  /*2250*/  UMOV UR22, UR6 ;  /* 0x0000000600167c82 */ /* 0x000fca0008000000 */
.L_x_361:
[----:B------:R-:W-:Y:S01]  /*2260*/  BAR.SYNC.DEFER_BLOCKING 0xe, 0x100 ;  /* 0x0384000000007b1d */ /* 0x000fe20000010000 */
[----:B01----:R-:W-:Y:S01]  /*2270*/  IMAD.U32 R3, RZ, RZ, UR48 ;  /* 0x00000030ff037e24 */ /* 0x003fe2000f8e00ff */
[----:B------:R-:W-:-:S03]  /*2280*/  UIADD3 UR48, UR48, 0x1, URZ ;  /* 0x0000000130307890 */ /* 0x000fc6000fffe03f */
[----:B------:R-:W-:Y:S01]  /*2290*/  IMAD R0, R3, 0x40, R16 ;  /* 0x0000004003007824 */ /* 0x000fe200078e0210 */
[----:B------:R-:W-:-:S04]  /*22a0*/  UISETP.NE.AND UP0, UPT, UR48, 0x2, UPT ;  /* 0x000000023000788c */ /* 0x000fc8000bf05270 */
[----:B------:R-:W-:Y:S01]  /*22b0*/  LEA R0, R0, UR39, 0x2 ;  /* 0x0000002700007c11 */ /* 0x000fe2000f8e10ff */
[----:B------:R-:W-:Y:S02]  /*22c0*/  USEL UR6, URZ, 0x1, UP0 ;  /* 0x000000013f067887 */ /* 0x000fe40008000000 */
[----:B------:R-:W-:Y:S02]  /*22d0*/  USEL UR48, UR48, URZ, UP0 ;  /* 0x0000003f30307287 */ /* 0x000fe40008000000 */
[----:B------:R-:W-:Y:S01]  /*22e0*/  ULOP3.LUT UR36, UR36, UR6, URZ, 0x3c, !UPT ;  /* 0x0000000624247292 */ /* 0x000fe2000f8e3c3f */
        /* <DEDUP_REMOVED lines=132> */
.L_x_356:
[----:B------:R-:W-:Y:S01]  /*2b30*/  ULEA UR6, UR48, UR39, 0x3 ;  /* 0x0000002730067291 */ /* 0x000fe2000f8e183f */
[----:B------:R-:W-:-:S05]  /*2b40*/  IMAD.U32 R0, RZ, RZ, UR36 ;  /* 0x00000024ff007e24 */ /* 0x000fca000f8e00ff */
[----:B------:R-:W-:-:S04]  /*2b50*/  SHF.L.U32 R0, R0, 0x1f, RZ ;  /* 0x0000001f00007819 */ /* 0x000fc800000006ff */
[----:B------:R0:W1:Y:S01]  /*2b60*/  SYNCS.PHASECHK.TRANS64.TRYWAIT P1, [UR6+0x28c50], R0 ;  /* 0x028c5000ff0075a7 */ /* 0x0000620008020146 */
[----:B------:R-:W-:Y:S05]  /*2b70*/  @!P0 BRA `(.L_x_357) ;  /* 0x0000000000048947 */ /* 0x000fea0003800000 */
[----:B------:R-:W-:Y:S01]  /*2b80*/  BPT.TRAP 0x1 ;  /* 0x000000040000795c */ /* 0x000fe20000300000 */
.L_x_357:
[----:B-1----:R-:W-:Y:S05]  /*2b90*/  @P1 BRA `(.L_x_358) ;  /* 0x0000000000081947 */ /* 0x002fea0003800000 */
[----:B------:R-:W1:Y:S02]  /*2ba0*/  SYNCS.PHASECHK.TRANS64.TRYWAIT P1, [UR6+0x28c50], R0 ;  /* 0x028c5000ff0075a7 */ /* 0x000e640008020146 */
[----:B-1----:R-:W-:Y:S05]  /*2bb0*/  @!P1 BRA `(.L_x_359) ;  /* 0x000000f0009c9947 */ /* 0x002fea0003800000 */
.L_x_358:
[----:B------:R-:W-:Y:S01]  /*2bc0*/  UIADD3 UR6, UR39, 0x26800, URZ ;  /* 0x0002680027067890 */ /* 0x000fe2000fffe03f */
[----:B------:R-:W-:Y:S01]  /*2bd0*/  WARPGROUP.ARRIVE ;  /* 0x00000000000079c5 */ /* 0x000fe20000000000 */
[----:B------:R-:W-:Y:S02]  /*2be0*/  ULEA UR18, UR48, UR20, 0xc ;  /* 0x0000001430127291 */ /* 0x000fe4000f8e603f */
[----:B------:R-:W-:Y:S01]  /*2bf0*/  USHF.R.U32.HI UR6, URZ, 0x4, UR6 ;  /* 0x000000043f067899 */ /* 0x000fe20008011606 */
[----:B------:R-:W-:Y:S01]  /*2c00*/  UMOV UR19, 0x40000040 ;  /* 0x4000004000137882 */ /* 0x000fe20000000000 */
[----:B------:R-:W-:Y:S02]  /*2c10*/  UMOV UR17, 0x40000040 ;  /* 0x4000004000117882 */ /* 0x000fe40000000000 */
[----:B------:R-:W-:Y:S01]  /*2c20*/  ULOP3.LUT UR6, UR6, 0x3fff, URZ, 0xc0, !UPT ;  /* 0x00003fff06067892 */ /* 0x000fe2000f8ec03f */
[----:B------:R-:W-:Y:S01]  /*2c30*/  UMOV UR7, 0x40000040 ;  /* 0x4000004000077882 */ /* 0x000fe20000000000 */
[----:B------:R-:W-:-:S02]  /*2c40*/  UIADD3 UR10, UR18, 0x100, URZ ;  /* 0x00000100120a7890 */ /* 0x000fc4000fffe03f */
[----:B------:R-:W-:Y:S02]  /*2c50*/  ULOP3.LUT UR16, UR6, 0x10000, URZ, 0xfc, !UPT ;  /* 0x0001000006107892 */ /* 0x000fe4000f8efc3f */
[----:B------:R-:W-:Y:S01]  /*2c60*/  UIADD3 UR6, UR18, 0x80, URZ ;  /* 0x0000008012067890 */ /* 0x000fe2000fffe03f */
[----:B------:R-:W-:Y:S01]  /*2c70*/  UMOV UR11, 0x40000040 ;  /* 0x40000040000b7882 */ /* 0x000fe20000000000 */
[----:B------:R-:W-:Y:S01]  /*2c80*/  UIADD3 UR14, UR18, 0x180, URZ ;  /* 0x00000180120e7890 */ /* 0x000fe2000fffe03f */
[----:B------:R-:W-:-:S04]  /*2c90*/  UMOV UR15, 0x40000040 ;  /* 0x40000040000f7882 */ /* 0x000fc80000000000 */
        /* <DEDUP_REMOVED lines=17> */
.L_x_360:
[----:B------:R-:W-:Y:S02]  /*2db0*/  UISETP.GT.AND UP0, UPT, UR22, UR21, UPT ;  /* 0x000000151600728c */ /* 0x000fe4000bf04270 */
[----:B------:R-:W-:Y:S02]  /*2dc0*/  ULEA UR6, UR48, UR39, 0x3 ;  /* 0x0000002730067291 */ /* 0x000fe4000f8e183f */
[----:B------:R-:W-:Y:S02]  /*2dd0*/  UIADD3 UR22, UR22, -0x1, URZ ;  /* 0xffffffff16167890 */ /* 0x000fe4000fffe03f */
[----:B------:R-:W-:Y:S01]  /*2de0*/  UIADD3 UR6, UR6, 0x28c60, URZ ;  /* 0x00028c6006067890 */ /* 0x000fe2000fffe03f */
[----:B------:R-:W-:-:S03]  /*2df0*/  PLOP3.LUT P1, PT, PT, PT, UP0, 0x80, 0x0 ;  /* 0x000000000000781c */ /* 0x000fc60003f2f008 */
[----:B------:R-:W-:-:S09]  /*2e00*/  UPRMT UR6, UR38, 0x654, UR6 ;  /* 0x0000065426067896 */ /* 0x000fd20008000006 */
[----:B------:R-:W-:Y:S01]  /*2e10*/  SYNCS.ARRIVE.TRANS64.RED.A1T0 RZ, [UR6], RZ ;  /* 0x000000ffffff79a7 */ /* 0x000fe20008100406 */
[----:B------:R-:W-:Y:S05]  /*2e20*/  @P1 BRA `(.L_x_361) ;  /* 0xfffffff4000c1947 */ /* 0x000fea000383ffff */
.L_x_355:
[----:B------:R-:W-:Y:S01]  /*2e30*/  BAR.SYNC.DEFER_BLOCKING 0xe, 0x100 ;  /* 0x0384000000007b1d */ /* 0x000fe20000010000 */
[----:B01----:R-:W-:Y:S01]  /*2e40*/  IMAD.U32 R3, RZ, RZ, UR48 ;  /* 0x00000030ff037e24 */ /* 0x003fe2000f8e00ff */
[----:B------:R-:W-:Y:S01]  /*2e50*/  UIADD3 UR48, UR48, 0x1, URZ ;  /* 0x0000000130307890 */ /* 0x000fe2000fffe03f */
[----:B------:R-:W-:Y:S02]  /*2e60*/  PLOP3.LUT P0, PT, PT, PT, PT, 0x8, 0x0 ;  /* 0x000000000000781c */ /* 0x000fe40003f0e170 */
[----:B------:R-:W-:Y:S01]  /*2e70*/  CS2R R12, SRZ ;  /* 0x00000000000c7805 */ /* 0x000fe2000001ff00 */
        /* <DEDUP_REMOVED lines=138> */
.L_x_349:
        /* <DEDUP_REMOVED lines=37> */
.L_x_362:
        /* <DEDUP_REMOVED lines=103> */
.L_x_363:
[----:B------:R-:W-:Y:S01]  /*3fe0*/  ULEA.HI UR4, UR46, UR46, URZ, 0x1 ;  /* 0x0000002e2e047291 */ /* 0x000fe2000f8f083f */
[----:B------:R-:W-:Y:S01]  /*3ff0*/  IMAD.MOV.U32 R3, RZ, RZ, 0x1 ;  /* 0x00000001ff037424 */ /* 0x000fe200078e00ff */
[----:B------:R-:W-:Y:S02]  /*4000*/  ISETP.NE.AND P0, PT, RZ, UR47, PT ;  /* 0x0000002fff007c0c */ /* 0x000fe4000bf05270 */
[----:B------:R-:W-:Y:S02]  /*4010*/  ULOP3.LUT UR4, UR4, 0xfffffffe, URZ, 0xc0, !UPT ;  /* 0xfffffffe04047892 */ /* 0x000fe4000f8ec03f */
[----:B------:R-:W-:Y:S02]  /*4020*/  SEL R3, R3, 0x2, !P0 ;  /* 0x0000000203037807 */ /* 0x000fe40004000000 */
[----:B------:R-:W-:Y:S02]  /*4030*/  UIADD3 UR4, UR46, -UR4, URZ ;  /* 0x800000042e047290 */ /* 0x000fe4000fffe03f */
[----:B------:R-:W-:-:S04]  /*4040*/  LOP3.LUT R3, R3, 0x1, RZ, 0xfc, !PT ;  /* 0x0000000103037812 */ /* 0x000fc800078efcff */
[----:B------:R-:W-:Y:S01]  /*4050*/  IMAD.U32 R0, RZ, RZ, UR4 ;  /* 0x00000004ff007e24 */ /* 0x000fe2000f8e00ff */
[----:B------:R-:W-:-:S04]  /*4060*/  ISETP.NE.AND P0, PT, R3, 0x3, PT ;  /* 0x000000030300780c */ /* 0x000fc80003f05270 */
[----:B------:R-:W-:-:S04]  /*4070*/  SHF.L.U32 R0, R0, 0x1f, RZ ;  /* 0x0000001f00007819 */ /* 0x000fc800000006ff */
[----:B------:R-:W0:Y:S02]  /*4080*/  SYNCS.PHASECHK.TRANS64.TRYWAIT P1, [UR39+0x28c00], R0 ;  /* 0x028c0000ff0075a7 */ /* 0x000e240008020167 */
[----:B0-----:R-:W-:Y:S05]  /*4090*/  @!P1 BRA `(.L_x_364) ;  /* 0x000000dc007c9947 */ /* 0x001fea0003800000 */
.L_x_486:
[----:B------:R-:W-:Y:S05]  /*40a0*/  @!P0 BRA `(.L_x_365) ;  /* 0x0000000000048947 */ /* 0x000fea0003800000 */
[----:B------:R-:W-:Y:S01]  /*40b0*/  BPT.TRAP 0x1 ;  /* 0x000000040000795c */ /* 0x000fe20000300000 */
.L_x_365:
[----:B------:R-:W-:Y:S02]  /*40c0*/  IMAD.U32 R7, RZ, RZ, UR48 ;  /* 0x00000030ff077e24 */ /* 0x000fe4000f8e00ff */
[----:B------:R-:W-:-:S03]  /*40d0*/  IMAD.U32 R8, RZ, RZ, UR36 ;  /* 0x00000024ff087e24 */ /* 0x000fc6000f8e00ff */
[----:B------:R-:W-:Y:S02]  /*40e0*/  LEA R7, R7, UR39, 0x3 ;  /* 0x0000002707077c11 */ /* 0x000fe4000f8e18ff */
[----:B------:R-:W-:-:S04]  /*40f0*/  SHF.L.U32 R8, R8, 0x1f, RZ ;  /* 0x0000001f08087819 */ /* 0x000fc800000006ff */
[----:B------:R1:W2:Y:S01]  /*4100*/  SYNCS.PHASECHK.TRANS64.TRYWAIT P1, [R7+URZ+0x28c30], R8 ;  /* 0x028c3008070075a7 */ /* 0x0002a2000802017f */
[----:B------:R-:W-:Y:S05]  /*4110*/  @!P0 BRA `(.L_x_366) ;  /* 0x0000000000048947 */ /* 0x000fea0003800000 */
[----:B------:R-:W-:Y:S01]  /*4120*/  BPT.TRAP 0x1 ;  /* 0x000000040000795c */ /* 0x000fe20000300000 */
.L_x_366:
[----:B--2---:R-:W-:Y:S05]  /*4130*/  @P1 BRA `(.L_x_367) ;  /* 0x0000000000081947 */ /* 0x004fea0003800000 */
[----:B------:R-:W2:Y:S02]  /*4140*/  SYNCS.PHASECHK.TRANS64.TRYWAIT P1, [R7+URZ+0x28c30], R8 ;  /* 0x028c3008070075a7 */ /* 0x000ea4000802017f */
[----:B--2---:R-:W-:Y:S05]  /*4150*/  @!P1 BRA `(.L_x_368) ;  /* 0x000000dc00649947 */ /* 0x004fea0003800000 */
.L_x_367:
[----:B------:R-:W-:-:S04]  /*4160*/  UIADD3 UR4, UR39, 0x22400, URZ ;  /* 0x0002240027047890 */ /* 0x000fc8000fffe03f */
[----:B------:R-:W-:-:S04]  /*4170*/  USHF.R.U32.HI UR4, URZ, 0x4, UR4 ;  /* 0x000000043f047899 */ /* 0x000fc80008011604 */
[----:B------:R-:W-:-:S06]  /*4180*/  ULOP3.LUT UR4, UR4, 0x3fff, URZ, 0xc0, !UPT ;  /* 0x00003fff04047892 */ /* 0x000fcc000f8ec03f */
[----:B0-----:R-:W-:Y:S01]  /*4190*/  IMAD.U32 R3, RZ, RZ, UR4 ;  /* 0x00000004ff037e24 */ /* 0x001fe2000f8e00ff */
[----:B------:R-:W-:Y:S05]  /*41a0*/  WARPSYNC.ALL ;  /* 0x0000000000007948 */ /* 0x000fea0003800000 */
[----:B------:R-:W-:-:S04]  /*41b0*/  LOP3.LUT R3, R3, 0x10000, RZ, 0xfc, !PT ;  /* 0x0001000003037812 */ /* 0x000fc800078efcff */
[----:B------:R-:W-:Y:S01]  /*41c0*/  R2UR UR12, R3 ;  /* 0x00000000030c72ca */ /* 0x000fe200000e0000 */
[----:B------:R-:W-:Y:S01]  /*41d0*/  UIADD3 UR4, UR39, 0x20400, URZ ;  /* 0x0002040027047890 */ /* 0x000fe2000fffe03f */
[----:B------:R-:W-:Y:S01]  /*41e0*/  WARPGROUP.ARRIVE ;  /* 0x00000000000079c5 */ /* 0x000fe20000000000 */
[----:B------:R-:W-:Y:S01]  /*41f0*/  UMOV UR7, 0x40000040 ;  /* 0x4000004000077882 */ /* 0x000fe20000000000 */
[----:B------:R-:W-:Y:S01]  /*4200*/  UMOV UR5, 0x40000040 ;  /* 0x4000004000057882 */ /* 0x000fe20000000000 */
[----:B------:R-:W-:Y:S01]  /*4210*/  USHF.R.U32.HI UR4, URZ, 0x4, UR4 ;  /* 0x000000043f047899 */ /* 0x000fe20008011604 */
[----:B------:R-:W-:Y:S01]  /*4220*/  UMOV UR11, 0x40000040 ;  /* 0x40000040000b7882 */ /* 0x000fe20000000000 */
[----:B------:R-:W-:Y:S02]  /*4230*/  UMOV UR9, 0x40000040 ;  /* 0x4000004000097882 */ /* 0x000fe40000000000 */
[----:B------:R-:W-:Y:S01]  /*4240*/  ULOP3.LUT UR4, UR4, 0x3fff, URZ, 0xc0, !UPT ;  /* 0x00003fff04047892 */ /* 0x000fe2000f8ec03f */
[----:B------:R-:W-:-:S03]  /*4250*/  UMOV UR15, 0x40000040 ;  /* 0x40000040000f7882 */ /* 0x000fc60000000000 */
[----:B------:R-:W-:Y:S02]  /*4260*/  ULEA UR12, UR48, UR12, 0x9 ;  /* 0x0000000c300c7291 */ /* 0x000fe4000f8e483f */
[----:B------:R-:W-:Y:S02]  /*4270*/  ULOP3.LUT UR13, UR4, 0x10000, URZ, 0xfc, !UPT ;  /* 0x00010000040d7892 */ /* 0x000fe4000f8efc3f */
[----:B------:R-:W-:Y:S02]  /*4280*/  UIADD3 UR10, UR12, 0x4, URZ ;  /* 0x000000040c0a7890 */ /* 0x000fe4000fffe03f */
[----:B------:R-:W-:Y:S01]  /*4290*/  UIADD3 UR8, UR13, 0x4, URZ ;  /* 0x000000040d087890 */ /* 0x000fe2000fffe03f */
[----:B------:R-:W-:Y:S02]  /*42a0*/  UMOV UR6, UR12 ;  /* 0x0000000c00067c82 */ /* 0x000fe40008000000 */
[----:B------:R-:W-:Y:S01]  /*42b0*/  UMOV UR4, UR13 ;  /* 0x0000000d00047c82 */ /* 0x000fe20008000000 */
[----:B------:R-:W-:Y:S01]  /*42c0*/  UIADD3 UR14, UR12, 0x6, URZ ;  /* 0x000000060c0e7890 */ /* 0x000fe2000fffe03f */
[----:B------:R-:W-:Y:S01]  /*42d0*/  HGMMA.64x64x16.F32.BF16 R24, gdesc[UR4], RZ, !UPT, gsb0 ;  /* 0x00e00000041879f0 */ /* 0x000fe2000c0018ff */
[----:B------:R-:W-:-:S02]  /*42e0*/  UIADD3 UR6, UR12, 0x2, URZ ;  /* 0x000000020c067890 */ /* 0x000fc4000fffe03f */
[----:B------:R-:W-:Y:S01]  /*42f0*/  UIADD3 UR4, UR13, 0x2, URZ ;  /* 0x000000020d047890 */ /* 0x000fe2000fffe03f */
[----:B------:R-:W-:Y:S01]  /*4300*/  UMOV UR7, 0x40000040 ;  /* 0x4000004000077882 */ /* 0x000fe20000000000 */
[----:B------:R-:W-:Y:S01]  /*4310*/  UMOV UR5, 0x40000040 ;  /* 0x4000004000057882 */ /* 0x000fe20000000000 */
[----:B------:R-:W-:-:S03]  /*4320*/  UIADD3 UR12, UR13, 0x6, URZ ;  /* 0x000000060d0c7890 */ /* 0x000fc6000fffe03f */
        /* <DEDUP_REMOVED lines=13> */
.L_x_369:
[----:B------:R-:W-:Y:S01]  /*4400*/  UIMAD UR53, UR52, -0x40, UR53 ;  /* 0xffffffc0343578a4 */ /* 0x000fe2000f8e0235 */
[----:B------:R-:W-:Y:S01]  /*4410*/  R2UR UR6, R7 ;  /* 0x00000000070672ca */ /* 0x000fe200000e0000 */
[----:B------:R-:W-:-:S04]  /*4420*/  ULDC UR10, c[0x0][0x988] ;  /* 0x00026200000a7ab9 */ /* 0x000fc80000000800 */
[----:B------:R-:W-:-:S05]  /*4430*/  IMAD.U32 R5, RZ, RZ, UR53 ;  /* 0x00000035ff057e24 */ /* 0x000fca000f8e00ff */
[----:B------:R-:W-:-:S03]  /*4440*/  IADD3 R0, -R222, 0x40, R5 ;  /* 0x00000040de007810 */ /* 0x000fc60007ffe105 */
[----:B------:R-:W-:Y:S01]  /*4450*/  UIADD3 UR6, UR6, 0x28c40, URZ ;  /* 0x00028c4006067890 */ /* 0x000fe2000fffe03f */
[C---:B------:R-:W-:Y:S02]  /*4460*/  ISETP.GT.AND P5, PT, R0.reuse, RZ, PT ;  /* 0x000000ff0000720c */ /* 0x040fe40003fa4270 */
[C---:B------:R-:W-:Y:S01]  /*4470*/  ISETP.GT.AND P4, PT, R0.reuse, 0x1, PT ;  /* 0x000000010000780c */ /* 0x040fe20003f84270 */
[----:B------:R-:W-:Y:S01]  /*4480*/  UPRMT UR6, UR38, 0x654, UR6 ;  /* 0x0000065426067896 */ /* 0x000fe20008000006 */
[----:B------:R-:W-:Y:S02]  /*4490*/  ISETP.GT.AND P3, PT, R0, 0x8, PT ;  /* 0x000000080000780c */ /* 0x000fe40003f64270 */
[----:B------:R-:W-:Y:S02]  /*44a0*/  FSEL R24, R24, -INF , P5 ;  /* 0xff80000018187808 */ /* 0x000fe40002800000 */
[----:B------:R-:W-:Y:S02]  /*44b0*/  FSEL R25, R25, -INF , P4 ;  /* 0xff80000019197808 */ /* 0x000fe40002000000 */
[----:B------:R-:W-:-:S02]  /*44c0*/  ISETP.GT.AND P2, PT, R0, 0x9, PT ;  /* 0x000000090000780c */ /* 0x000fc40003f44270 */
[----:B------:R-:W-:Y:S01]  /*44d0*/  FSEL R28, R28, -INF , P3 ;  /* 0xff8000001c1c7808 */ /* 0x000fe20001800000 */
[----:B------:R-:W-:Y:S01]  /*44e0*/  SYNCS.ARRIVE.TRANS64.RED.A1T0 RZ, [UR6], RZ ;  /* 0x000000ffffff79a7 */ /* 0x000fe20008100406 */
        /* <DEDUP_REMOVED lines=67> */
[----:B------:R-:W-:Y:S01]  /*4920*/  FMNMX.FTZ R0, R42, R5, !PT ;  /* 0x000000052a007209 */ /* 0x000fe20007810000 */
[----:B------:R-:W-:Y:S01]  /*4930*/  BAR.SYNC.DEFER_BLOCKING 0xf, 0x100 ;  /* 0x03c4000000007b1d */ /* 0x000fe20000010000 */
        /* <DEDUP_REMOVED lines=12> */
[----:B------:R-:W-:Y:S01]  /*4a00*/  MUFU.EX2 R24, R24 ;  /* 0x0000001800187308 */ /* 0x000fe20000000800 */
[--C-:B------:R-:W-:Y:S01]  /*4a10*/  FFMA.FTZ R32, R32, UR10, -R6.reuse ;  /* 0x0000000a20207c23 */ /* 0x100fe20008010806 */
[--C-:B------:R-:W-:Y:S01]  /*4a20*/  FFMA.FTZ R33, R33, UR10, -R6.reuse ;  /* 0x0000000a21217c23 */ /* 0x100fe20008010806 */
[----:B------:R-:W-:Y:S01]  /*4a30*/  FMNMX.FTZ R0, R54, R5, !PT ;  /* 0x0000000536007209 */ /* 0x000fe20007810000 */
[--C-:B------:R-:W-:Y:S01]  /*4a40*/  FFMA.FTZ R36, R36, UR10, -R6.reuse ;  /* 0x0000000a24247c23 */ /* 0x100fe20008010806 */
[--C-:B------:R-:W-:Y:S01]  /*4a50*/  FFMA.FTZ R37, R37, UR10, -R6.reuse ;  /* 0x0000000a25257c23 */ /* 0x100fe20008010806 */
[--C-:B------:R-:W-:Y:S01]  /*4a60*/  FFMA.FTZ R40, R40, UR10, -R6.reuse ;  /* 0x0000000a28287c23 */ /* 0x100fe20008010806 */
[----:B------:R-:W-:Y:S01]  /*4a70*/  FMNMX.FTZ R0, R55, R0, !PT ;  /* 0x0000000037007209 */ /* 0x000fe20007810000 */
[----:B------:R-:W0:Y:S01]  /*4a80*/  MUFU.EX2 R25, R25 ;  /* 0x0000001900197308 */ /* 0x000e220000000800 */
[--C-:B------:R-:W-:Y:S01]  /*4a90*/  FFMA.FTZ R41, R41, UR10, -R6.reuse ;  /* 0x0000000a29297c23 */ /* 0x100fe20008010806 */
[--C-:B------:R-:W-:Y:S01]  /*4aa0*/  FFMA.FTZ R44, R44, UR10, -R6.reuse ;  /* 0x0000000a2c2c7c23 */ /* 0x100fe20008010806 */
[--C-:B------:R-:W-:Y:S01]  /*4ab0*/  FFMA.FTZ R45, R45, UR10, -R6.reuse ;  /* 0x0000000a2d2d7c23 */ /* 0x100fe20008010806 */
[----:B------:R-:W3:Y:S01]  /*4ac0*/  SHFL.BFLY PT, R5, R0, 0x2, 0x1f ;  /* 0x0c401f0000057f89 */ /* 0x000ee200000e0000 */
[--C-:B------:R-:W-:Y:S01]  /*4ad0*/  FFMA.FTZ R48, R48, UR10, -R6.reuse ;  /* 0x0000000a30307c23 */ /* 0x100fe20008010806 */
[--C-:B------:R-:W-:Y:S01]  /*4ae0*/  FFMA.FTZ R49, R49, UR10, -R6.reuse ;  /* 0x0000000a31317c23 */ /* 0x100fe20008010806 */
[--C-:B------:R-:W-:Y:S01]  /*4af0*/  FFMA.FTZ R52, R52, UR10, -R6.reuse ;  /* 0x0000000a34347c23 */ /* 0x100fe20008010806 */
[----:B------:R-:W-:Y:S01]  /*4b00*/  MUFU.EX2 R28, R28 ;  /* 0x0000001c001c7308 */ /* 0x000fe20000000800 */
[----:B------:R-:W-:-:S07]  /*4b10*/  FFMA.FTZ R6, R53, UR10, -R6 ;  /* 0x0000000a35067c23 */ /* 0x000fce0008010806 */
[----:B------:R-:W4:Y:S01]  /*4b20*/  MUFU.EX2 R29, R29 ;  /* 0x0000001d001d7308 */ /* 0x000f220000000800 */
[----:B0-----:R-:W-:Y:S01]  /*4b30*/  FADD.FTZ R11, R24, R25 ;  /* 0x00000019180b7221 */ /* 0x001fe20000010000 */
[----:B------:R-:W-:-:S06]  /*4b40*/  F2FP.BF16.F32.PACK_AB R152, R25, R24 ;  /* 0x000000181998723e */ /* 0x000fcc00000010ff */
[----:B------:R-:W-:Y:S01]  /*4b50*/  MUFU.EX2 R32, R32 ;  /* 0x0000002000207308 */ /* 0x000fe20000000800 */
[----:B---3--:R-:W-:-:S07]  /*4b60*/  FMNMX.FTZ R5, R0, R5, !PT ;  /* 0x0000000500057209 */ /* 0x008fce0007810000 */
[----:B------:R-:W0:Y:S01]  /*4b70*/  MUFU.EX2 R33, R33 ;  /* 0x0000002100217308 */ /* 0x000e220000000800 */
[----:B------:R-:W3:Y:S01]  /*4b80*/  SHFL.BFLY PT, R0, R5, 0x1, 0x1f ;  /* 0x0c201f0005007f89 */ /* 0x000ee200000e0000 */
[----:B----4-:R-:W-:-:S06]  /*4b90*/  F2FP.BF16.F32.PACK_AB R154, R29, R28 ;  /* 0x0000001c1d9a723e */ /* 0x010fcc00000010ff */
[----:B------:R-:W-:Y:S08]  /*4ba0*/  MUFU.EX2 R36, R36 ;  /* 0x0000002400247308 */ /* 0x000ff00000000800 */
[----:B------:R-:W4:Y:S01]  /*4bb0*/  MUFU.EX2 R37, R37 ;  /* 0x0000002500257308 */ /* 0x000f220000000800 */
[----:B0-----:R-:W-:-:S07]  /*4bc0*/  F2FP.BF16.F32.PACK_AB R156, R33, R32 ;  /* 0x00000020219c723e */ /* 0x001fce00000010ff */
[----:B------:R-:W-:Y:S01]  /*4bd0*/  MUFU.EX2 R40, R40 ;  /* 0x0000002800287308 */ /* 0x000fe20000000800 */
[----:B---3--:R-:W-:-:S04]  /*4be0*/  FMNMX.FTZ R0, R5, R0, !PT ;  /* 0x0000000005007209 */ /* 0x008fc80007810000 */
[C---:B------:R-:W-:Y:S01]  /*4bf0*/  FSETP.NEU.FTZ.AND P1, PT, R0.reuse, -INF , PT ;  /* 0xff8000000000780b */ /* 0x040fe20003f3d000 */
[----:B------:R-:W-:Y:S02]  /*4c00*/  FMUL.FTZ R5, R0, UR10 ;  /* 0x0000000a00057c20 */ /* 0x000fe40008410000 */
[----:B------:R-:W0:Y:S01]  /*4c10*/  MUFU.EX2 R41, R41 ;  /* 0x0000002900297308 */ /* 0x000e220000000800 */
[----:B----4-:R-:W-:Y:S02]  /*4c20*/  F2FP.BF16.F32.PACK_AB R158, R37, R36 ;  /* 0x00000024259e723e */ /* 0x010fe400000010ff */
[----:B------:R-:W-:-:S05]  /*4c30*/  FSEL R9, R5, RZ, P1 ;  /* 0x000000ff05097208 */ /* 0x000fca0000800000 */
[--C-:B------:R-:W-:Y:S01]  /*4c40*/  FFMA.FTZ R26, R26, UR10, -R9.reuse ;  /* 0x0000000a1a1a7c23 */ /* 0x100fe20008010809 */
[--C-:B------:R-:W-:Y:S01]  /*4c50*/  FFMA.FTZ R27, R27, UR10, -R9.reuse ;  /* 0x0000000a1b1b7c23 */ /* 0x100fe20008010809 */
[--C-:B------:R-:W-:Y:S01]  /*4c60*/  FFMA.FTZ R30, R30, UR10, -R9.reuse ;  /* 0x0000000a1e1e7c23 */ /* 0x100fe20008010809 */
[--C-:B------:R-:W-:Y:S01]  /*4c70*/  FFMA.FTZ R31, R31, UR10, -R9.reuse ;  /* 0x0000000a1f1f7c23 */ /* 0x100fe20008010809 */
[--C-:B------:R-:W-:Y:S01]  /*4c80*/  FFMA.FTZ R34, R34, UR10, -R9.reuse ;  /* 0x0000000a22227c23 */ /* 0x100fe20008010809 */
[--C-:B------:R-:W-:Y:S01]  /*4c90*/  FFMA.FTZ R35, R35, UR10, -R9.reuse ;  /* 0x0000000a23237c23 */ /* 0x100fe20008010809 */
[----:B------:R-:W-:Y:S01]  /*4ca0*/  MUFU.EX2 R26, R26 ;  /* 0x0000001a001a7308 */ /* 0x000fe20000000800 */
[--C-:B------:R-:W-:Y:S01]  /*4cb0*/  FFMA.FTZ R38, R38, UR10, -R9.reuse ;  /* 0x0000000a26267c23 */ /* 0x100fe20008010809 */
[--C-:B------:R-:W-:Y:S01]  /*4cc0*/  FFMA.FTZ R39, R39, UR10, -R9.reuse ;  /* 0x0000000a27277c23 */ /* 0x100fe20008010809 */
[--C-:B------:R-:W-:Y:S01]  /*4cd0*/  FFMA.FTZ R42, R42, UR10, -R9.reuse ;  /* 0x0000000a2a2a7c23 */ /* 0x100fe20008010809 */
[--C-:B------:R-:W-:Y:S01]  /*4ce0*/  FFMA.FTZ R43, R43, UR10, -R9.reuse ;  /* 0x0000000a2b2b7c23 */ /* 0x100fe20008010809 */
[--C-:B------:R-:W-:Y:S01]  /*4cf0*/  FFMA.FTZ R46, R46, UR10, -R9.reuse ;  /* 0x0000000a2e2e7c23 */ /* 0x100fe20008010809 */
[--C-:B------:R-:W-:Y:S01]  /*4d00*/  FFMA.FTZ R47, R47, UR10, -R9.reuse ;  /* 0x0000000a2f2f7c23 */ /* 0x100fe20008010809 */
[--C-:B------:R-:W-:Y:S01]  /*4d10*/  FFMA.FTZ R50, R50, UR10, -R9.reuse ;  /* 0x0000000a32327c23 */ /* 0x100fe20008010809 */
[----:B------:R-:W3:Y:S01]  /*4d20*/  MUFU.EX2 R27, R27 ;  /* 0x0000001b001b7308 */ /* 0x000ee20000000800 */
[--C-:B------:R-:W-:Y:S01]  /*4d30*/  FFMA.FTZ R51, R51, UR10, -R9.reuse ;  /* 0x0000000a33337c23 */ /* 0x100fe20008010809 */
[--C-:B------:R-:W-:Y:S01]  /*4d40*/  FFMA.FTZ R54, R54, UR10, -R9.reuse ;  /* 0x0000000a36367c23 */ /* 0x100fe20008010809 */
[----:B------:R-:W-:Y:S01]  /*4d50*/  FFMA.FTZ R9, R55, UR10, -R9 ;  /* 0x0000000a37097c23 */ /* 0x000fe20008010809 */
[----:B0-----:R-:W-:-:S04]  /*4d60*/  F2FP.BF16.F32.PACK_AB R160, R41, R40 ;  /* 0x0000002829a0723e */ /* 0x001fc800000010ff */
[----:B------:R-:W-:Y:S08]  /*4d70*/  MUFU.EX2 R30, R30 ;  /* 0x0000001e001e7308 */ /* 0x000ff00000000800 */
[----:B------:R-:W0:Y:S01]  /*4d80*/  MUFU.EX2 R31, R31 ;  /* 0x0000001f001f7308 */ /* 0x000e220000000800 */
[----:B---3--:R-:W-:-:S07]  /*4d90*/  F2FP.BF16.F32.PACK_AB R153, R27, R26 ;  /* 0x0000001a1b99723e */ /* 0x008fce00000010ff */
[----:B------:R-:W3:Y:S08]  /*4da0*/  MUFU.EX2 R34, R34 ;  /* 0x0000002200227308 */ /* 0x000ef00000000800 */
[----:B------:R4:W-:Y:S01]  /*4db0*/  MUFU.EX2 R5, R6 ;  /* 0x0000000600057308 */ /* 0x0009e20000000800 */
[----:B0-----:R-:W-:-:S05]  /*4dc0*/  F2FP.BF16.F32.PACK_AB R155, R31, R30 ;  /* 0x0000001e1f9b723e */ /* 0x001fca00000010ff */
[----:B------:R0:W-:Y:S02]  /*4dd0*/  STSM.16.M88.4 [R18+0x26800], R152 ;  /* 0x0268009812007844 */ /* 0x0001e40000000200 */
[----:B------:R-:W5:Y:S01]  /*4de0*/  MUFU.EX2 R35, R35 ;  /* 0x0000002300237308 */ /* 0x000f620000000800 */
[----:B----4-:R-:W-:Y:S01]  /*4df0*/  FADD.FTZ R6, R28, R11 ;  /* 0x0000000b1c067221 */ /* 0x010fe20000010000 */
[----:B------:R-:W-:-:S03]  /*4e00*/  FADD.FTZ R11, R26, R27 ;  /* 0x0000001b1a0b7221 */ /* 0x000fc60000010000 */
[----:B------:R-:W-:Y:S01]  /*4e10*/  FADD.FTZ R13, R29, R6 ;  /* 0x000000061d0d7221 */ /* 0x000fe20000010000 */
[----:B------:R-:W-:Y:S02]  /*4e20*/  FADD.FTZ R6, R30, R11 ;  /* 0x0000000b1e067221 */ /* 0x000fe40000010000 */
[----:B------:R-:W4:Y:S01]  /*4e30*/  MUFU.EX2 R38, R38 ;  /* 0x0000002600267308 */ /* 0x000f220000000800 */
[----:B------:R-:W-:Y:S01]  /*4e40*/  FADD.FTZ R10, R32, R13 ;  /* 0x0000000d200a7221 */ /* 0x000fe20000010000 */
[----:B------:R-:W-:-:S03]  /*4e50*/  FADD.FTZ R11, R31, R6 ;  /* 0x000000061f0b7221 */ /* 0x000fc60000010000 */
[----:B------:R-:W-:Y:S01]  /*4e60*/  FADD.FTZ R13, R33, R10 ;  /* 0x0000000a210d7221 */ /* 0x000fe20000010000 */
[----:B---3--:R-:W-:Y:S02]  /*4e70*/  FADD.FTZ R6, R34, R11 ;  /* 0x0000000b22067221 */ /* 0x008fe40000010000 */
[----:B------:R-:W3:Y:S01]  /*4e80*/  MUFU.EX2 R39, R39 ;  /* 0x0000002700277308 */ /* 0x000ee20000000800 */
[----:B------:R-:W-:Y:S01]  /*4e90*/  FADD.FTZ R10, R36, R13 ;  /* 0x0000000d240a7221 */ /* 0x000fe20000010000 */
[C---:B-----5:R-:W-:Y:S01]  /*4ea0*/  FADD.FTZ R11, R35.reuse, R6 ;  /* 0x00000006230b7221 */ /* 0x060fe20000010000 */
[----:B------:R-:W-:Y:S02]  /*4eb0*/  F2FP.BF16.F32.PACK_AB R157, R35, R34 ;  /* 0x00000022239d723e */ /* 0x000fe400000010ff */
[----:B------:R-:W-:-:S03]  /*4ec0*/  FADD.FTZ R13, R37, R10 ;  /* 0x0000000a250d7221 */ /* 0x000fc60000010000 */
[----:B------:R-:W5:Y:S01]  /*4ed0*/  MUFU.EX2 R42, R42 ;  /* 0x0000002a002a7308 */ /* 0x000f620000000800 */
[----:B----4-:R-:W-:Y:S01]  /*4ee0*/  FADD.FTZ R6, R38, R11 ;  /* 0x0000000b26067221 */ /* 0x010fe20000010000 */
[----:B------:R-:W-:-:S04]  /*4ef0*/  FADD.FTZ R10, R40, R13 ;  /* 0x0000000d280a7221 */ /* 0x000fc80000010000 */
[----:B------:R-:W-:Y:S02]  /*4f00*/  FADD.FTZ R13, R41, R10 ;  /* 0x0000000a290d7221 */ /* 0x000fe40000010000 */
[----:B------:R-:W4:Y:S01]  /*4f10*/  MUFU.EX2 R43, R43 ;  /* 0x0000002b002b7308 */ /* 0x000f220000000800 */
[C---:B---3--:R-:W-:Y:S01]  /*4f20*/  FADD.FTZ R11, R39.reuse, R6 ;  /* 0x00000006270b7221 */ /* 0x048fe20000010000 */
[----:B------:R-:W-:-:S05]  /*4f30*/  F2FP.BF16.F32.PACK_AB R159, R39, R38 ;  /* 0x00000026279f723e */ /* 0x000fca00000010ff */
[----:B------:R0:W-:Y:S01]  /*4f40*/  STSM.16.M88.4 [R19], R156 ;  /* 0x0000009c13007844 */ /* 0x0001e20000000200 */
[----:B------:R-:W3:Y:S01]  /*4f50*/  MUFU.EX2 R44, R44 ;  /* 0x0000002c002c7308 */ /* 0x000ee20000000800 */
[----:B-----5:R-:W-:-:S07]  /*4f60*/  FADD.FTZ R6, R42, R11 ;  /* 0x0000000b2a067221 */ /* 0x020fce0000010000 */
[----:B------:R-:W5:Y:S01]  /*4f70*/  MUFU.EX2 R46, R46 ;  /* 0x0000002e002e7308 */ /* 0x000f620000000800 */
[C---:B----4-:R-:W-:Y:S01]  /*4f80*/  FADD.FTZ R11, R43.reuse, R6 ;  /* 0x000000062b0b7221 */ /* 0x050fe20000010000 */
[----:B------:R-:W-:-:S06]  /*4f90*/  F2FP.BF16.F32.PACK_AB R161, R43, R42 ;  /* 0x0000002a2ba1723e */ /* 0x000fcc00000010ff */
[----:B------:R-:W4:Y:S01]  /*4fa0*/  MUFU.EX2 R45, R45 ;  /* 0x0000002d002d7308 */ /* 0x000f220000000800 */
[----:B---3--:R-:W-:-:S07]  /*4fb0*/  FADD.FTZ R6, R44, R13 ;  /* 0x0000000d2c067221 */ /* 0x008fce0000010000 */
[----:B------:R-:W3:Y:S01]  /*4fc0*/  MUFU.EX2 R47, R47 ;  /* 0x0000002f002f7308 */ /* 0x000ee20000000800 */
[----:B-----5:R-:W-:-:S07]  /*4fd0*/  FADD.FTZ R10, R46, R11 ;  /* 0x0000000b2e0a7221 */ /* 0x020fce0000010000 */
[----:B------:R-:W-:Y:S01]  /*4fe0*/  MUFU.EX2 R48, R48 ;  /* 0x0000003000307308 */ /* 0x000fe20000000800 */
[C---:B----4-:R-:W-:Y:S01]  /*4ff0*/  F2FP.BF16.F32.PACK_AB R162, R45.reuse, R44 ;  /* 0x0000002c2da2723e */ /* 0x050fe200000010ff */
[----:B------:R-:W-:-:S06]  /*5000*/  FADD.FTZ R45, R45, R6 ;  /* 0x000000062d2d7221 */ /* 0x000fcc0000010000 */
[----:B------:R-:W4:Y:S01]  /*5010*/  MUFU.EX2 R49, R49 ;  /* 0x0000003100317308 */ /* 0x000f220000000800 */
[C---:B---3--:R-:W-:Y:S01]  /*5020*/  F2FP.BF16.F32.PACK_AB R163, R47.reuse, R46 ;  /* 0x0000002e2fa3723e */ /* 0x048fe200000010ff */
[----:B------:R-:W-:-:S04]  /*5030*/  FADD.FTZ R47, R47, R10 ;  /* 0x0000000a2f2f7221 */ /* 0x000fc80000010000 */
[----:B------:R0:W-:Y:S02]  /*5040*/  STSM.16.M88.4 [R23], R160 ;  /* 0x000000a017007844 */ /* 0x0001e40000000200 */
[----:B------:R-:W-:Y:S08]  /*5050*/  MUFU.EX2 R50, R50 ;  /* 0x0000003200327308 */ /* 0x000ff00000000800 */
[----:B------:R-:W3:Y:S01]  /*5060*/  MUFU.EX2 R51, R51 ;  /* 0x0000003300337308 */ /* 0x000ee20000000800 */
[----:B----4-:R-:W-:Y:S01]  /*5070*/  F2FP.BF16.F32.PACK_AB R164, R49, R48 ;  /* 0x0000003031a4723e */ /* 0x010fe200000010ff */
[----:B------:R-:W-:-:S04]  /*5080*/  FADD.FTZ R48, R48, R45 ;  /* 0x0000002d30307221 */ /* 0x000fc80000010000 */
[----:B------:R-:W-:Y:S02]  /*5090*/  FADD.FTZ R49, R49, R48 ;  /* 0x0000003031317221 */ /* 0x000fe40000010000 */
[----:B------:R-:W4:Y:S08]  /*50a0*/  MUFU.EX2 R52, R52 ;  /* 0x0000003400347308 */ /* 0x000f300000000800 */
[----:B------:R-:W5:Y:S01]  /*50b0*/  MUFU.EX2 R54, R54 ;  /* 0x0000003600367308 */ /* 0x000f620000000800 */
[----:B---3--:R-:W-:Y:S01]  /*50c0*/  F2FP.BF16.F32.PACK_AB R165, R51, R50 ;  /* 0x0000003233a5723e */ /* 0x008fe200000010ff */
[----:B------:R-:W-:-:S04]  /*50d0*/  FADD.FTZ R50, R50, R47 ;  /* 0x0000002f32327221 */ /* 0x000fc80000010000 */
[----:B------:R-:W-:Y:S02]  /*50e0*/  FADD.FTZ R51, R51, R50 ;  /* 0x0000003233337221 */ /* 0x000fe40000010000 */
[----:B------:R-:W3:Y:S01]  /*50f0*/  MUFU.EX2 R9, R9 ;  /* 0x0000000900097308 */ /* 0x000ee20000000800 */
[----:B----4-:R-:W-:Y:S01]  /*5100*/  F2FP.BF16.F32.PACK_AB R166, R5, R52 ;  /* 0x0000003405a6723e */ /* 0x010fe200000010ff */
[----:B------:R-:W-:-:S04]  /*5110*/  FADD.FTZ R52, R52, R49 ;  /* 0x0000003134347221 */ /* 0x000fc80000010000 */
[----:B------:R-:W-:Y:S01]  /*5120*/  FADD.FTZ R5, R5, R52 ;  /* 0x0000003405057221 */ /* 0x000fe20000010000 */
[----:B-----5:R-:W-:Y:S01]  /*5130*/  FADD.FTZ R6, R54, R51 ;  /* 0x0000003336067221 */ /* 0x020fe20000010000 */
[----:B---3--:R-:W-:-:S03]  /*5140*/  F2FP.BF16.F32.PACK_AB R167, R9, R54 ;  /* 0x0000003609a7723e */ /* 0x008fc600000010ff */
[----:B------:R-:W-:Y:S02]  /*5150*/  FADD.FTZ R6, R9, R6 ;  /* 0x0000000609067221 */ /* 0x000fe40000010000 */
[----:B------:R0:W-:Y:S01]  /*5160*/  STSM.16.M88.4 [R22], R164 ;  /* 0x000000a416007844 */ /* 0x0001e20000000200 */
[----:B------:R-:W-:Y:S05]  /*5170*/  @!P0 BRA `(.L_x_370) ;  /* 0x0000000000048947 */ /* 0x000fea0003800000 */
[----:B------:R-:W-:Y:S01]  /*5180*/  BPT.TRAP 0x1 ;  /* 0x000000040000795c */ /* 0x000fe20000300000 */
.L_x_370:
[----:B------:R3:W4:Y:S01]  /*5190*/  SYNCS.PHASECHK.TRANS64.TRYWAIT P1, [R7+URZ+0x28c50], R8 ;  /* 0x028c5008070075a7 */ /* 0x000722000802017f */
[----:B------:R-:W-:Y:S05]  /*51a0*/  @!P0 BRA `(.L_x_371) ;  /* 0x0000000000048947 */ /* 0x000fea0003800000 */
[----:B------:R-:W-:Y:S01]  /*51b0*/  BPT.TRAP 0x1 ;  /* 0x000000040000795c */ /* 0x000fe20000300000 */
.L_x_371:
[----:B------:R-:W-:Y:S01]  /*51c0*/  ULOP3.LUT UR54, UR54, 0x2000000, URZ, 0xfc, !UPT ;  /* 0x0200000036367892 */ /* 0x000fe2000f8efc3f */
[----:B----4-:R-:W-:Y:S11]  /*51d0*/  @P1 BRA `(.L_x_372) ;  /* 0x0000000000081947 */ /* 0x010ff60003800000 */
[----:B------:R-:W4:Y:S02]  /*51e0*/  SYNCS.PHASECHK.TRANS64.TRYWAIT P1, [R7+URZ+0x28c50], R8 ;  /* 0x028c5008070075a7 */ /* 0x000f24000802017f */
[----:B----4-:R-:W-:Y:S05]  /*51f0*/  @!P1 BRA `(.L_x_373) ;  /* 0x000000cc00509947 */ /* 0x010fea0003800000 */
.L_x_372:
[----:B------:R-:W-:Y:S01]  /*5200*/  ULEA UR11, UR48, UR54, 0xc ;  /* 0x00000036300b7291 */ /* 0x000fe2000f8e603f */
[----:B------:R-:W-:Y:S01]  /*5210*/  WARPGROUP.ARRIVE ;  /* 0x00000000000079c5 */ /* 0x000fe20000000000 */
[----:B------:R-:W-:-:S05]  /*5220*/  UMOV UR7, 0x40000040 ;  /* 0x4000004000077882 */ /* 0x000fca0000000000 */
[----:B------:R-:W-:Y:S02]  /*5230*/  UMOV UR6, UR11 ;  /* 0x0000000b00067c82 */ /* 0x000fe40008000000 */
[----:B------:R-:W-:Y:S01]  /*5240*/  HGMMA.64x256x16.F32.BF16 R24, R152, gdesc[UR4].tnspB, RZ, !UPT, gsb0 ;  /* 0x43e0000498187df0 */ /* 0x000fe2000c0018ff */
        /* <DEDUP_REMOVED lines=24> */
[----:B-----5:R-:W5:Y:S02]  /*53d0*/  FENCE.VIEW.ASYNC.S ;  /* 0x00000000000073c6 */ /* 0x020f640000000000 */
[----:B-----5:R-:W-:Y:S01]  /*53e0*/  NOP ;  /* 0x0000000000007918 */ /* 0x020fe20000000000 */
[----:B------:R-:W-:Y:S06]  /*53f0*/  BAR.ARV 0xe, 0x100 ;  /* 0x0384000000007b1d */ /* 0x000fec0000002000 */
[----:B------:R-:W-:Y:S05]  /*5400*/  @!P0 BRA `(.L_x_374) ;  /* 0x0000000000048947 */ /* 0x000fea0003800000 */
[----:B------:R-:W-:Y:S01]  /*5410*/  BPT.TRAP 0x1 ;  /* 0x000000040000795c */ /* 0x000fe20000300000 */
.L_x_374:
[----:B------:R-:W-:Y:S01]  /*5420*/  R2UR UR6, R7 ;  /* 0x00000000070672ca */ /* 0x000fe200000e0000 */
[----:B------:R-:W-:-:S04]  /*5430*/  UIADD3 UR20, UR52, -0x2, URZ ;  /* 0xfffffffe34147890 */ /* 0x000fc8000fffe03f */
[----:B------:R-:W-:-:S06]  /*5440*/  UISETP.GE.AND UP0, UPT, UR20, UR49, UPT ;  /* 0x000000311400728c */ /* 0x000fcc000bf06270 */
[----:B------:R-:W-:Y:S02]  /*5450*/  PLOP3.LUT P1, PT, PT, PT, UP0, 0x80, 0x0 ;  /* 0x000000000000781c */ /* 0x000fe40003f2f008 */
[----:B------:R-:W-:-:S04]  /*5460*/  UIADD3 UR6, UR6, 0x28c60, URZ ;  /* 0x00028c6006067890 */ /* 0x000fc8000fffe03f */
[----:B------:R-:W-:-:S09]  /*5470*/  UPRMT UR6, UR38, 0x654, UR6 ;  /* 0x0000065426067896 */ /* 0x000fd20008000006 */
[----:B------:R-:W-:Y:S01]  /*5480*/  SYNCS.ARRIVE.TRANS64.RED.A1T0 RZ, [UR6], RZ ;  /* 0x000000ffffff79a7 */ /* 0x000fe20008100406 */
[----:B------:R-:W-:Y:S05]  /*5490*/  @!P1 BRA `(.L_x_375) ;  /* 0x0000001800509947 */ /* 0x000fea0003800000 */
[----:B------:R-:W-:Y:S01]  /*54a0*/  IMAD.MOV.U32 R9, RZ, RZ, R0 ;  /* 0x000000ffff097224 */ /* 0x000fe200078e0000 */
[----:B------:R-:W-:Y:S01]  /*54b0*/  UMOV UR23, UR48 ;  /* 0x0000003000177c82 */ /* 0x000fe20008000000 */
[----:B-1234-:R-:W-:Y:S01]  /*54c0*/  IMAD.MOV.U32 R8, RZ, RZ, R4 ;  /* 0x000000ffff087224 */ /* 0x01efe200078e0004 */
[----:B------:R-:W-:-:S06]  /*54d0*/  ULDC UR21, c[0x0][0x988] ;  /* 0x0002620000157ab9 */ /* 0x000fcc0000000800 */
.L_x_386:
[----:B------:R-:W-:Y:S01]  /*54e0*/  UIADD3 UR48, UR23, 0x1, URZ ;  /* 0x0000000117307890 */ /* 0x000fe2000fffe03f */
[----:B------:R-:W-:Y:S01]  /*54f0*/  UMOV UR6, UR20 ;  /* 0x0000001400067c82 */ /* 0x000fe20008000000 */
[----:B------:R-:W-:Y:S02]  /*5500*/  UIADD3 UR20, UR20, -0x1, URZ ;  /* 0xffffffff14147890 */ /* 0x000fe4000fffe03f */
[----:B------:R-:W-:-:S04]  /*5510*/  UISETP.NE.AND UP0, UPT, UR48, 0x2, UPT ;  /* 0x000000023000788c */ /* 0x000fc8000bf05270 */
[----:B------:R-:W-:Y:S02]  /*5520*/  USEL UR7, URZ, 0x1, UP0 ;  /* 0x000000013f077887 */ /* 0x000fe40008000000 */
[----:B------:R-:W-:Y:S02]  /*5530*/  USEL UR48, UR48, URZ, UP0 ;  /* 0x0000003f30307287 */ /* 0x000fe40008000000 */
[----:B------:R-:W-:Y:S02]  /*5540*/  ULOP3.LUT UR36, UR36, UR7, URZ, 0x3c, !UPT ;  /* 0x0000000724247292 */ /* 0x000fe4000f8e3c3f */
[----:B------:R-:W-:Y:S01]  /*5550*/  UISETP.GT.AND UP0, UPT, UR6, UR49, UPT ;  /* 0x000000310600728c */ /* 0x000fe2000bf04270 */
[----:B-12---:R-:W-:Y:S10]  /*5560*/  @!P0 BRA `(.L_x_376) ;  /* 0x0000000000048947 */ /* 0x006ff40003800000 */
[----:B------:R-:W-:Y:S01]  /*5570*/  BPT.TRAP 0x1 ;  /* 0x000000040000795c */ /* 0x000fe20000300000 */
.L_x_376:
[----:B------:R-:W-:Y:S01]  /*5580*/  ULEA UR22, UR48, UR39, 0x3 ;  /* 0x0000002730167291 */ /* 0x000fe2000f8e183f */
[----:B------:R-:W-:-:S05]  /*5590*/  IMAD.U32 R7, RZ, RZ, UR36 ;  /* 0x00000024ff077e24 */ /* 0x000fca000f8e00ff */
[----:B------:R-:W-:-:S04]  /*55a0*/  SHF.L.U32 R7, R7, 0x1f, RZ ;  /* 0x0000001f07077819 */ /* 0x000fc800000006ff */
[----:B------:R1:W2:Y:S01]  /*55b0*/  SYNCS.PHASECHK.TRANS64.TRYWAIT P1, [UR22+0x28c30], R7 ;  /* 0x028c3007ff0075a7 */ /* 0x0002a20008020156 */
[----:B------:R-:W-:Y:S05]  /*55c0*/  @!P0 BRA `(.L_x_377) ;  /* 0x0000000000048947 */ /* 0x000fea0003800000 */
[----:B------:R-:W-:Y:S01]  /*55d0*/  BPT.TRAP 0x1 ;  /* 0x000000040000795c */ /* 0x000fe20000300000 */
.L_x_377:
[----:B--2---:R-:W-:Y:S05]  /*55e0*/  @P1 BRA `(.L_x_378) ;  /* 0x0000000000081947 */ /* 0x004fea0003800000 */
[----:B------:R-:W2:Y:S02]  /*55f0*/  SYNCS.PHASECHK.TRANS64.TRYWAIT P1, [UR22+0x28c30], R7 ;  /* 0x028c3007ff0075a7 */ /* 0x000ea40008020156 */
[----:B--2---:R-:W-:Y:S05]  /*5600*/  @!P1 BRA `(.L_x_379) ;  /* 0x000000c800609947 */ /* 0x004fea0003800000 */
.L_x_378:
[----:B------:R-:W-:Y:S01]  /*5610*/  R2UR UR18, R3 ;  /* 0x00000000031272ca */ /* 0x000fe200000e0000 */
[----:B------:R-:W-:Y:S01]  /*5620*/  UIADD3 UR6, UR39, 0x20400, URZ ;  /* 0x0002040027067890 */ /* 0x000fe2000fffe03f */
[----:B0-----:R-:W-:Y:S01]  /*5630*/  WARPGROUP.ARRIVE ;  /* 0x00000000000079c5 */ /* 0x001fe20000000000 */
        /* <DEDUP_REMOVED lines=10> */
[----:B------:R-:W-:Y:S02]  /*56e0*/  UIADD3 UR10, UR18, 0x4, URZ ;  /* 0x00000004120a7890 */ /* 0x000fe4000fffe03f */
[----:B------:R-:W-:-:S03]  /*56f0*/  UIADD3 UR14, UR18, 0x6, URZ ;  /* 0x00000006120e7890 */ /* 0x000fc6000fffe03f */
[----:B------:R-:W-:Y:S03]  /*5700*/  HGMMA.64x64x16.F32.BF16 R152, gdesc[UR16], RZ, !UPT, gsb0 ;  /* 0x00e00000109879f0 */ /* 0x000fe6000c0018ff */
        /* <DEDUP_REMOVED lines=12> */
.L_x_380:
[----:B--2---:R-:W-:Y:S01]  /*57d0*/  FMNMX.FTZ R0, R152, R8, !PT ;  /* 0x0000000898007209 */ /* 0x004fe20007810000 */
[----:B------:R-:W-:Y:S01]  /*57e0*/  UMOV UR10, UR21 ;  /* 0x00000015000a7c82 */ /* 0x000fe20008000000 */
[----:B------:R-:W-:Y:S01]  /*57f0*/  ISETP.NE.AND P1, PT, R17, RZ, PT ;  /* 0x000000ff1100720c */ /* 0x000fe20003f25270 */
[----:B------:R-:W-:Y:S01]  /*5800*/  UIADD3 UR6, UR22, 0x28c40, URZ ;  /* 0x00028c4016067890 */ /* 0x000fe2000fffe03f */
[----:B------:R-:W-:Y:S01]  /*5810*/  FMNMX.FTZ R0, R153, R0, !PT ;  /* 0x0000000099007209 */ /* 0x000fe20007810000 */
[----:B------:R-:W-:Y:S02]  /*5820*/  IMAD.U32 R12, RZ, RZ, UR23 ;  /* 0x00000017ff0c7e24 */ /* 0x000fe4000f8e00ff */
[----:B------:R-:W-:Y:S01]  /*5830*/  UPRMT UR6, UR38, 0x654, UR6 ;  /* 0x0000065426067896 */ /* 0x000fe20008000006 */
[----:B------:R-:W-:-:S04]  /*5840*/  FMNMX.FTZ R0, R156, R0, !PT ;  /* 0x000000009c007209 */ /* 0x000fc80007810000 */
[----:B------:R-:W-:-:S03]  /*5850*/  FMNMX.FTZ R0, R157, R0, !PT ;  /* 0x000000009d007209 */ /* 0x000fc60007810000 */
[----:B------:R-:W-:Y:S01]  /*5860*/  @!P1 IMAD R12, R12, 0x40, R16 ;  /* 0x000000400c0c9824 */ /* 0x000fe200078e0210 */
[----:B------:R-:W-:Y:S01]  /*5870*/  FMNMX.FTZ R0, R160, R0, !PT ;  /* 0x00000000a0007209 */ /* 0x000fe20007810000 */
[----:B------:R-:W-:Y:S03]  /*5880*/  SYNCS.ARRIVE.TRANS64.RED.A1T0 RZ, [UR6], RZ ;  /* 0x000000ffffff79a7 */ /* 0x000fe60008100406 */
[----:B------:R-:W-:Y:S02]  /*5890*/  FMNMX.FTZ R0, R161, R0, !PT ;  /* 0x00000000a1007209 */ /* 0x000fe40007810000 */
[----:B------:R-:W-:Y:S02]  /*58a0*/  @!P1 LEA R12, R12, UR39, 0x2 ;  /* 0x000000270c0c9c11 */ /* 0x000fe4000f8e10ff */
        /* <DEDUP_REMOVED lines=10> */
[----:B------:R-:W0:Y:S02]  /*5950*/  SHFL.BFLY PT, R4, R0, 0x2, 0x1f ;  /* 0x0c401f0000047f89 */ /* 0x000e2400000e0000 */
[----:B0-----:R-:W-:-:S05]  /*5960*/  FMNMX.FTZ R4, R0, R4, !PT ;  /* 0x0000000400047209 */ /* 0x001fca0007810000 */
[----:B------:R-:W0:Y:S02]  /*5970*/  SHFL.BFLY PT, R0, R4, 0x1, 0x1f ;  /* 0x0c201f0004007f89 */ /* 0x000e2400000e0000 */
[----:B0-----:R-:W-:-:S05]  /*5980*/  FMNMX.FTZ R4, R4, R0, !PT ;  /* 0x0000000004047209 */ /* 0x001fca0007810000 */
[C---:B------:R-:W-:Y:S01]  /*5990*/  FMUL.FTZ R0, R4.reuse, UR10 ;  /* 0x0000000a04007c20 */ /* 0x040fe20008410000 */
[----:B------:R-:W-:-:S03]  /*59a0*/  FADD.FTZ R8, -R4, R8 ;  /* 0x0000000804087221 */ /* 0x000fc60000010100 */
[--C-:B------:R-:W-:Y:S01]  /*59b0*/  FFMA.FTZ R152, R152, UR10, -R0.reuse ;  /* 0x0000000a98987c23 */ /* 0x100fe20008010800 */
[----:B------:R-:W-:Y:S01]  /*59c0*/  FMUL.FTZ R8, R8, UR10 ;  /* 0x0000000a08087c20 */ /* 0x000fe20008410000 */
        /* <DEDUP_REMOVED lines=12> */
[----:B------:R-:W0:Y:S01]  /*5a90*/  MUFU.EX2 R8, R8 ;  /* 0x0000000800087308 */ /* 0x000e220000000800 */
[--C-:B------:R-:W-:Y:S01]  /*5aa0*/  FFMA.FTZ R176, R176, UR10, -R0.reuse ;  /* 0x0000000ab0b07c23 */ /* 0x100fe20008010800 */
[--C-:B------:R-:W-:Y:S01]  /*5ab0*/  FFMA.FTZ R177, R177, UR10, -R0.reuse ;  /* 0x0000000ab1b17c23 */ /* 0x100fe20008010800 */
[--C-:B------:R-:W-:Y:S01]  /*5ac0*/  FFMA.FTZ R180, R180, UR10, -R0.reuse ;  /* 0x0000000ab4b47c23 */ /* 0x100fe20008010800 */
[----:B------:R-:W-:-:S04]  /*5ad0*/  FFMA.FTZ R181, R181, UR10, -R0 ;  /* 0x0000000ab5b57c23 */ /* 0x000fc80008010800 */
[----:B------:R-:W2:Y:S08]  /*5ae0*/  MUFU.EX2 R153, R153 ;  /* 0x0000009900997308 */ /* 0x000eb00000000800 */
[----:B------:R-:W3:Y:S01]  /*5af0*/  MUFU.EX2 R156, R156 ;  /* 0x0000009c009c7308 */ /* 0x000ee20000000800 */
[----:B0-----:R-:W-:Y:S01]  /*5b00*/  FFMA.FTZ R0, R8, R5, R152 ;  /* 0x0000000508007223 */ /* 0x001fe20000010098 */
[----:B------:R-:W-:Y:S01]  /*5b10*/  @!P1 STS [R12+0x28800], R8 ;  /* 0x028800080c009388 */ /* 0x000fe20000000800 */
[-C--:B------:R-:W-:Y:S01]  /*5b20*/  FMUL.FTZ R24, R24, R8.reuse ;  /* 0x0000000818187220 */ /* 0x080fe20000410000 */
[-C--:B------:R-:W-:Y:S01]  /*5b30*/  FMUL.FTZ R25, R25, R8.reuse ;  /* 0x0000000819197220 */ /* 0x080fe20000410000 */
[-C--:B------:R-:W-:Y:S01]  /*5b40*/  FMUL.FTZ R28, R28, R8.reuse ;  /* 0x000000081c1c7220 */ /* 0x080fe20000410000 */
[-C--:B------:R-:W-:Y:S01]  /*5b50*/  FMUL.FTZ R29, R29, R8.reuse ;  /* 0x000000081d1d7220 */ /* 0x080fe20000410000 */
[----:B------:R-:W-:Y:S01]  /*5b60*/  FMUL.FTZ R32, R32, R8 ;  /* 0x0000000820207220 */ /* 0x000fe20000410000 */
[----:B------:R-:W0:Y:S01]  /*5b70*/  MUFU.EX2 R157, R157 ;  /* 0x0000009d009d7308 */ /* 0x000e220000000800 */
[C---:B--2---:R-:W-:Y:S01]  /*5b80*/  FADD.FTZ R0, R153.reuse, R0 ;  /* 0x0000000099007221 */ /* 0x044fe20000010000 */
[----:B------:R-:W-:Y:S01]  /*5b90*/  F2FP.BF16.F32.PACK_AB R188, R153, R152 ;  /* 0x0000009899bc723e */ /* 0x000fe200000010ff */
[-C--:B------:R-:W-:Y:S01]  /*5ba0*/  FMUL.FTZ R33, R33, R8.reuse ;  /* 0x0000000821217220 */ /* 0x080fe20000410000 */
[-C--:B------:R-:W-:Y:S01]  /*5bb0*/  FMUL.FTZ R36, R36, R8.reuse ;  /* 0x0000000824247220 */ /* 0x080fe20000410000 */
[-C--:B------:R-:W-:Y:S01]  /*5bc0*/  FMUL.FTZ R37, R37, R8.reuse ;  /* 0x0000000825257220 */ /* 0x080fe20000410000 */
[-C--:B------:R-:W-:Y:S01]  /*5bd0*/  FMUL.FTZ R40, R40, R8.reuse ;  /* 0x0000000828287220 */ /* 0x080fe20000410000 */
[-C--:B------:R-:W-:Y:S01]  /*5be0*/  FMUL.FTZ R41, R41, R8.reuse ;  /* 0x0000000829297220 */ /* 0x080fe20000410000 */
[----:B------:R-:W2:Y:S01]  /*5bf0*/  MUFU.EX2 R152, R160 ;  /* 0x000000a000987308 */ /* 0x000ea20000000800 */
[----:B---3--:R-:W-:Y:S01]  /*5c00*/  FADD.FTZ R0, R156, R0 ;  /* 0x000000009c007221 */ /* 0x008fe20000010000 */
[-C--:B------:R-:W-:Y:S01]  /*5c10*/  FMUL.FTZ R44, R44, R8.reuse ;  /* 0x000000082c2c7220 */ /* 0x080fe20000410000 */
[-C--:B------:R-:W-:Y:S01]  /*5c20*/  FMUL.FTZ R45, R45, R8.reuse ;  /* 0x000000082d2d7220 */ /* 0x080fe20000410000 */
[-C--:B------:R-:W-:Y:S01]  /*5c30*/  FMUL.FTZ R48, R48, R8.reuse ;  /* 0x0000000830307220 */ /* 0x080fe20000410000 */
[-C--:B------:R-:W-:Y:S01]  /*5c40*/  FMUL.FTZ R49, R49, R8.reuse ;  /* 0x0000000831317220 */ /* 0x080fe20000410000 */
[-C--:B------:R-:W-:Y:S01]  /*5c50*/  FMUL.FTZ R52, R52, R8.reuse ;  /* 0x0000000834347220 */ /* 0x080fe20000410000 */
[-C--:B------:R-:W-:Y:S01]  /*5c60*/  FMUL.FTZ R53, R53, R8.reuse ;  /* 0x0000000835357220 */ /* 0x080fe20000410000 */
[----:B------:R-:W3:Y:S01]  /*5c70*/  MUFU.EX2 R161, R161 ;  /* 0x000000a100a17308 */ /* 0x000ee20000000800 */
[C---:B0-----:R-:W-:Y:S01]  /*5c80*/  FADD.FTZ R5, R157.reuse, R0 ;  /* 0x000000009d057221 */ /* 0x041fe20000010000 */
[----:B------:R-:W-:Y:S01]  /*5c90*/  FMNMX.FTZ R0, R154, R9, !PT ;  /* 0x000000099a007209 */ /* 0x000fe20007810000 */
[----:B------:R-:W-:Y:S01]  /*5ca0*/  FMUL.FTZ R56, R56, R8 ;  /* 0x0000000838387220 */ /* 0x000fe20000410000 */
[----:B------:R-:W-:Y:S01]  /*5cb0*/  F2FP.BF16.F32.PACK_AB R190, R157, R156 ;  /* 0x0000009c9dbe723e */ /* 0x000fe200000010ff */
[----:B------:R-:W-:Y:S01]  /*5cc0*/  FMUL.FTZ R57, R57, R8 ;  /* 0x0000000839397220 */ /* 0x000fe20000410000 */
[----:B------:R-:W-:Y:S01]  /*5cd0*/  FMNMX.FTZ R0, R155, R0, !PT ;  /* 0x000000009b007209 */ /* 0x000fe20007810000 */
[----:B------:R-:W-:Y:S01]  /*5ce0*/  FMUL.FTZ R60, R60, R8 ;  /* 0x000000083c3c7220 */ /* 0x000fe20000410000 */
[----:B------:R-:W0:Y:S01]  /*5cf0*/  MUFU.EX2 R164, R164 ;  /* 0x000000a400a47308 */ /* 0x000e220000000800 */
[----:B--2---:R-:W-:Y:S01]  /*5d00*/  FADD.FTZ R5, R152, R5 ;  /* 0x0000000598057221 */ /* 0x004fe20000010000 */
[----:B------:R-:W-:Y:S01]  /*5d10*/  FMNMX.FTZ R0, R158, R0, !PT ;  /* 0x000000009e007209 */ /* 0x000fe20007810000 */
[-C--:B------:R-:W-:Y:S01]  /*5d20*/  FMUL.FTZ R61, R61, R8.reuse ;  /* 0x000000083d3d7220 */ /* 0x080fe20000410000 */
[-C--:B------:R-:W-:Y:S01]  /*5d30*/  FMUL.FTZ R64, R64, R8.reuse ;  /* 0x0000000840407220 */ /* 0x080fe20000410000 */
[----:B------:R-:W-:Y:S01]  /*5d40*/  FMUL.FTZ R65, R65, R8 ;  /* 0x0000000841417220 */ /* 0x000fe20000410000 */
[----:B------:R-:W-:Y:S01]  /*5d50*/  FMNMX.FTZ R0, R159, R0, !PT ;  /* 0x000000009f007209 */ /* 0x000fe20007810000 */
[----:B------:R-:W-:Y:S01]  /*5d60*/  FMUL.FTZ R68, R68, R8 ;  /* 0x0000000844447220 */ /* 0x000fe20000410000 */
[----:B------:R-:W2:Y:S01]  /*5d70*/  MUFU.EX2 R165, R165 ;  /* 0x000000a500a57308 */ /* 0x000ea20000000800 */
[----:B---3--:R-:W-:Y:S01]  /*5d80*/  FADD.FTZ R5, R161, R5 ;  /* 0x00000005a1057221 */ /* 0x008fe20000010000 */
[----:B------:R-:W-:Y:S01]  /*5d90*/  FMNMX.FTZ R0, R162, R0, !PT ;  /* 0x00000000a2007209 */ /* 0x000fe20007810000 */
[----:B------:R-:W-:Y:S01]  /*5da0*/  FMUL.FTZ R69, R69, R8 ;  /* 0x0000000845457220 */ /* 0x000fe20000410000 */
[----:B------:R-:W-:Y:S01]  /*5db0*/  F2FP.BF16.F32.PACK_AB R152, R161, R152 ;  /* 0x00000098a198723e */ /* 0x000fe200000010ff */
[----:B------:R-:W-:Y:S01]  /*5dc0*/  FMUL.FTZ R72, R72, R8 ;  /* 0x0000000848487220 */ /* 0x000fe20000410000 */
[----:B------:R-:W-:Y:S01]  /*5dd0*/  FMNMX.FTZ R0, R163, R0, !PT ;  /* 0x00000000a3007209 */ /* 0x000fe20007810000 */
[----:B------:R-:W-:Y:S01]  /*5de0*/  FMUL.FTZ R73, R73, R8 ;  /* 0x0000000849497220 */ /* 0x000fe20000410000 */
[----:B------:R-:W3:Y:S01]  /*5df0*/  MUFU.EX2 R156, R168 ;  /* 0x000000a8009c7308 */ /* 0x000ee20000000800 */
[----:B0-----:R-:W-:Y:S01]  /*5e00*/  FADD.FTZ R5, R164, R5 ;  /* 0x00000005a4057221 */ /* 0x001fe20000010000 */
[----:B------:R-:W-:Y:S01]  /*5e10*/  FMNMX.FTZ R0, R166, R0, !PT ;  /* 0x00000000a6007209 */ /* 0x000fe20007810000 */
[-C--:B------:R-:W-:Y:S01]  /*5e20*/  FMUL.FTZ R76, R76, R8.reuse ;  /* 0x000000084c4c7220 */ /* 0x080fe20000410000 */
[-C--:B------:R-:W-:Y:S01]  /*5e30*/  FMUL.FTZ R77, R77, R8.reuse ;  /* 0x000000084d4d7220 */ /* 0x080fe20000410000 */
        /* <DEDUP_REMOVED lines=11> */
[----:B------:R-:W-:Y:S01]  /*5ef0*/  MUFU.EX2 R173, R173 ;  /* 0x000000ad00ad7308 */ /* 0x000fe20000000800 */
[----:B---3--:R-:W-:Y:S01]  /*5f00*/  FADD.FTZ R5, R156, R5 ;  /* 0x000000059c057221 */ /* 0x008fe20000010000 */
[----:B------:R-:W-:Y:S01]  /*5f10*/  FMNMX.FTZ R0, R174, R0, !PT ;  /* 0x00000000ae007209 */ /* 0x000fe20007810000 */
[-C--:B------:R-:W-:Y:S01]  /*5f20*/  FMUL.FTZ R92, R92, R8.reuse ;  /* 0x000000085c5c7220 */ /* 0x080fe20000410000 */
[-C--:B------:R-:W-:Y:S01]  /*5f30*/  FMUL.FTZ R93, R93, R8.reuse ;  /* 0x000000085d5d7220 */ /* 0x080fe20000410000 */
[----:B------:R-:W-:Y:S01]  /*5f40*/  FMUL.FTZ R96, R96, R8 ;  /* 0x0000000860607220 */ /* 0x000fe20000410000 */
[----:B------:R-:W-:Y:S01]  /*5f50*/  FMNMX.FTZ R0, R175, R0, !PT ;  /* 0x00000000af007209 */ /* 0x000fe20007810000 */
[----:B------:R-:W-:Y:S01]  /*5f60*/  FMUL.FTZ R97, R97, R8 ;  /* 0x0000000861617220 */ /* 0x000fe20000410000 */
[----:B------:R-:W-:Y:S01]  /*5f70*/  MUFU.EX2 R160, R176 ;  /* 0x000000b000a07308 */ /* 0x000fe20000000800 */
[C---:B0-----:R-:W-:Y:S01]  /*5f80*/  FADD.FTZ R5, R169.reuse, R5 ;  /* 0x00000005a9057221 */ /* 0x041fe20000010000 */
[----:B------:R-:W-:Y:S01]  /*5f90*/  FMNMX.FTZ R0, R178, R0, !PT ;  /* 0x00000000b2007209 */ /* 0x000fe20007810000 */
[----:B------:R-:W-:Y:S01]  /*5fa0*/  FMUL.FTZ R100, R100, R8 ;  /* 0x0000000864647220 */ /* 0x000fe20000410000 */
[----:B------:R-:W-:Y:S01]  /*5fb0*/  F2FP.BF16.F32.PACK_AB R156, R169, R156 ;  /* 0x0000009ca99c723e */ /* 0x000fe200000010ff */
[----:B------:R-:W-:Y:S01]  /*5fc0*/  FMUL.FTZ R101, R101, R8 ;  /* 0x0000000865657220 */ /* 0x000fe20000410000 */
[----:B------:R-:W-:Y:S01]  /*5fd0*/  FMNMX.FTZ R0, R179, R0, !PT ;  /* 0x00000000b3007209 */ /* 0x000fe20007810000 */
[-C--:B------:R-:W-:Y:S01]  /*5fe0*/  FMUL.FTZ R104, R104, R8.reuse ;  /* 0x0000000868687220 */ /* 0x080fe20000410000 */
[----:B------:R-:W-:Y:S01]  /*5ff0*/  MUFU.EX2 R177, R177 ;  /* 0x000000b100b17308 */ /* 0x000fe20000000800 */
[----:B------:R-:W-:Y:S01]  /*6000*/  FMUL.FTZ R105, R105, R8 ;  /* 0x0000000869697220 */ /* 0x000fe20000410000 */
[----:B------:R-:W-:Y:S01]  /*6010*/  FMNMX.FTZ R0, R182, R0, !PT ;  /* 0x00000000b6007209 */ /* 0x000fe20007810000 */
[-C--:B------:R-:W-:Y:S01]  /*6020*/  FMUL.FTZ R108, R108, R8.reuse ;  /* 0x000000086c6c7220 */ /* 0x080fe20000410000 */
[-C--:B------:R-:W-:Y:S01]  /*6030*/  FMUL.FTZ R109, R109, R8.reuse ;  /* 0x000000086d6d7220 */ /* 0x080fe20000410000 */
[----:B------:R-:W-:Y:S01]  /*6040*/  FMUL.FTZ R112, R112, R8 ;  /* 0x0000000870707220 */ /* 0x000fe20000410000 */
[----:B------:R-:W-:Y:S01]  /*6050*/  FMNMX.FTZ R0, R183, R0, !PT ;  /* 0x00000000b7007209 */ /* 0x000fe20007810000 */
[-C--:B------:R-:W-:Y:S01]  /*6060*/  FMUL.FTZ R113, R113, R8.reuse ;  /* 0x0000000871717220 */ /* 0x080fe20000410000 */
[----:B------:R-:W-:Y:S01]  /*6070*/  MUFU.EX2 R180, R180 ;  /* 0x000000b400b47308 */ /* 0x000fe20000000800 */
[-C--:B------:R-:W-:Y:S01]  /*6080*/  FMUL.FTZ R116, R116, R8.reuse ;  /* 0x0000000874747220 */ /* 0x080fe20000410000 */
[-C--:B------:R-:W-:Y:S01]  /*6090*/  FMUL.FTZ R117, R117, R8.reuse ;  /* 0x0000000875757220 */ /* 0x080fe20000410000 */
[----:B------:R-:W0:Y:S01]  /*60a0*/  SHFL.BFLY PT, R10, R0, 0x2, 0x1f ;  /* 0x0c401f00000a7f89 */ /* 0x000e2200000e0000 */
        /* <DEDUP_REMOVED lines=44> */
[----:B------:R0:W-:Y:S01]  /*6370*/  @!P1 STS [R12+0x28820], R9 ;  /* 0x028820090c009388 */ /* 0x0001e20000000800 */
[-C--:B------:R-:W-:Y:S01]  /*6380*/  FMUL.FTZ R26, R26, R9.reuse ;  /* 0x000000091a1a7220 */ /* 0x080fe20000410000 */
[-C--:B------:R-:W-:Y:S01]  /*6390*/  FMUL.FTZ R27, R27, R9.reuse ;  /* 0x000000091b1b7220 */ /* 0x080fe20000410000 */
[-C--:B------:R-:W-:Y:S01]  /*63a0*/  FMUL.FTZ R30, R30, R9.reuse ;  /* 0x000000091e1e7220 */ /* 0x080fe20000410000 */
[-C--:B------:R-:W-:Y:S01]  /*63b0*/  FMUL.FTZ R31, R31, R9.reuse ;  /* 0x000000091f1f7220 */ /* 0x080fe20000410000 */
[-C--:B------:R-:W-:Y:S01]  /*63c0*/  FMUL.FTZ R34, R34, R9.reuse ;  /* 0x0000000922227220 */ /* 0x080fe20000410000 */
[----:B------:R-:W4:Y:S01]  /*63d0*/  MUFU.EX2 R191, R159 ;  /* 0x0000009f00bf7308 */ /* 0x000f220000000800 */
[C---:B--2---:R-:W-:Y:S01]  /*63e0*/  FADD.FTZ R6, R155.reuse, R6 ;  /* 0x000000069b067221 */ /* 0x044fe20000010000 */
[----:B------:R-:W-:Y:S01]  /*63f0*/  F2FP.BF16.F32.PACK_AB R189, R155, R154 ;  /* 0x0000009a9bbd723e */ /* 0x000fe200000010ff */
[-C--:B------:R-:W-:Y:S01]  /*6400*/  FMUL.FTZ R35, R35, R9.reuse ;  /* 0x0000000923237220 */ /* 0x080fe20000410000 */
[----:B------:R-:W-:Y:S01]  /*6410*/  F2FP.BF16.F32.PACK_AB R154, R165, R164 ;  /* 0x000000a4a59a723e */ /* 0x000fe200000010ff */
[-C--:B------:R-:W-:Y:S01]  /*6420*/  FMUL.FTZ R38, R38, R9.reuse ;  /* 0x0000000926267220 */ /* 0x080fe20000410000 */
[-C--:B------:R-:W-:Y:S01]  /*6430*/  FMUL.FTZ R39, R39, R9.reuse ;  /* 0x0000000927277220 */ /* 0x080fe20000410000 */
[-C--:B------:R-:W-:Y:S01]  /*6440*/  FMUL.FTZ R42, R42, R9.reuse ;  /* 0x000000092a2a7220 */ /* 0x080fe20000410000 */
[----:B------:R2:W5:Y:S01]  /*6450*/  MUFU.EX2 R153, R162 ;  /* 0x000000a200997308 */ /* 0x0005620000000800 */
[----:B---3--:R-:W-:Y:S01]  /*6460*/  FADD.FTZ R6, R11, R6 ;  /* 0x000000060b067221 */ /* 0x008fe20000010000 */
[-C--:B------:R-:W-:Y:S01]  /*6470*/  FMUL.FTZ R43, R43, R9.reuse ;  /* 0x000000092b2b7220 */ /* 0x080fe20000410000 */
[-C--:B------:R-:W-:Y:S01]  /*6480*/  FMUL.FTZ R46, R46, R9.reuse ;  /* 0x000000092e2e7220 */ /* 0x080fe20000410000 */
[-C--:B------:R-:W-:Y:S01]  /*6490*/  FMUL.FTZ R47, R47, R9.reuse ;  /* 0x000000092f2f7220 */ /* 0x080fe20000410000 */
[-C--:B------:R-:W-:Y:S01]  /*64a0*/  FMUL.FTZ R50, R50, R9.reuse ;  /* 0x0000000932327220 */ /* 0x080fe20000410000 */
[-C--:B------:R-:W-:Y:S01]  /*64b0*/  FMUL.FTZ R51, R51, R9.reuse ;  /* 0x0000000933337220 */ /* 0x080fe20000410000 */
[----:B------:R-:W-:Y:S01]  /*64c0*/  FMUL.FTZ R54, R54, R9 ;  /* 0x0000000936367220 */ /* 0x000fe20000410000 */
[----:B------:R-:W3:Y:S01]  /*64d0*/  MUFU.EX2 R163, R163 ;  /* 0x000000a300a37308 */ /* 0x000ee20000000800 */
[C---:B----4-:R-:W-:Y:S01]  /*64e0*/  FADD.FTZ R6, R191.reuse, R6 ;  /* 0x00000006bf067221 */ /* 0x050fe20000010000 */
[----:B------:R-:W-:Y:S01]  /*64f0*/  F2FP.BF16.F32.PACK_AB R191, R191, R11 ;  /* 0x0000000bbfbf723e */ /* 0x000fe200000010ff */
[----:B------:R-:W-:Y:S01]  /*6500*/  BAR.SYNC.DEFER_BLOCKING 0xf, 0x100 ;  /* 0x03c4000000007b1d */ /* 0x000fe20000010000 */
[----:B--2---:R-:W-:Y:S01]  /*6510*/  F2FP.BF16.F32.PACK_AB R162, R181, R180 ;  /* 0x000000b4b5a2723e */ /* 0x004fe200000010ff */
[-C--:B------:R-:W-:Y:S01]  /*6520*/  FMUL.FTZ R55, R55, R9.reuse ;  /* 0x0000000937377220 */ /* 0x080fe20000410000 */
[-C--:B------:R-:W-:Y:S01]  /*6530*/  FMUL.FTZ R58, R58, R9.reuse ;  /* 0x000000093a3a7220 */ /* 0x080fe20000410000 */
[-C--:B------:R-:W-:Y:S01]  /*6540*/  FMUL.FTZ R59, R59, R9.reuse ;  /* 0x000000093b3b7220 */ /* 0x080fe20000410000 */
[-C--:B------:R-:W-:Y:S01]  /*6550*/  FMUL.FTZ R62, R62, R9.reuse ;  /* 0x000000093e3e7220 */ /* 0x080fe20000410000 */
[----:B------:R-:W2:Y:S01]  /*6560*/  MUFU.EX2 R155, R166 ;  /* 0x000000a6009b7308 */ /* 0x000ea20000000800 */
[----:B-----5:R-:W-:Y:S01]  /*6570*/  FADD.FTZ R6, R153, R6 ;  /* 0x0000000699067221 */ /* 0x020fe20000010000 */
[-C--:B------:R-:W-:Y:S01]  /*6580*/  FMUL.FTZ R63, R63, R9.reuse ;  /* 0x000000093f3f7220 */ /* 0x080fe20000410000 */
[-C--:B------:R-:W-:Y:S01]  /*6590*/  FMUL.FTZ R66, R66, R9.reuse ;  /* 0x0000000942427220 */ /* 0x080fe20000410000 */
[-C--:B------:R-:W-:Y:S01]  /*65a0*/  FMUL.FTZ R67, R67, R9.reuse ;  /* 0x0000000943437220 */ /* 0x080fe20000410000 */
[-C--:B------:R-:W-:Y:S01]  /*65b0*/  FMUL.FTZ R70, R70, R9.reuse ;  /* 0x0000000946467220 */ /* 0x080fe20000410000 */
[-C--:B------:R-:W-:Y:S01]  /*65c0*/  FMUL.FTZ R71, R71, R9.reuse ;  /* 0x0000000947477220 */ /* 0x080fe20000410000 */
[----:B------:R-:W-:Y:S01]  /*65d0*/  FMUL.FTZ R74, R74, R9 ;  /* 0x000000094a4a7220 */ /* 0x000fe20000410000 */
[----:B------:R-:W4:Y:S01]  /*65e0*/  MUFU.EX2 R167, R167 ;  /* 0x000000a700a77308 */ /* 0x000f220000000800 */
[C---:B---3--:R-:W-:Y:S01]  /*65f0*/  FADD.FTZ R6, R163.reuse, R6 ;  /* 0x00000006a3067221 */ /* 0x048fe20000010000 */
[----:B------:R-:W-:Y:S01]  /*6600*/  F2FP.BF16.F32.PACK_AB R153, R163, R153 ;  /* 0x00000099a399723e */ /* 0x000fe200000010ff */
[-C--:B------:R-:W-:Y:S01]  /*6610*/  FMUL.FTZ R75, R75, R9.reuse ;  /* 0x000000094b4b7220 */ /* 0x080fe20000410000 */
[-C--:B------:R-:W-:Y:S01]  /*6620*/  FMUL.FTZ R78, R78, R9.reuse ;  /* 0x000000094e4e7220 */ /* 0x080fe20000410000 */
[-C--:B------:R-:W-:Y:S01]  /*6630*/  FMUL.FTZ R79, R79, R9.reuse ;  /* 0x000000094f4f7220 */ /* 0x080fe20000410000 */
[-C--:B------:R-:W-:Y:S01]  /*6640*/  FMUL.FTZ R82, R82, R9.reuse ;  /* 0x0000000952527220 */ /* 0x080fe20000410000 */
[-C--:B------:R-:W-:Y:S01]  /*6650*/  FMUL.FTZ R83, R83, R9.reuse ;  /* 0x0000000953537220 */ /* 0x080fe20000410000 */
[----:B------:R-:W3:Y:S01]  /*6660*/  MUFU.EX2 R157, R170 ;  /* 0x000000aa009d7308 */ /* 0x000ee20000000800 */
[----:B--2---:R-:W-:Y:S01]  /*6670*/  FADD.FTZ R6, R155, R6 ;  /* 0x000000069b067221 */ /* 0x004fe20000010000 */
[----:B------:R0:W-:Y:S01]  /*6680*/  STSM.16.M88.4 [R18+0x26800], R188 ;  /* 0x026800bc12007844 */ /* 0x0001e20000000200 */
        /* <DEDUP_REMOVED lines=12> */
[----:B------:R0:W-:Y:S01]  /*6750*/  STSM.16.M88.4 [R19], R152 ;  /* 0x0000009813007844 */ /* 0x0001e20000000200 */
[----:B------:R-:W4:Y:S01]  /*6760*/  MUFU.EX2 R159, R174 ;  /* 0x000000ae009f7308 */ /* 0x000f220000000800 */
        /* <DEDUP_REMOVED lines=33> */
[----:B------:R-:W-:Y:S01]  /*6980*/  F2FP.BF16.F32.PACK_AB R158, R173, R158 ;  /* 0x0000009ead9e723e */ /* 0x000fe200000010ff */
[-C--:B------:R-:W-:Y:S01]  /*6990*/  FMUL.FTZ R147, R147, R9.reuse ;  /* 0x0000000993937220 */ /* 0x080fe20000410000 */
[-C--:B------:R-:W-:Y:S01]  /*69a0*/  FMUL.FTZ R150, R150, R9.reuse ;  /* 0x0000000996967220 */ /* 0x080fe20000410000 */
[----:B------:R-:W-:Y:S01]  /*69b0*/  FADD.FTZ R5, R173, R5 ;  /* 0x00000005ad057221 */ /* 0x000fe20000010000 */
[----:B------:R-:W-:Y:S01]  /*69c0*/  FMUL.FTZ R151, R151, R9 ;  /* 0x0000000997977220 */ /* 0x000fe20000410000 */
[----:B------:R0:W-:Y:S01]  /*69d0*/  STSM.16.M88.4 [R23], R156 ;  /* 0x0000009c17007844 */ /* 0x0001e20000000200 */
[----:B------:R-:W2:Y:S01]  /*69e0*/  MUFU.EX2 R163, R182 ;  /* 0x000000b600a37308 */ /* 0x000ea20000000800 */
[----:B----4-:R-:W-:Y:S01]  /*69f0*/  FADD.FTZ R6, R161, R6 ;  /* 0x00000006a1067221 */ /* 0x010fe20000010000 */
[----:B------:R-:W-:Y:S01]  /*6a00*/  FADD.FTZ R5, R160, R5 ;  /* 0x00000005a0057221 */ /* 0x000fe20000010000 */
[----:B------:R-:W-:-:S03]  /*6a10*/  F2FP.BF16.F32.PACK_AB R160, R177, R160 ;  /* 0x000000a0b1a0723e */ /* 0x000fc600000010ff */
[----:B------:R-:W-:Y:S02]  /*6a20*/  FADD.FTZ R5, R177, R5 ;  /* 0x00000005b1057221 */ /* 0x000fe40000010000 */
[----:B------:R-:W4:Y:S01]  /*6a30*/  MUFU.EX2 R10, R10 ;  /* 0x0000000a000a7308 */ /* 0x000f220000000800 */
[C---:B---3--:R-:W-:Y:S01]  /*6a40*/  FADD.FTZ R6, R179.reuse, R6 ;  /* 0x00000006b3067221 */ /* 0x048fe20000010000 */
[----:B------:R-:W-:Y:S01]  /*6a50*/  F2FP.BF16.F32.PACK_AB R161, R179, R161 ;  /* 0x000000a1b3a1723e */ /* 0x000fe200000010ff */
[----:B------:R-:W-:-:S04]  /*6a60*/  FADD.FTZ R5, R180, R5 ;  /* 0x00000005b4057221 */ /* 0x000fc80000010000 */
[----:B------:R-:W-:Y:S01]  /*6a70*/  FADD.FTZ R5, R181, R5 ;  /* 0x00000005b5057221 */ /* 0x000fe20000010000 */
[----:B--2---:R-:W-:Y:S01]  /*6a80*/  FADD.FTZ R6, R163, R6 ;  /* 0x00000006a3067221 */ /* 0x004fe20000010000 */
[----:B----4-:R-:W-:-:S03]  /*6a90*/  F2FP.BF16.F32.PACK_AB R163, R10, R163 ;  /* 0x000000a30aa3723e */ /* 0x010fc600000010ff */
[----:B------:R-:W-:Y:S02]  /*6aa0*/  FADD.FTZ R6, R10, R6 ;  /* 0x000000060a067221 */ /* 0x000fe40000010000 */
[----:B------:R0:W-:Y:S01]  /*6ab0*/  STSM.16.M88.4 [R22], R160 ;  /* 0x000000a016007844 */ /* 0x0001e20000000200 */
[----:B------:R-:W-:Y:S05]  /*6ac0*/  @!P0 BRA `(.L_x_381) ;  /* 0x0000000000048947 */ /* 0x000fea0003800000 */
[----:B------:R-:W-:Y:S01]  /*6ad0*/  BPT.TRAP 0x1 ;  /* 0x000000040000795c */ /* 0x000fe20000300000 */
.L_x_381:
[----:B------:R2:W3:Y:S01]  /*6ae0*/  SYNCS.PHASECHK.TRANS64.TRYWAIT P1, [UR22+0x28c50], R7 ;  /* 0x028c5007ff0075a7 */ /* 0x0004e20008020156 */
[----:B------:R-:W-:Y:S05]  /*6af0*/  @!P0 BRA `(.L_x_382) ;  /* 0x0000000000048947 */ /* 0x000fea0003800000 */
[----:B------:R-:W-:Y:S01]  /*6b00*/  BPT.TRAP 0x1 ;  /* 0x000000040000795c */ /* 0x000fe20000300000 */
.L_x_382:
[----:B---3--:R-:W-:Y:S05]  /*6b10*/  @P1 BRA `(.L_x_383) ;  /* 0x0000000000081947 */ /* 0x008fea0003800000 */
[----:B------:R-:W3:Y:S02]  /*6b20*/  SYNCS.PHASECHK.TRANS64.TRYWAIT P1, [UR22+0x28c50], R7 ;  /* 0x028c5007ff0075a7 */ /* 0x000ee40008020156 */
[----:B---3--:R-:W-:Y:S05]  /*6b30*/  @!P1 BRA `(.L_x_384) ;  /* 0x000000b4002c9947 */ /* 0x008fea0003800000 */
.L_x_383:
        /* <DEDUP_REMOVED lines=34> */
.L_x_385:
[----:B------:R-:W-:Y:S01]  /*6d60*/  UIADD3 UR22, UR22, 0x28c60, URZ ;  /* 0x00028c6016167890 */ /* 0x000fe2000fffe03f */
[----:B------:R-:W-:Y:S01]  /*6d70*/  PLOP3.LUT P1, PT, PT, PT, UP0, 0x80, 0x0 ;  /* 0x000000000000781c */ /* 0x000fe20003f2f008 */
[----:B------:R-:W-:Y:S01]  /*6d80*/  UMOV UR23, UR48 ;  /* 0x0000003000177c82 */ /* 0x000fe20008000000 */
[----:B0-----:R-:W-:Y:S01]  /*6d90*/  IMAD.MOV.U32 R9, RZ, RZ, R0 ;  /* 0x000000ffff097224 */ /* 0x001fe200078e0000 */
[----:B------:R-:W-:Y:S01]  /*6da0*/  UPRMT UR22, UR38, 0x654, UR22 ;  /* 0x0000065426167896 */ /* 0x000fe20008000016 */
[----:B---3--:R-:W-:-:S08]  /*6db0*/  IMAD.MOV.U32 R8, RZ, RZ, R4 ;  /* 0x000000ffff087224 */ /* 0x008fd000078e0004 */
[----:B------:R-:W-:Y:S01]  /*6dc0*/  SYNCS.ARRIVE.TRANS64.RED.A1T0 RZ, [UR22], RZ ;  /* 0x000000ffffff79a7 */ /* 0x000fe20008100416 */
[----:B------:R-:W-:Y:S05]  /*6dd0*/  @P1 BRA `(.L_x_386) ;  /* 0xffffffe400c01947 */ /* 0x000fea000383ffff */
.L_x_375:
[----:B-1234-:R-:W1:Y:S01]  /*6de0*/  SHFL.BFLY PT, R8, R5, 0x2, 0x1f ;  /* 0x0c401f0005087f89 */ /* 0x01ee6200000e0000 */
[----:B------:R-:W-:Y:S01]  /*6df0*/  IMAD.MOV.U32 R12, RZ, RZ, -0x800000 ;  /* 0xff800000ff0c7424 */ /* 0x000fe200078e00ff */
[----:B------:R-:W-:Y:S08]  /*6e00*/  BAR.ARV 0x8, 0x100 ;  /* 0x0204000000007b1d */ /* 0x000ff00000002000 */
[----:B------:R-:W-:Y:S01]  /*6e10*/  BAR.SYNC.DEFER_BLOCKING 0xf, 0x100 ;  /* 0x03c4000000007b1d */ /* 0x000fe20000010000 */
[----:B------:R-:W-:Y:S01]  /*6e20*/  ISETP.NE.AND P2, PT, R17, RZ, PT ;  /* 0x000000ff1100720c */ /* 0x000fe20003f45270 */
[----:B------:R-:W-:-:S04]  /*6e30*/  UIADD3 UR46, UR46, 0x1, URZ ;  /* 0x000000012e2e7890 */ /* 0x000fc8000fffe03f */
[----:B------:R-:W2:Y:S01]  /*6e40*/  SHFL.BFLY PT, R7, R6, 0x2, 0x1f ;  /* 0x0c401f0006077f89 */ /* 0x000ea200000e0000 */
[----:B-1----:R-:W-:Y:S01]  /*6e50*/  FADD.FTZ R8, R8, R5 ;  /* 0x0000000508087221 */ /* 0x002fe20000010000 */
[----:B------:R-:W-:Y:S01]  /*6e60*/  IMAD.U32 R5, RZ, RZ, UR48 ;  /* 0x00000030ff057e24 */ /* 0x000fe2000f8e00ff */
[----:B------:R-:W-:-:S03]  /*6e70*/  UIADD3 UR48, UR48, 0x1, URZ ;  /* 0x0000000130307890 */ /* 0x000fc6000fffe03f */
[----:B------:R-:W1:Y:S02]  /*6e80*/  SHFL.BFLY PT, R3, R8, 0x1, 0x1f ;  /* 0x0c201f0008037f89 */ /* 0x000e6400000e0000 */
[----:B------:R-:W-:Y:S01]  /*6e90*/  @!P2 IMAD R5, R5, 0x40, R16 ;  /* 0x000000400505a824 */ /* 0x000fe200078e0210 */
[----:B------:R-:W-:-:S04]  /*6ea0*/  UISETP.NE.AND UP0, UPT, UR48, 0x2, UPT ;  /* 0x000000023000788c */ /* 0x000fc8000bf05270 */
[----:B------:R-:W-:Y:S02]  /*6eb0*/  USEL UR4, URZ, 0x1, UP0 ;  /* 0x000000013f047887 */ /* 0x000fe40008000000 */
[----:B------:R-:W-:Y:S02]  /*6ec0*/  USEL UR48, UR48, URZ, UP0 ;  /* 0x0000003f30307287 */ /* 0x000fe40008000000 */
[----:B------:R-:W-:Y:S01]  /*6ed0*/  ULOP3.LUT UR36, UR36, UR4, URZ, 0x3c, !UPT ;  /* 0x0000000424247292 */ /* 0x000fe2000f8e3c3f */
[----:B--2---:R-:W-:Y:S01]  /*6ee0*/  FADD.FTZ R7, R7, R6 ;  /* 0x0000000607077221 */ /* 0x004fe20000010000 */
[----:B------:R-:W-:-:S04]  /*6ef0*/  @!P2 LEA R6, R5, UR39, 0x2 ;  /* 0x000000270506ac11 */ /* 0x000fc8000f8e10ff */
[----:B------:R-:W2:Y:S01]  /*6f00*/  SHFL.BFLY PT, R10, R7, 0x1, 0x1f ;  /* 0x0c201f00070a7f89 */ /* 0x000ea200000e0000 */
[----:B-1----:R-:W-:Y:S01]  /*6f10*/  FADD.FTZ R11, R8, R3 ;  /* 0x00000003080b7221 */ /* 0x002fe20000010000 */
[----:B------:R-:W-:-:S04]  /*6f20*/  IMAD.U32 R3, RZ, RZ, UR10 ;  /* 0x0000000aff037e24 */ /* 0x000fc8000f8e00ff */
[----:B------:R-:W-:-:S13]  /*6f30*/  FSETP.NE.FTZ.AND P0, PT, R11, RZ, PT ;  /* 0x000000ff0b00720b */ /* 0x000fda0003f15000 */
[----:B------:R-:W1:Y:S01]  /*6f40*/  @P0 MUFU.LG2 R9, R11 ;  /* 0x0000000b00090308 */ /* 0x000e620000000c00 */
[----:B------:R-:W-:Y:S01]  /*6f50*/  @P0 FMUL.FTZ R3, R3, 0.69314718246459960938 ;  /* 0x3f31721803030820 */ /* 0x000fe20000410000 */
[----:B--2---:R-:W-:-:S05]  /*6f60*/  FADD.FTZ R13, R7, R10 ;  /* 0x0000000a070d7221 */ /* 0x004fca0000010000 */
[----:B------:R-:W-:Y:S01]  /*6f70*/  FSETP.NE.FTZ.AND P1, PT, R13, RZ, PT ;  /* 0x000000ff0d00720b */ /* 0x000fe20003f35000 */
[----:B-1----:R-:W-:-:S12]  /*6f80*/  @P0 FMUL.FTZ R10, R9, 0.69314718246459960938 ;  /* 0x3f317218090a0820 */ /* 0x002fd80000410000 */
[----:B------:R-:W-:Y:S01]  /*6f90*/  @P1 MUFU.LG2 R5, R13 ;  /* 0x0000000d00051308 */ /* 0x000fe20000000c00 */
[----:B------:R-:W-:Y:S01]  /*6fa0*/  @P0 FFMA.FTZ R12, R3, R4, R10 ;  /* 0x00000004030c0223 */ /* 0x000fe2000001000a */
[----:B------:R-:W-:Y:S02]  /*6fb0*/  IMAD.MOV.U32 R4, RZ, RZ, RZ ;  /* 0x000000ffff047224 */ /* 0x000fe400078e00ff */
[----:B------:R-:W-:-:S04]  /*6fc0*/  IMAD.MOV.U32 R3, RZ, RZ, RZ ;  /* 0x000000ffff037224 */ /* 0x000fc800078e00ff */
[----:B------:R-:W1:Y:S01]  /*6fd0*/  @P0 MUFU.RCP R4, R11 ;  /* 0x0000000b00040308 */ /* 0x000e620000001000 */
[----:B------:R-:W-:-:S07]  /*6fe0*/  PLOP3.LUT P0, PT, PT, PT, PT, 0x8, 0x0 ;  /* 0x000000000000781c */ /* 0x000fce0003f0e170 */
[----:B------:R-:W2:Y:S01]  /*6ff0*/  @P1 MUFU.RCP R3, R13 ;  /* 0x0000000d00031308 */ /* 0x000ea20000001000 */
[----:B-1----:R-:W-:Y:S01]  /*7000*/  @!P2 STS [R6+0x28800], R4 ;  /* 0x028800040600a388 */ /* 0x002fe20000000800 */
[-C--:B------:R-:W-:Y:S01]  /*7010*/  FMUL.FTZ R24, R24, R4.reuse ;  /* 0x0000000418187220 */ /* 0x080fe20000410000 */
[-C--:B------:R-:W-:Y:S01]  /*7020*/  FMUL.FTZ R25, R25, R4.reuse ;  /* 0x0000000419197220 */ /* 0x080fe20000410000 */
[-C--:B------:R-:W-:Y:S01]  /*7030*/  FMUL.FTZ R28, R28, R4.reuse ;  /* 0x000000041c1c7220 */ /* 0x080fe20000410000 */
[-C--:B------:R-:W-:Y:S01]  /*7040*/  FMUL.FTZ R29, R29, R4.reuse ;  /* 0x000000041d1d7220 */ /* 0x080fe20000410000 */
[-C--:B------:R-:W-:Y:S01]  /*7050*/  FMUL.FTZ R32, R32, R4.reuse ;  /* 0x0000000420207220 */ /* 0x080fe20000410000 */
[-C--:B------:R-:W-:Y:S01]  /*7060*/  FMUL.FTZ R33, R33, R4.reuse ;  /* 0x0000000421217220 */ /* 0x080fe20000410000 */
[-C--:B------:R-:W-:Y:S01]  /*7070*/  FMUL.FTZ R36, R36, R4.reuse ;  /* 0x0000000424247220 */ /* 0x080fe20000410000 */
[----:B--2---:R1:W-:Y:S01]  /*7080*/  @!P2 STS [R6+0x28820], R3 ;  /* 0x028820030600a388 */ /* 0x0043e20000000800 */
        /* <DEDUP_REMOVED lines=58> */
[----:B------:R-:W-:Y:S01]  /*7430*/  @P1 FMUL.FTZ R6, R6, 0.69314718246459960938 ;  /* 0x3f31721806061820 */ /* 0x000fe20000410000 */
[----:B------:R-:W-:Y:S01]  /*7440*/  @P1 FMUL.FTZ R4, R5, 0.69314718246459960938 ;  /* 0x3f31721805041820 */ /* 0x000fe20000410000 */
[----:B------:R-:W-:-:S02]  /*7450*/  IMAD.MOV.U32 R13, RZ, RZ, -0x800000 ;  /* 0xff800000ff0d7424 */ /* 0x000fc400078e00ff */
        /* <DEDUP_REMOVED lines=66> */
.L_x_351:
[----:B------:R-:W1:Y:S08]  /*7880*/  S2UR UR38, SR_CgaCtaId ;  /* 0x00000000002679c3 */ /* 0x000e700000008800 */
[----:B------:R-:W-:Y:S06]  /*7890*/  BAR.SYNC.DEFER_BLOCKING 0x5, 0x180 ;  /* 0x0146000000007b1d */ /* 0x000fec0000010000 */
[----:B------:R-:W-:Y:S01]  /*78a0*/  UMOV UR39, 0x400 ;  /* 0x0000040000277882 */ /* 0x000fe20000000000 */
[----:B------:R-:W-:Y:S01]  /*78b0*/  BSSY B0, `(.L_x_387) ;  /* 0x00004aa000007945 */ /* 0x000fe20003800000 */
[----:B-1----:R-:W-:-:S09]  /*78c0*/  ULEA UR39, UR38, UR39, 0x18 ;  /* 0x0000002726277291 */ /* 0x002fd2000f8ec03f */
[----:B------:R-:W1:Y:S02]  /*78d0*/  LDS.128 R4, [UR39+0x28cd0] ;  /* 0x028cd027ff047984 */ /* 0x000e640008000c00 */
[----:B-1----:R-:W-:Y:S02]  /*78e0*/  R2UR UR5, R5 ;  /* 0x00000000050572ca */ /* 0x002fe400000e0000 */
[----:B------:R-:W-:Y:S02]  /*78f0*/  R2UR UR6, R6 ;  /* 0x00000000060672ca */ /* 0x000fe400000e0000 */
[----:B------:R-:W-:Y:S01]  /*7900*/  R2UR UR7, R7 ;  /* 0x00000000070772ca */ /* 0x000fe200000e0000 */
[----:B------:R-:W-:Y:S06]  /*7910*/  BAR.ARV 0x4, 0x180 ;  /* 0x0106000000007b1d */ /* 0x000fec0000002000 */
[----:B------:R-:W-:Y:S08]  /*7920*/  @P0 BRA `(.L_x_388) ;  /* 0x0000003800780947 */ /* 0x000ff00003800000 */
[----:B------:R-:W2:Y:S01]  /*7930*/  LDL R0, [R1+0x38] ;  /* 0x0000380001007983 */ /* 0x000ea20000100800 */
[----:B------:R-:W1:Y:S01]  /*7940*/  S2UR UR4, SR_SWINHI ;  /* 0x00000000000479c3 */ /* 0x000e620000002f00 */
[----:B------:R-:W-:Y:S01]  /*7950*/  F2FP.BF16.F32.PACK_AB R6, R29, R28 ;  /* 0x0000001c1d06723e */ /* 0x000fe200000010ff */
[----:B------:R-:W-:Y:S01]  /*7960*/  USHF.L.U64.HI UR12, UR40, 0x2, UR41 ;  /* 0x00000002280c7899 */ /* 0x000fe20008010229 */
[----:B------:R-:W-:Y:S01]  /*7970*/  F2FP.BF16.F32.PACK_AB R7, R31, R30 ;  /* 0x0000001e1f07723e */ /* 0x000fe200000010ff */
[----:B------:R-:W-:Y:S01]  /*7980*/  ULDC.64 UR10, c[0x0][0xc00] ;  /* 0x00030000000a7ab9 */ /* 0x000fe20000000a00 */
[----:B------:R-:W-:Y:S02]  /*7990*/  F2FP.BF16.F32.PACK_AB R9, R35, R34 ;  /* 0x000000222309723e */ /* 0x000fe400000010ff */
[----:B------:R-:W-:Y:S02]  /*79a0*/  F2FP.BF16.F32.PACK_AB R10, R37, R36 ;  /* 0x00000024250a723e */ /* 0x000fe400000010ff */
[----:B------:R-:W-:Y:S01]  /*79b0*/  F2FP.BF16.F32.PACK_AB R11, R39, R38 ;  /* 0x00000026270b723e */ /* 0x000fe200000010ff */
[----:B------:R-:W-:Y:S01]  /*79c0*/  UMOV UR8, UR39 ;  /* 0x0000002700087c82 */ /* 0x000fe20008000000 */
[----:B-1----:R-:W-:Y:S01]  /*79d0*/  UMOV UR9, UR4 ;  /* 0x0000000400097c82 */ /* 0x002fe20008000000 */
[----:B------:R-:W-:Y:S01]  /*79e0*/  USHF.L.U32 UR4, UR40, 0x2, URZ ;  /* 0x0000000228047899 */ /* 0x000fe2000800063f */
[----:B------:R-:W-:-:S02]  /*79f0*/  IMAD.U32 R14, RZ, RZ, UR8 ;  /* 0x00000008ff0e7e24 */ /* 0x000fc4000f8e00ff */
[----:B------:R-:W-:Y:S01]  /*7a00*/  IMAD.U32 R15, RZ, RZ, UR9 ;  /* 0x00000009ff0f7e24 */ /* 0x000fe2000f8e00ff */
[----:B------:R-:W-:Y:S02]  /*7a10*/  ULDC.64 UR8, c[0x0][0xc08] ;  /* 0x0003020000087ab9 */ /* 0x000fe40000000a00 */
[----:B------:R-:W-:-:S04]  /*7a20*/  UISETP.NE.U32.AND UP0, UPT, UR8, URZ, UPT ;  /* 0x0000003f0800728c */ /* 0x000fc8000bf05070 */
[----:B------:R-:W-:Y:S01]  /*7a30*/  UISETP.NE.AND.EX UP0, UPT, UR9, URZ, UPT, UP0 ;  /* 0x0000003f0900728c */ /* 0x000fe2000bf05300 */
[----:B------:R-:W-:Y:S05]  /*7a40*/  BAR.SYNC.DEFER_BLOCKING 0x1, 0x100 ;  /* 0x0044000000007b1d */ /* 0x000fea0000010000 */
[----:B------:R-:W-:-:S05]  /*7a50*/  PLOP3.LUT P1, PT, PT, PT, UP0, 0x80, 0x0 ;  /* 0x000000000000781c */ /* 0x000fca0003f2f008 */
[----:B------:R-:W-:-:S04]  /*7a60*/  @UP0 UIADD3 UR8, UP1, UR4, UR8, URZ ;  /* 0x0000000804080290 */ /* 0x000fc8000ff3e03f */
[----:B------:R-:W-:Y:S02]  /*7a70*/  @UP0 UIADD3.X UR9, UR12, UR9, URZ, UP1, !UPT ;  /* 0x000000090c090290 */ /* 0x000fe40008ffe43f */
[----:B------:R-:W-:Y:S01]  /*7a80*/  UIADD3 UR4, UP0, UR4, UR10, URZ ;  /* 0x0000000a04047290 */ /* 0x000fe2000ff1e03f */
[----:B--2---:R-:W-:-:S03]  /*7a90*/  IMAD.WIDE R20, R0, 0x2, R14 ;  /* 0x0000000200147825 */ /* 0x004fc600078e020e */
[C---:B------:R-:W-:Y:S02]  /*7aa0*/  LOP3.LUT R5, R20.reuse, 0x380, RZ, 0xc0, !PT ;  /* 0x0000038014057812 */ /* 0x040fe400078ec0ff */
[----:B------:R-:W-:Y:S02]  /*7ab0*/  IADD3 R8, P0, R20, 0x20, RZ ;  /* 0x0000002014087810 */ /* 0x000fe40007f1e0ff */
[----:B------:R-:W-:Y:S02]  /*7ac0*/  SHF.R.U64 R5, R5, 0x3, RZ ;  /* 0x0000000305057819 */ /* 0x000fe400000012ff */
[----:B------:R-:W-:Y:S02]  /*7ad0*/  LOP3.LUT R3, R8, 0x380, RZ, 0xc0, !PT ;  /* 0x0000038008037812 */ /* 0x000fe400078ec0ff */
[----:B------:R-:W-:Y:S01]  /*7ae0*/  LOP3.LUT R4, R5, R20, RZ, 0x3c, !PT ;  /* 0x0000001405047212 */ /* 0x000fe200078e3cff */
[----:B------:R-:W-:Y:S01]  /*7af0*/  IMAD.MOV.U32 R5, RZ, RZ, R21 ;  /* 0x000000ffff057224 */ /* 0x000fe200078e0015 */
[----:B------:R-:W-:-:S04]  /*7b00*/  SHF.R.U64 R3, R3, 0x3, RZ ;  /* 0x0000000303037819 */ /* 0x000fc800000012ff */
[----:B------:R-:W-:Y:S02]  /*7b10*/  MOV R0, R4 ;  /* 0x0000000400007202 */ /* 0x000fe40000000f00 */
[----:B------:R-:W-:Y:S02]  /*7b20*/  F2FP.BF16.F32.PACK_AB R4, R25, R24 ;  /* 0x000000181904723e */ /* 0x000fe400000010ff */
[----:B------:R-:W-:-:S05]  /*7b30*/  F2FP.BF16.F32.PACK_AB R5, R27, R26 ;  /* 0x0000001a1b05723e */ /* 0x000fca00000010ff */
[----:B------:R1:W-:Y:S02]  /*7b40*/  STSM.16.M88.4 [R0], R4 ;  /* 0x0000000400007844 */ /* 0x0003e40000000200 */
[----:B-1----:R-:W-:Y:S01]  /*7b50*/  IMAD.X R5, RZ, RZ, R21, P0 ;  /* 0x000000ffff057224 */ /* 0x002fe200000e0615 */
[----:B------:R-:W-:Y:S02]  /*7b60*/  LOP3.LUT R4, R3, R8, RZ, 0x3c, !PT ;  /* 0x0000000803047212 */ /* 0x000fe400078e3cff */
[----:B------:R-:W-:Y:S02]  /*7b70*/  F2FP.BF16.F32.PACK_AB R8, R33, R32 ;  /* 0x000000202108723e */ /* 0x000fe400000010ff */
[----:B------:R-:W-:Y:S02]  /*7b80*/  MOV R3, R4 ;  /* 0x0000000400037202 */ /* 0x000fe40000000f00 */
[----:B------:R-:W-:Y:S02]  /*7b90*/  IADD3 R5, P0, R20, 0x40, RZ ;  /* 0x0000004014057810 */ /* 0x000fe40007f1e0ff */
[----:B------:R-:W-:Y:S01]  /*7ba0*/  F2FP.BF16.F32.PACK_AB R6, R45, R44 ;  /* 0x0000002c2d06723e */ /* 0x000fe200000010ff */
[----:B------:R1:W-:Y:S01]  /*7bb0*/  STSM.16.M88.4 [R3], R8 ;  /* 0x0000000803007844 */ /* 0x0003e20000000200 */
[----:B------:R-:W-:-:S02]  /*7bc0*/  LOP3.LUT R4, R5, 0x380, RZ, 0xc0, !PT ;  /* 0x0000038005047812 */ /* 0x000fc400078ec0ff */
[----:B------:R-:W-:Y:S02]  /*7bd0*/  F2FP.BF16.F32.PACK_AB R7, R47, R46 ;  /* 0x0000002e2f07723e */ /* 0x000fe400000010ff */
[----:B------:R-:W-:-:S04]  /*7be0*/  SHF.R.U64 R4, R4, 0x3, RZ ;  /* 0x0000000304047819 */ /* 0x000fc800000012ff */
[----:B------:R-:W-:Y:S01]  /*7bf0*/  LOP3.LUT R4, R4, R5, RZ, 0x3c, !PT ;  /* 0x0000000504047212 */ /* 0x000fe200078e3cff */
[----:B------:R-:W-:-:S05]  /*7c00*/  IMAD.X R5, RZ, RZ, R21, P0 ;  /* 0x000000ffff057224 */ /* 0x000fca00000e0615 */
[----:B------:R-:W-:Y:S02]  /*7c10*/  MOV R0, R4 ;  /* 0x0000000400007202 */ /* 0x000fe40000000f00 */
[----:B-1----:R-:W-:Y:S02]  /*7c20*/  IADD3 R8, P0, R20, 0x60, RZ ;  /* 0x0000006014087810 */ /* 0x002fe40007f1e0ff */
[----:B------:R-:W-:Y:S02]  /*7c30*/  F2FP.BF16.F32.PACK_AB R4, R41, R40 ;  /* 0x000000282904723e */ /* 0x000fe400000010ff */
[----:B------:R-:W-:Y:S02]  /*7c40*/  LOP3.LUT R3, R8, 0x380, RZ, 0xc0, !PT ;  /* 0x0000038008037812 */ /* 0x000fe400078ec0ff */
[----:B------:R-:W-:Y:S02]  /*7c50*/  F2FP.BF16.F32.PACK_AB R5, R43, R42 ;  /* 0x0000002a2b05723e */ /* 0x000fe400000010ff */
[----:B------:R-:W-:-:S02]  /*7c60*/  SHF.R.U64 R3, R3, 0x3, RZ ;  /* 0x0000000303037819 */ /* 0x000fc400000012ff */
[----:B------:R-:W-:Y:S01]  /*7c70*/  F2FP.BF16.F32.PACK_AB R9, R51, R50 ;  /* 0x000000323309723e */ /* 0x000fe200000010ff */
[----:B------:R1:W-:Y:S01]  /*7c80*/  STSM.16.M88.4 [R0], R4 ;  /* 0x0000000400007844 */ /* 0x0003e20000000200 */
[----:B------:R-:W-:Y:S02]  /*7c90*/  F2FP.BF16.F32.PACK_AB R10, R53, R52 ;  /* 0x00000034350a723e */ /* 0x000fe400000010ff */
[----:B------:R-:W-:Y:S01]  /*7ca0*/  F2FP.BF16.F32.PACK_AB R11, R55, R54 ;  /* 0x00000036370b723e */ /* 0x000fe200000010ff */
[----:B-1----:R-:W-:Y:S01]  /*7cb0*/  IMAD.X R5, RZ, RZ, R21, P0 ;  /* 0x000000ffff057224 */ /* 0x002fe200000e0615 */
[----:B------:R-:W-:Y:S02]  /*7cc0*/  LOP3.LUT R4, R3, R8, RZ, 0x3c, !PT ;  /* 0x0000000803047212 */ /* 0x000fe400078e3cff */
[----:B------:R-:W-:Y:S02]  /*7cd0*/  F2FP.BF16.F32.PACK_AB R8, R49, R48 ;  /* 0x000000303108723e */ /* 0x000fe400000010ff */
[----:B------:R-:W-:-:S02]  /*7ce0*/  MOV R3, R4 ;  /* 0x0000000400037202 */ /* 0x000fc40000000f00 */
[----:B------:R-:W-:Y:S02]  /*7cf0*/  IADD3 R5, P0, R20, 0x2000, RZ ;  /* 0x0000200014057810 */ /* 0x000fe40007f1e0ff */
[----:B------:R-:W-:Y:S01]  /*7d00*/  F2FP.BF16.F32.PACK_AB R6, R61, R60 ;  /* 0x0000003c3d06723e */ /* 0x000fe200000010ff */
[----:B------:R1:W-:Y:S01]  /*7d10*/  STSM.16.M88.4 [R3], R8 ;  /* 0x0000000803007844 */ /* 0x0003e20000000200 */
[----:B------:R-:W-:Y:S02]  /*7d20*/  LOP3.LUT R4, R5, 0x380, RZ, 0xc0, !PT ;  /* 0x0000038005047812 */ /* 0x000fe400078ec0ff */
        /* <DEDUP_REMOVED lines=117> */
[----:B------:R-:W-:Y:S01]  /*8480*/  LOP3.LUT R3, R8, 0x380, RZ, 0xc0, !PT ;  /* 0x0000038008037812 */ /* 0x000fe200078ec0ff */
[----:B------:R-:W-:Y:S01]  /*8490*/  IMAD.X R21, RZ, RZ, R21, P0 ;  /* 0x000000ffff157224 */ /* 0x000fe200000e0615 */
[----:B------:R-:W-:Y:S02]  /*84a0*/  F2FP.BF16.F32.PACK_AB R5, R139, R138 ;  /* 0x0000008a8b05723e */ /* 0x000fe400000010ff */
[----:B------:R-:W-:-:S02]  /*84b0*/  SHF.R.U64 R3, R3, 0x3, RZ ;  /* 0x0000000303037819 */ /* 0x000fc400000012ff */
[----:B------:R-:W-:Y:S01]  /*84c0*/  F2FP.BF16.F32.PACK_AB R9, R147, R146 ;  /* 0x000000929309723e */ /* 0x000fe200000010ff */
[----:B------:R1:W-:Y:S01]  /*84d0*/  STSM.16.M88.4 [R0], R4 ;  /* 0x0000000400007844 */ /* 0x0003e20000000200 */
[----:B------:R-:W-:Y:S02]  /*84e0*/  LOP3.LUT R20, R3, R8, RZ, 0x3c, !PT ;  /* 0x0000000803147212 */ /* 0x000fe400078e3cff */
[----:B------:R-:W-:Y:S02]  /*84f0*/  F2FP.BF16.F32.PACK_AB R8, R145, R144 ;  /* 0x000000909108723e */ /* 0x000fe400000010ff */
[----:B------:R-:W-:Y:S02]  /*8500*/  MOV R20, R20 ;  /* 0x0000001400147202 */ /* 0x000fe40000000f00 */
[----:B------:R-:W-:Y:S02]  /*8510*/  F2FP.BF16.F32.PACK_AB R10, R149, R148 ;  /* 0x00000094950a723e */ /* 0x000fe400000010ff */
[----:B------:R-:W-:-:S02]  /*8520*/  F2FP.BF16.F32.PACK_AB R11, R151, R150 ;  /* 0x00000096970b723e */ /* 0x000fc400000010ff */
[----:B------:R-:W-:-:S03]  /*8530*/  ISETP.NE.U32.AND P0, PT, RZ, UR10, PT ;  /* 0x0000000aff007c0c */ /* 0x000fc6000bf05070 */
[----:B------:R2:W-:Y:S01]  /*8540*/  STSM.16.M88.4 [R20], R8 ;  /* 0x0000000814007844 */ /* 0x0005e20000000200 */
[----:B------:R-:W-:Y:S01]  /*8550*/  BAR.SYNC.DEFER_BLOCKING 0x1, 0x100 ;  /* 0x0044000000007b1d */ /* 0x000fe20000010000 */
[----:B------:R-:W-:Y:S01]  /*8560*/  ISETP.NE.AND.EX P0, PT, RZ, UR11, PT, P0 ;  /* 0x0000000bff007c0c */ /* 0x000fe2000bf05300 */
[----:B-1----:R-:W-:Y:S01]  /*8570*/  IMAD.U32 R4, RZ, RZ, UR8 ;  /* 0x00000008ff047e24 */ /* 0x002fe2000f8e00ff */
[----:B------:R-:W-:Y:S01]  /*8580*/  UIADD3.X UR8, UR12, UR11, URZ, UP0, !UPT ;  /* 0x0000000b0c087290 */ /* 0x000fe200087fe43f */
[----:B------:R-:W-:-:S05]  /*8590*/  IMAD.U32 R5, RZ, RZ, UR9 ;  /* 0x00000009ff057e24 */ /* 0x000fca000f8e00ff */
[----:B------:R1:W3:Y:S02]  /*85a0*/  @P1 LDG.E R3, desc[UR50][R4.64] ;  /* 0x0000003204031981 */ /* 0x0002e4000c1e1900 */
[----:B-1----:R-:W-:Y:S01]  /*85b0*/  IMAD.U32 R4, RZ, RZ, UR4 ;  /* 0x00000004ff047e24 */ /* 0x002fe2000f8e00ff */
[----:B------:R-:W-:Y:S01]  /*85c0*/  UISETP.NE.AND UP0, UPT, UR45, URZ, UPT ;  /* 0x0000003f2d00728c */ /* 0x000fe2000bf05270 */
[----:B------:R-:W-:Y:S01]  /*85d0*/  IMAD.U32 R5, RZ, RZ, UR8 ;  /* 0x00000008ff057e24 */ /* 0x000fe2000f8e00ff */
[----:B------:R-:W-:-:S04]  /*85e0*/  ULDC UR4, c[0x0][0xad4] ;  /* 0x0002b50000047ab9 */ /* 0x000fc80000000800 */
[----:B------:R2:W5:Y:S01]  /*85f0*/  @P0 LDG.E R0, desc[UR50][R4.64] ;  /* 0x0000003204000981 */ /* 0x000562000c1e1900 */
[----:B------:R-:W-:Y:S01]  /*8600*/  ULDC UR8, c[0x0][0xa88] ;  /* 0x0002a20000087ab9 */ /* 0x000fe20000000800 */
[----:B------:R-:W-:Y:S01]  /*8610*/  USEL UR45, UR45, UR4, UP0 ;  /* 0x000000042d2d7287 */ /* 0x000fe20008000000 */
[----:B---3--:R-:W-:Y:S01]  /*8620*/  @P1 R2UR UR8, R3 ;  /* 0x00000000030812ca */ /* 0x008fe200000e0000 */
[----:B--2---:R-:W-:-:S14]  /*8630*/  @P1 BRA `(.L_x_389) ;  /* 0x0000000000181947 */ /* 0x004fdc0003800000 */
[----:B------:R-:W-:Y:S05]  /*8640*/  @!P0 BRA `(.L_x_389) ;  /* 0x0000000000148947 */ /* 0x000fea0003800000 */
[----:B------:R-:W2:Y:S04]  /*8650*/  LDG.E R6, desc[UR50][R4.64] ;  /* 0x0000003204067981 */ /* 0x000ea8000c1e1900 */
[----:B------:R-:W3:Y:S01]  /*8660*/  LDG.E R3, desc[UR50][R4.64+0x4] ;  /* 0x0000043204037981 */ /* 0x000ee2000c1e1900 */
[----:B--2---:R-:W-:Y:S02]  /*8670*/  R2UR UR4, R6 ;  /* 0x00000000060472ca */ /* 0x004fe400000e0000 */
[----:B---3--:R-:W-:-:S13]  /*8680*/  R2UR UR8, R3 ;  /* 0x00000000030872ca */ /* 0x008fda00000e0000 */
[----:B------:R-:W-:-:S12]  /*8690*/  UIADD3 UR8, -UR4, UR8, URZ ;  /* 0x0000000804087290 */ /* 0x000fd8000fffe13f */
.L_x_389:
[----:B------:R-:W1:Y:S01]  /*86a0*/  SHFL.IDX PT, R3, R221, RZ, 0x1f ;  /* 0x00001fffdd037589 */ /* 0x000e6200000e0000 */
[----:B------:R-:W-:Y:S01]  /*86b0*/  UMOV UR4, URZ ;  /* 0x0000003f00047c82 */ /* 0x000fe20008000000 */
[----:B-----5:R-:W-:Y:S01]  /*86c0*/  @P0 R2UR UR4, R0 ;  /* 0x00000000000402ca */ /* 0x020fe200000e0000 */
[----:B------:R-:W-:Y:S02]  /*86d0*/  UISETP.NE.U32.AND UP0, UPT, UR10, URZ, UPT ;  /* 0x0000003f0a00728c */ /* 0x000fe4000bf05070 */
[----:B------:R-:W-:Y:S02]  /*86e0*/  UISETP.GT.AND UP1, UPT, UR45, 0x1, UPT ;  /* 0x000000012d00788c */ /* 0x000fe4000bf24270 */
[----:B------:R-:W-:-:S04]  /*86f0*/  UISETP.NE.AND.EX UP0, UPT, UR11, URZ, UPT, UP0 ;  /* 0x0000003f0b00728c */ /* 0x000fc8000bf05300 */
[----:B------:R-:W-:Y:S01]  /*8700*/  PLOP3.LUT P1, PT, PT, PT, UP1, 0x80, 0x0 ;  /* 0x000000000000781c */ /* 0x000fe20003f2f018 */
[----:B------:R-:W-:-:S03]  /*8710*/  USEL UR9, UR40, URZ, !UP0 ;  /* 0x0000003f28097287 */ /* 0x000fc6000c000000 */
[----:B------:R-:W-:Y:S01]  /*8720*/  USHF.R.S32.HI UR18, URZ, 0x1f, UR4 ;  /* 0x0000001f3f127899 */ /* 0x000fe20008011404 */
[----:B-1----:R-:W-:-:S13]  /*8730*/  ISETP.NE.AND P0, PT, R3, RZ, PT ;  /* 0x000000ff0300720c */ /* 0x002fda0003f05270 */
[----:B------:R-:W-:Y:S05]  /*8740*/  @P0 BRA `(.L_x_390) ;  /* 0x0000000400080947 */ /* 0x000fea0003800000 */
[----:B------:R-:W2:Y:S01]  /*8750*/  LDL R6, [R1+0x30] ;  /* 0x0000300001067983 */ /* 0x000ea20000100800 */
[----:B------:R-:W1:Y:S01]  /*8760*/  LDC R0, c[0x0][0xbe8] ;  /* 0x0002fa00ff007b82 */ /* 0x000e620000000800 */
[----:B------:R-:W-:Y:S02]  /*8770*/  IMAD.U32 R9, RZ, RZ, UR43 ;  /* 0x0000002bff097e24 */ /* 0x000fe4000f8e00ff */
[----:B------:R-:W3:Y:S01]  /*8780*/  LDL R10, [R1+0x34] ;  /* 0x00003400010a7983 */ /* 0x000ee20000100800 */
[----:B------:R-:W-:Y:S01]  /*8790*/  UISETP.GT.AND UP1, UPT, UR45, 0x1, UPT ;  /* 0x000000012d00788c */ /* 0x000fe2000bf24270 */
[----:B------:R-:W-:Y:S01]  /*87a0*/  UMOV UR19, 0x9b8 ;  /* 0x000009b800137882 */ /* 0x000fe20000000000 */
[----:B-1----:R-:W-:Y:S02]  /*87b0*/  ISETP.NE.AND P0, PT, R0, 0x1, PT ;  /* 0x000000010000780c */ /* 0x002fe40003f05270 */
[----:B------:R-:W-:Y:S02]  /*87c0*/  USEL UR19, UR19, 0x978, UP1 ;  /* 0x0000097813137887 */ /* 0x000fe40008800000 */
[----:B------:R-:W-:-:S09]  /*87d0*/  UISETP.NE.U32.AND UP0, UPT, UR10, URZ, UPT ;  /* 0x0000003f0a00728c */ /* 0x000fd2000bf05070 */
[----:B------:R-:W1:Y:S08]  /*87e0*/  @P0 LDC R4, c[0x0][0xbec] ;  /* 0x0002fb00ff040b82 */ /* 0x000e700000000800 */
[----:B------:R-:W4:Y:S01]  /*87f0*/  @P0 LDC R5, c[0x0][0xbf0] ;  /* 0x0002fc00ff050b82 */ /* 0x000f220000000800 */
[----:B------:R-:W-:Y:S02]  /*8800*/  UISETP.NE.AND.EX UP0, UPT, UR11, URZ, UPT, UP0 ;  /* 0x0000003f0b00728c */ /* 0x000fe4000bf05300 */
[----:B------:R-:W-:-:S02]  /*8810*/  USEL UR16, UR44, URZ, UP1 ;  /* 0x0000003f2c107287 */ /* 0x000fc40008800000 */
[----:B------:R-:W-:Y:S01]  /*8820*/  USEL UR40, UR40, URZ, !UP0 ;  /* 0x0000003f28287287 */ /* 0x000fe2000c000000 */
[----:B------:R-:W-:Y:S01]  /*8830*/  ULDC.64 UR14, c[0x0][UR19+0x228] ;  /* 0x00008a00130e7abb */ /* 0x000fe20008000a00 */
[----:B------:R-:W-:Y:S01]  /*8840*/  ULDC.64 UR12, c[0x0][UR19+0x220] ;  /* 0x00008800130c7abb */ /* 0x000fe20008000a00 */
[----:B------:R-:W-:Y:S02]  /*8850*/  UIMAD.WIDE.U32 UR20, UR14, UR16, URZ ;  /* 0x000000100e1472a5 */ /* 0x000fe4000f8e003f */
[----:B------:R-:W-:Y:S02]  /*8860*/  UIMAD UR22, UR15, UR16, URZ ;  /* 0x000000100f1672a4 */ /* 0x000fe4000f8e023f */
[----:B------:R-:W-:Y:S01]  /*8870*/  UIMAD.WIDE.U32 UR14, UR12, UR40, URZ ;  /* 0x000000280c0e72a5 */ /* 0x000fe2000f8e003f */
[----:B------:R-:W-:Y:S01]  /*8880*/  ULDC.64 UR10, c[0x0][UR19+0x218] ;  /* 0x00008600130a7abb */ /* 0x000fe20008000a00 */
[----:B------:R-:W-:Y:S02]  /*8890*/  USEL UR41, UR41, URZ, !UP0 ;  /* 0x0000003f29297287 */ /* 0x000fe4000c000000 */
[----:B------:R-:W-:-:S02]  /*88a0*/  UIMAD UR40, UR13, UR40, URZ ;  /* 0x000000280d2872a4 */ /* 0x000fc4000f8e023f */
[----:B------:R-:W-:Y:S02]  /*88b0*/  UIMAD.WIDE.U32 UR16, UR10, UR42, URZ ;  /* 0x0000002a0a1072a5 */ /* 0x000fe4000f8e003f */
[----:B------:R-:W-:Y:S02]  /*88c0*/  UIMAD UR10, UR11, UR42, URZ ;  /* 0x0000002a0b0a72a4 */ /* 0x000fe4000f8e023f */
[----:B------:R-:W-:Y:S02]  /*88d0*/  UIMAD UR40, UR12, UR41, UR40 ;  /* 0x000000290c2872a4 */ /* 0x000fe4000f8e0228 */
[----:B------:R-:W-:Y:S02]  /*88e0*/  UIADD3 UR22, UR21, UR22, URZ ;  /* 0x0000001615167290 */ /* 0x000fe4000fffe03f */
[----:B------:R-:W-:Y:S02]  /*88f0*/  UIADD3 UR11, UR17, UR10, URZ ;  /* 0x0000000a110b7290 */ /* 0x000fe4000fffe03f */
[----:B------:R-:W-:-:S02]  /*8900*/  UIADD3 UR16, UP0, UP2, UR14, UR16, UR4 ;  /* 0x000000100e107290 */ /* 0x000fc4000fa1e004 */
[----:B------:R-:W-:-:S04]  /*8910*/  UIADD3 UR10, UR15, UR40, URZ ;  /* 0x000000280f0a7290 */ /* 0x000fc8000fffe03f */
[----:B------:R-:W-:Y:S01]  /*8920*/  UIADD3.X UR10, UR10, UR11, UR18, UP0, UP2 ;  /* 0x0000000b0a0a7290 */ /* 0x000fe200087e4412 */
[----:B------:R-:W-:Y:S02]  /*8930*/  IMAD.U32 R11, RZ, RZ, UR43 ;  /* 0x0000002bff0b7e24 */ /* 0x000fe4000f8e00ff */
[----:B--2---:R-:W-:-:S04]  /*8940*/  IMAD R9, R9, 0x40, R6 ;  /* 0x0000004009097824 */ /* 0x004fc800078e0206 */
[----:B-1----:R-:W-:-:S04]  /*8950*/  @P0 IMAD.HI.U32 R4, R9, R4, RZ ;  /* 0x0000000409040227 */ /* 0x002fc800078e00ff */
[----:B------:R-:W-:Y:S01]  /*8960*/  IMAD.MOV.U32 R3, RZ, RZ, R9 ;  /* 0x000000ffff037224 */ /* 0x000fe200078e0009 */
[----:B----4-:R-:W-:Y:S01]  /*8970*/  @P0 SHF.R.U32.HI R3, RZ, R5, R4 ;  /* 0x00000005ff030219 */ /* 0x010fe20000011604 */
[----:B------:R-:W-:Y:S02]  /*8980*/  IMAD.U32 R4, RZ, RZ, UR20 ;  /* 0x00000014ff047e24 */ /* 0x000fe4000f8e00ff */
[----:B------:R-:W-:Y:S02]  /*8990*/  IMAD.U32 R6, RZ, RZ, UR22 ;  /* 0x00000016ff067e24 */ /* 0x000fe4000f8e00ff */
[--C-:B------:R-:W-:Y:S01]  /*89a0*/  IMAD.MOV R7, RZ, RZ, -R3.reuse ;  /* 0x000000ffff077224 */ /* 0x100fe200078e0a03 */
[----:B------:R-:W-:Y:S02]  /*89b0*/  IADD3 R4, P0, P2, R3, UR16, R4 ;  /* 0x0000001003047c10 */ /* 0x000fe4000fa1e004 */
[----:B------:R-:W-:Y:S01]  /*89c0*/  SHF.R.S32.HI R3, RZ, 0x1f, R3 ;  /* 0x0000001fff037819 */ /* 0x000fe20000011403 */
[----:B------:R-:W-:-:S03]  /*89d0*/  IMAD R7, R0, R7, R9 ;  /* 0x0000000700077224 */ /* 0x000fc600078e0209 */
[----:B------:R-:W-:Y:S01]  /*89e0*/  IADD3.X R5, R3, UR10, R6, P0, P2 ;  /* 0x0000000a03057c10 */ /* 0x000fe200087e4406 */
[----:B------:R-:W-:Y:S01]  /*89f0*/  ULDC.64 UR10, c[0x0][UR19+0x210] ;  /* 0x00008400130a7abb */ /* 0x000fe20008000a00 */
[----:B------:R-:W-:Y:S01]  /*8a00*/  SHF.R.S32.HI R3, RZ, 0x1f, R7 ;  /* 0x0000001fff037819 */ /* 0x000fe20000011407 */
[C---:B------:R-:W-:Y:S02]  /*8a10*/  IMAD R6, R7.reuse, UR11, RZ ;  /* 0x0000000b07067c24 */ /* 0x040fe4000f8e02ff */
[----:B------:R-:W-:-:S04]  /*8a20*/  IMAD.WIDE.U32 R4, R7, UR10, R4 ;  /* 0x0000000a07047c25 */ /* 0x000fc8000f8e0004 */
[----:B------:R-:W-:Y:S01]  /*8a30*/  IMAD R3, R3, UR10, R6 ;  /* 0x0000000a03037c24 */ /* 0x000fe2000f8e0206 */
[----:B------:R-:W-:Y:S01]  /*8a40*/  ULDC.64 UR10, c[0x0][0xba8] ;  /* 0x0002ea00000a7ab9 */ /* 0x000fe20000000a00 */
[----:B------:R-:W-:Y:S01]  /*8a50*/  @!UP1 ULDC UR10, c[0x0][0xb50] ;  /* 0x0002d400000a9ab9 */ /* 0x000fe20000000800 */
[----:B------:R-:W-:Y:S01]  /*8a60*/  @!UP1 ULDC UR11, c[0x0][0xb54] ;  /* 0x0002d500000b9ab9 */ /* 0x000fe20000000800 */
[----:B------:R-:W-:Y:S01]  /*8a70*/  IMAD.IADD R3, R5, 0x1, R3 ;  /* 0x0000000105037824 */ /* 0x000fe200078e0203 */
[----:B------:R-:W-:-:S04]  /*8a80*/  LEA R8, P0, R4, UR10, 0x2 ;  /* 0x0000000a04087c11 */ /* 0x000fc8000f8010ff */
[----:B------:R-:W-:Y:S01]  /*8a90*/  LEA.HI.X R9, R4, UR11, R3, 0x2, P0 ;  /* 0x0000000b04097c11 */ /* 0x000fe200080f1403 */
[----:B---3--:R-:W-:Y:S01]  /*8aa0*/  IMAD.MOV R3, RZ, RZ, -R10 ;  /* 0x000000ffff037224 */ /* 0x008fe200078e0a0a */
[----:B------:R-:W-:Y:S04]  /*8ab0*/  SHFL.IDX PT, R4, R8, RZ, 0x1c1f ;  /* 0x001c1fff08047589 */ /* 0x000fe800000e0000 */
[----:B------:R-:W-:Y:S01]  /*8ac0*/  ISETP.NE.AND P0, PT, R222, R3, PT ;  /* 0x00000003de00720c */ /* 0x000fe20003f05270 */
[----:B------:R-:W1:Y:S01]  /*8ad0*/  SHFL.IDX PT, R5, R9, RZ, 0x1c1f ;  /* 0x001c1fff09057589 */ /* 0x000e6200000e0000 */
[----:B------:R-:W-:Y:S02]  /*8ae0*/  IMAD R3, R0, UR8, RZ ;  /* 0x0000000800037c24 */ /* 0x000fe4000f8e02ff */
[----:B------:R-:W-:Y:S01]  /*8af0*/  IMAD R0, R11, 0x40, R16 ;  /* 0x000000400b007824 */ /* 0x000fe200078e0210 */
[----:B------:R-:W-:Y:S04]  /*8b00*/  SHFL.IDX PT, R6, R8, 0x1, 0x1c1f ;  /* 0x003c1f0008067f89 */ /* 0x000fe800000e0000 */
[----:B------:R-:W2:Y:S01]  /*8b10*/  SHFL.IDX PT, R7, R9, 0x1, 0x1c1f ;  /* 0x003c1f0009077f89 */ /* 0x000ea200000e0000 */
[C---:B------:R-:W-:Y:S01]  /*8b20*/  ISETP.GE.OR P2, PT, R0.reuse, R3, P0 ;  /* 0x000000030000720c */ /* 0x040fe20000746670 */
[----:B------:R-:W-:-:S05]  /*8b30*/  VIADD R0, R0, 0x8 ;  /* 0x0000000800007836 */ /* 0x000fca0000000000 */
[----:B------:R-:W-:-:S07]  /*8b40*/  ISETP.GE.OR P0, PT, R0, R3, P0 ;  /* 0x000000030000720c */ /* 0x000fce0000706670 */
[----:B-1----:R1:W-:Y:S06]  /*8b50*/  @!P2 ST.E desc[UR50][R4.64], R12 ;  /* 0x0000000c0400a985 */ /* 0x0023ec000c101932 */
[----:B--2---:R1:W-:Y:S02]  /*8b60*/  @!P0 ST.E desc[UR50][R6.64], R13 ;  /* 0x0000000d06008985 */ /* 0x0043e4000c101932 */
.L_x_390:
[----:B------:R-:W-:Y:S05]  /*8b70*/  @P1 BRA `(.L_x_391) ;  /* 0x0000001000681947 */ /* 0x000fea0003800000 */
[----:B------:R-:W2:Y:S01]  /*8b80*/  S2R R0, SR_TID.X ;  /* 0x0000000000007919 */ /* 0x000ea20000002100 */
[----:B------:R-:W3:Y:S01]  /*8b90*/  LDC R82, c[0x0][0xbe8] ;  /* 0x0002fa00ff527b82 */ /* 0x000ee20000000800 */
[----:B------:R-:W-:Y:S01]  /*8ba0*/  ULDC UR14, c[0x0][0xac8] ;  /* 0x0002b200000e7ab9 */ /* 0x000fe20000000800 */
[----:B------:R-:W-:Y:S01]  /*8bb0*/  ULDC.64 UR12, c[0x0][0xaa0] ;  /* 0x0002a800000c7ab9 */ /* 0x000fe20000000a00 */
[----:B--2---:R-:W-:-:S05]  /*8bc0*/  VIADD R0, R0, 0xffffff80 ;  /* 0xffffff8000007836 */ /* 0x004fca0000000000 */
[----:B------:R-:W-:-:S04]  /*8bd0*/  SHF.R.S32.HI R3, RZ, 0x1f, R0 ;  /* 0x0000001fff037819 */ /* 0x000fc80000011400 */
[----:B------:R-:W-:-:S04]  /*8be0*/  LEA.HI R20, R3, R0, RZ, 0x3 ;  /* 0x0000000003147211 */ /* 0x000fc800078f18ff */
[----:B------:R-:W-:-:S05]  /*8bf0*/  SHF.R.S32.HI R3, RZ, 0x3, R20 ;  /* 0x00000003ff037819 */ /* 0x000fca0000011414 */
[----:B-1----:R-:W-:-:S04]  /*8c00*/  IMAD R5, R3, 0x40, R2 ;  /* 0x0000004003057824 */ /* 0x002fc800078e0202 */
[----:B------:R-:W-:-:S03]  /*8c10*/  IMAD.WIDE R14, R5, 0x2, R14 ;  /* 0x00000002050e7825 */ /* 0x000fc600078e020e */
[C---:B------:R-:W-:Y:S02]  /*8c20*/  IADD3 R41, P2, R14.reuse, 0x7000, RZ ;  /* 0x000070000e297810 */ /* 0x040fe40007f5e0ff */
[----:B------:R-:W-:Y:S02]  /*8c30*/  IADD3 R33, P0, R14, 0x5000, RZ ;  /* 0x000050000e217810 */ /* 0x000fe40007f1e0ff */
[----:B------:R-:W-:Y:S02]  /*8c40*/  LOP3.LUT R40, R41, 0x380, RZ, 0xc0, !PT ;  /* 0x0000038029287812 */ /* 0x000fe400078ec0ff */
[----:B------:R-:W-:Y:S02]  /*8c50*/  LOP3.LUT R32, R33, 0x380, RZ, 0xc0, !PT ;  /* 0x0000038021207812 */ /* 0x000fe400078ec0ff */
[----:B------:R-:W-:Y:S02]  /*8c60*/  SHF.R.U64 R40, R40, 0x3, RZ ;  /* 0x0000000328287819 */ /* 0x000fe400000012ff */
[----:B------:R-:W-:-:S02]  /*8c70*/  IADD3 R37, P1, R14, 0x6000, RZ ;  /* 0x000060000e257810 */ /* 0x000fc40007f3e0ff */
[----:B------:R-:W-:Y:S01]  /*8c80*/  LOP3.LUT R40, R40, R41, RZ, 0x3c, !PT ;  /* 0x0000002928287212 */ /* 0x000fe200078e3cff */
[--C-:B------:R-:W-:Y:S01]  /*8c90*/  IMAD.X R41, RZ, RZ, R15.reuse, P2 ;  /* 0x000000ffff297224 */ /* 0x100fe200010e060f */
[----:B------:R-:W-:Y:S02]  /*8ca0*/  IADD3 R69, P2, R14, 0xe000, RZ ;  /* 0x0000e0000e457810 */ /* 0x000fe40007f5e0ff */
[----:B------:R-:W-:Y:S02]  /*8cb0*/  SHF.R.U64 R32, R32, 0x3, RZ ;  /* 0x0000000320207819 */ /* 0x000fe400000012ff */
[----:B------:R-:W-:Y:S01]  /*8cc0*/  LOP3.LUT R68, R69, 0x380, RZ, 0xc0, !PT ;  /* 0x0000038045447812 */ /* 0x000fe200078ec0ff */
[----:B------:R-:W-:Y:S01]  /*8cd0*/  UIMAD UR18, UR18, UR12, URZ ;  /* 0x0000000c121272a4 */ /* 0x000fe2000f8e023f */
[----:B------:R-:W-:Y:S01]  /*8ce0*/  LOP3.LUT R36, R37, 0x380, RZ, 0xc0, !PT ;  /* 0x0000038025247812 */ /* 0x000fe200078ec0ff */
[----:B------:R-:W-:Y:S01]  /*8cf0*/  VIADD R87, R2, 0xc0 ;  /* 0x000000c002577836 */ /* 0x000fe20000000000 */
[----:B------:R-:W-:Y:S01]  /*8d00*/  SHF.R.U64 R68, R68, 0x3, RZ ;  /* 0x0000000344447819 */ /* 0x000fe200000012ff */
[----:B------:R-:W-:Y:S01]  /*8d10*/  UIMAD.WIDE.U32 UR10, UR4, UR12, URZ ;  /* 0x0000000c040a72a5 */ /* 0x000fe2000f8e003f */
[----:B------:R-:W-:Y:S01]  /*8d20*/  LOP3.LUT R32, R32, R33, RZ, 0x3c, !PT ;  /* 0x0000002120207212 */ /* 0x000fe200078e3cff */
[--C-:B------:R-:W-:Y:S01]  /*8d30*/  IMAD.X R33, RZ, RZ, R15.reuse, P0 ;  /* 0x000000ffff217224 */ /* 0x100fe200000e060f */
[----:B------:R-:W-:Y:S01]  /*8d40*/  LOP3.LUT R68, R68, R69, RZ, 0x3c, !PT ;  /* 0x0000004544447212 */ /* 0x000fe200078e3cff */
[----:B------:R-:W-:Y:S01]  /*8d50*/  IMAD.X R69, RZ, RZ, R15, P2 ;  /* 0x000000ffff457224 */ /* 0x000fe200010e060f */
[----:B---3--:R-:W-:Y:S01]  /*8d60*/  ISETP.NE.AND P2, PT, R82, 0x1, PT ;  /* 0x000000015200780c */ /* 0x008fe20003f45270 */
[----:B------:R-:W-:Y:S01]  /*8d70*/  VIADD R89, R2, 0x100 ;  /* 0x0000010002597836 */ /* 0x000fe20000000000 */
[----:B------:R-:W-:-:S02]  /*8d80*/  IADD3 R61, P0, R14, 0xc000, RZ ;  /* 0x0000c0000e3d7810 */ /* 0x000fc40007f1e0ff */
[----:B------:R-:W-:Y:S02]  /*8d90*/  IADD3 R9, P3, R14, 0x1000, RZ ;  /* 0x000010000e097810 */ /* 0x000fe40007f7e0ff */
[----:B------:R-:W-:Y:S02]  /*8da0*/  LOP3.LUT R81, R20, 0xfffffff8, RZ, 0xc0, !PT ;  /* 0xfffffff814517812 */ /* 0x000fe400078ec0ff */
[C---:B------:R-:W-:Y:S02]  /*8db0*/  IADD3 R13, P4, R14.reuse, 0x2000, RZ ;  /* 0x000020000e0d7810 */ /* 0x040fe40007f9e0ff */
[C---:B------:R-:W-:Y:S02]  /*8dc0*/  IADD3 R25, P5, R14.reuse, 0x3000, RZ ;  /* 0x000030000e197810 */ /* 0x040fe40007fbe0ff */
[----:B------:R-:W-:Y:S01]  /*8dd0*/  IADD3 R29, P6, R14, 0x4000, RZ ;  /* 0x000040000e1d7810 */ /* 0x000fe20007fde0ff */
[----:B------:R-:W1:Y:S01]  /*8de0*/  @P2 LDC R77, c[0x0][0xbec] ;  /* 0x0002fb00ff4d2b82 */ /* 0x000e620000000800 */
[----:B------:R-:W-:Y:S01]  /*8df0*/  SHF.R.U64 R36, R36, 0x3, RZ ;  /* 0x0000000324247819 */ /* 0x000fe200000012ff */
[----:B------:R-:W-:Y:S01]  /*8e00*/  UIMAD UR18, UR4, UR13, UR18 ;  /* 0x0000000d041272a4 */ /* 0x000fe2000f8e0212 */
[----:B------:R-:W-:Y:S01]  /*8e10*/  LOP3.LUT R60, R61, 0x380, RZ, 0xc0, !PT ;  /* 0x000003803d3c7812 */ /* 0x000fe200078ec0ff */
[----:B------:R-:W-:Y:S01]  /*8e20*/  VIADD R95, R2, 0x140 ;  /* 0x00000140025f7836 */ /* 0x000fe20000000000 */
[----:B------:R-:W-:Y:S01]  /*8e30*/  LOP3.LUT R36, R36, R37, RZ, 0x3c, !PT ;  /* 0x0000002524247212 */ /* 0x000fe200078e3cff */
[----:B------:R-:W-:Y:S01]  /*8e40*/  IMAD.X R37, RZ, RZ, R15, P1 ;  /* 0x000000ffff257224 */ /* 0x000fe200008e060f */
[----:B------:R-:W-:Y:S01]  /*8e50*/  IADD3 R65, P1, R14, 0xd000, RZ ;  /* 0x0000d0000e417810 */ /* 0x000fe20007f3e0ff */
[----:B------:R-:W2:Y:S01]  /*8e60*/  @P2 LDC R79, c[0x0][0xbf0] ;  /* 0x0002fc00ff4f2b82 */ /* 0x000ea20000000800 */
[----:B------:R-:W-:Y:S01]  /*8e70*/  SHF.R.U64 R60, R60, 0x3, RZ ;  /* 0x000000033c3c7819 */ /* 0x000fe200000012ff */
[----:B------:R-:W-:Y:S01]  /*8e80*/  VIADD R97, R2, 0x180 ;  /* 0x0000018002617836 */ /* 0x000fe20000000000 */
[----:B------:R-:W-:Y:S01]  /*8e90*/  LOP3.LUT R8, R9, 0x380, RZ, 0xc0, !PT ;  /* 0x0000038009087812 */ /* 0x000fe200078ec0ff */
[----:B------:R-:W-:Y:S01]  /*8ea0*/  IMAD.IADD R0, R0, 0x1, -R81 ;  /* 0x0000000100007824 */ /* 0x000fe200078e0a51 */
[----:B------:R-:W-:Y:S01]  /*8eb0*/  LOP3.LUT R64, R65, 0x380, RZ, 0xc0, !PT ;  /* 0x0000038041407812 */ /* 0x000fe200078ec0ff */
[----:B------:R-:W5:Y:S01]  /*8ec0*/  LD.E.128 R32, desc[UR50][R32.64] ;  /* 0x0000003220207980 */ /* 0x000f62000c101d00 */
[----:B------:R-:W-:Y:S01]  /*8ed0*/  LOP3.LUT R60, R60, R61, RZ, 0x3c, !PT ;  /* 0x0000003d3c3c7212 */ /* 0x000fe200078e3cff */
[----:B------:R-:W-:Y:S01]  /*8ee0*/  IMAD.X R61, RZ, RZ, R15, P0 ;  /* 0x000000ffff3d7224 */ /* 0x000fe200000e060f */
[----:B------:R-:W-:Y:S01]  /*8ef0*/  ISETP.GE.AND P0, PT, R185, UR14, PT ;  /* 0x0000000eb9007c0c */ /* 0x000fe2000bf06270 */
[----:B------:R-:W5:Y:S01]  /*8f00*/  LD.E.128 R40, desc[UR50][R40.64] ;  /* 0x0000003228287980 */ /* 0x000f62000c101d00 */
[----:B------:R-:W-:Y:S01]  /*8f10*/  SHF.R.U64 R8, R8, 0x3, RZ ;  /* 0x0000000308087819 */ /* 0x000fe200000012ff */
[----:B------:R-:W-:Y:S01]  /*8f20*/  ULDC.64 UR12, c[0x0][0xae8] ;  /* 0x0002ba00000c7ab9 */ /* 0x000fe20000000a00 */
[----:B------:R-:W-:Y:S01]  /*8f30*/  SHF.R.U64 R64, R64, 0x3, RZ ;  /* 0x0000000340407819 */ /* 0x000fe200000012ff */
[----:B------:R-:W-:Y:S01]  /*8f40*/  IMAD.U32 R81, RZ, RZ, UR43 ;  /* 0x0000002bff517e24 */ /* 0x000fe2000f8e00ff */
[----:B------:R-:W-:Y:S01]  /*8f50*/  SEL R76, RZ, 0xffffffff, P0 ;  /* 0xffffffffff4c7807 */ /* 0x000fe20000000000 */
[----:B------:R-:W-:Y:S01]  /*8f60*/  IMAD R0, R0, 0x20, R3 ;  /* 0x0000002000007824 */ /* 0x000fe200078e0203 */
[----:B------:R-:W-:Y:S01]  /*8f70*/  LOP3.LUT R8, R8, R9, RZ, 0x3c, !PT ;  /* 0x0000000908087212 */ /* 0x000fe200078e3cff */
[--C-:B------:R-:W-:Y:S01]  /*8f80*/  IMAD.X R9, RZ, RZ, R15.reuse, P3 ;  /* 0x000000ffff097224 */ /* 0x100fe200018e060f */
[----:B------:R-:W-:Y:S01]  /*8f90*/  ISETP.GE.AND P0, PT, R184, UR14, PT ;  /* 0x0000000eb8007c0c */ /* 0x000fe2000bf06270 */
[----:B------:R-:W5:Y:S01]  /*8fa0*/  LD.E.128 R68, desc[UR50][R68.64] ;  /* 0x0000003244447980 */ /* 0x000f62000c101d00 */
[----:B------:R-:W-:Y:S01]  /*8fb0*/  LOP3.LUT R64, R64, R65, RZ, 0x3c, !PT ;  /* 0x0000004140407212 */ /* 0x000fe200078e3cff */
[----:B------:R-:W-:Y:S01]  /*8fc0*/  IMAD.X R65, RZ, RZ, R15, P1 ;  /* 0x000000ffff417224 */ /* 0x000fe200008e060f */
[----:B------:R-:W-:Y:S01]  /*8fd0*/  IADD3 R45, P3, R14, 0x8000, RZ ;  /* 0x000080000e2d7810 */ /* 0x000fe20007f7e0ff */
[----:B------:R-:W-:Y:S01]  /*8fe0*/  IMAD.SHL.U32 R76, R76, 0x2, RZ ;  /* 0x000000024c4c7824 */ /* 0x000fe200078e00ff */
[----:B------:R-:W-:-:S02]  /*8ff0*/  ISETP.GE.AND P1, PT, R2, UR14, PT ;  /* 0x0000000e02007c0c */ /* 0x000fc4000bf26270 */
[----:B------:R-:W-:Y:S02]  /*9000*/  LOP3.LUT R12, R13, 0x380, RZ, 0xc0, !PT ;  /* 0x000003800d0c7812 */ /* 0x000fe400078ec0ff */
[----:B------:R-:W-:Y:S02]  /*9010*/  LOP3.LUT R24, R25, 0x380, RZ, 0xc0, !PT ;  /* 0x0000038019187812 */ /* 0x000fe400078ec0ff */
[----:B------:R-:W-:Y:S01]  /*9020*/  LOP3.LUT R28, R29, 0x380, RZ, 0xc0, !PT ;  /* 0x000003801d1c7812 */ /* 0x000fe200078ec0ff */
[----:B------:R-:W-:Y:S01]  /*9030*/  UIADD3 UR11, UR11, UR18, URZ ;  /* 0x000000120b0b7290 */ /* 0x000fe2000fffe03f */
[----:B------:R-:W-:Y:S01]  /*9040*/  SEL R20, RZ, 0xffffffff, P0 ;  /* 0xffffffffff147807 */ /* 0x000fe20000000000 */
[----:B------:R-:W-:Y:S01]  /*9050*/  IMAD R80, R81, 0x40, R0 ;  /* 0x0000004051507824 */ /* 0x000fe200078e0200 */
[----:B------:R-:W-:Y:S01]  /*9060*/  ISETP.GE.AND P0, PT, R87, UR14, PT ;  /* 0x0000000e57007c0c */ /* 0x000fe2000bf06270 */
[----:B------:R-:W-:Y:S01]  /*9070*/  USHF.R.S32.HI UR4, URZ, 0x1f, UR9 ;  /* 0x0000001f3f047899 */ /* 0x000fe20008011409 */
[----:B------:R-:W-:Y:S01]  /*9080*/  LOP3.LUT R44, R45, 0x380, RZ, 0xc0, !PT ;  /* 0x000003802d2c7812 */ /* 0x000fe200078ec0ff */
[----:B------:R-:W5:Y:S01]  /*9090*/  LD.E.128 R8, desc[UR50][R8.64] ;  /* 0x0000003208087980 */ /* 0x000f62000c101d00 */
[----:B------:R-:W-:Y:S01]  /*90a0*/  SEL R21, RZ, 0x1, P1 ;  /* 0x00000001ff157807 */ /* 0x000fe20000800000 */
[----:B------:R-:W-:Y:S01]  /*90b0*/  IMAD.SHL.U32 R20, R20, 0x4, RZ ;  /* 0x0000000414147824 */ /* 0x000fe200078e00ff */
[----:B------:R-:W-:Y:S01]  /*90c0*/  SHF.R.U64 R12, R12, 0x3, RZ ;  /* 0x000000030c0c7819 */ /* 0x000fe200000012ff */
[----:B------:R-:W5:Y:S01]  /*90d0*/  LD.E.128 R36, desc[UR50][R36.64] ;  /* 0x0000003224247980 */ /* 0x000f62000c101d00 */
[----:B------:R-:W-:-:S02]  /*90e0*/  SHF.R.U64 R24, R24, 0x3, RZ ;  /* 0x0000000318187819 */ /* 0x000fc400000012ff */
[----:B------:R-:W-:Y:S01]  /*90f0*/  SHF.R.U64 R28, R28, 0x3, RZ ;  /* 0x000000031c1c7819 */ /* 0x000fe200000012ff */
[----:B------:R-:W5:Y:S01]  /*9100*/  LD.E.128 R60, desc[UR50][R60.64] ;  /* 0x000000323c3c7980 */ /* 0x000f62000c101d00 */
[----:B------:R-:W-:Y:S02]  /*9110*/  SEL R0, RZ, 0xffffffff, P0 ;  /* 0xffffffffff007807 */ /* 0x000fe40000000000 */
[----:B------:R-:W-:Y:S01]  /*9120*/  SHF.R.U64 R44, R44, 0x3, RZ ;  /* 0x000000032c2c7819 */ /* 0x000fe200000012ff */
[----:B------:R-:W-:Y:S01]  /*9130*/  UIMAD.WIDE.U32 UR10, UR42, UR12, UR10 ;  /* 0x0000000c2a0a72a5 */ /* 0x000fe2000f8e000a */
[----:B------:R-:W-:Y:S01]  /*9140*/  LOP3.LUT R21, R76, 0x2, R21, 0xe2, !PT ;  /* 0x000000024c157812 */ /* 0x000fe200078ee215 */
[----:B------:R-:W5:Y:S01]  /*9150*/  LD.E.128 R64, desc[UR50][R64.64] ;  /* 0x0000003240407980 */ /* 0x000f62000c101d00 */
[----:B------:R-:W-:Y:S01]  /*9160*/  ISETP.GE.AND P0, PT, R89, UR14, PT ;  /* 0x0000000e59007c0c */ /* 0x000fe2000bf06270 */
[----:B------:R-:W-:Y:S01]  /*9170*/  IMAD.SHL.U32 R76, R0, 0x8, RZ ;  /* 0x00000008004c7824 */ /* 0x000fe200078e00ff */
[----:B------:R-:W-:Y:S01]  /*9180*/  LOP3.LUT R12, R12, R13, RZ, 0x3c, !PT ;  /* 0x0000000d0c0c7212 */ /* 0x000fe200078e3cff */
[--C-:B------:R-:W-:Y:S01]  /*9190*/  IMAD.X R13, RZ, RZ, R15.reuse, P4 ;  /* 0x000000ffff0d7224 */ /* 0x100fe200020e060f */
[----:B------:R-:W-:Y:S01]  /*91a0*/  LOP3.LUT R24, R24, R25, RZ, 0x3c, !PT ;  /* 0x0000001918187212 */ /* 0x000fe200078e3cff */
[--C-:B------:R-:W-:Y:S01]  /*91b0*/  IMAD.X R25, RZ, RZ, R15.reuse, P5 ;  /* 0x000000ffff197224 */ /* 0x100fe200028e060f */
[----:B------:R-:W-:Y:S01]  /*91c0*/  LOP3.LUT R28, R28, R29, RZ, 0x3c, !PT ;  /* 0x0000001d1c1c7212 */ /* 0x000fe200078e3cff */
[--C-:B------:R-:W-:Y:S01]  /*91d0*/  IMAD.X R29, RZ, RZ, R15.reuse, P6 ;  /* 0x000000ffff1d7224 */ /* 0x100fe200030e060f */
[----:B------:R-:W-:Y:S01]  /*91e0*/  LOP3.LUT R44, R44, R45, RZ, 0x3c, !PT ;  /* 0x0000002d2c2c7212 */ /* 0x000fe200078e3cff */
[----:B------:R-:W-:Y:S01]  /*91f0*/  IMAD.X R45, RZ, RZ, R15, P3 ;  /* 0x000000ffff2d7224 */ /* 0x000fe200018e060f */
[----:B------:R-:W-:Y:S01]  /*9200*/  IADD3 R49, P4, R14, 0x9000, RZ ;  /* 0x000090000e317810 */ /* 0x000fe20007f9e0ff */
[----:B-1----:R-:W-:Y:S01]  /*9210*/  @P2 IMAD.HI.U32 R0, R80, R77, RZ ;  /* 0x0000004d50002227 */ /* 0x002fe200078e00ff */
[C---:B------:R-:W-:Y:S01]  /*9220*/  IADD3 R53, P5, R14.reuse, 0xa000, RZ ;  /* 0x0000a0000e357810 */ /* 0x040fe20007fbe0ff */
[----:B------:R-:W-:Y:S01]  /*9230*/  UIMAD UR11, UR42, UR13, UR11 ;  /* 0x0000000d2a0b72a4 */ /* 0x000fe2000f8e020b */
[----:B------:R-:W-:Y:S01]  /*9240*/  IADD3 R57, P6, R14, 0xb000, RZ ;  /* 0x0000b0000e397810 */ /* 0x000fe20007fde0ff */
[----:B------:R-:W5:Y:S01]  /*9250*/  LD.E.128 R24, desc[UR50][R24.64] ;  /* 0x0000003218187980 */ /* 0x000f62000c101d00 */
[----:B------:R-:W-:Y:S01]  /*9260*/  LOP3.LUT R21, R20, 0x4, R21, 0xe2, !PT ;  /* 0x0000000414157812 */ /* 0x000fe200078ee215 */
[----:B------:R-:W-:Y:S01]  /*9270*/  ULDC.64 UR12, c[0x0][0xaf0] ;  /* 0x0002bc00000c7ab9 */ /* 0x000fe20000000a00 */
[----:B------:R-:W-:Y:S01]  /*9280*/  IADD3 R7, P3, R14, 0xf000, RZ ;  /* 0x0000f0000e077810 */ /* 0x000fe20007f7e0ff */
[----:B------:R-:W5:Y:S01]  /*9290*/  LD.E.128 R28, desc[UR50][R28.64] ;  /* 0x000000321c1c7980 */ /* 0x000f62000c101d00 */
[----:B------:R-:W-:Y:S01]  /*92a0*/  SEL R20, RZ, 0xffffffff, P0 ;  /* 0xffffffffff147807 */ /* 0x000fe20000000000 */
[----:B------:R-:W-:Y:S01]  /*92b0*/  UIMAD UR4, UR4, UR12, URZ ;  /* 0x0000000c040472a4 */ /* 0x000fe2000f8e023f */
[----:B------:R-:W-:Y:S01]  /*92c0*/  LOP3.LUT R48, R49, 0x380, RZ, 0xc0, !PT ;  /* 0x0000038031307812 */ /* 0x000fe200078ec0ff */
[----:B------:R-:W-:Y:S01]  /*92d0*/  IMAD.MOV.U32 R77, RZ, RZ, R80 ;  /* 0x000000ffff4d7224 */ /* 0x000fe200078e0050 */
[----:B------:R-:W-:Y:S01]  /*92e0*/  LOP3.LUT R52, R53, 0x380, RZ, 0xc0, !PT ;  /* 0x0000038035347812 */ /* 0x000fe200078ec0ff */
[----:B------:R-:W5:Y:S01]  /*92f0*/  LD.E.128 R44, desc[UR50][R44.64] ;  /* 0x000000322c2c7980 */ /* 0x000f62000c101d00 */
[----:B------:R-:W-:-:S02]  /*9300*/  LOP3.LUT R56, R57, 0x380, RZ, 0xc0, !PT ;  /* 0x0000038039387812 */ /* 0x000fc400078ec0ff */
[----:B------:R-:W-:Y:S01]  /*9310*/  LOP3.LUT R5, R14, 0x380, RZ, 0xc0, !PT ;  /* 0x000003800e057812 */ /* 0x000fe200078ec0ff */
[----:B------:R-:W-:Y:S01]  /*9320*/  UIMAD.WIDE.U32 UR10, UR9, UR12, UR10 ;  /* 0x0000000c090a72a5 */ /* 0x000fe2000f8e000a */
[----:B------:R-:W-:Y:S01]  /*9330*/  LOP3.LUT R6, R7, 0x380, RZ, 0xc0, !PT ;  /* 0x0000038007067812 */ /* 0x000fe200078ec0ff */
[----:B------:R-:W-:Y:S01]  /*9340*/  IMAD.X R73, RZ, RZ, R15, P3 ;  /* 0x000000ffff497224 */ /* 0x000fe200018e060f */
[----:B--2---:R-:W-:Y:S01]  /*9350*/  @P2 SHF.R.U32.HI R77, RZ, R79, R0 ;  /* 0x0000004fff4d2219 */ /* 0x004fe20000011600 */
[----:B------:R-:W-:Y:S01]  /*9360*/  IMAD.SHL.U32 R79, R20, 0x10, RZ ;  /* 0x00000010144f7824 */ /* 0x000fe200078e00ff */
[----:B------:R-:W-:Y:S01]  /*9370*/  LOP3.LUT R76, R76, 0x8, R21, 0xe2, !PT ;  /* 0x000000084c4c7812 */ /* 0x000fe200078ee215 */
[----:B------:R-:W-:Y:S01]  /*9380*/  UIMAD UR4, UR9, UR13, UR4 ;  /* 0x0000000d090472a4 */ /* 0x000fe2000f8e0204 */
[----:B------:R-:W-:Y:S02]  /*9390*/  SHF.R.U64 R48, R48, 0x3, RZ ;  /* 0x0000000330307819 */ /* 0x000fe400000012ff */
[----:B------:R-:W-:-:S02]  /*93a0*/  SHF.R.U64 R52, R52, 0x3, RZ ;  /* 0x0000000334347819 */ /* 0x000fc400000012ff */
[----:B------:R-:W-:Y:S02]  /*93b0*/  SHF.R.U64 R56, R56, 0x3, RZ ;  /* 0x0000000338387819 */ /* 0x000fe400000012ff */
[----:B------:R-:W-:Y:S02]  /*93c0*/  SHF.R.U64 R5, R5, 0x3, RZ ;  /* 0x0000000305057819 */ /* 0x000fe400000012ff */
[----:B------:R-:W-:Y:S01]  /*93d0*/  SHF.R.U64 R6, R6, 0x3, RZ ;  /* 0x0000000306067819 */ /* 0x000fe200000012ff */
[----:B------:R-:W-:Y:S01]  /*93e0*/  UIADD3 UR4, UR11, UR4, URZ ;  /* 0x000000040b047290 */ /* 0x000fe2000fffe03f */
[----:B------:R-:W-:Y:S01]  /*93f0*/  LOP3.LUT R76, R79, 0x10, R76, 0xe2, !PT ;  /* 0x000000104f4c7812 */ /* 0x000fe200078ee24c */
[----:B------:R-:W-:Y:S01]  /*9400*/  IMAD.MOV R79, RZ, RZ, -R77 ;  /* 0x000000ffff4f7224 */ /* 0x000fe200078e0a4d */
[----:B------:R-:W-:Y:S02]  /*9410*/  ISETP.GE.AND P0, PT, R95, UR14, PT ;  /* 0x0000000e5f007c0c */ /* 0x000fe4000bf06270 */
[----:B------:R-:W-:Y:S01]  /*9420*/  LOP3.LUT R48, R48, R49, RZ, 0x3c, !PT ;  /* 0x0000003130307212 */ /* 0x000fe200078e3cff */
[--C-:B------:R-:W-:Y:S01]  /*9430*/  IMAD.X R49, RZ, RZ, R15.reuse, P4 ;  /* 0x000000ffff317224 */ /* 0x100fe200020e060f */
[----:B------:R-:W-:Y:S01]  /*9440*/  LOP3.LUT R52, R52, R53, RZ, 0x3c, !PT ;  /* 0x0000003534347212 */ /* 0x000fe200078e3cff */
[--C-:B------:R-:W-:Y:S01]  /*9450*/  IMAD.X R53, RZ, RZ, R15.reuse, P5 ;  /* 0x000000ffff357224 */ /* 0x100fe200028e060f */
[----:B------:R-:W-:Y:S01]  /*9460*/  LOP3.LUT R56, R56, R57, RZ, 0x3c, !PT ;  /* 0x0000003938387212 */ /* 0x000fe200078e3cff */
[--C-:B------:R-:W-:Y:S01]  /*9470*/  IMAD.X R57, RZ, RZ, R15.reuse, P6 ;  /* 0x000000ffff397224 */ /* 0x100fe200030e060f */
[----:B------:R-:W-:Y:S01]  /*9480*/  LOP3.LUT R4, R5, R14, RZ, 0x3c, !PT ;  /* 0x0000000e05047212 */ /* 0x000fe200078e3cff */
[----:B------:R-:W-:Y:S01]  /*9490*/  IMAD.MOV.U32 R5, RZ, RZ, R15 ;  /* 0x000000ffff057224 */ /* 0x000fe200078e000f */
[----:B------:R-:W-:-:S02]  /*94a0*/  LOP3.LUT R72, R6, R7, RZ, 0x3c, !PT ;  /* 0x0000000706487212 */ /* 0x000fc400078e3cff */
[----:B------:R-:W-:Y:S01]  /*94b0*/  SHF.R.S32.HI R78, RZ, 0x1f, R77 ;  /* 0x0000001fff4e7819 */ /* 0x000fe2000001144d */
[----:B------:R-:W-:Y:S01]  /*94c0*/  IMAD.U32 R20, RZ, RZ, UR10 ;  /* 0x0000000aff147e24 */ /* 0x000fe2000f8e00ff */
[----:B------:R-:W-:Y:S01]  /*94d0*/  SEL R0, RZ, 0xffffffff, P0 ;  /* 0xffffffffff007807 */ /* 0x000fe20000000000 */
[----:B------:R-:W-:Y:S01]  /*94e0*/  IMAD.U32 R21, RZ, RZ, UR11 ;  /* 0x0000000bff157e24 */ /* 0x000fe2000f8e00ff */
[----:B------:R-:W-:Y:S01]  /*94f0*/  ULDC.64 UR10, c[0x0][0xae0] ;  /* 0x0002b800000a7ab9 */ /* 0x000fe20000000a00 */
[----:B------:R-:W-:Y:S01]  /*9500*/  IMAD R79, R82, R79, R80 ;  /* 0x0000004f524f7224 */ /* 0x000fe200078e0250 */
[----:B------:R-:W5:Y:S01]  /*9510*/  LD.E.128 R4, desc[UR50][R4.64] ;  /* 0x0000003204047980 */ /* 0x000f62000c101d00 */
[----:B------:R-:W-:Y:S02]  /*9520*/  IMAD.U32 R21, RZ, RZ, UR4 ;  /* 0x00000004ff157e24 */ /* 0x000fe4000f8e00ff */
[----:B------:R-:W-:Y:S01]  /*9530*/  IMAD R78, R78, UR10, RZ ;  /* 0x0000000a4e4e7c24 */ /* 0x000fe2000f8e02ff */
[----:B------:R-:W5:Y:S01]  /*9540*/  LD.E.128 R12, desc[UR50][R12.64] ;  /* 0x000000320c0c7980 */ /* 0x000f62000c101d00 */
[----:B------:R-:W-:Y:S01]  /*9550*/  IMAD.SHL.U32 R83, R0, 0x20, RZ ;  /* 0x0000002000537824 */ /* 0x000fe200078e00ff */
[----:B------:R-:W-:-:S02]  /*9560*/  ISETP.GE.AND P0, PT, R97, UR14, PT ;  /* 0x0000000e61007c0c */ /* 0x000fc4000bf06270 */
[----:B------:R-:W5:Y:S01]  /*9570*/  LD.E.128 R48, desc[UR50][R48.64] ;  /* 0x0000003230307980 */ /* 0x000f62000c101d00 */
[----:B------:R-:W-:-:S03]  /*9580*/  SHF.R.S32.HI R0, RZ, 0x1f, R79 ;  /* 0x0000001fff007819 */ /* 0x000fc6000001144f */
[----:B------:R-:W5:Y:S01]  /*9590*/  LD.E.128 R52, desc[UR50][R52.64] ;  /* 0x0000003234347980 */ /* 0x000f62000c101d00 */
[----:B------:R-:W-:-:S03]  /*95a0*/  IMAD.WIDE.U32 R20, R77, UR10, R20 ;  /* 0x0000000a4d147c25 */ /* 0x000fc6000f8e0014 */
[----:B------:R-:W5:Y:S01]  /*95b0*/  LD.E.128 R56, desc[UR50][R56.64] ;  /* 0x0000003238387980 */ /* 0x000f62000c101d00 */
[----:B------:R-:W-:Y:S01]  /*95c0*/  IMAD R81, R77, UR11, R78 ;  /* 0x0000000b4d517c24 */ /* 0x000fe2000f8e024e */
[----:B------:R-:W-:Y:S02]  /*95d0*/  ULDC.64 UR10, c[0x0][0xad8] ;  /* 0x0002b600000a7ab9 */ /* 0x000fe40000000a00 */
[----:B------:R-:W5:Y:S01]  /*95e0*/  LD.E.128 R72, desc[UR50][R72.64] ;  /* 0x0000003248487980 */ /* 0x000f62000c101d00 */
[----:B------:R-:W-:Y:S01]  /*95f0*/  VIADD R93, R2, 0x1c0 ;  /* 0x000001c0025d7836 */ /* 0x000fe20000000000 */
[----:B------:R-:W-:Y:S01]  /*9600*/  @!PT LDS RZ, [RZ] ;  /* 0x00000000fffff984 */ /* 0x000fe20000000800 */
[----:B------:R-:W-:Y:S01]  /*9610*/  @!PT LDS RZ, [RZ] ;  /* 0x00000000fffff984 */ /* 0x000fe20000000800 */
[----:B------:R-:W-:Y:S01]  /*9620*/  @!PT LDS RZ, [RZ] ;  /* 0x00000000fffff984 */ /* 0x000fe20000000800 */
[----:B------:R-:W-:Y:S01]  /*9630*/  @!PT LDS RZ, [RZ] ;  /* 0x00000000fffff984 */ /* 0x000fe20000000800 */
[----:B------:R1:W-:Y:S06]  /*9640*/  MEMBAR.ALL.CTA ;  /* 0x0000000000007992 */ /* 0x0003ec0000008000 */
[----:B-1----:R-:W1:Y:S01]  /*9650*/  FENCE.VIEW.ASYNC.S ;  /* 0x00000000000073c6 */ /* 0x002e620000000000 */
[----:B------:R-:W-:Y:S01]  /*9660*/  IMAD.U32 R90, RZ, RZ, UR43 ;  /* 0x0000002bff5a7e24 */ /* 0x000fe2000f8e00ff */
[----:B------:R-:W-:Y:S01]  /*9670*/  LOP3.LUT R76, R83, 0x20, R76, 0xe2, !PT ;  /* 0x00000020534c7812 */ /* 0x000fe200078ee24c */
[----:B------:R-:W-:Y:S01]  /*9680*/  IMAD.IADD R21, R21, 0x1, R81 ;  /* 0x0000000115157824 */ /* 0x000fe200078e0251 */
[----:B------:R-:W-:Y:S01]  /*9690*/  SEL R77, RZ, 0x40, P0 ;  /* 0x00000040ff4d7807 */ /* 0x000fe20000000000 */
[----:B------:R-:W-:Y:S01]  /*96a0*/  IMAD R78, R0, UR10, RZ ;  /* 0x0000000a004e7c24 */ /* 0x000fe2000f8e02ff */
[----:B------:R-:W-:Y:S01]  /*96b0*/  ISETP.GE.AND P0, PT, R93, UR14, PT ;  /* 0x0000000e5d007c0c */ /* 0x000fe2000bf06270 */
[----:B------:R-:W-:-:S02]  /*96c0*/  IMAD R90, R90, 0x40, R3 ;  /* 0x000000405a5a7824 */ /* 0x000fc400078e0203 */
[----:B------:R-:W-:Y:S01]  /*96d0*/  IMAD R91, R82, UR8, RZ ;  /* 0x00000008525b7c24 */ /* 0x000fe2000f8e02ff */
[----:B------:R-:W-:Y:S01]  /*96e0*/  LOP3.LUT R0, R76, R77, RZ, 0xfc, !PT ;  /* 0x0000004d4c007212 */ /* 0x000fe200078efcff */
[C---:B------:R-:W-:Y:S01]  /*96f0*/  IMAD R77, R79.reuse, UR11, R78 ;  /* 0x0000000b4f4d7c24 */ /* 0x040fe2000f8e024e */
[----:B------:R-:W-:Y:S01]  /*9700*/  UIADD3 UR4, UR39, 0x28c20, URZ ;  /* 0x00028c2027047890 */ /* 0x000fe2000fffe03f */
[----:B------:R-:W-:Y:S01]  /*9710*/  IMAD.WIDE.U32 R20, R79, UR10, R20 ;  /* 0x0000000a4f147c25 */ /* 0x000fe2000f8e0014 */
[----:B------:R-:W-:Y:S01]  /*9720*/  SEL R3, RZ, 0x80, P0 ;  /* 0x00000080ff037807 */ /* 0x000fe20000000000 */
[----:B------:R-:W-:Y:S01]  /*9730*/  ULDC.64 UR10, c[0x0][0xa80] ;  /* 0x0002a000000a7ab9 */ /* 0x000fe20000000a00 */
[----:B------:R-:W-:Y:S01]  /*9740*/  ISETP.GE.AND P0, PT, R90, R91, PT ;  /* 0x0000005b5a00720c */ /* 0x000fe20003f06270 */
[----:B------:R-:W-:Y:S01]  /*9750*/  IMAD.IADD R21, R21, 0x1, R77 ;  /* 0x0000000115157824 */ /* 0x000fe200078e024d */
[----:B------:R-:W-:Y:S01]  /*9760*/  UPRMT UR4, URZ, 0x654, UR4 ;  /* 0x000006543f047896 */ /* 0x000fe20008000004 */
[----:B------:R-:W-:-:S04]  /*9770*/  LEA R86, P1, R20, UR10, 0x1 ;  /* 0x0000000a14567c11 */ /* 0x000fc8000f8208ff */
[----:B------:R-:W-:Y:S01]  /*9780*/  LEA.HI.X R88, R20, UR11, R21, 0x1, P1 ;  /* 0x0000000b14587c11 */ /* 0x000fe200088f0c15 */
[----:B------:R-:W-:Y:S01]  /*9790*/  BSSY B1, `(.L_x_392) ;  /* 0x000002c000017945 */ /* 0x000fe20003800000 */
[----:B-1----:R1:W2:Y:S02]  /*97a0*/  SHFL.IDX PT, R20, R86, RZ, 0x181f ;  /* 0x00181fff56147589 */ /* 0x0022a400000e0000 */
[----:B------:R-:W-:Y:S02]  /*97b0*/  SYNCS.ARRIVE.TRANS64.RED.A1T0 RZ, [UR4], RZ ;  /* 0x000000ffffff79a7 */ /* 0x000fe40008100404 */
[----:B------:R1:W3:Y:S01]  /*97c0*/  SHFL.IDX PT, R21, R88, RZ, 0x181f ;  /* 0x00181fff58157589 */ /* 0x0002e200000e0000 */
[----:B------:R-:W-:Y:S02]  /*97d0*/  LOP3.LUT R3, R0, R3, RZ, 0xfc, !PT ;  /* 0x0000000300037212 */ /* 0x000fe400078efcff */
[----:B0-----:R-:W-:Y:S01]  /*97e0*/  SHF.R.S32.HI R152, RZ, 0x1f, R185 ;  /* 0x0000001fff987819 */ /* 0x001fe200000114b9 */
[----:B------:R-:W-:Y:S06]  /*97f0*/  @P0 BRA `(.L_x_393) ;  /* 0x0000000000940947 */ /* 0x000fec0003800000 */
[----:B------:R-:W-:Y:S02]  /*9800*/  ISETP.GE.AND P1, PT, R185, UR14, PT ;  /* 0x0000000eb9007c0c */ /* 0x000fe4000bf26270 */
[----:B------:R-:W-:Y:S02]  /*9810*/  ISETP.GE.AND P0, PT, R2, UR14, PT ;  /* 0x0000000e02007c0c */ /* 0x000fe4000bf06270 */
[----:B------:R-:W-:Y:S02]  /*9820*/  ISETP.GE.AND P4, PT, R184, UR14, PT ;  /* 0x0000000eb8007c0c */ /* 0x000fe4000bf86270 */
[----:B------:R-:W-:Y:S02]  /*9830*/  ISETP.GE.AND P3, PT, R87, UR14, PT ;  /* 0x0000000e57007c0c */ /* 0x000fe4000bf66270 */
[----:B------:R-:W-:Y:S02]  /*9840*/  SHF.R.S32.HI R81, RZ, 0x1f, R184 ;  /* 0x0000001fff517819 */ /* 0x000fe400000114b8 */
[----:B------:R-:W-:-:S02]  /*9850*/  SHF.R.S32.HI R83, RZ, 0x1f, R87 ;  /* 0x0000001fff537819 */ /* 0x000fc40000011457 */
[----:B------:R-:W-:Y:S02]  /*9860*/  SHF.R.S32.HI R85, RZ, 0x1f, R89 ;  /* 0x0000001fff557819 */ /* 0x000fe40000011459 */
[CC--:B--2---:R-:W-:Y:S01]  /*9870*/  @!P1 LEA R76, P2, R185.reuse, R20.reuse, 0x1 ;  /* 0x00000014b94c9211 */ /* 0x0c4fe200078408ff */
[----:B---3--:R-:W-:Y:S02]  /*9880*/  @!P0 IMAD.WIDE R78, R2, 0x2, R20 ;  /* 0x00000002024e8825 */ /* 0x008fe400078e0214 */
[----:B------:R-:W-:Y:S02]  /*9890*/  @!P4 LEA R80, P5, R184, R20, 0x1 ;  /* 0x00000014b850c211 */ /* 0x000fe400078a08ff */
[----:B------:R-:W-:Y:S01]  /*98a0*/  @!P1 LEA.HI.X R77, R185, R21, R152, 0x1, P2 ;  /* 0x00000015b94d9211 */ /* 0x000fe200010f0c98 */
[----:B-----5:R0:W-:Y:S01]  /*98b0*/  @!P0 ST.E.128 desc[UR50][R78.64], R4 ;  /* 0x000000044e008985 */ /* 0x0201e2000c101d32 */
[----:B------:R-:W-:Y:S02]  /*98c0*/  ISETP.GE.AND P2, PT, R89, UR14, PT ;  /* 0x0000000e59007c0c */ /* 0x000fe4000bf46270 */
[----:B------:R-:W-:Y:S01]  /*98d0*/  LOP3.LUT P0, RZ, R0, 0x40, RZ, 0xc0, !PT ;  /* 0x0000004000ff7812 */ /* 0x000fe2000780c0ff */
[----:B------:R2:W-:Y:S01]  /*98e0*/  @!P1 ST.E.128 desc[UR50][R76.64], R12 ;  /* 0x0000000c4c009985 */ /* 0x0005e2000c101d32 */
[----:B------:R-:W-:-:S02]  /*98f0*/  ISETP.GE.AND P1, PT, R95, UR14, PT ;  /* 0x0000000e5f007c0c */ /* 0x000fc4000bf26270 */
[CC--:B------:R-:W-:Y:S02]  /*9900*/  @!P3 LEA R82, P6, R87.reuse, R20.reuse, 0x1 ;  /* 0x000000145752b211 */ /* 0x0c0fe400078c08ff */
[-C--:B------:R-:W-:Y:S02]  /*9910*/  @!P4 LEA.HI.X R81, R184, R21.reuse, R81, 0x1, P5 ;  /* 0x00000015b851c211 */ /* 0x080fe400028f0c51 */
[-C--:B------:R-:W-:Y:S02]  /*9920*/  @!P3 LEA.HI.X R83, R87, R21.reuse, R83, 0x1, P6 ;  /* 0x000000155753b211 */ /* 0x080fe400030f0c53 */
[----:B------:R-:W-:Y:S01]  /*9930*/  LOP3.LUT P6, RZ, R3, 0x80, RZ, 0xc0, !PT ;  /* 0x0000008003ff7812 */ /* 0x000fe200078cc0ff */
[----:B------:R4:W-:Y:S01]  /*9940*/  @!P4 ST.E.128 desc[UR50][R80.64], R28 ;  /* 0x0000001c5000c985 */ /* 0x0009e2000c101d32 */
[C---:B------:R-:W-:Y:S02]  /*9950*/  @!P2 LEA R84, P5, R89.reuse, R20, 0x1 ;  /* 0x000000145954a211 */ /* 0x040fe400078a08ff */
[----:B0-----:R-:W-:Y:S01]  /*9960*/  SHF.R.S32.HI R5, RZ, 0x1f, R95 ;  /* 0x0000001fff057819 */ /* 0x001fe2000001145f */
[----:B------:R4:W-:Y:S01]  /*9970*/  @!P3 ST.E.128 desc[UR50][R82.64], R36 ;  /* 0x000000245200b985 */ /* 0x0009e2000c101d32 */
[----:B------:R-:W-:-:S02]  /*9980*/  @!P2 LEA.HI.X R85, R89, R21, R85, 0x1, P5 ;  /* 0x000000155955a211 */ /* 0x000fc400028f0c55 */
[CC--:B------:R-:W-:Y:S02]  /*9990*/  @!P1 LEA R4, P5, R95.reuse, R20.reuse, 0x1 ;  /* 0x000000145f049211 */ /* 0x0c0fe400078a08ff */
[----:B------:R-:W-:Y:S01]  /*99a0*/  SHF.R.S32.HI R7, RZ, 0x1f, R97 ;  /* 0x0000001fff077819 */ /* 0x000fe20000011461 */
[----:B------:R4:W-:Y:S01]  /*99b0*/  @!P2 ST.E.128 desc[UR50][R84.64], R44 ;  /* 0x0000002c5400a985 */ /* 0x0009e2000c101d32 */
[-C--:B------:R-:W-:Y:S02]  /*99c0*/  @!P1 LEA.HI.X R5, R95, R21.reuse, R5, 0x1, P5 ;  /* 0x000000155f059211 */ /* 0x080fe400028f0c05 */
[C---:B------:R-:W-:Y:S02]  /*99d0*/  @P0 LEA R6, P5, R97.reuse, R20, 0x1 ;  /* 0x0000001461060211 */ /* 0x040fe400078a08ff */
[----:B--2---:R-:W-:Y:S01]  /*99e0*/  SHF.R.S32.HI R13, RZ, 0x1f, R93 ;  /* 0x0000001fff0d7819 */ /* 0x004fe2000001145d */
[----:B------:R4:W-:Y:S01]  /*99f0*/  @!P1 ST.E.128 desc[UR50][R4.64], R52 ;  /* 0x0000003404009985 */ /* 0x0009e2000c101d32 */
[----:B------:R-:W-:-:S02]  /*9a00*/  @P0 LEA.HI.X R7, R97, R21, R7, 0x1, P5 ;  /* 0x0000001561070211 */ /* 0x000fc400028f0c07 */
[----:B------:R-:W-:-:S03]  /*9a10*/  @P6 LEA R12, P5, R93, R20, 0x1 ;  /* 0x000000145d0c6211 */ /* 0x000fc600078a08ff */
[----:B------:R4:W-:Y:S01]  /*9a20*/  @P0 ST.E.128 desc[UR50][R6.64], R60 ;  /* 0x0000003c06000985 */ /* 0x0009e2000c101d32 */
[----:B------:R-:W-:-:S05]  /*9a30*/  @P6 LEA.HI.X R13, R93, R21, R13, 0x1, P5 ;  /* 0x000000155d0d6211 */ /* 0x000fca00028f0c0d */
[----:B------:R4:W-:Y:S04]  /*9a40*/  @P6 ST.E.128 desc[UR50][R12.64], R68 ;  /* 0x000000440c006985 */ /* 0x0009e8000c101d32 */
.L_x_393:
[----:B------:R-:W-:Y:S05]  /*9a50*/  BSYNC B1 ;  /* 0x0000000000017941 */ /* 0x000fea0003800000 */
.L_x_392:
[----:B----45:R-:W-:Y:S01]  /*9a60*/  VIADD R6, R90, 0x20 ;  /* 0x000000205a067836 */ /* 0x030fe20000000000 */
[----:B------:R0:W4:Y:S04]  /*9a70*/  SHFL.IDX PT, R5, R88, 0x1, 0x181f ;  /* 0x00381f0058057f89 */ /* 0x00012800000e0000 */
[----:B------:R-:W-:Y:S01]  /*9a80*/  ISETP.GE.AND P0, PT, R6, R91, PT ;  /* 0x0000005b0600720c */ /* 0x000fe20003f06270 */
[----:B------:R0:W0:-:S12]  /*9a90*/  SHFL.IDX PT, R4, R86, 0x1, 0x181f ;  /* 0x00381f0056047f89 */ /* 0x00001800000e0000 */
[----:B------:R-:W-:Y:S05]  /*9aa0*/  @P0 BRA `(.L_x_394) ;  /* 0x0000002800280947 */ /* 0x000fea0003800000 */
[----:B------:R-:W-:Y:S02]  /*9ab0*/  ISETP.GE.AND P0, PT, R2, UR14, PT ;  /* 0x0000000e02007c0c */ /* 0x000fe4000bf06270 */
[----:B------:R-:W-:Y:S02]  /*9ac0*/  ISETP.GE.AND P4, PT, R185, UR14, PT ;  /* 0x0000000eb9007c0c */ /* 0x000fe4000bf86270 */
[----:B------:R-:W-:Y:S02]  /*9ad0*/  ISETP.GE.AND P3, PT, R184, UR14, PT ;  /* 0x0000000eb8007c0c */ /* 0x000fe4000bf66270 */
[----:B------:R-:W-:Y:S02]  /*9ae0*/  ISETP.GE.AND P2, PT, R87, UR14, PT ;  /* 0x0000000e57007c0c */ /* 0x000fe4000bf46270 */
[----:B------:R-:W-:Y:S02]  /*9af0*/  ISETP.GE.AND P1, PT, R89, UR14, PT ;  /* 0x0000000e59007c0c */ /* 0x000fe4000bf26270 */
[----:B------:R-:W-:-:S02]  /*9b00*/  SHF.R.S32.HI R15, RZ, 0x1f, R184 ;  /* 0x0000001fff0f7819 */ /* 0x000fc400000114b8 */
[----:B---3--:R-:W-:Y:S01]  /*9b10*/  SHF.R.S32.HI R21, RZ, 0x1f, R87 ;  /* 0x0000001fff157819 */ /* 0x008fe20000011457 */
[----:B0---4-:R-:W-:Y:S02]  /*9b20*/  @!P0 IMAD.WIDE R6, R2, 0x2, R4 ;  /* 0x0000000202068825 */ /* 0x011fe400078e0204 */
[-C--:B------:R-:W-:Y:S02]  /*9b30*/  @!P4 LEA R12, P5, R185, R4.reuse, 0x1 ;  /* 0x00000004b90cc211 */ /* 0x080fe400078a08ff */
[-C--:B------:R-:W-:Y:S01]  /*9b40*/  @!P3 LEA R14, P6, R184, R4.reuse, 0x1 ;  /* 0x00000004b80eb211 */ /* 0x080fe200078c08ff */
[----:B------:R0:W-:Y:S01]  /*9b50*/  @!P0 ST.E.128 desc[UR50][R6.64], R8 ;  /* 0x0000000806008985 */ /* 0x0001e2000c101d32 */
[----:B------:R-:W-:Y:S02]  /*9b60*/  ISETP.GE.AND P0, PT, R95, UR14, PT ;  /* 0x0000000e5f007c0c */ /* 0x000fe4000bf06270 */
[----:B------:R-:W-:Y:S02]  /*9b70*/  @!P4 LEA.HI.X R13, R185, R5, R152, 0x1, P5 ;  /* 0x00000005b90dc211 */ /* 0x000fe400028f0c98 */
[----:B--2---:R-:W-:-:S02]  /*9b80*/  @!P2 LEA R20, P5, R87, R4, 0x1 ;  /* 0x000000045714a211 */ /* 0x004fc400078a08ff */
[-C--:B------:R-:W-:Y:S01]  /*9b90*/  @!P3 LEA.HI.X R15, R184, R5.reuse, R15, 0x1, P6 ;  /* 0x00000005b80fb211 */ /* 0x080fe200030f0c0f */
[----:B------:R2:W-:Y:S01]  /*9ba0*/  @!P4 ST.E.128 desc[UR50][R12.64], R24 ;  /* 0x000000180c00c985 */ /* 0x0005e2000c101d32 */
[----:B------:R-:W-:Y:S02]  /*9bb0*/  LOP3.LUT P6, RZ, R0, 0x40, RZ, 0xc0, !PT ;  /* 0x0000004000ff7812 */ /* 0x000fe400078cc0ff */
[----:B------:R-:W-:Y:S01]  /*9bc0*/  @!P2 LEA.HI.X R21, R87, R5, R21, 0x1, P5 ;  /* 0x000000055715a211 */ /* 0x000fe200028f0c15 */
[----:B------:R2:W-:Y:S01]  /*9bd0*/  @!P3 ST.E.128 desc[UR50][R14.64], R32 ;  /* 0x000000200e00b985 */ /* 0x0005e2000c101d32 */
[----:B------:R-:W-:-:S03]  /*9be0*/  SHF.R.S32.HI R0, RZ, 0x1f, R89 ;  /* 0x0000001fff007819 */ /* 0x000fc60000011459 */
[----:B------:R2:W-:Y:S01]  /*9bf0*/  @!P2 ST.E.128 desc[UR50][R20.64], R40 ;  /* 0x000000281400a985 */ /* 0x0005e2000c101d32 */
[----:B0-----:R-:W-:-:S04]  /*9c00*/  @!P1 LEA R6, P5, R89, R4, 0x1 ;  /* 0x0000000459069211 */ /* 0x001fc800078a08ff */
[-C--:B------:R-:W-:Y:S02]  /*9c10*/  @!P1 LEA.HI.X R7, R89, R5.reuse, R0, 0x1, P5 ;  /* 0x0000000559079211 */ /* 0x080fe400028f0c00 */
[----:B------:R-:W-:Y:S02]  /*9c20*/  SHF.R.S32.HI R0, RZ, 0x1f, R95 ;  /* 0x0000001fff007819 */ /* 0x000fe4000001145f */
[C---:B------:R-:W-:Y:S01]  /*9c30*/  @!P0 LEA R8, P5, R95.reuse, R4, 0x1 ;  /* 0x000000045f088211 */ /* 0x040fe200078a08ff */
[----:B------:R2:W-:Y:S03]  /*9c40*/  @!P1 ST.E.128 desc[UR50][R6.64], R48 ;  /* 0x0000003006009985 */ /* 0x0005e6000c101d32 */
[----:B------:R-:W-:Y:S02]  /*9c50*/  @!P0 LEA.HI.X R9, R95, R5, R0, 0x1, P5 ;  /* 0x000000055f098211 */ /* 0x000fe400028f0c00 */
[----:B------:R-:W-:-:S02]  /*9c60*/  SHF.R.S32.HI R0, RZ, 0x1f, R97 ;  /* 0x0000001fff007819 */ /* 0x000fc40000011461 */
[----:B------:R-:W-:Y:S01]  /*9c70*/  @P6 LEA R10, P5, R97, R4, 0x1 ;  /* 0x00000004610a6211 */ /* 0x000fe200078a08ff */
[----:B------:R2:W-:Y:S01]  /*9c80*/  @!P0 ST.E.128 desc[UR50][R8.64], R56 ;  /* 0x0000003808008985 */ /* 0x0005e2000c101d32 */
[----:B------:R-:W-:Y:S02]  /*9c90*/  LOP3.LUT P0, RZ, R3, 0x80, RZ, 0xc0, !PT ;  /* 0x0000008003ff7812 */ /* 0x000fe4000780c0ff */
[----:B------:R-:W-:-:S05]  /*9ca0*/  @P6 LEA.HI.X R11, R97, R5, R0, 0x1, P5 ;  /* 0x00000005610b6211 */ /* 0x000fca00028f0c00 */
[----:B------:R2:W-:Y:S06]  /*9cb0*/  @P6 ST.E.128 desc[UR50][R10.64], R64 ;  /* 0x000000400a006985 */ /* 0x0005ec000c101d32 */
[----:B------:R-:W-:Y:S05]  /*9cc0*/  @!P0 BRA `(.L_x_394) ;  /* 0x0000002400a08947 */ /* 0x000fea0003800000 */
[----:B------:R-:W-:Y:S02]  /*9cd0*/  LEA R4, P0, R93, R4, 0x1 ;  /* 0x000000045d047211 */ /* 0x000fe400078008ff */
[----:B------:R-:W-:-:S04]  /*9ce0*/  SHF.R.S32.HI R0, RZ, 0x1f, R93 ;  /* 0x0000001fff007819 */ /* 0x000fc8000001145d */
[----:B------:R-:W-:-:S05]  /*9cf0*/  LEA.HI.X R5, R93, R5, R0, 0x1, P0 ;  /* 0x000000055d057211 */ /* 0x000fca00000f0c00 */
[----:B------:R0:W-:Y:S01]  /*9d00*/  ST.E.128 desc[UR50][R4.64], R72 ;  /* 0x0000004804007985 */ /* 0x0001e2000c101d32 */
[----:B------:R-:W-:Y:S05]  /*9d10*/  BRA `(.L_x_394) ;  /* 0x00000024008c7947 */ /* 0x000fea0003800000 */
.L_x_391:
[----:B------:R-:W2:Y:S01]  /*9d20*/  LDL R0, [R1+0x30] ;  /* 0x0000300001007983 */ /* 0x000ea20000100800 */
[----:B------:R-:W-:Y:S01]  /*9d30*/  ULDC.64 UR12, c[0x0][0xb08] ;  /* 0x0002c200000c7ab9 */ /* 0x000fe20000000a00 */
[----:B------:R-:W-:Y:S01]  /*9d40*/  ULDC UR14, c[0x0][0xbe8] ;  /* 0x0002fa00000e7ab9 */ /* 0x000fe20000000800 */
[----:B------:R-:W-:Y:S01]  /*9d50*/  UIMAD UR18, UR18, UR12, URZ ;  /* 0x0000000c121272a4 */ /* 0x000fe2000f8e023f */
[----:B------:R-:W-:Y:S01]  /*9d60*/  IMAD.U32 R9, RZ, RZ, UR43 ;  /* 0x0000002bff097e24 */ /* 0x000fe2000f8e00ff */
[----:B------:R-:W-:Y:S01]  /*9d70*/  UIMAD.WIDE.U32 UR10, UR4, UR12, URZ ;  /* 0x0000000c040a72a5 */ /* 0x000fe2000f8e003f */
[----:B------:R-:W-:Y:S01]  /*9d80*/  BSSY B1, `(.L_x_395) ;  /* 0x00000d0000017945 */ /* 0x000fe20003800000 */
[----:B------:R-:W-:Y:S01]  /*9d90*/  UIMAD UR18, UR4, UR13, UR18 ;  /* 0x0000000d041272a4 */ /* 0x000fe2000f8e0212 */
[----:B------:R-:W-:Y:S01]  /*9da0*/  SHF.R.S32.HI R21, RZ, 0x1f, R197 ;  /* 0x0000001fff157819 */ /* 0x000fe200000114c5 */
[----:B------:R-:W-:Y:S01]  /*9db0*/  UISETP.NE.AND UP0, UPT, UR14, 0x1, UPT ;  /* 0x000000010e00788c */ /* 0x000fe2000bf05270 */
[----:B0-----:R-:W-:Y:S01]  /*9dc0*/  SHF.R.S32.HI R152, RZ, 0x1f, R198 ;  /* 0x0000001fff987819 */ /* 0x001fe200000114c6 */
[----:B------:R-:W-:Y:S01]  /*9dd0*/  UIADD3 UR11, UR11, UR18, URZ ;  /* 0x000000120b0b7290 */ /* 0x000fe2000fffe03f */
[----:B------:R-:W-:Y:S01]  /*9de0*/  SHF.R.S32.HI R153, RZ, 0x1f, R199 ;  /* 0x0000001fff997819 */ /* 0x000fe200000114c7 */
[----:B------:R-:W-:Y:S01]  /*9df0*/  ULDC.64 UR12, c[0x0][0xb38] ;  /* 0x0002ce00000c7ab9 */ /* 0x000fe20000000a00 */
[----:B------:R-:W-:Y:S01]  /*9e00*/  USHF.R.S32.HI UR4, URZ, 0x1f, UR9 ;  /* 0x0000001f3f047899 */ /* 0x000fe20008011409 */
[----:B------:R-:W-:Y:S01]  /*9e10*/  PLOP3.LUT P0, PT, PT, PT, UP0, 0x80, 0x0 ;  /* 0x000000000000781c */ /* 0x000fe20003f0f008 */
[----:B------:R-:W-:Y:S01]  /*9e20*/  UIMAD.WIDE.U32 UR10, UR42, UR12, UR10 ;  /* 0x0000000c2a0a72a5 */ /* 0x000fe2000f8e000a */
[----:B------:R-:W-:Y:S01]  /*9e30*/  SHF.R.S32.HI R154, RZ, 0x1f, R200 ;  /* 0x0000001fff9a7819 */ /* 0x000fe200000114c8 */
[----:B------:R-:W-:Y:S01]  /*9e40*/  UIMAD UR8, UR8, UR14, URZ ;  /* 0x0000000e080872a4 */ /* 0x000fe2000f8e023f */
[----:B------:R-:W-:Y:S01]  /*9e50*/  SHF.R.S32.HI R155, RZ, 0x1f, R201 ;  /* 0x0000001fff9b7819 */ /* 0x000fe200000114c9 */
[----:B------:R-:W-:Y:S01]  /*9e60*/  UIMAD UR11, UR42, UR13, UR11 ;  /* 0x0000000d2a0b72a4 */ /* 0x000fe2000f8e020b */
[----:B------:R-:W-:-:S02]  /*9e70*/  SHF.R.S32.HI R156, RZ, 0x1f, R202 ;  /* 0x0000001fff9c7819 */ /* 0x000fc400000114ca */
[----:B------:R-:W-:Y:S01]  /*9e80*/  ULDC.64 UR12, c[0x0][0xb40] ;  /* 0x0002d000000c7ab9 */ /* 0x000fe20000000a00 */
[----:B------:R-:W-:Y:S01]  /*9e90*/  SHF.R.S32.HI R157, RZ, 0x1f, R203 ;  /* 0x0000001fff9d7819 */ /* 0x000fe200000114cb */
[----:B------:R-:W-:Y:S01]  /*9ea0*/  UIMAD UR4, UR4, UR12, URZ ;  /* 0x0000000c040472a4 */ /* 0x000fe2000f8e023f */
[----:B------:R-:W-:Y:S01]  /*9eb0*/  SHF.R.S32.HI R158, RZ, 0x1f, R204 ;  /* 0x0000001fff9e7819 */ /* 0x000fe200000114cc */
[----:B------:R-:W-:Y:S01]  /*9ec0*/  UIMAD.WIDE.U32 UR10, UR9, UR12, UR10 ;  /* 0x0000000c090a72a5 */ /* 0x000fe2000f8e000a */
[----:B------:R-:W-:Y:S01]  /*9ed0*/  SHF.R.S32.HI R159, RZ, 0x1f, R205 ;  /* 0x0000001fff9f7819 */ /* 0x000fe200000114cd */
[----:B------:R-:W-:Y:S01]  /*9ee0*/  UIMAD UR4, UR9, UR13, UR4 ;  /* 0x0000000d090472a4 */ /* 0x000fe2000f8e0204 */
[----:B------:R-:W-:Y:S02]  /*9ef0*/  SHF.R.S32.HI R160, RZ, 0x1f, R206 ;  /* 0x0000001fffa07819 */ /* 0x000fe400000114ce */
[----:B------:R-:W-:Y:S01]  /*9f00*/  @UP0 ULDC UR9, c[0x0][0xbec] ;  /* 0x0002fb0000090ab9 */ /* 0x000fe20000000800 */
[----:B------:R-:W-:Y:S01]  /*9f10*/  UIADD3 UR11, UR11, UR4, URZ ;  /* 0x000000040b0b7290 */ /* 0x000fe2000fffe03f */
[----:B------:R-:W-:Y:S01]  /*9f20*/  SHF.R.S32.HI R161, RZ, 0x1f, R207 ;  /* 0x0000001fffa17819 */ /* 0x000fe200000114cf */
[----:B------:R-:W-:Y:S01]  /*9f30*/  ULDC.64 UR12, c[0x0][0xb48] ;  /* 0x0002d200000c7ab9 */ /* 0x000fe20000000a00 */
[----:B------:R-:W-:Y:S01]  /*9f40*/  @UP0 ULDC UR4, c[0x0][0xbf0] ;  /* 0x0002fc0000040ab9 */ /* 0x000fe20000000800 */
[----:B------:R-:W-:Y:S01]  /*9f50*/  UIMAD.WIDE.U32 UR10, UR44, UR12, UR10 ;  /* 0x0000000c2c0a72a5 */ /* 0x000fe2000f8e000a */
[----:B------:R-:W-:-:S02]  /*9f60*/  SHF.R.S32.HI R162, RZ, 0x1f, R208 ;  /* 0x0000001fffa27819 */ /* 0x000fc400000114d0 */
[----:B------:R-:W-:Y:S01]  /*9f70*/  SHF.R.S32.HI R163, RZ, 0x1f, R209 ;  /* 0x0000001fffa37819 */ /* 0x000fe200000114d1 */
[----:B------:R-:W-:Y:S01]  /*9f80*/  UIMAD UR44, UR44, UR13, UR11 ;  /* 0x0000000d2c2c72a4 */ /* 0x000fe2000f8e020b */
[----:B------:R-:W-:Y:S01]  /*9f90*/  SHF.R.S32.HI R164, RZ, 0x1f, R210 ;  /* 0x0000001fffa47819 */ /* 0x000fe200000114d2 */
[----:B-1----:R-:W-:Y:S01]  /*9fa0*/  IMAD.U32 R6, RZ, RZ, UR10 ;  /* 0x0000000aff067e24 */ /* 0x002fe2000f8e00ff */
[----:B------:R-:W-:Y:S01]  /*9fb0*/  ULDC.64 UR12, c[0x0][0xb30] ;  /* 0x0002cc00000c7ab9 */ /* 0x000fe20000000a00 */
[----:B------:R-:W-:Y:S01]  /*9fc0*/  IMAD.U32 R7, RZ, RZ, UR11 ;  /* 0x0000000bff077e24 */ /* 0x000fe2000f8e00ff */
[----:B------:R-:W-:Y:S01]  /*9fd0*/  ULDC.64 UR10, c[0x0][0xb28] ;  /* 0x0002ca00000a7ab9 */ /* 0x000fe20000000a00 */
[----:B------:R-:W-:Y:S01]  /*9fe0*/  IMAD.U32 R5, RZ, RZ, UR44 ;  /* 0x0000002cff057e24 */ /* 0x000fe2000f8e00ff */
[----:B------:R-:W-:Y:S02]  /*9ff0*/  SHF.R.S32.HI R165, RZ, 0x1f, R211 ;  /* 0x0000001fffa57819 */ /* 0x000fe400000114d3 */
[----:B------:R-:W-:-:S02]  /*a000*/  SHF.R.S32.HI R166, RZ, 0x1f, R212 ;  /* 0x0000001fffa67819 */ /* 0x000fc400000114d4 */
[----:B------:R-:W-:Y:S02]  /*a010*/  SHF.R.S32.HI R167, RZ, 0x1f, R213 ;  /* 0x0000001fffa77819 */ /* 0x000fe400000114d5 */
[----:B------:R-:W-:Y:S02]  /*a020*/  SHF.R.S32.HI R168, RZ, 0x1f, R214 ;  /* 0x0000001fffa87819 */ /* 0x000fe400000114d6 */
[----:B------:R-:W-:Y:S02]  /*a030*/  SHF.R.S32.HI R169, RZ, 0x1f, R215 ;  /* 0x0000001fffa97819 */ /* 0x000fe400000114d7 */
[----:B------:R-:W-:Y:S02]  /*a040*/  SHF.R.S32.HI R170, RZ, 0x1f, R216 ;  /* 0x0000001fffaa7819 */ /* 0x000fe400000114d8 */
[----:B------:R-:W-:Y:S02]  /*a050*/  SHF.R.S32.HI R171, RZ, 0x1f, R217 ;  /* 0x0000001fffab7819 */ /* 0x000fe400000114d9 */
[----:B------:R-:W-:-:S02]  /*a060*/  SHF.R.S32.HI R14, RZ, 0x1f, R218 ;  /* 0x0000001fff0e7819 */ /* 0x000fc400000114da */
[----:B------:R-:W-:Y:S02]  /*a070*/  SHF.R.S32.HI R15, RZ, 0x1f, R219 ;  /* 0x0000001fff0f7819 */ /* 0x000fe400000114db */
[----:B------:R-:W-:Y:S02]  /*a080*/  SHF.R.S32.HI R172, RZ, 0x1f, R220 ;  /* 0x0000001fffac7819 */ /* 0x000fe400000114dc */
[----:B------:R-:W-:Y:S01]  /*a090*/  SHF.R.S32.HI R173, RZ, 0x1f, R17 ;  /* 0x0000001fffad7819 */ /* 0x000fe20000011411 */
[----:B--2---:R-:W-:-:S04]  /*a0a0*/  IMAD R9, R9, 0x40, R0 ;  /* 0x0000004009097824 */ /* 0x004fc800078e0200 */
[----:B------:R-:W-:-:S04]  /*a0b0*/  @P0 IMAD.HI.U32 R0, R9, UR9, RZ ;  /* 0x0000000909000c27 */ /* 0x000fc8000f8e00ff */
[----:B------:R-:W-:Y:S01]  /*a0c0*/  IMAD.MOV.U32 R3, RZ, RZ, R9 ;  /* 0x000000ffff037224 */ /* 0x000fe200078e0009 */
[----:B------:R-:W-:Y:S01]  /*a0d0*/  @P0 SHF.R.U32.HI R3, RZ, UR4, R0 ;  /* 0x00000004ff030c19 */ /* 0x000fe20008011600 */
[----:B------:R-:W-:-:S03]  /*a0e0*/  UIADD3 UR4, UR39, 0x28c20, URZ ;  /* 0x00028c2027047890 */ /* 0x000fc6000fffe03f */
[--C-:B------:R-:W-:Y:S01]  /*a0f0*/  SHF.R.S32.HI R0, RZ, 0x1f, R3.reuse ;  /* 0x0000001fff007819 */ /* 0x100fe20000011403 */
[----:B------:R-:W-:Y:S01]  /*a100*/  IMAD.MOV R4, RZ, RZ, -R3 ;  /* 0x000000ffff047224 */ /* 0x000fe200078e0a03 */
[----:B------:R-:W-:-:S03]  /*a110*/  UPRMT UR4, URZ, 0x654, UR4 ;  /* 0x000006543f047896 */ /* 0x000fc60008000004 */
[----:B------:R-:W-:Y:S02]  /*a120*/  IMAD R0, R0, UR12, RZ ;  /* 0x0000000c00007c24 */ /* 0x000fe4000f8e02ff */
[----:B------:R-:W-:Y:S02]  /*a130*/  IMAD R7, R4, UR14, R9 ;  /* 0x0000000e04077c24 */ /* 0x000fe4000f8e0209 */
[----:B------:R-:W-:Y:S02]  /*a140*/  IMAD.MOV.U32 R4, RZ, RZ, R6 ;  /* 0x000000ffff047224 */ /* 0x000fe400078e0006 */
[C---:B------:R-:W-:Y:S01]  /*a150*/  IMAD R9, R3.reuse, UR13, R0 ;  /* 0x0000000d03097c24 */ /* 0x040fe2000f8e0200 */
[----:B------:R-:W-:Y:S01]  /*a160*/  SHF.R.S32.HI R0, RZ, 0x1f, R7 ;  /* 0x0000001fff007819 */ /* 0x000fe20000011407 */
[----:B------:R-:W-:Y:S01]  /*a170*/  IMAD.WIDE.U32 R4, R3, UR12, R4 ;  /* 0x0000000c03047c25 */ /* 0x000fe2000f8e0004 */
[----:B------:R-:W-:Y:S03]  /*a180*/  SYNCS.ARRIVE.TRANS64.RED.A1T0 RZ, [UR4], RZ ;  /* 0x000000ffffff79a7 */ /* 0x000fe60008100404 */
[----:B------:R-:W-:-:S02]  /*a190*/  IMAD.IADD R5, R5, 0x1, R9 ;  /* 0x0000000105057824 */ /* 0x000fc400078e0209 */
[----:B------:R-:W-:Y:S02]  /*a1a0*/  IMAD R0, R0, UR10, RZ ;  /* 0x0000000a00007c24 */ /* 0x000fe4000f8e02ff */
[----:B------:R-:W-:Y:S02]  /*a1b0*/  IMAD.U32 R9, RZ, RZ, UR43 ;  /* 0x0000002bff097e24 */ /* 0x000fe4000f8e00ff */
[----:B------:R-:W-:Y:S02]  /*a1c0*/  IMAD R3, R7, UR11, R0 ;  /* 0x0000000b07037c24 */ /* 0x000fe4000f8e0200 */
[----:B------:R-:W-:Y:S02]  /*a1d0*/  IMAD R0, R9, 0x40, R16 ;  /* 0x0000004009007824 */ /* 0x000fe400078e0210 */
[----:B------:R-:W-:Y:S01]  /*a1e0*/  IMAD.WIDE.U32 R4, R7, UR10, R4 ;  /* 0x0000000a07047c25 */ /* 0x000fe2000f8e0004 */
[----:B------:R-:W-:Y:S02]  /*a1f0*/  ULDC.64 UR10, c[0x0][0xb00] ;  /* 0x0002c000000a7ab9 */ /* 0x000fe40000000a00 */
[----:B------:R-:W-:Y:S01]  /*a200*/  ISETP.GE.AND P0, PT, R0, UR8, PT ;  /* 0x0000000800007c0c */ /* 0x000fe2000bf06270 */
[----:B------:R-:W-:Y:S01]  /*a210*/  IMAD.IADD R5, R5, 0x1, R3 ;  /* 0x0000000105057824 */ /* 0x000fe200078e0203 */
[----:B------:R-:W-:-:S04]  /*a220*/  LEA R3, P1, R4, UR10, 0x2 ;  /* 0x0000000a04037c11 */ /* 0x000fc8000f8210ff */
[----:B------:R-:W-:Y:S01]  /*a230*/  LEA.HI.X R10, R4, UR11, R5, 0x2, P1 ;  /* 0x0000000b040a7c11 */ /* 0x000fe200088f1405 */
[----:B------:R0:W1:Y:S04]  /*a240*/  SHFL.IDX PT, R12, R3, RZ, 0x1c1f ;  /* 0x001c1fff030c7589 */ /* 0x00006800000e0000 */
[----:B------:R0:W2:Y:S02]  /*a250*/  SHFL.IDX PT, R11, R10, RZ, 0x1c1f ;  /* 0x001c1fff0a0b7589 */ /* 0x0000a400000e0000 */
[----:B------:R-:W-:Y:S05]  /*a260*/  @P0 BRA `(.L_x_396) ;  /* 0x0000000800040947 */ /* 0x000fea0003800000 */
[----:B------:R-:W-:Y:S02]  /*a270*/  ULDC UR4, c[0x0][0xac8] ;  /* 0x0002b20000047ab9 */ /* 0x000fe40000000800 */
[----:B------:R-:W-:Y:S02]  /*a280*/  ISETP.GE.AND P2, PT, R17, UR4, PT ;  /* 0x0000000411007c0c */ /* 0x000fe4000bf46270 */
[----:B------:R-:W-:Y:S02]  /*a290*/  ISETP.GE.AND P1, PT, R220, UR4, PT ;  /* 0x00000004dc007c0c */ /* 0x000fe4000bf26270 */
[----:B------:R-:W-:Y:S02]  /*a2a0*/  ISETP.GE.AND P0, PT, R219, UR4, PT ;  /* 0x00000004db007c0c */ /* 0x000fe4000bf06270 */
[----:B------:R-:W-:-:S07]  /*a2b0*/  ISETP.GE.AND P4, PT, R217, UR4, PT ;  /* 0x00000004d9007c0c */ /* 0x000fce000bf86270 */
[----:B-1----:R-:W-:-:S04]  /*a2c0*/  @!P2 LEA R4, P3, R17, R12, 0x2 ;  /* 0x0000000c1104a211 */ /* 0x002fc800078610ff */
[-C--:B--2---:R-:W-:Y:S02]  /*a2d0*/  @!P2 LEA.HI.X R5, R17, R11.reuse, R173, 0x2, P3 ;  /* 0x0000000b1105a211 */ /* 0x084fe400018f14ad */
[----:B------:R-:W-:Y:S02]  /*a2e0*/  ISETP.GE.AND P3, PT, R218, UR4, PT ;  /* 0x00000004da007c0c */ /* 0x000fe4000bf66270 */
[CC--:B------:R-:W-:Y:S01]  /*a2f0*/  @!P0 LEA R6, P5, R219.reuse, R12.reuse, 0x2 ;  /* 0x0000000cdb068211 */ /* 0x0c0fe200078a10ff */
[----:B------:R1:W-:Y:S03]  /*a300*/  @!P2 ST.E.64 desc[UR50][R4.64], R24 ;  /* 0x000000180400a985 */ /* 0x0003e6000c101b32 */
[----:B------:R-:W-:Y:S02]  /*a310*/  @!P0 LEA.HI.X R7, R219, R11, R15, 0x2, P5 ;  /* 0x0000000bdb078211 */ /* 0x000fe400028f140f */
[----:B-1----:R-:W-:-:S04]  /*a320*/  @!P1 LEA R4, P2, R220, R12, 0x2 ;  /* 0x0000000cdc049211 */ /* 0x002fc800078410ff */
[----:B------:R-:W-:Y:S02]  /*a330*/  @!P1 LEA.HI.X R5, R220, R11, R172, 0x2, P2 ;  /* 0x0000000bdc059211 */ /* 0x000fe400010f14ac */
[----:B------:R-:W-:-:S03]  /*a340*/  ISETP.GE.AND P2, PT, R214, UR4, PT ;  /* 0x00000004d6007c0c */ /* 0x000fc6000bf46270 */
[----:B------:R1:W-:Y:S01]  /*a350*/  @!P1 ST.E.64 desc[UR50][R4.64], R28 ;  /* 0x0000001c04009985 */ /* 0x0003e2000c101b32 */
[----:B------:R-:W-:-:S03]  /*a360*/  ISETP.GE.AND P1, PT, R215, UR4, PT ;  /* 0x00000004d7007c0c */ /* 0x000fc6000bf26270 */
[----:B------:R2:W-:Y:S01]  /*a370*/  @!P0 ST.E.64 desc[UR50][R6.64], R32 ;  /* 0x0000002006008985 */ /* 0x0005e2000c101b32 */
[----:B------:R-:W-:Y:S02]  /*a380*/  ISETP.GE.AND P0, PT, R216, UR4, PT ;  /* 0x00000004d8007c0c */ /* 0x000fe4000bf06270 */
[CC--:B-1----:R-:W-:Y:S02]  /*a390*/  @!P3 LEA R4, P5, R218.reuse, R12.reuse, 0x2 ;  /* 0x0000000cda04b211 */ /* 0x0c2fe400078a10ff */
[CC--:B--2---:R-:W-:Y:S02]  /*a3a0*/  @!P4 LEA R6, P6, R217.reuse, R12.reuse, 0x2 ;  /* 0x0000000cd906c211 */ /* 0x0c4fe400078c10ff */
[-C--:B------:R-:W-:Y:S02]  /*a3b0*/  @!P3 LEA.HI.X R5, R218, R11.reuse, R14, 0x2, P5 ;  /* 0x0000000bda05b211 */ /* 0x080fe400028f140e */
[----:B------:R-:W-:Y:S02]  /*a3c0*/  @!P4 LEA.HI.X R7, R217, R11, R171, 0x2, P6 ;  /* 0x0000000bd907c211 */ /* 0x000fe400030f14ab */
[----:B------:R-:W-:Y:S01]  /*a3d0*/  @!P2 LEA R8, P6, R214, R12, 0x2 ;  /* 0x0000000cd608a211 */ /* 0x000fe200078c10ff */
[----:B------:R1:W-:Y:S01]  /*a3e0*/  @!P3 ST.E.64 desc[UR50][R4.64], R36 ;  /* 0x000000240400b985 */ /* 0x0003e2000c101b32 */
[----:B------:R-:W-:-:S02]  /*a3f0*/  ISETP.GE.AND P3, PT, R213, UR4, PT ;  /* 0x00000004d5007c0c */ /* 0x000fc4000bf66270 */
[-C--:B------:R-:W-:Y:S01]  /*a400*/  @!P2 LEA.HI.X R9, R214, R11.reuse, R168, 0x2, P6 ;  /* 0x0000000bd609a211 */ /* 0x080fe200030f14a8 */
[----:B------:R2:W-:Y:S01]  /*a410*/  @!P4 ST.E.64 desc[UR50][R6.64], R40 ;  /* 0x000000280600c985 */ /* 0x0005e2000c101b32 */
[CC--:B-1----:R-:W-:Y:S02]  /*a420*/  @!P0 LEA R4, P4, R216.reuse, R12.reuse, 0x2 ;  /* 0x0000000cd8048211 */ /* 0x0c2fe400078810ff */
[C---:B--2---:R-:W-:Y:S02]  /*a430*/  @!P1 LEA R6, P5, R215.reuse, R12, 0x2 ;  /* 0x0000000cd7069211 */ /* 0x044fe400078a10ff */
[-C--:B------:R-:W-:Y:S02]  /*a440*/  @!P0 LEA.HI.X R5, R216, R11.reuse, R170, 0x2, P4 ;  /* 0x0000000bd8058211 */ /* 0x080fe400020f14aa */
[----:B------:R-:W-:Y:S02]  /*a450*/  ISETP.GE.AND P4, PT, R212, UR4, PT ;  /* 0x00000004d4007c0c */ /* 0x000fe4000bf86270 */
[----:B------:R-:W-:Y:S01]  /*a460*/  @!P1 LEA.HI.X R7, R215, R11, R169, 0x2, P5 ;  /* 0x0000000bd7079211 */ /* 0x000fe200028f14a9 */
[----:B------:R1:W-:Y:S01]  /*a470*/  @!P0 ST.E.64 desc[UR50][R4.64], R44 ;  /* 0x0000002c04008985 */ /* 0x0003e2000c101b32 */
[----:B------:R-:W-:-:S02]  /*a480*/  ISETP.GE.AND P5, PT, R211, UR4, PT ;  /* 0x00000004d3007c0c */ /* 0x000fc4000bfa6270 */
[----:B------:R-:W-:Y:S01]  /*a490*/  ISETP.GE.AND P0, PT, R210, UR4, PT ;  /* 0x00000004d2007c0c */ /* 0x000fe2000bf06270 */
[----:B------:R2:W-:Y:S01]  /*a4a0*/  @!P1 ST.E.64 desc[UR50][R6.64], R48 ;  /* 0x0000003006009985 */ /* 0x0005e2000c101b32 */
[----:B------:R-:W-:-:S03]  /*a4b0*/  ISETP.GE.AND P1, PT, R209, UR4, PT ;  /* 0x00000004d1007c0c */ /* 0x000fc6000bf26270 */
[----:B------:R3:W-:Y:S01]  /*a4c0*/  @!P2 ST.E.64 desc[UR50][R8.64], R52 ;  /* 0x000000340800a985 */ /* 0x0007e2000c101b32 */
[CC--:B-1----:R-:W-:Y:S02]  /*a4d0*/  @!P3 LEA R4, P6, R213.reuse, R12.reuse, 0x2 ;  /* 0x0000000cd504b211 */ /* 0x0c2fe400078c10ff */
[CC--:B--2---:R-:W-:Y:S02]  /*a4e0*/  @!P4 LEA R6, P2, R212.reuse, R12.reuse, 0x2 ;  /* 0x0000000cd406c211 */ /* 0x0c4fe400078410ff */
[-C--:B------:R-:W-:Y:S02]  /*a4f0*/  @!P3 LEA.HI.X R5, R213, R11.reuse, R167, 0x2, P6 ;  /* 0x0000000bd505b211 */ /* 0x080fe400030f14a7 */
[----:B---3--:R-:W-:Y:S02]  /*a500*/  @!P5 LEA R8, P6, R211, R12, 0x2 ;  /* 0x0000000cd308d211 */ /* 0x008fe400078c10ff */
[----:B------:R-:W-:Y:S01]  /*a510*/  @!P4 LEA.HI.X R7, R212, R11, R166, 0x2, P2 ;  /* 0x0000000bd407c211 */ /* 0x000fe200010f14a6 */
[----:B------:R1:W-:Y:S01]  /*a520*/  @!P3 ST.E.64 desc[UR50][R4.64], R56 ;  /* 0x000000380400b985 */ /* 0x0003e2000c101b32 */
[----:B------:R-:W-:-:S02]  /*a530*/  ISETP.GE.AND P2, PT, R208, UR4, PT ;  /* 0x00000004d0007c0c */ /* 0x000fc4000bf46270 */
[-C--:B------:R-:W-:Y:S01]  /*a540*/  @!P5 LEA.HI.X R9, R211, R11.reuse, R165, 0x2, P6 ;  /* 0x0000000bd309d211 */ /* 0x080fe200030f14a5 */
[----:B------:R2:W-:Y:S01]  /*a550*/  @!P4 ST.E.64 desc[UR50][R6.64], R60 ;  /* 0x0000003c0600c985 */ /* 0x0005e2000c101b32 */
[----:B------:R-:W-:Y:S02]  /*a560*/  ISETP.GE.AND P3, PT, R207, UR4, PT ;  /* 0x00000004cf007c0c */ /* 0x000fe4000bf66270 */
[----:B------:R-:W-:Y:S01]  /*a570*/  ISETP.GE.AND P4, PT, R206, UR4, PT ;  /* 0x00000004ce007c0c */ /* 0x000fe2000bf86270 */
[----:B------:R3:W-:Y:S01]  /*a580*/  @!P5 ST.E.64 desc[UR50][R8.64], R64 ;  /* 0x000000400800d985 */ /* 0x0007e2000c101b32 */
[CC--:B-1----:R-:W-:Y:S02]  /*a590*/  @!P0 LEA R4, P6, R210.reuse, R12.reuse, 0x2 ;  /* 0x0000000cd2048211 */ /* 0x0c2fe400078c10ff */
[----:B--2---:R-:W-:Y:S02]  /*a5a0*/  @!P1 LEA R6, P5, R209, R12, 0x2 ;  /* 0x0000000cd1069211 */ /* 0x004fe400078a10ff */
[----:B------:R-:W-:-:S02]  /*a5b0*/  @!P0 LEA.HI.X R5, R210, R11, R164, 0x2, P6 ;  /* 0x0000000bd2058211 */ /* 0x000fc400030f14a4 */
[----:B------:R-:W-:Y:S02]  /*a5c0*/  @!P1 LEA.HI.X R7, R209, R11, R163, 0x2, P5 ;  /* 0x0000000bd1079211 */ /* 0x000fe400028f14a3 */
[----:B------:R-:W-:Y:S01]  /*a5d0*/  ISETP.GE.AND P5, PT, R205, UR4, PT ;  /* 0x00000004cd007c0c */ /* 0x000fe2000bfa6270 */
[----:B------:R1:W-:Y:S01]  /*a5e0*/  @!P0 ST.E.64 desc[UR50][R4.64], R68 ;  /* 0x0000004404008985 */ /* 0x0003e2000c101b32 */
[----:B---3--:R-:W-:-:S03]  /*a5f0*/  @!P2 LEA R8, P6, R208, R12, 0x2 ;  /* 0x0000000cd008a211 */ /* 0x008fc600078c10ff */
[----:B------:R2:W-:Y:S01]  /*a600*/  @!P1 ST.E.64 desc[UR50][R6.64], R72 ;  /* 0x0000004806009985 */ /* 0x0005e2000c101b32 */
[----:B------:R-:W-:-:S05]  /*a610*/  @!P2 LEA.HI.X R9, R208, R11, R162, 0x2, P6 ;  /* 0x0000000bd009a211 */ /* 0x000fca00030f14a2 */
[----:B------:R3:W-:Y:S01]  /*a620*/  @!P2 ST.E.64 desc[UR50][R8.64], R76 ;  /* 0x0000004c0800a985 */ /* 0x0007e2000c101b32 */
[----:B------:R-:W-:Y:S02]  /*a630*/  ISETP.GE.AND P2, PT, R204, UR4, PT ;  /* 0x00000004cc007c0c */ /* 0x000fe4000bf46270 */
[----:B-1----:R-:W-:-:S04]  /*a640*/  @!P3 LEA R4, P1, R207, R12, 0x2 ;  /* 0x0000000ccf04b211 */ /* 0x002fc800078210ff */
[-C--:B------:R-:W-:Y:S02]  /*a650*/  @!P3 LEA.HI.X R5, R207, R11.reuse, R161, 0x2, P1 ;  /* 0x0000000bcf05b211 */ /* 0x080fe400008f14a1 */
[----:B------:R-:W-:Y:S02]  /*a660*/  ISETP.GE.AND P1, PT, R203, UR4, PT ;  /* 0x00000004cb007c0c */ /* 0x000fe4000bf26270 */
[CC--:B--2---:R-:W-:Y:S01]  /*a670*/  @!P4 LEA R6, P0, R206.reuse, R12.reuse, 0x2 ;  /* 0x0000000cce06c211 */ /* 0x0c4fe200078010ff */
[----:B------:R1:W-:Y:S01]  /*a680*/  @!P3 ST.E.64 desc[UR50][R4.64], R80 ;  /* 0x000000500400b985 */ /* 0x0003e2000c101b32 */
[----:B---3--:R-:W-:Y:S02]  /*a690*/  @!P5 LEA R8, P6, R205, R12, 0x2 ;  /* 0x0000000ccd08d211 */ /* 0x008fe400078c10ff */
[----:B------:R-:W-:Y:S02]  /*a6a0*/  @!P4 LEA.HI.X R7, R206, R11, R160, 0x2, P0 ;  /* 0x0000000bce07c211 */ /* 0x000fe400000f14a0 */
[----:B------:R-:W-:-:S02]  /*a6b0*/  ISETP.GE.AND P0, PT, R202, UR4, PT ;  /* 0x00000004ca007c0c */ /* 0x000fc4000bf06270 */
[----:B------:R-:W-:Y:S01]  /*a6c0*/  @!P5 LEA.HI.X R9, R205, R11, R159, 0x2, P6 ;  /* 0x0000000bcd09d211 */ /* 0x000fe200030f149f */
[----:B------:R2:W-:Y:S01]  /*a6d0*/  @!P4 ST.E.64 desc[UR50][R6.64], R84 ;  /* 0x000000540600c985 */ /* 0x0005e2000c101b32 */
[----:B------:R-:W-:-:S03]  /*a6e0*/  ISETP.GE.AND P4, PT, R200, UR4, PT ;  /* 0x00000004c8007c0c */ /* 0x000fc6000bf86270 */
[----:B------:R3:W-:Y:S01]  /*a6f0*/  @!P5 ST.E.64 desc[UR50][R8.64], R88 ;  /* 0x000000580800d985 */ /* 0x0007e2000c101b32 */
[----:B------:R-:W-:Y:S02]  /*a700*/  ISETP.GE.AND P5, PT, R201, UR4, PT ;  /* 0x00000004c9007c0c */ /* 0x000fe4000bfa6270 */
[----:B-1----:R-:W-:-:S04]  /*a710*/  @!P2 LEA R4, P6, R204, R12, 0x2 ;  /* 0x0000000ccc04a211 */ /* 0x002fc800078c10ff */
[----:B------:R-:W-:Y:S02]  /*a720*/  @!P2 LEA.HI.X R5, R204, R11, R158, 0x2, P6 ;  /* 0x0000000bcc05a211 */ /* 0x000fe400030f149e */
[----:B--2---:R-:W-:-:S03]  /*a730*/  @!P1 LEA R6, P3, R203, R12, 0x2 ;  /* 0x0000000ccb069211 */ /* 0x004fc600078610ff */
[----:B------:R1:W-:Y:S01]  /*a740*/  @!P2 ST.E.64 desc[UR50][R4.64], R92 ;  /* 0x0000005c0400a985 */ /* 0x0003e2000c101b32 */
[----:B------:R-:W-:Y:S02]  /*a750*/  ISETP.GE.AND P2, PT, R198, UR4, PT ;  /* 0x00000004c6007c0c */ /* 0x000fe4000bf46270 */
[-C--:B------:R-:W-:Y:S02]  /*a760*/  @!P1 LEA.HI.X R7, R203, R11.reuse, R157, 0x2, P3 ;  /* 0x0000000bcb079211 */ /* 0x080fe400018f149d */
[----:B------:R-:W-:Y:S02]  /*a770*/  ISETP.GE.AND P3, PT, R199, UR4, PT ;  /* 0x00000004c7007c0c */ /* 0x000fe4000bf66270 */
[C---:B---3--:R-:W-:Y:S01]  /*a780*/  @!P0 LEA R8, P6, R202.reuse, R12, 0x2 ;  /* 0x0000000cca088211 */ /* 0x048fe200078c10ff */
[----:B------:R2:W-:Y:S01]  /*a790*/  @!P1 ST.E.64 desc[UR50][R6.64], R96 ;  /* 0x0000006006009985 */ /* 0x0005e2000c101b32 */
[----:B------:R-:W-:Y:S02]  /*a7a0*/  ISETP.GE.AND P1, PT, R197, UR4, PT ;  /* 0x00000004c5007c0c */ /* 0x000fe4000bf26270 */
[----:B------:R-:W-:-:S02]  /*a7b0*/  @!P0 LEA.HI.X R9, R202, R11, R156, 0x2, P6 ;  /* 0x0000000bca098211 */ /* 0x000fc400030f149c */
[----:B-1----:R-:W-:-:S03]  /*a7c0*/  @!P5 LEA R4, P6, R201, R12, 0x2 ;  /* 0x0000000cc904d211 */ /* 0x002fc600078c10ff */
[----:B------:R1:W-:Y:S01]  /*a7d0*/  @!P0 ST.E.64 desc[UR50][R8.64], R100 ;  /* 0x0000006408008985 */ /* 0x0003e2000c101b32 */
[----:B------:R-:W-:Y:S02]  /*a7e0*/  @!P5 LEA.HI.X R5, R201, R11, R155, 0x2, P6 ;  /* 0x0000000bc905d211 */ /* 0x000fe400030f149b */
[----:B--2---:R-:W-:-:S03]  /*a7f0*/  @!P4 LEA R6, P0, R200, R12, 0x2 ;  /* 0x0000000cc806c211 */ /* 0x004fc600078010ff */
[----:B------:R2:W-:Y:S01]  /*a800*/  @!P5 ST.E.64 desc[UR50][R4.64], R104 ;  /* 0x000000680400d985 */ /* 0x0005e2000c101b32 */
[-C--:B------:R-:W-:Y:S02]  /*a810*/  @!P4 LEA.HI.X R7, R200, R11.reuse, R154, 0x2, P0 ;  /* 0x0000000bc807c211 */ /* 0x080fe400000f149a */
[----:B------:R-:W-:Y:S02]  /*a820*/  ISETP.GE.AND P0, PT, R196, UR4, PT ;  /* 0x00000004c4007c0c */ /* 0x000fe4000bf06270 */
[CC--:B-1----:R-:W-:Y:S01]  /*a830*/  @!P3 LEA R8, P6, R199.reuse, R12.reuse, 0x2 ;  /* 0x0000000cc708b211 */ /* 0x0c2fe200078c10ff */
[----:B------:R1:W-:Y:S03]  /*a840*/  @!P4 ST.E.64 desc[UR50][R6.64], R108 ;  /* 0x0000006c0600c985 */ /* 0x0003e6000c101b32 */
[----:B------:R-:W-:Y:S02]  /*a850*/  @!P3 LEA.HI.X R9, R199, R11, R153, 0x2, P6 ;  /* 0x0000000bc709b211 */ /* 0x000fe400030f1499 */
[----:B--2---:R-:W-:-:S03]  /*a860*/  @!P2 LEA R4, P4, R198, R12, 0x2 ;  /* 0x0000000cc604a211 */ /* 0x004fc600078810ff */
[----:B------:R2:W-:Y:S01]  /*a870*/  @!P3 ST.E.64 desc[UR50][R8.64], R112 ;  /* 0x000000700800b985 */ /* 0x0005e2000c101b32 */
[----:B------:R-:W-:Y:S02]  /*a880*/  ISETP.GE.AND P3, PT, R195, UR4, PT ;  /* 0x00000004c3007c0c */ /* 0x000fe4000bf66270 */
[-C--:B------:R-:W-:Y:S02]  /*a890*/  @!P2 LEA.HI.X R5, R198, R11.reuse, R152, 0x2, P4 ;  /* 0x0000000bc605a211 */ /* 0x080fe400020f1498 */
[----:B------:R-:W-:Y:S02]  /*a8a0*/  ISETP.GE.AND P4, PT, R194, UR4, PT ;  /* 0x00000004c2007c0c */ /* 0x000fe4000bf86270 */
[----:B-1----:R-:W-:Y:S01]  /*a8b0*/  @!P1 LEA R6, P5, R197, R12, 0x2 ;  /* 0x0000000cc5069211 */ /* 0x002fe200078a10ff */
[----:B------:R1:W-:Y:S01]  /*a8c0*/  @!P2 ST.E.64 desc[UR50][R4.64], R116 ;  /* 0x000000740400a985 */ /* 0x0003e2000c101b32 */
[----:B------:R-:W-:Y:S02]  /*a8d0*/  ISETP.GE.AND P2, PT, R193, UR4, PT ;  /* 0x00000004c1007c0c */ /* 0x000fe4000bf46270 */
[----:B------:R-:W-:-:S02]  /*a8e0*/  @!P1 LEA.HI.X R7, R197, R11, R21, 0x2, P5 ;  /* 0x0000000bc5079211 */ /* 0x000fc400028f1415 */
[----:B--2---:R-:W-:-:S03]  /*a8f0*/  @!P0 LEA R8, P6, R196, R12, 0x2 ;  /* 0x0000000cc4088211 */ /* 0x004fc600078c10ff */
[----:B------:R2:W-:Y:S01]  /*a900*/  @!P1 ST.E.64 desc[UR50][R6.64], R120 ;  /* 0x0000007806009985 */ /* 0x0005e2000c101b32 */
[----:B------:R-:W-:Y:S02]  /*a910*/  ISETP.GE.AND P1, PT, R192, UR4, PT ;  /* 0x00000004c0007c0c */ /* 0x000fe4000bf26270 */
[----:B------:R-:W-:Y:S02]  /*a920*/  @!P0 LEA.HI.X R9, R196, R11, R229, 0x2, P6 ;  /* 0x0000000bc4098211 */ /* 0x000fe400030f14e5 */
[----:B-1----:R-:W-:-:S03]  /*a930*/  @!P3 LEA R4, P5, R195, R12, 0x2 ;  /* 0x0000000cc304b211 */ /* 0x002fc600078a10ff */
[----:B------:R1:W-:Y:S01]  /*a940*/  @!P0 ST.E.64 desc[UR50][R8.64], R124 ;  /* 0x0000007c08008985 */ /* 0x0003e2000c101b32 */
[----:B------:R-:W-:Y:S02]  /*a950*/  ISETP.GE.AND P0, PT, R187, UR4, PT ;  /* 0x00000004bb007c0c */ /* 0x000fe4000bf06270 */
[-C--:B------:R-:W-:Y:S02]  /*a960*/  @!P3 LEA.HI.X R5, R195, R11.reuse, R228, 0x2, P5 ;  /* 0x0000000bc305b211 */ /* 0x080fe400028f14e4 */
[----:B------:R-:W-:Y:S02]  /*a970*/  ISETP.GE.AND P5, PT, R186, UR4, PT ;  /* 0x00000004ba007c0c */ /* 0x000fe4000bfa6270 */
[C---:B--2---:R-:W-:Y:S01]  /*a980*/  @!P4 LEA R6, P6, R194.reuse, R12, 0x2 ;  /* 0x0000000cc206c211 */ /* 0x044fe200078c10ff */
[----:B------:R2:W-:Y:S03]  /*a990*/  @!P3 ST.E.64 desc[UR50][R4.64], R128 ;  /* 0x000000800400b985 */ /* 0x0005e6000c101b32 */
[----:B------:R-:W-:-:S02]  /*a9a0*/  @!P4 LEA.HI.X R7, R194, R11, R227, 0x2, P6 ;  /* 0x0000000bc207c211 */ /* 0x000fc400030f14e3 */
[----:B-1----:R-:W-:-:S03]  /*a9b0*/  @!P1 LEA R8, P6, R192, R12, 0x2 ;  /* 0x0000000cc0089211 */ /* 0x002fc600078c10ff */
[----:B------:R1:W-:Y:S01]  /*a9c0*/  @!P4 ST.E.64 desc[UR50][R6.64], R132 ;  /* 0x000000840600c985 */ /* 0x0003e2000c101b32 */
[----:B------:R-:W-:Y:S02]  /*a9d0*/  @!P1 LEA.HI.X R9, R192, R11, R225, 0x2, P6 ;  /* 0x0000000bc0099211 */ /* 0x000fe400030f14e1 */
[----:B--2---:R-:W-:-:S04]  /*a9e0*/  @!P2 LEA R4, P3, R193, R12, 0x2 ;  /* 0x0000000cc104a211 */ /* 0x004fc800078610ff */
[----:B------:R-:W-:Y:S02]  /*a9f0*/  @!P2 LEA.HI.X R5, R193, R11, R226, 0x2, P3 ;  /* 0x0000000bc105a211 */ /* 0x000fe400018f14e2 */
[----:B-1----:R-:W-:-:S03]  /*aa00*/  @!P0 LEA R6, P4, R187, R12, 0x2 ;  /* 0x0000000cbb068211 */ /* 0x002fc600078810ff */
[----:B------:R3:W-:Y:S01]  /*aa10*/  @!P2 ST.E.64 desc[UR50][R4.64], R136 ;  /* 0x000000880400a985 */ /* 0x0007e2000c101b32 */
[C---:B------:R-:W-:Y:S02]  /*aa20*/  @!P5 LEA R12, P3, R186.reuse, R12, 0x2 ;  /* 0x0000000cba0cd211 */ /* 0x040fe400078610ff */
[-C--:B------:R-:W-:Y:S01]  /*aa30*/  @!P0 LEA.HI.X R7, R187, R11.reuse, R224, 0x2, P4 ;  /* 0x0000000bbb078211 */ /* 0x080fe200020f14e0 */
[----:B------:R3:W-:Y:S01]  /*aa40*/  @!P1 ST.E.64 desc[UR50][R8.64], R140 ;  /* 0x0000008c08009985 */ /* 0x0007e2000c101b32 */
[----:B------:R-:W-:-:S03]  /*aa50*/  @!P5 LEA.HI.X R13, R186, R11, R223, 0x2, P3 ;  /* 0x0000000bba0dd211 */ /* 0x000fc600018f14df */
[----:B------:R3:W-:Y:S04]  /*aa60*/  @!P0 ST.E.64 desc[UR50][R6.64], R144 ;  /* 0x0000009006008985 */ /* 0x0007e8000c101b32 */
[----:B------:R3:W-:Y:S02]  /*aa70*/  @!P5 ST.E.64 desc[UR50][R12.64], R148 ;  /* 0x000000940c00d985 */ /* 0x0007e4000c101b32 */
.L_x_396:
[----:B------:R-:W-:Y:S05]  /*aa80*/  BSYNC B1 ;  /* 0x0000000000017941 */ /* 0x000fea0003800000 */
.L_x_395:
[----:B------:R-:W-:Y:S01]  /*aa90*/  VIADD R0, R0, 0x8 ;  /* 0x0000000800007836 */ /* 0x000fe20000000000 */
[----:B------:R4:W1:Y:S04]  /*aaa0*/  SHFL.IDX PT, R20, R10, 0x1, 0x1c1f ;  /* 0x003c1f000a147f89 */ /* 0x00086800000e0000 */
[----:B------:R-:W-:Y:S01]  /*aab0*/  ISETP.GE.AND P0, PT, R0, UR8, PT ;  /* 0x0000000800007c0c */ /* 0x000fe2000bf06270 */
[----:B0-----:R-:W0:-:S12]  /*aac0*/  SHFL.IDX PT, R3, R3, 0x1, 0x1c1f ;  /* 0x003c1f0003037f89 */ /* 0x001e1800000e0000 */
[----:B----4-:R-:W-:Y:S05]  /*aad0*/  @P0 BRA `(.L_x_394) ;  /* 0x00000018001c0947 */ /* 0x010fea0003800000 */
[----:B------:R-:W-:Y:S02]  /*aae0*/  ULDC UR4, c[0x0][0xac8] ;  /* 0x0002b20000047ab9 */ /* 0x000fe40000000800 */
[----:B------:R-:W-:Y:S02]  /*aaf0*/  ISETP.GE.AND P4, PT, R17, UR4, PT ;  /* 0x0000000411007c0c */ /* 0x000fe4000bf86270 */
[----:B------:R-:W-:Y:S02]  /*ab00*/  ISETP.GE.AND P2, PT, R220, UR4, PT ;  /* 0x00000004dc007c0c */ /* 0x000fe4000bf46270 */
[----:B------:R-:W-:Y:S02]  /*ab10*/  ISETP.GE.AND P1, PT, R219, UR4, PT ;  /* 0x00000004db007c0c */ /* 0x000fe4000bf26270 */
[----:B------:R-:W-:-:S07]  /*ab20*/  ISETP.GE.AND P0, PT, R218, UR4, PT ;  /* 0x00000004da007c0c */ /* 0x000fce000bf06270 */
[CC--:B0--3--:R-:W-:Y:S02]  /*ab30*/  @!P4 LEA R4, P3, R17.reuse, R3.reuse, 0x2 ;  /* 0x000000031104c211 */ /* 0x0c9fe400078610ff */
[-C--:B------:R-:W-:Y:S02]  /*ab40*/  @!P2 LEA R6, P6, R220, R3.reuse, 0x2 ;  /* 0x00000003dc06a211 */ /* 0x080fe400078c10ff */
[----:B-1----:R-:W-:Y:S02]  /*ab50*/  @!P4 LEA.HI.X R5, R17, R20, R173, 0x2, P3 ;  /* 0x000000141105c211 */ /* 0x002fe400018f14ad */
[----:B------:R-:W-:Y:S02]  /*ab60*/  ISETP.GE.AND P3, PT, R217, UR4, PT ;  /* 0x00000004d9007c0c */ /* 0x000fe4000bf66270 */
[----:B------:R-:W-:Y:S01]  /*ab70*/  @!P1 LEA R8, P5, R219, R3, 0x2 ;  /* 0x00000003db089211 */ /* 0x000fe200078a10ff */
[----:B------:R0:W-:Y:S01]  /*ab80*/  @!P4 ST.E.64 desc[UR50][R4.64], R26 ;  /* 0x0000001a0400c985 */ /* 0x0001e2000c101b32 */
[----:B------:R-:W-:-:S02]  /*ab90*/  ISETP.GE.AND P4, PT, R216, UR4, PT ;  /* 0x00000004d8007c0c */ /* 0x000fc4000bf86270 */
[-C--:B------:R-:W-:Y:S02]  /*aba0*/  @!P2 LEA.HI.X R7, R220, R20.reuse, R172, 0x2, P6 ;  /* 0x00000014dc07a211 */ /* 0x080fe400030f14ac */
[CC--:B------:R-:W-:Y:S02]  /*abb0*/  @!P0 LEA R10, P6, R218.reuse, R3.reuse, 0x2 ;  /* 0x00000003da0a8211 */ /* 0x0c0fe400078c10ff */
[-C--:B------:R-:W-:Y:S01]  /*abc0*/  @!P1 LEA.HI.X R9, R219, R20.reuse, R15, 0x2, P5 ;  /* 0x00000014db099211 */ /* 0x080fe200028f140f */
[----:B------:R1:W-:Y:S01]  /*abd0*/  @!P2 ST.E.64 desc[UR50][R6.64], R30 ;  /* 0x0000001e0600a985 */ /* 0x0003e2000c101b32 */
[----:B------:R-:W-:Y:S02]  /*abe0*/  ISETP.GE.AND P5, PT, R215, UR4, PT ;  /* 0x00000004d7007c0c */ /* 0x000fe4000bfa6270 */
[----:B--2---:R-:W-:Y:S01]  /*abf0*/  @!P0 LEA.HI.X R11, R218, R20, R14, 0x2, P6 ;  /* 0x00000014da0b8211 */ /* 0x004fe200030f140e */
[----:B------:R2:W-:Y:S01]  /*ac00*/  @!P1 ST.E.64 desc[UR50][R8.64], R34 ;  /* 0x0000002208009985 */ /* 0x0005e2000c101b32 */
[----:B0-----:R-:W-:-:S03]  /*ac10*/  @!P3 LEA R4, P1, R217, R3, 0x2 ;  /* 0x00000003d904b211 */ /* 0x001fc600078210ff */
[----:B------:R0:W-:Y:S01]  /*ac20*/  @!P0 ST.E.64 desc[UR50][R10.64], R38 ;  /* 0x000000260a008985 */ /* 0x0001e2000c101b32 */
[----:B------:R-:W-:Y:S02]  /*ac30*/  ISETP.GE.AND P0, PT, R214, UR4, PT ;  /* 0x00000004d6007c0c */ /* 0x000fe4000bf06270 */
[C---:B------:R-:W-:Y:S02]  /*ac40*/  @!P4 LEA R12, P2, R216.reuse, R3, 0x2 ;  /* 0x00000003d80cc211 */ /* 0x040fe400078410ff */
[-C--:B------:R-:W-:Y:S02]  /*ac50*/  @!P3 LEA.HI.X R5, R217, R20.reuse, R171, 0x2, P1 ;  /* 0x00000014d905b211 */ /* 0x080fe400008f14ab */
[----:B------:R-:W-:Y:S02]  /*ac60*/  ISETP.GE.AND P1, PT, R213, UR4, PT ;  /* 0x00000004d5007c0c */ /* 0x000fe4000bf26270 */
[----:B------:R-:W-:Y:S01]  /*ac70*/  @!P4 LEA.HI.X R13, R216, R20, R170, 0x2, P2 ;  /* 0x00000014d80dc211 */ /* 0x000fe200010f14aa */
[----:B------:R3:W-:Y:S01]  /*ac80*/  @!P3 ST.E.64 desc[UR50][R4.64], R42 ;  /* 0x0000002a0400b985 */ /* 0x0007e2000c101b32 */
[----:B------:R-:W-:-:S02]  /*ac90*/  ISETP.GE.AND P2, PT, R212, UR4, PT ;  /* 0x00000004d4007c0c */ /* 0x000fc4000bf46270 */
[-C--:B------:R-:W-:Y:S01]  /*aca0*/  @!P5 LEA R14, P6, R215, R3.reuse, 0x2 ;  /* 0x00000003d70ed211 */ /* 0x080fe200078c10ff */
[----:B------:R4:W-:Y:S01]  /*acb0*/  @!P4 ST.E.64 desc[UR50][R12.64], R46 ;  /* 0x0000002e0c00c985 */ /* 0x0009e2000c101b32 */
[----:B------:R-:W-:Y:S02]  /*acc0*/  ISETP.GE.AND P3, PT, R211, UR4, PT ;  /* 0x00000004d3007c0c */ /* 0x000fe4000bf66270 */
[----:B------:R-:W-:Y:S02]  /*acd0*/  @!P5 LEA.HI.X R15, R215, R20, R169, 0x2, P6 ;  /* 0x00000014d70fd211 */ /* 0x000fe400030f14a9 */
[-C--:B-1----:R-:W-:Y:S02]  /*ace0*/  @!P0 LEA R6, P6, R214, R3.reuse, 0x2 ;  /* 0x00000003d6068211 */ /* 0x082fe400078c10ff */
[----:B------:R-:W-:Y:S01]  /*acf0*/  ISETP.GE.AND P4, PT, R210, UR4, PT ;  /* 0x00000004d2007c0c */ /* 0x000fe2000bf86270 */
[----:B------:R1:W-:Y:S01]  /*ad00*/  @!P5 ST.E.64 desc[UR50][R14.64], R50 ;  /* 0x000000320e00d985 */ /* 0x0003e2000c101b32 */
[----:B--2---:R-:W-:-:S02]  /*ad10*/  @!P1 LEA R8, P5, R213, R3, 0x2 ;  /* 0x00000003d5089211 */ /* 0x004fc400078a10ff */
[-C--:B------:R-:W-:Y:S02]  /*ad20*/  @!P0 LEA.HI.X R7, R214, R20.reuse, R168, 0x2, P6 ;  /* 0x00000014d6078211 */ /* 0x080fe400030f14a8 */
[C---:B0-----:R-:W-:Y:S02]  /*ad30*/  @!P2 LEA R10, P6, R212.reuse, R3, 0x2 ;  /* 0x00000003d40aa211 */ /* 0x041fe400078c10ff */
[-C--:B------:R-:W-:Y:S01]  /*ad40*/  @!P1 LEA.HI.X R9, R213, R20.reuse, R167, 0x2, P5 ;  /* 0x00000014d5099211 */ /* 0x080fe200028f14a7 */
[----:B------:R0:W-:Y:S01]  /*ad50*/  @!P0 ST.E.64 desc[UR50][R6.64], R54 ;  /* 0x0000003606008985 */ /* 0x0001e2000c101b32 */
[----:B------:R-:W-:Y:S02]  /*ad60*/  ISETP.GE.AND P5, PT, R209, UR4, PT ;  /* 0x00000004d1007c0c */ /* 0x000fe4000bfa6270 */
[----:B------:R-:W-:Y:S01]  /*ad70*/  @!P2 LEA.HI.X R11, R212, R20, R166, 0x2, P6 ;  /* 0x00000014d40ba211 */ /* 0x000fe200030f14a6 */
[----:B------:R2:W-:Y:S01]  /*ad80*/  @!P1 ST.E.64 desc[UR50][R8.64], R58 ;  /* 0x0000003a08009985 */ /* 0x0005e2000c101b32 */
[----:B------:R-:W-:-:S02]  /*ad90*/  ISETP.GE.AND P0, PT, R208, UR4, PT ;  /* 0x00000004d0007c0c */ /* 0x000fc4000bf06270 */
[-C--:B---3--:R-:W-:Y:S01]  /*ada0*/  @!P3 LEA R4, P6, R211, R3.reuse, 0x2 ;  /* 0x00000003d304b211 */ /* 0x088fe200078c10ff */
[----:B------:R3:W-:Y:S01]  /*adb0*/  @!P2 ST.E.64 desc[UR50][R10.64], R62 ;  /* 0x0000003e0a00a985 */ /* 0x0007e2000c101b32 */
[CC--:B----4-:R-:W-:Y:S02]  /*adc0*/  @!P4 LEA R12, P2, R210.reuse, R3.reuse, 0x2 ;  /* 0x00000003d20cc211 */ /* 0x0d0fe400078410ff */
[----:B------:R-:W-:Y:S02]  /*add0*/  ISETP.GE.AND P1, PT, R207, UR4, PT ;  /* 0x00000004cf007c0c */ /* 0x000fe4000bf26270 */
[-C--:B------:R-:W-:Y:S02]  /*ade0*/  @!P3 LEA.HI.X R5, R211, R20.reuse, R165, 0x2, P6 ;  /* 0x00000014d305b211 */ /* 0x080fe400030f14a5 */
[----:B------:R-:W-:Y:S02]  /*adf0*/  @!P4 LEA.HI.X R13, R210, R20, R164, 0x2, P2 ;  /* 0x00000014d20dc211 */ /* 0x000fe400010f14a4 */
[----:B------:R-:W-:Y:S01]  /*ae00*/  ISETP.GE.AND P2, PT, R206, UR4, PT ;  /* 0x00000004ce007c0c */ /* 0x000fe2000bf46270 */
[----:B------:R-:W-:Y:S01]  /*ae10*/  @!P3 ST.E.64 desc[UR50][R4.64], R66 ;  /* 0x000000420400b985 */ /* 0x000fe2000c101b32 */
[----:B-1----:R-:W-:-:S03]  /*ae20*/  @!P5 LEA R14, P6, R209, R3, 0x2 ;  /* 0x00000003d10ed211 */ /* 0x002fc600078c10ff */
[----:B------:R1:W-:Y:S01]  /*ae30*/  @!P4 ST.E.64 desc[UR50][R12.64], R70 ;  /* 0x000000460c00c985 */ /* 0x0003e2000c101b32 */
[-C--:B------:R-:W-:Y:S02]  /*ae40*/  @!P5 LEA.HI.X R15, R209, R20.reuse, R163, 0x2, P6 ;  /* 0x00000014d10fd211 */ /* 0x080fe400030f14a3 */
[CC--:B0-----:R-:W-:Y:S02]  /*ae50*/  @!P0 LEA R6, P4, R208.reuse, R3.reuse, 0x2 ;  /* 0x00000003d0068211 */ /* 0x0c1fe400078810ff */
[-C--:B--2---:R-:W-:Y:S01]  /*ae60*/  @!P1 LEA R8, P3, R207, R3.reuse, 0x2 ;  /* 0x00000003cf089211 */ /* 0x084fe200078610ff */
[----:B------:R0:W-:Y:S01]  /*ae70*/  @!P5 ST.E.64 desc[UR50][R14.64], R74 ;  /* 0x0000004a0e00d985 */ /* 0x0001e2000c101b32 */
[----:B------:R-:W-:Y:S02]  /*ae80*/  @!P0 LEA.HI.X R7, R208, R20, R162, 0x2, P4 ;  /* 0x00000014d0078211 */ /* 0x000fe400020f14a2 */
[----:B------:R-:W-:Y:S02]  /*ae90*/  ISETP.GE.AND P4, PT, R204, UR4, PT ;  /* 0x00000004cc007c0c */ /* 0x000fe4000bf86270 */
[----:B------:R-:W-:Y:S01]  /*aea0*/  ISETP.GE.AND P5, PT, R205, UR4, PT ;  /* 0x00000004cd007c0c */ /* 0x000fe2000bfa6270 */
[----:B------:R2:W-:Y:S01]  /*aeb0*/  @!P0 ST.E.64 desc[UR50][R6.64], R78 ;  /* 0x0000004e06008985 */ /* 0x0005e2000c101b32 */
[----:B---3--:R-:W-:-:S02]  /*aec0*/  @!P2 LEA R10, P6, R206, R3, 0x2 ;  /* 0x00000003ce0aa211 */ /* 0x008fc400078c10ff */
[-C--:B------:R-:W-:Y:S02]  /*aed0*/  @!P1 LEA.HI.X R9, R207, R20.reuse, R161, 0x2, P3 ;  /* 0x00000014cf099211 */ /* 0x080fe400018f14a1 */
[----:B------:R-:W-:Y:S02]  /*aee0*/  ISETP.GE.AND P3, PT, R203, UR4, PT ;  /* 0x00000004cb007c0c */ /* 0x000fe4000bf66270 */
[----:B------:R-:W-:Y:S01]  /*aef0*/  @!P2 LEA.HI.X R11, R206, R20, R160, 0x2, P6 ;  /* 0x00000014ce0ba211 */ /* 0x000fe200030f14a0 */
[----:B------:R3:W-:Y:S01]  /*af00*/  @!P1 ST.E.64 desc[UR50][R8.64], R82 ;  /* 0x0000005208009985 */ /* 0x0007e2000c101b32 */
[----:B------:R-:W-:Y:S02]  /*af10*/  ISETP.GE.AND P1, PT, R201, UR4, PT ;  /* 0x00000004c9007c0c */ /* 0x000fe4000bf26270 */
[----:B-1----:R-:W-:Y:S01]  /*af20*/  @!P4 LEA R12, P0, R204, R3, 0x2 ;  /* 0x00000003cc0cc211 */ /* 0x002fe200078010ff */
[----:B------:R1:W-:Y:S01]  /*af30*/  @!P2 ST.E.64 desc[UR50][R10.64], R86 ;  /* 0x000000560a00a985 */ /* 0x0003e2000c101b32 */
[----:B------:R-:W-:-:S02]  /*af40*/  ISETP.GE.AND P2, PT, R202, UR4, PT ;  /* 0x00000004ca007c0c */ /* 0x000fc4000bf46270 */
[CC--:B------:R-:W-:Y:S02]  /*af50*/  @!P5 LEA R4, P6, R205.reuse, R3.reuse, 0x2 ;  /* 0x00000003cd04d211 */ /* 0x0c0fe400078c10ff */
[-C--:B------:R-:W-:Y:S02]  /*af60*/  @!P4 LEA.HI.X R13, R204, R20.reuse, R158, 0x2, P0 ;  /* 0x00000014cc0dc211 */ /* 0x080fe400000f149e */
[----:B------:R-:W-:Y:S02]  /*af70*/  @!P5 LEA.HI.X R5, R205, R20, R159, 0x2, P6 ;  /* 0x00000014cd05d211 */ /* 0x000fe400030f149f */
[----:B------:R-:W-:Y:S02]  /*af80*/  ISETP.GE.AND P0, PT, R200, UR4, PT ;  /* 0x00000004c8007c0c */ /* 0x000fe4000bf06270 */
[----:B0-----:R-:W-:Y:S01]  /*af90*/  @!P3 LEA R14, P6, R203, R3, 0x2 ;  /* 0x00000003cb0eb211 */ /* 0x001fe200078c10ff */
[----:B------:R0:W-:Y:S01]  /*afa0*/  @!P5 ST.E.64 desc[UR50][R4.64], R90 ;  /* 0x0000005a0400d985 */ /* 0x0001e2000c101b32 */
[----:B------:R-:W-:-:S02]  /*afb0*/  ISETP.GE.AND P5, PT, R199, UR4, PT ;  /* 0x00000004c7007c0c */ /* 0x000fc4000bfa6270 */
[-C--:B------:R-:W-:Y:S01]  /*afc0*/  @!P3 LEA.HI.X R15, R203, R20.reuse, R157, 0x2, P6 ;  /* 0x00000014cb0fb211 */ /* 0x080fe200030f149d */
[----:B------:R4:W-:Y:S01]  /*afd0*/  @!P4 ST.E.64 desc[UR50][R12.64], R94 ;  /* 0x0000005e0c00c985 */ /* 0x0009e2000c101b32 */
[-C--:B--2---:R-:W-:Y:S02]  /*afe0*/  @!P2 LEA R6, P6, R202, R3.reuse, 0x2 ;  /* 0x00000003ca06a211 */ /* 0x084fe400078c10ff */
[----:B------:R-:W-:Y:S01]  /*aff0*/  ISETP.GE.AND P4, PT, R198, UR4, PT ;  /* 0x00000004c6007c0c */ /* 0x000fe2000bf86270 */
[----:B------:R2:W-:Y:S01]  /*b000*/  @!P3 ST.E.64 desc[UR50][R14.64], R98 ;  /* 0x000000620e00b985 */ /* 0x0005e2000c101b32 */
[-C--:B---3--:R-:W-:Y:S02]  /*b010*/  @!P1 LEA R8, P3, R201, R3.reuse, 0x2 ;  /* 0x00000003c9089211 */ /* 0x088fe400078610ff */
[----:B------:R-:W-:Y:S02]  /*b020*/  @!P2 LEA.HI.X R7, R202, R20, R156, 0x2, P6 ;  /* 0x00000014ca07a211 */ /* 0x000fe400030f149c */
[----:B-1----:R-:W-:-:S02]  /*b030*/  @!P0 LEA R10, P6, R200, R3, 0x2 ;  /* 0x00000003c80a8211 */ /* 0x002fc400078c10ff */
[-C--:B------:R-:W-:Y:S01]  /*b040*/  @!P1 LEA.HI.X R9, R201, R20.reuse, R155, 0x2, P3 ;  /* 0x00000014c9099211 */ /* 0x080fe200018f149b */
[----:B------:R1:W-:Y:S01]  /*b050*/  @!P2 ST.E.64 desc[UR50][R6.64], R102 ;  /* 0x000000660600a985 */ /* 0x0003e2000c101b32 */
[----:B------:R-:W-:Y:S02]  /*b060*/  ISETP.GE.AND P3, PT, R197, UR4, PT ;  /* 0x00000004c5007c0c */ /* 0x000fe4000bf66270 */
[----:B------:R-:W-:Y:S01]  /*b070*/  @!P0 LEA.HI.X R11, R200, R20, R154, 0x2, P6 ;  /* 0x00000014c80b8211 */ /* 0x000fe200030f149a */
[----:B------:R3:W-:Y:S01]  /*b080*/  @!P1 ST.E.64 desc[UR50][R8.64], R106 ;  /* 0x0000006a08009985 */ /* 0x0007e2000c101b32 */
[-C--:B0-----:R-:W-:Y:S02]  /*b090*/  @!P5 LEA R4, P1, R199, R3.reuse, 0x2 ;  /* 0x00000003c704d211 */ /* 0x081fe400078210ff */
[----:B----4-:R-:W-:Y:S01]  /*b0a0*/  @!P4 LEA R12, P2, R198, R3, 0x2 ;  /* 0x00000003c60cc211 */ /* 0x010fe200078410ff */
[----:B------:R-:W-:Y:S01]  /*b0b0*/  @!P0 ST.E.64 desc[UR50][R10.64], R110 ;  /* 0x0000006e0a008985 */ /* 0x000fe2000c101b32 */
[----:B------:R-:W-:-:S02]  /*b0c0*/  ISETP.GE.AND P0, PT, R196, UR4, PT ;  /* 0x00000004c4007c0c */ /* 0x000fc4000bf06270 */
[-C--:B------:R-:W-:Y:S02]  /*b0d0*/  @!P5 LEA.HI.X R5, R199, R20.reuse, R153, 0x2, P1 ;  /* 0x00000014c705d211 */ /* 0x080fe400008f1499 */
[----:B------:R-:W-:Y:S02]  /*b0e0*/  ISETP.GE.AND P1, PT, R195, UR4, PT ;  /* 0x00000004c3007c0c */ /* 0x000fe4000bf26270 */
[C---:B--2---:R-:W-:Y:S01]  /*b0f0*/  @!P3 LEA R14, P6, R197.reuse, R3, 0x2 ;  /* 0x00000003c50eb211 */ /* 0x044fe200078c10ff */
[----:B------:R0:W-:Y:S01]  /*b100*/  @!P5 ST.E.64 desc[UR50][R4.64], R114 ;  /* 0x000000720400d985 */ /* 0x0001e2000c101b32 */
[-C--:B------:R-:W-:Y:S02]  /*b110*/  @!P4 LEA.HI.X R13, R198, R20.reuse, R152, 0x2, P2 ;  /* 0x00000014c60dc211 */ /* 0x080fe400010f1498 */
[----:B------:R-:W-:Y:S02]  /*b120*/  @!P3 LEA.HI.X R15, R197, R20, R21, 0x2, P6 ;  /* 0x00000014c50fb211 */ /* 0x000fe400030f1415 */
[----:B------:R-:W-:Y:S01]  /*b130*/  ISETP.GE.AND P2, PT, R192, UR4, PT ;  /* 0x00000004c0007c0c */ /* 0x000fe2000bf46270 */
[----:B------:R2:W-:Y:S01]  /*b140*/  @!P4 ST.E.64 desc[UR50][R12.64], R118 ;  /* 0x000000760c00c985 */ /* 0x0005e2000c101b32 */
[----:B------:R-:W-:-:S02]  /*b150*/  ISETP.GE.AND P4, PT, R194, UR4, PT ;  /* 0x00000004c2007c0c */ /* 0x000fc4000bf86270 */
[CC--:B-1----:R-:W-:Y:S01]  /*b160*/  @!P0 LEA R6, P5, R196.reuse, R3.reuse, 0x2 ;  /* 0x00000003c4068211 */ /* 0x0c2fe200078a10ff */
[----:B------:R1:W-:Y:S01]  /*b170*/  @!P3 ST.E.64 desc[UR50][R14.64], R122 ;  /* 0x0000007a0e00b985 */ /* 0x0003e2000c101b32 */
[----:B------:R-:W-:Y:S02]  /*b180*/  ISETP.GE.AND P3, PT, R193, UR4, PT ;  /* 0x00000004c1007c0c */ /* 0x000fe4000bf66270 */
[----:B------:R-:W-:Y:S02]  /*b190*/  @!P0 LEA.HI.X R7, R196, R20, R229, 0x2, P5 ;  /* 0x00000014c4078211 */ /* 0x000fe400028f14e5 */
[----:B------:R-:W-:Y:S02]  /*b1a0*/  ISETP.GE.AND P5, PT, R187, UR4, PT ;  /* 0x00000004bb007c0c */ /* 0x000fe4000bfa6270 */
[-C--:B---3--:R-:W-:Y:S01]  /*b1b0*/  @!P1 LEA R8, P6, R195, R3.reuse, 0x2 ;  /* 0x00000003c3089211 */ /* 0x088fe200078c10ff */
[----:B------:R3:W-:Y:S02]  /*b1c0*/  @!P0 ST.E.64 desc[UR50][R6.64], R126 ;  /* 0x0000007e06008985 */ /* 0x0007e4000c101b32 */
[----:B0-----:R-:W-:-:S02]  /*b1d0*/  @!P4 LEA R4, P0, R194, R3, 0x2 ;  /* 0x00000003c204c211 */ /* 0x001fc400078010ff */
[-C--:B------:R-:W-:Y:S02]  /*b1e0*/  @!P1 LEA.HI.X R9, R195, R20.reuse, R228, 0x2, P6 ;  /* 0x00000014c3099211 */ /* 0x080fe400030f14e4 */
[-C--:B------:R-:W-:Y:S02]  /*b1f0*/  @!P3 LEA R10, P6, R193, R3.reuse, 0x2 ;  /* 0x00000003c10ab211 */ /* 0x080fe400078c10ff */
[-C--:B------:R-:W-:Y:S01]  /*b200*/  @!P4 LEA.HI.X R5, R194, R20.reuse, R227, 0x2, P0 ;  /* 0x00000014c205c211 */ /* 0x080fe200000f14e3 */
[----:B------:R3:W-:Y:S01]  /*b210*/  @!P1 ST.E.64 desc[UR50][R8.64], R130 ;  /* 0x0000008208009985 */ /* 0x0007e2000c101b32 */
[-C--:B--2---:R-:W-:Y:S02]  /*b220*/  @!P2 LEA R12, P1, R192, R3.reuse, 0x2 ;  /* 0x00000003c00ca211 */ /* 0x084fe400078210ff */
[----:B-1----:R-:W-:Y:S01]  /*b230*/  @!P5 LEA R14, P0, R187, R3, 0x2 ;  /* 0x00000003bb0ed211 */ /* 0x002fe200078010ff */
[----:B------:R3:W-:Y:S01]  /*b240*/  @!P4 ST.E.64 desc[UR50][R4.64], R134 ;  /* 0x000000860400c985 */ /* 0x0007e2000c101b32 */
[----:B------:R-:W-:-:S02]  /*b250*/  @!P3 LEA.HI.X R11, R193, R20, R226, 0x2, P6 ;  /* 0x00000014c10bb211 */ /* 0x000fc400030f14e2 */
[-C--:B------:R-:W-:Y:S02]  /*b260*/  @!P2 LEA.HI.X R13, R192, R20.reuse, R225, 0x2, P1 ;  /* 0x00000014c00da211 */ /* 0x080fe400008f14e1 */
[----:B------:R-:W-:Y:S01]  /*b270*/  @!P5 LEA.HI.X R15, R187, R20, R224, 0x2, P0 ;  /* 0x00000014bb0fd211 */ /* 0x000fe200000f14e0 */
[----:B------:R3:W-:Y:S01]  /*b280*/  @!P3 ST.E.64 desc[UR50][R10.64], R138 ;  /* 0x0000008a0a00b985 */ /* 0x0007e2000c101b32 */
[----:B------:R-:W-:-:S03]  /*b290*/  ISETP.GE.AND P0, PT, R186, UR4, PT ;  /* 0x00000004ba007c0c */ /* 0x000fc6000bf06270 */
[----:B------:R3:W-:Y:S04]  /*b2a0*/  @!P2 ST.E.64 desc[UR50][R12.64], R142 ;  /* 0x0000008e0c00a985 */ /* 0x0007e8000c101b32 */
[----:B------:R3:W-:Y:S06]  /*b2b0*/  @!P5 ST.E.64 desc[UR50][R14.64], R146 ;  /* 0x000000920e00d985 */ /* 0x0007ec000c101b32 */
[----:B------:R-:W-:Y:S05]  /*b2c0*/  @P0 BRA `(.L_x_394) ;  /* 0x0000001000200947 */ /* 0x000fea0003800000 */
[----:B---3--:R-:W-:-:S04]  /*b2d0*/  LEA R4, P0, R186, R3, 0x2 ;  /* 0x00000003ba047211 */ /* 0x008fc800078010ff */
[----:B------:R-:W-:-:S05]  /*b2e0*/  LEA.HI.X R5, R186, R20, R223, 0x2, P0 ;  /* 0x00000014ba057211 */ /* 0x000fca00000f14df */
[----:B------:R0:W-:Y:S01]  /*b2f0*/  ST.E.64 desc[UR50][R4.64], R150 ;  /* 0x0000009604007985 */ /* 0x0001e2000c101b32 */
[----:B------:R-:W-:Y:S05]  /*b300*/  BRA `(.L_x_394) ;  /* 0x0000001000107947 */ /* 0x000fea0003800000 */
.L_x_388:
[----:B------:R-:W-:Y:S02]  /*b310*/  ULDC.64 UR8, c[0x0][0xc00] ;  /* 0x0003000000087ab9 */ /* 0x000fe40000000a00 */
[----:B------:R-:W-:-:S04]  /*b320*/  UISETP.NE.U32.AND UP0, UPT, UR8, URZ, UPT ;  /* 0x0000003f0800728c */ /* 0x000fc8000bf05070 */
[----:B------:R-:W-:-:S03]  /*b330*/  UISETP.NE.AND.EX UP0, UPT, UR9, URZ, UPT, UP0 ;  /* 0x0000003f0900728c */ /* 0x000fc6000bf05300 */
[----:B------:R-:W-:Y:S02]  /*b340*/  ULDC.64 UR8, c[0x0][0xc00] ;  /* 0x0003000000087ab9 */ /* 0x000fe40000000a00 */
[----:B------:R-:W-:Y:S01]  /*b350*/  UIMAD.WIDE UR8, UR40, 0x4, UR8 ;  /* 0x00000004280878a5 */ /* 0x000fe2000f8e0208 */
[----:B------:R-:W-:-:S05]  /*b360*/  PLOP3.LUT P1, PT, PT, PT, UP0, 0x80, 0x0 ;  /* 0x000000000000781c */ /* 0x000fca0003f2f008 */
[----:B------:R-:W-:Y:S02]  /*b370*/  IMAD.U32 R4, RZ, RZ, UR8 ;  /* 0x00000008ff047e24 */ /* 0x000fe4000f8e00ff */
[----:B------:R-:W-:Y:S01]  /*b380*/  IMAD.U32 R5, RZ, RZ, UR9 ;  /* 0x00000009ff057e24 */ /* 0x000fe2000f8e00ff */
[----:B------:R-:W-:Y:S02]  /*b390*/  ULDC.64 UR8, c[0x0][0xc08] ;  /* 0x0003020000087ab9 */ /* 0x000fe40000000a00 */
[----:B------:R-:W-:-:S03]  /*b3a0*/  UISETP.NE.U32.AND UP1, UPT, UR8, URZ, UPT ;  /* 0x0000003f0800728c */ /* 0x000fc6000bf25070 */
[----:B------:R-:W2:Y:S01]  /*b3b0*/  @P1 LDG.E R8, desc[UR50][R4.64] ;  /* 0x0000003204081981 */ /* 0x000ea2000c1e1900 */
[----:B------:R-:W-:Y:S01]  /*b3c0*/  UISETP.NE.AND.EX UP1, UPT, UR9, URZ, UPT, UP1 ;  /* 0x0000003f0900728c */ /* 0x000fe2000bf25310 */
[----:B------:R-:W-:Y:S02]  /*b3d0*/  ULDC UR4, c[0x0][0xa88] ;  /* 0x0002a20000047ab9 */ /* 0x000fe40000000800 */
[----:B------:R-:W-:-:S03]  /*b3e0*/  IMAD.U32 R0, RZ, RZ, UR4 ;  /* 0x00000004ff007e24 */ /* 0x000fc6000f8e00ff */
[----:B------:R-:W-:-:S05]  /*b3f0*/  PLOP3.LUT P2, PT, PT, PT, UP1, 0x80, 0x0 ;  /* 0x000000000000781c */ /* 0x000fca0003f4f018 */
[----:B------:R-:W-:Y:S02]  /*b400*/  @UP1 ULDC.64 UR8, c[0x0][0xc08] ;  /* 0x0003020000081ab9 */ /* 0x000fe40000000a00 */
[----:B------:R-:W-:-:S06]  /*b410*/  @UP1 UIMAD.WIDE UR8, UR40, 0x4, UR8 ;  /* 0x00000004280818a5 */ /* 0x000fcc000f8e0208 */
[----:B------:R-:W-:Y:S02]  /*b420*/  IMAD.U32 R6, RZ, RZ, UR8 ;  /* 0x00000008ff067e24 */ /* 0x000fe4000f8e00ff */
[----:B------:R-:W-:-:S05]  /*b430*/  IMAD.U32 R7, RZ, RZ, UR9 ;  /* 0x00000009ff077e24 */ /* 0x000fca000f8e00ff */
[----:B------:R1:W5:Y:S01]  /*b440*/  @P2 LDG.E R0, desc[UR50][R6.64] ;  /* 0x0000003206002981 */ /* 0x000362000c1e1900 */
[----:B------:R-:W-:Y:S01]  /*b450*/  UMOV UR4, URZ ;  /* 0x0000003f00047c82 */ /* 0x000fe20008000000 */
[----:B------:R-:W-:Y:S01]  /*b460*/  UISETP.NE.AND UP1, UPT, UR45, URZ, UPT ;  /* 0x0000003f2d00728c */ /* 0x000fe2000bf25270 */
[----:B------:R-:W3:Y:S10]  /*b470*/  S2R R3, SR_TID.X ;  /* 0x0000000000037919 */ /* 0x000ef40000002100 */
[----:B------:R-:W-:Y:S01]  /*b480*/  @!UP1 ULDC UR45, c[0x0][0xad4] ;  /* 0x0002b500002d9ab9 */ /* 0x000fe20000000800 */
[----:B--2---:R-:W-:Y:S01]  /*b490*/  @P1 R2UR UR4, R8 ;  /* 0x00000000080412ca */ /* 0x004fe200000e0000 */
[----:B---3--:R-:W-:-:S05]  /*b4a0*/  VIADD R8, R3, 0xffffff80 ;  /* 0xffffff8003087836 */ /* 0x008fca0000000000 */
[----:B------:R-:W-:-:S07]  /*b4b0*/  ISETP.GT.AND P0, PT, R8, 0x3f, PT ;  /* 0x0000003f0800780c */ /* 0x000fce0003f04270 */
[----:B------:R-:W-:Y:S01]  /*b4c0*/  USHF.R.S32.HI UR19, URZ, 0x1f, UR4 ;  /* 0x0000001f3f137899 */ /* 0x000fe20008011404 */
[----:B-1----:R-:W-:Y:S11]  /*b4d0*/  @P2 BRA `(.L_x_397) ;  /* 0x0000000000102947 */ /* 0x002ff60003800000 */
[----:B------:R-:W-:Y:S05]  /*b4e0*/  @!P1 BRA `(.L_x_397) ;  /* 0x00000000000c9947 */ /* 0x000fea0003800000 */
[----:B------:R-:W2:Y:S04]  /*b4f0*/  LDG.E R3, desc[UR50][R4.64] ;  /* 0x0000003204037981 */ /* 0x000ea8000c1e1900 */
[----:B-----5:R-:W2:Y:S02]  /*b500*/  LDG.E R0, desc[UR50][R4.64+0x4] ;  /* 0x0000043204007981 */ /* 0x020ea4000c1e1900 */
[----:B--2---:R-:W-:-:S07]  /*b510*/  IMAD.IADD R0, R0, 0x1, -R3 ;  /* 0x0000000100007824 */ /* 0x004fce00078e0a03 */
.L_x_397:
[----:B------:R-:W-:Y:S01]  /*b520*/  USEL UR40, UR40, URZ, !UP0 ;  /* 0x0000003f28287287 */ /* 0x000fe2000c000000 */
[----:B------:R-:W-:Y:S01]  /*b530*/  BSSY B1, `(.L_x_398) ;  /* 0x0000039000017945 */ /* 0x000fe20003800000 */
[----:B------:R-:W-:-:S03]  /*b540*/  USEL UR41, UR41, URZ, !UP0 ;  /* 0x0000003f29297287 */ /* 0x000fc6000c000000 */
[----:B------:R-:W-:Y:S09]  /*b550*/  @P0 BRA `(.L_x_399) ;  /* 0x0000000000d80947 */ /* 0x000ff20003800000 */
[----:B------:R-:W1:Y:S01]  /*b560*/  S2R R3, SR_TID.X ;  /* 0x0000000000037919 */ /* 0x000e620000002100 */
[----:B------:R-:W2:Y:S01]  /*b570*/  LDC R9, c[0x0][0xbe8] ;  /* 0x0002fa00ff097b82 */ /* 0x000ea20000000800 */
[----:B------:R-:W-:-:S04]  /*b580*/  IMAD.U32 R4, RZ, RZ, UR43 ;  /* 0x0000002bff047e24 */ /* 0x000fc8000f8e00ff */
[----:B-1----:R-:W-:Y:S02]  /*b590*/  IMAD R3, R4, 0x40, R3 ;  /* 0x0000004004037824 */ /* 0x002fe400078e0203 */
[----:B--2--5:R-:W-:Y:S02]  /*b5a0*/  IMAD R4, R0, R9, RZ ;  /* 0x0000000900047224 */ /* 0x024fe400078e02ff */
[----:B------:R-:W-:-:S05]  /*b5b0*/  VIADD R6, R3, 0xffffff80 ;  /* 0xffffff8003067836 */ /* 0x000fca0000000000 */
[----:B------:R-:W-:-:S13]  /*b5c0*/  ISETP.GE.AND P0, PT, R6, R4, PT ;  /* 0x000000040600720c */ /* 0x000fda0003f06270 */
[----:B------:R-:W-:Y:S05]  /*b5d0*/  @P0 BRA `(.L_x_399) ;  /* 0x0000000000b80947 */ /* 0x000fea0003800000 */
[----:B------:R-:W-:Y:S01]  /*b5e0*/  ISETP.NE.AND P0, PT, R9, 0x1, PT ;  /* 0x000000010900780c */ /* 0x000fe20003f05270 */
[----:B------:R-:W-:Y:S01]  /*b5f0*/  UISETP.GT.AND UP0, UPT, UR45, 0x1, UPT ;  /* 0x000000012d00788c */ /* 0x000fe2000bf04270 */
[----:B------:R-:W-:-:S03]  /*b600*/  UMOV UR17, 0x9b8 ;  /* 0x000009b800117882 */ /* 0x000fc60000000000 */
[----:B------:R-:W-:Y:S02]  /*b610*/  USEL UR17, UR17, 0x978, UP0 ;  /* 0x0000097811117887 */ /* 0x000fe40008000000 */
[----:B------:R-:W-:-:S06]  /*b620*/  USEL UR16, UR44, URZ, UP0 ;  /* 0x0000003f2c107287 */ /* 0x000fcc0008000000 */
[----:B------:R-:W1:Y:S04]  /*b630*/  @P0 LDC R3, c[0x0][0xbec] ;  /* 0x0002fb00ff030b82 */ /* 0x000e680000000800 */
[----:B------:R-:W-:Y:S01]  /*b640*/  ULDC.64 UR8, c[0x0][UR17+0x218] ;  /* 0x0000860011087abb */ /* 0x000fe20008000a00 */
[----:B------:R-:W-:Y:S01]  /*b650*/  ULDC.64 UR12, c[0x0][UR17+0x220] ;  /* 0x00008800110c7abb */ /* 0x000fe20008000a00 */
[----:B------:R-:W-:Y:S01]  /*b660*/  ULDC.64 UR14, c[0x0][UR17+0x228] ;  /* 0x00008a00110e7abb */ /* 0x000fe20008000a00 */
[----:B------:R-:W-:Y:S01]  /*b670*/  UIMAD.WIDE.U32 UR10, UR8, UR42, URZ ;  /* 0x0000002a080a72a5 */ /* 0x000fe2000f8e003f */
[----:B------:R-:W2:Y:S01]  /*b680*/  @P0 LDC R5, c[0x0][0xbf0] ;  /* 0x0002fc00ff050b82 */ /* 0x000ea20000000800 */
[----:B------:R-:W-:Y:S02]  /*b690*/  UIMAD UR18, UR9, UR42, URZ ;  /* 0x0000002a091272a4 */ /* 0x000fe4000f8e023f */
[----:B------:R-:W-:-:S02]  /*b6a0*/  UIMAD UR13, UR13, UR40, URZ ;  /* 0x000000280d0d72a4 */ /* 0x000fc4000f8e023f */
[----:B------:R-:W-:Y:S02]  /*b6b0*/  UIMAD.WIDE.U32 UR20, UR14, UR16, URZ ;  /* 0x000000100e1472a5 */ /* 0x000fe4000f8e003f */
[----:B------:R-:W-:Y:S02]  /*b6c0*/  UIMAD.WIDE.U32 UR8, UR12, UR40, URZ ;  /* 0x000000280c0872a5 */ /* 0x000fe4000f8e003f */
[----:B------:R-:W-:Y:S02]  /*b6d0*/  UIMAD UR14, UR15, UR16, URZ ;  /* 0x000000100f0e72a4 */ /* 0x000fe4000f8e023f */
[----:B------:R-:W-:Y:S02]  /*b6e0*/  UIMAD UR13, UR12, UR41, UR13 ;  /* 0x000000290c0d72a4 */ /* 0x000fe4000f8e020d */
[----:B------:R-:W-:Y:S02]  /*b6f0*/  UIADD3 UR10, UP1, UP2, UR8, UR10, UR4 ;  /* 0x0000000a080a7290 */ /* 0x000fe4000fa3e004 */
[----:B------:R-:W-:Y:S01]  /*b700*/  UIADD3 UR14, UR21, UR14, URZ ;  /* 0x0000000e150e7290 */ /* 0x000fe2000fffe03f */
[----:B-1----:R-:W-:Y:S01]  /*b710*/  @P0 IMAD.HI.U32 R4, R6, R3, RZ ;  /* 0x0000000306040227 */ /* 0x002fe200078e00ff */
[----:B------:R-:W-:-:S02]  /*b720*/  UIADD3 UR18, UR11, UR18, URZ ;  /* 0x000000120b127290 */ /* 0x000fc4000fffe03f */
[----:B------:R-:W-:Y:S01]  /*b730*/  UIADD3 UR13, UR9, UR13, URZ ;  /* 0x0000000d090d7290 */ /* 0x000fe2000fffe03f */
[----:B------:R-:W-:Y:S02]  /*b740*/  IMAD.MOV.U32 R3, RZ, RZ, R6 ;  /* 0x000000ffff037224 */ /* 0x000fe400078e0006 */
[----:B------:R-:W-:Y:S01]  /*b750*/  IMAD.U32 R10, RZ, RZ, UR14 ;  /* 0x0000000eff0a7e24 */ /* 0x000fe2000f8e00ff */
[----:B------:R-:W-:Y:S01]  /*b760*/  ULDC.64 UR8, c[0x0][UR17+0x210] ;  /* 0x0000840011087abb */ /* 0x000fe20008000a00 */
[----:B--2---:R-:W-:Y:S01]  /*b770*/  @P0 SHF.R.U32.HI R3, RZ, R5, R4 ;  /* 0x00000005ff030219 */ /* 0x004fe20000011604 */
[----:B------:R-:W-:Y:S02]  /*b780*/  IMAD.U32 R4, RZ, RZ, UR20 ;  /* 0x00000014ff047e24 */ /* 0x000fe4000f8e00ff */
[----:B------:R-:W-:Y:S01]  /*b790*/  IMAD.U32 R5, RZ, RZ, UR21 ;  /* 0x00000015ff057e24 */ /* 0x000fe2000f8e00ff */
[--C-:B------:R-:W-:Y:S01]  /*b7a0*/  SHF.R.S32.HI R5, RZ, 0x1f, R3.reuse ;  /* 0x0000001fff057819 */ /* 0x100fe20000011403 */
[----:B------:R-:W-:Y:S01]  /*b7b0*/  IMAD.MOV R7, RZ, RZ, -R3 ;  /* 0x000000ffff077224 */ /* 0x000fe200078e0a03 */
[----:B------:R-:W-:Y:S01]  /*b7c0*/  IADD3 R4, P0, P1, R3, UR10, R4 ;  /* 0x0000000a03047c10 */ /* 0x000fe2000f91e004 */
[----:B------:R-:W-:-:S02]  /*b7d0*/  UIADD3.X UR10, UR13, UR18, UR19, UP1, UP2 ;  /* 0x000000120d0a7290 */ /* 0x000fc40008fe4413 */
[----:B------:R-:W-:-:S04]  /*b7e0*/  IMAD R7, R9, R7, R6 ;  /* 0x0000000709077224 */ /* 0x000fc800078e0206 */
[----:B------:R-:W-:Y:S01]  /*b7f0*/  IADD3.X R5, R5, UR10, R10, P0, P1 ;  /* 0x0000000a05057c10 */ /* 0x000fe200087e240a */
[C---:B------:R-:W-:Y:S01]  /*b800*/  IMAD R6, R7.reuse, UR9, RZ ;  /* 0x0000000907067c24 */ /* 0x040fe2000f8e02ff */
[----:B------:R-:W-:Y:S01]  /*b810*/  SHF.R.S32.HI R3, RZ, 0x1f, R7 ;  /* 0x0000001fff037819 */ /* 0x000fe20000011407 */
[----:B------:R-:W-:Y:S01]  /*b820*/  ULDC.64 UR10, c[0x0][0xba8] ;  /* 0x0002ea00000a7ab9 */ /* 0x000fe20000000a00 */
[----:B------:R-:W-:Y:S01]  /*b830*/  @!UP0 ULDC UR10, c[0x0][0xb50] ;  /* 0x0002d400000a8ab9 */ /* 0x000fe20000000800 */
[----:B------:R-:W-:Y:S01]  /*b840*/  IMAD.WIDE.U32 R4, R7, UR8, R4 ;  /* 0x0000000807047c25 */ /* 0x000fe2000f8e0004 */
[----:B------:R-:W-:-:S03]  /*b850*/  @!UP0 ULDC UR11, c[0x0][0xb54] ;  /* 0x0002d500000b8ab9 */ /* 0x000fc60000000800 */
[----:B------:R-:W-:Y:S01]  /*b860*/  IMAD R3, R3, UR8, R6 ;  /* 0x0000000803037c24 */ /* 0x000fe2000f8e0206 */
[----:B------:R-:W-:-:S03]  /*b870*/  LEA R6, P0, R4, UR10, 0x2 ;  /* 0x0000000a04067c11 */ /* 0x000fc6000f8010ff */
[----:B------:R-:W-:-:S05]  /*b880*/  IMAD.IADD R3, R5, 0x1, R3 ;  /* 0x0000000105037824 */ /* 0x000fca00078e0203 */
[----:B------:R-:W-:Y:S01]  /*b890*/  LEA.HI.X R7, R4, UR11, R3, 0x2, P0 ;  /* 0x0000000b04077c11 */ /* 0x000fe200080f1403 */
[----:B------:R-:W-:-:S05]  /*b8a0*/  IMAD.MOV.U32 R3, RZ, RZ, -0x800000 ;  /* 0xff800000ff037424 */ /* 0x000fca00078e00ff */
[----:B------:R1:W-:Y:S02]  /*b8b0*/  STG.E desc[UR50][R6.64], R3 ;  /* 0x0000000306007986 */ /* 0x0003e4000c101932 */
.L_x_399:
[----:B------:R-:W-:Y:S05]  /*b8c0*/  BSYNC B1 ;  /* 0x0000000000017941 */ /* 0x000fea0003800000 */
.L_x_398:
[----:B------:R-:W-:-:S06]  /*b8d0*/  UISETP.GT.AND UP0, UPT, UR45, 0x1, UPT ;  /* 0x000000012d00788c */ /* 0x000fcc000bf04270 */
[----:B------:R-:W-:-:S13]  /*b8e0*/  PLOP3.LUT P0, PT, PT, PT, UP0, 0x80, 0x0 ;  /* 0x000000000000781c */ /* 0x000fda0003f0f008 */
[----:B------:R-:W-:Y:S05]  /*b8f0*/  @P0 BRA `(.L_x_394) ;  /* 0x0000000800940947 */ /* 0x000fea0003800000 */
[----:B------:R-:W2:Y:S01]  /*b900*/  LDC R11, c[0x0][0xbe8] ;  /* 0x0002fa00ff0b7b82 */ /* 0x000ea20000000800 */
[----:B-1----:R-:W-:Y:S01]  /*b910*/  SHF.R.S32.HI R3, RZ, 0x1f, R8 ;  /* 0x0000001fff037819 */ /* 0x002fe20000011408 */
[----:B------:R-:W-:Y:S01]  /*b920*/  ULDC.64 UR12, c[0x0][0xaa0] ;  /* 0x0002a800000c7ab9 */ /* 0x000fe20000000a00 */
[----:B------:R-:W-:Y:S01]  /*b930*/  IMAD.U32 R6, RZ, RZ, UR43 ;  /* 0x0000002bff067e24 */ /* 0x000fe2000f8e00ff */
[----:B------:R-:W-:Y:S01]  /*b940*/  UIMAD UR10, UR19, UR12, URZ ;  /* 0x0000000c130a72a4 */ /* 0x000fe2000f8e023f */
[----:B------:R-:W-:Y:S01]  /*b950*/  LEA.HI R3, R3, R8, RZ, 0x3 ;  /* 0x0000000803037211 */ /* 0x000fe200078f18ff */
[----:B------:R-:W-:Y:S01]  /*b960*/  UIMAD.WIDE.U32 UR8, UR4, UR12, URZ ;  /* 0x0000000c040872a5 */ /* 0x000fe2000f8e003f */
[----:B------:R-:W-:Y:S01]  /*b970*/  VIADD R35, R2, 0xc0 ;  /* 0x000000c002237836 */ /* 0x000fe20000000000 */
[----:B------:R-:W-:Y:S01]  /*b980*/  UIMAD UR10, UR4, UR13, UR10 ;  /* 0x0000000d040a72a4 */ /* 0x000fe2000f8e020a */
[----:B------:R-:W-:Y:S01]  /*b990*/  LOP3.LUT R5, R3, 0xfffffff8, RZ, 0xc0, !PT ;  /* 0xfffffff803057812 */ /* 0x000fe200078ec0ff */
[----:B------:R-:W-:Y:S01]  /*b9a0*/  ULDC UR12, c[0x0][0xac8] ;  /* 0x0002b200000c7ab9 */ /* 0x000fe20000000800 */
[----:B------:R-:W-:Y:S01]  /*b9b0*/  SHF.R.S32.HI R13, RZ, 0x3, R3 ;  /* 0x00000003ff0d7819 */ /* 0x000fe20000011403 */
[----:B------:R-:W-:Y:S01]  /*b9c0*/  UIADD3 UR9, UR9, UR10, URZ ;  /* 0x0000000a09097290 */ /* 0x000fe2000fffe03f */
[----:B------:R-:W-:Y:S01]  /*b9d0*/  ISETP.GE.AND P1, PT, R185, UR12, PT ;  /* 0x0000000cb9007c0c */ /* 0x000fe2000bf26270 */
[----:B------:R-:W-:Y:S01]  /*b9e0*/  IMAD.IADD R8, R8, 0x1, -R5 ;  /* 0x0000000108087824 */ /* 0x000fe200078e0a05 */
[----:B------:R-:W-:Y:S01]  /*b9f0*/  ULDC.64 UR10, c[0x0][0xae8] ;  /* 0x0002ba00000a7ab9 */ /* 0x000fe20000000a00 */
[----:B------:R-:W-:Y:S01]  /*ba00*/  ISETP.GE.AND P2, PT, R2, UR12, PT ;  /* 0x0000000c02007c0c */ /* 0x000fe2000bf46270 */
[----:B------:R-:W-:Y:S01]  /*ba10*/  UIMAD.WIDE.U32 UR8, UR42, UR10, UR8 ;  /* 0x0000000a2a0872a5 */ /* 0x000fe2000f8e0008 */
[----:B------:R-:W-:Y:S01]  /*ba20*/  IMAD R3, R8, 0x20, R13 ;  /* 0x0000002008037824 */ /* 0x000fe200078e020d */
[----:B------:R-:W-:Y:S01]  /*ba30*/  BSSY B1, `(.L_x_400) ;  /* 0x000006d000017945 */ /* 0x000fe20003800000 */
[----:B------:R-:W-:Y:S01]  /*ba40*/  VIADD R31, R2, 0x100 ;  /* 0x00000100021f7836 */ /* 0x000fe20000000000 */
[----:B------:R-:W-:Y:S01]  /*ba50*/  UIMAD UR9, UR42, UR11, UR9 ;  /* 0x0000000b2a0972a4 */ /* 0x000fe2000f8e0209 */
[----:B------:R-:W-:Y:S01]  /*ba60*/  IMAD R9, R6, 0x40, R3 ;  /* 0x0000004006097824 */ /* 0x000fe200078e0203 */
[----:B------:R-:W-:Y:S01]  /*ba70*/  SEL R3, RZ, 0xffffffff, P1 ;  /* 0xffffffffff037807 */ /* 0x000fe20000800000 */
[----:B------:R-:W-:Y:S01]  /*ba80*/  ULDC.64 UR10, c[0x0][0xaf0] ;  /* 0x0002bc00000a7ab9 */ /* 0x000fe20000000a00 */
[----:B--2---:R-:W-:Y:S01]  /*ba90*/  ISETP.NE.AND P0, PT, R11, 0x1, PT ;  /* 0x000000010b00780c */ /* 0x004fe20003f05270 */
[----:B------:R-:W-:Y:S01]  /*baa0*/  UIMAD UR41, UR41, UR10, URZ ;  /* 0x0000000a292972a4 */ /* 0x000fe2000f8e023f */
[----:B------:R-:W-:Y:S01]  /*bab0*/  ISETP.GE.AND P1, PT, R184, UR12, PT ;  /* 0x0000000cb8007c0c */ /* 0x000fe2000bf26270 */
[----:B------:R-:W-:Y:S01]  /*bac0*/  IMAD.SHL.U32 R15, R3, 0x2, RZ ;  /* 0x00000002030f7824 */ /* 0x000fe200078e00ff */
[----:B------:R-:W-:Y:S01]  /*bad0*/  SEL R6, RZ, 0x1, P2 ;  /* 0x00000001ff067807 */ /* 0x000fe20001000000 */
[----:B------:R-:W-:Y:S01]  /*bae0*/  UIMAD UR4, UR40, UR11, UR41 ;  /* 0x0000000b280472a4 */ /* 0x000fe2000f8e0229 */
[----:B------:R-:W-:Y:S01]  /*baf0*/  SEL R7, RZ, 0xffffffff, P1 ;  /* 0xffffffffff077807 */ /* 0x000fe20000800000 */
[----:B------:R-:W-:Y:S01]  /*bb00*/  UIMAD.WIDE.U32 UR40, UR40, UR10, UR8 ;  /* 0x0000000a282872a5 */ /* 0x000fe2000f8e0008 */
[----:B------:R-:W-:Y:S01]  /*bb10*/  IMAD.MOV.U32 R3, RZ, RZ, R9 ;  /* 0x000000ffff037224 */ /* 0x000fe200078e0009 */
[----:B------:R-:W-:Y:S01]  /*bb20*/  LOP3.LUT R6, R15, 0x2, R6, 0xe2, !PT ;  /* 0x000000020f067812 */ /* 0x000fe200078ee206 */
[----:B------:R-:W-:Y:S01]  /*bb30*/  ULDC.64 UR8, c[0x0][0xae0] ;  /* 0x0002b80000087ab9 */ /* 0x000fe20000000a00 */
[----:B------:R-:W-:Y:S01]  /*bb40*/  IMAD.SHL.U32 R7, R7, 0x4, RZ ;  /* 0x0000000407077824 */ /* 0x000fe200078e00ff */
[----:B------:R-:W-:Y:S01]  /*bb50*/  UIADD3 UR4, UR41, UR4, URZ ;  /* 0x0000000429047290 */ /* 0x000fe2000fffe03f */
[----:B------:R-:W1:Y:S01]  /*bb60*/  @P0 LDC R4, c[0x0][0xbec] ;  /* 0x0002fb00ff040b82 */ /* 0x000e620000000800 */
[C---:B------:R-:W-:Y:S01]  /*bb70*/  VIADD R29, R2.reuse, 0x140 ;  /* 0x00000140021d7836 */ /* 0x040fe20000000000 */
[----:B------:R-:W-:Y:S01]  /*bb80*/  SHF.R.S32.HI R33, RZ, 0x1f, R184 ;  /* 0x0000001fff217819 */ /* 0x000fe200000114b8 */
[----:B------:R-:W-:Y:S01]  /*bb90*/  VIADD R37, R2, 0x180 ;  /* 0x0000018002257836 */ /* 0x000fe20000000000 */
[----:B------:R-:W-:Y:S01]  /*bba0*/  LOP3.LUT R10, R7, 0x4, R6, 0xe2, !PT ;  /* 0x00000004070a7812 */ /* 0x000fe200078ee206 */
[----:B------:R-:W-:Y:S01]  /*bbb0*/  IMAD.U32 R26, RZ, RZ, UR43 ;  /* 0x0000002bff1a7e24 */ /* 0x000fe2000f8e00ff */
[----:B------:R-:W-:Y:S01]  /*bbc0*/  SHF.R.S32.HI R28, RZ, 0x1f, R29 ;  /* 0x0000001fff1c7819 */ /* 0x000fe2000001141d */
[----:B-----5:R-:W-:Y:S01]  /*bbd0*/  IMAD R25, R0, R11, RZ ;  /* 0x0000000b00197224 */ /* 0x020fe200078e02ff */
[----:B------:R-:W2:Y:S01]  /*bbe0*/  @P0 LDC R5, c[0x0][0xbf0] ;  /* 0x0002fc00ff050b82 */ /* 0x000ea20000000800 */
[----:B------:R-:W-:Y:S01]  /*bbf0*/  IMAD R26, R26, 0x40, R13 ;  /* 0x000000401a1a7824 */ /* 0x000fe200078e020d */
[----:B------:R-:W-:Y:S01]  /*bc00*/  SHF.R.S32.HI R30, RZ, 0x1f, R31 ;  /* 0x0000001fff1e7819 */ /* 0x000fe2000001141f */
[----:B------:R-:W-:Y:S01]  /*bc10*/  VIADD R27, R2, 0x1c0 ;  /* 0x000001c0021b7836 */ /* 0x000fe20000000000 */
[----:B------:R-:W-:-:S02]  /*bc20*/  SHF.R.S32.HI R32, RZ, 0x1f, R37 ;  /* 0x0000001fff207819 */ /* 0x000fc40000011425 */
[----:B------:R-:W-:Y:S02]  /*bc30*/  SHF.R.S32.HI R34, RZ, 0x1f, R35 ;  /* 0x0000001fff227819 */ /* 0x000fe40000011423 */
[----:B------:R-:W-:Y:S02]  /*bc40*/  ISETP.GE.AND P1, PT, R27, UR12, PT ;  /* 0x0000000c1b007c0c */ /* 0x000fe4000bf26270 */
[----:B------:R-:W-:Y:S02]  /*bc50*/  SHF.R.S32.HI R36, RZ, 0x1f, R27 ;  /* 0x0000001fff247819 */ /* 0x000fe4000001141b */
[----:B------:R-:W-:Y:S02]  /*bc60*/  SEL R0, RZ, 0x80, P1 ;  /* 0x00000080ff007807 */ /* 0x000fe40000800000 */
[----:B------:R-:W-:Y:S01]  /*bc70*/  SHF.R.S32.HI R38, RZ, 0x1f, R185 ;  /* 0x0000001fff267819 */ /* 0x000fe200000114b9 */
[----:B-1----:R-:W-:-:S05]  /*bc80*/  @P0 IMAD.HI.U32 R4, R9, R4, RZ ;  /* 0x0000000409040227 */ /* 0x002fca00078e00ff */
[----:B--2---:R-:W-:Y:S01]  /*bc90*/  @P0 SHF.R.U32.HI R3, RZ, R5, R4 ;  /* 0x00000005ff030219 */ /* 0x004fe20000011604 */
[----:B------:R-:W-:Y:S01]  /*bca0*/  IMAD.U32 R5, RZ, RZ, UR41 ;  /* 0x00000029ff057e24 */ /* 0x000fe2000f8e00ff */
[----:B------:R-:W-:Y:S01]  /*bcb0*/  ISETP.GE.AND P0, PT, R35, UR12, PT ;  /* 0x0000000c23007c0c */ /* 0x000fe2000bf06270 */
[----:B------:R-:W-:Y:S01]  /*bcc0*/  IMAD.U32 R4, RZ, RZ, UR40 ;  /* 0x00000028ff047e24 */ /* 0x000fe2000f8e00ff */
[--C-:B------:R-:W-:Y:S01]  /*bcd0*/  SHF.R.S32.HI R6, RZ, 0x1f, R3.reuse ;  /* 0x0000001fff067819 */ /* 0x100fe20000011403 */
[----:B------:R-:W-:Y:S01]  /*bce0*/  IMAD.U32 R5, RZ, RZ, UR4 ;  /* 0x00000004ff057e24 */ /* 0x000fe2000f8e00ff */
[----:B------:R-:W-:Y:S01]  /*bcf0*/  SEL R7, RZ, 0xffffffff, P0 ;  /* 0xffffffffff077807 */ /* 0x000fe20000000000 */
[----:B------:R-:W-:Y:S01]  /*bd00*/  IMAD.MOV R8, RZ, RZ, -R3 ;  /* 0x000000ffff087224 */ /* 0x000fe200078e0a03 */
[----:B------:R-:W-:Y:S01]  /*bd10*/  ISETP.GE.AND P0, PT, R31, UR12, PT ;  /* 0x0000000c1f007c0c */ /* 0x000fe2000bf06270 */
[----:B------:R-:W-:Y:S02]  /*bd20*/  IMAD R6, R6, UR8, RZ ;  /* 0x0000000806067c24 */ /* 0x000fe4000f8e02ff */
[----:B------:R-:W-:Y:S01]  /*bd30*/  IMAD.SHL.U32 R15, R7, 0x8, RZ ;  /* 0x00000008070f7824 */ /* 0x000fe200078e00ff */
[----:B------:R-:W-:Y:S01]  /*bd40*/  SEL R12, RZ, 0xffffffff, P0 ;  /* 0xffffffffff0c7807 */ /* 0x000fe20000000000 */
[----:B------:R-:W-:Y:S01]  /*bd50*/  IMAD R7, R3, UR9, R6 ;  /* 0x0000000903077c24 */ /* 0x000fe2000f8e0206 */
[----:B------:R-:W-:Y:S01]  /*bd60*/  ISETP.GE.AND P0, PT, R29, UR12, PT ;  /* 0x0000000c1d007c0c */ /* 0x000fe2000bf06270 */
[----:B------:R-:W-:Y:S01]  /*bd70*/  IMAD.WIDE.U32 R4, R3, UR8, R4 ;  /* 0x0000000803047c25 */ /* 0x000fe2000f8e0004 */
[----:B------:R-:W-:Y:S01]  /*bd80*/  LOP3.LUT R10, R15, 0x8, R10, 0xe2, !PT ;  /* 0x000000080f0a7812 */ /* 0x000fe200078ee20a */
[----:B------:R-:W-:-:S02]  /*bd90*/  ULDC.64 UR8, c[0x0][0xad8] ;  /* 0x0002b60000087ab9 */ /* 0x000fc40000000a00 */
[----:B------:R-:W-:Y:S02]  /*bda0*/  IMAD R3, R11, R8, R9 ;  /* 0x000000080b037224 */ /* 0x000fe400078e0209 */
[----:B------:R-:W-:Y:S02]  /*bdb0*/  IMAD.SHL.U32 R9, R12, 0x10, RZ ;  /* 0x000000100c097824 */ /* 0x000fe400078e00ff */
[----:B------:R-:W-:Y:S01]  /*bdc0*/  IMAD.IADD R5, R5, 0x1, R7 ;  /* 0x0000000105057824 */ /* 0x000fe200078e0207 */
[----:B------:R-:W-:Y:S02]  /*bdd0*/  SHF.R.S32.HI R6, RZ, 0x1f, R3 ;  /* 0x0000001fff067819 */ /* 0x000fe40000011403 */
[----:B------:R-:W-:Y:S01]  /*bde0*/  SEL R7, RZ, 0xffffffff, P0 ;  /* 0xffffffffff077807 */ /* 0x000fe20000000000 */
[----:B------:R-:W-:Y:S01]  /*bdf0*/  IMAD.WIDE.U32 R4, R3, UR8, R4 ;  /* 0x0000000803047c25 */ /* 0x000fe2000f8e0004 */
[----:B------:R-:W-:Y:S02]  /*be00*/  LOP3.LUT R10, R9, 0x10, R10, 0xe2, !PT ;  /* 0x00000010090a7812 */ /* 0x000fe400078ee20a */
[----:B------:R-:W-:Y:S01]  /*be10*/  ISETP.GE.AND P0, PT, R37, UR12, PT ;  /* 0x0000000c25007c0c */ /* 0x000fe2000bf06270 */
[----:B------:R-:W-:-:S02]  /*be20*/  IMAD R6, R6, UR8, RZ ;  /* 0x0000000806067c24 */ /* 0x000fc4000f8e02ff */
[----:B------:R-:W-:Y:S02]  /*be30*/  IMAD.SHL.U32 R9, R7, 0x20, RZ ;  /* 0x0000002007097824 */ /* 0x000fe400078e00ff */
[----:B------:R-:W-:Y:S01]  /*be40*/  IMAD R7, R3, UR9, R6 ;  /* 0x0000000903077c24 */ /* 0x000fe2000f8e0206 */
[----:B------:R-:W-:Y:S02]  /*be50*/  ULDC.64 UR8, c[0x0][0xa80] ;  /* 0x0002a00000087ab9 */ /* 0x000fe40000000a00 */
[----:B------:R-:W-:Y:S01]  /*be60*/  LOP3.LUT R10, R9, 0x20, R10, 0xe2, !PT ;  /* 0x00000020090a7812 */ /* 0x000fe200078ee20a */
[----:B------:R-:W-:Y:S01]  /*be70*/  IMAD.IADD R3, R5, 0x1, R7 ;  /* 0x0000000105037824 */ /* 0x000fe200078e0207 */
[----:B------:R-:W-:Y:S02]  /*be80*/  SEL R9, RZ, 0x40, P0 ;  /* 0x00000040ff097807 */ /* 0x000fe40000000000 */
[----:B------:R-:W-:Y:S02]  /*be90*/  LEA R20, P0, R4, UR8, 0x1 ;  /* 0x0000000804147c11 */ /* 0x000fe4000f8008ff */
[----:B------:R-:W-:-:S02]  /*bea0*/  LOP3.LUT R21, R10, R9, RZ, 0xfc, !PT ;  /* 0x000000090a157212 */ /* 0x000fc400078efcff */
[----:B------:R-:W-:Y:S01]  /*beb0*/  LEA.HI.X R3, R4, UR9, R3, 0x1, P0 ;  /* 0x0000000904037c11 */ /* 0x000fe200080f0c03 */
[----:B------:R1:W2:Y:S01]  /*bec0*/  SHFL.IDX PT, R6, R20, RZ, 0x181f ;  /* 0x00181fff14067589 */ /* 0x0002a200000e0000 */
[----:B------:R-:W-:Y:S02]  /*bed0*/  ISETP.GE.AND P0, PT, R26, R25, PT ;  /* 0x000000191a00720c */ /* 0x000fe40003f06270 */
[----:B------:R-:W-:Y:S01]  /*bee0*/  LOP3.LUT R24, R21, R0, RZ, 0xfc, !PT ;  /* 0x0000000015187212 */ /* 0x000fe200078efcff */
[----:B------:R1:W3:Y:S10]  /*bef0*/  SHFL.IDX PT, R7, R3, RZ, 0x181f ;  /* 0x00181fff03077589 */ /* 0x0002f400000e0000 */
[----:B-1----:R-:W-:Y:S05]  /*bf00*/  @P0 BRA `(.L_x_401) ;  /* 0x00000000007c0947 */ /* 0x002fea0003800000 */
[----:B------:R-:W-:Y:S02]  /*bf10*/  ISETP.GE.AND P2, PT, R185, UR12, PT ;  /* 0x0000000cb9007c0c */ /* 0x000fe4000bf46270 */
[----:B------:R-:W-:Y:S02]  /*bf20*/  ISETP.GE.AND P1, PT, R2, UR12, PT ;  /* 0x0000000c02007c0c */ /* 0x000fe4000bf26270 */
[----:B------:R-:W-:Y:S02]  /*bf30*/  ISETP.GE.AND P5, PT, R184, UR12, PT ;  /* 0x0000000cb8007c0c */ /* 0x000fe4000bfa6270 */
[----:B------:R-:W-:-:S07]  /*bf40*/  ISETP.GE.AND P3, PT, R35, UR12, PT ;  /* 0x0000000c23007c0c */ /* 0x000fce000bf66270 */
[CC--:B--2---:R-:W-:Y:S02]  /*bf50*/  @!P2 LEA R8, P0, R185.reuse, R6.reuse, 0x1 ;  /* 0x00000006b908a211 */ /* 0x0c4fe400078008ff */
[----:B---3--:R-:W-:Y:S02]  /*bf60*/  @!P1 IMAD.WIDE R4, R2, 0x2, R6 ;  /* 0x0000000202049825 */ /* 0x008fe400078e0206 */
[----:B------:R-:W-:Y:S02]  /*bf70*/  @!P2 LEA.HI.X R9, R185, R7, R38, 0x1, P0 ;  /* 0x00000007b909a211 */ /* 0x000fe400000f0c26 */
[----:B------:R-:W-:Y:S01]  /*bf80*/  @!P5 LEA R10, P4, R184, R6, 0x1 ;  /* 0x00000006b80ad211 */ /* 0x000fe200078808ff */
[----:B------:R-:W-:Y:S01]  /*bf90*/  @!P1 ST.E.128 desc[UR50][R4.64], RZ ;  /* 0x000000ff04009985 */ /* 0x000fe2000c101d32 */
[----:B------:R-:W-:Y:S02]  /*bfa0*/  ISETP.GE.AND P1, PT, R29, UR12, PT ;  /* 0x0000000c1d007c0c */ /* 0x000fe4000bf26270 */
[----:B------:R-:W-:Y:S01]  /*bfb0*/  LOP3.LUT P0, RZ, R21, 0x40, RZ, 0xc0, !PT ;  /* 0x0000004015ff7812 */ /* 0x000fe2000780c0ff */
[----:B------:R1:W-:Y:S01]  /*bfc0*/  @!P2 ST.E.128 desc[UR50][R8.64], RZ ;  /* 0x000000ff0800a985 */ /* 0x0003e2000c101d32 */
[----:B------:R-:W-:-:S02]  /*bfd0*/  ISETP.GE.AND P2, PT, R31, UR12, PT ;  /* 0x0000000c1f007c0c */ /* 0x000fc4000bf46270 */
[-C--:B------:R-:W-:Y:S02]  /*bfe0*/  @!P5 LEA.HI.X R11, R184, R7.reuse, R33, 0x1, P4 ;  /* 0x00000007b80bd211 */ /* 0x080fe400020f0c21 */
[----:B------:R-:W-:Y:S02]  /*bff0*/  LOP3.LUT P4, RZ, R24, 0x80, RZ, 0xc0, !PT ;  /* 0x0000008018ff7812 */ /* 0x000fe4000788c0ff */
[CC--:B------:R-:W-:Y:S01]  /*c000*/  @!P3 LEA R12, P6, R35.reuse, R6.reuse, 0x1 ;  /* 0x00000006230cb211 */ /* 0x0c0fe200078c08ff */
[----:B------:R4:W-:Y:S03]  /*c010*/  @!P5 ST.E.128 desc[UR50][R10.64], RZ ;  /* 0x000000ff0a00d985 */ /* 0x0009e6000c101d32 */
[----:B------:R-:W-:Y:S02]  /*c020*/  @!P3 LEA.HI.X R13, R35, R7, R34, 0x1, P6 ;  /* 0x00000007230db211 */ /* 0x000fe400030f0c22 */
[----:B-1----:R-:W-:-:S02]  /*c030*/  @!P1 LEA R8, P6, R29, R6, 0x1 ;  /* 0x000000061d089211 */ /* 0x002fc400078c08ff */
[-C--:B------:R-:W-:Y:S01]  /*c040*/  @!P2 LEA R4, P5, R31, R6.reuse, 0x1 ;  /* 0x000000061f04a211 */ /* 0x080fe200078a08ff */
[----:B------:R4:W-:Y:S01]  /*c050*/  @!P3 ST.E.128 desc[UR50][R12.64], RZ ;  /* 0x000000ff0c00b985 */ /* 0x0009e2000c101d32 */
[-C--:B------:R-:W-:Y:S02]  /*c060*/  @P0 LEA R14, P3, R37, R6.reuse, 0x1 ;  /* 0x00000006250e0211 */ /* 0x080fe400078608ff */
[-C--:B------:R-:W-:Y:S02]  /*c070*/  @!P2 LEA.HI.X R5, R31, R7.reuse, R30, 0x1, P5 ;  /* 0x000000071f05a211 */ /* 0x080fe400028f0c1e */
[----:B------:R-:W-:Y:S02]  /*c080*/  @P4 LEA R6, P5, R27, R6, 0x1 ;  /* 0x000000061b064211 */ /* 0x000fe400078a08ff */
[-C--:B------:R-:W-:Y:S01]  /*c090*/  @!P1 LEA.HI.X R9, R29, R7.reuse, R28, 0x1, P6 ;  /* 0x000000071d099211 */ /* 0x080fe200030f0c1c */
[----:B------:R4:W-:Y:S01]  /*c0a0*/  @!P2 ST.E.128 desc[UR50][R4.64], RZ ;  /* 0x000000ff0400a985 */ /* 0x0009e2000c101d32 */
[----:B------:R-:W-:-:S02]  /*c0b0*/  @P0 LEA.HI.X R15, R37, R7, R32, 0x1, P3 ;  /* 0x00000007250f0211 */ /* 0x000fc400018f0c20 */
[----:B------:R-:W-:Y:S01]  /*c0c0*/  @P4 LEA.HI.X R7, R27, R7, R36, 0x1, P5 ;  /* 0x000000071b074211 */ /* 0x000fe200028f0c24 */
[----:B------:R4:W-:Y:S04]  /*c0d0*/  @!P1 ST.E.128 desc[UR50][R8.64], RZ ;  /* 0x000000ff08009985 */ /* 0x0009e8000c101d32 */
[----:B------:R4:W-:Y:S04]  /*c0e0*/  @P0 ST.E.128 desc[UR50][R14.64], RZ ;  /* 0x000000ff0e000985 */ /* 0x0009e8000c101d32 */
[----:B------:R4:W-:Y:S02]  /*c0f0*/  @P4 ST.E.128 desc[UR50][R6.64], RZ ;  /* 0x000000ff06004985 */ /* 0x0009e4000c101d32 */
.L_x_401:
[----:B------:R-:W-:Y:S05]  /*c100*/  BSYNC B1 ;  /* 0x0000000000017941 */ /* 0x000fea0003800000 */
.L_x_400:
[----:B------:R-:W-:Y:S01]  /*c110*/  VIADD R0, R26, 0x20 ;  /* 0x000000201a007836 */ /* 0x000fe20000000000 */
[----:B---34-:R1:W3:Y:S04]  /*c120*/  SHFL.IDX PT, R7, R3, 0x1, 0x181f ;  /* 0x00381f0003077f89 */ /* 0x0182e800000e0000 */
[----:B------:R-:W-:Y:S01]  /*c130*/  ISETP.GE.AND P0, PT, R0, R25, PT ;  /* 0x000000190000720c */ /* 0x000fe20003f06270 */
[----:B--2---:R1:W2:-:S12]  /*c140*/  SHFL.IDX PT, R6, R20, 0x1, 0x181f ;  /* 0x00381f0014067f89 */ /* 0x00429800000e0000 */
[----:B-1----:R-:W-:Y:S05]  /*c150*/  @P0 BRA `(.L_x_394) ;  /* 0x00000000007c0947 */ /* 0x002fea0003800000 */
[----:B------:R-:W-:Y:S02]  /*c160*/  ISETP.GE.AND P1, PT, R2, UR12, PT ;  /* 0x0000000c02007c0c */ /* 0x000fe4000bf26270 */
[----:B------:R-:W-:Y:S02]  /*c170*/  ISETP.GE.AND P5, PT, R185, UR12, PT ;  /* 0x0000000cb9007c0c */ /* 0x000fe4000bfa6270 */
[----:B------:R-:W-:Y:S02]  /*c180*/  ISETP.GE.AND P4, PT, R184, UR12, PT ;  /* 0x0000000cb8007c0c */ /* 0x000fe4000bf86270 */
[----:B------:R-:W-:Y:S02]  /*c190*/  ISETP.GE.AND P3, PT, R35, UR12, PT ;  /* 0x0000000c23007c0c */ /* 0x000fe4000bf66270 */
[----:B------:R-:W-:-:S05]  /*c1a0*/  ISETP.GE.AND P2, PT, R31, UR12, PT ;  /* 0x0000000c1f007c0c */ /* 0x000fca000bf46270 */
[----:B--23--:R-:W-:Y:S02]  /*c1b0*/  @!P1 IMAD.WIDE R4, R2, 0x2, R6 ;  /* 0x0000000202049825 */ /* 0x00cfe400078e0206 */
[CC--:B------:R-:W-:Y:S02]  /*c1c0*/  @!P5 LEA R8, P0, R185.reuse, R6.reuse, 0x1 ;  /* 0x00000006b908d211 */ /* 0x0c0fe400078008ff */
[-C--:B------:R-:W-:Y:S01]  /*c1d0*/  @!P4 LEA R10, P6, R184, R6.reuse, 0x1 ;  /* 0x00000006b80ac211 */ /* 0x080fe200078c08ff */
[----:B------:R1:W-:Y:S01]  /*c1e0*/  @!P1 ST.E.128 desc[UR50][R4.64], RZ ;  /* 0x000000ff04009985 */ /* 0x0003e2000c101d32 */
[----:B------:R-:W-:Y:S02]  /*c1f0*/  @!P5 LEA.HI.X R9, R185, R7, R38, 0x1, P0 ;  /* 0x00000007b909d211 */ /* 0x000fe400000f0c26 */
[----:B------:R-:W-:Y:S02]  /*c200*/  ISETP.GE.AND P1, PT, R29, UR12, PT ;  /* 0x0000000c1d007c0c */ /* 0x000fe4000bf26270 */
[----:B------:R-:W-:Y:S01]  /*c210*/  LOP3.LUT P0, RZ, R21, 0x40, RZ, 0xc0, !PT ;  /* 0x0000004015ff7812 */ /* 0x000fe2000780c0ff */
[----:B------:R2:W-:Y:S01]  /*c220*/  @!P5 ST.E.128 desc[UR50][R8.64], RZ ;  /* 0x000000ff0800d985 */ /* 0x0005e2000c101d32 */
[----:B------:R-:W-:-:S02]  /*c230*/  @!P3 LEA R12, P5, R35, R6, 0x1 ;  /* 0x00000006230cb211 */ /* 0x000fc400078a08ff */
[-C--:B------:R-:W-:Y:S02]  /*c240*/  @!P4 LEA.HI.X R11, R184, R7.reuse, R33, 0x1, P6 ;  /* 0x00000007b80bc211 */ /* 0x080fe400030f0c21 */
[-C--:B------:R-:W-:Y:S02]  /*c250*/  @!P2 LEA R14, P6, R31, R6.reuse, 0x1 ;  /* 0x000000061f0ea211 */ /* 0x080fe400078c08ff */
[-C--:B------:R-:W-:Y:S01]  /*c260*/  @!P3 LEA.HI.X R13, R35, R7.reuse, R34, 0x1, P5 ;  /* 0x00000007230db211 */ /* 0x080fe200028f0c22 */
[----:B------:R2:W-:Y:S01]  /*c270*/  @!P4 ST.E.128 desc[UR50][R10.64], RZ ;  /* 0x000000ff0a00c985 */ /* 0x0005e2000c101d32 */
[----:B------:R-:W-:Y:S02]  /*c280*/  LOP3.LUT P5, RZ, R24, 0x80, RZ, 0xc0, !PT ;  /* 0x0000008018ff7812 */ /* 0x000fe400078ac0ff */
[----:B------:R-:W-:Y:S01]  /*c290*/  @!P2 LEA.HI.X R15, R31, R7, R30, 0x1, P6 ;  /* 0x000000071f0fa211 */ /* 0x000fe200030f0c1e */
[----:B------:R2:W-:Y:S01]  /*c2a0*/  @!P3 ST.E.128 desc[UR50][R12.64], RZ ;  /* 0x000000ff0c00b985 */ /* 0x0005e2000c101d32 */
[----:B-1----:R-:W-:-:S03]  /*c2b0*/  @!P1 LEA R4, P6, R29, R6, 0x1 ;  /* 0x000000061d049211 */ /* 0x002fc600078c08ff */
[----:B------:R2:W-:Y:S01]  /*c2c0*/  @!P2 ST.E.128 desc[UR50][R14.64], RZ ;  /* 0x000000ff0e00a985 */ /* 0x0005e2000c101d32 */
[----:B------:R-:W-:Y:S02]  /*c2d0*/  @!P1 LEA.HI.X R5, R29, R7, R28, 0x1, P6 ;  /* 0x000000071d059211 */ /* 0x000fe400030f0c1c */
[----:B------:R-:W-:-:S03]  /*c2e0*/  @P0 LEA R20, P6, R37, R6, 0x1 ;  /* 0x0000000625140211 */ /* 0x000fc600078c08ff */
[----:B------:R2:W-:Y:S01]  /*c2f0*/  @!P1 ST.E.128 desc[UR50][R4.64], RZ ;  /* 0x000000ff04009985 */ /* 0x0005e2000c101d32 */
[----:B------:R-:W-:Y:S02]  /*c300*/  @P0 LEA.HI.X R21, R37, R7, R32, 0x1, P6 ;  /* 0x0000000725150211 */ /* 0x000fe400030f0c20 */
[----:B------:R-:W-:-:S03]  /*c310*/  @P5 LEA R6, P6, R27, R6, 0x1 ;  /* 0x000000061b065211 */ /* 0x000fc600078c08ff */
[----:B------:R2:W-:Y:S01]  /*c320*/  @P0 ST.E.128 desc[UR50][R20.64], RZ ;  /* 0x000000ff14000985 */ /* 0x0005e2000c101d32 */
[----:B------:R-:W-:-:S05]  /*c330*/  @P5 LEA.HI.X R7, R27, R7, R36, 0x1, P6 ;  /* 0x000000071b075211 */ /* 0x000fca00030f0c24 */
[----:B------:R2:W-:Y:S04]  /*c340*/  @P5 ST.E.128 desc[UR50][R6.64], RZ ;  /* 0x000000ff06005985 */ /* 0x0005e8000c101d32 */
.L_x_394:
[----:B------:R-:W-:Y:S05]  /*c350*/  BSYNC B0 ;  /* 0x0000000000007941 */ /* 0x000fea0003800000 */
.L_x_387:
[----:B------:R-:W-:Y:S02]  /*c360*/  ULDC UR4, c[0x0][0xc3c] ;  /* 0x00030f0000047ab9 */ /* 0x000fe40000000800 */
[----:B------:R-:W-:-:S06]  /*c370*/  UISETP.GE.AND UP0, UPT, UR7, UR4, UPT ;  /* 0x000000040700728c */ /* 0x000fcc000bf06270 */
[----:B------:R-:W-:-:S13]  /*c380*/  PLOP3.LUT P0, PT, PT, PT, UP0, 0x80, 0x0 ;  /* 0x000000000000781c */ /* 0x000fda0003f0f008 */
[----:B------:R-:W-:Y:S05]  /*c390*/  @!P0 BRA `(.L_x_402) ;  /* 0xffffff4c00cc8947 */ /* 0x000fea000383ffff */
[----:B------:R-:W-:Y:S05]  /*c3a0*/  EXIT ;  /* 0x000000000000794d */ /* 0x000fea0003800000 */
.L_x_346:
[----:B------:R-:W-:-:S08]  /*c3b0*/  NOP ;  /* 0x0000000000007918 */ /* 0x000fd00000000000 */
[----:B------:R-:W0:-:S00]  /*c3c0*/  USETMAXREG.DEALLOC.CTAPOOL 0x28 ;  /* 0x00000028000079c8 */ /* 0x000e0000080e0500 */
[----:B0-----:R-:W-:Y:S01]  /*c3d0*/  LOP3.LUT R2, R2, 0x3, RZ, 0xc0, !PT ;  /* 0x0000000302027812 */ /* 0x001fe200078ec0ff */
[----:B------:R-:W-:Y:S01]  /*c3e0*/  IMAD.MOV.U32 R6, RZ, RZ, RZ ;  /* 0x000000ffff067224 */ /* 0x000fe200078e00ff */
[----:B------:R-:W-:-:S04]  /*c3f0*/  LOP3.LUT R16, R16, 0xffffdfff, RZ, 0xc0, !PT ;  /* 0xffffdfff10107812 */ /* 0x000fc800078ec0ff */
[----:B------:R-:W0:Y:S02]  /*c400*/  SHFL.IDX PT, R2, R2, RZ, 0x1f ;  /* 0x00001fff02027589 */ /* 0x000e2400000e0000 */
[----:B0-----:R-:W-:-:S13]  /*c410*/  ISETP.NE.AND P0, PT, R2, RZ, PT ;  /* 0x000000ff0200720c */ /* 0x001fda0003f05270 */
[----:B------:R-:W-:Y:S01]  /*c420*/  @P0 LOP3.LUT R16, R16, 0x2000, RZ, 0xfc, !PT ;  /* 0x0000200010100812 */ /* 0x000fe200078efcff */
[----:B------:R-:W-:Y:S06]  /*c430*/  @!P0 BRA `(.L_x_403) ;  /* 0x00000000001c8947 */ /* 0x000fec0003800000 */
[----:B------:R-:W0:Y:S08]  /*c440*/  S2UR UR5, SR_CgaCtaId ;  /* 0x00000000000579c3 */ /* 0x000e300000008800 */
[----:B------:R-:W-:Y:S06]  /*c450*/  BAR.SYNC.DEFER_BLOCKING 0x5, 0x180 ;  /* 0x0146000000007b1d */ /* 0x000fec0000010000 */
[----:B------:R-:W-:-:S02]  /*c460*/  UMOV UR4, 0x400 ;  /* 0x0000040000047882 */ /* 0x000fc40000000000 */
[----:B0-----:R-:W-:-:S09]  /*c470*/  ULEA UR4, UR5, UR4, 0x18 ;  /* 0x0000000405047291 */ /* 0x001fd2000f8ec03f */
[----:B------:R-:W0:Y:S01]  /*c480*/  LDS.128 R24, [UR4+0x28cd0] ;  /* 0x028cd004ff187984 */ /* 0x000e220008000c00 */
[----:B------:R-:W-:Y:S06]  /*c490*/  BAR.ARV 0x4, 0x180 ;  /* 0x0106000000007b1d */ /* 0x000fec0000002000 */
[----:B------:R-:W-:Y:S05]  /*c4a0*/  BRA `(.L_x_404) ;  /* 0x0000000800907947 */ /* 0x000fea0003800000 */
.L_x_403:
[----:B------:R-:W-:Y:S01]  /*c4b0*/  LOP3.LUT R7, R0, 0x1f, RZ, 0xc0, !PT ;  /* 0x0000001f00077812 */ /* 0x000fe200078ec0ff */
[----:B------:R-:W-:Y:S01]  /*c4c0*/  ULDC UR4, c[0x0][0xc3c] ;  /* 0x00030f0000047ab9 */ /* 0x000fe20000000800 */
[----:B------:R-:W-:Y:S01]  /*c4d0*/  IMAD.MOV.U32 R9, RZ, RZ, RZ ;  /* 0x000000ffff097224 */ /* 0x000fe200078e00ff */
[----:B------:R-:W0:Y:S01]  /*c4e0*/  S2UR UR6, SR_CTAID.X ;  /* 0x00000000000679c3 */ /* 0x000e220000002500 */
[----:B------:R-:W-:Y:S01]  /*c4f0*/  ISETP.NE.AND P0, PT, R7, 0x1f, PT ;  /* 0x0000001f0700780c */ /* 0x000fe20003f05270 */
[----:B------:R-:W-:-:S03]  /*c500*/  ULDC UR5, c[0x0][0xc38] ;  /* 0x00030e0000057ab9 */ /* 0x000fc60000000800 */
[----:B------:R-:W-:-:S13]  /*c510*/  ISETP.GE.OR P1, PT, R7, UR4, !P0 ;  /* 0x0000000407007c0c */ /* 0x000fda000c726670 */
[----:B------:R-:W1:Y:S08]  /*c520*/  @!P1 LDC.64 R4, c[0x0][0xc80] ;  /* 0x00032000ff049b82 */ /* 0x000e700000000a00 */
[----:B------:R-:W2:Y:S01]  /*c530*/  @!P1 LDC.64 R2, c[0x0][0xc78] ;  /* 0x00031e00ff029b82 */ /* 0x000ea20000000a00 */
[----:B-1----:R-:W-:-:S05]  /*c540*/  @!P1 IMAD.WIDE.U32 R4, R7, 0x4, R4 ;  /* 0x0000000407049825 */ /* 0x002fca00078e0004 */
[----:B------:R-:W3:Y:S01]  /*c550*/  @!P1 LDG.E R6, desc[UR50][R4.64] ;  /* 0x0000003204069981 */ /* 0x000ee2000c1e1900 */
[----:B--2---:R-:W-:-:S05]  /*c560*/  @!P1 IMAD.WIDE.U32 R2, R7, 0x4, R2 ;  /* 0x0000000407029825 */ /* 0x004fca00078e0002 */
[----:B------:R-:W3:Y:S01]  /*c570*/  @!P1 LDG.E R9, desc[UR50][R2.64] ;  /* 0x0000003202099981 */ /* 0x000ee2000c1e1900 */
[C---:B------:R-:W-:Y:S02]  /*c580*/  ISETP.NE.AND P1, PT, R7.reuse, RZ, PT ;  /* 0x000000ff0700720c */ /* 0x040fe40003f25270 */
[C---:B------:R-:W-:Y:S02]  /*c590*/  ISETP.GE.U32.AND P2, PT, R7.reuse, 0x2, PT ;  /* 0x000000020700780c */ /* 0x040fe40003f46070 */
[C---:B------:R-:W-:Y:S02]  /*c5a0*/  ISETP.GE.U32.AND P3, PT, R7.reuse, 0x4, PT ;  /* 0x000000040700780c */ /* 0x040fe40003f66070 */
[C---:B------:R-:W-:Y:S02]  /*c5b0*/  ISETP.GE.U32.AND P4, PT, R7.reuse, 0x8, PT ;  /* 0x000000080700780c */ /* 0x040fe40003f86070 */
[----:B------:R-:W-:Y:S01]  /*c5c0*/  ISETP.GE.U32.AND P5, PT, R7, 0x10, PT ;  /* 0x000000100700780c */ /* 0x000fe20003fa6070 */
[----:B------:R-:W-:Y:S01]  /*c5d0*/  UMOV UR4, URZ ;  /* 0x0000003f00047c82 */ /* 0x000fe20008000000 */
[----:B---3--:R-:W-:-:S05]  /*c5e0*/  IMAD R8, R6, R9, RZ ;  /* 0x0000000906087224 */ /* 0x008fca00078e02ff */
[----:B------:R-:W1:Y:S02]  /*c5f0*/  SHFL.UP PT, R10, R8, 0x1, RZ ;  /* 0x04200000080a7989 */ /* 0x000e6400000e00ff */
[----:B-1----:R-:W-:-:S05]  /*c600*/  SEL R11, R10, RZ, P1 ;  /* 0x000000ff0a0b7207 */ /* 0x002fca0000800000 */
[----:B------:R-:W-:-:S05]  /*c610*/  IMAD.IADD R11, R8, 0x1, R11 ;  /* 0x00000001080b7824 */ /* 0x000fca00078e020b */
        /* <DEDUP_REMOVED lines=12> */
[----:B------:R-:W1:Y:S02]  /*c6e0*/  SHFL.IDX PT, R4, R5, 0x1f, 0x1f ;  /* 0x03e01f0005047f89 */ /* 0x000e6400000e0000 */
[----:B-1----:R-:W-:-:S05]  /*c6f0*/  IMAD R8, R4, UR5, RZ ;  /* 0x0000000504087c24 */ /* 0x002fca000f8e02ff */
[----:B0-----:R-:W-:Y:S01]  /*c700*/  ISETP.GT.AND P6, PT, R8, UR6, PT ;  /* 0x0000000608007c0c */ /* 0x001fe2000bfc4270 */
[----:B------:R-:W-:-:S12]  /*c710*/  IMAD.MOV.U32 R3, RZ, RZ, R8 ;  /* 0x000000ffff037224 */ /* 0x000fd800078e0008 */
[----:B------:R-:W-:Y:S05]  /*c720*/  @P6 BRA `(.L_x_405) ;  /* 0x0000000000986947 */ /* 0x000fea0003800000 */
[----:B------:R-:W-:Y:S01]  /*c730*/  IMAD.MOV.U32 R8, RZ, RZ, R3 ;  /* 0x000000ffff087224 */ /* 0x000fe200078e0003 */
[----:B------:R-:W-:Y:S01]  /*c740*/  UMOV UR4, URZ ;  /* 0x0000003f00047c82 */ /* 0x000fe20008000000 */
[----:B------:R-:W-:-:S05]  /*c750*/  ULDC UR5, c[0x0][0xc38] ;  /* 0x00030e0000057ab9 */ /* 0x000fca0000000800 */
.L_x_407:
[----:B------:R-:W0:Y:S01]  /*c760*/  LDC R2, c[0x0][0xc3c] ;  /* 0x00030f00ff027b82 */ /* 0x000e220000000800 */
[----:B------:R-:W-:-:S06]  /*c770*/  UIADD3 UR4, UR4, 0x1f, URZ ;  /* 0x0000001f04047890 */ /* 0x000fcc000fffe03f */
[----:B0-----:R-:W-:-:S13]  /*c780*/  ISETP.LE.AND P6, PT, R2, UR4, PT ;  /* 0x0000000402007c0c */ /* 0x001fda000bfc3270 */
[----:B------:R-:W-:Y:S05]  /*c790*/  @P6 BRA `(.L_x_406) ;  /* 0x0000000400a86947 */ /* 0x000fea0003800000 */
[----:B------:R-:W-:Y:S02]  /*c7a0*/  VIADD R9, R7, UR4 ;  /* 0x0000000407097c36 */ /* 0x000fe40008000000 */
[----:B------:R-:W-:-:S03]  /*c7b0*/  IMAD.MOV.U32 R6, RZ, RZ, RZ ;  /* 0x000000ffff067224 */ /* 0x000fc600078e00ff */
[----:B------:R-:W-:-:S13]  /*c7c0*/  ISETP.GE.OR P6, PT, R9, R2, !P0 ;  /* 0x000000020900720c */ /* 0x000fda00047c6670 */
[----:B------:R-:W0:Y:S08]  /*c7d0*/  @!P6 LDC.64 R4, c[0x0][0xc80] ;  /* 0x00032000ff04eb82 */ /* 0x000e300000000a00 */
[----:B------:R-:W1:Y:S01]  /*c7e0*/  @!P6 LDC.64 R2, c[0x0][0xc78] ;  /* 0x00031e00ff02eb82 */ /* 0x000e620000000a00 */
[----:B0-----:R-:W-:-:S05]  /*c7f0*/  @!P6 IMAD.WIDE R4, R9, 0x4, R4 ;  /* 0x000000040904e825 */ /* 0x001fca00078e0204 */
[----:B------:R-:W2:Y:S01]  /*c800*/  @!P6 LDG.E R6, desc[UR50][R4.64] ;  /* 0x000000320406e981 */ /* 0x000ea2000c1e1900 */
[----:B-1----:R-:W-:-:S04]  /*c810*/  @!P6 IMAD.WIDE R2, R9, 0x4, R2 ;  /* 0x000000040902e825 */ /* 0x002fc800078e0202 */
[----:B------:R-:W-:-:S06]  /*c820*/  IMAD.MOV.U32 R9, RZ, RZ, RZ ;  /* 0x000000ffff097224 */ /* 0x000fcc00078e00ff */
[----:B------:R-:W2:Y:S02]  /*c830*/  @!P6 LDG.E R9, desc[UR50][R2.64] ;  /* 0x000000320209e981 */ /* 0x000ea4000c1e1900 */
[----:B--2---:R-:W-:-:S05]  /*c840*/  IMAD R13, R6, R9, RZ ;  /* 0x00000009060d7224 */ /* 0x004fca00078e02ff */
[----:B------:R-:W0:Y:S02]  /*c850*/  SHFL.UP PT, R10, R13, 0x1, RZ ;  /* 0x042000000d0a7989 */ /* 0x000e2400000e00ff */
[----:B0-----:R-:W-:-:S05]  /*c860*/  SEL R10, R10, RZ, P1 ;  /* 0x000000ff0a0a7207 */ /* 0x001fca0000800000 */
[----:B------:R-:W-:-:S05]  /*c870*/  IMAD.IADD R10, R13, 0x1, R10 ;  /* 0x000000010d0a7824 */ /* 0x000fca00078e020a */
        /* <DEDUP_REMOVED lines=12> */
[----:B------:R-:W0:Y:S02]  /*c940*/  SHFL.IDX PT, R2, R5, 0x1f, 0x1f ;  /* 0x03e01f0005027f89 */ /* 0x000e2400000e0000 */
[----:B0-----:R-:W-:-:S04]  /*c950*/  IMAD R3, R2, UR5, RZ ;  /* 0x0000000502037c24 */ /* 0x001fc8000f8e02ff */
[----:B------:R-:W-:-:S05]  /*c960*/  IMAD.IADD R8, R3, 0x1, R8 ;  /* 0x0000000103087824 */ /* 0x000fca00078e0208 */
[----:B------:R-:W-:-:S13]  /*c970*/  ISETP.GT.AND P6, PT, R8, UR6, PT ;  /* 0x0000000608007c0c */ /* 0x000fda000bfc4270 */
[----:B------:R-:W-:Y:S05]  /*c980*/  @!P6 BRA `(.L_x_407) ;  /* 0xfffffffc0074e947 */ /* 0x000fea000383ffff */
.L_x_405:
[----:B------:R-:W-:Y:S02]  /*c990*/  IMAD.IADD R10, R8, 0x1, -R3 ;  /* 0x00000001080a7824 */ /* 0x000fe400078e0a03 */
[----:B------:R-:W-:Y:S02]  /*c9a0*/  IMAD.MOV.U32 R24, RZ, RZ, RZ ;  /* 0x000000ffff187224 */ /* 0x000fe400078e00ff */
[----:B------:R-:W-:-:S05]  /*c9b0*/  IMAD R2, R5, UR5, R10 ;  /* 0x0000000505027c24 */ /* 0x000fca000f8e020a */
[----:B------:R-:W-:-:S13]  /*c9c0*/  ISETP.GT.AND P0, PT, R2, UR6, PT ;  /* 0x0000000602007c0c */ /* 0x000fda000bf04270 */
[----:B------:R-:W-:-:S04]  /*c9d0*/  VOTE.ANY R4, PT, !P0 ;  /* 0x0000000000047806 */ /* 0x000fc800040e0100 */
[----:B------:R-:W0:Y:S01]  /*c9e0*/  POPC R27, R4 ;  /* 0x00000004001b7309 */ /* 0x000e220000000000 */
[----:B------:R-:W-:Y:S01]  /*c9f0*/  ISETP.NE.AND P0, PT, R4, RZ, PT ;  /* 0x000000ff0400720c */ /* 0x000fe20003f05270 */
[----:B0-----:R-:W0:Y:S04]  /*ca00*/  SHFL.IDX PT, R6, R6, R27, 0x1f ;  /* 0x00001f1b06067589 */ /* 0x001e2800000e0000 */
[----:B------:R1:W2:Y:S01]  /*ca10*/  SHFL.IDX PT, R9, R9, R27, 0x1f ;  /* 0x00001f1b09097589 */ /* 0x0002a200000e0000 */
[----:B0-----:R-:W-:-:S04]  /*ca20*/  IABS R12, R6 ;  /* 0x00000006000c7213 */ /* 0x001fc80000000000 */
[----:B------:R-:W0:Y:S08]  /*ca30*/  I2F.RP R8, R12 ;  /* 0x0000000c00087306 */ /* 0x000e300000209400 */
[----:B0-----:R-:W0:Y:S02]  /*ca40*/  MUFU.RCP R8, R8 ;  /* 0x0000000800087308 */ /* 0x001e240000001000 */
[----:B0-----:R-:W-:-:S06]  /*ca50*/  VIADD R2, R8, 0xffffffe ;  /* 0x0ffffffe08027836 */ /* 0x001fcc0000000000 */
[----:B------:R-:W0:Y:S02]  /*ca60*/  F2I.FTZ.U32.TRUNC.NTZ R3, R2 ;  /* 0x0000000200037305 */ /* 0x000e24000021f000 */
[----:B0-----:R-:W-:Y:S01]  /*ca70*/  IMAD.MOV R11, RZ, RZ, -R3 ;  /* 0x000000ffff0b7224 */ /* 0x001fe200078e0a03 */
[----:B-12---:R-:W-:Y:S06]  /*ca80*/  @!P0 BRA `(.L_x_408) ;  /* 0x0000000000088947 */ /* 0x006fec0003800000 */
[----:B------:R-:W-:-:S06]  /*ca90*/  VIADD R24, R27, 0xffffffff ;  /* 0xffffffff1b187836 */ /* 0x000fcc0000000000 */
[----:B------:R0:W1:Y:S02]  /*caa0*/  SHFL.IDX PT, R24, R5, R24, 0x1f ;  /* 0x00001f1805187589 */ /* 0x00006400000e0000 */
.L_x_408:
[----:B-1----:R-:W-:Y:S01]  /*cab0*/  IMAD R24, R24, UR5, R10 ;  /* 0x0000000518187c24 */ /* 0x002fe2000f8e020a */
[----:B------:R-:W-:Y:S01]  /*cac0*/  IABS R4, R9 ;  /* 0x0000000900047213 */ /* 0x000fe20000000000 */
[----:B0-----:R-:W-:Y:S01]  /*cad0*/  IMAD.MOV.U32 R5, RZ, RZ, R11 ;  /* 0x000000ffff057224 */ /* 0x001fe200078e000b */
[----:B------:R-:W-:Y:S01]  /*cae0*/  IABS R11, R6 ;  /* 0x00000006000b7213 */ /* 0x000fe20000000000 */
[----:B------:R-:W-:Y:S01]  /*caf0*/  IMAD.MOV.U32 R2, RZ, RZ, RZ ;  /* 0x000000ffff027224 */ /* 0x000fe200078e00ff */
[----:B------:R-:W-:Y:S01]  /*cb00*/  IADD3 R25, -R24, UR6, RZ ;  /* 0x0000000618197c10 */ /* 0x000fe2000fffe1ff */
[----:B------:R-:W-:Y:S01]  /*cb10*/  IMAD R5, R5, R12, RZ ;  /* 0x0000000c05057224 */ /* 0x000fe200078e02ff */
[----:B------:R-:W0:Y:S01]  /*cb20*/  I2F.RP R8, R4 ;  /* 0x0000000400087306 */ /* 0x000e220000209400 */
[----:B------:R-:W-:Y:S01]  /*cb30*/  VIADD R27, R27, UR4 ;  /* 0x000000041b1b7c36 */ /* 0x000fe20008000000 */
[----:B------:R-:W-:Y:S01]  /*cb40*/  IABS R10, R25 ;  /* 0x00000019000a7213 */ /* 0x000fe20000000000 */
[----:B------:R-:W-:-:S04]  /*cb50*/  IMAD.HI.U32 R2, R3, R5, R2 ;  /* 0x0000000503027227 */ /* 0x000fc800078e0002 */
[----:B------:R-:W-:Y:S02]  /*cb60*/  IMAD.MOV.U32 R3, RZ, RZ, R10 ;  /* 0x000000ffff037224 */ /* 0x000fe400078e000a */
[----:B------:R-:W-:Y:S02]  /*cb70*/  IMAD.MOV R5, RZ, RZ, -R11 ;  /* 0x000000ffff057224 */ /* 0x000fe400078e0a0b */
[----:B------:R-:W-:-:S04]  /*cb80*/  IMAD.HI.U32 R2, R2, R3, RZ ;  /* 0x0000000302027227 */ /* 0x000fc800078e00ff */
[----:B------:R-:W-:Y:S01]  /*cb90*/  IMAD R3, R2, R5, R3 ;  /* 0x0000000502037224 */ /* 0x000fe200078e0203 */
[----:B0-----:R-:W0:Y:S01]  /*cba0*/  MUFU.RCP R8, R8 ;  /* 0x0000000800087308 */ /* 0x001e220000001000 */
[----:B------:R-:W-:-:S03]  /*cbb0*/  LOP3.LUT R5, R25, R6, RZ, 0x3c, !PT ;  /* 0x0000000619057212 */ /* 0x000fc600078e3cff */
[----:B------:R-:W-:Y:S02]  /*cbc0*/  ISETP.GT.U32.AND P1, PT, R12, R3, PT ;  /* 0x000000030c00720c */ /* 0x000fe40003f24070 */
[----:B------:R-:W-:-:S11]  /*cbd0*/  ISETP.GE.AND P2, PT, R5, RZ, PT ;  /* 0x000000ff0500720c */ /* 0x000fd60003f46270 */
[----:B------:R-:W-:Y:S02]  /*cbe0*/  @!P1 IMAD.IADD R3, R3, 0x1, -R12 ;  /* 0x0000000103039824 */ /* 0x000fe400078e0a0c */
[----:B0-----:R-:W-:Y:S02]  /*cbf0*/  VIADD R10, R8, 0xffffffe ;  /* 0x0ffffffe080a7836 */ /* 0x001fe40000000000 */
[----:B------:R-:W-:Y:S01]  /*cc00*/  @!P1 VIADD R2, R2, 0x1 ;  /* 0x0000000102029836 */ /* 0x000fe20000000000 */
[----:B------:R-:W-:Y:S02]  /*cc10*/  ISETP.GE.U32.AND P0, PT, R3, R12, PT ;  /* 0x0000000c0300720c */ /* 0x000fe40003f06070 */
[----:B------:R-:W0:Y:S01]  /*cc20*/  F2I.FTZ.U32.TRUNC.NTZ R3, R10 ;  /* 0x0000000a00037305 */ /* 0x000e22000021f000 */
[----:B------:R-:W-:-:S10]  /*cc30*/  ISETP.NE.AND P1, PT, R6, RZ, PT ;  /* 0x000000ff0600720c */ /* 0x000fd40003f25270 */
[----:B------:R-:W-:-:S04]  /*cc40*/  @P0 VIADD R2, R2, 0x1 ;  /* 0x0000000102020836 */ /* 0x000fc80000000000 */
[----:B------:R-:W-:Y:S01]  /*cc50*/  IMAD.MOV.U32 R8, RZ, RZ, R2 ;  /* 0x000000ffff087224 */ /* 0x000fe200078e0002 */
[----:B------:R-:W-:Y:S01]  /*cc60*/  IABS R2, R9 ;  /* 0x0000000900027213 */ /* 0x000fe20000000000 */
[----:B0-----:R-:W-:Y:S02]  /*cc70*/  IMAD.MOV R5, RZ, RZ, -R3 ;  /* 0x000000ffff057224 */ /* 0x001fe400078e0a03 */
[----:B------:R-:W-:Y:S01]  /*cc80*/  @!P2 IMAD.MOV R8, RZ, RZ, -R8 ;  /* 0x000000ffff08a224 */ /* 0x000fe200078e0a08 */
[----:B------:R-:W-:Y:S01]  /*cc90*/  @!P1 LOP3.LUT R8, RZ, R6, RZ, 0x33, !PT ;  /* 0x00000006ff089212 */ /* 0x000fe200078e33ff */
[----:B------:R-:W-:Y:S02]  /*cca0*/  IMAD.MOV R11, RZ, RZ, -R2 ;  /* 0x000000ffff0b7224 */ /* 0x000fe400078e0a02 */
[----:B------:R-:W-:Y:S01]  /*ccb0*/  IMAD R5, R5, R4, RZ ;  /* 0x0000000405057224 */ /* 0x000fe200078e02ff */
[----:B------:R-:W-:Y:S01]  /*ccc0*/  IABS R10, R8 ;  /* 0x00000008000a7213 */ /* 0x000fe20000000000 */
[----:B------:R-:W-:-:S02]  /*ccd0*/  IMAD.MOV.U32 R2, RZ, RZ, RZ ;  /* 0x000000ffff027224 */ /* 0x000fc400078e00ff */
[----:B------:R-:W-:Y:S02]  /*cce0*/  IMAD R6, R6, R8, RZ ;  /* 0x0000000806067224 */ /* 0x000fe400078e02ff */
[----:B------:R-:W-:-:S04]  /*ccf0*/  IMAD.HI.U32 R2, R3, R5, R2 ;  /* 0x0000000503027227 */ /* 0x000fc800078e0002 */
[----:B------:R-:W-:Y:S02]  /*cd00*/  IMAD.MOV.U32 R3, RZ, RZ, R10 ;  /* 0x000000ffff037224 */ /* 0x000fe400078e000a */
[----:B------:R-:W-:Y:S02]  /*cd10*/  IMAD.MOV.U32 R5, RZ, RZ, R11 ;  /* 0x000000ffff057224 */ /* 0x000fe400078e000b */
[----:B------:R-:W-:-:S04]  /*cd20*/  IMAD.HI.U32 R2, R2, R3, RZ ;  /* 0x0000000302027227 */ /* 0x000fc800078e00ff */
[----:B------:R-:W-:Y:S02]  /*cd30*/  IMAD R3, R2, R5, R3 ;  /* 0x0000000502037224 */ /* 0x000fe400078e0203 */
[----:B------:R-:W-:-:S03]  /*cd40*/  IMAD.IADD R25, R25, 0x1, -R6 ;  /* 0x0000000119197824 */ /* 0x000fc600078e0a06 */
[----:B------:R-:W-:-:S13]  /*cd50*/  ISETP.GT.U32.AND P1, PT, R4, R3, PT ;  /* 0x000000030400720c */ /* 0x000fda0003f24070 */
[----:B------:R-:W-:Y:S02]  /*cd60*/  @!P1 IMAD.IADD R3, R3, 0x1, -R4 ;  /* 0x0000000103039824 */ /* 0x000fe400078e0a04 */
[----:B------:R-:W-:Y:S01]  /*cd70*/  @!P1 VIADD R2, R2, 0x1 ;  /* 0x0000000102029836 */ /* 0x000fe20000000000 */
[----:B------:R-:W-:Y:S02]  /*cd80*/  ISETP.NE.AND P1, PT, R9, RZ, PT ;  /* 0x000000ff0900720c */ /* 0x000fe40003f25270 */
[----:B------:R-:W-:Y:S02]  /*cd90*/  ISETP.GE.U32.AND P0, PT, R3, R4, PT ;  /* 0x000000040300720c */ /* 0x000fe40003f06070 */
[----:B------:R-:W-:-:S04]  /*cda0*/  LOP3.LUT R3, R8, R9, RZ, 0x3c, !PT ;  /* 0x0000000908037212 */ /* 0x000fc800078e3cff */
[----:B------:R-:W-:-:S07]  /*cdb0*/  ISETP.GE.AND P2, PT, R3, RZ, PT ;  /* 0x000000ff0300720c */ /* 0x000fce0003f46270 */
[----:B------:R-:W-:-:S06]  /*cdc0*/  @P0 VIADD R2, R2, 0x1 ;  /* 0x0000000102020836 */ /* 0x000fcc0000000000 */
[----:B------:R-:W-:Y:S01]  /*cdd0*/  @!P2 IMAD.MOV R2, RZ, RZ, -R2 ;  /* 0x000000ffff02a224 */ /* 0x000fe200078e0a02 */
[----:B------:R-:W-:-:S05]  /*cde0*/  @!P1 LOP3.LUT R2, RZ, R9, RZ, 0x33, !PT ;  /* 0x00000009ff029212 */ /* 0x000fca00078e33ff */
[----:B------:R-:W-:-:S04]  /*cdf0*/  IMAD.MOV R26, RZ, RZ, -R2 ;  /* 0x000000ffff1a7224 */ /* 0x000fc800078e0a02 */
[C---:B------:R-:W-:Y:S02]  /*ce00*/  IMAD R26, R9.reuse, R26, R8 ;  /* 0x0000001a091a7224 */ /* 0x040fe400078e0208 */
[----:B------:R-:W-:-:S04]  /*ce10*/  IMAD R9, R9, 0x1000000, R2 ;  /* 0x0100000009097824 */ /* 0x000fc800078e0202 */
[----:B------:R-:W-:Y:S01]  /*ce20*/  IMAD R26, R26, 0x10000, R9 ;  /* 0x000100001a1a7824 */ /* 0x000fe200078e0209 */
[----:B------:R-:W-:Y:S06]  /*ce30*/  BRA `(.L_x_409) ;  /* 0x0000000000147947 */ /* 0x000fec0003800000 */
.L_x_406:
[----:B------:R-:W-:Y:S01]  /*ce40*/  ULDC UR4, c[0x0][0xc3c] ;  /* 0x00030f0000047ab9 */ /* 0x000fe20000000800 */
[----:B------:R-:W-:Y:S02]  /*ce50*/  IMAD.MOV.U32 R25, RZ, RZ, RZ ;  /* 0x000000ffff197224 */ /* 0x000fe400078e00ff */
[----:B------:R-:W-:Y:S02]  /*ce60*/  IMAD.U32 R24, RZ, RZ, UR6 ;  /* 0x00000006ff187e24 */ /* 0x000fe4000f8e00ff */
[----:B------:R-:W-:Y:S02]  /*ce70*/  IMAD.MOV.U32 R26, RZ, RZ, RZ ;  /* 0x000000ffff1a7224 */ /* 0x000fe400078e00ff */
[----:B------:R-:W-:-:S07]  /*ce80*/  IMAD.U32 R27, RZ, RZ, UR4 ;  /* 0x00000004ff1b7e24 */ /* 0x000fce000f8e00ff */
.L_x_409:
[----:B------:R-:W-:-:S13]  /*ce90*/  ISETP.NE.AND P0, PT, R7, RZ, PT ;  /* 0x000000ff0700720c */ /* 0x000fda0003f05270 */
[----:B------:R-:W0:Y:S01]  /*cea0*/  @!P0 S2R R3, SR_CgaCtaId ;  /* 0x0000000000038919 */ /* 0x000e220000008800 */
[----:B------:R-:W-:-:S04]  /*ceb0*/  @!P0 MOV R2, 0x400 ;  /* 0x0000040000028802 */ /* 0x000fc80000000f00 */
[----:B0-----:R-:W-:-:S05]  /*cec0*/  @!P0 LEA R2, R3, R2, 0x18 ;  /* 0x0000000203028211 */ /* 0x001fca00078ec0ff */
[----:B------:R1:W-:Y:S01]  /*ced0*/  @!P0 STS.128 [R2+0x28cd0], R24 ;  /* 0x028cd01802008388 */ /* 0x0003e20000000c00 */
[----:B------:R-:W-:Y:S06]  /*cee0*/  BAR.ARV 0x5, 0x180 ;  /* 0x0146000000007b1d */ /* 0x000fec0000002000 */
.L_x_404:
[----:B------:R2:W-:Y:S01]  /*cef0*/  STL [R1+0x24], RZ ;  /* 0x000024ff01007387 */ /* 0x0005e20000100800 */
[----:B------:R-:W-:Y:S01]  /*cf00*/  ULDC UR4, c[0x0][0xc3c] ;  /* 0x00030f0000047ab9 */ /* 0x000fe20000000800 */
[----:B------:R-:W-:Y:S01]  /*cf10*/  IMAD.MOV.U32 R22, RZ, RZ, 0x1 ;  /* 0x00000001ff167424 */ /* 0x000fe200078e00ff */
[----:B0-----:R-:W-:Y:S01]  /*cf20*/  ISETP.GE.AND P0, PT, R27, UR4, PT ;  /* 0x000000041b007c0c */ /* 0x001fe2000bf06270 */
[----:B------:R-:W-:-:S12]  /*cf30*/  IMAD.MOV.U32 R18, RZ, RZ, RZ ;  /* 0x000000ffff127224 */ /* 0x000fd800078e00ff */
[----:B--2---:R-:W-:Y:S05]  /*cf40*/  @P0 BRA `(.L_x_410) ;  /* 0x0000004800b80947 */ /* 0x004fea0003800000 */
[----:B------:R-:W0:Y:S01]  /*cf50*/  S2UR UR5, SR_CgaCtaId ;  /* 0x00000000000579c3 */ /* 0x000e220000008800 */
[C---:B-1----:R-:W-:Y:S01]  /*cf60*/  IMAD.SHL.U32 R2, R0.reuse, 0x8, RZ ;  /* 0x0000000800027824 */ /* 0x042fe200078e00ff */
[----:B------:R-:W-:Y:S01]  /*cf70*/  UMOV UR4, 0x400 ;  /* 0x0000040000047882 */ /* 0x000fe20000000000 */
[C---:B------:R-:W-:Y:S01]  /*cf80*/  LOP3.LUT R4, R0.reuse, 0x7f, RZ, 0xc0, !PT ;  /* 0x0000007f00047812 */ /* 0x040fe200078ec0ff */
[----:B------:R-:W-:Y:S01]  /*cf90*/  IMAD.SHL.U32 R5, R0, 0x10, RZ ;  /* 0x0000001000057824 */ /* 0x000fe200078e00ff */
[----:B------:R1:W-:Y:S01]  /*cfa0*/  STL [R1+0x24], RZ ;  /* 0x000024ff01007387 */ /* 0x0003e20000100800 */
[C---:B------:R-:W-:Y:S01]  /*cfb0*/  LOP3.LUT R3, R2.reuse, 0x1f8, RZ, 0xc0, !PT ;  /* 0x000001f802037812 */ /* 0x040fe200078ec0ff */
[----:B------:R-:W-:Y:S01]  /*cfc0*/  BSSY B8, `(.L_x_410) ;  /* 0x00004a6000087945 */ /* 0x000fe20003800000 */
[----:B------:R-:W-:Y:S01]  /*cfd0*/  SHF.R.U32.HI R36, RZ, 0x3, R4 ;  /* 0x00000003ff247819 */ /* 0x000fe20000011604 */
[----:B------:R-:W-:Y:S01]  /*cfe0*/  IMAD.MOV.U32 R22, RZ, RZ, 0x1 ;  /* 0x00000001ff167424 */ /* 0x000fe200078e00ff */
[----:B------:R-:W-:Y:S01]  /*cff0*/  LOP3.LUT R3, R3, 0x38, R0, 0x78, !PT ;  /* 0x0000003803037812 */ /* 0x000fe200078e7800 */
[----:B------:R-:W-:Y:S01]  /*d000*/  IMAD.MOV.U32 R18, RZ, RZ, RZ ;  /* 0x000000ffff127224 */ /* 0x000fe200078e00ff */
[----:B------:R-:W-:Y:S01]  /*d010*/  LOP3.LUT R0, R2, 0x38, RZ, 0xc0, !PT ;  /* 0x0000003802007812 */ /* 0x000fe200078ec0ff */
[----:B------:R-:W-:Y:S01]  /*d020*/  ULOP3.LUT UR36, UR37, 0x2, URZ, 0xfc, !UPT ;  /* 0x0000000225247892 */ /* 0x000fe2000f8efc3f */
[----:B------:R-:W-:Y:S01]  /*d030*/  LOP3.LUT R33, R3, 0x200, R2, 0xf8, !PT ;  /* 0x0000020003217812 */ /* 0x000fe200078ef802 */
[----:B------:R-:W-:Y:S01]  /*d040*/  ULDC UR38, c[0x0][0xc] ;  /* 0x0000030000267ab9 */ /* 0x000fe20000000800 */
[----:B------:R-:W-:-:S02]  /*d050*/  LOP3.LUT R3, R36, 0x70, R5, 0xf8, !PT ;  /* 0x0000007024037812 */ /* 0x000fc400078ef805 */
[C---:B------:R-:W-:Y:S02]  /*d060*/  LOP3.LUT R2, R0.reuse, 0x40, RZ, 0xfc, !PT ;  /* 0x0000004000027812 */ /* 0x040fe400078efcff */
[C---:B------:R-:W-:Y:S02]  /*d070*/  LOP3.LUT R4, R0.reuse, 0x80, RZ, 0xfc, !PT ;  /* 0x0000008000047812 */ /* 0x040fe400078efcff */
[C---:B------:R-:W-:Y:S01]  /*d080*/  LOP3.LUT R3, R0.reuse, 0xc0, RZ, 0xfc, !PT ;  /* 0x000000c000037812 */ /* 0x040fe200078efcff */
[----:B0-----:R-:W-:Y:S01]  /*d090*/  ULEA UR4, UR5, UR4, 0x18 ;  /* 0x0000000405047291 */ /* 0x001fe2000f8ec03f */
[C---:B------:R-:W-:Y:S02]  /*d0a0*/  LOP3.LUT R2, R0.reuse, 0x100, RZ, 0xfc, !PT ;  /* 0x0000010000027812 */ /* 0x040fe400078efcff */
[C---:B------:R-:W-:Y:S02]  /*d0b0*/  LOP3.LUT R4, R0.reuse, 0x140, RZ, 0xfc, !PT ;  /* 0x0000014000047812 */ /* 0x040fe400078efcff */
[C---:B------:R-:W-:Y:S01]  /*d0c0*/  LOP3.LUT R3, R0.reuse, 0x180, RZ, 0xfc, !PT ;  /* 0x0000018000037812 */ /* 0x040fe200078efcff */
[----:B------:R-:W-:Y:S01]  /*d0d0*/  IMAD.U32 R17, RZ, RZ, UR4 ;  /* 0x00000004ff117e24 */ /* 0x000fe2000f8e00ff */
[----:B------:R-:W-:-:S03]  /*d0e0*/  LOP3.LUT R2, R0, 0x1c0, RZ, 0xfc, !PT ;  /* 0x000001c000027812 */ /* 0x000fc600078efcff */
[----:B------:R-:W-:-:S05]  /*d0f0*/  IMAD R0, R33, 0x2, R17 ;  /* 0x0000000221007824 */ /* 0x000fca00078e0211 */
[----:B------:R1:W-:Y:S02]  /*d100*/  STL [R1+0x2c], R0 ;  /* 0x00002c0001007387 */ /* 0x0003e40000100800 */
.L_x_471:
[----:B------:R-:W0:Y:S02]  /*d110*/  LDC.64 R2, c[0x0][0xc88] ;  /* 0x00032200ff027b82 */ /* 0x000e240000000a00 */
[----:B0-----:R-:W-:-:S05]  /*d120*/  IMAD.WIDE R2, R27, 0x4, R2 ;  /* 0x000000041b027825 */ /* 0x001fca00078e0202 */
[----:B-1----:R-:W1:Y:S01]  /*d130*/  LDG.E R29, desc[UR50][R2.64] ;  /* 0x00000032021d7981 */ /* 0x002e62000c1e1900 */
[----:B------:R-:W-:Y:S05]  /*d140*/  YIELD ;  /* 0x0000000000007946 */ /* 0x000fea0003800000 */
[----:B------:R-:W-:Y:S01]  /*d150*/  ULDC.64 UR4, c[0x0][0xa28] ;  /* 0x00028a0000047ab9 */ /* 0x000fe20000000a00 */
[----:B------:R-:W-:Y:S01]  /*d160*/  IMAD.MOV.U32 R31, RZ, RZ, RZ ;  /* 0x000000ffff1f7224 */ /* 0x000fe200078e00ff */
[----:B------:R-:W-:Y:S01]  /*d170*/  ISETP.NE.U32.AND P0, PT, RZ, UR4, PT ;  /* 0x00000004ff007c0c */ /* 0x000fe2000bf05070 */
[----:B------:R-:W-:-:S03]  /*d180*/  ULDC.64 UR6, c[0x0][0xa18] ;  /* 0x0002860000067ab9 */ /* 0x000fc60000000a00 */
[----:B------:R-:W-:Y:S01]  /*d190*/  ISETP.NE.AND.EX P0, PT, RZ, UR5, PT, P0 ;  /* 0x00000005ff007c0c */ /* 0x000fe2000bf05300 */
[----:B------:R-:W-:Y:S01]  /*d1a0*/  IMAD.MOV.U32 R37, RZ, RZ, RZ ;  /* 0x000000ffff257224 */ /* 0x000fe200078e00ff */
[----:B-1----:R-:W-:-:S11]  /*d1b0*/  SHF.R.S32.HI R0, RZ, 0x1f, R29 ;  /* 0x0000001fff007819 */ /* 0x002fd6000001141d */
[C---:B------:R-:W-:Y:S01]  /*d1c0*/  @P0 LEA R2, P1, R29.reuse, UR4, 0x2 ;  /* 0x000000041d020c11 */ /* 0x040fe2000f8210ff */
[C---:B------:R-:W-:Y:S01]  /*d1d0*/  IMAD.SHL.U32 R19, R29.reuse, 0x4, RZ ;  /* 0x000000041d137824 */ /* 0x040fe200078e00ff */
[C-C-:B------:R-:W-:Y:S01]  /*d1e0*/  SHF.L.U64.HI R32, R29.reuse, 0x2, R0.reuse ;  /* 0x000000021d207819 */ /* 0x140fe20000010200 */
[----:B------:R0:W-:Y:S01]  /*d1f0*/  STL [R1+0x4], R0 ;  /* 0x0000040001007387 */ /* 0x0001e20000100800 */
[----:B------:R-:W-:Y:S01]  /*d200*/  @P0 LEA.HI.X R3, R29, UR5, R0, 0x2, P1 ;  /* 0x000000051d030c11 */ /* 0x000fe200088f1400 */
[----:B------:R-:W-:-:S04]  /*d210*/  ULDC.64 UR4, c[0x0][0xa00] ;  /* 0x0002800000047ab9 */ /* 0x000fc80000000a00 */
[----:B------:R1:W5:Y:S01]  /*d220*/  @P0 LDG.E R31, desc[UR50][R2.64] ;  /* 0x00000032021f0981 */ /* 0x000362000c1e1900 */
[----:B------:R-:W-:Y:S02]  /*d230*/  ISETP.NE.U32.AND P0, PT, RZ, UR4, PT ;  /* 0x00000004ff007c0c */ /* 0x000fe4000bf05070 */
[----:B------:R-:W-:Y:S02]  /*d240*/  LOP3.LUT R16, R16, 0xfffffeff, RZ, 0xc0, !PT ;  /* 0xfffffeff10107812 */ /* 0x000fe400078ec0ff */
[----:B------:R-:W-:Y:S02]  /*d250*/  ISETP.NE.AND.EX P2, PT, RZ, UR5, PT, P0 ;  /* 0x00000005ff007c0c */ /* 0x000fe4000bf45300 */
[----:B------:R-:W-:Y:S02]  /*d260*/  ISETP.NE.U32.AND P0, PT, RZ, UR6, PT ;  /* 0x00000006ff007c0c */ /* 0x000fe4000bf05070 */
[----:B-1----:R-:W-:Y:S02]  /*d270*/  IADD3 R2, P1, R19, UR4, RZ ;  /* 0x0000000413027c10 */ /* 0x002fe4000ff3e0ff */
[----:B------:R-:W-:-:S02]  /*d280*/  ISETP.NE.AND.EX P0, PT, RZ, UR7, PT, P0 ;  /* 0x00000007ff007c0c */ /* 0x000fc4000bf05300 */
[----:B------:R-:W-:Y:S01]  /*d290*/  IADD3.X R3, R32, UR5, RZ, P1, !PT ;  /* 0x0000000520037c10 */ /* 0x000fe20008ffe4ff */
[----:B------:R-:W-:-:S04]  /*d2a0*/  ULDC.64 UR4, c[0x0][0x418] ;  /* 0x0001060000047ab9 */ /* 0x000fc80000000a00 */
[----:B------:R-:W-:Y:S01]  /*d2b0*/  @P2 LOP3.LUT R16, R16, 0x100, RZ, 0xfc, !PT ;  /* 0x0000010010102812 */ /* 0x000fe200078efcff */
[----:B------:R1:W5:Y:S05]  /*d2c0*/  @P2 LDG.E R37, desc[UR50][R2.64] ;  /* 0x0000003202252981 */ /* 0x00036a000c1e1900 */
[----:B------:R-:W-:-:S04]  /*d2d0*/  @P0 IADD3 R4, P1, R19, UR6, RZ ;  /* 0x0000000613040c10 */ /* 0x000fc8000ff3e0ff */
[----:B------:R-:W-:-:S05]  /*d2e0*/  @P0 IADD3.X R5, R32, UR7, RZ, P1, !PT ;  /* 0x0000000720050c10 */ /* 0x000fca0008ffe4ff */
[----:B0-2---:R-:W2:Y:S01]  /*d2f0*/  @P0 LDG.E R0, desc[UR50][R4.64] ;  /* 0x0000003204000981 */ /* 0x005ea2000c1e1900 */
[----:B------:R-:W-:-:S03]  /*d300*/  UISETP.NE.U32.AND UP0, UPT, UR4, URZ, UPT ;  /* 0x0000003f0400728c */ /* 0x000fc6000bf05070 */
[----:B------:R-:W-:Y:S01]  /*d310*/  ULDC UR4, c[0x0][0x424] ;  /* 0x0001090000047ab9 */ /* 0x000fe20000000800 */
[----:B------:R-:W-:-:S03]  /*d320*/  UISETP.NE.AND.EX UP0, UPT, UR5, URZ, UPT, UP0 ;  /* 0x0000003f0500728c */ /* 0x000fc6000bf05300 */
[----:B------:R-:W-:Y:S01]  /*d330*/  ULDC UR5, c[0x0][0x2f0] ;  /* 0x0000bc0000057ab9 */ /* 0x000fe20000000800 */
[----:B------:R-:W-:-:S04]  /*d340*/  USEL UR4, UR4, 0x1, UP0 ;  /* 0x0000000104047887 */ /* 0x000fc80008000000 */
[----:B------:R-:W-:-:S06]  /*d350*/  UIMAD UR4, UR4, UR5, URZ ;  /* 0x00000005040472a4 */ /* 0x000fcc000f8e023f */
[----:B------:R-:W-:Y:S01]  /*d360*/  IMAD.U32 R28, RZ, RZ, UR4 ;  /* 0x00000004ff1c7e24 */ /* 0x000fe2000f8e00ff */
[----:B--2---:R1:W-:Y:S01]  /*d370*/  @P0 STL [R1+0x8], R0 ;  /* 0x0000080001000387 */ /* 0x0043e20000100800 */
[----:B---34-:R-:W-:Y:S05]  /*d380*/  @P0 BRA `(.L_x_411) ;  /* 0x0000000000200947 */ /* 0x018fea0003800000 */
[----:B------:R-:W-:Y:S02]  /*d390*/  ULDC UR4, c[0x0][0x288] ;  /* 0x0000a20000047ab9 */ /* 0x000fe40000000800 */
[----:B-1----:R-:W-:-:S05]  /*d3a0*/  IMAD.U32 R0, RZ, RZ, UR4 ;  /* 0x00000004ff007e24 */ /* 0x002fca000f8e00ff */
[----:B------:R0:W-:Y:S01]  /*d3b0*/  STL [R1+0x8], R0 ;  /* 0x0000080001007387 */ /* 0x0001e20000100800 */
[----:B------:R-:W-:Y:S05]  /*d3c0*/  @!P2 BRA `(.L_x_411) ;  /* 0x000000000010a947 */ /* 0x000fea0003800000 */
[----:B------:R-:W2:Y:S04]  /*d3d0*/  LDG.E R5, desc[UR50][R2.64] ;  /* 0x0000003202057981 */ /* 0x000ea8000c1e1900 */
[----:B0-----:R-:W2:Y:S02]  /*d3e0*/  LDG.E R0, desc[UR50][R2.64+0x4] ;  /* 0x0000043202007981 */ /* 0x001ea4000c1e1900 */
[----:B--2---:R-:W-:-:S05]  /*d3f0*/  IMAD.IADD R0, R0, 0x1, -R5 ;  /* 0x0000000100007824 */ /* 0x004fca00078e0a05 */
[----:B------:R2:W-:Y:S02]  /*d400*/  STL [R1+0x8], R0 ;  /* 0x0000080001007387 */ /* 0x0005e40000100800 */
.L_x_411:
[----:B------:R-:W-:Y:S01]  /*d410*/  ULDC.64 UR4, c[0x0][0xa20] ;  /* 0x0002880000047ab9 */ /* 0x000fe20000000a00 */
[----:B------:R-:W-:Y:S01]  /*d420*/  IMAD.MOV.U32 R23, RZ, RZ, R29 ;  /* 0x000000ffff177224 */ /* 0x000fe200078e001d */
[----:B------:R-:W-:-:S04]  /*d430*/  ISETP.NE.U32.AND P0, PT, RZ, UR4, PT ;  /* 0x00000004ff007c0c */ /* 0x000fc8000bf05070 */
[----:B------:R-:W-:-:S13]  /*d440*/  ISETP.NE.AND.EX P0, PT, RZ, UR5, PT, P0 ;  /* 0x00000005ff007c0c */ /* 0x000fda000bf05300 */
[----:B------:R-:W-:Y:S05]  /*d450*/  @!P0 BRA `(.L_x_412) ;  /* 0x0000000000108947 */ /* 0x000fea0003800000 */
[----:B-1----:R-:W-:-:S04]  /*d460*/  IADD3 R2, P0, R19, UR4, RZ ;  /* 0x0000000413027c10 */ /* 0x002fc8000ff1e0ff */
[----:B------:R-:W-:-:S05]  /*d470*/  IADD3.X R3, R32, UR5, RZ, P0, !PT ;  /* 0x0000000520037c10 */ /* 0x000fca00087fe4ff */
[----:B------:R1:W5:Y:S01]  /*d480*/  LDG.E R28, desc[UR50][R2.64] ;  /* 0x00000032021c7981 */ /* 0x000362000c1e1900 */
[----:B------:R-:W-:Y:S05]  /*d490*/  BRA `(.L_x_413) ;  /* 0x0000000000247947 */ /* 0x000fea0003800000 */
.L_x_412:
[----:B------:R-:W-:Y:S02]  /*d4a0*/  ULDC.64 UR4, c[0x0][0xa08] ;  /* 0x0002820000047ab9 */ /* 0x000fe40000000a00 */
[----:B------:R-:W-:-:S04]  /*d4b0*/  ISETP.NE.U32.AND P0, PT, RZ, UR4, PT ;  /* 0x00000004ff007c0c */ /* 0x000fc8000bf05070 */
[----:B------:R-:W-:-:S13]  /*d4c0*/  ISETP.NE.AND.EX P0, PT, RZ, UR5, PT, P0 ;  /* 0x00000005ff007c0c */ /* 0x000fda000bf05300 */
[----:B------:R-:W-:Y:S05]  /*d4d0*/  @!P0 BRA `(.L_x_413) ;  /* 0x0000000000148947 */ /* 0x000fea0003800000 */
[----:B-1----:R-:W1:Y:S02]  /*d4e0*/  LDC.64 R2, c[0x0][0xa08] ;  /* 0x00028200ff027b82 */ /* 0x002e640000000a00 */
[----:B-1----:R-:W-:-:S05]  /*d4f0*/  IMAD.WIDE R2, R23, 0x4, R2 ;  /* 0x0000000417027825 */ /* 0x002fca00078e0202 */
[----:B------:R-:W3:Y:S04]  /*d500*/  LDG.E R28, desc[UR50][R2.64] ;  /* 0x00000032021c7981 */ /* 0x000ee8000c1e1900 */
[----:B------:R-:W3:Y:S02]  /*d510*/  LDG.E R5, desc[UR50][R2.64+0x4] ;  /* 0x0000043202057981 */ /* 0x000ee4000c1e1900 */
[----:B---3--:R-:W-:-:S07]  /*d520*/  IMAD.IADD R28, R5, 0x1, -R28 ;  /* 0x00000001051c7824 */ /* 0x008fce00078e0a1c */
.L_x_413:
[----:B-----5:R-:W-:Y:S01]  /*d530*/  IMAD.IADD R28, R28, 0x1, -R31 ;  /* 0x000000011c1c7824 */ /* 0x020fe200078e0a1f */
[C---:B012---:R-:W-:Y:S01]  /*d540*/  LOP3.LUT R0, R26.reuse, 0xff000000, RZ, 0xc0, !PT ;  /* 0xff0000001a007812 */ /* 0x047fe200078ec0ff */
[----:B------:R-:W-:Y:S01]  /*d550*/  BSSY B0, `(.L_x_414) ;  /* 0x0000028000007945 */ /* 0x000fe20003800000 */
[----:B------:R-:W-:Y:S02]  /*d560*/  LOP3.LUT R4, R26, 0xff0000, RZ, 0xc0, !PT ;  /* 0x00ff00001a047812 */ /* 0x000fe400078ec0ff */
[C---:B------:R-:W-:Y:S02]  /*d570*/  ISETP.GE.AND P0, PT, R28.reuse, 0x1, PT ;  /* 0x000000011c00780c */ /* 0x040fe40003f06270 */
[----:B------:R-:W-:Y:S01]  /*d580*/  SHF.R.U32.HI R3, RZ, 0x8, R0 ;  /* 0x00000008ff037819 */ /* 0x000fe20000011600 */
[----:B------:R-:W-:-:S03]  /*d590*/  VIADD R0, R28, 0x3f ;  /* 0x0000003f1c007836 */ /* 0x000fc60000000000 */
[----:B------:R-:W-:Y:S02]  /*d5a0*/  LEA.HI R4, R4, R3, RZ, 0x10 ;  /* 0x0000000304047211 */ /* 0x000fe400078f80ff */
[----:B------:R-:W-:-:S04]  /*d5b0*/  SHF.R.S32.HI R3, RZ, 0x1f, R0 ;  /* 0x0000001fff037819 */ /* 0x000fc80000011400 */
[----:B------:R-:W-:Y:S01]  /*d5c0*/  LEA.HI R0, R3, R0, RZ, 0x6 ;  /* 0x0000000003007211 */ /* 0x000fe200078f30ff */
[----:B------:R-:W-:-:S03]  /*d5d0*/  IMAD.MOV.U32 R3, RZ, RZ, RZ ;  /* 0x000000ffff037224 */ /* 0x000fc600078e00ff */
[----:B------:R-:W-:Y:S01]  /*d5e0*/  SHF.R.S32.HI R0, RZ, 0x6, R0 ;  /* 0x00000006ff007819 */ /* 0x000fe20000011400 */
[----:B------:R-:W-:Y:S06]  /*d5f0*/  @!P0 BRA `(.L_x_415) ;  /* 0x0000000000748947 */ /* 0x000fec0003800000 */
[----:B------:R-:W-:-:S04]  /*d600*/  SHF.R.U32.HI R5, RZ, 0x10, R4 ;  /* 0x00000010ff057819 */ /* 0x000fc80000011604 */
[----:B------:R-:W-:-:S13]  /*d610*/  ISETP.NE.AND P0, PT, R5, RZ, PT ;  /* 0x000000ff0500720c */ /* 0x000fda0003f05270 */
[----:B------:R-:W0:Y:S02]  /*d620*/  @!P0 LDC R5, c[0x0][0x9f0] ;  /* 0x00027c00ff058b82 */ /* 0x000e240000000800 */
[----:B0-----:R-:W-:Y:S02]  /*d630*/  IABS R7, R5 ;  /* 0x0000000500077213 */ /* 0x001fe40000000000 */
[----:B------:R-:W-:Y:S02]  /*d640*/  IADD3 R6, R5, -0x1, R0 ;  /* 0xffffffff05067810 */ /* 0x000fe40007ffe000 */
[----:B------:R-:W0:Y:S08]  /*d650*/  I2F.RP R2, R7 ;  /* 0x0000000700027306 */ /* 0x000e300000209400 */
[----:B0-----:R-:W0:Y:S02]  /*d660*/  MUFU.RCP R2, R2 ;  /* 0x0000000200027308 */ /* 0x001e240000001000 */
[----:B0-----:R-:W-:-:S06]  /*d670*/  VIADD R2, R2, 0xffffffe ;  /* 0x0ffffffe02027836 */ /* 0x001fcc0000000000 */
[----:B------:R0:W1:Y:S02]  /*d680*/  F2I.FTZ.U32.TRUNC.NTZ R3, R2 ;  /* 0x0000000200037305 */ /* 0x000064000021f000 */
[----:B0-----:R-:W-:-:S04]  /*d690*/  LOP3.LUT R2, R6, R5, RZ, 0x3c, !PT ;  /* 0x0000000506027212 */ /* 0x001fc800078e3cff */
[----:B------:R-:W-:Y:S01]  /*d6a0*/  ISETP.GE.AND P2, PT, R2, RZ, PT ;  /* 0x000000ff0200720c */ /* 0x000fe20003f46270 */
[----:B-1----:R-:W-:-:S04]  /*d6b0*/  IMAD.MOV R2, RZ, RZ, -R3 ;  /* 0x000000ffff027224 */ /* 0x002fc800078e0a03 */
[----:B------:R-:W-:Y:S02]  /*d6c0*/  IMAD R8, R2, R7, RZ ;  /* 0x0000000702087224 */ /* 0x000fe400078e02ff */
[----:B------:R-:W-:-:S04]  /*d6d0*/  IMAD.MOV.U32 R2, RZ, RZ, RZ ;  /* 0x000000ffff027224 */ /* 0x000fc800078e00ff */
[----:B------:R-:W-:Y:S01]  /*d6e0*/  IMAD.HI.U32 R8, R3, R8, R2 ;  /* 0x0000000803087227 */ /* 0x000fe200078e0002 */
[----:B------:R-:W-:Y:S02]  /*d6f0*/  IABS R2, R6 ;  /* 0x0000000600027213 */ /* 0x000fe40000000000 */
[----:B------:R-:W-:-:S03]  /*d700*/  IABS R3, R5 ;  /* 0x0000000500037213 */ /* 0x000fc60000000000 */
[----:B------:R-:W-:-:S04]  /*d710*/  IMAD.HI.U32 R8, R8, R2, RZ ;  /* 0x0000000208087227 */ /* 0x000fc800078e00ff */
[----:B------:R-:W-:-:S04]  /*d720*/  IMAD.MOV R3, RZ, RZ, -R3 ;  /* 0x000000ffff037224 */ /* 0x000fc800078e0a03 */
[----:B------:R-:W-:-:S05]  /*d730*/  IMAD R2, R8, R3, R2 ;  /* 0x0000000308027224 */ /* 0x000fca00078e0202 */
[----:B------:R-:W-:-:S13]  /*d740*/  ISETP.GT.U32.AND P1, PT, R7, R2, PT ;  /* 0x000000020700720c */ /* 0x000fda0003f24070 */
[----:B------:R-:W-:Y:S02]  /*d750*/  @!P1 IMAD.IADD R2, R2, 0x1, -R7 ;  /* 0x0000000102029824 */ /* 0x000fe400078e0a07 */
[----:B------:R-:W-:Y:S01]  /*d760*/  @!P1 VIADD R8, R8, 0x1 ;  /* 0x0000000108089836 */ /* 0x000fe20000000000 */
[----:B------:R-:W-:Y:S02]  /*d770*/  ISETP.NE.AND P1, PT, R5, RZ, PT ;  /* 0x000000ff0500720c */ /* 0x000fe40003f25270 */
[----:B------:R-:W-:-:S13]  /*d780*/  ISETP.GE.U32.AND P0, PT, R2, R7, PT ;  /* 0x000000070200720c */ /* 0x000fda0003f06070 */
[----:B------:R-:W-:-:S04]  /*d790*/  @P0 VIADD R8, R8, 0x1 ;  /* 0x0000000108080836 */ /* 0x000fc80000000000 */
[----:B------:R-:W-:-:S04]  /*d7a0*/  IMAD.MOV.U32 R3, RZ, RZ, R8 ;  /* 0x000000ffff037224 */ /* 0x000fc800078e0008 */
[----:B------:R-:W-:Y:S01]  /*d7b0*/  @!P2 IMAD.MOV R3, RZ, RZ, -R3 ;  /* 0x000000ffff03a224 */ /* 0x000fe200078e0a03 */
[----:B------:R-:W-:-:S07]  /*d7c0*/  @!P1 LOP3.LUT R3, RZ, R5, RZ, 0x33, !PT ;  /* 0x00000005ff039212 */ /* 0x000fce00078e33ff */
.L_x_415:
[----:B------:R-:W-:Y:S05]  /*d7d0*/  BSYNC B0 ;  /* 0x0000000000007941 */ /* 0x000fea0003800000 */
.L_x_414:
[----:B------:R-:W-:Y:S01]  /*d7e0*/  LOP3.LUT R30, R4, 0xff, RZ, 0xc0, !PT ;  /* 0x000000ff041e7812 */ /* 0x000fe200078ec0ff */
[----:B------:R-:W-:Y:S04]  /*d7f0*/  BSSY B7, `(.L_x_416) ;  /* 0x0000360000077945 */ /* 0x000fe80003800000 */
[----:B------:R-:W-:-:S05]  /*d800*/  IMAD R30, R30, R3, RZ ;  /* 0x000000031e1e7224 */ /* 0x000fca00078e02ff */
[----:B------:R-:W-:-:S04]  /*d810*/  VIADDMNMX R35, R30, R3, R0, PT ;  /* 0x000000031e237246 */ /* 0x000fc80003800100 */
[----:B------:R-:W-:Y:S01]  /*d820*/  ISETP.GT.AND P0, PT, R35, R30, PT ;  /* 0x0000001e2300720c */ /* 0x000fe20003f04270 */
[----:B------:R0:W-:-:S12]  /*d830*/  STL [R1+0xc], R35 ;  /* 0x00000c2301007387 */ /* 0x0001d80000100800 */
[----:B0-----:R-:W-:Y:S05]  /*d840*/  @P0 BRA `(.L_x_417) ;  /* 0x0000000000440947 */ /* 0x001fea0003800000 */
[----:B------:R-:W0:Y:S02]  /*d850*/  S2R R2, SR_TID.X ;  /* 0x0000000000027919 */ /* 0x000e240000002100 */
[----:B0-----:R-:W-:-:S04]  /*d860*/  LOP3.LUT R2, R2, 0x7f, RZ, 0xc0, !PT ;  /* 0x0000007f02027812 */ /* 0x001fc800078ec0ff */
[----:B------:R-:W-:-:S13]  /*d870*/  ISETP.NE.AND P0, PT, R2, RZ, PT ;  /* 0x000000ff0200720c */ /* 0x000fda0003f05270 */
[----:B------:R-:W-:Y:S05]  /*d880*/  @P0 BRA `(.L_x_418) ;  /* 0x0000003400580947 */ /* 0x000fea0003800000 */
[----:B------:R-:W0:Y:S01]  /*d890*/  S2R R5, SR_LANEID ;  /* 0x0000000000057919 */ /* 0x000e220000000000 */
[----:B------:R-:W-:Y:S01]  /*d8a0*/  VOTEU.ANY UR4, UPT, PT ;  /* 0x0000000000047886 */ /* 0x000fe200038e0100 */
[----:B------:R-:W1:Y:S01]  /*d8b0*/  LDC.64 R2, c[0x0][0xc60] ;  /* 0x00031800ff027b82 */ /* 0x000e620000000a00 */
[----:B------:R-:W0:Y:S02]  /*d8c0*/  FLO.U32 R0, UR4 ;  /* 0x0000000400007d00 */ /* 0x000e2400080e0000 */
[----:B0-----:R-:W-:-:S06]  /*d8d0*/  ISETP.EQ.U32.AND P0, PT, R0, R5, PT ;  /* 0x000000050000720c */ /* 0x001fcc0003f02070 */
[----:B------:R-:W1:Y:S07]  /*d8e0*/  POPC R5, UR4 ;  /* 0x0000000400057d09 */ /* 0x000e6e0008000000 */
[----:B-1----:R-:W2:Y:S01]  /*d8f0*/  @P0 ATOMG.E.ADD.STRONG.GPU PT, R3, desc[UR50][R2.64], R5 ;  /* 0x00000005020309a8 */ /* 0x002ea200081ee1f2 */
[----:B------:R-:W0:Y:S02]  /*d900*/  S2R R4, SR_LTMASK ;  /* 0x0000000000047919 */ /* 0x000e240000003900 */
[----:B0-----:R-:W-:-:S04]  /*d910*/  LOP3.LUT R4, R4, UR4, RZ, 0xc0, !PT ;  /* 0x0000000404047c12 */ /* 0x001fc8000f8ec0ff */
[----:B------:R-:W0:Y:S01]  /*d920*/  POPC R7, R4 ;  /* 0x0000000400077309 */ /* 0x000e220000000000 */
[----:B--2---:R-:W0:Y:S02]  /*d930*/  SHFL.IDX PT, R0, R3, R0, 0x1f ;  /* 0x00001f0003007589 */ /* 0x004e2400000e0000 */
[----:B0-----:R-:W-:Y:S01]  /*d940*/  IADD3 R24, R0, UR38, R7 ;  /* 0x0000002600187c10 */ /* 0x001fe2000fffe007 */
[----:B------:R-:W-:Y:S06]  /*d950*/  BRA `(.L_x_418) ;  /* 0x0000003400247947 */ /* 0x000fec0003800000 */
.L_x_417:
[----:B------:R-:W-:Y:S01]  /*d960*/  VIADD R0, R17, 0x22400 ;  /* 0x0002240011007836 */ /* 0x000fe20000000000 */
[----:B------:R-:W-:Y:S04]  /*d970*/  BSSY B6, `(.L_x_419) ;  /* 0x0000013000067945 */ /* 0x000fe80003800000 */
[----:B------:R-:W-:-:S13]  /*d980*/  LOP3.LUT P0, RZ, R0, 0x3ff, RZ, 0xc0, !PT ;  /* 0x000003ff00ff7812 */ /* 0x000fda000780c0ff */
[----:B------:R-:W-:Y:S05]  /*d990*/  @!P0 BRA `(.L_x_420) ;  /* 0x0000000000408947 */ /* 0x000fea0003800000 */
[----:B------:R-:W-:Y:S01]  /*d9a0*/  MOV R2, 0x0 ;  /* 0x0000000000027802 */ /* 0x000fe20000000f00 */
[----:B------:R-:W-:Y:S01]  /*d9b0*/  ULDC.64 UR6, c[0x4][0x90] ;  /* 0x0100240000067ab9 */ /* 0x000fe20000000a00 */
[----:B------:R-:W-:Y:S01]  /*d9c0*/  ULDC.64 UR8, c[0x4][0x98] ;  /* 0x0100260000087ab9 */ /* 0x000fe20000000a00 */
[----:B------:R-:W-:Y:S01]  /*d9d0*/  ULDC.64 UR4, c[0x4][0x8] ;  /* 0x0100020000047ab9 */ /* 0x000fe20000000a00 */
[----:B------:R-:W-:Y:S02]  /*d9e0*/  IMAD.U32 R4, RZ, RZ, UR6 ;  /* 0x00000006ff047e24 */ /* 0x000fe4000f8e00ff */
[----:B------:R-:W0:Y:S01]  /*d9f0*/  LDC.64 R2, c[0x4][R2] ;  /* 0x0100000002027b82 */ /* 0x000e220000000a00 */
[----:B------:R-:W-:Y:S02]  /*da00*/  IMAD.U32 R5, RZ, RZ, UR7 ;  /* 0x00000007ff057e24 */ /* 0x000fe4000f8e00ff */
[----:B------:R-:W-:Y:S02]  /*da10*/  IMAD.U32 R6, RZ, RZ, UR8 ;  /* 0x00000008ff067e24 */ /* 0x000fe4000f8e00ff */
[----:B------:R-:W-:-:S02]  /*da20*/  IMAD.U32 R7, RZ, RZ, UR9 ;  /* 0x00000009ff077e24 */ /* 0x000fc4000f8e00ff */
[----:B------:R-:W-:Y:S02]  /*da30*/  IMAD.U32 R10, RZ, RZ, UR4 ;  /* 0x00000004ff0a7e24 */ /* 0x000fe4000f8e00ff */
[----:B------:R-:W-:Y:S02]  /*da40*/  IMAD.U32 R11, RZ, RZ, UR5 ;  /* 0x00000005ff0b7e24 */ /* 0x000fe4000f8e00ff */
[----:B------:R-:W-:Y:S02]  /*da50*/  IMAD.MOV.U32 R8, RZ, RZ, 0x70 ;  /* 0x00000070ff087424 */ /* 0x000fe400078e00ff */
[----:B------:R-:W-:Y:S02]  /*da60*/  IMAD.MOV.U32 R12, RZ, RZ, 0x1 ;  /* 0x00000001ff0c7424 */ /* 0x000fe400078e00ff */
[----:B------:R-:W-:-:S07]  /*da70*/  IMAD.MOV.U32 R13, RZ, RZ, RZ ;  /* 0x000000ffff0d7224 */ /* 0x000fce00078e00ff */
[----:B------:R-:W-:-:S07]  /*da80*/  LEPC R20, `(.L_x_420) ;  /* 0x000000001014794e */ /* 0x000fce0000000000 */
[----:B0-----:R-:W-:Y:S05]  /*da90*/  CALL.ABS.NOINC R2 ;  /* 0x0000000002007343 */ /* 0x001fea0003c00000 */
.L_x_420:
[----:B------:R-:W-:Y:S05]  /*daa0*/  BSYNC B6 ;  /* 0x0000000000067941 */ /* 0x000fea0003800000 */
.L_x_419:
        /* <DEDUP_REMOVED lines=8> */
[----:B------:R0:W1:Y:S01]  /*db30*/  LDC.64 R2, c[0x4][R34] ;  /* 0x0100000022027b82 */ /* 0x0000620000000a00 */
[----:B------:R-:W-:Y:S02]  /*db40*/  IMAD.U32 R4, RZ, RZ, UR6 ;  /* 0x00000006ff047e24 */ /* 0x000fe4000f8e00ff */
[----:B------:R-:W-:Y:S02]  /*db50*/  IMAD.U32 R5, RZ, RZ, UR7 ;  /* 0x00000007ff057e24 */ /* 0x000fe4000f8e00ff */
[----:B------:R-:W-:Y:S02]  /*db60*/  IMAD.U32 R6, RZ, RZ, UR8 ;  /* 0x00000008ff067e24 */ /* 0x000fe4000f8e00ff */
[----:B------:R-:W-:-:S02]  /*db70*/  IMAD.U32 R7, RZ, RZ, UR9 ;  /* 0x00000009ff077e24 */ /* 0x000fc4000f8e00ff */
[----:B------:R-:W-:Y:S02]  /*db80*/  IMAD.U32 R10, RZ, RZ, UR4 ;  /* 0x00000004ff0a7e24 */ /* 0x000fe4000f8e00ff */
[----:B------:R-:W-:Y:S02]  /*db90*/  IMAD.U32 R11, RZ, RZ, UR5 ;  /* 0x00000005ff0b7e24 */ /* 0x000fe4000f8e00ff */
[----:B------:R-:W-:Y:S02]  /*dba0*/  IMAD.MOV.U32 R8, RZ, RZ, 0x70 ;  /* 0x00000070ff087424 */ /* 0x000fe400078e00ff */
[----:B------:R-:W-:Y:S02]  /*dbb0*/  IMAD.MOV.U32 R12, RZ, RZ, 0x1 ;  /* 0x00000001ff0c7424 */ /* 0x000fe400078e00ff */
[----:B0-----:R-:W-:-:S07]  /*dbc0*/  IMAD.MOV.U32 R13, RZ, RZ, RZ ;  /* 0x000000ffff0d7224 */ /* 0x001fce00078e00ff */
[----:B------:R-:W-:-:S07]  /*dbd0*/  LEPC R20, `(.L_x_423) ;  /* 0x000000001014794e */ /* 0x000fce0000000000 */
[----:B-1----:R-:W-:Y:S05]  /*dbe0*/  CALL.ABS.NOINC R2 ;  /* 0x0000000002007343 */ /* 0x002fea0003c00000 */
.L_x_423:
[----:B------:R0:W1:Y:S01]  /*dbf0*/  LDC.64 R2, c[0x4][R34] ;  /* 0x0100000022027b82 */ /* 0x0000620000000a00 */
[----:B------:R-:W-:Y:S01]  /*dc00*/  ULDC.64 UR6, c[0x4][0x90] ;  /* 0x0100240000067ab9 */ /* 0x000fe20000000a00 */
[----:B------:R-:W-:Y:S01]  /*dc10*/  ULDC.64 UR8, c[0x4][0x98] ;  /* 0x0100260000087ab9 */ /* 0x000fe20000000a00 */
[----:B------:R-:W-:Y:S01]  /*dc20*/  ULDC.64 UR4, c[0x4][0x18] ;  /* 0x0100060000047ab9 */ /* 0x000fe20000000a00 */
        /* <DEDUP_REMOVED lines=11> */
.L_x_422:
[----:B------:R-:W-:Y:S05]  /*dce0*/  BSYNC B6 ;  /* 0x0000000000067941 */ /* 0x000fea0003800000 */
.L_x_421:
[----:B------:R-:W0:Y:S01]  /*dcf0*/  S2R R0, SR_TID.X ;  /* 0x0000000000007919 */ /* 0x000e220000002100 */
[----:B------:R-:W-:Y:S01]  /*dd00*/  ULDC.64 UR4, c[0x0][0x9f8] ;  /* 0x00027e0000047ab9 */ /* 0x000fe20000000a00 */
[----:B------:R-:W1:Y:S01]  /*dd10*/  LDC R20, c[0x0][0x430] ;  /* 0x00010c00ff147b82 */ /* 0x000e620000000800 */
[----:B------:R-:W-:Y:S01]  /*dd20*/  ISETP.NE.U32.AND P0, PT, RZ, UR4, PT ;  /* 0x00000004ff007c0c */ /* 0x000fe2000bf05070 */
[----:B------:R-:W2:Y:S03]  /*dd30*/  S2R R34, SR_TID.X ;  /* 0x0000000000227919 */ /* 0x000ea60000002100 */
[----:B------:R-:W-:-:S13]  /*dd40*/  ISETP.NE.AND.EX P0, PT, RZ, UR5, PT, P0 ;  /* 0x00000005ff007c0c */ /* 0x000fda000bf05300 */
[----:B------:R-:W-:Y:S01]  /*dd50*/  @P0 IADD3 R2, P1, R19, UR4, RZ ;  /* 0x0000000413020c10 */ /* 0x000fe2000ff3e0ff */
[----:B------:R-:W-:-:S03]  /*dd60*/  ULDC UR4, c[0x0][0x320] ;  /* 0x0000c80000047ab9 */ /* 0x000fc60000000800 */
[----:B------:R-:W-:Y:S01]  /*dd70*/  @P0 IADD3.X R3, R32, UR5, RZ, P1, !PT ;  /* 0x0000000520030c10 */ /* 0x000fe20008ffe4ff */
[----:B------:R-:W3:Y:S04]  /*dd80*/  S2R R21, SR_TID.X ;  /* 0x0000000000157919 */ /* 0x000ee80000002100 */
[----:B------:R4:W5:Y:S01]  /*dd90*/  @P0 LDG.E R23, desc[UR50][R2.64] ;  /* 0x0000003202170981 */ /* 0x000962000c1e1900 */
[----:B------:R-:W-:Y:S01]  /*dda0*/  LOP3.LUT R16, R16, 0xffffffbf, RZ, 0xc0, !PT ;  /* 0xffffffbf10107812 */ /* 0x000fe200078ec0ff */
[----:B------:R-:W-:Y:S01]  /*ddb0*/  UMOV UR5, 0xffffffff ;  /* 0xffffffff00057882 */ /* 0x000fe20000000000 */
[----:B0-----:R-:W-:Y:S02]  /*ddc0*/  IMAD.SHL.U32 R0, R0, 0x8, RZ ;  /* 0x0000000800007824 */ /* 0x001fe400078e00ff */
[----:B--2---:R-:W-:-:S03]  /*ddd0*/  IMAD.SHL.U32 R34, R34, 0x8, RZ ;  /* 0x0000000822227824 */ /* 0x004fc600078e00ff */
[----:B------:R-:W-:-:S04]  /*dde0*/  LOP3.LUT R0, R0, 0x38, RZ, 0xc0, !PT ;  /* 0x0000003800007812 */ /* 0x000fc800078ec0ff */
[C---:B------:R-:W-:Y:S02]  /*ddf0*/  LOP3.LUT R4, R0.reuse, 0x40, RZ, 0xfc, !PT ;  /* 0x0000004000047812 */ /* 0x040fe400078efcff */
[----:B------:R-:W-:Y:S02]  /*de00*/  LOP3.LUT R0, R0, 0x180, RZ, 0xfc, !PT ;  /* 0x0000018000007812 */ /* 0x000fe400078efcff */
[----:B------:R-:W-:Y:S02]  /*de10*/  ISETP.GE.AND P0, PT, R4, UR4, PT ;  /* 0x0000000404007c0c */ /* 0x000fe4000bf06270 */
[----:B------:R-:W-:Y:S02]  /*de20*/  LOP3.LUT R34, R34, 0x38, RZ, 0xc0, !PT ;  /* 0x0000003822227812 */ /* 0x000fe400078ec0ff */
[----:B------:R-:W-:Y:S02]  /*de30*/  ISETP.GE.AND P1, PT, R0, UR4, PT ;  /* 0x0000000400007c0c */ /* 0x000fe4000bf26270 */
[----:B------:R-:W-:-:S02]  /*de40*/  LOP3.LUT R0, R34, 0x1c0, RZ, 0xfc, !PT ;  /* 0x000001c022007812 */ /* 0x000fc400078efcff */
[----:B------:R-:W-:Y:S02]  /*de50*/  LOP3.LUT R34, R34, 0x80, RZ, 0xfc, !PT ;  /* 0x0000008022227812 */ /* 0x000fe400078efcff */
[----:B------:R-:W-:Y:S02]  /*de60*/  SEL R7, RZ, 0x40, P1 ;  /* 0x00000040ff077807 */ /* 0x000fe40000800000 */
[----:B------:R-:W-:Y:S01]  /*de70*/  ISETP.GE.AND P5, PT, R34, UR4, PT ;  /* 0x0000000422007c0c */ /* 0x000fe2000bfa6270 */
[----:B---3--:R-:W-:Y:S01]  /*de80*/  IMAD.SHL.U32 R21, R21, 0x8, RZ ;  /* 0x0000000815157824 */ /* 0x008fe200078e00ff */
[----:B------:R-:W-:Y:S01]  /*de90*/  @P0 LOP3.LUT R16, R16, 0x40, RZ, 0xfc, !PT ;  /* 0x0000004010100812 */ /* 0x000fe200078efcff */
[----:B------:R-:W0:Y:S01]  /*dea0*/  S2R R34, SR_TID.X ;  /* 0x0000000000227919 */ /* 0x000e220000002100 */
[----:B------:R-:W-:Y:S02]  /*deb0*/  ISETP.GE.AND P0, PT, R0, UR4, PT ;  /* 0x0000000400007c0c */ /* 0x000fe4000bf06270 */
[----:B------:R-:W-:Y:S01]  /*dec0*/  LOP3.LUT R21, R21, 0x38, RZ, 0xc0, !PT ;  /* 0x0000003815157812 */ /* 0x000fe200078ec0ff */
[----:B------:R-:W2:Y:S01]  /*ded0*/  S2R R0, SR_TID.X ;  /* 0x0000000000007919 */ /* 0x000ea20000002100 */
[----:B------:R-:W-:-:S02]  /*dee0*/  LOP3.LUT R16, R16, 0xffffff7f, RZ, 0xc0, !PT ;  /* 0xffffff7f10107812 */ /* 0x000fc400078ec0ff */
[C---:B------:R-:W-:Y:S02]  /*def0*/  ISETP.GE.AND P2, PT, R21.reuse, UR4, PT ;  /* 0x0000000415007c0c */ /* 0x040fe4000bf46270 */
[----:B------:R-:W-:Y:S02]  /*df00*/  LOP3.LUT R21, R21, 0x140, RZ, 0xfc, !PT ;  /* 0x0000014015157812 */ /* 0x000fe400078efcff */
[----:B------:R-:W-:-:S09]  /*df10*/  SEL R8, RZ, 0x80, P0 ;  /* 0x00000080ff087807 */ /* 0x000fd20000000000 */
[----:B------:R-:W-:Y:S02]  /*df20*/  @P2 LOP3.LUT R16, R16, 0x80, RZ, 0xfc, !PT ;  /* 0x0000008010102812 */ /* 0x000fe400078efcff */
[----:B------:R-:W-:Y:S02]  /*df30*/  ISETP.GE.AND P2, PT, R21, UR4, PT ;  /* 0x0000000415007c0c */ /* 0x000fe4000bf46270 */
[----:B------:R-:W-:-:S04]  /*df40*/  LOP3.LUT R16, R16, 0xffffffdf, RZ, 0xc0, !PT ;  /* 0xffffffdf10107812 */ /* 0x000fc800078ec0ff */
[----:B------:R-:W-:Y:S01]  /*df50*/  @P5 LOP3.LUT R16, R16, 0x20, RZ, 0xfc, !PT ;  /* 0x0000002010105812 */ /* 0x000fe200078efcff */
[----:B0-----:R-:W-:-:S03]  /*df60*/  IMAD.SHL.U32 R34, R34, 0x8, RZ ;  /* 0x0000000822227824 */ /* 0x001fc600078e00ff */
[----:B------:R-:W-:Y:S01]  /*df70*/  LOP3.LUT R16, R16, 0xffffffef, RZ, 0xc0, !PT ;  /* 0xffffffef10107812 */ /* 0x000fe200078ec0ff */
[----:B--2---:R-:W-:Y:S01]  /*df80*/  IMAD.SHL.U32 R0, R0, 0x8, RZ ;  /* 0x0000000800007824 */ /* 0x004fe200078e00ff */
[----:B------:R-:W-:-:S04]  /*df90*/  LOP3.LUT R34, R34, 0x38, RZ, 0xc0, !PT ;  /* 0x0000003822227812 */ /* 0x000fc800078ec0ff */
[----:B------:R-:W-:Y:S02]  /*dfa0*/  LOP3.LUT R0, R0, 0x38, RZ, 0xc0, !PT ;  /* 0x0000003800007812 */ /* 0x000fe400078ec0ff */
[----:B------:R-:W-:Y:S02]  /*dfb0*/  LOP3.LUT R34, R34, 0x100, RZ, 0xfc, !PT ;  /* 0x0000010022227812 */ /* 0x000fe400078efcff */
[----:B------:R-:W-:Y:S02]  /*dfc0*/  LOP3.LUT R0, R0, 0xc0, RZ, 0xfc, !PT ;  /* 0x000000c000007812 */ /* 0x000fe400078efcff */
[----:B------:R-:W-:Y:S02]  /*dfd0*/  ISETP.GE.AND P3, PT, R34, UR4, PT ;  /* 0x0000000422007c0c */ /* 0x000fe4000bf66270 */
[----:B------:R-:W-:Y:S02]  /*dfe0*/  ISETP.GE.AND P4, PT, R0, UR4, PT ;  /* 0x0000000400007c0c */ /* 0x000fe4000bf86270 */
[----:B------:R-:W-:-:S11]  /*dff0*/  LEA R0, R35, 0xffffffc0, 0x6 ;  /* 0xffffffc023007811 */ /* 0x000fd600078e30ff */
[----:B------:R-:W-:-:S04]  /*e000*/  @P4 LOP3.LUT R16, R16, 0x10, RZ, 0xfc, !PT ;  /* 0x0000001010104812 */ /* 0x000fc800078efcff */
[----:B------:R-:W-:-:S04]  /*e010*/  LOP3.LUT R16, R16, 0xfffffffb, RZ, 0xc0, !PT ;  /* 0xfffffffb10107812 */ /* 0x000fc800078ec0ff */
[----:B------:R-:W-:-:S04]  /*e020*/  LOP3.LUT R16, R16, 0xfffffff7, RZ, 0xc0, !PT ;  /* 0xfffffff710107812 */ /* 0x000fc800078ec0ff */
[----:B------:R-:W-:-:S04]  /*e030*/  @P3 LOP3.LUT R16, R16, 0x8, RZ, 0xfc, !PT ;  /* 0x0000000810103812 */ /* 0x000fc800078efcff */
[----:B------:R-:W-:Y:S01]  /*e040*/  @P2 LOP3.LUT R16, R16, 0x4, RZ, 0xfc, !PT ;  /* 0x0000000410102812 */ /* 0x000fe200078efcff */
[----:B-1--4-:R-:W-:Y:S06]  /*e050*/  BRA.DIV UR5, `(.L_x_424) ;  /* 0x0000003e05fc7947 */ /* 0x012fec000b800000 */
.L_x_489:
[----:B------:R-:W0:Y:S01]  /*e060*/  S2R R10, SR_TID.X ;  /* 0x00000000000a7919 */ /* 0x000e220000002100 */
[----:B------:R-:W-:Y:S01]  /*e070*/  ISETP.NE.AND P1, PT, R20, 0x1, PT ;  /* 0x000000011400780c */ /* 0x000fe20003f25270 */
[----:B------:R-:W-:Y:S01]  /*e080*/  IMAD.MOV.U32 R34, RZ, RZ, RZ ;  /* 0x000000ffff227224 */ /* 0x000fe200078e00ff */
[----:B-----5:R-:W-:Y:S02]  /*e090*/  SHF.R.S32.HI R32, RZ, 0x1f, R23 ;  /* 0x0000001fff207819 */ /* 0x020fe40000011417 */
[C---:B------:R-:W-:Y:S02]  /*e0a0*/  LOP3.LUT P6, RZ, R16.reuse, 0x80, RZ, 0xc0, !PT ;  /* 0x0000008010ff7812 */ /* 0x040fe400078cc0ff */
[----:B------:R-:W-:-:S07]  /*e0b0*/  LOP3.LUT R16, R16, 0xfffff7ff, RZ, 0xc0, !PT ;  /* 0xfffff7ff10107812 */ /* 0x000fce00078ec0ff */
[----:B------:R-:W1:Y:S01]  /*e0c0*/  @P1 LDC R3, c[0x0][0x434] ;  /* 0x00010d00ff031b82 */ /* 0x000e620000000800 */
[----:B------:R-:W-:-:S07]  /*e0d0*/  @P1 LOP3.LUT R16, R16, 0x800, RZ, 0xfc, !PT ;  /* 0x0000080010101812 */ /* 0x000fce00078efcff */
[----:B------:R-:W2:Y:S01]  /*e0e0*/  @P1 LDC R2, c[0x0][0x438] ;  /* 0x00010e00ff021b82 */ /* 0x000ea20000000800 */
[----:B0-----:R-:W-:-:S05]  /*e0f0*/  IMAD.SHL.U32 R10, R10, 0x10, RZ ;  /* 0x000000100a0a7824 */ /* 0x001fca00078e00ff */
[----:B------:R-:W-:-:S05]  /*e100*/  LOP3.LUT R10, R36, 0x70, R10, 0xf8, !PT ;  /* 0x00000070240a7812 */ /* 0x000fca00078ef80a */
[----:B------:R-:W-:-:S05]  /*e110*/  IMAD.IADD R35, R10, 0x1, R0 ;  /* 0x000000010a237824 */ /* 0x000fca00078e0200 */
[C---:B------:R-:W-:Y:S01]  /*e120*/  ISETP.GE.AND P0, PT, R35.reuse, R28, PT ;  /* 0x0000001c2300720c */ /* 0x040fe20003f06270 */
[----:B------:R-:W-:-:S03]  /*e130*/  IMAD.IADD R35, R35, 0x1, R31 ;  /* 0x0000000123237824 */ /* 0x000fc600078e021f */
[----:B------:R-:W-:Y:S01]  /*e140*/  ISETP.GT.U32.OR P0, PT, R10, 0x3f, P0 ;  /* 0x0000003f0a00780c */ /* 0x000fe20000704470 */
[----:B-1----:R-:W-:-:S04]  /*e150*/  @P1 IMAD.HI.U32 R3, R35, R3, RZ ;  /* 0x0000000323031227 */ /* 0x002fc800078e00ff */
[----:B------:R-:W-:Y:S01]  /*e160*/  IMAD.MOV.U32 R6, RZ, RZ, R35 ;  /* 0x000000ffff067224 */ /* 0x000fe200078e0023 */
[----:B--2---:R-:W-:-:S07]  /*e170*/  @P1 SHF.R.U32.HI R6, RZ, R2, R3 ;  /* 0x00000002ff061219 */ /* 0x004fce0000011603 */
[----:B------:R-:W0:Y:S01]  /*e180*/  @!P0 LDC.64 R4, c[0x0][0x428] ;  /* 0x00010a00ff048b82 */ /* 0x000e220000000a00 */
[--C-:B------:R-:W-:Y:S01]  /*e190*/  @!P0 SHF.R.S32.HI R3, RZ, 0x1f, R6.reuse ;  /* 0x0000001fff038819 */ /* 0x100fe20000011406 */
[----:B------:R-:W-:Y:S02]  /*e1a0*/  @!P0 IMAD.MOV.U32 R2, RZ, RZ, R6 ;  /* 0x000000ffff028224 */ /* 0x000fe400078e0006 */
[-C--:B0-----:R-:W-:Y:S02]  /*e1b0*/  @!P0 IMAD R9, R32, R4.reuse, RZ ;  /* 0x0000000420098224 */ /* 0x081fe400078e02ff */
[----:B------:R-:W-:-:S04]  /*e1c0*/  @!P0 IMAD.WIDE.U32 R2, R23, R4, R2 ;  /* 0x0000000417028225 */ /* 0x000fc800078e0002 */
[----:B------:R-:W-:Y:S02]  /*e1d0*/  @!P0 IMAD R9, R23, R5, R9 ;  /* 0x0000000517098224 */ /* 0x000fe400078e0209 */
[----:B------:R-:W0:Y:S02]  /*e1e0*/  @!P0 LDC.64 R4, c[0x0][0x418] ;  /* 0x00010600ff048b82 */ /* 0x000e240000000a00 */
[----:B------:R-:W-:Y:S01]  /*e1f0*/  @!P0 IMAD.IADD R3, R3, 0x1, R9 ;  /* 0x0000000103038824 */ /* 0x000fe200078e0209 */
[----:B0-----:R-:W-:-:S04]  /*e200*/  @!P0 LEA R4, P1, R2, R4, 0x2 ;  /* 0x0000000402048211 */ /* 0x001fc800078210ff */
[----:B------:R-:W-:Y:S02]  /*e210*/  @!P0 LEA.HI.X R5, R2, R5, R3, 0x2, P1 ;  /* 0x0000000502058211 */ /* 0x000fe400008f1403 */
[----:B------:R-:W-:Y:S02]  /*e220*/  LOP3.LUT P1, RZ, R16, 0x40, RZ, 0xc0, !PT ;  /* 0x0000004010ff7812 */ /* 0x000fe4000782c0ff */
[----:B------:R-:W-:Y:S01]  /*e230*/  SEL R3, RZ, 0x1, P6 ;  /* 0x00000001ff037807 */ /* 0x000fe20003000000 */
[----:B------:R0:W5:Y:S01]  /*e240*/  @!P0 LDG.E R34, desc[UR50][R4.64] ;  /* 0x0000003204228981 */ /* 0x000162000c1e1900 */
[----:B------:R-:W-:Y:S02]  /*e250*/  SEL R2, RZ, 0xffffffff, P1 ;  /* 0xffffffffff027807 */ /* 0x000fe40000800000 */
[----:B------:R-:W-:Y:S02]  /*e260*/  ISETP.GT.U32.AND P1, PT, R10, 0x3f, PT ;  /* 0x0000003f0a00780c */ /* 0x000fe40003f24070 */
[----:B------:R-:W-:Y:S01]  /*e270*/  LOP3.LUT R16, R16, 0xfffffbff, RZ, 0xc0, !PT ;  /* 0xfffffbff10107812 */ /* 0x000fe200078ec0ff */
[----:B------:R-:W-:Y:S01]  /*e280*/  IMAD.SHL.U32 R2, R2, 0x2, RZ ;  /* 0x0000000202027824 */ /* 0x000fe200078e00ff */
[----:B------:R-:W-:-:S02]  /*e290*/  LOP3.LUT R26, R26, 0xffff, RZ, 0xc0, !PT ;  /* 0x0000ffff1a1a7812 */ /* 0x000fc400078ec0ff */
[----:B0-----:R-:W-:Y:S02]  /*e2a0*/  SEL R4, RZ, 0x8, P4 ;  /* 0x00000008ff047807 */ /* 0x001fe40002000000 */
[----:B------:R-:W-:Y:S02]  /*e2b0*/  LOP3.LUT R2, R2, 0x2, R3, 0xe2, !PT ;  /* 0x0000000202027812 */ /* 0x000fe400078ee203 */
[----:B------:R-:W-:-:S04]  /*e2c0*/  SEL R3, RZ, 0x4, P5 ;  /* 0x00000004ff037807 */ /* 0x000fc80002800000 */
[----:B------:R-:W-:Y:S02]  /*e2d0*/  LOP3.LUT R2, R4, R2, R3, 0xfe, !PT ;  /* 0x0000000204027212 */ /* 0x000fe400078efe03 */
[----:B------:R-:W-:Y:S02]  /*e2e0*/  SEL R3, RZ, 0x10, P3 ;  /* 0x00000010ff037807 */ /* 0x000fe40001800000 */
[----:B------:R-:W-:-:S04]  /*e2f0*/  SEL R4, RZ, 0x20, P2 ;  /* 0x00000020ff047807 */ /* 0x000fc80001000000 */
[----:B------:R-:W-:Y:S01]  /*e300*/  LOP3.LUT R2, R4, R2, R3, 0xfe, !PT ;  /* 0x0000000204027212 */ /* 0x000fe200078efe03 */
[----:B------:R-:W-:-:S03]  /*e310*/  IMAD.U32 R3, RZ, RZ, UR36 ;  /* 0x00000024ff037e24 */ /* 0x000fc6000f8e00ff */
[----:B------:R-:W-:Y:S01]  /*e320*/  LOP3.LUT R7, R2, R7, RZ, 0xfc, !PT ;  /* 0x0000000702077212 */ /* 0x000fe200078efcff */
[----:B------:R-:W-:Y:S01]  /*e330*/  IMAD.MOV R2, RZ, RZ, -R6 ;  /* 0x000000ffff027224 */ /* 0x000fe200078e0a06 */
[----:B------:R-:W-:-:S03]  /*e340*/  ISETP.NE.AND P0, PT, R3, 0x3, PT ;  /* 0x000000030300780c */ /* 0x000fc60003f05270 */
[----:B------:R-:W-:Y:S01]  /*e350*/  IMAD R35, R20, R2, R35 ;  /* 0x0000000214237224 */ /* 0x000fe200078e0223 */
[----:B------:R-:W-:Y:S01]  /*e360*/  LOP3.LUT R2, R7, R8, RZ, 0xfc, !PT ;  /* 0x0000000807027212 */ /* 0x000fe200078efcff */
[----:B------:R0:W-:Y:S04]  /*e370*/  STL [R1+0x28], R7 ;  /* 0x0000280701007387 */ /* 0x0001e80000100800 */
[----:B------:R0:W-:Y:S04]  /*e380*/  STL [R1], R2 ;  /* 0x0000000201007387 */ /* 0x0001e80000100800 */
[----:B------:R-:W-:-:S04]  /*e390*/  @P0 LOP3.LUT R16, R16, 0x400, RZ, 0xfc, !PT ;  /* 0x0000040010100812 */ /* 0x000fc800078efcff */
[----:B------:R-:W-:-:S04]  /*e3a0*/  LOP3.LUT R16, R16, 0xfffffffe, RZ, 0xc0, !PT ;  /* 0xfffffffe10107812 */ /* 0x000fc800078ec0ff */
[----:B------:R-:W-:Y:S01]  /*e3b0*/  @P1 LOP3.LUT R16, R16, 0x1, RZ, 0xfc, !PT ;  /* 0x0000000110101812 */ /* 0x000fe200078efcff */
[----:B0-----:R-:W-:Y:S06]  /*e3c0*/  @!P0 BRA `(.L_x_425) ;  /* 0x0000000000048947 */ /* 0x001fec0003800000 */
[----:B------:R-:W-:Y:S01]  /*e3d0*/  BPT.TRAP 0x1 ;  /* 0x000000040000795c */ /* 0x000fe20000300000 */
.L_x_425:
[----:B------:R-:W-:Y:S01]  /*e3e0*/  IADD3 R28, -R36, R28, -R0 ;  /* 0x0000001c241c7210 */ /* 0x000fe20007ffe900 */
[----:B------:R-:W-:Y:S01]  /*e3f0*/  IMAD R19, R18, 0x8, R17 ;  /* 0x0000000812137824 */ /* 0x000fe200078e0211 */
[----:B------:R-:W-:Y:S01]  /*e400*/  SHF.L.U32 R0, R22, 0x1f, RZ ;  /* 0x0000001f16007819 */ /* 0x000fe200000006ff */
[----:B------:R-:W-:Y:S03]  /*e410*/  BSSY B0, `(.L_x_426) ;  /* 0x0000003000007945 */ /* 0x000fe60003800000 */
[----:B------:R-:W0:Y:S02]  /*e420*/  SYNCS.PHASECHK.TRANS64.TRYWAIT P0, [R19+URZ+0x28c40], R0 ;  /* 0x028c4000130075a7 */ /* 0x000e24000800017f */
[----:B0-----:R-:W-:Y:S05]  /*e430*/  @!P0 BRA `(.L_x_427) ;  /* 0x0000003c00388947 */ /* 0x001fea0003800000 */
.L_x_490:
[----:B------:R-:W-:Y:S05]  /*e440*/  BSYNC B0 ;  /* 0x0000000000007941 */ /* 0x000fea0003800000 */
.L_x_426:
[----:B------:R-:W1:Y:S01]  /*e450*/  S2R R7, SR_TID.X ;  /* 0x0000000000077919 */ /* 0x000e620000002100 */
[----:B0-----:R-:W-:Y:S01]  /*e460*/  SHF.R.S32.HI R0, RZ, 0x1f, R35 ;  /* 0x0000001fff007819 */ /* 0x001fe20000011423 */
[----:B------:R-:W-:Y:S01]  /*e470*/  ULDC.64 UR4, c[0x0][0x300] ;  /* 0x0000c00000047ab9 */ /* 0x000fe20000000a00 */
[----:B-----5:R-:W-:Y:S01]  /*e480*/  SHF.R.S32.HI R4, RZ, 0x1f, R34 ;  /* 0x0000001fff047819 */ /* 0x020fe20000011422 */
[----:B------:R-:W-:Y:S01]  /*e490*/  IMAD.WIDE.U32 R2, R35, UR4, RZ ;  /* 0x0000000423027c25 */ /* 0x000fe2000f8e00ff */
[----:B------:R-:W-:Y:S01]  /*e4a0*/  ULDC.64 UR6, c[0x0][0x2e8] ;  /* 0x0000ba0000067ab9 */ /* 0x000fe20000000a00 */
[----:B------:R0:W-:Y:S01]  /*e4b0*/  STL [R1+0x1c], R0 ;  /* 0x00001c0001007387 */ /* 0x0001e20000100800 */
[----:B------:R-:W-:-:S03]  /*e4c0*/  LOP3.LUT R16, R16, 0xfffffffd, RZ, 0xc0, !PT ;  /* 0xfffffffd10107812 */ /* 0x000fc600078ec0ff */
[----:B------:R2:W-:Y:S01]  /*e4d0*/  STL [R1+0x20], R4 ;  /* 0x0000200401007387 */ /* 0x0005e20000100800 */
[----:B0-----:R-:W-:-:S04]  /*e4e0*/  IMAD R0, R0, UR4, RZ ;  /* 0x0000000400007c24 */ /* 0x001fc8000f8e02ff */
[----:B------:R-:W-:Y:S01]  /*e4f0*/  IMAD R0, R35, UR5, R0 ;  /* 0x0000000523007c24 */ /* 0x000fe2000f8e0200 */
[----:B------:R-:W-:-:S03]  /*e500*/  ULDC.64 UR4, c[0x0][0x310] ;  /* 0x0000c40000047ab9 */ /* 0x000fc60000000a00 */
[----:B------:R-:W-:Y:S02]  /*e510*/  IMAD.IADD R3, R3, 0x1, R0 ;  /* 0x0000000103037824 */ /* 0x000fe400078e0200 */
[----:B------:R-:W-:Y:S02]  /*e520*/  IMAD R0, R4, UR4, RZ ;  /* 0x0000000404007c24 */ /* 0x000fe4000f8e02ff */
[----:B------:R-:W-:-:S04]  /*e530*/  IMAD.WIDE.U32 R2, R34, UR4, R2 ;  /* 0x0000000422027c25 */ /* 0x000fc8000f8e0002 */
[----:B------:R-:W-:Y:S01]  /*e540*/  IMAD R0, R34, UR5, R0 ;  /* 0x0000000522007c24 */ /* 0x000fe2000f8e0200 */
[----:B------:R-:W-:Y:S01]  /*e550*/  ULDC.64 UR4, c[0x0][0x308] ;  /* 0x0000c20000047ab9 */ /* 0x000fe20000000a00 */
[----:B-1----:R-:W-:Y:S02]  /*e560*/  IMAD.SHL.U32 R7, R7, 0x8, RZ ;  /* 0x0000000807077824 */ /* 0x002fe400078e00ff */
[----:B------:R-:W-:Y:S02]  /*e570*/  IMAD.IADD R3, R3, 0x1, R0 ;  /* 0x0000000103037824 */ /* 0x000fe400078e0200 */
[----:B--2---:R-:W-:Y:S01]  /*e580*/  IMAD R4, R18, 0x1000, R33 ;  /* 0x0000100012047824 */ /* 0x004fe200078e0221 */
[----:B------:R-:W-:Y:S01]  /*e590*/  LOP3.LUT R7, R7, 0x38, RZ, 0xc0, !PT ;  /* 0x0000003807077812 */ /* 0x000fe200078ec0ff */
[C---:B------:R-:W-:Y:S01]  /*e5a0*/  IMAD.WIDE.U32 R2, R26.reuse, UR4, R2 ;  /* 0x000000041a027c25 */ /* 0x040fe2000f8e0002 */
[----:B------:R-:W-:Y:S02]  /*e5b0*/  ULDC UR4, c[0x0][0x2f4] ;  /* 0x0000bd0000047ab9 */ /* 0x000fe40000000800 */
[----:B------:R-:W-:Y:S01]  /*e5c0*/  ISETP.GE.AND P2, PT, R7, UR4, PT ;  /* 0x0000000407007c0c */ /* 0x000fe2000bf46270 */
[----:B------:R-:W-:Y:S01]  /*e5d0*/  IMAD R5, R26, UR5, R3 ;  /* 0x000000051a057c24 */ /* 0x000fe2000f8e0203 */
[----:B------:R-:W-:Y:S01]  /*e5e0*/  LEA R0, P0, R2, UR6, 0x1 ;  /* 0x0000000602007c11 */ /* 0x000fe2000f8008ff */
[----:B------:R-:W-:-:S03]  /*e5f0*/  UMOV UR5, 0xffffffff ;  /* 0xffffffff00057882 */ /* 0x000fc60000000000 */
[----:B------:R-:W-:Y:S02]  /*e600*/  LEA.HI.X R5, R2, UR7, R5, 0x1, P0 ;  /* 0x0000000702057c11 */ /* 0x000fe400080f0c05 */
[----:B------:R-:W-:-:S05]  /*e610*/  ISETP.GE.AND P0, PT, R28, 0x1, PT ;  /* 0x000000011c00780c */ /* 0x000fca0003f06270 */
[----:B------:R-:W-:Y:S01]  /*e620*/  @P2 LOP3.LUT R16, R16, 0x2, RZ, 0xfc, !PT ;  /* 0x0000000210102812 */ /* 0x000fe200078efcff */
[----:B------:R-:W-:Y:S07]  /*e630*/  BRA.DIV UR5, `(.L_x_428) ;  /* 0x0000003a05cc7947 */ /* 0x000fee000b800000 */
[----:B------:R-:W0:Y:S01]  /*e640*/  SHFL.IDX PT, R3, R0, RZ, 0x181f ;  /* 0x00181fff00037589 */ /* 0x000e2200000e0000 */
[----:B------:R-:W-:-:S03]  /*e650*/  @P0 IMAD R6, R4, 0x2, R17 ;  /* 0x0000000204060824 */ /* 0x000fc600078e0211 */
[----:B------:R-:W1:Y:S01]  /*e660*/  SHFL.IDX PT, R2, R5, RZ, 0x181f ;  /* 0x00181fff05027589 */ /* 0x000e6200000e0000 */
[----:B0-----:R-:W-:-:S05]  /*e670*/  @P0 LEA R3, P1, R7, R3, 0x1 ;  /* 0x0000000307030211 */ /* 0x001fca00078208ff */
[----:B-1----:R-:W-:-:S05]  /*e680*/  @P0 IMAD.X R2, RZ, RZ, R2, P1 ;  /* 0x000000ffff020224 */ /* 0x002fca00008e0602 */
[----:B------:R-:W-:-:S04]  /*e690*/  @P0 LOP3.LUT R3, R3, R2, RZ, 0x3c, !PT ;  /* 0x0000000203030212 */ /* 0x000fc800078e3cff */
[----:B------:R-:W-:-:S04]  /*e6a0*/  @P0 LOP3.LUT R2, R3, R2, RZ, 0x3c, !PT ;  /* 0x0000000203020212 */ /* 0x000fc800078e3cff */
[----:B------:R-:W-:-:S05]  /*e6b0*/  @P0 LOP3.LUT R3, R3, R2, RZ, 0x3c, !PT ;  /* 0x0000000203030212 */ /* 0x000fca00078e3cff */
[----:B------:R-:W-:Y:S01]  /*e6c0*/  @!PT LDS RZ, [RZ] ;  /* 0x00000000fffff984 */ /* 0x000fe20000000800 */
[----:B------:R0:W-:Y:S01]  /*e6d0*/  @P0 LDGSTS.E.BYPASS.LTC128B.128 [R6+0x22400], desc[UR50][R2.64], !P2 ;  /* 0x2240000002060fae */ /* 0x0001e2000d101d72 */
[----:B------:R-:W-:-:S03]  /*e6e0*/  ISETP.GE.AND P0, PT, R28, 0x11, PT ;  /* 0x000000111c00780c */ /* 0x000fc60003f06270 */
[----:B0-----:R-:W0:Y:S10]  /*e6f0*/  SHFL.IDX PT, R3, R0, 0x1, 0x181f ;  /* 0x00381f0000037f89 */ /* 0x001e3400000e0000 */
[----:B------:R-:W-:Y:S01]  /*e700*/  @P0 IMAD R6, R4, 0x2, R17 ;  /* 0x0000000204060824 */ /* 0x000fe200078e0211 */
[----:B------:R-:W1:Y:S01]  /*e710*/  SHFL.IDX PT, R2, R5, 0x1, 0x181f ;  /* 0x00381f0005027f89 */ /* 0x000e6200000e0000 */
[----:B0-----:R-:W-:-:S05]  /*e720*/  @P0 LEA R3, P1, R7, R3, 0x1 ;  /* 0x0000000307030211 */ /* 0x001fca00078208ff */
[----:B-1----:R-:W-:-:S05]  /*e730*/  @P0 IMAD.X R2, RZ, RZ, R2, P1 ;  /* 0x000000ffff020224 */ /* 0x002fca00008e0602 */
[----:B------:R-:W-:-:S04]  /*e740*/  @P0 LOP3.LUT R3, R3, R2, RZ, 0x3c, !PT ;  /* 0x0000000203030212 */ /* 0x000fc800078e3cff */
[----:B------:R-:W-:-:S04]  /*e750*/  @P0 LOP3.LUT R2, R3, R2, RZ, 0x3c, !PT ;  /* 0x0000000203020212 */ /* 0x000fc800078e3cff */
[----:B------:R-:W-:-:S05]  /*e760*/  @P0 LOP3.LUT R3, R3, R2, RZ, 0x3c, !PT ;  /* 0x0000000203030212 */ /* 0x000fca00078e3cff */
[----:B------:R0:W-:Y:S01]  /*e770*/  @P0 LDGSTS.E.BYPASS.LTC128B.128 [R6+0x22c00], desc[UR50][R2.64], !P2 ;  /* 0x22c0000002060fae */ /* 0x0001e2000d101d72 */
[----:B------:R-:W-:-:S03]  /*e780*/  ISETP.GE.AND P0, PT, R28, 0x21, PT ;  /* 0x000000211c00780c */ /* 0x000fc60003f06270 */
[----:B0-----:R-:W0:Y:S10]  /*e790*/  SHFL.IDX PT, R3, R0, 0x2, 0x181f ;  /* 0x00581f0000037f89 */ /* 0x001e3400000e0000 */
[----:B------:R-:W-:Y:S01]  /*e7a0*/  @P0 IMAD R6, R4, 0x2, R17 ;  /* 0x0000000204060824 */ /* 0x000fe200078e0211 */
[----:B------:R-:W1:Y:S04]  /*e7b0*/  SHFL.IDX PT, R2, R5, 0x2, 0x181f ;  /* 0x00581f0005027f89 */ /* 0x000e6800000e0000 */
[----:B------:R-:W2:Y:S04]  /*e7c0*/  SHFL.IDX PT, R5, R5, 0x3, 0x181f ;  /* 0x00781f0005057f89 */ /* 0x000ea800000e0000 */
[----:B------:R-:W3:Y:S01]  /*e7d0*/  SHFL.IDX PT, R0, R0, 0x3, 0x181f ;  /* 0x00781f0000007f89 */ /* 0x000ee200000e0000 */
[----:B0-----:R-:W-:-:S05]  /*e7e0*/  @P0 LEA R3, P1, R7, R3, 0x1 ;  /* 0x0000000307030211 */ /* 0x001fca00078208ff */
[----:B-1----:R-:W-:-:S05]  /*e7f0*/  @P0 IMAD.X R2, RZ, RZ, R2, P1 ;  /* 0x000000ffff020224 */ /* 0x002fca00008e0602 */
[----:B------:R-:W-:-:S04]  /*e800*/  @P0 LOP3.LUT R3, R3, R2, RZ, 0x3c, !PT ;  /* 0x0000000203030212 */ /* 0x000fc800078e3cff */
[----:B------:R-:W-:-:S04]  /*e810*/  @P0 LOP3.LUT R2, R3, R2, RZ, 0x3c, !PT ;  /* 0x0000000203020212 */ /* 0x000fc800078e3cff */
[----:B------:R-:W-:-:S05]  /*e820*/  @P0 LOP3.LUT R3, R3, R2, RZ, 0x3c, !PT ;  /* 0x0000000203030212 */ /* 0x000fca00078e3cff */
[----:B--23--:R0:W-:Y:S02]  /*e830*/  @P0 LDGSTS.E.BYPASS.LTC128B.128 [R6+0x23400], desc[UR50][R2.64], !P2 ;  /* 0x2340000002060fae */ /* 0x00c1e4000d101d72 */
.L_x_500:
[----:B------:R-:W-:-:S13]  /*e840*/  ISETP.GE.AND P0, PT, R28, 0x31, PT ;  /* 0x000000311c00780c */ /* 0x000fda0003f06270 */
[----:B01----:R-:W-:Y:S01]  /*e850*/  @P0 LEA R2, P1, R7, R0, 0x1 ;  /* 0x0000000007020211 */ /* 0x003fe200078208ff */
[----:B------:R-:W-:-:S04]  /*e860*/  @P0 IMAD R4, R4, 0x2, R17 ;  /* 0x0000000204040824 */ /* 0x000fc800078e0211 */
[----:B------:R-:W-:-:S05]  /*e870*/  @P0 IMAD.X R3, RZ, RZ, R5, P1 ;  /* 0x000000ffff030224 */ /* 0x000fca00008e0605 */
[----:B------:R-:W-:Y:S01]  /*e880*/  @!PT LDS RZ, [RZ] ;  /* 0x00000000fffff984 */ /* 0x000fe20000000800 */
[----:B------:R-:W-:Y:S01]  /*e890*/  @!PT LDS RZ, [RZ] ;  /* 0x00000000fffff984 */ /* 0x000fe20000000800 */
[----:B------:R-:W-:Y:S01]  /*e8a0*/  @!PT LDS RZ, [RZ] ;  /* 0x00000000fffff984 */ /* 0x000fe20000000800 */
[----:B------:R0:W-:Y:S01]  /*e8b0*/  @P0 LDGSTS.E.BYPASS.LTC128B.128 [R4+0x23c00], desc[UR50][R2.64], !P2 ;  /* 0x23c0000002040fae */ /* 0x0001e2000d101d72 */
[----:B------:R-:W-:Y:S01]  /*e8c0*/  PLOP3.LUT P0, PT, PT, PT, PT, 0x80, 0x0 ;  /* 0x000000000000781c */ /* 0x000fe20003f0f070 */
[----:B------:R-:W-:-:S12]  /*e8d0*/  NOP ;  /* 0x0000000000007918 */ /* 0x000fd80000000000 */
.L_x_429:
[----:B------:R-:W-:Y:S02]  /*e8e0*/  PLOP3.LUT P1, PT, P1, P0, PT, 0xa2, 0x0 ;  /* 0x000000000000781c */ /* 0x000fe40000f21472 */
[----:B------:R-:W-:-:S08]  /*e8f0*/  @P0 R2UR P1, UR4, R19 ;  /* 0x00000000130402ca */ /* 0x000fd00000020000 */
[----:B------:R-:W-:-:S05]  /*e900*/  @P0 PLOP3.LUT P0, PT, P1, PT, PT, 0x80, 0x0 ;  /* 0x000000000000081c */ /* 0x000fca0000f0f070 */
[----:B------:R-:W-:Y:S01]  /*e910*/  @!P1 SYNCS.ARRIVE.TRANS64.RED.A0T1 RZ, [UR4+0x28c30], RZ ;  /* 0x028c30ffffff99a7 */ /* 0x000fe20008200404 */
[----:B------:R-:W-:Y:S07]  /*e920*/  @!P1 ARRIVES.LDGSTSBAR.64.TRANSCNT [UR4+0x28c30] ;  /* 0x028c3000ff0099b0 */ /* 0x000fee0008000a84 */
[----:B------:R-:W-:Y:S05]  /*e930*/  @P0 BRA.U.ANY `(.L_x_429) ;  /* 0xfffffffd00e80947 */ /* 0x000fea000393ffff */
[----:B------:R-:W-:Y:S01]  /*e940*/  NOP ;  /* 0x0000000000007918 */ /* 0x000fe20000000000 */
[----:B------:R-:W-:-:S05]  /*e950*/  IMAD.U32 R0, RZ, RZ, UR36 ;  /* 0x00000024ff007e24 */ /* 0x000fca000f8e00ff */
[----:B------:R-:W-:-:S13]  /*e960*/  ISETP.NE.AND P2, PT, R0, 0x3, PT ;  /* 0x000000030000780c */ /* 0x000fda0003f45270 */
[----:B------:R-:W-:Y:S05]  /*e970*/  @!P2 BRA `(.L_x_430) ;  /* 0x000000000004a947 */ /* 0x000fea0003800000 */
[----:B------:R-:W-:Y:S01]  /*e980*/  BPT.TRAP 0x1 ;  /* 0x000000040000795c */ /* 0x000fe20000300000 */
.L_x_430:
[----:B------:R1:W5:Y:S01]  /*e990*/  LDL.LU R0, [R1+0x4] ;  /* 0x0000040001007983 */ /* 0x0003620000300800 */
[----:B------:R-:W-:Y:S01]  /*e9a0*/  LOP3.LUT P0, RZ, R16, 0x100, RZ, 0xc0, !PT ;  /* 0x0000010010ff7812 */ /* 0x000fe2000780c0ff */
[----:B------:R1:W-:Y:S02]  /*e9b0*/  SYNCS.ARRIVE.TRANS64.A1T0 RZ, [R19+URZ+0x28c30], RZ ;  /* 0x028c30ff13ff79a7 */ /* 0x0003e4000810003f */
[----:B0-----:R1:W5:Y:S10]  /*e9c0*/  LDL R3, [R1] ;  /* 0x0000000001037983 */ /* 0x0013740000100800 */
[----:B------:R-:W-:Y:S05]  /*e9d0*/  WARPSYNC.ALL ;  /* 0x0000000000007948 */ /* 0x000fea0003800000 */
[----:B------:R-:W-:Y:S01]  /*e9e0*/  SEL R2, R29, RZ, !P0 ;  /* 0x000000ff1d027207 */ /* 0x000fe20004000000 */
[----:B------:R-:W-:Y:S01]  /*e9f0*/  ULDC.64 UR4, c[0x0][0x298] ;  /* 0x0000a60000047ab9 */ /* 0x000fe20000000a00 */
[----:B------:R-:W-:Y:S01]  /*ea00*/  BSSY B6, `(.L_x_431) ;  /* 0x0000020000067945 */ /* 0x000fe20003800000 */
[----:B------:R-:W-:Y:S02]  /*ea10*/  IMAD.WIDE.U32 R4, R37, UR4, RZ ;  /* 0x0000000425047c25 */ /* 0x000fe4000f8e00ff */
[----:B------:R0:W-:Y:S02]  /*ea20*/  STL [R1+0x18], R2 ;  /* 0x0000180201007387 */ /* 0x0001e40000100800 */
[----:B0-----:R-:W-:Y:S01]  /*ea30*/  VIADD R2, R17, 0x20400 ;  /* 0x0002040011027836 */ /* 0x001fe20000000000 */
[----:B------:R-:W-:Y:S01]  /*ea40*/  BAR.SYNC.DEFER_BLOCKING 0x8, 0x100 ;  /* 0x0204000000007b1d */ /* 0x000fe20000010000 */
[----:B-----5:R-:W-:-:S03]  /*ea50*/  SEL R0, R0, RZ, !P0 ;  /* 0x000000ff00007207 */ /* 0x020fc60004000000 */
[----:B------:R-:W-:Y:S02]  /*ea60*/  LOP3.LUT P0, RZ, R2, 0x3ff, RZ, 0xc0, !PT ;  /* 0x000003ff02ff7812 */ /* 0x000fe4000780c0ff */
[----:B------:R-:W-:Y:S01]  /*ea70*/  PRMT R29, R3, 0x8880, RZ ;  /* 0x00008880031d7816 */ /* 0x000fe200000000ff */
[----:B------:R0:W-:Y:S03]  /*ea80*/  STL [R1+0x4], R0 ;  /* 0x0000040001007387 */ /* 0x0001e60000100800 */
[----:B------:R-:W-:Y:S01]  /*ea90*/  PRMT R29, R29, 0x7710, RZ ;  /* 0x000077101d1d7816 */ /* 0x000fe200000000ff */
[----:B------:R2:W-:Y:S01]  /*eaa0*/  STL.64 [R1+0x10], R4 ;  /* 0x0000100401007387 */ /* 0x0005e20000100a00 */
[----:B0-----:R-:W-:-:S05]  /*eab0*/  SHF.R.S32.HI R0, RZ, 0x1f, R37 ;  /* 0x0000001fff007819 */ /* 0x001fca0000011425 */
[----:B------:R-:W-:-:S04]  /*eac0*/  IMAD R0, R0, UR4, RZ ;  /* 0x0000000400007c24 */ /* 0x000fc8000f8e02ff */
[----:B------:R-:W-:-:S04]  /*ead0*/  IMAD R0, R37, UR5, R0 ;  /* 0x0000000525007c24 */ /* 0x000fc8000f8e0200 */
[----:B------:R-:W-:Y:S01]  /*eae0*/  IMAD.IADD R37, R5, 0x1, R0 ;  /* 0x0000000105257824 */ /* 0x000fe200078e0200 */
[----:B--2---:R-:W-:Y:S06]  /*eaf0*/  @!P0 BRA `(.L_x_432) ;  /* 0x0000000000408947 */ /* 0x004fec0003800000 */
        /* <DEDUP_REMOVED lines=15> */
[----:B01----:R-:W-:Y:S05]  /*ebf0*/  CALL.ABS.NOINC R2 ;  /* 0x0000000002007343 */ /* 0x003fea0003c00000 */
.L_x_432:
[----:B------:R-:W-:Y:S05]  /*ec00*/  BSYNC B6 ;  /* 0x0000000000067941 */ /* 0x000fea0003800000 */
.L_x_431:
[----:B------:R-:W2:Y:S01]  /*ec10*/  LDL.LU.64 R2, [R1+0x10] ;  /* 0x0000100001027983 */ /* 0x000ea20000300a00 */
[----:B------:R-:W0:Y:S01]  /*ec20*/  LDC R7, c[0x0][0x448] ;  /* 0x00011200ff077b82 */ /* 0x000e220000000800 */
[----:B------:R-:W-:Y:S02]  /*ec30*/  ULDC.64 UR4, c[0x0][0x2d8] ;  /* 0x0000b60000047ab9 */ /* 0x000fe40000000a00 */
[----:B------:R-:W3:Y:S04]  /*ec40*/  LDL.LU R21, [R1+0x4] ;  /* 0x0000040001157983 */ /* 0x000ee80000300800 */
[----:B------:R-:W4:Y:S04]  /*ec50*/  LDL.LU R20, [R1+0x18] ;  /* 0x0000180001147983 */ /* 0x000f280000300800 */
[----:B------:R0:W5:Y:S04]  /*ec60*/  LDL R10, [R1+0x8] ;  /* 0x00000800010a7983 */ /* 0x0001680000100800 */
[----:B------:R0:W5:Y:S02]  /*ec70*/  LDL R8, [R1+0x2c] ;  /* 0x00002c0001087983 */ /* 0x0001640000100800 */
[----:B0-----:R-:W-:-:S13]  /*ec80*/  ISETP.NE.AND P0, PT, R7, 0x1, PT ;  /* 0x000000010700780c */ /* 0x001fda0003f05270 */
[----:B------:R-:W0:Y:S01]  /*ec90*/  @P0 LDC R6, c[0x0][0x44c] ;  /* 0x00011300ff060b82 */ /* 0x000e220000000800 */
[----:B------:R-:W1:Y:S02]  /*eca0*/  S2R R9, SR_TID.X ;  /* 0x0000000000097919 */ /* 0x000e640000002100 */
[----:B-1----:R-:W-:-:S05]  /*ecb0*/  IMAD.SHL.U32 R9, R9, 0x8, RZ ;  /* 0x0000000809097824 */ /* 0x002fca00078e00ff */
[----:B------:R-:W-:Y:S01]  /*ecc0*/  LOP3.LUT R9, R9, 0x38, RZ, 0xc0, !PT ;  /* 0x0000003809097812 */ /* 0x000fe200078ec0ff */
[----:B--2---:R-:W-:Y:S02]  /*ecd0*/  IMAD.MOV.U32 R3, RZ, RZ, R37 ;  /* 0x000000ffff037224 */ /* 0x004fe400078e0025 */
[----:B------:R-:W-:-:S04]  /*ece0*/  IMAD.WIDE.U32 R2, R26, UR4, R2 ;  /* 0x000000041a027c25 */ /* 0x000fc8000f8e0002 */
[----:B------:R-:W-:Y:S01]  /*ecf0*/  IMAD R3, R26, UR5, R3 ;  /* 0x000000051a037c24 */ /* 0x000fe2000f8e0203 */
[----:B------:R-:W-:Y:S02]  /*ed00*/  ULDC.64 UR4, c[0x0][0x2e0] ;  /* 0x0000b80000047ab9 */ /* 0x000fe40000000a00 */
[----:B---3--:R-:W-:Y:S02]  /*ed10*/  IMAD R0, R21, UR4, RZ ;  /* 0x0000000415007c24 */ /* 0x008fe4000f8e02ff */
[----:B----4-:R-:W-:-:S04]  /*ed20*/  IMAD.WIDE.U32 R2, R20, UR4, R2 ;  /* 0x0000000414027c25 */ /* 0x010fc8000f8e0002 */
[----:B------:R-:W-:Y:S01]  /*ed30*/  IMAD R0, R20, UR5, R0 ;  /* 0x0000000514007c24 */ /* 0x000fe2000f8e0200 */
[----:B------:R-:W-:Y:S01]  /*ed40*/  ULDC.64 UR4, c[0x0][0x2d0] ;  /* 0x0000b40000047ab9 */ /* 0x000fe20000000a00 */
[----:B------:R-:W1:Y:S02]  /*ed50*/  S2R R20, SR_TID.X ;  /* 0x0000000000147919 */ /* 0x000e640000002100 */
[----:B------:R-:W-:Y:S02]  /*ed60*/  IMAD.IADD R3, R3, 0x1, R0 ;  /* 0x0000000103037824 */ /* 0x000fe400078e0200 */
[----:B------:R-:W2:Y:S01]  /*ed70*/  @P0 LDC R0, c[0x0][0x450] ;  /* 0x00011400ff000b82 */ /* 0x000ea20000000800 */
[----:B-1----:R-:W-:-:S05]  /*ed80*/  IMAD.SHL.U32 R20, R20, 0x10, RZ ;  /* 0x0000001014147824 */ /* 0x002fca00078e00ff */
[----:B------:R-:W-:-:S05]  /*ed90*/  LOP3.LUT R20, R36, 0x70, R20, 0xf8, !PT ;  /* 0x0000007024147812 */ /* 0x000fca00078ef814 */
[----:B------:R-:W-:-:S04]  /*eda0*/  IMAD R5, R25, 0x40, R20 ;  /* 0x0000004019057824 */ /* 0x000fc800078e0214 */
[----:B0-----:R-:W-:-:S04]  /*edb0*/  @P0 IMAD.HI.U32 R6, R5, R6, RZ ;  /* 0x0000000605060227 */ /* 0x001fc800078e00ff */
[----:B------:R-:W-:Y:S01]  /*edc0*/  IMAD.MOV.U32 R4, RZ, RZ, R5 ;  /* 0x000000ffff047224 */ /* 0x000fe200078e0005 */
[----:B--2---:R-:W-:-:S05]  /*edd0*/  @P0 SHF.R.U32.HI R4, RZ, R0, R6 ;  /* 0x00000000ff040219 */ /* 0x004fca0000011606 */
[----:B------:R-:W-:-:S04]  /*ede0*/  IMAD.MOV R0, RZ, RZ, -R4 ;  /* 0x000000ffff007224 */ /* 0x000fc800078e0a04 */
[----:B------:R-:W-:Y:S01]  /*edf0*/  IMAD R0, R7, R0, R5 ;  /* 0x0000000007007224 */ /* 0x000fe200078e0205 */
[----:B------:R-:W-:Y:S01]  /*ee00*/  SHF.R.S32.HI R5, RZ, 0x1f, R4 ;  /* 0x0000001fff057819 */ /* 0x000fe20000011404 */
[----:B------:R-:W-:-:S04]  /*ee10*/  IMAD.WIDE.U32 R2, R4, UR4, R2 ;  /* 0x0000000404027c25 */ /* 0x000fc8000f8e0002 */
[----:B------:R-:W-:-:S04]  /*ee20*/  IMAD R5, R5, UR4, RZ ;  /* 0x0000000405057c24 */ /* 0x000fc8000f8e02ff */
[----:B------:R-:W-:Y:S01]  /*ee30*/  IMAD R5, R4, UR5, R5 ;  /* 0x0000000504057c24 */ /* 0x000fe2000f8e0205 */
[----:B------:R-:W-:Y:S01]  /*ee40*/  SHF.R.S32.HI R4, RZ, 0x1f, R0 ;  /* 0x0000001fff047819 */ /* 0x000fe20000011400 */
[----:B------:R-:W-:Y:S02]  /*ee50*/  ULDC.64 UR4, c[0x0][0x2c8] ;  /* 0x0000b20000047ab9 */ /* 0x000fe40000000a00 */
[----:B------:R-:W-:Y:S02]  /*ee60*/  IMAD.IADD R3, R3, 0x1, R5 ;  /* 0x0000000103037824 */ /* 0x000fe400078e0205 */
        /* <DEDUP_REMOVED lines=11> */
[----:B------:R-:W0:Y:S01]  /*ef20*/  SHFL.IDX PT, R3, R0, RZ, 0x181f ;  /* 0x00181fff00037589 */ /* 0x000e2200000e0000 */
[----:B-----5:R-:W-:Y:S02]  /*ef30*/  IMAD R5, R10, R7, RZ ;  /* 0x000000070a057224 */ /* 0x020fe400078e02ff */
[----:B------:R-:W-:Y:S01]  /*ef40*/  IMAD R25, R25, 0x40, R36 ;  /* 0x0000004019197824 */ /* 0x000fe200078e0224 */
[----:B------:R-:W1:Y:S04]  /*ef50*/  SHFL.IDX PT, R2, R4, RZ, 0x181f ;  /* 0x00181fff04027589 */ /* 0x000e6800000e0000 */
[----:B------:R-:W-:-:S13]  /*ef60*/  ISETP.GE.AND P0, PT, R25, R5, PT ;  /* 0x000000051900720c */ /* 0x000fda0003f06270 */
[----:B0-----:R-:W-:-:S05]  /*ef70*/  @!P0 LEA R3, P2, R9, R3, 0x1 ;  /* 0x0000000309038211 */ /* 0x001fca00078408ff */
[----:B-1----:R-:W-:-:S05]  /*ef80*/  @!P0 IMAD.X R2, RZ, RZ, R2, P2 ;  /* 0x000000ffff028224 */ /* 0x002fca00010e0602 */
[----:B------:R-:W-:-:S04]  /*ef90*/  @!P0 LOP3.LUT R3, R3, R2, RZ, 0x3c, !PT ;  /* 0x0000000203038212 */ /* 0x000fc800078e3cff */
[----:B------:R-:W-:-:S04]  /*efa0*/  @!P0 LOP3.LUT R2, R3, R2, RZ, 0x3c, !PT ;  /* 0x0000000203028212 */ /* 0x000fc800078e3cff */
[----:B------:R-:W-:-:S05]  /*efb0*/  @!P0 LOP3.LUT R3, R3, R2, RZ, 0x3c, !PT ;  /* 0x0000000203038212 */ /* 0x000fca00078e3cff */
[----:B------:R-:W-:Y:S01]  /*efc0*/  @!PT LDS RZ, [RZ] ;  /* 0x00000000fffff984 */ /* 0x000fe20000000800 */
[----:B------:R0:W-:Y:S02]  /*efd0*/  @!P0 LDGSTS.E.BYPASS.LTC128B.128 [R8+0x20400], desc[UR50][R2.64], !P1 ;  /* 0x2040000002088fae */ /* 0x0001e4000c901d72 */
[----:B0-----:R-:W-:Y:S02]  /*efe0*/  VIADD R2, R25, 0x10 ;  /* 0x0000001019027836 */ /* 0x001fe40000000000 */
[----:B------:R-:W0:Y:S03]  /*eff0*/  SHFL.IDX PT, R3, R0, 0x1, 0x181f ;  /* 0x00381f0000037f89 */ /* 0x000e2600000e0000 */
[----:B------:R-:W-:Y:S02]  /*f000*/  ISETP.GE.AND P0, PT, R2, R5, PT ;  /* 0x000000050200720c */ /* 0x000fe40003f06270 */
[----:B------:R-:W1:Y:S11]  /*f010*/  SHFL.IDX PT, R2, R4, 0x1, 0x181f ;  /* 0x00381f0004027f89 */ /* 0x000e7600000e0000 */
[----:B0-----:R-:W-:-:S05]  /*f020*/  @!P0 LEA R3, P2, R9, R3, 0x1 ;  /* 0x0000000309038211 */ /* 0x001fca00078408ff */
[----:B-1----:R-:W-:-:S05]  /*f030*/  @!P0 IMAD.X R2, RZ, RZ, R2, P2 ;  /* 0x000000ffff028224 */ /* 0x002fca00010e0602 */
[----:B------:R-:W-:-:S04]  /*f040*/  @!P0 LOP3.LUT R3, R3, R2, RZ, 0x3c, !PT ;  /* 0x0000000203038212 */ /* 0x000fc800078e3cff */
[----:B------:R-:W-:-:S04]  /*f050*/  @!P0 LOP3.LUT R2, R3, R2, RZ, 0x3c, !PT ;  /* 0x0000000203028212 */ /* 0x000fc800078e3cff */
[----:B------:R-:W-:-:S05]  /*f060*/  @!P0 LOP3.LUT R3, R3, R2, RZ, 0x3c, !PT ;  /* 0x0000000203038212 */ /* 0x000fca00078e3cff */
[----:B------:R0:W-:Y:S02]  /*f070*/  @!P0 LDGSTS.E.BYPASS.LTC128B.128 [R8+0x20c00], desc[UR50][R2.64], !P1 ;  /* 0x20c0000002088fae */ /* 0x0001e4000c901d72 */
[----:B0-----:R-:W-:Y:S02]  /*f080*/  VIADD R2, R25, 0x20 ;  /* 0x0000002019027836 */ /* 0x001fe40000000000 */
[----:B------:R-:W0:Y:S03]  /*f090*/  SHFL.IDX PT, R3, R0, 0x2, 0x181f ;  /* 0x00581f0000037f89 */ /* 0x000e2600000e0000 */
[----:B------:R-:W-:Y:S01]  /*f0a0*/  ISETP.GE.AND P0, PT, R2, R5, PT ;  /* 0x000000050200720c */ /* 0x000fe20003f06270 */
[----:B------:R-:W-:Y:S04]  /*f0b0*/  SHFL.IDX PT, R0, R0, 0x3, 0x181f ;  /* 0x00781f0000007f89 */ /* 0x000fe800000e0000 */
[----:B------:R-:W1:Y:S04]  /*f0c0*/  SHFL.IDX PT, R2, R4, 0x2, 0x181f ;  /* 0x00581f0004027f89 */ /* 0x000e6800000e0000 */
[----:B------:R-:W2:Y:S04]  /*f0d0*/  SHFL.IDX PT, R4, R4, 0x3, 0x181f ;  /* 0x00781f0004047f89 */ /* 0x000ea800000e0000 */
[----:B0-----:R-:W-:-:S05]  /*f0e0*/  @!P0 LEA R3, P2, R9, R3, 0x1 ;  /* 0x0000000309038211 */ /* 0x001fca00078408ff */
[----:B-1----:R-:W-:-:S05]  /*f0f0*/  @!P0 IMAD.X R2, RZ, RZ, R2, P2 ;  /* 0x000000ffff028224 */ /* 0x002fca00010e0602 */
[----:B------:R-:W-:-:S04]  /*f100*/  @!P0 LOP3.LUT R3, R3, R2, RZ, 0x3c, !PT ;  /* 0x0000000203038212 */ /* 0x000fc800078e3cff */
[----:B------:R-:W-:-:S04]  /*f110*/  @!P0 LOP3.LUT R2, R3, R2, RZ, 0x3c, !PT ;  /* 0x0000000203028212 */ /* 0x000fc800078e3cff */
[----:B------:R-:W-:-:S05]  /*f120*/  @!P0 LOP3.LUT R3, R3, R2, RZ, 0x3c, !PT ;  /* 0x0000000203038212 */ /* 0x000fca00078e3cff */
[----:B--2---:R1:W-:Y:S02]  /*f130*/  @!P0 LDGSTS.E.BYPASS.LTC128B.128 [R8+0x21400], desc[UR50][R2.64], !P1 ;  /* 0x2140000002088fae */ /* 0x0043e4000c901d72 */
.L_x_509:
[----:B------:R-:W-:-:S05]  /*f140*/  VIADD R25, R25, 0x30 ;  /* 0x0000003019197836 */ /* 0x000fca0000000000 */
[----:B------:R-:W-:-:S13]  /*f150*/  ISETP.GE.AND P0, PT, R25, R5, PT ;  /* 0x000000051900720c */ /* 0x000fda0003f06270 */
[----:B01----:R-:W-:-:S05]  /*f160*/  @!P0 LEA R2, P2, R9, R0, 0x1 ;  /* 0x0000000009028211 */ /* 0x003fca00078408ff */
[----:B------:R-:W-:-:S05]  /*f170*/  @!P0 IMAD.X R3, RZ, RZ, R4, P2 ;  /* 0x000000ffff038224 */ /* 0x000fca00010e0604 */
[----:B------:R-:W-:Y:S01]  /*f180*/  @!PT LDS RZ, [RZ] ;  /* 0x00000000fffff984 */ /* 0x000fe20000000800 */
[----:B------:R-:W-:Y:S01]  /*f190*/  @!PT LDS RZ, [RZ] ;  /* 0x00000000fffff984 */ /* 0x000fe20000000800 */
[----:B------:R-:W-:Y:S01]  /*f1a0*/  @!PT LDS RZ, [RZ] ;  /* 0x00000000fffff984 */ /* 0x000fe20000000800 */
[----:B------:R0:W-:Y:S01]  /*f1b0*/  @!P0 LDGSTS.E.BYPASS.LTC128B.128 [R8+0x21c00], desc[UR50][R2.64], !P1 ;  /* 0x21c0000002088fae */ /* 0x0001e2000c901d72 */
[----:B------:R-:W-:Y:S01]  /*f1c0*/  PLOP3.LUT P0, PT, PT, PT, PT, 0x80, 0x0 ;  /* 0x000000000000781c */ /* 0x000fe20003f0f070 */
[----:B------:R-:W-:-:S12]  /*f1d0*/  NOP ;  /* 0x0000000000007918 */ /* 0x000fd80000000000 */
.L_x_434:
[----:B------:R-:W-:Y:S02]  /*f1e0*/  PLOP3.LUT P1, PT, P1, P0, PT, 0xa2, 0x0 ;  /* 0x000000000000781c */ /* 0x000fe40000f21472 */
[----:B------:R-:W-:-:S08]  /*f1f0*/  @P0 R2UR P1, UR4, R17 ;  /* 0x00000000110402ca */ /* 0x000fd00000020000 */
[----:B------:R-:W-:-:S05]  /*f200*/  @P0 PLOP3.LUT P0, PT, P1, PT, PT, 0x80, 0x0 ;  /* 0x000000000000081c */ /* 0x000fca0000f0f070 */
[----:B------:R-:W-:Y:S01]  /*f210*/  @!P1 SYNCS.ARRIVE.TRANS64.RED.A0T1 RZ, [UR4+0x28c00], RZ ;  /* 0x028c00ffffff99a7 */ /* 0x000fe20008200404 */
[----:B------:R-:W-:Y:S07]  /*f220*/  @!P1 ARRIVES.LDGSTSBAR.64.TRANSCNT [UR4+0x28c00] ;  /* 0x028c0000ff0099b0 */ /* 0x000fee0008000a84 */
[----:B------:R-:W-:Y:S05]  /*f230*/  @P0 BRA.U.ANY `(.L_x_434) ;  /* 0xfffffffd00e80947 */ /* 0x000fea000393ffff */
[----:B0-----:R-:W2:Y:S02]  /*f240*/  LDL.LU R2, [R1+0x24] ;  /* 0x0000240001027983 */ /* 0x001ea40000300800 */
[----:B--2---:R-:W-:-:S05]  /*f250*/  VIADD R2, R2, 0x1 ;  /* 0x0000000102027836 */ /* 0x004fca0000000000 */
[----:B------:R0:W-:Y:S01]  /*f260*/  STL [R1+0x24], R2 ;  /* 0x0000240201007387 */ /* 0x0001e20000100800 */
[----:B------:R-:W-:-:S04]  /*f270*/  LEA.HI R0, R2, R2, RZ, 0x1 ;  /* 0x0000000202007211 */ /* 0x000fc800078f08ff */
[----:B------:R-:W-:-:S05]  /*f280*/  LOP3.LUT R0, R0, 0xfffffffe, RZ, 0xc0, !PT ;  /* 0xfffffffe00007812 */ /* 0x000fca00078ec0ff */
[----:B------:R-:W-:-:S05]  /*f290*/  IMAD.IADD R0, R2, 0x1, -R0 ;  /* 0x0000000102007824 */ /* 0x000fca00078e0a00 */
[----:B------:R-:W-:Y:S01]  /*f2a0*/  SHF.L.U32 R0, R0, 0x1f, RZ ;  /* 0x0000001f00007819 */ /* 0x000fe200000006ff */
[----:B------:R-:W-:Y:S01]  /*f2b0*/  NOP ;  /* 0x0000000000007918 */ /* 0x000fe20000000000 */
[----:B------:R0:W-:Y:S01]  /*f2c0*/  SYNCS.ARRIVE.TRANS64.A1T0 RZ, [R17+URZ+0x28c00], RZ ;  /* 0x028c00ff11ff79a7 */ /* 0x0001e2000810003f */
[----:B------:R-:W-:Y:S01]  /*f2d0*/  BSSY B0, `(.L_x_435) ;  /* 0x0000003000007945 */ /* 0x000fe20003800000 */
[----:B------:R-:W1:Y:S03]  /*f2e0*/  SYNCS.PHASECHK.TRANS64.TRYWAIT P0, [R17+URZ+0x28c20], R0 ;  /* 0x028c2000110075a7 */ /* 0x000e66000800017f */
[----:B01----:R-:W-:Y:S05]  /*f2f0*/  @!P0 BRA `(.L_x_436) ;  /* 0x0000003800308947 */ /* 0x003fea0003800000 */
.L_x_510:
[----:B------:R-:W-:Y:S05]  /*f300*/  BSYNC B0 ;  /* 0x0000000000007941 */ /* 0x000fea0003800000 */
.L_x_435:
[----:B------:R-:W-:-:S05]  /*f310*/  IMAD.U32 R2, RZ, RZ, UR36 ;  /* 0x00000024ff027e24 */ /* 0x000fca000f8e00ff */
[----:B------:R-:W-:-:S13]  /*f320*/  ISETP.NE.AND P0, PT, R2, 0x3, PT ;  /* 0x000000030200780c */ /* 0x000fda0003f05270 */
[----:B------:R-:W-:Y:S05]  /*f330*/  @!P0 BRA `(.L_x_437) ;  /* 0x0000000000048947 */ /* 0x000fea0003800000 */
[----:B------:R-:W-:Y:S01]  /*f340*/  BPT.TRAP 0x1 ;  /* 0x000000040000795c */ /* 0x000fe20000300000 */
.L_x_437:
[----:B0-----:R-:W-:Y:S01]  /*f350*/  SHF.L.U32 R0, R22, 0x1f, RZ ;  /* 0x0000001f16007819 */ /* 0x001fe200000006ff */
[----:B------:R-:W-:Y:S03]  /*f360*/  BSSY B0, `(.L_x_438) ;  /* 0x0000003000007945 */ /* 0x000fe60003800000 */
[----:B------:R-:W0:Y:S02]  /*f370*/  SYNCS.PHASECHK.TRANS64.TRYWAIT P0, [R19+URZ+0x28c60], R0 ;  /* 0x028c6000130075a7 */ /* 0x000e24000800017f */
[----:B0-----:R-:W-:Y:S05]  /*f380*/  @!P0 BRA `(.L_x_439) ;  /* 0x0000003800208947 */ /* 0x001fea0003800000 */
.L_x_511:
[----:B------:R-:W-:Y:S05]  /*f390*/  BSYNC B0 ;  /* 0x0000000000007941 */ /* 0x000fea0003800000 */
.L_x_438:
[----:B------:R-:W0:Y:S01]  /*f3a0*/  LDL.LU R2, [R1+0x1c] ;  /* 0x00001c0001027983 */ /* 0x000e220000300800 */
[----:B------:R-:W-:Y:S01]  /*f3b0*/  ULDC.64 UR4, c[0x0][0x328] ;  /* 0x0000ca0000047ab9 */ /* 0x000fe20000000a00 */
[----:B------:R-:W-:Y:S02]  /*f3c0*/  ULDC.64 UR6, c[0x0][0x318] ;  /* 0x0000c60000067ab9 */ /* 0x000fe40000000a00 */
[----:B------:R-:W2:Y:S01]  /*f3d0*/  LDL.LU R4, [R1+0x20] ;  /* 0x0000200001047983 */ /* 0x000ea20000300800 */
[----:B------:R-:W-:Y:S02]  /*f3e0*/  IMAD R5, R18, 0x8000, R33 ;  /* 0x0000800012057824 */ /* 0x000fe400078e0221 */
[----:B0-----:R-:W-:Y:S02]  /*f3f0*/  IMAD R0, R2, UR4, RZ ;  /* 0x0000000402007c24 */ /* 0x001fe4000f8e02ff */
[----:B------:R-:W-:-:S04]  /*f400*/  IMAD.WIDE.U32 R2, R35, UR4, RZ ;  /* 0x0000000423027c25 */ /* 0x000fc8000f8e00ff */
[----:B------:R-:W-:Y:S01]  /*f410*/  IMAD R0, R35, UR5, R0 ;  /* 0x0000000523007c24 */ /* 0x000fe2000f8e0200 */
[----:B------:R-:W-:-:S03]  /*f420*/  ULDC.64 UR4, c[0x0][0x338] ;  /* 0x0000ce0000047ab9 */ /* 0x000fc60000000a00 */
[----:B------:R-:W-:Y:S02]  /*f430*/  IMAD.IADD R3, R3, 0x1, R0 ;  /* 0x0000000103037824 */ /* 0x000fe400078e0200 */
[----:B--2---:R-:W-:Y:S02]  /*f440*/  IMAD R0, R4, UR4, RZ ;  /* 0x0000000404007c24 */ /* 0x004fe4000f8e02ff */
[----:B------:R-:W-:-:S04]  /*f450*/  IMAD.WIDE.U32 R2, R34, UR4, R2 ;  /* 0x0000000422027c25 */ /* 0x000fc8000f8e0002 */
[----:B------:R-:W-:Y:S01]  /*f460*/  IMAD R0, R34, UR5, R0 ;  /* 0x0000000522007c24 */ /* 0x000fe2000f8e0200 */
[----:B------:R-:W-:-:S03]  /*f470*/  ULDC.64 UR4, c[0x0][0x330] ;  /* 0x0000cc0000047ab9 */ /* 0x000fc60000000a00 */
[----:B------:R-:W-:Y:S02]  /*f480*/  IMAD.IADD R3, R3, 0x1, R0 ;  /* 0x0000000103037824 */ /* 0x000fe400078e0200 */
[----:B------:R-:W-:Y:S01]  /*f490*/  IMAD.WIDE.U32 R2, R26, UR4, R2 ;  /* 0x000000041a027c25 */ /* 0x000fe2000f8e0002 */
[----:B------:R-:W-:-:S03]  /*f4a0*/  UMOV UR4, 0xffffffff ;  /* 0xffffffff00047882 */ /* 0x000fc60000000000 */
[----:B------:R-:W-:Y:S01]  /*f4b0*/  IMAD R6, R26, UR5, R3 ;  /* 0x000000051a067c24 */ /* 0x000fe2000f8e0203 */
[----:B------:R-:W-:-:S04]  /*f4c0*/  LEA R4, P0, R2, UR6, 0x1 ;  /* 0x0000000602047c11 */ /* 0x000fc8000f8008ff */
[----:B------:R-:W-:Y:S01]  /*f4d0*/  LEA.HI.X R6, R2, UR7, R6, 0x1, P0 ;  /* 0x0000000702067c11 */ /* 0x000fe200080f0c06 */
[----:B------:R-:W-:Y:S08]  /*f4e0*/  BRA.DIV UR4, `(.L_x_440) ;  /* 0x0000003604dc7947 */ /* 0x000ff0000b800000 */
[----:B------:R-:W2:Y:S01]  /*f4f0*/  LDL R3, [R1] ;  /* 0x0000000001037983 */ /* 0x000ea20000100800 */
[----:B------:R-:W-:Y:S01]  /*f500*/  IMAD R5, R5, 0x2, R17 ;  /* 0x0000000205057824 */ /* 0x000fe200078e0211 */
[C---:B------:R-:W-:Y:S01]  /*f510*/  LOP3.LUT P5, RZ, R29.reuse, 0x2, RZ, 0xc0, !PT ;  /* 0x000000021dff7812 */ /* 0x040fe200078ac0ff */
[----:B------:R-:W0:Y:S01]  /*f520*/  S2R R7, SR_TID.X ;  /* 0x0000000000077919 */ /* 0x000e220000002100 */
[C---:B------:R-:W-:Y:S02]  /*f530*/  LOP3.LUT P4, RZ, R29.reuse, 0x4, RZ, 0xc0, !PT ;  /* 0x000000041dff7812 */ /* 0x040fe4000788c0ff */
[C---:B------:R-:W-:Y:S01]  /*f540*/  LOP3.LUT P3, RZ, R29.reuse, 0x8, RZ, 0xc0, !PT ;  /* 0x000000081dff7812 */ /* 0x040fe2000786c0ff */
[----:B------:R-:W1:Y:S01]  /*f550*/  SHFL.IDX PT, R2, R4, RZ, 0x181f ;  /* 0x00181fff04027589 */ /* 0x000e6200000e0000 */
[----:B------:R-:W-:Y:S02]  /*f560*/  LOP3.LUT R16, R16, 0xfffffeff, RZ, 0xc0, !PT ;  /* 0xfffffeff10107812 */ /* 0x000fe400078ec0ff */
[----:B------:R-:W-:Y:S01]  /*f570*/  LOP3.LUT P2, RZ, R29, 0x10, RZ, 0xc0, !PT ;  /* 0x000000101dff7812 */ /* 0x000fe2000784c0ff */
[----:B0-----:R-:W-:-:S05]  /*f580*/  IMAD.SHL.U32 R7, R7, 0x8, RZ ;  /* 0x0000000807077824 */ /* 0x001fca00078e00ff */
[----:B------:R-:W-:-:S05]  /*f590*/  LOP3.LUT R7, R7, 0x38, RZ, 0xc0, !PT ;  /* 0x0000003807077812 */ /* 0x000fca00078ec0ff */
[----:B------:R-:W-:Y:S01]  /*f5a0*/  IMAD.SHL.U32 R0, R7, 0x2, RZ ;  /* 0x0000000207007824 */ /* 0x000fe200078e00ff */
[----:B------:R-:W-:-:S04]  /*f5b0*/  LOP3.LUT R7, R29, 0x1, RZ, 0xc0, !PT ;  /* 0x000000011d077812 */ /* 0x000fc800078ec0ff */
[----:B-1----:R-:W-:Y:S02]  /*f5c0*/  IADD3 R2, P0, R2, R0, RZ ;  /* 0x0000000002027210 */ /* 0x002fe40007f1e0ff */
[----:B------:R-:W-:-:S13]  /*f5d0*/  ISETP.NE.U32.AND P1, PT, R7, 0x1, PT ;  /* 0x000000010700780c */ /* 0x000fda0003f25070 */
[----:B------:R-:W-:-:S04]  /*f5e0*/  @P1 LOP3.LUT R16, R16, 0x100, RZ, 0xfc, !PT ;  /* 0x0000010010101812 */ /* 0x000fc800078efcff */
[----:B------:R-:W-:Y:S01]  /*f5f0*/  LOP3.LUT R16, R16, 0xfffffdff, RZ, 0xc0, !PT ;  /* 0xfffffdff10107812 */ /* 0x000fe200078ec0ff */
[----:B--2---:R-:W-:Y:S02]  /*f600*/  IMAD.MOV.U32 R8, RZ, RZ, R3 ;  /* 0x000000ffff087224 */ /* 0x004fe400078e0003 */
[----:B------:R-:W0:Y:S03]  /*f610*/  SHFL.IDX PT, R3, R6, RZ, 0x181f ;  /* 0x00181fff06037589 */ /* 0x000e2600000e0000 */
[----:B------:R-:W-:Y:S01]  /*f620*/  PRMT R7, R8, 0x8880, RZ ;  /* 0x0000888008077816 */ /* 0x000fe200000000ff */
[----:B0-----:R-:W-:Y:S01]  /*f630*/  IMAD.X R3, RZ, RZ, R3, P0 ;  /* 0x000000ffff037224 */ /* 0x001fe200000e0603 */
[----:B------:R-:W-:Y:S02]  /*f640*/  ISETP.LT.OR P0, PT, R28, 0x1, P1 ;  /* 0x000000011c00780c */ /* 0x000fe40000f01670 */
[----:B------:R-:W-:-:S04]  /*f650*/  LOP3.LUT P1, RZ, R29, 0x20, RZ, 0xc0, !PT ;  /* 0x000000201dff7812 */ /* 0x000fc8000782c0ff */
[----:B------:R-:W-:-:S07]  /*f660*/  ISETP.LT.OR P6, PT, R28, 0x1, !P1 ;  /* 0x000000011c00780c */ /* 0x000fce0004fc1670 */
[----:B------:R-:W-:Y:S01]  /*f670*/  @!PT LDS RZ, [RZ] ;  /* 0x00000000fffff984 */ /* 0x000fe20000000800 */
        /* <DEDUP_REMOVED lines=9> */
[----:B------:R-:W-:-:S03]  /*f710*/  LOP3.LUT P0, RZ, R29, 0x40, RZ, 0xc0, !PT ;  /* 0x000000401dff7812 */ /* 0x000fc6000780c0ff */
[----:B------:R-:W-:Y:S01]  /*f720*/  LDGSTS.E.BYPASS.LTC128B.128 [R5+0xa400], desc[UR50][R2.64+0x280], !P6 ;  /* 0x0a40028002057fae */ /* 0x000fe2000f101d72 */
[----:B------:R-:W-:-:S13]  /*f730*/  ISETP.LT.OR P6, PT, R28, 0x1, !P0 ;  /* 0x000000011c00780c */ /* 0x000fda00047c1670 */
[----:B------:R-:W-:Y:S01]  /*f740*/  LDGSTS.E.BYPASS.LTC128B.128 [R5+0xc400], desc[UR50][R2.64+0x300], !P6 ;  /* 0x0c40030002057fae */ /* 0x000fe2000f101d72 */
[----:B------:R-:W-:-:S03]  /*f750*/  ISETP.GT.AND P6, PT, R7, -0x1, PT ;  /* 0xffffffff0700780c */ /* 0x000fc60003fc4270 */
[----:B------:R-:W-:Y:S10]  /*f760*/  SHFL.IDX PT, R7, R6, 0x2, 0x181f ;  /* 0x00581f0006077f89 */ /* 0x000ff400000e0000 */
[----:B------:R-:W-:-:S02]  /*f770*/  @P6 LOP3.LUT R16, R16, 0x200, RZ, 0xfc, !PT ;  /* 0x0000020010106812 */ /* 0x000fc400078efcff */
[----:B------:R-:W-:-:S13]  /*f780*/  ISETP.LT.OR P6, PT, R28, 0x1, P6 ;  /* 0x000000011c00780c */ /* 0x000fda00037c1670 */
[----:B------:R0:W-:Y:S04]  /*f790*/  LDGSTS.E.BYPASS.LTC128B.128 [R5+0xe400], desc[UR50][R2.64+0x380], !P6 ;  /* 0x0e40038002057fae */ /* 0x0001e8000f101d72 */
[----:B0-----:R-:W0:Y:S04]  /*f7a0*/  SHFL.IDX PT, R2, R4, 0x1, 0x181f ;  /* 0x00381f0004027f89 */ /* 0x001e2800000e0000 */
[----:B------:R-:W1:Y:S04]  /*f7b0*/  SHFL.IDX PT, R3, R6, 0x1, 0x181f ;  /* 0x00381f0006037f89 */ /* 0x000e6800000e0000 */
[----:B------:R-:W-:Y:S01]  /*f7c0*/  SHFL.IDX PT, R6, R6, 0x3, 0x181f ;  /* 0x00781f0006067f89 */ /* 0x000fe200000e0000 */
[----:B0-----:R-:W-:-:S05]  /*f7d0*/  IADD3 R2, P6, R2, R0, RZ ;  /* 0x0000000002027210 */ /* 0x001fca0007fde0ff */
[----:B-1----:R-:W-:Y:S01]  /*f7e0*/  IMAD.X R3, RZ, RZ, R3, P6 ;  /* 0x000000ffff037224 */ /* 0x002fe200030e0603 */
        /* <DEDUP_REMOVED lines=17> */
[----:B------:R0:W-:Y:S04]  /*f900*/  LDGSTS.E.BYPASS.LTC128B.128 [R5+0xec00], desc[UR50][R2.64+0x380], !P6 ;  /* 0x0ec0038002057fae */ /* 0x0001e8000f101d72 */
[----:B0-----:R-:W0:Y:S02]  /*f910*/  SHFL.IDX PT, R2, R4, 0x2, 0x181f ;  /* 0x00581f0004027f89 */ /* 0x001e2400000e0000 */
[----:B0-----:R-:W-:-:S05]  /*f920*/  IADD3 R2, P6, R2, R0, RZ ;  /* 0x0000000002027210 */ /* 0x001fca0007fde0ff */
        /* <DEDUP_REMOVED lines=19> */
[----:B0-----:R0:W1:Y:S02]  /*fa60*/  SHFL.IDX PT, R2, R4, 0x3, 0x181f ;  /* 0x00781f0004027f89 */ /* 0x00106400000e0000 */
.L_x_521:
[C---:B------:R-:W-:Y:S02]  /*fa70*/  LOP3.LUT P6, RZ, R16.reuse, 0x100, RZ, 0xc0, !PT ;  /* 0x0000010010ff7812 */ /* 0x040fe400078cc0ff */
[----:B------:R-:W-:Y:S02]  /*fa80*/  LOP3.LUT R16, R16, 0xffffefff, RZ, 0xc0, !PT ;  /* 0xffffefff10107812 */ /* 0x000fe400078ec0ff */
[C---:B------:R-:W-:Y:S02]  /*fa90*/  ISETP.LT.OR P6, PT, R28.reuse, 0x31, P6 ;  /* 0x000000311c00780c */ /* 0x040fe400037c1670 */
[----:B------:R-:W-:-:S11]  /*faa0*/  ISETP.LT.OR P5, PT, R28, 0x31, !P5 ;  /* 0x000000311c00780c */ /* 0x000fd60006fa1670 */
[----:B------:R-:W-:Y:S02]  /*fab0*/  @P6 LOP3.LUT R16, R16, 0x1000, RZ, 0xfc, !PT ;  /* 0x0000100010106812 */ /* 0x000fe400078efcff */
[----:B------:R-:W-:Y:S02]  /*fac0*/  ISETP.LT.OR P6, PT, R28, 0x31, !P4 ;  /* 0x000000311c00780c */ /* 0x000fe400067c1670 */
[----:B------:R-:W-:Y:S02]  /*fad0*/  LOP3.LUT R16, R16, 0xffffbfff, RZ, 0xc0, !PT ;  /* 0xffffbfff10107812 */ /* 0x000fe400078ec0ff */
[----:B------:R-:W-:Y:S02]  /*fae0*/  ISETP.LT.OR P4, PT, R28, 0x31, !P2 ;  /* 0x000000311c00780c */ /* 0x000fe40005781670 */
[----:B------:R-:W-:Y:S02]  /*faf0*/  LOP3.LUT R16, R16, 0xfffffeff, RZ, 0xc0, !PT ;  /* 0xfffffeff10107812 */ /* 0x000fe400078ec0ff */
[----:B------:R-:W-:-:S02]  /*fb00*/  ISETP.LT.OR P2, PT, R28, 0x31, !P0 ;  /* 0x000000311c00780c */ /* 0x000fc40004741670 */
[----:B------:R-:W-:Y:S02]  /*fb10*/  @P5 LOP3.LUT R16, R16, 0x100, RZ, 0xfc, !PT ;  /* 0x0000010010105812 */ /* 0x000fe400078efcff */
[----:B-1----:R-:W-:Y:S02]  /*fb20*/  IADD3 R2, P0, R2, R0, RZ ;  /* 0x0000000002027210 */ /* 0x002fe40007f1e0ff */
[----:B------:R-:W-:Y:S02]  /*fb30*/  @P6 LOP3.LUT R16, R16, 0x4000, RZ, 0xfc, !PT ;  /* 0x0000400010106812 */ /* 0x000fe400078efcff */
[----:B------:R-:W-:Y:S01]  /*fb40*/  ISETP.LT.OR P5, PT, R28, 0x31, !P3 ;  /* 0x000000311c00780c */ /* 0x000fe20005fa1670 */
[----:B------:R-:W-:Y:S01]  /*fb50*/  IMAD.X R3, RZ, RZ, R6, P0 ;  /* 0x000000ffff037224 */ /* 0x000fe200000e0606 */
[C---:B------:R-:W-:Y:S02]  /*fb60*/  LOP3.LUT P6, RZ, R16.reuse, 0x1000, RZ, 0xc0, !PT ;  /* 0x0000100010ff7812 */ /* 0x040fe400078cc0ff */
[----:B------:R-:W-:-:S02]  /*fb70*/  LOP3.LUT P0, RZ, R16, 0x100, RZ, 0xc0, !PT ;  /* 0x0000010010ff7812 */ /* 0x000fc4000780c0ff */
[----:B------:R-:W-:Y:S02]  /*fb80*/  ISETP.LT.OR P3, PT, R28, 0x31, !P1 ;  /* 0x000000311c00780c */ /* 0x000fe40004f61670 */
[----:B------:R-:W-:-:S04]  /*fb90*/  LOP3.LUT P1, RZ, R16, 0x200, RZ, 0xc0, !PT ;  /* 0x0000020010ff7812 */ /* 0x000fc8000782c0ff */
[----:B------:R-:W-:-:S03]  /*fba0*/  ISETP.LT.OR P1, PT, R28, 0x31, P1 ;  /* 0x000000311c00780c */ /* 0x000fc60000f21670 */
[----:B------:R-:W-:Y:S01]  /*fbb0*/  @!PT LDS RZ, [RZ] ;  /* 0x00000000fffff984 */ /* 0x000fe20000000800 */
[----:B------:R-:W-:Y:S01]  /*fbc0*/  @!PT LDS RZ, [RZ] ;  /* 0x00000000fffff984 */ /* 0x000fe20000000800 */
[----:B------:R-:W-:Y:S01]  /*fbd0*/  @!PT LDS RZ, [RZ] ;  /* 0x00000000fffff984 */ /* 0x000fe20000000800 */
[----:B------:R1:W-:Y:S01]  /*fbe0*/  LDGSTS.E.BYPASS.LTC128B.128 [R5+0x1c00], desc[UR50][R2.64], !P6 ;  /* 0x01c0000002057fae */ /* 0x0003e2000f101d72 */
[----:B------:R-:W-:-:S03]  /*fbf0*/  LOP3.LUT P6, RZ, R16, 0x4000, RZ, 0xc0, !PT ;  /* 0x0000400010ff7812 */ /* 0x000fc600078cc0ff */
[----:B------:R1:W-:Y:S01]  /*fc00*/  LDGSTS.E.BYPASS.LTC128B.128 [R5+0x3c00], desc[UR50][R2.64+0x80], !P0 ;  /* 0x03c0008002057fae */ /* 0x0003e2000c101d72 */
[----:B------:R-:W-:-:S09]  /*fc10*/  PLOP3.LUT P0, PT, PT, PT, PT, 0x80, 0x0 ;  /* 0x000000000000781c */ /* 0x000fd20003f0f070 */
[----:B------:R1:W-:Y:S04]  /*fc20*/  LDGSTS.E.BYPASS.LTC128B.128 [R5+0x5c00], desc[UR50][R2.64+0x100], !P6 ;  /* 0x05c0010002057fae */ /* 0x0003e8000f101d72 */
[----:B------:R1:W-:Y:S04]  /*fc30*/  LDGSTS.E.BYPASS.LTC128B.128 [R5+0x7c00], desc[UR50][R2.64+0x180], !P5 ;  /* 0x07c0018002057fae */ /* 0x0003e8000e901d72 */
[----:B------:R1:W-:Y:S04]  /*fc40*/  LDGSTS.E.BYPASS.LTC128B.128 [R5+0x9c00], desc[UR50][R2.64+0x200], !P4 ;  /* 0x09c0020002057fae */ /* 0x0003e8000e101d72 */
[----:B------:R1:W-:Y:S04]  /*fc50*/  LDGSTS.E.BYPASS.LTC128B.128 [R5+0xbc00], desc[UR50][R2.64+0x280], !P3 ;  /* 0x0bc0028002057fae */ /* 0x0003e8000d901d72 */
[----:B------:R1:W-:Y:S04]  /*fc60*/  LDGSTS.E.BYPASS.LTC128B.128 [R5+0xdc00], desc[UR50][R2.64+0x300], !P2 ;  /* 0x0dc0030002057fae */ /* 0x0003e8000d101d72 */
[----:B------:R1:W-:Y:S01]  /*fc70*/  LDGSTS.E.BYPASS.LTC128B.128 [R5+0xfc00], desc[UR50][R2.64+0x380], !P1 ;  /* 0x0fc0038002057fae */ /* 0x0003e2000c901d72 */
[----:B------:R-:W-:Y:S01]  /*fc80*/  NOP ;  /* 0x0000000000007918 */ /* 0x000fe20000000000 */
.L_x_441:
[----:B------:R-:W-:Y:S02]  /*fc90*/  PLOP3.LUT P1, PT, P1, P0, PT, 0xa2, 0x0 ;  /* 0x000000000000781c */ /* 0x000fe40000f21472 */
[----:B------:R-:W-:-:S08]  /*fca0*/  @P0 R2UR P1, UR4, R19 ;  /* 0x00000000130402ca */ /* 0x000fd00000020000 */
[----:B------:R-:W-:-:S05]  /*fcb0*/  @P0 PLOP3.LUT P0, PT, P1, PT, PT, 0x80, 0x0 ;  /* 0x000000000000081c */ /* 0x000fca0000f0f070 */
[----:B------:R-:W-:Y:S01]  /*fcc0*/  @!P1 SYNCS.ARRIVE.TRANS64.RED.A0T1 RZ, [UR4+0x28c50], RZ ;  /* 0x028c50ffffff99a7 */ /* 0x000fe20008200404 */
[----:B------:R-:W-:Y:S07]  /*fcd0*/  @!P1 ARRIVES.LDGSTSBAR.64.TRANSCNT [UR4+0x28c50] ;  /* 0x028c5000ff0099b0 */ /* 0x000fee0008000a84 */
[----:B------:R-:W-:Y:S05]  /*fce0*/  @P0 BRA.U.ANY `(.L_x_441) ;  /* 0xfffffffd00e80947 */ /* 0x000fea000393ffff */
[----:B------:R-:W-:Y:S01]  /*fcf0*/  NOP ;  /* 0x0000000000007918 */ /* 0x000fe20000000000 */
[----:B-1----:R-:W-:-:S05]  /*fd00*/  IMAD.U32 R2, RZ, RZ, UR36 ;  /* 0x00000024ff027e24 */ /* 0x002fca000f8e00ff */
[----:B------:R-:W-:-:S13]  /*fd10*/  ISETP.NE.AND P2, PT, R2, 0x3, PT ;  /* 0x000000030200780c */ /* 0x000fda0003f45270 */
[----:B------:R-:W-:Y:S05]  /*fd20*/  @!P2 BRA `(.L_x_442) ;  /* 0x000000000004a947 */ /* 0x000fea0003800000 */
[----:B------:R-:W-:Y:S01]  /*fd30*/  BPT.TRAP 0x1 ;  /* 0x000000040000795c */ /* 0x000fe20000300000 */
.L_x_442:
[----:B------:R-:W2:Y:S01]  /*fd40*/  LDL.LU R2, [R1+0xc] ;  /* 0x00000c0001027983 */ /* 0x000ea20000300800 */
[----:B------:R1:W-:Y:S01]  /*fd50*/  SYNCS.ARRIVE.TRANS64.A1T0 RZ, [R19+URZ+0x28c50], RZ ;  /* 0x028c50ff13ff79a7 */ /* 0x0003e2000810003f */
[----:B------:R-:W-:Y:S01]  /*fd60*/  BSSY B0, `(.L_x_443) ;  /* 0x00000f1000007945 */ /* 0x000fe20003800000 */
[----:B--2---:R-:W-:-:S05]  /*fd70*/  VIADD R7, R2, 0xfffffffe ;  /* 0xfffffffe02077836 */ /* 0x004fca0000000000 */
[----:B------:R-:W-:-:S13]  /*fd80*/  ISETP.GE.AND P0, PT, R7, R30, PT ;  /* 0x0000001e0700720c */ /* 0x000fda0003f06270 */
[----:B-1----:R-:W-:Y:S05]  /*fd90*/  @!P0 BRA `(.L_x_444) ;  /* 0x0000000c00b48947 */ /* 0x002fea0003800000 */
[----:B------:R-:W2:Y:S04]  /*fda0*/  LDL.LU R3, [R1+0x28] ;  /* 0x0000280001037983 */ /* 0x000ea80000300800 */
[----:B------:R-:W3:Y:S01]  /*fdb0*/  LDL.LU R2, [R1] ;  /* 0x0000000001027983 */ /* 0x000ee20000300800 */
[----:B--2---:R-:W-:Y:S02]  /*fdc0*/  LOP3.LUT R29, R3, 0x40, RZ, 0xc0, !PT ;  /* 0x00000040031d7812 */ /* 0x004fe400078ec0ff */
[----:B---3--:R-:W-:Y:S02]  /*fdd0*/  LOP3.LUT R28, R2, 0x80, RZ, 0xc0, !PT ;  /* 0x00000080021c7812 */ /* 0x008fe400078ec0ff */
[----:B------:R-:W-:Y:S02]  /*fde0*/  SHF.R.U32.HI R29, RZ, 0x2, R29 ;  /* 0x00000002ff1d7819 */ /* 0x000fe4000001161d */
[----:B------:R-:W-:-:S07]  /*fdf0*/  SHF.R.U32.HI R28, RZ, 0x3, R28 ;  /* 0x00000003ff1c7819 */ /* 0x000fce000001161c */
.L_x_457:
[----:B0-----:R-:W0:Y:S01]  /*fe00*/  S2R R4, SR_TID.X ;  /* 0x0000000000047919 */ /* 0x001e220000002100 */
[----:B-1----:R-:W1:Y:S01]  /*fe10*/  LDC R2, c[0x0][0x430] ;  /* 0x00010c00ff027b82 */ /* 0x002e620000000800 */
[----:B--23--:R-:W-:Y:S01]  /*fe20*/  IMAD R6, R7, 0x40, R31 ;  /* 0x0000004007067824 */ /* 0x00cfe200078e021f */
[----:B------:R-:W-:Y:S05]  /*fe30*/  YIELD ;  /* 0x0000000000007946 */ /* 0x000fea0003800000 */
[----:B------:R-:W-:Y:S01]  /*fe40*/  IMAD.U32 R11, RZ, RZ, UR36 ;  /* 0x00000024ff0b7e24 */ /* 0x000fe2000f8e00ff */
[----:B------:R-:W-:Y:S01]  /*fe50*/  ULDC UR4, c[0x0][0x430] ;  /* 0x00010c0000047ab9 */ /* 0x000fe20000000800 */
[----:B------:R-:W-:Y:S01]  /*fe60*/  VIADD R18, R18, 0x1 ;  /* 0x0000000112127836 */ /* 0x000fe20000000000 */
[----:B-1----:R-:W-:Y:S01]  /*fe70*/  ISETP.NE.AND P0, PT, R2, 0x1, PT ;  /* 0x000000010200780c */ /* 0x002fe20003f05270 */
[----:B0-----:R-:W-:-:S05]  /*fe80*/  IMAD.SHL.U32 R4, R4, 0x10, RZ ;  /* 0x0000001004047824 */ /* 0x001fca00078e00ff */
[----:B------:R-:W-:-:S07]  /*fe90*/  LOP3.LUT R4, R36, 0x70, R4, 0xf8, !PT ;  /* 0x0000007024047812 */ /* 0x000fce00078ef804 */
[----:B------:R-:W0:Y:S01]  /*fea0*/  @P0 LDC R3, c[0x0][0x434] ;  /* 0x00010d00ff030b82 */ /* 0x000e220000000800 */
[C---:B------:R-:W-:Y:S01]  /*feb0*/  ISETP.GT.U32.AND P1, PT, R4.reuse, 0x3f, PT ;  /* 0x0000003f0400780c */ /* 0x040fe20003f24070 */
[----:B------:R-:W-:-:S06]  /*fec0*/  IMAD.IADD R6, R4, 0x1, R6 ;  /* 0x0000000104067824 */ /* 0x000fcc00078e0206 */
[----:B------:R-:W1:Y:S01]  /*fed0*/  @P0 LDC R2, c[0x0][0x438] ;  /* 0x00010e00ff020b82 */ /* 0x000e620000000800 */
[----:B------:R-:W-:-:S07]  /*fee0*/  IMAD.MOV.U32 R10, RZ, RZ, R6 ;  /* 0x000000ffff0a7224 */ /* 0x000fce00078e0006 */
[----:B------:R-:W2:Y:S01]  /*fef0*/  @!P1 LDC.64 R4, c[0x0][0x428] ;  /* 0x00010a00ff049b82 */ /* 0x000ea20000000a00 */
[----:B0-----:R-:W-:-:S07]  /*ff00*/  @P0 IMAD.HI.U32 R3, R6, R3, RZ ;  /* 0x0000000306030227 */ /* 0x001fce00078e00ff */
[----:B------:R-:W0:Y:S01]  /*ff10*/  @!P1 LDC.64 R8, c[0x0][0x418] ;  /* 0x00010600ff089b82 */ /* 0x000e220000000a00 */
[----:B-1----:R-:W-:-:S04]  /*ff20*/  @P0 SHF.R.U32.HI R10, RZ, R2, R3 ;  /* 0x00000002ff0a0219 */ /* 0x002fc80000011603 */
[--C-:B------:R-:W-:Y:S01]  /*ff30*/  @!P1 SHF.R.S32.HI R3, RZ, 0x1f, R10.reuse ;  /* 0x0000001fff039819 */ /* 0x100fe2000001140a */
[----:B------:R-:W-:-:S04]  /*ff40*/  @!P1 IMAD.MOV.U32 R2, RZ, RZ, R10 ;  /* 0x000000ffff029224 */ /* 0x000fc800078e000a */
[----:B--2---:R-:W-:-:S04]  /*ff50*/  @!P1 IMAD.WIDE.U32 R2, R23, R4, R2 ;  /* 0x0000000417029225 */ /* 0x004fc800078e0002 */
[----:B------:R-:W-:-:S04]  /*ff60*/  @!P1 IMAD R4, R32, R4, RZ ;  /* 0x0000000420049224 */ /* 0x000fc800078e02ff */
[----:B------:R-:W-:Y:S01]  /*ff70*/  @!P1 IMAD R5, R23, R5, R4 ;  /* 0x0000000517059224 */ /* 0x000fe200078e0204 */
[----:B0-----:R-:W-:Y:S01]  /*ff80*/  @!P1 LEA R8, P0, R2, R8, 0x2 ;  /* 0x0000000802089211 */ /* 0x001fe200078010ff */
[----:B------:R-:W-:Y:S02]  /*ff90*/  IMAD.MOV.U32 R4, RZ, RZ, RZ ;  /* 0x000000ffff047224 */ /* 0x000fe400078e00ff */
[----:B------:R-:W-:Y:S02]  /*ffa0*/  @!P1 IMAD.IADD R3, R5, 0x1, R3 ;  /* 0x0000000105039824 */ /* 0x000fe400078e0203 */
[----:B------:R-:W-:-:S03]  /*ffb0*/  IMAD.MOV R5, RZ, RZ, -R10 ;  /* 0x000000ffff057224 */ /* 0x000fc600078e0a0a */
[----:B------:R-:W-:Y:S01]  /*ffc0*/  @!P1 LEA.HI.X R9, R2, R9, R3, 0x2, P0 ;  /* 0x0000000902099211 */ /* 0x000fe200000f1403 */
[----:B------:R-:W-:Y:S01]  /*ffd0*/  IMAD R5, R5, UR4, R6 ;  /* 0x0000000405057c24 */ /* 0x000fe2000f8e0206 */
[----:B------:R-:W-:-:S03]  /*ffe0*/  ISETP.NE.AND P0, PT, R18, 0x2, PT ;  /* 0x000000021200780c */ /* 0x000fc60003f05270 */
[----:B------:R0:W5:Y:S01]  /*fff0*/  @!P1 LDG.E R4, desc[UR50][R8.64] ;  /* 0x0000003208049981 */ /* 0x000162000c1e1900 */
[----:B------:R-:W-:Y:S01]  /*10000*/  ISETP.NE.AND P1, PT, R11, 0x3, PT ;  /* 0x000000030b00780c */ /* 0x000fe20003f25270 */
[----:B------:R-:W-:Y:S01]  /*10010*/  IMAD.MOV.U32 R3, RZ, RZ, R7 ;  /* 0x000000ffff037224 */ /* 0x000fe200078e0007 */
[----:B------:R-:W-:Y:S01]  /*10020*/  SEL R2, RZ, 0x1, P0 ;  /* 0x00000001ff027807 */ /* 0x000fe20000000000 */
[----:B------:R-:W-:Y:S01]  /*10030*/  VIADD R7, R7, 0xffffffff ;  /* 0xffffffff07077836 */ /* 0x000fe20000000000 */
[----:B------:R-:W-:Y:S02]  /*10040*/  SEL R18, R18, RZ, P0 ;  /* 0x000000ff12127207 */ /* 0x000fe40000000000 */
[----:B------:R-:W-:Y:S02]  /*10050*/  LOP3.LUT R22, R22, R2, RZ, 0x3c, !PT ;  /* 0x0000000216167212 */ /* 0x000fe400078e3cff */
[----:B------:R-:W-:-:S05]  /*10060*/  ISETP.GT.AND P3, PT, R3, R30, PT ;  /* 0x0000001e0300720c */ /* 0x000fca0003f64270 */
[----:B0-----:R-:W-:Y:S08]  /*10070*/  @!P1 BRA `(.L_x_445) ;  /* 0x0000000000049947 */ /* 0x001ff00003800000 */
[----:B------:R-:W-:Y:S01]  /*10080*/  BPT.TRAP 0x1 ;  /* 0x000000040000795c */ /* 0x000fe20000300000 */
.L_x_445:
[----:B------:R-:W-:Y:S01]  /*10090*/  IMAD R6, R18, 0x8, R17 ;  /* 0x0000000812067824 */ /* 0x000fe200078e0211 */
[----:B------:R-:W-:Y:S01]  /*100a0*/  SHF.L.U32 R19, R22, 0x1f, RZ ;  /* 0x0000001f16137819 */ /* 0x000fe200000006ff */
[----:B------:R-:W-:Y:S01]  /*100b0*/  BSSY B1, `(.L_x_446) ;  /* 0x0000004000017945 */ /* 0x000fe20003800000 */
[----:B------:R-:W-:Y:S02]  /*100c0*/  SHF.R.S32.HI R9, RZ, 0x1f, R5 ;  /* 0x0000001fff097819 */ /* 0x000fe40000011405 */
[----:B------:R-:W0:Y:S02]  /*100d0*/  SYNCS.PHASECHK.TRANS64.TRYWAIT P0, [R6+URZ+0x28c40], R19 ;  /* 0x028c4013060075a7 */ /* 0x000e24000800017f */
[----:B0-----:R-:W-:Y:S05]  /*100e0*/  @!P0 BRA `(.L_x_447) ;  /* 0x0000003400088947 */ /* 0x001fea0003800000 */
.L_x_522:
[----:B------:R-:W-:Y:S05]  /*100f0*/  BSYNC B1 ;  /* 0x0000000000017941 */ /* 0x000fea0003800000 */
.L_x_446:
[----:B------:R-:W-:Y:S01]  /*10100*/  ULDC.64 UR4, c[0x0][0x300] ;  /* 0x0000c00000047ab9 */ /* 0x000fe20000000a00 */
[----:B-----5:R-:W-:Y:S01]  /*10110*/  SHF.R.S32.HI R10, RZ, 0x1f, R4 ;  /* 0x0000001fff0a7819 */ /* 0x020fe20000011404 */
[----:B------:R-:W-:Y:S01]  /*10120*/  IMAD R8, R9, UR4, RZ ;  /* 0x0000000409087c24 */ /* 0x000fe2000f8e02ff */
[----:B------:R-:W-:Y:S01]  /*10130*/  ULDC.64 UR6, c[0x0][0x2e8] ;  /* 0x0000ba0000067ab9 */ /* 0x000fe20000000a00 */
[----:B------:R-:W-:Y:S01]  /*10140*/  IMAD.WIDE.U32 R2, R5, UR4, RZ ;  /* 0x0000000405027c25 */ /* 0x000fe2000f8e00ff */
[----:B------:R-:W-:-:S03]  /*10150*/  LOP3.LUT P1, RZ, R16, 0x2, RZ, 0xc0, !PT ;  /* 0x0000000210ff7812 */ /* 0x000fc6000782c0ff */
        /* <DEDUP_REMOVED lines=8> */
[----:B------:R-:W-:Y:S02]  /*101e0*/  IMAD R8, R18, 0x1000, R33 ;  /* 0x0000100012087824 */ /* 0x000fe400078e0221 */
[----:B------:R-:W-:Y:S01]  /*101f0*/  IMAD.WIDE.U32 R2, R26, UR4, R2 ;  /* 0x000000041a027c25 */ /* 0x000fe2000f8e0002 */
[----:B------:R-:W-:-:S03]  /*10200*/  UMOV UR4, 0xffffffff ;  /* 0xffffffff00047882 */ /* 0x000fc60000000000 */
[----:B------:R-:W-:Y:S01]  /*10210*/  IMAD R25, R26, UR5, R3 ;  /* 0x000000051a197c24 */ /* 0x000fe2000f8e0203 */
[----:B------:R-:W-:-:S04]  /*10220*/  LEA R20, P0, R2, UR6, 0x1 ;  /* 0x0000000602147c11 */ /* 0x000fc8000f8008ff */
[----:B------:R-:W-:Y:S01]  /*10230*/  LEA.HI.X R25, R2, UR7, R25, 0x1, P0 ;  /* 0x0000000702197c11 */ /* 0x000fe200080f0c19 */
[----:B------:R-:W-:Y:S08]  /*10240*/  BRA.DIV UR4, `(.L_x_448) ;  /* 0x0000003204c47947 */ /* 0x000ff0000b800000 */
[----:B------:R-:W1:Y:S01]  /*10250*/  SHFL.IDX PT, R2, R20, RZ, 0x181f ;  /* 0x00181fff14027589 */ /* 0x000e6200000e0000 */
[----:B------:R-:W-:-:S03]  /*10260*/  IMAD R21, R8, 0x2, R17 ;  /* 0x0000000208157824 */ /* 0x000fc600078e0211 */
[----:B------:R-:W2:Y:S01]  /*10270*/  SHFL.IDX PT, R3, R25, RZ, 0x181f ;  /* 0x00181fff19037589 */ /* 0x000ea200000e0000 */
[----:B-1----:R-:W-:-:S05]  /*10280*/  IADD3 R2, P0, R2, R0, RZ ;  /* 0x0000000002027210 */ /* 0x002fca0007f1e0ff */
[----:B--2---:R-:W-:-:S05]  /*10290*/  IMAD.X R3, RZ, RZ, R3, P0 ;  /* 0x000000ffff037224 */ /* 0x004fca00000e0603 */
[----:B------:R-:W-:Y:S01]  /*102a0*/  @!PT LDS RZ, [RZ] ;  /* 0x00000000fffff984 */ /* 0x000fe20000000800 */
[----:B------:R1:W-:Y:S04]  /*102b0*/  LDGSTS.E.BYPASS.LTC128B.128 [R21+0x22400], desc[UR50][R2.64], !P1 ;  /* 0x2240000002157fae */ /* 0x0003e8000c901d72 */
[----:B-1----:R-:W1:Y:S04]  /*102c0*/  SHFL.IDX PT, R2, R20, 0x1, 0x181f ;  /* 0x00381f0014027f89 */ /* 0x002e6800000e0000 */
[----:B------:R-:W2:Y:S01]  /*102d0*/  SHFL.IDX PT, R3, R25, 0x1, 0x181f ;  /* 0x00381f0019037f89 */ /* 0x000ea200000e0000 */
[----:B-1----:R-:W-:-:S05]  /*102e0*/  IADD3 R2, P0, R2, R0, RZ ;  /* 0x0000000002027210 */ /* 0x002fca0007f1e0ff */
[----:B--2---:R-:W-:-:S05]  /*102f0*/  IMAD.X R3, RZ, RZ, R3, P0 ;  /* 0x000000ffff037224 */ /* 0x004fca00000e0603 */
[----:B------:R1:W-:Y:S04]  /*10300*/  LDGSTS.E.BYPASS.LTC128B.128 [R21+0x22c00], desc[UR50][R2.64], !P1 ;  /* 0x22c0000002157fae */ /* 0x0003e8000c901d72 */
[----:B-1----:R-:W1:Y:S04]  /*10310*/  SHFL.IDX PT, R2, R20, 0x2, 0x181f ;  /* 0x00581f0014027f89 */ /* 0x002e6800000e0000 */
[----:B------:R-:W2:Y:S04]  /*10320*/  SHFL.IDX PT, R3, R25, 0x2, 0x181f ;  /* 0x00581f0019037f89 */ /* 0x000ea800000e0000 */
[----:B------:R-:W3:Y:S01]  /*10330*/  SHFL.IDX PT, R25, R25, 0x3, 0x181f ;  /* 0x00781f0019197f89 */ /* 0x000ee200000e0000 */
[----:B-1----:R-:W-:-:S05]  /*10340*/  IADD3 R2, P0, R2, R0, RZ ;  /* 0x0000000002027210 */ /* 0x002fca0007f1e0ff */
[----:B--2---:R-:W-:-:S05]  /*10350*/  IMAD.X R3, RZ, RZ, R3, P0 ;  /* 0x000000ffff037224 */ /* 0x004fca00000e0603 */
[----:B------:R1:W-:Y:S04]  /*10360*/  LDGSTS.E.BYPASS.LTC128B.128 [R21+0x23400], desc[UR50][R2.64], !P1 ;  /* 0x2340000002157fae */ /* 0x0003e8000c901d72 */
[----:B-1-3--:R1:W2:Y:S02]  /*10370*/  SHFL.IDX PT, R2, R20, 0x3, 0x181f ;  /* 0x00781f0014027f89 */ /* 0x00a2a400000e0000 */
.L_x_532:
[----:B--2---:R-:W-:-:S05]  /*10380*/  IADD3 R2, P0, R2, R0, RZ ;  /* 0x0000000002027210 */ /* 0x004fca0007f1e0ff */
[----:B------:R-:W-:Y:S01]  /*10390*/  IMAD.X R3, RZ, RZ, R25, P0 ;  /* 0x000000ffff037224 */ /* 0x000fe200000e0619 */
[----:B------:R-:W-:-:S04]  /*103a0*/  PLOP3.LUT P0, PT, PT, PT, PT, 0x80, 0x0 ;  /* 0x000000000000781c */ /* 0x000fc80003f0f070 */
[----:B------:R-:W-:Y:S01]  /*103b0*/  @!PT LDS RZ, [RZ] ;  /* 0x00000000fffff984 */ /* 0x000fe20000000800 */
[----:B------:R-:W-:Y:S01]  /*103c0*/  @!PT LDS RZ, [RZ] ;  /* 0x00000000fffff984 */ /* 0x000fe20000000800 */
[----:B------:R-:W-:Y:S01]  /*103d0*/  @!PT LDS RZ, [RZ] ;  /* 0x00000000fffff984 */ /* 0x000fe20000000800 */
[----:B------:R2:W-:Y:S01]  /*103e0*/  LDGSTS.E.BYPASS.LTC128B.128 [R21+0x23c00], desc[UR50][R2.64], !P1 ;  /* 0x23c0000002157fae */ /* 0x0005e2000c901d72 */
[----:B------:R-:W-:-:S08]  /*103f0*/  NOP ;  /* 0x0000000000007918 */ /* 0x000fd00000000000 */
.L_x_449:
[----:B------:R-:W-:Y:S02]  /*10400*/  PLOP3.LUT P1, PT, P1, P0, PT, 0xa2, 0x0 ;  /* 0x000000000000781c */ /* 0x000fe40000f21472 */
[----:B------:R-:W-:-:S08]  /*10410*/  @P0 R2UR P1, UR4, R6 ;  /* 0x00000000060402ca */ /* 0x000fd00000020000 */
[----:B------:R-:W-:-:S05]  /*10420*/  @P0 PLOP3.LUT P0, PT, P1, PT, PT, 0x80, 0x0 ;  /* 0x000000000000081c */ /* 0x000fca0000f0f070 */
[----:B------:R-:W-:Y:S01]  /*10430*/  @!P1 SYNCS.ARRIVE.TRANS64.RED.A0T1 RZ, [UR4+0x28c30], RZ ;  /* 0x028c30ffffff99a7 */ /* 0x000fe20008200404 */
[----:B------:R-:W-:Y:S07]  /*10440*/  @!P1 ARRIVES.LDGSTSBAR.64.TRANSCNT [UR4+0x28c30] ;  /* 0x028c3000ff0099b0 */ /* 0x000fee0008000a84 */
[----:B------:R-:W-:Y:S05]  /*10450*/  @P0 BRA.U.ANY `(.L_x_449) ;  /* 0xfffffffd00e80947 */ /* 0x000fea000393ffff */
[----:B------:R-:W-:Y:S01]  /*10460*/  NOP ;  /* 0x0000000000007918 */ /* 0x000fe20000000000 */
[----:B--2---:R-:W-:-:S05]  /*10470*/  IMAD.U32 R2, RZ, RZ, UR36 ;  /* 0x00000024ff027e24 */ /* 0x004fca000f8e00ff */
[----:B------:R-:W-:-:S13]  /*10480*/  ISETP.NE.AND P2, PT, R2, 0x3, PT ;  /* 0x000000030200780c */ /* 0x000fda0003f45270 */
[----:B------:R-:W-:Y:S05]  /*10490*/  @!P2 BRA `(.L_x_450) ;  /* 0x000000000004a947 */ /* 0x000fea0003800000 */
[----:B------:R-:W-:Y:S01]  /*104a0*/  BPT.TRAP 0x1 ;  /* 0x000000040000795c */ /* 0x000fe20000300000 */
.L_x_450:
[----:B------:R2:W-:Y:S01]  /*104b0*/  SYNCS.ARRIVE.TRANS64.A1T0 RZ, [R6+URZ+0x28c30], RZ ;  /* 0x028c30ff06ff79a7 */ /* 0x0005e2000810003f */
[----:B------:R-:W-:Y:S05]  /*104c0*/  @!P2 BRA `(.L_x_451) ;  /* 0x000000000004a947 */ /* 0x000fea0003800000 */
[----:B------:R-:W-:Y:S01]  /*104d0*/  BPT.TRAP 0x1 ;  /* 0x000000040000795c */ /* 0x000fe20000300000 */
.L_x_451:
[----:B------:R-:W3:Y:S01]  /*104e0*/  SYNCS.PHASECHK.TRANS64.TRYWAIT P0, [R6+URZ+0x28c60], R19 ;  /* 0x028c6013060075a7 */ /* 0x000ee2000800017f */
[----:B------:R-:W-:Y:S04]  /*104f0*/  BSSY B1, `(.L_x_452) ;  /* 0x0000002000017945 */ /* 0x000fe80003800000 */
[----:B---3--:R-:W-:Y:S05]  /*10500*/  @!P0 BRA `(.L_x_453) ;  /* 0x0000003400308947 */ /* 0x008fea0003800000 */
.L_x_533:
[----:B------:R-:W-:Y:S05]  /*10510*/  BSYNC B1 ;  /* 0x0000000000017941 */ /* 0x000fea0003800000 */
.L_x_452:
[----:B------:R-:W-:Y:S01]  /*10520*/  ULDC.64 UR4, c[0x0][0x328] ;  /* 0x0000ca0000047ab9 */ /* 0x000fe20000000a00 */
[----:B------:R-:W-:Y:S01]  /*10530*/  ULDC.64 UR6, c[0x0][0x318] ;  /* 0x0000c60000067ab9 */ /* 0x000fe20000000a00 */
[----:B------:R-:W-:Y:S01]  /*10540*/  IMAD R9, R9, UR4, RZ ;  /* 0x0000000409097c24 */ /* 0x000fe2000f8e02ff */
[C---:B------:R-:W-:Y:S01]  /*10550*/  LOP3.LUT P5, RZ, R16.reuse, 0x8, RZ, 0xc0, !PT ;  /* 0x0000000810ff7812 */ /* 0x040fe200078ac0ff */
[----:B------:R-:W-:Y:S01]  /*10560*/  IMAD.WIDE.U32 R2, R5, UR4, RZ ;  /* 0x0000000405027c25 */ /* 0x000fe2000f8e00ff */
[----:B------:R-:W-:-:S03]  /*10570*/  LOP3.LUT P4, RZ, R16, 0x4, RZ, 0xc0, !PT ;  /* 0x0000000410ff7812 */ /* 0x000fc6000788c0ff */
[----:B------:R-:W-:Y:S01]  /*10580*/  IMAD R9, R5, UR5, R9 ;  /* 0x0000000505097c24 */ /* 0x000fe2000f8e0209 */
[----:B------:R-:W-:Y:S01]  /*10590*/  ULDC.64 UR4, c[0x0][0x338] ;  /* 0x0000ce0000047ab9 */ /* 0x000fe20000000a00 */
[----:B0--3--:R-:W-:Y:S02]  /*105a0*/  IMAD R19, R18, 0x7000, R8 ;  /* 0x0000700012137824 */ /* 0x009fe400078e0208 */
[----:B------:R-:W-:Y:S02]  /*105b0*/  IMAD.IADD R3, R3, 0x1, R9 ;  /* 0x0000000103037824 */ /* 0x000fe400078e0209 */
[----:B------:R-:W-:Y:S02]  /*105c0*/  IMAD R10, R10, UR4, RZ ;  /* 0x000000040a0a7c24 */ /* 0x000fe4000f8e02ff */
        /* <DEDUP_REMOVED lines=10> */
[----:B------:R-:W0:Y:S01]  /*10670*/  SHFL.IDX PT, R2, R9, RZ, 0x181f ;  /* 0x00181fff09027589 */ /* 0x000e2200000e0000 */
[C---:B------:R-:W-:Y:S01]  /*10680*/  LOP3.LUT P1, RZ, R16.reuse, 0x80, RZ, 0xc0, !PT ;  /* 0x0000008010ff7812 */ /* 0x040fe2000782c0ff */
[----:B------:R-:W-:Y:S01]  /*10690*/  IMAD R19, R19, 0x2, R17 ;  /* 0x0000000213137824 */ /* 0x000fe200078e0211 */
[C---:B------:R-:W-:Y:S01]  /*106a0*/  LOP3.LUT P2, RZ, R16.reuse, 0x40, RZ, 0xc0, !PT ;  /* 0x0000004010ff7812 */ /* 0x040fe2000784c0ff */
[----:B------:R-:W3:Y:S01]  /*106b0*/  SHFL.IDX PT, R3, R10, RZ, 0x181f ;  /* 0x00181fff0a037589 */ /* 0x000ee200000e0000 */
[----:B------:R-:W-:-:S03]  /*106c0*/  LOP3.LUT R16, R16, 0xffffbfff, RZ, 0xc0, !PT ;  /* 0xffffbfff10107812 */ /* 0x000fc600078ec0ff */
[----:B------:R-:W4:Y:S01]  /*106d0*/  SHFL.IDX PT, R14, R9, 0x1, 0x181f ;  /* 0x00381f00090e7f89 */ /* 0x000f2200000e0000 */
[----:B------:R-:W-:-:S03]  /*106e0*/  @P3 LOP3.LUT R16, R16, 0x4000, RZ, 0xfc, !PT ;  /* 0x0000400010103812 */ /* 0x000fc600078efcff */
[----:B------:R-:W5:Y:S01]  /*106f0*/  SHFL.IDX PT, R5, R10, 0x1, 0x181f ;  /* 0x00381f000a057f89 */ /* 0x000f6200000e0000 */
[C---:B------:R-:W-:Y:S02]  /*10700*/  LOP3.LUT P3, RZ, R16.reuse, 0x20, RZ, 0xc0, !PT ;  /* 0x0000002010ff7812 */ /* 0x040fe4000786c0ff */
[C---:B------:R-:W-:Y:S01]  /*10710*/  LOP3.LUT P6, RZ, R16.reuse, 0x10, RZ, 0xc0, !PT ;  /* 0x0000001010ff7812 */ /* 0x040fe200078cc0ff */
[----:B------:R-:W-:Y:S01]  /*10720*/  SHFL.IDX PT, R8, R10, 0x2, 0x181f ;  /* 0x00581f000a087f89 */ /* 0x000fe200000e0000 */
[----:B------:R-:W-:-:S03]  /*10730*/  LOP3.LUT R16, R16, 0xfffeffff, RZ, 0xc0, !PT ;  /* 0xfffeffff10107812 */ /* 0x000fc600078ec0ff */
[----:B------:R-:W-:Y:S01]  /*10740*/  SHFL.IDX PT, R10, R10, 0x3, 0x181f ;  /* 0x00781f000a0a7f89 */ /* 0x000fe200000e0000 */
[----:B0-----:R-:W-:-:S05]  /*10750*/  IADD3 R2, P0, R2, R0, RZ ;  /* 0x0000000002027210 */ /* 0x001fca0007f1e0ff */
[----:B------:R-:W-:Y:S01]  /*10760*/  @P3 LOP3.LUT R16, R16, 0x10000, RZ, 0xfc, !PT ;  /* 0x0001000010103812 */ /* 0x000fe200078efcff */
[----:B---3--:R-:W-:Y:S01]  /*10770*/  IMAD.X R3, RZ, RZ, R3, P0 ;  /* 0x000000ffff037224 */ /* 0x008fe200000e0603 */
[----:B------:R-:W-:-:S04]  /*10780*/  ISETP.NE.U32.AND P0, PT, R29, RZ, PT ;  /* 0x000000ff1d00720c */ /* 0x000fc80003f05070 */
[----:B------:R-:W-:Y:S01]  /*10790*/  LDGSTS.E.BYPASS.LTC128B.128 [R19+0x400], desc[UR50][R2.64], !P1 ;  /* 0x0040000002137fae */ /* 0x000fe2000c901d72 */
[----:B------:R-:W-:-:S03]  /*107a0*/  ISETP.NE.U32.AND P1, PT, R28, RZ, PT ;  /* 0x000000ff1c00720c */ /* 0x000fc60003f25070 */
[----:B------:R-:W-:Y:S01]  /*107b0*/  LDGSTS.E.BYPASS.LTC128B.128 [R19+0x2400], desc[UR50][R2.64+0x80], !P2 ;  /* 0x0240008002137fae */ /* 0x000fe2000d101d72 */
[----:B----4-:R-:W-:-:S03]  /*107c0*/  IADD3 R4, P2, R14, R0, RZ ;  /* 0x000000000e047210 */ /* 0x010fc60007f5e0ff */
[----:B------:R-:W-:Y:S01]  /*107d0*/  LDGSTS.E.BYPASS.LTC128B.128 [R19+0x4400], desc[UR50][R2.64+0x100], !P3 ;  /* 0x0440010002137fae */ /* 0x000fe2000d901d72 */
[C---:B------:R-:W-:Y:S01]  /*107e0*/  LOP3.LUT P3, RZ, R16.reuse, 0x80, RZ, 0xc0, !PT ;  /* 0x0000008010ff7812 */ /* 0x040fe2000786c0ff */
[----:B-----5:R-:W-:Y:S01]  /*107f0*/  IMAD.X R5, RZ, RZ, R5, P2 ;  /* 0x000000ffff057224 */ /* 0x020fe200010e0605 */
[C---:B------:R-:W-:Y:S01]  /*10800*/  LOP3.LUT P2, RZ, R16.reuse, 0x40, RZ, 0xc0, !PT ;  /* 0x0000004010ff7812 */ /* 0x040fe2000784c0ff */
[----:B------:R-:W-:Y:S04]  /*10810*/  LDGSTS.E.BYPASS.LTC128B.128 [R19+0x6400], desc[UR50][R2.64+0x180], !P6 ;  /* 0x0640018002137fae */ /* 0x000fe8000f101d72 */
[----:B------:R-:W-:Y:S04]  /*10820*/  LDGSTS.E.BYPASS.LTC128B.128 [R19+0x8400], desc[UR50][R2.64+0x200], !P5 ;  /* 0x0840020002137fae */ /* 0x000fe8000e901d72 */
[----:B------:R-:W-:Y:S04]  /*10830*/  LDGSTS.E.BYPASS.LTC128B.128 [R19+0xa400], desc[UR50][R2.64+0x280], !P4 ;  /* 0x0a40028002137fae */ /* 0x000fe8000e101d72 */
[----:B------:R-:W0:Y:S04]  /*10840*/  SHFL.IDX PT, R14, R9, 0x2, 0x181f ;  /* 0x00581f00090e7f89 */ /* 0x000e2800000e0000 */
[----:B------:R-:W-:Y:S04]  /*10850*/  LDGSTS.E.BYPASS.LTC128B.128 [R19+0xc400], desc[UR50][R2.64+0x300], P0 ;  /* 0x0c40030002137fae */ /* 0x000fe80008101d72 */
[----:B------:R0:W-:Y:S04]  /*10860*/  LDGSTS.E.BYPASS.LTC128B.128 [R19+0xe400], desc[UR50][R2.64+0x380], P1 ;  /* 0x0e40038002137fae */ /* 0x0001e80008901d72 */
[----:B------:R3:W-:Y:S01]  /*10870*/  LDGSTS.E.BYPASS.LTC128B.128 [R19+0xc00], desc[UR50][R4.64], !P3 ;  /* 0x00c0000004137fae */ /* 0x0007e2000d901d72 */
[----:B------:R-:W-:-:S02]  /*10880*/  LOP3.LUT P3, RZ, R16, 0x10000, RZ, 0xc0, !PT ;  /* 0x0001000010ff7812 */ /* 0x000fc4000786c0ff */
[----:B------:R-:W-:Y:S01]  /*10890*/  LOP3.LUT R16, R16, 0xffff7fff, RZ, 0xc0, !PT ;  /* 0xffff7fff10107812 */ /* 0x000fe200078ec0ff */
[----:B------:R3:W-:Y:S01]  /*108a0*/  LDGSTS.E.BYPASS.LTC128B.128 [R19+0x2c00], desc[UR50][R4.64+0x80], !P2 ;  /* 0x02c0008004137fae */ /* 0x0007e2000d101d72 */
[----:B0-----:R-:W-:-:S09]  /*108b0*/  IADD3 R2, P2, R14, R0, RZ ;  /* 0x000000000e027210 */ /* 0x001fd20007f5e0ff */
[----:B------:R-:W-:Y:S01]  /*108c0*/  @P3 LOP3.LUT R16, R16, 0x8000, RZ, 0xfc, !PT ;  /* 0x0000800010103812 */ /* 0x000fe200078efcff */
[----:B------:R3:W-:Y:S01]  /*108d0*/  LDGSTS.E.BYPASS.LTC128B.128 [R19+0x4c00], desc[UR50][R4.64+0x100], !P3 ;  /* 0x04c0010004137fae */ /* 0x0007e2000d901d72 */
[----:B------:R-:W-:Y:S02]  /*108e0*/  IMAD.X R3, RZ, RZ, R8, P2 ;  /* 0x000000ffff037224 */ /* 0x000fe400010e0608 */
[C---:B------:R-:W-:Y:S01]  /*108f0*/  LOP3.LUT P3, RZ, R16.reuse, 0x80, RZ, 0xc0, !PT ;  /* 0x0000008010ff7812 */ /* 0x040fe2000786c0ff */
[----:B------:R3:W-:Y:S01]  /*10900*/  LDGSTS.E.BYPASS.LTC128B.128 [R19+0x6c00], desc[UR50][R4.64+0x180], !P6 ;  /* 0x06c0018004137fae */ /* 0x0007e2000f101d72 */
[----:B------:R-:W-:-:S03]  /*10910*/  LOP3.LUT P2, RZ, R16, 0x40, RZ, 0xc0, !PT ;  /* 0x0000004010ff7812 */ /* 0x000fc6000784c0ff */
[----:B------:R3:W-:Y:S04]  /*10920*/  LDGSTS.E.BYPASS.LTC128B.128 [R19+0x8c00], desc[UR50][R4.64+0x200], !P5 ;  /* 0x08c0020004137fae */ /* 0x0007e8000e901d72 */
[----:B------:R3:W-:Y:S04]  /*10930*/  LDGSTS.E.BYPASS.LTC128B.128 [R19+0xac00], desc[UR50][R4.64+0x280], !P4 ;  /* 0x0ac0028004137fae */ /* 0x0007e8000e101d72 */
[----:B------:R3:W-:Y:S04]  /*10940*/  LDGSTS.E.BYPASS.LTC128B.128 [R19+0xcc00], desc[UR50][R4.64+0x300], P0 ;  /* 0x0cc0030004137fae */ /* 0x0007e80008101d72 */
[----:B------:R3:W-:Y:S04]  /*10950*/  LDGSTS.E.BYPASS.LTC128B.128 [R19+0xec00], desc[UR50][R4.64+0x380], P1 ;  /* 0x0ec0038004137fae */ /* 0x0007e80008901d72 */
[----:B------:R3:W-:Y:S01]  /*10960*/  LDGSTS.E.BYPASS.LTC128B.128 [R19+0x1400], desc[UR50][R2.64], !P3 ;  /* 0x0140000002137fae */ /* 0x0007e2000d901d72 */
[----:B------:R-:W-:-:S03]  /*10970*/  LOP3.LUT P3, RZ, R16, 0x8000, RZ, 0xc0, !PT ;  /* 0x0000800010ff7812 */ /* 0x000fc6000786c0ff */
[----:B------:R3:W-:Y:S04]  /*10980*/  LDGSTS.E.BYPASS.LTC128B.128 [R19+0x3400], desc[UR50][R2.64+0x80], !P2 ;  /* 0x0340008002137fae */ /* 0x0007e8000d101d72 */
[----:B------:R3:W0:Y:S06]  /*10990*/  SHFL.IDX PT, R14, R9, 0x3, 0x181f ;  /* 0x00781f00090e7f89 */ /* 0x00062c00000e0000 */
[----:B------:R3:W-:Y:S01]  /*109a0*/  LDGSTS.E.BYPASS.LTC128B.128 [R19+0x5400], desc[UR50][R2.64+0x100], !P3 ;  /* 0x0540010002137fae */ /* 0x0007e2000d901d72 */
[----:B------:R-:W-:-:S03]  /*109b0*/  LOP3.LUT P3, RZ, R16, 0x4000, RZ, 0xc0, !PT ;  /* 0x0000400010ff7812 */ /* 0x000fc6000786c0ff */
[----:B------:R3:W-:Y:S04]  /*109c0*/  LDGSTS.E.BYPASS.LTC128B.128 [R19+0x7400], desc[UR50][R2.64+0x180], !P6 ;  /* 0x0740018002137fae */ /* 0x0007e8000f101d72 */
[----:B------:R3:W-:Y:S04]  /*109d0*/  LDGSTS.E.BYPASS.LTC128B.128 [R19+0x9400], desc[UR50][R2.64+0x200], !P5 ;  /* 0x0940020002137fae */ /* 0x0007e8000e901d72 */
[----:B------:R3:W-:Y:S04]  /*109e0*/  LDGSTS.E.BYPASS.LTC128B.128 [R19+0xb400], desc[UR50][R2.64+0x280], !P4 ;  /* 0x0b40028002137fae */ /* 0x0007e8000e101d72 */
[----:B------:R3:W-:Y:S04]  /*109f0*/  LDGSTS.E.BYPASS.LTC128B.128 [R19+0xd400], desc[UR50][R2.64+0x300], P0 ;  /* 0x0d40030002137fae */ /* 0x0007e80008101d72 */
[----:B0-----:R3:W-:Y:S02]  /*10a00*/  LDGSTS.E.BYPASS.LTC128B.128 [R19+0xf400], desc[UR50][R2.64+0x380], P1 ;  /* 0x0f40038002137fae */ /* 0x0017e40008901d72 */
.L_x_543:
[----:B------:R-:W-:Y:S02]  /*10a10*/  LOP3.LUT R16, R16, 0xffff7fff, RZ, 0xc0, !PT ;  /* 0xffff7fff10107812 */ /* 0x000fe400078ec0ff */
[----:B---3--:R-:W-:Y:S02]  /*10a20*/  IADD3 R2, P2, R14, R0, RZ ;  /* 0x000000000e027210 */ /* 0x008fe40007f5e0ff */
[----:B------:R-:W-:-:S03]  /*10a30*/  @P1 LOP3.LUT R16, R16, 0x8000, RZ, 0xfc, !PT ;  /* 0x0000800010101812 */ /* 0x000fc600078efcff */
[----:B------:R-:W-:Y:S01]  /*10a40*/  IMAD.X R3, RZ, RZ, R10, P2 ;  /* 0x000000ffff037224 */ /* 0x000fe200010e060a */
[C---:B------:R-:W-:Y:S02]  /*10a50*/  LOP3.LUT P1, RZ, R16.reuse, 0x80, RZ, 0xc0, !PT ;  /* 0x0000008010ff7812 */ /* 0x040fe4000782c0ff */
[----:B------:R-:W-:-:S04]  /*10a60*/  LOP3.LUT R16, R16, 0xffffbfff, RZ, 0xc0, !PT ;  /* 0xffffbfff10107812 */ /* 0x000fc800078ec0ff */
[----:B------:R-:W-:-:S04]  /*10a70*/  @P3 LOP3.LUT R16, R16, 0x4000, RZ, 0xfc, !PT ;  /* 0x0000400010103812 */ /* 0x000fc800078efcff */
[C---:B------:R-:W-:Y:S02]  /*10a80*/  LOP3.LUT P3, RZ, R16.reuse, 0x40, RZ, 0xc0, !PT ;  /* 0x0000004010ff7812 */ /* 0x040fe4000786c0ff */
[C---:B------:R-:W-:Y:S01]  /*10a90*/  LOP3.LUT P2, RZ, R16.reuse, 0x20, RZ, 0xc0, !PT ;  /* 0x0000002010ff7812 */ /* 0x040fe2000784c0ff */
[----:B------:R-:W-:Y:S01]  /*10aa0*/  @!PT LDS RZ, [RZ] ;  /* 0x00000000fffff984 */ /* 0x000fe20000000800 */
[----:B------:R-:W-:Y:S01]  /*10ab0*/  @!PT LDS RZ, [RZ] ;  /* 0x00000000fffff984 */ /* 0x000fe20000000800 */
[----:B------:R-:W-:Y:S01]  /*10ac0*/  @!PT LDS RZ, [RZ] ;  /* 0x00000000fffff984 */ /* 0x000fe20000000800 */
[----:B------:R0:W-:Y:S01]  /*10ad0*/  LDGSTS.E.BYPASS.LTC128B.128 [R19+0x1c00], desc[UR50][R2.64], !P1 ;  /* 0x01c0000002137fae */ /* 0x0001e2000c901d72 */
[C---:B------:R-:W-:Y:S02]  /*10ae0*/  LOP3.LUT P6, RZ, R16.reuse, 0x10, RZ, 0xc0, !PT ;  /* 0x0000001010ff7812 */ /* 0x040fe400078cc0ff */
[----:B------:R-:W-:-:S07]  /*10af0*/  LOP3.LUT P1, RZ, R16, 0x8000, RZ, 0xc0, !PT ;  /* 0x0000800010ff7812 */ /* 0x000fce000782c0ff */
[----:B------:R0:W-:Y:S01]  /*10b00*/  LDGSTS.E.BYPASS.LTC128B.128 [R19+0x3c00], desc[UR50][R2.64+0x80], !P3 ;  /* 0x03c0008002137fae */ /* 0x0001e2000d901d72 */
[----:B------:R-:W-:-:S03]  /*10b10*/  LOP3.LUT P3, RZ, R16, 0x4000, RZ, 0xc0, !PT ;  /* 0x0000400010ff7812 */ /* 0x000fc6000786c0ff */
        /* <DEDUP_REMOVED lines=8> */
.L_x_455:
[----:B------:R-:W-:Y:S02]  /*10ba0*/  PLOP3.LUT P1, PT, P1, P0, PT, 0xa2, 0x0 ;  /* 0x000000000000781c */ /* 0x000fe40000f21472 */
[----:B------:R-:W-:-:S08]  /*10bb0*/  @P0 R2UR P1, UR4, R6 ;  /* 0x00000000060402ca */ /* 0x000fd00000020000 */
[----:B------:R-:W-:-:S05]  /*10bc0*/  @P0 PLOP3.LUT P0, PT, P1, PT, PT, 0x80, 0x0 ;  /* 0x000000000000081c */ /* 0x000fca0000f0f070 */
[----:B------:R-:W-:Y:S01]  /*10bd0*/  @!P1 SYNCS.ARRIVE.TRANS64.RED.A0T1 RZ, [UR4+0x28c50], RZ ;  /* 0x028c50ffffff99a7 */ /* 0x000fe20008200404 */
[----:B------:R-:W-:Y:S07]  /*10be0*/  @!P1 ARRIVES.LDGSTSBAR.64.TRANSCNT [UR4+0x28c50] ;  /* 0x028c5000ff0099b0 */ /* 0x000fee0008000a84 */
[----:B------:R-:W-:Y:S05]  /*10bf0*/  @P0 BRA.U.ANY `(.L_x_455) ;  /* 0xfffffffd00e80947 */ /* 0x000fea000393ffff */
[----:B------:R-:W-:Y:S01]  /*10c00*/  NOP ;  /* 0x0000000000007918 */ /* 0x000fe20000000000 */
[----:B0-----:R-:W-:-:S05]  /*10c10*/  IMAD.U32 R2, RZ, RZ, UR36 ;  /* 0x00000024ff027e24 */ /* 0x001fca000f8e00ff */
[----:B------:R-:W-:-:S13]  /*10c20*/  ISETP.NE.AND P2, PT, R2, 0x3, PT ;  /* 0x000000030200780c */ /* 0x000fda0003f45270 */
[----:B------:R-:W-:Y:S05]  /*10c30*/  @!P2 BRA `(.L_x_456) ;  /* 0x000000000004a947 */ /* 0x000fea0003800000 */
[----:B------:R-:W-:Y:S01]  /*10c40*/  BPT.TRAP 0x1 ;  /* 0x000000040000795c */ /* 0x000fe20000300000 */
.L_x_456:
[----:B------:R3:W-:Y:S01]  /*10c50*/  SYNCS.ARRIVE.TRANS64.A1T0 RZ, [R6+URZ+0x28c50], RZ ;  /* 0x028c50ff06ff79a7 */ /* 0x0007e2000810003f */
[----:B------:R-:W-:Y:S05]  /*10c60*/  @P3 BRA `(.L_x_457) ;  /* 0xfffffff000643947 */ /* 0x000fea000383ffff */
.L_x_444:
[----:B------:R-:W-:Y:S05]  /*10c70*/  BSYNC B0 ;  /* 0x0000000000007941 */ /* 0x000fea0003800000 */
.L_x_443:
[----:B------:R-:W4:Y:S01]  /*10c80*/  S2R R2, SR_TID.X ;  /* 0x0000000000027919 */ /* 0x000f220000002100 */
[----:B------:R-:W-:Y:S01]  /*10c90*/  VIADD R18, R18, 0x1 ;  /* 0x0000000112127836 */ /* 0x000fe20000000000 */
[----:B------:R-:W-:Y:S04]  /*10ca0*/  BSSY B0, `(.L_x_458) ;  /* 0x0000013000007945 */ /* 0x000fe80003800000 */
[----:B------:R-:W-:-:S04]  /*10cb0*/  ISETP.NE.AND P0, PT, R18, 0x2, PT ;  /* 0x000000021200780c */ /* 0x000fc80003f05270 */
[----:B------:R-:W-:-:S04]  /*10cc0*/  SEL R3, RZ, 0x1, P0 ;  /* 0x00000001ff037807 */ /* 0x000fc80000000000 */
[----:B------:R-:W-:Y:S02]  /*10cd0*/  LOP3.LUT R22, R22, R3, RZ, 0x3c, !PT ;  /* 0x0000000316167212 */ /* 0x000fe400078e3cff */
[----:B----4-:R-:W-:-:S04]  /*10ce0*/  LOP3.LUT R2, R2, 0x7f, RZ, 0xc0, !PT ;  /* 0x0000007f02027812 */ /* 0x010fc800078ec0ff */
[----:B------:R-:W-:-:S13]  /*10cf0*/  ISETP.NE.AND P1, PT, R2, RZ, PT ;  /* 0x000000ff0200720c */ /* 0x000fda0003f25270 */
[----:B------:R-:W-:Y:S05]  /*10d00*/  @P1 BRA `(.L_x_459) ;  /* 0x0000000000301947 */ /* 0x000fea0003800000 */
[----:B------:R-:W4:Y:S01]  /*10d10*/  S2R R5, SR_LANEID ;  /* 0x0000000000057919 */ /* 0x000f220000000000 */
[----:B------:R-:W-:Y:S01]  /*10d20*/  VOTEU.ANY UR4, UPT, PT ;  /* 0x0000000000047886 */ /* 0x000fe200038e0100 */
[----:B------:R-:W5:Y:S01]  /*10d30*/  LDC.64 R2, c[0x0][0xc60] ;  /* 0x00031800ff027b82 */ /* 0x000f620000000a00 */
[----:B------:R-:W4:Y:S02]  /*10d40*/  FLO.U32 R0, UR4 ;  /* 0x0000000400007d00 */ /* 0x000f2400080e0000 */
[----:B----4-:R-:W-:-:S06]  /*10d50*/  ISETP.EQ.U32.AND P1, PT, R0, R5, PT ;  /* 0x000000050000720c */ /* 0x010fcc0003f22070 */
[----:B------:R-:W5:Y:S07]  /*10d60*/  POPC R5, UR4 ;  /* 0x0000000400057d09 */ /* 0x000f6e0008000000 */
[----:B-----5:R-:W4:Y:S01]  /*10d70*/  @P1 ATOMG.E.ADD.STRONG.GPU PT, R3, desc[UR50][R2.64], R5 ;  /* 0x00000005020319a8 */ /* 0x020f2200081ee1f2 */
[----:B0-----:R-:W0:Y:S02]  /*10d80*/  S2R R4, SR_LTMASK ;  /* 0x0000000000047919 */ /* 0x001e240000003900 */
[----:B0-----:R-:W-:-:S04]  /*10d90*/  LOP3.LUT R4, R4, UR4, RZ, 0xc0, !PT ;  /* 0x0000000404047c12 */ /* 0x001fc8000f8ec0ff */
[----:B------:R-:W0:Y:S01]  /*10da0*/  POPC R7, R4 ;  /* 0x0000000400077309 */ /* 0x000e220000000000 */
[----:B----4-:R-:W0:Y:S02]  /*10db0*/  SHFL.IDX PT, R0, R3, R0, 0x1f ;  /* 0x00001f0003007589 */ /* 0x010e2400000e0000 */
[----:B0-----:R-:W-:-:S07]  /*10dc0*/  IADD3 R24, R0, UR38, R7 ;  /* 0x0000002600187c10 */ /* 0x001fce000fffe007 */
.L_x_459:
[----:B------:R-:W-:Y:S05]  /*10dd0*/  BSYNC B0 ;  /* 0x0000000000007941 */ /* 0x000fea0003800000 */
.L_x_458:
[----:B------:R-:W-:-:S07]  /*10de0*/  SEL R18, R18, RZ, P0 ;  /* 0x000000ff12127207 */ /* 0x000fce0000000000 */
.L_x_418:
[----:B------:R-:W-:Y:S05]  /*10df0*/  BSYNC B7 ;  /* 0x0000000000077941 */ /* 0x000fea0003800000 */
.L_x_416:
[----:B------:R-:W-:-:S13]  /*10e00*/  LOP3.LUT P0, RZ, R16, 0x2000, RZ, 0xc0, !PT ;  /* 0x0000200010ff7812 */ /* 0x000fda000780c0ff */
[----:B------:R-:W-:Y:S05]  /*10e10*/  @!P0 BRA `(.L_x_460) ;  /* 0x0000000000248947 */ /* 0x000fea0003800000 */
[----:B------:R-:W-:Y:S05]  /*10e20*/  WARPSYNC.ALL ;  /* 0x0000000000007948 */ /* 0x000fea0003800000 */
[----:B------:R-:W4:Y:S08]  /*10e30*/  S2UR UR5, SR_CgaCtaId ;  /* 0x00000000000579c3 */ /* 0x000f300000008800 */
[----:B------:R-:W-:Y:S06]  /*10e40*/  BAR.SYNC.DEFER_BLOCKING 0x5, 0x180 ;  /* 0x0146000000007b1d */ /* 0x000fec0000010000 */
[----:B------:R-:W-:-:S02]  /*10e50*/  UMOV UR4, 0x400 ;  /* 0x0000040000047882 */ /* 0x000fc40000000000 */
[----:B----4-:R-:W-:-:S06]  /*10e60*/  ULEA UR4, UR5, UR4, 0x18 ;  /* 0x0000000405047291 */ /* 0x010fcc000f8ec03f */
[----:B------:R-:W-:-:S05]  /*10e70*/  IMAD.U32 R17, RZ, RZ, UR4 ;  /* 0x00000004ff117e24 */ /* 0x000fca000f8e00ff */
[----:B------:R4:W0:Y:S01]  /*10e80*/  LDS.128 R24, [R17+0x28cd0] ;  /* 0x028cd00011187984 */ /* 0x0008220000000c00 */
[----:B------:R-:W-:Y:S06]  /*10e90*/  BAR.ARV 0x4, 0x180 ;  /* 0x0106000000007b1d */ /* 0x000fec0000002000 */
[----:B------:R-:W-:Y:S05]  /*10ea0*/  BRA `(.L_x_461) ;  /* 0x0000000800d07947 */ /* 0x000fea0003800000 */
.L_x_460:
[----:B------:R-:W4:Y:S01]  /*10eb0*/  S2R R9, SR_TID.X ;  /* 0x0000000000097919 */ /* 0x000f220000002100 */
[----:B------:R-:W-:Y:S01]  /*10ec0*/  UMOV UR4, 0xffffffff ;  /* 0xffffffff00047882 */ /* 0x000fe20000000000 */
[----:B----4-:R-:W-:-:S04]  /*10ed0*/  LOP3.LUT R9, R9, 0x1f, RZ, 0xc0, !PT ;  /* 0x0000001f09097812 */ /* 0x010fc800078ec0ff */
[----:B------:R-:W-:Y:S01]  /*10ee0*/  ISETP.NE.AND P0, PT, R9, 0x1f, PT ;  /* 0x0000001f0900780c */ /* 0x000fe20003f05270 */
[----:B------:R-:W-:-:S12]  /*10ef0*/  BRA.DIV UR4, `(.L_x_462) ;  /* 0x0000003204a47947 */ /* 0x000fd8000b800000 */
[----:B------:R-:W-:Y:S01]  /*10f00*/  IMAD.IADD R7, R27, 0x1, R9 ;  /* 0x000000011b077824 */ /* 0x000fe200078e0209 */
[----:B------:R-:W-:-:S04]  /*10f10*/  ULDC UR4, c[0x0][0xc3c] ;  /* 0x00030f0000047ab9 */ /* 0x000fc80000000800 */
[----:B------:R-:W-:-:S13]  /*10f20*/  ISETP.GE.OR P1, PT, R7, UR4, !P0 ;  /* 0x0000000407007c0c */ /* 0x000fda000c726670 */
[----:B------:R-:W4:Y:S08]  /*10f30*/  @!P1 LDC.64 R2, c[0x0][0xc80] ;  /* 0x00032000ff029b82 */ /* 0x000f300000000a00 */
[----:B0-----:R-:W0:Y:S01]  /*10f40*/  @!P1 LDC.64 R4, c[0x0][0xc78] ;  /* 0x00031e00ff049b82 */ /* 0x001e220000000a00 */
[----:B----4-:R-:W-:-:S05]  /*10f50*/  @!P1 IMAD.WIDE R2, R7, 0x4, R2 ;  /* 0x0000000407029825 */ /* 0x010fca00078e0202 */
[----:B------:R0:W4:Y:S02]  /*10f60*/  @!P1 LDG.E R8, desc[UR50][R2.64] ;  /* 0x0000003202089981 */ /* 0x000124000c1e1900 */
[----:B0-----:R-:W-:-:S05]  /*10f70*/  @!P1 IMAD.WIDE R2, R7, 0x4, R4 ;  /* 0x0000000407029825 */ /* 0x001fca00078e0204 */
[----:B------:R-:W5:Y:S01]  /*10f80*/  @!P1 LDG.E R5, desc[UR50][R2.64] ;  /* 0x0000003202059981 */ /* 0x000f62000c1e1900 */
[----:B------:R-:W-:Y:S01]  /*10f90*/  IMAD.MOV.U32 R7, RZ, RZ, RZ ;  /* 0x000000ffff077224 */ /* 0x000fe200078e00ff */
[C---:B------:R-:W-:Y:S01]  /*10fa0*/  ISETP.GE.U32.AND P2, PT, R9.reuse, 0x2, PT ;  /* 0x000000020900780c */ /* 0x040fe20003f46070 */
[----:B------:R-:W-:Y:S01]  /*10fb0*/  IMAD.MOV.U32 R4, RZ, RZ, RZ ;  /* 0x000000ffff047224 */ /* 0x000fe200078e00ff */
[C---:B------:R-:W-:Y:S01]  /*10fc0*/  ISETP.GE.U32.AND P3, PT, R9.reuse, 0x4, PT ;  /* 0x000000040900780c */ /* 0x040fe20003f66070 */
[----:B------:R-:W-:Y:S01]  /*10fd0*/  SHFL.IDX PT, R0, R24, RZ, 0x1f ;  /* 0x00001fff18007589 */ /* 0x000fe200000e0000 */
[C---:B------:R-:W-:Y:S02]  /*10fe0*/  ISETP.GE.U32.AND P4, PT, R9.reuse, 0x8, PT ;  /* 0x000000080900780c */ /* 0x040fe40003f86070 */
[----:B------:R-:W-:Y:S01]  /*10ff0*/  ISETP.GE.U32.AND P5, PT, R9, 0x10, PT ;  /* 0x000000100900780c */ /* 0x000fe20003fa6070 */
[----:B--23--:R0:W-:Y:S02]  /*11000*/  SHFL.IDX PT, R6, R24, 0x1, 0x1f ;  /* 0x00201f0018067f89 */ /* 0x00c1e400000e0000 */
[----:B0-----:R-:W-:-:S02]  /*11010*/  IMAD.MOV.U32 R24, RZ, RZ, RZ ;  /* 0x000000ffff187224 */ /* 0x001fc400078e00ff */
[----:B----4-:R-:W-:Y:S02]  /*11020*/  @!P1 IMAD.MOV.U32 R7, RZ, RZ, R8 ;  /* 0x000000ffff079224 */ /* 0x010fe400078e0008 */
[----:B-----5:R-:W-:Y:S01]  /*11030*/  @!P1 IMAD.MOV.U32 R4, RZ, RZ, R5 ;  /* 0x000000ffff049224 */ /* 0x020fe200078e0005 */
[----:B------:R-:W-:-:S03]  /*11040*/  ISETP.NE.AND P1, PT, R9, RZ, PT ;  /* 0x000000ff0900720c */ /* 0x000fc60003f25270 */
[----:B------:R-:W-:-:S05]  /*11050*/  IMAD R13, R4, R7, RZ ;  /* 0x00000007040d7224 */ /* 0x000fca00078e02ff */
        /* <DEDUP_REMOVED lines=15> */
[----:B------:R0:W2:Y:S02]  /*11150*/  SHFL.IDX PT, R14, R3, 0x1f, 0x1f ;  /* 0x03e01f00030e7f89 */ /* 0x0000a400000e0000 */
.L_x_553:
[----:B------:R-:W-:Y:S02]  /*11160*/  ULDC UR4, c[0x0][0xc38] ;  /* 0x00030e0000047ab9 */ /* 0x000fe40000000800 */
[----:B------:R-:W-:-:S04]  /*11170*/  IMAD.U32 R5, RZ, RZ, UR4 ;  /* 0x00000004ff057e24 */ /* 0x000fc8000f8e00ff */
[----:B--2---:R-:W-:-:S04]  /*11180*/  IMAD R9, R14, R5, RZ ;  /* 0x000000050e097224 */ /* 0x004fc800078e02ff */
[----:B------:R-:W-:-:S05]  /*11190*/  IMAD.IADD R6, R6, 0x1, R9 ;  /* 0x0000000106067824 */ /* 0x000fca00078e0209 */
[----:B------:R-:W-:-:S13]  /*111a0*/  ISETP.GT.AND P6, PT, R6, R0, PT ;  /* 0x000000000600720c */ /* 0x000fda0003fc4270 */
[----:B------:R-:W-:Y:S05]  /*111b0*/  @P6 BRA `(.L_x_463) ;  /* 0x0000000000a46947 */ /* 0x000fea0003800000 */
.L_x_466:
[----:B------:R-:W2:Y:S01]  /*111c0*/  LDC R2, c[0x0][0xc3c] ;  /* 0x00030f00ff027b82 */ /* 0x000ea20000000800 */
[----:B------:R-:W-:-:S05]  /*111d0*/  VIADD R27, R27, 0x1f ;  /* 0x0000001f1b1b7836 */ /* 0x000fca0000000000 */
[----:B--2---:R-:W-:-:S13]  /*111e0*/  ISETP.GE.AND P6, PT, R27, R2, PT ;  /* 0x000000021b00720c */ /* 0x004fda0003fc6270 */
[----:B------:R-:W-:Y:S05]  /*111f0*/  @P6 BRA `(.L_x_464) ;  /* 0x0000000400b86947 */ /* 0x000fea0003800000 */
[----:B0-----:R-:W0:Y:S01]  /*11200*/  S2R R3, SR_TID.X ;  /* 0x0000000000037919 */ /* 0x001e220000002100 */
[----:B------:R-:W-:Y:S01]  /*11210*/  IMAD.MOV.U32 R7, RZ, RZ, RZ ;  /* 0x000000ffff077224 */ /* 0x000fe200078e00ff */
[----:B0-----:R-:W-:-:S05]  /*11220*/  LOP3.LUT R3, R3, 0x1f, RZ, 0xc0, !PT ;  /* 0x0000001f03037812 */ /* 0x001fca00078ec0ff */
[----:B------:R-:W-:-:S05]  /*11230*/  IMAD.IADD R9, R27, 0x1, R3 ;  /* 0x000000011b097824 */ /* 0x000fca00078e0203 */
[----:B------:R-:W-:-:S13]  /*11240*/  ISETP.GE.OR P6, PT, R9, R2, !P0 ;  /* 0x000000020900720c */ /* 0x000fda00047c6670 */
[----:B------:R-:W0:Y:S08]  /*11250*/  @!P6 LDC.64 R2, c[0x0][0xc80] ;  /* 0x00032000ff02eb82 */ /* 0x000e300000000a00 */
[----:B------:R-:W2:Y:S01]  /*11260*/  @!P6 LDC.64 R4, c[0x0][0xc78] ;  /* 0x00031e00ff04eb82 */ /* 0x000ea20000000a00 */
[----:B0-----:R-:W-:-:S05]  /*11270*/  @!P6 IMAD.WIDE R2, R9, 0x4, R2 ;  /* 0x000000040902e825 */ /* 0x001fca00078e0202 */
[----:B------:R2:W3:Y:S02]  /*11280*/  @!P6 LDG.E R7, desc[UR50][R2.64] ;  /* 0x000000320207e981 */ /* 0x0004e4000c1e1900 */
[----:B--2---:R-:W-:-:S04]  /*11290*/  @!P6 IMAD.WIDE R2, R9, 0x4, R4 ;  /* 0x000000040902e825 */ /* 0x004fc800078e0204 */
[----:B------:R-:W-:-:S06]  /*112a0*/  IMAD.MOV.U32 R4, RZ, RZ, RZ ;  /* 0x000000ffff047224 */ /* 0x000fcc00078e00ff */
[----:B------:R-:W3:Y:S01]  /*112b0*/  @!P6 LDG.E R4, desc[UR50][R2.64] ;  /* 0x000000320204e981 */ /* 0x000ee2000c1e1900 */
[----:B------:R-:W-:Y:S01]  /*112c0*/  UMOV UR4, 0xffffffff ;  /* 0xffffffff00047882 */ /* 0x000fe20000000000 */
[----:B---3--:R-:W-:Y:S02]  /*112d0*/  IMAD R13, R4, R7, RZ ;  /* 0x00000007040d7224 */ /* 0x008fe400078e02ff */
[----:B------:R-:W-:Y:S05]  /*112e0*/  BRA.DIV UR4, `(.L_x_465) ;  /* 0x0000003204e47947 */ /* 0x000fea000b800000 */
        /* <DEDUP_REMOVED lines=16> */
.L_x_561:
[----:B------:R-:W-:Y:S02]  /*113f0*/  ULDC UR4, c[0x0][0xc38] ;  /* 0x00030e0000047ab9 */ /* 0x000fe40000000800 */
[----:B------:R-:W-:-:S04]  /*11400*/  IMAD.U32 R5, RZ, RZ, UR4 ;  /* 0x00000004ff057e24 */ /* 0x000fc8000f8e00ff */
[----:B--2---:R-:W-:-:S04]  /*11410*/  IMAD R9, R14, R5, RZ ;  /* 0x000000050e097224 */ /* 0x004fc800078e02ff */
[----:B------:R-:W-:-:S05]  /*11420*/  IMAD.IADD R6, R9, 0x1, R6 ;  /* 0x0000000109067824 */ /* 0x000fca00078e0206 */
[----:B------:R-:W-:-:S13]  /*11430*/  ISETP.GT.AND P6, PT, R6, R0, PT ;  /* 0x000000000600720c */ /* 0x000fda0003fc4270 */
[----:B------:R-:W-:Y:S05]  /*11440*/  @!P6 BRA `(.L_x_466) ;  /* 0xfffffffc005ce947 */ /* 0x000fea000383ffff */
.L_x_463:
[----:B------:R-:W-:Y:S01]  /*11450*/  IMAD.IADD R2, R6, 0x1, -R9 ;  /* 0x0000000106027824 */ /* 0x000fe200078e0a09 */
[----:B------:R-:W-:-:S03]  /*11460*/  UMOV UR4, 0xffffffff ;  /* 0xffffffff00047882 */ /* 0x000fc60000000000 */
[----:B------:R-:W-:-:S05]  /*11470*/  IMAD R9, R3, R5, R2 ;  /* 0x0000000503097224 */ /* 0x000fca00078e0202 */
[----:B------:R-:W-:Y:S01]  /*11480*/  ISETP.GT.AND P6, PT, R9, R0, PT ;  /* 0x000000000900720c */ /* 0x000fe20003fc4270 */
[----:B------:R-:W-:-:S12]  /*11490*/  BRA.DIV UR4, `(.L_x_467) ;  /* 0x0000003604307947 */ /* 0x000fd8000b800000 */
[----:B------:R-:W-:-:S04]  /*114a0*/  VOTE.ANY R8, PT, !P6 ;  /* 0x0000000000087806 */ /* 0x000fc800070e0100 */
[----:B------:R-:W2:Y:S02]  /*114b0*/  POPC R6, R8 ;  /* 0x0000000800067309 */ /* 0x000ea40000000000 */
[----:B--2---:R2:W3:Y:S04]  /*114c0*/  SHFL.IDX PT, R7, R7, R6, 0x1f ;  /* 0x00001f0607077589 */ /* 0x0044e800000e0000 */
[----:B------:R2:W4:Y:S02]  /*114d0*/  SHFL.IDX PT, R4, R4, R6, 0x1f ;  /* 0x00001f0604047589 */ /* 0x00052400000e0000 */
.L_x_566:
[----:B------:R-:W-:-:S13]  /*114e0*/  ISETP.NE.AND P0, PT, R8, RZ, PT ;  /* 0x000000ff0800720c */ /* 0x000fda0003f05270 */
[----:B------:R-:W-:Y:S05]  /*114f0*/  @!P0 BRA `(.L_x_468) ;  /* 0x0000000000108947 */ /* 0x000fea0003800000 */
[----:B------:R-:W-:Y:S01]  /*11500*/  UMOV UR4, 0xffffffff ;  /* 0xffffffff00047882 */ /* 0x000fe20000000000 */
[----:B------:R-:W-:Y:S02]  /*11510*/  VIADD R12, R6, 0xffffffff ;  /* 0xffffffff060c7836 */ /* 0x000fe40000000000 */
[----:B------:R-:W-:Y:S05]  /*11520*/  BRA.DIV UR4, `(.L_x_469) ;  /* 0x0000003604687947 */ /* 0x000fea000b800000 */
[----:B------:R0:W0:Y:S02]  /*11530*/  SHFL.IDX PT, R24, R3, R12, 0x1f ;  /* 0x00001f0c03187589 */ /* 0x00002400000e0000 */
.L_x_468:
[----:B---3--:R-:W-:Y:S01]  /*11540*/  IABS R8, R7 ;  /* 0x0000000700087213 */ /* 0x008fe20000000000 */
[----:B0-----:R-:W-:Y:S01]  /*11550*/  IMAD R24, R24, R5, R2 ;  /* 0x0000000518187224 */ /* 0x001fe200078e0202 */
[----:B----4-:R-:W-:Y:S01]  /*11560*/  IABS R5, R4 ;  /* 0x0000000400057213 */ /* 0x010fe20000000000 */
[----:B------:R-:W-:Y:S01]  /*11570*/  IMAD.MOV.U32 R2, RZ, RZ, RZ ;  /* 0x000000ffff027224 */ /* 0x000fe200078e00ff */
[----:B------:R-:W0:Y:S01]  /*11580*/  I2F.RP R9, R8 ;  /* 0x0000000800097306 */ /* 0x000e220000209400 */
[----:B------:R-:W-:Y:S02]  /*11590*/  IMAD.IADD R0, R0, 0x1, -R24 ;  /* 0x0000000100007824 */ /* 0x000fe400078e0a18 */
[----:B------:R-:W-:-:S05]  /*115a0*/  IMAD.IADD R27, R6, 0x1, R27 ;  /* 0x00000001061b7824 */ /* 0x000fca00078e021b */
[----:B------:R-:W3:Y:S08]  /*115b0*/  I2F.RP R10, R5 ;  /* 0x00000005000a7306 */ /* 0x000ef00000209400 */
[----:B0-----:R-:W0:Y:S08]  /*115c0*/  MUFU.RCP R9, R9 ;  /* 0x0000000900097308 */ /* 0x001e300000001000 */
[----:B---3--:R-:W-:Y:S01]  /*115d0*/  MUFU.RCP R10, R10 ;  /* 0x0000000a000a7308 */ /* 0x008fe20000001000 */
[----:B0-----:R-:W-:-:S07]  /*115e0*/  VIADD R3, R9, 0xffffffe ;  /* 0x0ffffffe09037836 */ /* 0x001fce0000000000 */
[----:B------:R-:W0:Y:S02]  /*115f0*/  F2I.FTZ.U32.TRUNC.NTZ R3, R3 ;  /* 0x0000000300037305 */ /* 0x000e24000021f000 */
[----:B0-----:R-:W-:-:S04]  /*11600*/  IMAD.MOV R11, RZ, RZ, -R3 ;  /* 0x000000ffff0b7224 */ /* 0x001fc800078e0a03 */
[----:B------:R-:W-:-:S04]  /*11610*/  IMAD R11, R11, R8, RZ ;  /* 0x000000080b0b7224 */ /* 0x000fc800078e02ff */
[----:B------:R-:W-:Y:S01]  /*11620*/  IMAD.HI.U32 R2, R3, R11, R2 ;  /* 0x0000000b03027227 */ /* 0x000fe200078e0002 */
[----:B------:R-:W-:Y:S02]  /*11630*/  IABS R3, R7 ;  /* 0x0000000700037213 */ /* 0x000fe40000000000 */
[----:B------:R-:W-:-:S03]  /*11640*/  IABS R11, R0 ;  /* 0x00000000000b7213 */ /* 0x000fc60000000000 */
[----:B------:R-:W-:Y:S02]  /*11650*/  IMAD.MOV R12, RZ, RZ, -R3 ;  /* 0x000000ffff0c7224 */ /* 0x000fe400078e0a03 */
[----:B------:R-:W-:-:S04]  /*11660*/  IMAD.HI.U32 R9, R2, R11, RZ ;  /* 0x0000000b02097227 */ /* 0x000fc800078e00ff */
[----:B------:R-:W-:Y:S02]  /*11670*/  VIADD R3, R10, 0xffffffe ;  /* 0x0ffffffe0a037836 */ /* 0x000fe40000000000 */
[----:B------:R-:W-:-:S04]  /*11680*/  IMAD R11, R9, R12, R11 ;  /* 0x0000000c090b7224 */ /* 0x000fc800078e020b */
[----:B------:R-:W0:Y:S01]  /*11690*/  F2I.FTZ.U32.TRUNC.NTZ R3, R3 ;  /* 0x0000000300037305 */ /* 0x000e22000021f000 */
[----:B------:R-:W-:-:S13]  /*116a0*/  ISETP.GT.U32.AND P1, PT, R8, R11, PT ;  /* 0x0000000b0800720c */ /* 0x000fda0003f24070 */
[----:B------:R-:W-:Y:S02]  /*116b0*/  @!P1 IMAD.IADD R11, R11, 0x1, -R8 ;  /* 0x000000010b0b9824 */ /* 0x000fe400078e0a08 */
[----:B0-----:R-:W-:Y:S02]  /*116c0*/  IMAD.MOV R2, RZ, RZ, -R3 ;  /* 0x000000ffff027224 */ /* 0x001fe400078e0a03 */
[----:B------:R-:W-:Y:S01]  /*116d0*/  @!P1 VIADD R9, R9, 0x1 ;  /* 0x0000000109099836 */ /* 0x000fe20000000000 */
[----:B------:R-:W-:Y:S01]  /*116e0*/  ISETP.GE.U32.AND P0, PT, R11, R8, PT ;  /* 0x000000080b00720c */ /* 0x000fe20003f06070 */
[----:B------:R-:W-:Y:S01]  /*116f0*/  IMAD R11, R2, R5, RZ ;  /* 0x00000005020b7224 */ /* 0x000fe200078e02ff */
[----:B------:R-:W-:Y:S01]  /*11700*/  ISETP.NE.AND P1, PT, R7, RZ, PT ;  /* 0x000000ff0700720c */ /* 0x000fe20003f25270 */
[----:B------:R-:W-:-:S04]  /*11710*/  IMAD.MOV.U32 R2, RZ, RZ, RZ ;  /* 0x000000ffff027224 */ /* 0x000fc800078e00ff */
[----:B------:R-:W-:Y:S01]  /*11720*/  IMAD.HI.U32 R8, R3, R11, R2 ;  /* 0x0000000b03087227 */ /* 0x000fe200078e0002 */
[----:B------:R-:W-:-:S04]  /*11730*/  LOP3.LUT R2, R0, R7, RZ, 0x3c, !PT ;  /* 0x0000000700027212 */ /* 0x000fc800078e3cff */
[----:B------:R-:W-:Y:S01]  /*11740*/  ISETP.GE.AND P2, PT, R2, RZ, PT ;  /* 0x000000ff0200720c */ /* 0x000fe20003f46270 */
[----:B------:R-:W-:Y:S01]  /*11750*/  @P0 VIADD R9, R9, 0x1 ;  /* 0x0000000109090836 */ /* 0x000fe20000000000 */
[----:B------:R-:W-:-:S05]  /*11760*/  IABS R2, R4 ;  /* 0x0000000400027213 */ /* 0x000fca0000000000 */
[----:B------:R-:W-:-:S06]  /*11770*/  IMAD.MOV R2, RZ, RZ, -R2 ;  /* 0x000000ffff027224 */ /* 0x000fcc00078e0a02 */
[----:B------:R-:W-:Y:S01]  /*11780*/  @!P2 IMAD.MOV R9, RZ, RZ, -R9 ;  /* 0x000000ffff09a224 */ /* 0x000fe200078e0a09 */
[----:B------:R-:W-:-:S04]  /*11790*/  @!P1 LOP3.LUT R9, RZ, R7, RZ, 0x33, !PT ;  /* 0x00000007ff099212 */ /* 0x000fc800078e33ff */
[-C--:B------:R-:W-:Y:S01]  /*117a0*/  IABS R3, R9.reuse ;  /* 0x0000000900037213 */ /* 0x080fe20000000000 */
[----:B------:R-:W-:-:S04]  /*117b0*/  IMAD R7, R7, R9, RZ ;  /* 0x0000000907077224 */ /* 0x000fc800078e02ff */
        /* <DEDUP_REMOVED lines=18> */
.L_x_464:
[----:B------:R-:W-:Y:S01]  /*118e0*/  UMOV UR4, URZ ;  /* 0x0000003f00047c82 */ /* 0x000fe20008000000 */
[----:B------:R-:W-:Y:S01]  /*118f0*/  UMOV UR5, URZ ;  /* 0x0000003f00057c82 */ /* 0x000fe20008000000 */
[----:B------:R-:W-:Y:S01]  /*11900*/  ULDC UR6, c[0x0][0xc3c] ;  /* 0x00030f0000067ab9 */ /* 0x000fe20000000800 */
[----:B------:R-:W-:Y:S02]  /*11910*/  IMAD.MOV.U32 R24, RZ, RZ, R0 ;  /* 0x000000ffff187224 */ /* 0x000fe400078e0000 */
[----:B------:R-:W-:Y:S02]  /*11920*/  IMAD.U32 R25, RZ, RZ, UR4 ;  /* 0x00000004ff197e24 */ /* 0x000fe4000f8e00ff */
[----:B------:R-:W-:Y:S02]  /*11930*/  IMAD.U32 R26, RZ, RZ, UR5 ;  /* 0x00000005ff1a7e24 */ /* 0x000fe4000f8e00ff */
[----:B------:R-:W-:-:S07]  /*11940*/  IMAD.U32 R27, RZ, RZ, UR6 ;  /* 0x00000006ff1b7e24 */ /* 0x000fce000f8e00ff */
.L_x_470:
[----:B------:R-:W3:Y:S01]  /*11950*/  S2R R0, SR_TID.X ;  /* 0x0000000000007919 */ /* 0x000ee20000002100 */
[----:B------:R-:W-:Y:S05]  /*11960*/  WARPSYNC.ALL ;  /* 0x0000000000007948 */ /* 0x000fea0003800000 */
[----:B------:R-:W-:Y:S01]  /*11970*/  BAR.SYNC.DEFER_BLOCKING 0x4, 0x180 ;  /* 0x0106000000007b1d */ /* 0x000fe20000010000 */
[----:B---3--:R-:W-:-:S04]  /*11980*/  LOP3.LUT R0, R0, 0x1f, RZ, 0xc0, !PT ;  /* 0x0000001f00007812 */ /* 0x008fc800078ec0ff */
[----:B------:R-:W-:-:S13]  /*11990*/  ISETP.NE.AND P0, PT, R0, RZ, PT ;  /* 0x000000ff0000720c */ /* 0x000fda0003f05270 */
[----:B0-----:R-:W0:Y:S01]  /*119a0*/  @!P0 S2R R3, SR_CgaCtaId ;  /* 0x0000000000038919 */ /* 0x001e220000008800 */
[----:B------:R-:W-:-:S04]  /*119b0*/  @!P0 MOV R0, 0x400 ;  /* 0x0000040000008802 */ /* 0x000fc80000000f00 */
[----:B0-----:R-:W-:-:S05]  /*119c0*/  @!P0 LEA R17, R3, R0, 0x18 ;  /* 0x0000000003118211 */ /* 0x001fca00078ec0ff */
[----:B------:R0:W-:Y:S01]  /*119d0*/  @!P0 STS.128 [R17+0x28cd0], R24 ;  /* 0x028cd01811008388 */ /* 0x0001e20000000c00 */
[----:B------:R-:W-:Y:S06]  /*119e0*/  BAR.ARV 0x5, 0x180 ;  /* 0x0146000000007b1d */ /* 0x000fec0000002000 */
.L_x_461:
[----:B------:R-:W-:Y:S02]  /*119f0*/  ULDC UR4, c[0x0][0xc3c] ;  /* 0x00030f0000047ab9 */ /* 0x000fe40000000800 */
[----:B0-----:R-:W-:-:S13]  /*11a00*/  ISETP.GE.AND P0, PT, R27, UR4, PT ;  /* 0x000000041b007c0c */ /* 0x001fda000bf06270 */
[----:B------:R-:W-:Y:S05]  /*11a10*/  @!P0 BRA `(.L_x_471) ;  /* 0xffffffb400bc8947 */ /* 0x000fea000383ffff */
[----:B------:R-:W-:Y:S05]  /*11a20*/  BSYNC B8 ;  /* 0x0000000000087941 */ /* 0x000fea0003800000 */
.L_x_410:
[----:B------:R-:W5:Y:S01]  /*11a30*/  LDL.LU R0, [R1+0x24] ;  /* 0x0000240001007983 */ /* 0x000f620000300800 */
[----:B------:R-:W-:Y:S01]  /*11a40*/  BSSY B0, `(.L_x_472) ;  /* 0x000000b000007945 */ /* 0x000fe20003800000 */
[----:B------:R-:W0:Y:S01]  /*11a50*/  S2R R5, SR_CgaCtaId ;  /* 0x0000000000057919 */ /* 0x000e220000008800 */
[----:B-----5:R-:W-:-:S05]  /*11a60*/  VIADD R0, R0, 0x1 ;  /* 0x0000000100007836 */ /* 0x020fca0000000000 */
[----:B-1----:R-:W-:-:S04]  /*11a70*/  LEA.HI R2, R0, R0, RZ, 0x1 ;  /* 0x0000000000027211 */ /* 0x002fc800078f08ff */
[----:B------:R-:W-:Y:S02]  /*11a80*/  LOP3.LUT R3, R2, 0xfffffffe, RZ, 0xc0, !PT ;  /* 0xfffffffe02037812 */ /* 0x000fe400078ec0ff */
[----:B------:R-:W-:-:S03]  /*11a90*/  MOV R2, 0x400 ;  /* 0x0000040000027802 */ /* 0x000fc60000000f00 */
[----:B------:R-:W-:Y:S01]  /*11aa0*/  IMAD.IADD R0, R0, 0x1, -R3 ;  /* 0x0000000100007824 */ /* 0x000fe200078e0a03 */
[----:B0-----:R-:W-:-:S04]  /*11ab0*/  LEA R7, R5, R2, 0x18 ;  /* 0x0000000205077211 */ /* 0x001fc800078ec0ff */
[----:B------:R-:W-:-:S04]  /*11ac0*/  SHF.L.U32 R0, R0, 0x1f, RZ ;  /* 0x0000001f00007819 */ /* 0x000fc800000006ff */
[----:B------:R-:W0:Y:S02]  /*11ad0*/  SYNCS.PHASECHK.TRANS64.TRYWAIT P0, [R7+URZ+0x28c20], R0 ;  /* 0x028c2000070075a7 */ /* 0x000e24000800017f */
[----:B0-----:R-:W-:Y:S05]  /*11ae0*/  @!P0 BRA `(.L_x_473) ;  /* 0x0000003000208947 */ /* 0x001fea0003800000 */
.L_x_569:
[----:B------:R-:W-:Y:S05]  /*11af0*/  BSYNC B0 ;  /* 0x0000000000007941 */ /* 0x000fea0003800000 */
.L_x_472:
[----:B------:R-:W-:-:S03]  /*11b00*/  UMOV UR4, 0xffffffff ;  /* 0xffffffff00047882 */ /* 0x000fc60000000000 */
[----:B------:R-:W-:Y:S05]  /*11b10*/  BRA.DIV UR4, `(.L_x_474) ;  /* 0x0000003204287947 */ /* 0x000fea000b800000 */
[----:B0-----:R-:W0:Y:S02]  /*11b20*/  S2R R0, SR_TID.X ;  /* 0x0000000000007919 */ /* 0x001e240000002100 */
[----:B0-----:R-:W-:-:S04]  /*11b30*/  SHF.R.U32.HI R0, RZ, 0x5, R0 ;  /* 0x00000005ff007819 */ /* 0x001fc80000011600 */
[----:B------:R-:W-:-:S05]  /*11b40*/  LOP3.LUT R0, R0, 0x3, RZ, 0xc0, !PT ;  /* 0x0000000300007812 */ /* 0x000fca00078ec0ff */
[----:B------:R0:W1:Y:S02]  /*11b50*/  SHFL.IDX PT, R14, R0, RZ, 0x1f ;  /* 0x00001fff000e7589 */ /* 0x00006400000e0000 */
.L_x_572:
[----:B-1----:R-:W-:Y:S01]  /*11b60*/  ISETP.NE.AND P0, PT, R14, RZ, PT ;  /* 0x000000ff0e00720c */ /* 0x002fe20003f05270 */
[----:B------:R-:W-:-:S12]  /*11b70*/  BSSY B0, `(.L_x_475) ;  /* 0x0000024000007945 */ /* 0x000fd80003800000 */
[----:B------:R-:W-:Y:S05]  /*11b80*/  @P0 BRA `(.L_x_476) ;  /* 0x0000000000880947 */ /* 0x000fea0003800000 */
[----:B------:R-:W-:-:S03]  /*11b90*/  UMOV UR4, 0xffffffff ;  /* 0xffffffff00047882 */ /* 0x000fc60000000000 */
[----:B------:R-:W-:Y:S05]  /*11ba0*/  BRA.DIV UR4, `(.L_x_477) ;  /* 0x0000003204387947 */ /* 0x000fea000b800000 */
[----:B------:R-:W-:-:S13]  /*11bb0*/  ELECT P6, URZ, PT ;  /* 0x00000000003f782f */ /* 0x000fda00038c0000 */
.L_x_575:
[----:B------:R-:W-:Y:S05]  /*11bc0*/  @!P6 BRA `(.L_x_476) ;  /* 0x000000000078e947 */ /* 0x000fea0003800000 */
[----:B------:R-:W-:-:S06]  /*11bd0*/  ULOP3.LUT UR4, UR37, 0x2, URZ, 0xfc, !UPT ;  /* 0x0000000225047892 */ /* 0x000fcc000f8efc3f */
[----:B0-----:R-:W-:-:S05]  /*11be0*/  IMAD.U32 R0, RZ, RZ, UR4 ;  /* 0x00000004ff007e24 */ /* 0x001fca000f8e00ff */
[----:B------:R-:W-:-:S13]  /*11bf0*/  ISETP.NE.AND P0, PT, R0, 0x3, PT ;  /* 0x000000030000780c */ /* 0x000fda0003f05270 */
[----:B------:R-:W-:Y:S05]  /*11c00*/  @!P0 BRA `(.L_x_478) ;  /* 0x0000000000048947 */ /* 0x000fea0003800000 */
[----:B------:R-:W-:Y:S01]  /*11c10*/  BPT.TRAP 0x1 ;  /* 0x000000040000795c */ /* 0x000fe20000300000 */
.L_x_478:
[----:B------:R-:W-:Y:S01]  /*11c20*/  IMAD R5, R18, 0x8, R7 ;  /* 0x0000000812057824 */ /* 0x000fe200078e0207 */
[----:B------:R-:W-:Y:S01]  /*11c30*/  SHF.L.U32 R0, R22, 0x1f, RZ ;  /* 0x0000001f16007819 */ /* 0x000fe200000006ff */
[----:B------:R-:W-:-:S03]  /*11c40*/  VIADD R18, R18, 0x1 ;  /* 0x0000000112127836 */ /* 0x000fc60000000000 */
[----:B------:R-:W0:Y:S02]  /*11c50*/  SYNCS.PHASECHK.TRANS64.TRYWAIT P1, [R5+URZ+0x28c40], R0 ;  /* 0x028c4000050075a7 */ /* 0x000e24000802017f */
[----:B------:R-:W-:-:S04]  /*11c60*/  ISETP.NE.AND P2, PT, R18, 0x2, PT ;  /* 0x000000021200780c */ /* 0x000fc80003f45270 */
[----:B------:R-:W-:Y:S01]  /*11c70*/  SEL R3, RZ, 0x1, P2 ;  /* 0x00000001ff037807 */ /* 0x000fe20001000000 */
[----:B0-----:R-:W-:Y:S08]  /*11c80*/  @!P1 BRA `(.L_x_479) ;  /* 0x0000003000209947 */ /* 0x001ff00003800000 */
.L_x_576:
[----:B------:R-:W-:Y:S02]  /*11c90*/  SEL R18, R18, RZ, P2 ;  /* 0x000000ff12127207 */ /* 0x000fe40001000000 */
[----:B------:R-:W-:Y:S01]  /*11ca0*/  LOP3.LUT R2, R22, R3, RZ, 0x3c, !PT ;  /* 0x0000000316027212 */ /* 0x000fe200078e3cff */
[----:B------:R-:W-:Y:S06]  /*11cb0*/  @!P0 BRA `(.L_x_480) ;  /* 0x0000000000048947 */ /* 0x000fec0003800000 */
[----:B------:R-:W-:Y:S01]  /*11cc0*/  BPT.TRAP 0x1 ;  /* 0x000000040000795c */ /* 0x000fe20000300000 */
.L_x_480:
[----:B------:R-:W-:Y:S01]  /*11cd0*/  IMAD R3, R18, 0x8, R7 ;  /* 0x0000000812037824 */ /* 0x000fe200078e0207 */
[----:B------:R-:W-:-:S04]  /*11ce0*/  SHF.L.U32 R2, R2, 0x1f, RZ ;  /* 0x0000001f02027819 */ /* 0x000fc800000006ff */
[----:B------:R-:W1:Y:S02]  /*11cf0*/  SYNCS.PHASECHK.TRANS64.TRYWAIT P1, [R3+URZ+0x28c40], R2 ;  /* 0x028c4002030075a7 */ /* 0x000e64000802017f */
[----:B-1----:R-:W-:Y:S05]  /*11d00*/  @!P1 BRA `(.L_x_481) ;  /* 0x0000003000149947 */ /* 0x002fea0003800000 */
.L_x_577:
[----:B------:R-:W-:Y:S05]  /*11d10*/  @!P0 BRA `(.L_x_482) ;  /* 0x0000000000048947 */ /* 0x000fea0003800000 */
[----:B------:R-:W-:Y:S01]  /*11d20*/  BPT.TRAP 0x1 ;  /* 0x000000040000795c */ /* 0x000fe20000300000 */
.L_x_482:
[----:B------:R-:W5:Y:S02]  /*11d30*/  SYNCS.PHASECHK.TRANS64.TRYWAIT P1, [R5+URZ+0x28c60], R0 ;  /* 0x028c6000050075a7 */ /* 0x000f64000802017f */
[----:B-----5:R-:W-:Y:S05]  /*11d40*/  @!P1 BRA `(.L_x_483) ;  /* 0x0000003000189947 */ /* 0x020fea0003800000 */
.L_x_578:
[----:B------:R-:W-:Y:S05]  /*11d50*/  @!P0 BRA `(.L_x_484) ;  /* 0x0000000000048947 */ /* 0x000fea0003800000 */
[----:B------:R-:W-:Y:S01]  /*11d60*/  BPT.TRAP 0x1 ;  /* 0x000000040000795c */ /* 0x000fe20000300000 */
.L_x_484:
[----:B------:R0:W0:Y:S02]  /*11d70*/  SYNCS.PHASECHK.TRANS64.TRYWAIT P0, [R3+URZ+0x28c60], R2 ;  /* 0x028c6002030075a7 */ /* 0x000024000800017f */
[----:B0-----:R-:W-:Y:S05]  /*11d80*/  @!P0 NANOSLEEP.SYNCS 0x989680 ;  /* 0x009896800000895d */ /* 0x001fea0003900000 */
[----:B------:R-:W0:Y:S02]  /*11d90*/  @!P0 SYNCS.PHASECHK.TRANS64 P0, [R3+URZ+0x28c60], R2 ;  /* 0x028c6002030085a7 */ /* 0x000e24000800007f */
[----:B0-----:R-:W-:Y:S05]  /*11da0*/  @!P0 BRA `(.L_x_484) ;  /* 0xfffffffc00f08947 */ /* 0x001fea000383ffff */
.L_x_476:
[----:B------:R-:W-:Y:S05]  /*11db0*/  BSYNC B0 ;  /* 0x0000000000007941 */ /* 0x000fea0003800000 */
.L_x_475:
[----:B------:R-:W-:Y:S05]  /*11dc0*/  EXIT ;  /* 0x000000000000794d */ /* 0x000fea0003800000 */
.L_x_353:
[----:B0-----:R-:W-:-:S04]  /*11dd0*/  IMAD.U32 R3, RZ, RZ, UR17 ;  /* 0x00000011ff037e24 */ /* 0x001fc8000f8e00ff */
[----:B------:R0:W1:Y:S03]  /*11de0*/  SYNCS.PHASECHK.TRANS64.TRYWAIT P1, [R3+URZ+0x28c50], R0 ;  /* 0x028c5000030075a7 */ /* 0x000066000802017f */
[----:B-1----:R-:W-:Y:S05]  /*11df0*/  @!P1 NANOSLEEP.SYNCS 0x989680 ;  /* 0x009896800000995d */ /* 0x002fea0003900000 */
[----:B------:R-:W1:Y:S02]  /*11e00*/  @!P1 SYNCS.PHASECHK.TRANS64 P1, [R3+URZ+0x28c50], R0 ;  /* 0x028c5000030095a7 */ /* 0x000e64000802007f */
[----:B-1----:R-:W-:Y:S05]  /*11e10*/  @!P1 BRA `(.L_x_353) ;  /* 0xfffffffc00ec9947 */ /* 0x002fea000383ffff */
[----:B------:R-:W-:Y:S05]  /*11e20*/  BRA `(.L_x_485) ;  /* 0xffffff00004c7947 */ /* 0x000fea000383ffff */
.L_x_359:
[----:B-1----:R-:W-:-:S04]  /*11e30*/  IMAD.U32 R3, RZ, RZ, UR6 ;  /* 0x00000006ff037e24 */ /* 0x002fc8000f8e00ff */
[----:B------:R1:W2:Y:S03]  /*11e40*/  SYNCS.PHASECHK.TRANS64.TRYWAIT P1, [R3+URZ+0x28c50], R0 ;  /* 0x028c5000030075a7 */ /* 0x0002a6000802017f */
[----:B--2---:R-:W-:Y:S05]  /*11e50*/  @!P1 NANOSLEEP.SYNCS 0x989680 ;  /* 0x009896800000995d */ /* 0x004fea0003900000 */
[----:B------:R-:W2:Y:S02]  /*11e60*/  @!P1 SYNCS.PHASECHK.TRANS64 P1, [R3+URZ+0x28c50], R0 ;  /* 0x028c5000030095a7 */ /* 0x000ea4000802007f */
[----:B--2---:R-:W-:Y:S05]  /*11e70*/  @!P1 BRA `(.L_x_359) ;  /* 0xfffffffc00ec9947 */ /* 0x004fea000383ffff */
[----:B------:R-:W-:Y:S05]  /*11e80*/  BRA `(.L_x_358) ;  /* 0xffffff0c004c7947 */ /* 0x000fea000383ffff */
.L_x_364:
[----:B0-----:R-:W-:-:S04]  /*11e90*/  IMAD.U32 R3, RZ, RZ, UR39 ;  /* 0x00000027ff037e24 */ /* 0x001fc8000f8e00ff */
[----:B------:R0:W1:Y:S03]  /*11ea0*/  SYNCS.PHASECHK.TRANS64.TRYWAIT P1, [R3+URZ+0x28c00], R0 ;  /* 0x028c0000030075a7 */ /* 0x000066000802017f */
[----:B-1----:R-:W-:Y:S05]  /*11eb0*/  @!P1 NANOSLEEP.SYNCS 0x989680 ;  /* 0x009896800000995d */ /* 0x002fea0003900000 */
[----:B------:R-:W1:Y:S02]  /*11ec0*/  @!P1 SYNCS.PHASECHK.TRANS64 P1, [R3+URZ+0x28c00], R0 ;  /* 0x028c0000030095a7 */ /* 0x000e64000802007f */
[----:B-1----:R-:W-:Y:S05]  /*11ed0*/  @!P1 BRA `(.L_x_364) ;  /* 0xfffffffc00ec9947 */ /* 0x002fea000383ffff */
[----:B------:R-:W-:Y:S05]  /*11ee0*/  BRA `(.L_x_486) ;  /* 0xffffff20006c7947 */ /* 0x000fea000383ffff */
.L_x_368:
[----:B--2---:R2:W3:Y:S02]  /*11ef0*/  SYNCS.PHASECHK.TRANS64.TRYWAIT P1, [R7+URZ+0x28c30], R8 ;  /* 0x028c3008070075a7 */ /* 0x0044e4000802017f */
[----:B---3--:R-:W-:Y:S05]  /*11f00*/  @!P1 NANOSLEEP.SYNCS 0x989680 ;  /* 0x009896800000995d */ /* 0x008fea0003900000 */
[----:B------:R-:W3:Y:S02]  /*11f10*/  @!P1 SYNCS.PHASECHK.TRANS64 P1, [R7+URZ+0x28c30], R8 ;  /* 0x028c3008070095a7 */ /* 0x000ee4000802007f */
[----:B---3--:R-:W-:Y:S05]  /*11f20*/  @!P1 BRA `(.L_x_368) ;  /* 0xfffffffc00f09947 */ /* 0x008fea000383ffff */
[----:B------:R-:W-:Y:S05]  /*11f30*/  BRA `(.L_x_367) ;  /* 0xffffff2000887947 */ /* 0x000fea000383ffff */
.L_x_373:
[----:B----4-:R4:W0:Y:S02]  /*11f40*/  SYNCS.PHASECHK.TRANS64.TRYWAIT P1, [R7+URZ+0x28c50], R8 ;  /* 0x028c5008070075a7 */ /* 0x010824000802017f */
[----:B0-----:R-:W-:Y:S05]  /*11f50*/  @!P1 NANOSLEEP.SYNCS 0x989680 ;  /* 0x009896800000995d */ /* 0x001fea0003900000 */
[----:B------:R-:W0:Y:S02]  /*11f60*/  @!P1 SYNCS.PHASECHK.TRANS64 P1, [R7+URZ+0x28c50], R8 ;  /* 0x028c5008070095a7 */ /* 0x000e24000802007f */
[----:B0-----:R-:W-:Y:S05]  /*11f70*/  @!P1 BRA `(.L_x_373) ;  /* 0xfffffffc00f09947 */ /* 0x001fea000383ffff */
[----:B------:R-:W-:Y:S05]  /*11f80*/  BRA `(.L_x_372) ;  /* 0xffffff30009c7947 */ /* 0x000fea000383ffff */
.L_x_379:
[----:B--2---:R-:W-:-:S04]  /*11f90*/  IMAD.U32 R0, RZ, RZ, UR22 ;  /* 0x00000016ff007e24 */ /* 0x004fc8000f8e00ff */
[----:B------:R2:W3:Y:S03]  /*11fa0*/  SYNCS.PHASECHK.TRANS64.TRYWAIT P1, [R0+URZ+0x28c30], R7 ;  /* 0x028c3007000075a7 */ /* 0x0004e6000802017f */
[----:B---3--:R-:W-:Y:S05]  /*11fb0*/  @!P1 NANOSLEEP.SYNCS 0x989680 ;  /* 0x009896800000995d */ /* 0x008fea0003900000 */
[----:B------:R-:W3:Y:S02]  /*11fc0*/  @!P1 SYNCS.PHASECHK.TRANS64 P1, [R0+URZ+0x28c30], R7 ;  /* 0x028c3007000095a7 */ /* 0x000ee4000802007f */
[----:B---3--:R-:W-:Y:S05]  /*11fd0*/  @!P1 BRA `(.L_x_379) ;  /* 0xfffffffc00ec9947 */ /* 0x008fea000383ffff */
[----:B------:R-:W-:Y:S05]  /*11fe0*/  BRA `(.L_x_378) ;  /* 0xffffff3400887947 */ /* 0x000fea000383ffff */
.L_x_384:
[----:B---3--:R-:W-:-:S04]  /*11ff0*/  IMAD.U32 R8, RZ, RZ, UR22 ;  /* 0x00000016ff087e24 */ /* 0x008fc8000f8e00ff */
[----:B------:R3:W4:Y:S03]  /*12000*/  SYNCS.PHASECHK.TRANS64.TRYWAIT P1, [R8+URZ+0x28c50], R7 ;  /* 0x028c5007080075a7 */ /* 0x000726000802017f */
[----:B----4-:R-:W-:Y:S05]  /*12010*/  @!P1 NANOSLEEP.SYNCS 0x989680 ;  /* 0x009896800000995d */ /* 0x010fea0003900000 */
[----:B------:R-:W4:Y:S02]  /*12020*/  @!P1 SYNCS.PHASECHK.TRANS64 P1, [R8+URZ+0x28c50], R7 ;  /* 0x028c5007080095a7 */ /* 0x000f24000802007f */
[----:B----4-:R-:W-:Y:S05]  /*12030*/  @!P1 BRA `(.L_x_384) ;  /* 0xfffffffc00ec9947 */ /* 0x010fea000383ffff */
[----:B------:R-:W-:Y:S05]  /*12040*/  BRA `(.L_x_383) ;  /* 0xffffff4800bc7947 */ /* 0x000fea000383ffff */
.L_x_424:
[----:B------:R-:W0:Y:S01]  /*12050*/  S2R R21, SR_TID.X ;  /* 0x0000000000157919 */ /* 0x000e220000002100 */
[----:B------:R-:W-:Y:S01]  /*12060*/  BSSY B0, `(.L_x_487) ;  /* 0x000000a000007945 */ /* 0x000fe20003800000 */
[----:B------:R-:W-:Y:S02]  /*12070*/  IMAD.MOV.U32 R12, RZ, RZ, RZ ;  /* 0x000000ffff0c7224 */ /* 0x000fe400078e00ff */
[----:B------:R-:W-:Y:S02]  /*12080*/  IMAD.MOV.U32 R11, RZ, RZ, 0x1f ;  /* 0x0000001fff0b7424 */ /* 0x000fe400078e00ff */
[----:B------:R-:W-:Y:S01]  /*12090*/  IMAD.MOV.U32 R15, RZ, RZ, -0x1 ;  /* 0xffffffffff0f7424 */ /* 0x000fe200078e00ff */
[----:B0-----:R-:W-:-:S04]  /*120a0*/  SHF.R.U32.HI R21, RZ, 0x5, R21 ;  /* 0x00000005ff157819 */ /* 0x001fc80000011615 */
[----:B------:R-:W-:-:S05]  /*120b0*/  LOP3.LUT R21, R21, 0x3, RZ, 0xc0, !PT ;  /* 0x0000000315157812 */ /* 0x000fca00078ec0ff */
[----:B------:R-:W-:-:S07]  /*120c0*/  IMAD.MOV.U32 R13, RZ, RZ, R21 ;  /* 0x000000ffff0d7224 */ /* 0x000fce00078e0015 */
[----:B-----5:R-:W-:Y:S05]  /*120d0*/  WARPSYNC.COLLECTIVE R15, `(.L_x_488) ;  /* 0x000000000f087348 */ /* 0x020fea0003c00000 */
[----:B------:R0:W1:Y:S02]  /*120e0*/  SHFL.IDX P6, R14, R13, R12, R11 ;  /* 0x0000000c0d0e7389 */ /* 0x00006400000c000b */
[----:B01---5:R-:W-:Y:S01]  /*120f0*/  ENDCOLLECTIVE ;  /* 0x000000000000791b */ /* 0x023fe20003800000 */
.L_x_488:
[----:B------:R-:W-:Y:S05]  /*12100*/  BSYNC B0 ;  /* 0x0000000000007941 */ /* 0x000fea0003800000 */
.L_x_487:
[----:B------:R-:W-:Y:S05]  /*12110*/  BRA `(.L_x_489) ;  /* 0xffffffbc00d07947 */ /* 0x000fea000383ffff */
.L_x_427:
[----:B0-----:R0:W1:Y:S02]  /*12120*/  SYNCS.PHASECHK.TRANS64.TRYWAIT P0, [R19+URZ+0x28c40], R0 ;  /* 0x028c4000130075a7 */ /* 0x001064000800017f */
[----:B-1----:R-:W-:Y:S05]  /*12130*/  @!P0 NANOSLEEP.SYNCS 0x989680 ;  /* 0x009896800000895d */ /* 0x002fea0003900000 */
[----:B------:R-:W1:Y:S02]  /*12140*/  @!P0 SYNCS.PHASECHK.TRANS64 P0, [R19+URZ+0x28c40], R0 ;  /* 0x028c4000130085a7 */ /* 0x000e64000800007f */
[----:B-1----:R-:W-:Y:S05]  /*12150*/  @!P0 BRA `(.L_x_427) ;  /* 0xfffffffc00f08947 */ /* 0x002fea000383ffff */
[----:B------:R-:W-:Y:S05]  /*12160*/  BRA `(.L_x_490) ;  /* 0xffffffc000b47947 */ /* 0x000fea000383ffff */
.L_x_428:
        /* <DEDUP_REMOVED lines=8> */
.L_x_492:
[----:B------:R-:W-:Y:S05]  /*121f0*/  BSYNC B0 ;  /* 0x0000000000007941 */ /* 0x000fea0003800000 */
.L_x_491:
[----:B------:R-:W-:Y:S02]  /*12200*/  IMAD.MOV.U32 R13, RZ, RZ, R0 ;  /* 0x000000ffff0d7224 */ /* 0x000fe400078e0000 */
[----:B------:R-:W-:Y:S02]  /*12210*/  IMAD.MOV.U32 R12, RZ, RZ, RZ ;  /* 0x000000ffff0c7224 */ /* 0x000fe400078e00ff */
[----:B------:R-:W-:Y:S02]  /*12220*/  IMAD.MOV.U32 R11, RZ, RZ, 0x181f ;  /* 0x0000181fff0b7424 */ /* 0x000fe400078e00ff */
[----:B------:R-:W-:Y:S02]  /*12230*/  IMAD.MOV.U32 R15, RZ, RZ, -0x1 ;  /* 0xffffffffff0f7424 */ /* 0x000fe400078e00ff */
[----:B------:R-:W-:Y:S02]  /*12240*/  IMAD.MOV.U32 R2, RZ, RZ, R14 ;  /* 0x000000ffff027224 */ /* 0x000fe400078e000e */
[----:B------:R-:W-:-:S07]  /*12250*/  @P0 IMAD R6, R4, 0x2, R17 ;  /* 0x0000000204060824 */ /* 0x000fce00078e0211 */
[----:B------:R-:W-:Y:S05]  /*12260*/  WARPSYNC.COLLECTIVE R15, `(.L_x_493) ;  /* 0x000000000f087348 */ /* 0x000fea0003c00000 */
[----:B------:R0:W1:Y:S02]  /*12270*/  SHFL.IDX P6, R14, R13, R12, R11 ;  /* 0x0000000c0d0e7389 */ /* 0x00006400000c000b */
[----:B01----:R-:W-:Y:S01]  /*12280*/  ENDCOLLECTIVE ;  /* 0x000000000000791b */ /* 0x003fe20003800000 */
.L_x_493:
[----:B------:R-:W-:Y:S02]  /*12290*/  IMAD.MOV.U32 R13, RZ, RZ, R5 ;  /* 0x000000ffff0d7224 */ /* 0x000fe400078e0005 */
[----:B------:R-:W-:Y:S02]  /*122a0*/  IMAD.MOV.U32 R12, RZ, RZ, 0x1 ;  /* 0x00000001ff0c7424 */ /* 0x000fe400078e00ff */
[----:B------:R-:W-:-:S07]  /*122b0*/  IMAD.MOV.U32 R3, RZ, RZ, R14 ;  /* 0x000000ffff037224 */ /* 0x000fce00078e000e */
[----:B------:R-:W-:Y:S05]  /*122c0*/  WARPSYNC.COLLECTIVE R15, `(.L_x_494) ;  /* 0x000000000f087348 */ /* 0x000fea0003c00000 */
[----:B------:R0:W1:Y:S02]  /*122d0*/  SHFL.IDX P6, R14, R13, R12, R11 ;  /* 0x0000000c0d0e7389 */ /* 0x00006400000c000b */
[----:B01----:R-:W-:Y:S01]  /*122e0*/  ENDCOLLECTIVE ;  /* 0x000000000000791b */ /* 0x003fe20003800000 */
.L_x_494:
[----:B------:R-:W-:-:S05]  /*122f0*/  @P0 LEA R3, P1, R7, R3, 0x1 ;  /* 0x0000000307030211 */ /* 0x000fca00078208ff */
[----:B------:R-:W-:-:S05]  /*12300*/  @P0 IMAD.X R2, RZ, RZ, R2, P1 ;  /* 0x000000ffff020224 */ /* 0x000fca00008e0602 */
[----:B------:R-:W-:Y:S01]  /*12310*/  @P0 LOP3.LUT R3, R3, R2, RZ, 0x3c, !PT ;  /* 0x0000000203030212 */ /* 0x000fe200078e3cff */
[----:B------:R-:W-:-:S03]  /*12320*/  IMAD.MOV.U32 R13, RZ, RZ, R0 ;  /* 0x000000ffff0d7224 */ /* 0x000fc600078e0000 */
[----:B------:R-:W-:-:S04]  /*12330*/  @P0 LOP3.LUT R2, R3, R2, RZ, 0x3c, !PT ;  /* 0x0000000203020212 */ /* 0x000fc800078e3cff */
[----:B------:R-:W-:-:S05]  /*12340*/  @P0 LOP3.LUT R3, R3, R2, RZ, 0x3c, !PT ;  /* 0x0000000203030212 */ /* 0x000fca00078e3cff */
[----:B------:R-:W-:Y:S01]  /*12350*/  @!PT LDS RZ, [RZ] ;  /* 0x00000000fffff984 */ /* 0x000fe20000000800 */
[----:B------:R-:W-:Y:S01]  /*12360*/  @!PT LDS RZ, [RZ] ;  /* 0x00000000fffff984 */ /* 0x000fe20000000800 */
[----:B------:R-:W-:Y:S01]  /*12370*/  @!PT LDS RZ, [RZ] ;  /* 0x00000000fffff984 */ /* 0x000fe20000000800 */
[----:B------:R0:W-:Y:S01]  /*12380*/  @P0 LDGSTS.E.BYPASS.LTC128B.128 [R6+0x22400], desc[UR50][R2.64], !P2 ;  /* 0x2240000002060fae */ /* 0x0001e2000d101d72 */
[----:B------:R-:W-:Y:S01]  /*12390*/  ISETP.GE.AND P0, PT, R28, 0x11, PT ;  /* 0x000000111c00780c */ /* 0x000fe20003f06270 */
[----:B0-----:R-:W-:-:S12]  /*123a0*/  IMAD.MOV.U32 R2, RZ, RZ, R14 ;  /* 0x000000ffff027224 */ /* 0x001fd800078e000e */
[----:B------:R-:W-:Y:S05]  /*123b0*/  WARPSYNC.COLLECTIVE R15, `(.L_x_495) ;  /* 0x000000000f087348 */ /* 0x000fea0003c00000 */
[----:B------:R0:W1:Y:S02]  /*123c0*/  SHFL.IDX P6, R14, R13, R12, R11 ;  /* 0x0000000c0d0e7389 */ /* 0x00006400000c000b */
[----:B01----:R-:W-:Y:S01]  /*123d0*/  ENDCOLLECTIVE ;  /* 0x000000000000791b */ /* 0x003fe20003800000 */
.L_x_495:
[----:B------:R-:W-:Y:S02]  /*123e0*/  @P0 IMAD R6, R4, 0x2, R17 ;  /* 0x0000000204060824 */ /* 0x000fe400078e0211 */
[----:B------:R-:W-:Y:S02]  /*123f0*/  IMAD.MOV.U32 R13, RZ, RZ, R5 ;  /* 0x000000ffff0d7224 */ /* 0x000fe400078e0005 */
[----:B------:R-:W-:Y:S02]  /*12400*/  IMAD.MOV.U32 R12, RZ, RZ, 0x2 ;  /* 0x00000002ff0c7424 */ /* 0x000fe400078e00ff */
[----:B------:R-:W-:-:S07]  /*12410*/  IMAD.MOV.U32 R3, RZ, RZ, R14 ;  /* 0x000000ffff037224 */ /* 0x000fce00078e000e */
[----:B------:R-:W-:Y:S05]  /*12420*/  WARPSYNC.COLLECTIVE R15, `(.L_x_496) ;  /* 0x000000000f087348 */ /* 0x000fea0003c00000 */
[----:B------:R0:W1:Y:S02]  /*12430*/  SHFL.IDX P6, R14, R13, R12, R11 ;  /* 0x0000000c0d0e7389 */ /* 0x00006400000c000b */
[----:B01----:R-:W-:Y:S01]  /*12440*/  ENDCOLLECTIVE ;  /* 0x000000000000791b */ /* 0x003fe20003800000 */
.L_x_496:
        /* <DEDUP_REMOVED lines=15> */
.L_x_497:
[----:B------:R-:W-:Y:S02]  /*12540*/  @P0 IMAD R6, R4, 0x2, R17 ;  /* 0x0000000204060824 */ /* 0x000fe400078e0211 */
[----:B------:R-:W-:Y:S02]  /*12550*/  IMAD.MOV.U32 R13, RZ, RZ, R5 ;  /* 0x000000ffff0d7224 */ /* 0x000fe400078e0005 */
[----:B------:R-:W-:Y:S02]  /*12560*/  IMAD.MOV.U32 R12, RZ, RZ, 0x3 ;  /* 0x00000003ff0c7424 */ /* 0x000fe400078e00ff */
[----:B------:R-:W-:-:S07]  /*12570*/  IMAD.MOV.U32 R3, RZ, RZ, R14 ;  /* 0x000000ffff037224 */ /* 0x000fce00078e000e */
[----:B------:R-:W-:Y:S05]  /*12580*/  WARPSYNC.COLLECTIVE R15, `(.L_x_498) ;  /* 0x000000000f087348 */ /* 0x000fea0003c00000 */
[----:B------:R0:W1:Y:S02]  /*12590*/  SHFL.IDX P6, R14, R13, R12, R11 ;  /* 0x0000000c0d0e7389 */ /* 0x00006400000c000b */
[----:B01----:R-:W-:Y:S01]  /*125a0*/  ENDCOLLECTIVE ;  /* 0x000000000000791b */ /* 0x003fe20003800000 */
.L_x_498:
[----:B------:R-:W-:-:S05]  /*125b0*/  @P0 LEA R3, P1, R7, R3, 0x1 ;  /* 0x0000000307030211 */ /* 0x000fca00078208ff */
[----:B------:R-:W-:-:S05]  /*125c0*/  @P0 IMAD.X R2, RZ, RZ, R2, P1 ;  /* 0x000000ffff020224 */ /* 0x000fca00008e0602 */
[----:B------:R-:W-:Y:S01]  /*125d0*/  @P0 LOP3.LUT R3, R3, R2, RZ, 0x3c, !PT ;  /* 0x0000000203030212 */ /* 0x000fe200078e3cff */
[----:B------:R-:W-:-:S03]  /*125e0*/  IMAD.MOV.U32 R13, RZ, RZ, R0 ;  /* 0x000000ffff0d7224 */ /* 0x000fc600078e0000 */
[----:B------:R-:W-:-:S04]  /*125f0*/  @P0 LOP3.LUT R2, R3, R2, RZ, 0x3c, !PT ;  /* 0x0000000203020212 */ /* 0x000fc800078e3cff */
[----:B------:R-:W-:Y:S01]  /*12600*/  @P0 LOP3.LUT R3, R3, R2, RZ, 0x3c, !PT ;  /* 0x0000000203030212 */ /* 0x000fe200078e3cff */
[----:B------:R-:W-:-:S07]  /*12610*/  IMAD.MOV.U32 R5, RZ, RZ, R14 ;  /* 0x000000ffff057224 */ /* 0x000fce00078e000e */
[----:B------:R-:W-:Y:S05]  /*12620*/  WARPSYNC.COLLECTIVE R15, `(.L_x_499) ;  /* 0x000000000f087348 */ /* 0x000fea0003c00000 */
[----:B------:R0:W1:Y:S02]  /*12630*/  SHFL.IDX P6, R14, R13, R12, R11 ;  /* 0x0000000c0d0e7389 */ /* 0x00006400000c000b */
[----:B01----:R-:W-:Y:S01]  /*12640*/  ENDCOLLECTIVE ;  /* 0x000000000000791b */ /* 0x003fe20003800000 */
.L_x_499:
[----:B------:R-:W-:Y:S01]  /*12650*/  @!PT LDS RZ, [RZ] ;  /* 0x00000000fffff984 */ /* 0x000fe20000000800 */
[----:B------:R-:W-:Y:S01]  /*12660*/  @!PT LDS RZ, [RZ] ;  /* 0x00000000fffff984 */ /* 0x000fe20000000800 */
[----:B------:R-:W-:Y:S01]  /*12670*/  @!PT LDS RZ, [RZ] ;  /* 0x00000000fffff984 */ /* 0x000fe20000000800 */
[----:B------:R1:W-:Y:S01]  /*12680*/  @P0 LDGSTS.E.BYPASS.LTC128B.128 [R6+0x23400], desc[UR50][R2.64], !P2 ;  /* 0x2340000002060fae */ /* 0x0003e2000d101d72 */
[----:B------:R-:W-:Y:S01]  /*12690*/  IMAD.MOV.U32 R0, RZ, RZ, R14 ;  /* 0x000000ffff007224 */ /* 0x000fe200078e000e */
[----:B------:R-:W-:Y:S06]  /*126a0*/  BRA `(.L_x_500) ;  /* 0xffffffc000647947 */ /* 0x000fec000383ffff */
.L_x_433:
[----:B------:R-:W-:Y:S02]  /*126b0*/  IMAD.MOV.U32 R13, RZ, RZ, R4 ;  /* 0x000000ffff0d7224 */ /* 0x000fe400078e0004 */
[----:B------:R-:W-:Y:S02]  /*126c0*/  IMAD.MOV.U32 R12, RZ, RZ, RZ ;  /* 0x000000ffff0c7224 */ /* 0x000fe400078e00ff */
[----:B------:R-:W-:Y:S02]  /*126d0*/  IMAD.MOV.U32 R11, RZ, RZ, 0x181f ;  /* 0x0000181fff0b7424 */ /* 0x000fe400078e00ff */
[----:B------:R-:W-:Y:S02]  /*126e0*/  IMAD.MOV.U32 R15, RZ, RZ, -0x1 ;  /* 0xffffffffff0f7424 */ /* 0x000fe400078e00ff */
[----:B-----5:R-:W-:Y:S02]  /*126f0*/  IMAD R5, R10, R7, RZ ;  /* 0x000000070a057224 */ /* 0x020fe400078e02ff */
[----:B------:R-:W-:-:S07]  /*12700*/  IMAD R25, R25, 0x40, R36 ;  /* 0x0000004019197824 */ /* 0x000fce00078e0224 */
[----:B------:R-:W-:Y:S05]  /*12710*/  WARPSYNC.COLLECTIVE R15, `(.L_x_501) ;  /* 0x000000000f087348 */ /* 0x000fea0003c00000 */
[----:B------:R0:W1:Y:S02]  /*12720*/  SHFL.IDX P6, R14, R13, R12, R11 ;  /* 0x0000000c0d0e7389 */ /* 0x00006400000c000b */
[----:B01----:R-:W-:Y:S01]  /*12730*/  ENDCOLLECTIVE ;  /* 0x000000000000791b */ /* 0x003fe20003800000 */
.L_x_501:
[C---:B------:R-:W-:Y:S01]  /*12740*/  VIADD R6, R25.reuse, 0x10 ;  /* 0x0000001019067836 */ /* 0x040fe20000000000 */
[----:B------:R-:W-:Y:S01]  /*12750*/  ISETP.GE.AND P0, PT, R25, R5, PT ;  /* 0x000000051900720c */ /* 0x000fe20003f06270 */
[----:B------:R-:W-:Y:S02]  /*12760*/  IMAD.MOV.U32 R13, RZ, RZ, R0 ;  /* 0x000000ffff0d7224 */ /* 0x000fe400078e0000 */
[----:B------:R-:W-:-:S10]  /*12770*/  IMAD.MOV.U32 R2, RZ, RZ, R14 ;  /* 0x000000ffff027224 */ /* 0x000fd400078e000e */
[----:B------:R-:W-:Y:S05]  /*12780*/  WARPSYNC.COLLECTIVE R15, `(.L_x_502) ;  /* 0x000000000f087348 */ /* 0x000fea0003c00000 */
[----:B------:R0:W1:Y:S02]  /*12790*/  SHFL.IDX P6, R14, R13, R12, R11 ;  /* 0x0000000c0d0e7389 */ /* 0x00006400000c000b */
[----:B01----:R-:W-:Y:S01]  /*127a0*/  ENDCOLLECTIVE ;  /* 0x000000000000791b */ /* 0x003fe20003800000 */
.L_x_502:
[----:B------:R-:W-:Y:S02]  /*127b0*/  IMAD.MOV.U32 R13, RZ, RZ, R4 ;  /* 0x000000ffff0d7224 */ /* 0x000fe400078e0004 */
[----:B------:R-:W-:Y:S02]  /*127c0*/  IMAD.MOV.U32 R12, RZ, RZ, 0x1 ;  /* 0x00000001ff0c7424 */ /* 0x000fe400078e00ff */
[----:B------:R-:W-:-:S07]  /*127d0*/  IMAD.MOV.U32 R3, RZ, RZ, R14 ;  /* 0x000000ffff037224 */ /* 0x000fce00078e000e */
[----:B------:R-:W-:Y:S05]  /*127e0*/  WARPSYNC.COLLECTIVE R15, `(.L_x_503) ;  /* 0x000000000f087348 */ /* 0x000fea0003c00000 */
[----:B------:R0:W1:Y:S02]  /*127f0*/  SHFL.IDX P6, R14, R13, R12, R11 ;  /* 0x0000000c0d0e7389 */ /* 0x00006400000c000b */
[----:B01----:R-:W-:Y:S01]  /*12800*/  ENDCOLLECTIVE ;  /* 0x000000000000791b */ /* 0x003fe20003800000 */
.L_x_503:
[----:B------:R-:W-:-:S05]  /*12810*/  @!P0 LEA R3, P2, R9, R3, 0x1 ;  /* 0x0000000309038211 */ /* 0x000fca00078408ff */
[----:B------:R-:W-:-:S05]  /*12820*/  @!P0 IMAD.X R2, RZ, RZ, R2, P2 ;  /* 0x000000ffff028224 */ /* 0x000fca00010e0602 */
[----:B------:R-:W-:Y:S01]  /*12830*/  @!P0 LOP3.LUT R3, R3, R2, RZ, 0x3c, !PT ;  /* 0x0000000203038212 */ /* 0x000fe200078e3cff */
[----:B------:R-:W-:-:S03]  /*12840*/  IMAD.MOV.U32 R13, RZ, RZ, R0 ;  /* 0x000000ffff0d7224 */ /* 0x000fc600078e0000 */
[----:B------:R-:W-:-:S04]  /*12850*/  @!P0 LOP3.LUT R2, R3, R2, RZ, 0x3c, !PT ;  /* 0x0000000203028212 */ /* 0x000fc800078e3cff */
[----:B------:R-:W-:-:S05]  /*12860*/  @!P0 LOP3.LUT R3, R3, R2, RZ, 0x3c, !PT ;  /* 0x0000000203038212 */ /* 0x000fca00078e3cff */
        /* <DEDUP_REMOVED lines=9> */
.L_x_504:
[----:B------:R-:W-:Y:S02]  /*12900*/  IMAD.MOV.U32 R13, RZ, RZ, R4 ;  /* 0x000000ffff0d7224 */ /* 0x000fe400078e0004 */
[----:B------:R-:W-:Y:S02]  /*12910*/  IMAD.MOV.U32 R12, RZ, RZ, 0x2 ;  /* 0x00000002ff0c7424 */ /* 0x000fe400078e00ff */
[----:B------:R-:W-:-:S07]  /*12920*/  IMAD.MOV.U32 R3, RZ, RZ, R14 ;  /* 0x000000ffff037224 */ /* 0x000fce00078e000e */
[----:B------:R-:W-:Y:S05]  /*12930*/  WARPSYNC.COLLECTIVE R15, `(.L_x_505) ;  /* 0x000000000f087348 */ /* 0x000fea0003c00000 */
[----:B------:R0:W1:Y:S02]  /*12940*/  SHFL.IDX P6, R14, R13, R12, R11 ;  /* 0x0000000c0d0e7389 */ /* 0x00006400000c000b */
[----:B01----:R-:W-:Y:S01]  /*12950*/  ENDCOLLECTIVE ;  /* 0x000000000000791b */ /* 0x003fe20003800000 */
.L_x_505:
        /* <DEDUP_REMOVED lines=9> */
[----:B------:R0:W-:Y:S02]  /*129f0*/  @!P0 LDGSTS.E.BYPASS.LTC128B.128 [R8+0x20c00], desc[UR50][R2.64], !P1 ;  /* 0x20c0000002088fae */ /* 0x0001e4000c901d72 */
[----:B0-----:R-:W-:-:S05]  /*12a00*/  VIADD R2, R25, 0x20 ;  /* 0x0000002019027836 */ /* 0x001fca0000000000 */
[----:B------:R-:W-:Y:S01]  /*12a10*/  ISETP.GE.AND P0, PT, R2, R5, PT ;  /* 0x000000050200720c */ /* 0x000fe20003f06270 */
[----:B------:R-:W-:-:S12]  /*12a20*/  IMAD.MOV.U32 R2, RZ, RZ, R14 ;  /* 0x000000ffff027224 */ /* 0x000fd800078e000e */
[----:B------:R-:W-:Y:S05]  /*12a30*/  WARPSYNC.COLLECTIVE R15, `(.L_x_506) ;  /* 0x000000000f087348 */ /* 0x000fea0003c00000 */
[----:B------:R0:W1:Y:S02]  /*12a40*/  SHFL.IDX P6, R14, R13, R12, R11 ;  /* 0x0000000c0d0e7389 */ /* 0x00006400000c000b */
[----:B01----:R-:W-:Y:S01]  /*12a50*/  ENDCOLLECTIVE ;  /* 0x000000000000791b */ /* 0x003fe20003800000 */
.L_x_506:
[----:B------:R-:W-:Y:S02]  /*12a60*/  IMAD.MOV.U32 R13, RZ, RZ, R4 ;  /* 0x000000ffff0d7224 */ /* 0x000fe400078e0004 */
[----:B------:R-:W-:Y:S02]  /*12a70*/  IMAD.MOV.U32 R12, RZ, RZ, 0x3 ;  /* 0x00000003ff0c7424 */ /* 0x000fe400078e00ff */
[----:B------:R-:W-:-:S07]  /*12a80*/  IMAD.MOV.U32 R3, RZ, RZ, R14 ;  /* 0x000000ffff037224 */ /* 0x000fce00078e000e */
[----:B------:R-:W-:Y:S05]  /*12a90*/  WARPSYNC.COLLECTIVE R15, `(.L_x_507) ;  /* 0x000000000f087348 */ /* 0x000fea0003c00000 */
[----:B------:R0:W1:Y:S02]  /*12aa0*/  SHFL.IDX P6, R14, R13, R12, R11 ;  /* 0x0000000c0d0e7389 */ /* 0x00006400000c000b */
[----:B01----:R-:W-:Y:S01]  /*12ab0*/  ENDCOLLECTIVE ;  /* 0x000000000000791b */ /* 0x003fe20003800000 */
.L_x_507:
[----:B------:R-:W-:-:S05]  /*12ac0*/  @!P0 LEA R3, P2, R9, R3, 0x1 ;  /* 0x0000000309038211 */ /* 0x000fca00078408ff */
[----:B------:R-:W-:-:S05]  /*12ad0*/  @!P0 IMAD.X R2, RZ, RZ, R2, P2 ;  /* 0x000000ffff028224 */ /* 0x000fca00010e0602 */
[----:B------:R-:W-:Y:S01]  /*12ae0*/  @!P0 LOP3.LUT R3, R3, R2, RZ, 0x3c, !PT ;  /* 0x0000000203038212 */ /* 0x000fe200078e3cff */
[----:B------:R-:W-:-:S03]  /*12af0*/  IMAD.MOV.U32 R13, RZ, RZ, R0 ;  /* 0x000000ffff0d7224 */ /* 0x000fc600078e0000 */
[----:B------:R-:W-:-:S04]  /*12b00*/  @!P0 LOP3.LUT R2, R3, R2, RZ, 0x3c, !PT ;  /* 0x0000000203028212 */ /* 0x000fc800078e3cff */
[----:B------:R-:W-:Y:S01]  /*12b10*/  @!P0 LOP3.LUT R3, R3, R2, RZ, 0x3c, !PT ;  /* 0x0000000203038212 */ /* 0x000fe200078e3cff */
[----:B------:R-:W-:-:S07]  /*12b20*/  IMAD.MOV.U32 R4, RZ, RZ, R14 ;  /* 0x000000ffff047224 */ /* 0x000fce00078e000e */
[----:B------:R-:W-:Y:S05]  /*12b30*/  WARPSYNC.COLLECTIVE R15, `(.L_x_508) ;  /* 0x000000000f087348 */ /* 0x000fea0003c00000 */
[----:B------:R0:W1:Y:S02]  /*12b40*/  SHFL.IDX P6, R14, R13, R12, R11 ;  /* 0x0000000c0d0e7389 */ /* 0x00006400000c000b */
[----:B01----:R-:W-:Y:S01]  /*12b50*/  ENDCOLLECTIVE ;  /* 0x000000000000791b */ /* 0x003fe20003800000 */
.L_x_508:
[----:B------:R-:W-:Y:S01]  /*12b60*/  @!PT LDS RZ, [RZ] ;  /* 0x00000000fffff984 */ /* 0x000fe20000000800 */
[----:B------:R-:W-:Y:S01]  /*12b70*/  @!PT LDS RZ, [RZ] ;  /* 0x00000000fffff984 */ /* 0x000fe20000000800 */
[----:B------:R-:W-:Y:S01]  /*12b80*/  @!PT LDS RZ, [RZ] ;  /* 0x00000000fffff984 */ /* 0x000fe20000000800 */
[----:B------:R0:W-:Y:S01]  /*12b90*/  @!P0 LDGSTS.E.BYPASS.LTC128B.128 [R8+0x21400], desc[UR50][R2.64], !P1 ;  /* 0x2140000002088fae */ /* 0x0001e2000c901d72 */
[----:B------:R-:W-:Y:S01]  /*12ba0*/  IMAD.MOV.U32 R0, RZ, RZ, R14 ;  /* 0x000000ffff007224 */ /* 0x000fe200078e000e */
[----:B------:R-:W-:Y:S06]  /*12bb0*/  BRA `(.L_x_509) ;  /* 0xffffffc400607947 */ /* 0x000fec000383ffff */
.L_x_436:
[----:B0-----:R0:W1:Y:S02]  /*12bc0*/  SYNCS.PHASECHK.TRANS64.TRYWAIT P0, [R17+URZ+0x28c20], R0 ;  /* 0x028c2000110075a7 */ /* 0x001064000800017f */
[----:B-1----:R-:W-:Y:S05]  /*12bd0*/  @!P0 NANOSLEEP.SYNCS 0x989680 ;  /* 0x009896800000895d */ /* 0x002fea0003900000 */
[----:B------:R-:W1:Y:S02]  /*12be0*/  @!P0 SYNCS.PHASECHK.TRANS64 P0, [R17+URZ+0x28c20], R0 ;  /* 0x028c2000110085a7 */ /* 0x000e64000800007f */
[----:B-1----:R-:W-:Y:S05]  /*12bf0*/  @!P0 BRA `(.L_x_436) ;  /* 0xfffffffc00f08947 */ /* 0x002fea000383ffff */
[----:B------:R-:W-:Y:S05]  /*12c00*/  BRA `(.L_x_510) ;  /* 0xffffffc400bc7947 */ /* 0x000fea000383ffff */
.L_x_439:
[----:B0-----:R0:W1:Y:S02]  /*12c10*/  SYNCS.PHASECHK.TRANS64.TRYWAIT P0, [R19+URZ+0x28c60], R0 ;  /* 0x028c6000130075a7 */ /* 0x001064000800017f */
[----:B-1----:R-:W-:Y:S05]  /*12c20*/  @!P0 NANOSLEEP.SYNCS 0x989680 ;  /* 0x009896800000895d */ /* 0x002fea0003900000 */
[----:B------:R-:W1:Y:S02]  /*12c30*/  @!P0 SYNCS.PHASECHK.TRANS64 P0, [R19+URZ+0x28c60], R0 ;  /* 0x028c6000130085a7 */ /* 0x000e64000800007f */
[----:B-1----:R-:W-:Y:S05]  /*12c40*/  @!P0 BRA `(.L_x_439) ;  /* 0xfffffffc00f08947 */ /* 0x002fea000383ffff */
[----:B------:R-:W-:Y:S05]  /*12c50*/  BRA `(.L_x_511) ;  /* 0xffffffc400cc7947 */ /* 0x000fea000383ffff */
.L_x_440:
        /* <DEDUP_REMOVED lines=8> */
.L_x_513:
[----:B------:R-:W-:Y:S05]  /*12ce0*/  BSYNC B0 ;  /* 0x0000000000007941 */ /* 0x000fea0003800000 */
.L_x_512:
[----:B------:R0:W5:Y:S01]  /*12cf0*/  LDL R8, [R1] ;  /* 0x0000000001087983 */ /* 0x0001620000100800 */
[----:B------:R-:W-:Y:S01]  /*12d00*/  IMAD.MOV.U32 R13, RZ, RZ, R4 ;  /* 0x000000ffff0d7224 */ /* 0x000fe200078e0004 */
[C---:B------:R-:W-:Y:S01]  /*12d10*/  LOP3.LUT P5, RZ, R29.reuse, 0x2, RZ, 0xc0, !PT ;  /* 0x000000021dff7812 */ /* 0x040fe200078ac0ff */
[----:B------:R-:W-:Y:S01]  /*12d20*/  IMAD.MOV.U32 R12, RZ, RZ, RZ ;  /* 0x000000ffff0c7224 */ /* 0x000fe200078e00ff */
[----:B------:R-:W1:Y:S01]  /*12d30*/  S2R R7, SR_TID.X ;  /* 0x0000000000077919 */ /* 0x000e620000002100 */
[----:B------:R-:W-:Y:S01]  /*12d40*/  IMAD.MOV.U32 R11, RZ, RZ, 0x181f ;  /* 0x0000181fff0b7424 */ /* 0x000fe200078e00ff */
[C---:B------:R-:W-:Y:S01]  /*12d50*/  LOP3.LUT P4, RZ, R29.reuse, 0x4, RZ, 0xc0, !PT ;  /* 0x000000041dff7812 */ /* 0x040fe2000788c0ff */
[----:B------:R-:W-:Y:S01]  /*12d60*/  IMAD.MOV.U32 R15, RZ, RZ, -0x1 ;  /* 0xffffffffff0f7424 */ /* 0x000fe200078e00ff */
[----:B------:R-:W-:Y:S01]  /*12d70*/  LOP3.LUT P3, RZ, R29, 0x8, RZ, 0xc0, !PT ;  /* 0x000000081dff7812 */ /* 0x000fe2000786c0ff */
[----:B------:R-:W-:Y:S01]  /*12d80*/  IMAD.MOV.U32 R3, RZ, RZ, R14 ;  /* 0x000000ffff037224 */ /* 0x000fe200078e000e */
[----:B------:R-:W-:Y:S01]  /*12d90*/  LOP3.LUT R16, R16, 0xfffffeff, RZ, 0xc0, !PT ;  /* 0xfffffeff10107812 */ /* 0x000fe200078ec0ff */
[----:B0-----:R-:W-:-:S10]  /*12da0*/  IMAD R5, R5, 0x2, R17 ;  /* 0x0000000205057824 */ /* 0x001fd400078e0211 */
[----:B-1---5:R-:W-:Y:S05]  /*12db0*/  WARPSYNC.COLLECTIVE R15, `(.L_x_514) ;  /* 0x000000000f087348 */ /* 0x022fea0003c00000 */
[----:B------:R0:W2:Y:S02]  /*12dc0*/  SHFL.IDX P6, R14, R13, R12, R11 ;  /* 0x0000000c0d0e7389 */ /* 0x0000a400000c000b */
[----:B012--5:R-:W-:Y:S01]  /*12dd0*/  ENDCOLLECTIVE ;  /* 0x000000000000791b */ /* 0x027fe20003800000 */
.L_x_514:
[----:B------:R-:W-:Y:S01]  /*12de0*/  LOP3.LUT P2, RZ, R29, 0x10, RZ, 0xc0, !PT ;  /* 0x000000101dff7812 */ /* 0x000fe2000784c0ff */
[----:B------:R-:W-:Y:S02]  /*12df0*/  IMAD.MOV.U32 R13, RZ, RZ, R6 ;  /* 0x000000ffff0d7224 */ /* 0x000fe400078e0006 */
[----:B------:R-:W-:Y:S02]  /*12e00*/  IMAD.MOV.U32 R12, RZ, RZ, 0x1 ;  /* 0x00000001ff0c7424 */ /* 0x000fe400078e00ff */
[----:B------:R-:W-:Y:S02]  /*12e10*/  IMAD.SHL.U32 R7, R7, 0x8, RZ ;  /* 0x0000000807077824 */ /* 0x000fe400078e00ff */
[----:B------:R-:W-:-:S03]  /*12e20*/  IMAD.MOV.U32 R2, RZ, RZ, R14 ;  /* 0x000000ffff027224 */ /* 0x000fc600078e000e */
[----:B------:R-:W-:-:S05]  /*12e30*/  LOP3.LUT R7, R7, 0x38, RZ, 0xc0, !PT ;  /* 0x0000003807077812 */ /* 0x000fca00078ec0ff */
[----:B------:R-:W-:Y:S01]  /*12e40*/  IMAD.SHL.U32 R0, R7, 0x2, RZ ;  /* 0x0000000207007824 */ /* 0x000fe200078e00ff */
[----:B------:R-:W-:-:S04]  /*12e50*/  LOP3.LUT R7, R29, 0x1, RZ, 0xc0, !PT ;  /* 0x000000011d077812 */ /* 0x000fc800078ec0ff */
[----:B------:R-:W-:Y:S02]  /*12e60*/  IADD3 R2, P0, R2, R0, RZ ;  /* 0x0000000002027210 */ /* 0x000fe40007f1e0ff */
[----:B------:R-:W-:-:S03]  /*12e70*/  ISETP.NE.U32.AND P1, PT, R7, 0x1, PT ;  /* 0x000000010700780c */ /* 0x000fc60003f25070 */
[----:B------:R-:W-:Y:S01]  /*12e80*/  IMAD.X R3, RZ, RZ, R3, P0 ;  /* 0x000000ffff037224 */ /* 0x000fe200000e0603 */
[----:B------:R-:W-:-:S09]  /*12e90*/  ISETP.LT.OR P0, PT, R28, 0x1, P1 ;  /* 0x000000011c00780c */ /* 0x000fd20000f01670 */
[----:B------:R-:W-:Y:S02]  /*12ea0*/  @P1 LOP3.LUT R16, R16, 0x100, RZ, 0xfc, !PT ;  /* 0x0000010010101812 */ /* 0x000fe400078efcff */
[----:B------:R-:W-:Y:S02]  /*12eb0*/  LOP3.LUT P1, RZ, R29, 0x20, RZ, 0xc0, !PT ;  /* 0x000000201dff7812 */ /* 0x000fe4000782c0ff */
[----:B------:R-:W-:Y:S01]  /*12ec0*/  @!PT LDS RZ, [RZ] ;  /* 0x00000000fffff984 */ /* 0x000fe20000000800 */
[----:B------:R-:W-:Y:S01]  /*12ed0*/  @!PT LDS RZ, [RZ] ;  /* 0x00000000fffff984 */ /* 0x000fe20000000800 */
[----:B------:R-:W-:Y:S01]  /*12ee0*/  @!PT LDS RZ, [RZ] ;  /* 0x00000000fffff984 */ /* 0x000fe20000000800 */
[----:B------:R0:W-:Y:S01]  /*12ef0*/  LDGSTS.E.BYPASS.LTC128B.128 [R5+0x400], desc[UR50][R2.64], !P0 ;  /* 0x0040000002057fae */ /* 0x0001e2000c101d72 */
[C---:B------:R-:W-:Y:S02]  /*12f00*/  ISETP.LT.OR P0, PT, R28.reuse, 0x1, !P5 ;  /* 0x000000011c00780c */ /* 0x040fe40006f01670 */
[----:B------:R-:W-:Y:S02]  /*12f10*/  ISETP.LT.OR P6, PT, R28, 0x1, !P1 ;  /* 0x000000011c00780c */ /* 0x000fe40004fc1670 */
[----:B------:R-:W-:-:S09]  /*12f20*/  LOP3.LUT R16, R16, 0xfffffdff, RZ, 0xc0, !PT ;  /* 0xfffffdff10107812 */ /* 0x000fd200078ec0ff */
[----:B------:R0:W-:Y:S01]  /*12f30*/  LDGSTS.E.BYPASS.LTC128B.128 [R5+0x2400], desc[UR50][R2.64+0x80], !P0 ;  /* 0x0240008002057fae */ /* 0x0001e2000c101d72 */
[----:B------:R-:W-:-:S13]  /*12f40*/  ISETP.LT.OR P0, PT, R28, 0x1, !P4 ;  /* 0x000000011c00780c */ /* 0x000fda0006701670 */
[----:B------:R0:W-:Y:S01]  /*12f50*/  LDGSTS.E.BYPASS.LTC128B.128 [R5+0x4400], desc[UR50][R2.64+0x100], !P0 ;  /* 0x0440010002057fae */ /* 0x0001e2000c101d72 */
[----:B------:R-:W-:-:S13]  /*12f60*/  ISETP.LT.OR P0, PT, R28, 0x1, !P3 ;  /* 0x000000011c00780c */ /* 0x000fda0005f01670 */
[----:B------:R0:W-:Y:S01]  /*12f70*/  LDGSTS.E.BYPASS.LTC128B.128 [R5+0x6400], desc[UR50][R2.64+0x180], !P0 ;  /* 0x0640018002057fae */ /* 0x0001e2000c101d72 */
[----:B------:R-:W-:-:S13]  /*12f80*/  ISETP.LT.OR P0, PT, R28, 0x1, !P2 ;  /* 0x000000011c00780c */ /* 0x000fda0005701670 */
[----:B------:R0:W-:Y:S01]  /*12f90*/  LDGSTS.E.BYPASS.LTC128B.128 [R5+0x8400], desc[UR50][R2.64+0x200], !P0 ;  /* 0x0840020002057fae */ /* 0x0001e2000c101d72 */
[----:B------:R-:W-:-:S03]  /*12fa0*/  LOP3.LUT P0, RZ, R29, 0x40, RZ, 0xc0, !PT ;  /* 0x000000401dff7812 */ /* 0x000fc6000780c0ff */
[----:B------:R0:W-:Y:S01]  /*12fb0*/  LDGSTS.E.BYPASS.LTC128B.128 [R5+0xa400], desc[UR50][R2.64+0x280], !P6 ;  /* 0x0a40028002057fae */ /* 0x0001e2000f101d72 */
[----:B------:R-:W-:-:S13]  /*12fc0*/  ISETP.LT.OR P6, PT, R28, 0x1, !P0 ;  /* 0x000000011c00780c */ /* 0x000fda00047c1670 */
[----:B------:R0:W-:Y:S01]  /*12fd0*/  LDGSTS.E.BYPASS.LTC128B.128 [R5+0xc400], desc[UR50][R2.64+0x300], !P6 ;  /* 0x0c40030002057fae */ /* 0x0001e2000f101d72 */
[----:B------:R-:W-:-:S04]  /*12fe0*/  PRMT R7, R8, 0x8880, RZ ;  /* 0x0000888008077816 */ /* 0x000fc800000000ff */
[----:B------:R-:W-:-:S13]  /*12ff0*/  ISETP.GT.AND P6, PT, R7, -0x1, PT ;  /* 0xffffffff0700780c */ /* 0x000fda0003fc4270 */
[----:B------:R-:W-:Y:S02]  /*13000*/  @P6 LOP3.LUT R16, R16, 0x200, RZ, 0xfc, !PT ;  /* 0x0000020010106812 */ /* 0x000fe400078efcff */
[----:B------:R-:W-:-:S13]  /*13010*/  ISETP.LT.OR P6, PT, R28, 0x1, P6 ;  /* 0x000000011c00780c */ /* 0x000fda00037c1670 */
[----:B------:R0:W-:Y:S02]  /*13020*/  LDGSTS.E.BYPASS.LTC128B.128 [R5+0xe400], desc[UR50][R2.64+0x380], !P6 ;  /* 0x0e40038002057fae */ /* 0x0001e4000f101d72 */
[----:B0-----:R-:W-:Y:S05]  /*13030*/  WARPSYNC.COLLECTIVE R15, `(.L_x_515) ;  /* 0x000000000f087348 */ /* 0x001fea0003c00000 */
[----:B------:R1:W2:Y:S02]  /*13040*/  SHFL.IDX P6, R14, R13, R12, R11 ;  /* 0x0000000c0d0e7389 */ /* 0x0002a400000c000b */
[----:B012---:R-:W-:Y:S01]  /*13050*/  ENDCOLLECTIVE ;  /* 0x000000000000791b */ /* 0x007fe20003800000 */
.L_x_515:
[----:B------:R-:W-:Y:S02]  /*13060*/  IMAD.MOV.U32 R13, RZ, RZ, R4 ;  /* 0x000000ffff0d7224 */ /* 0x000fe400078e0004 */
[----:B------:R-:W-:-:S07]  /*13070*/  IMAD.MOV.U32 R3, RZ, RZ, R14 ;  /* 0x000000ffff037224 */ /* 0x000fce00078e000e */
[----:B------:R-:W-:Y:S05]  /*13080*/  WARPSYNC.COLLECTIVE R15, `(.L_x_516) ;  /* 0x000000000f087348 */ /* 0x000fea0003c00000 */
[----:B------:R0:W1:Y:S02]  /*13090*/  SHFL.IDX P6, R14, R13, R12, R11 ;  /* 0x0000000c0d0e7389 */ /* 0x00006400000c000b */
[----:B01----:R-:W-:Y:S01]  /*130a0*/  ENDCOLLECTIVE ;  /* 0x000000000000791b */ /* 0x003fe20003800000 */
.L_x_516:
[----:B------:R-:W-:Y:S02]  /*130b0*/  IMAD.MOV.U32 R13, RZ, RZ, R6 ;  /* 0x000000ffff0d7224 */ /* 0x000fe400078e0006 */
[----:B------:R-:W-:Y:S02]  /*130c0*/  IMAD.MOV.U32 R12, RZ, RZ, 0x2 ;  /* 0x00000002ff0c7424 */ /* 0x000fe400078e00ff */
[----:B------:R-:W-:-:S05]  /*130d0*/  IMAD.MOV.U32 R2, RZ, RZ, R14 ;  /* 0x000000ffff027224 */ /* 0x000fca00078e000e */
        /* <DEDUP_REMOVED lines=26> */
.L_x_517:
[----:B------:R-:W-:Y:S02]  /*13280*/  IMAD.MOV.U32 R13, RZ, RZ, R4 ;  /* 0x000000ffff0d7224 */ /* 0x000fe400078e0004 */
[----:B------:R-:W-:-:S07]  /*13290*/  IMAD.MOV.U32 R7, RZ, RZ, R14 ;  /* 0x000000ffff077224 */ /* 0x000fce00078e000e */
[----:B------:R-:W-:Y:S05]  /*132a0*/  WARPSYNC.COLLECTIVE R15, `(.L_x_518) ;  /* 0x000000000f087348 */ /* 0x000fea0003c00000 */
[----:B------:R0:W1:Y:S02]  /*132b0*/  SHFL.IDX P6, R14, R13, R12, R11 ;  /* 0x0000000c0d0e7389 */ /* 0x00006400000c000b */
[----:B01----:R-:W-:Y:S01]  /*132c0*/  ENDCOLLECTIVE ;  /* 0x000000000000791b */ /* 0x003fe20003800000 */
.L_x_518:
        /* <DEDUP_REMOVED lines=29> */
.L_x_519:
[----:B------:R-:W-:Y:S02]  /*134a0*/  IMAD.MOV.U32 R13, RZ, RZ, R4 ;  /* 0x000000ffff0d7224 */ /* 0x000fe400078e0004 */
[----:B------:R-:W-:-:S07]  /*134b0*/  IMAD.MOV.U32 R6, RZ, RZ, R14 ;  /* 0x000000ffff067224 */ /* 0x000fce00078e000e */
[----:B------:R-:W-:Y:S05]  /*134c0*/  WARPSYNC.COLLECTIVE R15, `(.L_x_520) ;  /* 0x000000000f087348 */ /* 0x000fea0003c00000 */
[----:B------:R0:W1:Y:S02]  /*134d0*/  SHFL.IDX P6, R14, R13, R12, R11 ;  /* 0x0000000c0d0e7389 */ /* 0x00006400000c000b */
[----:B01----:R-:W-:Y:S01]  /*134e0*/  ENDCOLLECTIVE ;  /* 0x000000000000791b */ /* 0x003fe20003800000 */
.L_x_520:
[----:B------:R-:W-:Y:S01]  /*134f0*/  IMAD.MOV.U32 R2, RZ, RZ, R14 ;  /* 0x000000ffff027224 */ /* 0x000fe200078e000e */
[----:B------:R-:W-:Y:S06]  /*13500*/  BRA `(.L_x_521) ;  /* 0xffffffc400587947 */ /* 0x000fec000383ffff */
.L_x_447:
[----:B0-----:R0:W1:Y:S02]  /*13510*/  SYNCS.PHASECHK.TRANS64.TRYWAIT P0, [R6+URZ+0x28c40], R19 ;  /* 0x028c4013060075a7 */ /* 0x001064000800017f */
[----:B-1----:R-:W-:Y:S05]  /*13520*/  @!P0 NANOSLEEP.SYNCS 0x989680 ;  /* 0x009896800000895d */ /* 0x002fea0003900000 */
[----:B------:R-:W1:Y:S02]  /*13530*/  @!P0 SYNCS.PHASECHK.TRANS64 P0, [R6+URZ+0x28c40], R19 ;  /* 0x028c4013060085a7 */ /* 0x000e64000800007f */
[----:B-1----:R-:W-:Y:S05]  /*13540*/  @!P0 BRA `(.L_x_447) ;  /* 0xfffffffc00f08947 */ /* 0x002fea000383ffff */
[----:B------:R-:W-:Y:S05]  /*13550*/  BRA `(.L_x_522) ;  /* 0xffffffc800e47947 */ /* 0x000fea000383ffff */
.L_x_448:
[----:B------:R-:W-:Y:S01]  /*13560*/  BSSY B1, `(.L_x_523) ;  /* 0x0000008000017945 */ /* 0x000fe20003800000 */
[----:B------:R-:W-:Y:S02]  /*13570*/  IMAD.MOV.U32 R13, RZ, RZ, R25 ;  /* 0x000000ffff0d7224 */ /* 0x000fe400078e0019 */
[----:B------:R-:W-:Y:S02]  /*13580*/  IMAD.MOV.U32 R12, RZ, RZ, RZ ;  /* 0x000000ffff0c7224 */ /* 0x000fe400078e00ff */
[----:B------:R-:W-:Y:S02]  /*13590*/  IMAD.MOV.U32 R11, RZ, RZ, 0x181f ;  /* 0x0000181fff0b7424 */ /* 0x000fe400078e00ff */
[----:B------:R-:W-:-:S07]  /*135a0*/  IMAD.MOV.U32 R15, RZ, RZ, -0x1 ;  /* 0xffffffffff0f7424 */ /* 0x000fce00078e00ff */
[----:B0-----:R-:W-:Y:S05]  /*135b0*/  WARPSYNC.COLLECTIVE R15, `(.L_x_524) ;  /* 0x000000000f087348 */ /* 0x001fea0003c00000 */
[----:B------:R1:W2:Y:S02]  /*135c0*/  SHFL.IDX P6, R14, R13, R12, R11 ;  /* 0x0000000c0d0e7389 */ /* 0x0002a400000c000b */
[----:B012---:R-:W-:Y:S01]  /*135d0*/  ENDCOLLECTIVE ;  /* 0x000000000000791b */ /* 0x007fe20003800000 */
.L_x_524:
[----:B------:R-:W-:Y:S05]  /*135e0*/  BSYNC B1 ;  /* 0x0000000000017941 */ /* 0x000fea0003800000 */
.L_x_523:
[----:B------:R-:W-:Y:S02]  /*135f0*/  IMAD.MOV.U32 R13, RZ, RZ, R20 ;  /* 0x000000ffff0d7224 */ /* 0x000fe400078e0014 */
[----:B------:R-:W-:Y:S02]  /*13600*/  IMAD.MOV.U32 R12, RZ, RZ, RZ ;  /* 0x000000ffff0c7224 */ /* 0x000fe400078e00ff */
[----:B------:R-:W-:Y:S02]  /*13610*/  IMAD.MOV.U32 R11, RZ, RZ, 0x181f ;  /* 0x0000181fff0b7424 */ /* 0x000fe400078e00ff */
[----:B------:R-:W-:Y:S02]  /*13620*/  IMAD.MOV.U32 R15, RZ, RZ, -0x1 ;  /* 0xffffffffff0f7424 */ /* 0x000fe400078e00ff */
[----:B------:R-:W-:Y:S02]  /*13630*/  IMAD.MOV.U32 R3, RZ, RZ, R14 ;  /* 0x000000ffff037224 */ /* 0x000fe400078e000e */
[----:B------:R-:W-:-:S07]  /*13640*/  IMAD R21, R8, 0x2, R17 ;  /* 0x0000000208157824 */ /* 0x000fce00078e0211 */
[----:B------:R-:W-:Y:S05]  /*13650*/  WARPSYNC.COLLECTIVE R15, `(.L_x_525) ;  /* 0x000000000f087348 */ /* 0x000fea0003c00000 */
[----:B------:R0:W1:Y:S02]  /*13660*/  SHFL.IDX P6, R14, R13, R12, R11 ;  /* 0x0000000c0d0e7389 */ /* 0x00006400000c000b */
[----:B01----:R-:W-:Y:S01]  /*13670*/  ENDCOLLECTIVE ;  /* 0x000000000000791b */ /* 0x003fe20003800000 */
.L_x_525:
[----:B------:R-:W-:Y:S02]  /*13680*/  IMAD.MOV.U32 R13, RZ, RZ, R25 ;  /* 0x000000ffff0d7224 */ /* 0x000fe400078e0019 */
[----:B------:R-:W-:Y:S02]  /*13690*/  IMAD.MOV.U32 R12, RZ, RZ, 0x1 ;  /* 0x00000001ff0c7424 */ /* 0x000fe400078e00ff */
[----:B------:R-:W-:-:S07]  /*136a0*/  IMAD.MOV.U32 R2, RZ, RZ, R14 ;  /* 0x000000ffff027224 */ /* 0x000fce00078e000e */
[----:B------:R-:W-:Y:S05]  /*136b0*/  WARPSYNC.COLLECTIVE R15, `(.L_x_526) ;  /* 0x000000000f087348 */ /* 0x000fea0003c00000 */
[----:B------:R0:W1:Y:S02]  /*136c0*/  SHFL.IDX P6, R14, R13, R12, R11 ;  /* 0x0000000c0d0e7389 */ /* 0x00006400000c000b */
[----:B01----:R-:W-:Y:S01]  /*136d0*/  ENDCOLLECTIVE ;  /* 0x000000000000791b */ /* 0x003fe20003800000 */
.L_x_526:
[----:B------:R-:W-:-:S05]  /*136e0*/  IADD3 R2, P0, R2, R0, RZ ;  /* 0x0000000002027210 */ /* 0x000fca0007f1e0ff */
        /* <DEDUP_REMOVED lines=10> */
.L_x_527:
[----:B------:R-:W-:Y:S02]  /*13790*/  IMAD.MOV.U32 R13, RZ, RZ, R25 ;  /* 0x000000ffff0d7224 */ /* 0x000fe400078e0019 */
[----:B------:R-:W-:Y:S02]  /*137a0*/  IMAD.MOV.U32 R12, RZ, RZ, 0x2 ;  /* 0x00000002ff0c7424 */ /* 0x000fe400078e00ff */
[----:B------:R-:W-:-:S07]  /*137b0*/  IMAD.MOV.U32 R2, RZ, RZ, R14 ;  /* 0x000000ffff027224 */ /* 0x000fce00078e000e */
[----:B------:R-:W-:Y:S05]  /*137c0*/  WARPSYNC.COLLECTIVE R15, `(.L_x_528) ;  /* 0x000000000f087348 */ /* 0x000fea0003c00000 */
[----:B------:R0:W1:Y:S02]  /*137d0*/  SHFL.IDX P6, R14, R13, R12, R11 ;  /* 0x0000000c0d0e7389 */ /* 0x00006400000c000b */
[----:B01----:R-:W-:Y:S01]  /*137e0*/  ENDCOLLECTIVE ;  /* 0x000000000000791b */ /* 0x003fe20003800000 */
.L_x_528:
        /* <DEDUP_REMOVED lines=11> */
.L_x_529:
[----:B------:R-:W-:Y:S02]  /*138a0*/  IMAD.MOV.U32 R13, RZ, RZ, R25 ;  /* 0x000000ffff0d7224 */ /* 0x000fe400078e0019 */
[----:B------:R-:W-:Y:S02]  /*138b0*/  IMAD.MOV.U32 R12, RZ, RZ, 0x3 ;  /* 0x00000003ff0c7424 */ /* 0x000fe400078e00ff */
[----:B------:R-:W-:-:S07]  /*138c0*/  IMAD.MOV.U32 R2, RZ, RZ, R14 ;  /* 0x000000ffff027224 */ /* 0x000fce00078e000e */
[----:B------:R-:W-:Y:S05]  /*138d0*/  WARPSYNC.COLLECTIVE R15, `(.L_x_530) ;  /* 0x000000000f087348 */ /* 0x000fea0003c00000 */
[----:B------:R0:W1:Y:S02]  /*138e0*/  SHFL.IDX P6, R14, R13, R12, R11 ;  /* 0x0000000c0d0e7389 */ /* 0x00006400000c000b */
[----:B01----:R-:W-:Y:S01]  /*138f0*/  ENDCOLLECTIVE ;  /* 0x000000000000791b */ /* 0x003fe20003800000 */
.L_x_530:
[----:B------:R-:W-:-:S05]  /*13900*/  IADD3 R2, P0, R2, R0, RZ ;  /* 0x0000000002027210 */ /* 0x000fca0007f1e0ff */
        /* <DEDUP_REMOVED lines=10> */
.L_x_531:
[----:B------:R-:W-:Y:S01]  /*139b0*/  IMAD.MOV.U32 R2, RZ, RZ, R14 ;  /* 0x000000ffff027224 */ /* 0x000fe200078e000e */
[----:B------:R-:W-:Y:S06]  /*139c0*/  BRA `(.L_x_532) ;  /* 0xffffffc8006c7947 */ /* 0x000fec000383ffff */
.L_x_453:
[----:B---3--:R3:W4:Y:S02]  /*139d0*/  SYNCS.PHASECHK.TRANS64.TRYWAIT P0, [R6+URZ+0x28c60], R19 ;  /* 0x028c6013060075a7 */ /* 0x008724000800017f */
[----:B----4-:R-:W-:Y:S05]  /*139e0*/  @!P0 NANOSLEEP.SYNCS 0x989680 ;  /* 0x009896800000895d */ /* 0x010fea0003900000 */
[----:B------:R-:W4:Y:S02]  /*139f0*/  @!P0 SYNCS.PHASECHK.TRANS64 P0, [R6+URZ+0x28c60], R19 ;  /* 0x028c6013060085a7 */ /* 0x000f24000800007f */
[----:B----4-:R-:W-:Y:S05]  /*13a00*/  @!P0 BRA `(.L_x_453) ;  /* 0xfffffffc00f08947 */ /* 0x010fea000383ffff */
[----:B------:R-:W-:Y:S05]  /*13a10*/  BRA `(.L_x_533) ;  /* 0xffffffc800bc7947 */ /* 0x000fea000383ffff */
.L_x_454:
[----:B------:R-:W-:Y:S01]  /*13a20*/  BSSY B1, `(.L_x_534) ;  /* 0x0000008000017945 */ /* 0x000fe20003800000 */
[----:B------:R-:W-:Y:S02]  /*13a30*/  IMAD.MOV.U32 R13, RZ, RZ, R10 ;  /* 0x000000ffff0d7224 */ /* 0x000fe400078e000a */
[----:B------:R-:W-:Y:S02]  /*13a40*/  IMAD.MOV.U32 R12, RZ, RZ, RZ ;  /* 0x000000ffff0c7224 */ /* 0x000fe400078e00ff */
[----:B------:R-:W-:Y:S02]  /*13a50*/  IMAD.MOV.U32 R11, RZ, RZ, 0x181f ;  /* 0x0000181fff0b7424 */ /* 0x000fe400078e00ff */
[----:B------:R-:W-:-:S07]  /*13a60*/  IMAD.MOV.U32 R15, RZ, RZ, -0x1 ;  /* 0xffffffffff0f7424 */ /* 0x000fce00078e00ff */
[----:B-12---:R-:W-:Y:S05]  /*13a70*/  WARPSYNC.COLLECTIVE R15, `(.L_x_535) ;  /* 0x000000000f087348 */ /* 0x006fea0003c00000 */
[----:B------:R0:W3:Y:S02]  /*13a80*/  SHFL.IDX P6, R14, R13, R12, R11 ;  /* 0x0000000c0d0e7389 */ /* 0x0000e400000c000b */
[----:B0123--:R-:W-:Y:S01]  /*13a90*/  ENDCOLLECTIVE ;  /* 0x000000000000791b */ /* 0x00ffe20003800000 */
.L_x_535:
[----:B------:R-:W-:Y:S05]  /*13aa0*/  BSYNC B1 ;  /* 0x0000000000017941 */ /* 0x000fea0003800000 */
.L_x_534:
[----:B------:R-:W-:Y:S01]  /*13ab0*/  IMAD.MOV.U32 R13, RZ, RZ, R9 ;  /* 0x000000ffff0d7224 */ /* 0x000fe200078e0009 */
[C---:B------:R-:W-:Y:S01]  /*13ac0*/  LOP3.LUT P2, RZ, R16.reuse, 0x40, RZ, 0xc0, !PT ;  /* 0x0000004010ff7812 */ /* 0x040fe2000784c0ff */
[----:B------:R-:W-:Y:S01]  /*13ad0*/  IMAD.MOV.U32 R12, RZ, RZ, RZ ;  /* 0x000000ffff0c7224 */ /* 0x000fe200078e00ff */
[C---:B------:R-:W-:Y:S01]  /*13ae0*/  LOP3.LUT P1, RZ, R16.reuse, 0x20, RZ, 0xc0, !PT ;  /* 0x0000002010ff7812 */ /* 0x040fe2000782c0ff */
[----:B------:R-:W-:Y:S01]  /*13af0*/  IMAD.MOV.U32 R11, RZ, RZ, 0x181f ;  /* 0x0000181fff0b7424 */ /* 0x000fe200078e00ff */
[----:B------:R-:W-:Y:S01]  /*13b00*/  LOP3.LUT R16, R16, 0xffffbfff, RZ, 0xc0, !PT ;  /* 0xffffbfff10107812 */ /* 0x000fe200078ec0ff */
[----:B------:R-:W-:Y:S02]  /*13b10*/  IMAD.MOV.U32 R15, RZ, RZ, -0x1 ;  /* 0xffffffffff0f7424 */ /* 0x000fe400078e00ff */
[----:B------:R-:W-:Y:S01]  /*13b20*/  IMAD.MOV.U32 R3, RZ, RZ, R14 ;  /* 0x000000ffff037224 */ /* 0x000fe200078e000e */
[----:B------:R-:W-:Y:S01]  /*13b30*/  @P3 LOP3.LUT R16, R16, 0x4000, RZ, 0xfc, !PT ;  /* 0x0000400010103812 */ /* 0x000fe200078efcff */
[----:B------:R-:W-:-:S07]  /*13b40*/  IMAD R19, R19, 0x2, R17 ;  /* 0x0000000213137824 */ /* 0x000fce00078e0211 */
[----:B------:R-:W-:Y:S05]  /*13b50*/  WARPSYNC.COLLECTIVE R15, `(.L_x_536) ;  /* 0x000000000f087348 */ /* 0x000fea0003c00000 */
[----:B------:R0:W1:Y:S02]  /*13b60*/  SHFL.IDX P6, R14, R13, R12, R11 ;  /* 0x0000000c0d0e7389 */ /* 0x00006400000c000b */
[----:B01----:R-:W-:Y:S01]  /*13b70*/  ENDCOLLECTIVE ;  /* 0x000000000000791b */ /* 0x003fe20003800000 */
.L_x_536:
[C---:B------:R-:W-:Y:S01]  /*13b80*/  LOP3.LUT P3, RZ, R16.reuse, 0x10, RZ, 0xc0, !PT ;  /* 0x0000001010ff7812 */ /* 0x040fe2000786c0ff */
[----:B------:R-:W-:Y:S02]  /*13b90*/  IMAD.MOV.U32 R13, RZ, RZ, R10 ;  /* 0x000000ffff0d7224 */ /* 0x000fe400078e000a */
[----:B------:R-:W-:Y:S02]  /*13ba0*/  IMAD.MOV.U32 R12, RZ, RZ, 0x1 ;  /* 0x00000001ff0c7424 */ /* 0x000fe400078e00ff */
[----:B------:R-:W-:Y:S01]  /*13bb0*/  IMAD.MOV.U32 R2, RZ, RZ, R14 ;  /* 0x000000ffff027224 */ /* 0x000fe200078e000e */
[C---:B------:R-:W-:Y:S02]  /*13bc0*/  LOP3.LUT P6, RZ, R16.reuse, 0x80, RZ, 0xc0, !PT ;  /* 0x0000008010ff7812 */ /* 0x040fe400078cc0ff */
[----:B------:R-:W-:Y:S02]  /*13bd0*/  LOP3.LUT R16, R16, 0xfffeffff, RZ, 0xc0, !PT ;  /* 0xfffeffff10107812 */ /* 0x000fe400078ec0ff */
[----:B------:R-:W-:-:S03]  /*13be0*/  IADD3 R2, P0, R2, R0, RZ ;  /* 0x0000000002027210 */ /* 0x000fc60007f1e0ff */
[----:B------:R-:W-:Y:S02]  /*13bf0*/  @P3 LOP3.LUT R16, R16, 0x10000, RZ, 0xfc, !PT ;  /* 0x0001000010103812 */ /* 0x000fe400078efcff */
[----:B------:R-:W-:Y:S01]  /*13c00*/  IMAD.X R3, RZ, RZ, R3, P0 ;  /* 0x000000ffff037224 */ /* 0x000fe200000e0603 */
[----:B------:R-:W-:-:S04]  /*13c10*/  ISETP.NE.U32.AND P0, PT, R29, RZ, PT ;  /* 0x000000ff1d00720c */ /* 0x000fc80003f05070 */
[----:B------:R-:W-:Y:S01]  /*13c20*/  @!PT LDS RZ, [RZ] ;  /* 0x00000000fffff984 */ /* 0x000fe20000000800 */
[----:B------:R-:W-:Y:S01]  /*13c30*/  @!PT LDS RZ, [RZ] ;  /* 0x00000000fffff984 */ /* 0x000fe20000000800 */
[----:B------:R-:W-:Y:S01]  /*13c40*/  @!PT LDS RZ, [RZ] ;  /* 0x00000000fffff984 */ /* 0x000fe20000000800 */
[----:B------:R0:W-:Y:S09]  /*13c50*/  LDGSTS.E.BYPASS.LTC128B.128 [R19+0x400], desc[UR50][R2.64], !P6 ;  /* 0x0040000002137fae */ /* 0x0001f2000f101d72 */
[----:B0-----:R-:W-:Y:S05]  /*13c60*/  WARPSYNC.COLLECTIVE R15, `(.L_x_537) ;  /* 0x000000000f087348 */ /* 0x001fea0003c00000 */
[----:B------:R1:W2:Y:S02]  /*13c70*/  SHFL.IDX P6, R14, R13, R12, R11 ;  /* 0x0000000c0d0e7389 */ /* 0x0002a400000c000b */
[----:B012---:R-:W-:Y:S01]  /*13c80*/  ENDCOLLECTIVE ;  /* 0x000000000000791b */ /* 0x007fe20003800000 */
.L_x_537:
        /* <DEDUP_REMOVED lines=16> */
.L_x_538:
[----:B------:R-:W-:Y:S01]  /*13d90*/  @!PT LDS RZ, [RZ] ;  /* 0x00000000fffff984 */ /* 0x000fe20000000800 */
[----:B------:R-:W-:Y:S01]  /*13da0*/  @!PT LDS RZ, [RZ] ;  /* 0x00000000fffff984 */ /* 0x000fe20000000800 */
[----:B------:R-:W-:Y:S01]  /*13db0*/  @!PT LDS RZ, [RZ] ;  /* 0x00000000fffff984 */ /* 0x000fe20000000800 */
[----:B------:R0:W-:Y:S01]  /*13dc0*/  LDGSTS.E.BYPASS.LTC128B.128 [R19+0xe400], desc[UR50][R2.64+0x380], P1 ;  /* 0x0e40038002137fae */ /* 0x0001e20008901d72 */
[----:B------:R-:W-:Y:S02]  /*13dd0*/  IMAD.MOV.U32 R13, RZ, RZ, R10 ;  /* 0x000000ffff0d7224 */ /* 0x000fe400078e000a */
[----:B------:R-:W-:Y:S01]  /*13de0*/  IMAD.MOV.U32 R12, RZ, RZ, 0x2 ;  /* 0x00000002ff0c7424 */ /* 0x000fe200078e00ff */
[----:B0-----:R-:W-:Y:S02]  /*13df0*/  IADD3 R2, P2, R14, R0, RZ ;  /* 0x000000000e027210 */ /* 0x001fe40007f5e0ff */
[----:B------:R-:W-:-:S03]  /*13e00*/  LOP3.LUT P6, RZ, R16, 0x20, RZ, 0xc0, !PT ;  /* 0x0000002010ff7812 */ /* 0x000fc600078cc0ff */
[----:B------:R-:W-:Y:S01]  /*13e10*/  IMAD.X R3, RZ, RZ, R5, P2 ;  /* 0x000000ffff037224 */ /* 0x000fe200010e0605 */
[----:B------:R-:W-:-:S04]  /*13e20*/  LOP3.LUT P2, RZ, R16, 0x40, RZ, 0xc0, !PT ;  /* 0x0000004010ff7812 */ /* 0x000fc8000784c0ff */
[----:B------:R0:W-:Y:S01]  /*13e30*/  LDGSTS.E.BYPASS.LTC128B.128 [R19+0xc00], desc[UR50][R2.64], !P3 ;  /* 0x00c0000002137fae */ /* 0x0001e2000d901d72 */
[C---:B------:R-:W-:Y:S02]  /*13e40*/  LOP3.LUT P3, RZ, R16.reuse, 0x10000, RZ, 0xc0, !PT ;  /* 0x0001000010ff7812 */ /* 0x040fe4000786c0ff */
[----:B------:R-:W-:-:S06]  /*13e50*/  LOP3.LUT R16, R16, 0xffff7fff, RZ, 0xc0, !PT ;  /* 0xffff7fff10107812 */ /* 0x000fcc00078ec0ff */
[----:B------:R0:W-:Y:S04]  /*13e60*/  LDGSTS.E.BYPASS.LTC128B.128 [R19+0x2c00], desc[UR50][R2.64+0x80], !P2 ;  /* 0x02c0008002137fae */ /* 0x0001e8000d101d72 */
[----:B------:R0:W-:Y:S01]  /*13e70*/  LDGSTS.E.BYPASS.LTC128B.128 [R19+0x4c00], desc[UR50][R2.64+0x100], !P6 ;  /* 0x04c0010002137fae */ /* 0x0001e2000f101d72 */
[----:B------:R-:W-:-:S07]  /*13e80*/  @P3 LOP3.LUT R16, R16, 0x8000, RZ, 0xfc, !PT ;  /* 0x0000800010103812 */ /* 0x000fce00078efcff */
[----:B0-----:R-:W-:Y:S05]  /*13e90*/  WARPSYNC.COLLECTIVE R15, `(.L_x_539) ;  /* 0x000000000f087348 */ /* 0x001fea0003c00000 */
[----:B------:R1:W2:Y:S02]  /*13ea0*/  SHFL.IDX P6, R14, R13, R12, R11 ;  /* 0x0000000c0d0e7389 */ /* 0x0002a400000c000b */
[----:B012---:R-:W-:Y:S01]  /*13eb0*/  ENDCOLLECTIVE ;  /* 0x000000000000791b */ /* 0x007fe20003800000 */
.L_x_539:
        /* <DEDUP_REMOVED lines=14> */
.L_x_540:
        /* <DEDUP_REMOVED lines=10> */
[----:B------:R-:W-:-:S08]  /*14040*/  LOP3.LUT P3, RZ, R16, 0x8000, RZ, 0xc0, !PT ;  /* 0x0000800010ff7812 */ /* 0x000fd0000786c0ff */
[----:B------:R0:W-:Y:S04]  /*14050*/  LDGSTS.E.BYPASS.LTC128B.128 [R19+0x3400], desc[UR50][R2.64+0x80], !P2 ;  /* 0x0340008002137fae */ /* 0x0001e8000d101d72 */
[----:B------:R0:W-:Y:S02]  /*14060*/  LDGSTS.E.BYPASS.LTC128B.128 [R19+0x5400], desc[UR50][R2.64+0x100], !P6 ;  /* 0x0540010002137fae */ /* 0x0001e4000f101d72 */
[----:B0-----:R-:W-:Y:S05]  /*14070*/  WARPSYNC.COLLECTIVE R15, `(.L_x_541) ;  /* 0x000000000f087348 */ /* 0x001fea0003c00000 */
[----:B------:R1:W2:Y:S02]  /*14080*/  SHFL.IDX P6, R14, R13, R12, R11 ;  /* 0x0000000c0d0e7389 */ /* 0x0002a400000c000b */
[----:B012---:R-:W-:Y:S01]  /*14090*/  ENDCOLLECTIVE ;  /* 0x000000000000791b */ /* 0x007fe20003800000 */
.L_x_541:
        /* <DEDUP_REMOVED lines=14> */
.L_x_542:
[----:B------:R-:W-:Y:S05]  /*14180*/  BRA `(.L_x_543) ;  /* 0xffffffc800207947 */ /* 0x000fea000383ffff */
.L_x_462:
[----:B------:R-:W-:Y:S01]  /*14190*/  BSSY B0, `(.L_x_544) ;  /* 0x0000008000007945 */ /* 0x000fe20003800000 */
[----:B------:R-:W-:Y:S02]  /*141a0*/  IMAD.MOV.U32 R13, RZ, RZ, R24 ;  /* 0x000000ffff0d7224 */ /* 0x000fe400078e0018 */
[----:B------:R-:W-:Y:S02]  /*141b0*/  IMAD.MOV.U32 R12, RZ, RZ, RZ ;  /* 0x000000ffff0c7224 */ /* 0x000fe400078e00ff */
[----:B------:R-:W-:Y:S02]  /*141c0*/  IMAD.MOV.U32 R11, RZ, RZ, 0x1f ;  /* 0x0000001fff0b7424 */ /* 0x000fe400078e00ff */
[----:B------:R-:W-:-:S07]  /*141d0*/  IMAD.MOV.U32 R15, RZ, RZ, -0x1 ;  /* 0xffffffffff0f7424 */ /* 0x000fce00078e00ff */
[----:B0123--:R-:W-:Y:S05]  /*141e0*/  WARPSYNC.COLLECTIVE R15, `(.L_x_545) ;  /* 0x000000000f087348 */ /* 0x00ffea0003c00000 */
[----:B------:R4:W0:Y:S02]  /*141f0*/  SHFL.IDX P6, R14, R13, R12, R11 ;  /* 0x0000000c0d0e7389 */ /* 0x00082400000c000b */
[----:B01234-:R-:W-:Y:S01]  /*14200*/  ENDCOLLECTIVE ;  /* 0x000000000000791b */ /* 0x01ffe20003800000 */
.L_x_545:
[----:B------:R-:W-:Y:S05]  /*14210*/  BSYNC B0 ;  /* 0x0000000000007941 */ /* 0x000fea0003800000 */
.L_x_544:
[----:B------:R-:W-:Y:S02]  /*14220*/  IMAD.MOV.U32 R13, RZ, RZ, R24 ;  /* 0x000000ffff0d7224 */ /* 0x000fe400078e0018 */
[----:B------:R-:W-:Y:S02]  /*14230*/  IMAD.MOV.U32 R12, RZ, RZ, 0x1 ;  /* 0x00000001ff0c7424 */ /* 0x000fe400078e00ff */
[----:B------:R-:W-:Y:S02]  /*14240*/  IMAD.MOV.U32 R11, RZ, RZ, 0x1f ;  /* 0x0000001fff0b7424 */ /* 0x000fe400078e00ff */
[----:B------:R-:W-:Y:S02]  /*14250*/  IMAD.MOV.U32 R15, RZ, RZ, -0x1 ;  /* 0xffffffffff0f7424 */ /* 0x000fe400078e00ff */
[----:B------:R-:W-:Y:S02]  /*14260*/  IMAD.IADD R7, R27, 0x1, R9 ;  /* 0x000000011b077824 */ /* 0x000fe400078e0209 */
[----:B------:R-:W-:-:S07]  /*14270*/  IMAD.MOV.U32 R0, RZ, RZ, R14 ;  /* 0x000000ffff007224 */ /* 0x000fce00078e000e */
[----:B------:R-:W-:Y:S05]  /*14280*/  WARPSYNC.COLLECTIVE R15, `(.L_x_546) ;  /* 0x000000000f087348 */ /* 0x000fea0003c00000 */
[----:B------:R0:W1:Y:S02]  /*14290*/  SHFL.IDX P6, R14, R13, R12, R11 ;  /* 0x0000000c0d0e7389 */ /* 0x00006400000c000b */
[----:B01----:R-:W-:Y:S01]  /*142a0*/  ENDCOLLECTIVE ;  /* 0x000000000000791b */ /* 0x003fe20003800000 */
.L_x_546:
[----:B------:R-:W-:Y:S02]  /*142b0*/  ULDC UR4, c[0x0][0xc3c] ;  /* 0x00030f0000047ab9 */ /* 0x000fe40000000800 */
[----:B------:R-:W-:-:S13]  /*142c0*/  ISETP.GE.OR P1, PT, R7, UR4, !P0 ;  /* 0x0000000407007c0c */ /* 0x000fda000c726670 */
[----:B------:R-:W0:Y:S08]  /*142d0*/  @!P1 LDC.64 R2, c[0x0][0xc80] ;  /* 0x00032000ff029b82 */ /* 0x000e300000000a00 */
[----:B------:R-:W1:Y:S01]  /*142e0*/  @!P1 LDC.64 R4, c[0x0][0xc78] ;  /* 0x00031e00ff049b82 */ /* 0x000e620000000a00 */
[----:B------:R-:W-:Y:S02]  /*142f0*/  IMAD.MOV.U32 R11, RZ, RZ, RZ ;  /* 0x000000ffff0b7224 */ /* 0x000fe400078e00ff */
[----:B------:R-:W-:-:S02]  /*14300*/  IMAD.MOV.U32 R6, RZ, RZ, R14 ;  /* 0x000000ffff067224 */ /* 0x000fc400078e000e */
[----:B0-----:R-:W-:-:S05]  /*14310*/  @!P1 IMAD.WIDE R2, R7, 0x4, R2 ;  /* 0x0000000407029825 */ /* 0x001fca00078e0202 */
[----:B------:R1:W2:Y:S02]  /*14320*/  @!P1 LDG.E R8, desc[UR50][R2.64] ;  /* 0x0000003202089981 */ /* 0x0002a4000c1e1900 */
[----:B-1----:R-:W-:-:S05]  /*14330*/  @!P1 IMAD.WIDE R2, R7, 0x4, R4 ;  /* 0x0000000407029825 */ /* 0x002fca00078e0204 */
[----:B------:R-:W3:Y:S01]  /*14340*/  @!P1 LDG.E R5, desc[UR50][R2.64] ;  /* 0x0000003202059981 */ /* 0x000ee2000c1e1900 */
[----:B------:R-:W-:Y:S01]  /*14350*/  IMAD.MOV.U32 R7, RZ, RZ, RZ ;  /* 0x000000ffff077224 */ /* 0x000fe200078e00ff */
[C---:B------:R-:W-:Y:S01]  /*14360*/  ISETP.GE.U32.AND P2, PT, R9.reuse, 0x2, PT ;  /* 0x000000020900780c */ /* 0x040fe20003f46070 */
[----:B------:R-:W-:Y:S01]  /*14370*/  IMAD.MOV.U32 R4, RZ, RZ, RZ ;  /* 0x000000ffff047224 */ /* 0x000fe200078e00ff */
[C---:B------:R-:W-:Y:S01]  /*14380*/  ISETP.GE.U32.AND P3, PT, R9.reuse, 0x4, PT ;  /* 0x000000040900780c */ /* 0x040fe20003f66070 */
[----:B------:R-:W-:Y:S01]  /*14390*/  IMAD.MOV.U32 R24, RZ, RZ, RZ ;  /* 0x000000ffff187224 */ /* 0x000fe200078e00ff */
[C---:B------:R-:W-:Y:S02]  /*143a0*/  ISETP.GE.U32.AND P4, PT, R9.reuse, 0x8, PT ;  /* 0x000000080900780c */ /* 0x040fe40003f86070 */
[C---:B------:R-:W-:Y:S01]  /*143b0*/  ISETP.GE.U32.AND P5, PT, R9.reuse, 0x10, PT ;  /* 0x000000100900780c */ /* 0x040fe20003fa6070 */
[----:B--2---:R-:W-:Y:S02]  /*143c0*/  @!P1 IMAD.MOV.U32 R7, RZ, RZ, R8 ;  /* 0x000000ffff079224 */ /* 0x004fe400078e0008 */
[----:B---3--:R-:W-:Y:S01]  /*143d0*/  @!P1 IMAD.MOV.U32 R4, RZ, RZ, R5 ;  /* 0x000000ffff049224 */ /* 0x008fe200078e0005 */
[----:B------:R-:W-:-:S03]  /*143e0*/  ISETP.NE.AND P1, PT, R9, RZ, PT ;  /* 0x000000ff0900720c */ /* 0x000fc60003f25270 */
[----:B------:R-:W-:-:S10]  /*143f0*/  IMAD R13, R4, R7, RZ ;  /* 0x00000007040d7224 */ /* 0x000fd400078e02ff */
[----:B------:R-:W-:Y:S05]  /*14400*/  WARPSYNC.COLLECTIVE R15, `(.L_x_547) ;  /* 0x000000000f087348 */ /* 0x000fea0003c00000 */
[----:B------:R0:W1:Y:S02]  /*14410*/  SHFL.UP P6, R14, R13, R12, R11 ;  /* 0x0400000c0d0e7389 */ /* 0x00006400000c000b */
[----:B01----:R-:W-:Y:S01]  /*14420*/  ENDCOLLECTIVE ;  /* 0x000000000000791b */ /* 0x003fe20003800000 */
.L_x_547:
[----:B------:R-:W-:Y:S01]  /*14430*/  IMAD.MOV.U32 R12, RZ, RZ, 0x2 ;  /* 0x00000002ff0c7424 */ /* 0x000fe200078e00ff */
[----:B------:R-:W-:-:S05]  /*14440*/  SEL R14, R14, RZ, P1 ;  /* 0x000000ff0e0e7207 */ /* 0x000fca0000800000 */
[----:B------:R-:W-:-:S04]  /*14450*/  IMAD.IADD R5, R13, 0x1, R14 ;  /* 0x000000010d057824 */ /* 0x000fc800078e020e */
[----:B------:R-:W-:-:S07]  /*14460*/  IMAD.MOV.U32 R13, RZ, RZ, R5 ;  /* 0x000000ffff0d7224 */ /* 0x000fce00078e0005 */
[----:B------:R-:W-:Y:S05]  /*14470*/  WARPSYNC.COLLECTIVE R15, `(.L_x_548) ;  /* 0x000000000f087348 */ /* 0x000fea0003c00000 */
[----:B------:R0:W1:Y:S02]  /*14480*/  SHFL.UP P6, R14, R13, R12, R11 ;  /* 0x0400000c0d0e7389 */ /* 0x00006400000c000b */
[----:B01----:R-:W-:Y:S01]  /*14490*/  ENDCOLLECTIVE ;  /* 0x000000000000791b */ /* 0x003fe20003800000 */
.L_x_548:
[----:B------:R-:W-:Y:S01]  /*144a0*/  IMAD.MOV.U32 R12, RZ, RZ, 0x4 ;  /* 0x00000004ff0c7424 */ /* 0x000fe200078e00ff */
[----:B------:R-:W-:-:S05]  /*144b0*/  SEL R2, R14, RZ, P2 ;  /* 0x000000ff0e027207 */ /* 0x000fca0001000000 */
[----:B------:R-:W-:-:S04]  /*144c0*/  IMAD.IADD R2, R5, 0x1, R2 ;  /* 0x0000000105027824 */ /* 0x000fc800078e0202 */
[----:B------:R-:W-:-:S07]  /*144d0*/  IMAD.MOV.U32 R13, RZ, RZ, R2 ;  /* 0x000000ffff0d7224 */ /* 0x000fce00078e0002 */
[----:B------:R-:W-:Y:S05]  /*144e0*/  WARPSYNC.COLLECTIVE R15, `(.L_x_549) ;  /* 0x000000000f087348 */ /* 0x000fea0003c00000 */
[----:B------:R0:W1:Y:S02]  /*144f0*/  SHFL.UP P6, R14, R13, R12, R11 ;  /* 0x0400000c0d0e7389 */ /* 0x00006400000c000b */
[----:B01----:R-:W-:Y:S01]  /*14500*/  ENDCOLLECTIVE ;  /* 0x000000000000791b */ /* 0x003fe20003800000 */
.L_x_549:
[----:B------:R-:W-:Y:S01]  /*14510*/  IMAD.MOV.U32 R12, RZ, RZ, 0x8 ;  /* 0x00000008ff0c7424 */ /* 0x000fe200078e00ff */
[----:B------:R-:W-:-:S05]  /*14520*/  SEL R3, R14, RZ, P3 ;  /* 0x000000ff0e037207 */ /* 0x000fca0001800000 */
[----:B------:R-:W-:-:S04]  /*14530*/  IMAD.IADD R3, R2, 0x1, R3 ;  /* 0x0000000102037824 */ /* 0x000fc800078e0203 */
[----:B------:R-:W-:-:S07]  /*14540*/  IMAD.MOV.U32 R13, RZ, RZ, R3 ;  /* 0x000000ffff0d7224 */ /* 0x000fce00078e0003 */
[----:B------:R-:W-:Y:S05]  /*14550*/  WARPSYNC.COLLECTIVE R15, `(.L_x_550) ;  /* 0x000000000f087348 */ /* 0x000fea0003c00000 */
[----:B------:R0:W1:Y:S02]  /*14560*/  SHFL.UP P6, R14, R13, R12, R11 ;  /* 0x0400000c0d0e7389 */ /* 0x00006400000c000b */
[----:B01----:R-:W-:Y:S01]  /*14570*/  ENDCOLLECTIVE ;  /* 0x000000000000791b */ /* 0x003fe20003800000 */
.L_x_550:
[----:B------:R-:W-:Y:S01]  /*14580*/  IMAD.MOV.U32 R12, RZ, RZ, 0x10 ;  /* 0x00000010ff0c7424 */ /* 0x000fe200078e00ff */
[----:B------:R-:W-:-:S05]  /*14590*/  SEL R14, R14, RZ, P4 ;  /* 0x000000ff0e0e7207 */ /* 0x000fca0002000000 */
[----:B------:R-:W-:-:S04]  /*145a0*/  IMAD.IADD R5, R3, 0x1, R14 ;  /* 0x0000000103057824 */ /* 0x000fc800078e020e */
[----:B------:R-:W-:-:S07]  /*145b0*/  IMAD.MOV.U32 R13, RZ, RZ, R5 ;  /* 0x000000ffff0d7224 */ /* 0x000fce00078e0005 */
[----:B------:R-:W-:Y:S05]  /*145c0*/  WARPSYNC.COLLECTIVE R15, `(.L_x_551) ;  /* 0x000000000f087348 */ /* 0x000fea0003c00000 */
[----:B------:R0:W1:Y:S02]  /*145d0*/  SHFL.UP P6, R14, R13, R12, R11 ;  /* 0x0400000c0d0e7389 */ /* 0x00006400000c000b */
[----:B01----:R-:W-:Y:S01]  /*145e0*/  ENDCOLLECTIVE ;  /* 0x000000000000791b */ /* 0x003fe20003800000 */
.L_x_551:
[----:B------:R-:W-:Y:S02]  /*145f0*/  IMAD.MOV.U32 R12, RZ, RZ, 0x1f ;  /* 0x0000001fff0c7424 */ /* 0x000fe400078e00ff */
[----:B------:R-:W-:Y:S01]  /*14600*/  IMAD.MOV.U32 R11, RZ, RZ, 0x1f ;  /* 0x0000001fff0b7424 */ /* 0x000fe200078e00ff */
[----:B------:R-:W-:-:S05]  /*14610*/  SEL R14, R14, RZ, P5 ;  /* 0x000000ff0e0e7207 */ /* 0x000fca0002800000 */
[----:B------:R-:W-:-:S04]  /*14620*/  IMAD.IADD R3, R5, 0x1, R14 ;  /* 0x0000000105037824 */ /* 0x000fc800078e020e */
[----:B------:R-:W-:-:S07]  /*14630*/  IMAD.MOV.U32 R13, RZ, RZ, R3 ;  /* 0x000000ffff0d7224 */ /* 0x000fce00078e0003 */
[----:B------:R-:W-:Y:S05]  /*14640*/  WARPSYNC.COLLECTIVE R15, `(.L_x_552) ;  /* 0x000000000f087348 */ /* 0x000fea0003c00000 */
[----:B------:R0:W1:Y:S02]  /*14650*/  SHFL.IDX P6, R14, R13, R12, R11 ;  /* 0x0000000c0d0e7389 */ /* 0x00006400000c000b */
[----:B01----:R-:W-:Y:S01]  /*14660*/  ENDCOLLECTIVE ;  /* 0x000000000000791b */ /* 0x003fe20003800000 */
.L_x_552:
[----:B------:R-:W-:Y:S05]  /*14670*/  BRA `(.L_x_553) ;  /* 0xffffffc800b87947 */ /* 0x000fea000383ffff */
.L_x_465:
[----:B------:R-:W-:Y:S01]  /*14680*/  BSSY B0, `(.L_x_554) ;  /* 0x0000007000007945 */ /* 0x000fe20003800000 */
[----:B------:R-:W-:Y:S02]  /*14690*/  IMAD.MOV.U32 R12, RZ, RZ, 0x1 ;  /* 0x00000001ff0c7424 */ /* 0x000fe400078e00ff */
[----:B------:R-:W-:Y:S02]  /*146a0*/  IMAD.MOV.U32 R11, RZ, RZ, RZ ;  /* 0x000000ffff0b7224 */ /* 0x000fe400078e00ff */
[----:B------:R-:W-:-:S07]  /*146b0*/  IMAD.MOV.U32 R15, RZ, RZ, -0x1 ;  /* 0xffffffffff0f7424 */ /* 0x000fce00078e00ff */
[----:B-1----:R-:W-:Y:S05]  /*146c0*/  WARPSYNC.COLLECTIVE R15, `(.L_x_555) ;  /* 0x000000000f087348 */ /* 0x002fea0003c00000 */
[----:B------:R0:W2:Y:S02]  /*146d0*/  SHFL.UP P6, R14, R13, R12, R11 ;  /* 0x0400000c0d0e7389 */ /* 0x0000a400000c000b */
[----:B012---:R-:W-:Y:S01]  /*146e0*/  ENDCOLLECTIVE ;  /* 0x000000000000791b */ /* 0x007fe20003800000 */
.L_x_555:
[----:B------:R-:W-:Y:S05]  /*146f0*/  BSYNC B0 ;  /* 0x0000000000007941 */ /* 0x000fea0003800000 */
.L_x_554:
[----:B------:R-:W-:Y:S01]  /*14700*/  SEL R14, R14, RZ, P1 ;  /* 0x000000ff0e0e7207 */ /* 0x000fe20000800000 */
[----:B------:R-:W-:Y:S02]  /*14710*/  IMAD.MOV.U32 R12, RZ, RZ, 0x2 ;  /* 0x00000002ff0c7424 */ /* 0x000fe400078e00ff */
[----:B------:R-:W-:Y:S02]  /*14720*/  IMAD.MOV.U32 R11, RZ, RZ, RZ ;  /* 0x000000ffff0b7224 */ /* 0x000fe400078e00ff */
[----:B------:R-:W-:Y:S02]  /*14730*/  IMAD.IADD R13, R13, 0x1, R14 ;  /* 0x000000010d0d7824 */ /* 0x000fe400078e020e */
[----:B------:R-:W-:-:S07]  /*14740*/  IMAD.MOV.U32 R15, RZ, RZ, -0x1 ;  /* 0xffffffffff0f7424 */ /* 0x000fce00078e00ff */
[----:B------:R-:W-:Y:S05]  /*14750*/  WARPSYNC.COLLECTIVE R15, `(.L_x_556) ;  /* 0x000000000f087348 */ /* 0x000fea0003c00000 */
[----:B------:R0:W1:Y:S02]  /*14760*/  SHFL.UP P6, R14, R13, R12, R11 ;  /* 0x0400000c0d0e7389 */ /* 0x00006400000c000b */
[----:B01----:R-:W-:Y:S01]  /*14770*/  ENDCOLLECTIVE ;  /* 0x000000000000791b */ /* 0x003fe20003800000 */
.L_x_556:
[----:B------:R-:W-:Y:S01]  /*14780*/  IMAD.MOV.U32 R12, RZ, RZ, 0x4 ;  /* 0x00000004ff0c7424 */ /* 0x000fe200078e00ff */
[----:B------:R-:W-:-:S05]  /*14790*/  SEL R2, R14, RZ, P2 ;  /* 0x000000ff0e027207 */ /* 0x000fca0001000000 */
[----:B------:R-:W-:-:S04]  /*147a0*/  IMAD.IADD R2, R13, 0x1, R2 ;  /* 0x000000010d027824 */ /* 0x000fc800078e0202 */
[----:B------:R-:W-:-:S07]  /*147b0*/  IMAD.MOV.U32 R13, RZ, RZ, R2 ;  /* 0x000000ffff0d7224 */ /* 0x000fce00078e0002 */
[----:B------:R-:W-:Y:S05]  /*147c0*/  WARPSYNC.COLLECTIVE R15, `(.L_x_557) ;  /* 0x000000000f087348 */ /* 0x000fea0003c00000 */
[----:B------:R0:W1:Y:S02]  /*147d0*/  SHFL.UP P6, R14, R13, R12, R11 ;  /* 0x0400000c0d0e7389 */ /* 0x00006400000c000b */
[----:B01----:R-:W-:Y:S01]  /*147e0*/  ENDCOLLECTIVE ;  /* 0x000000000000791b */ /* 0x003fe20003800000 */
.L_x_557:
[----:B------:R-:W-:Y:S01]  /*147f0*/  IMAD.MOV.U32 R12, RZ, RZ, 0x8 ;  /* 0x00000008ff0c7424 */ /* 0x000fe200078e00ff */
[----:B------:R-:W-:-:S05]  /*14800*/  SEL R3, R14, RZ, P3 ;  /* 0x000000ff0e037207 */ /* 0x000fca0001800000 */
[----:B------:R-:W-:-:S04]  /*14810*/  IMAD.IADD R3, R2, 0x1, R3 ;  /* 0x0000000102037824 */ /* 0x000fc800078e0203 */
[----:B------:R-:W-:-:S07]  /*14820*/  IMAD.MOV.U32 R13, RZ, RZ, R3 ;  /* 0x000000ffff0d7224 */ /* 0x000fce00078e0003 */
[----:B------:R-:W-:Y:S05]  /*14830*/  WARPSYNC.COLLECTIVE R15, `(.L_x_558) ;  /* 0x000000000f087348 */ /* 0x000fea0003c00000 */
[----:B------:R0:W1:Y:S02]  /*14840*/  SHFL.UP P6, R14, R13, R12, R11 ;  /* 0x0400000c0d0e7389 */ /* 0x00006400000c000b */
[----:B01----:R-:W-:Y:S01]  /*14850*/  ENDCOLLECTIVE ;  /* 0x000000000000791b */ /* 0x003fe20003800000 */
.L_x_558:
[----:B------:R-:W-:Y:S01]  /*14860*/  IMAD.MOV.U32 R12, RZ, RZ, 0x10 ;  /* 0x00000010ff0c7424 */ /* 0x000fe200078e00ff */
[----:B------:R-:W-:-:S05]  /*14870*/  SEL R14, R14, RZ, P4 ;  /* 0x000000ff0e0e7207 */ /* 0x000fca0002000000 */
[----:B------:R-:W-:-:S04]  /*14880*/  IMAD.IADD R5, R3, 0x1, R14 ;  /* 0x0000000103057824 */ /* 0x000fc800078e020e */
[----:B------:R-:W-:-:S07]  /*14890*/  IMAD.MOV.U32 R13, RZ, RZ, R5 ;  /* 0x000000ffff0d7224 */ /* 0x000fce00078e0005 */
[----:B------:R-:W-:Y:S05]  /*148a0*/  WARPSYNC.COLLECTIVE R15, `(.L_x_559) ;  /* 0x000000000f087348 */ /* 0x000fea0003c00000 */
[----:B------:R0:W1:Y:S02]  /*148b0*/  SHFL.UP P6, R14, R13, R12, R11 ;  /* 0x0400000c0d0e7389 */ /* 0x00006400000c000b */
[----:B01----:R-:W-:Y:S01]  /*148c0*/  ENDCOLLECTIVE ;  /* 0x000000000000791b */ /* 0x003fe20003800000 */
.L_x_559:
        /* <DEDUP_REMOVED lines=8> */
.L_x_560:
[----:B------:R-:W-:Y:S05]  /*14950*/  BRA `(.L_x_561) ;  /* 0xffffffc800a47947 */ /* 0x000fea000383ffff */
.L_x_467:
[----:B------:R-:W-:Y:S01]  /*14960*/  BSSY B0, `(.L_x_562) ;  /* 0x0000006000007945 */ /* 0x000fe20003800000 */
[----:B------:R-:W-:Y:S01]  /*14970*/  PLOP3.LUT P6, PT, P6, PT, PT, 0x8, 0x0 ;  /* 0x000000000000781c */ /* 0x000fe200037ce170 */
[----:B------:R-:W-:-:S12]  /*14980*/  IMAD.MOV.U32 R15, RZ, RZ, -0x1 ;  /* 0xffffffffff0f7424 */ /* 0x000fd800078e00ff */
[----:B01----:R-:W-:Y:S05]  /*14990*/  WARPSYNC.COLLECTIVE R15, `(.L_x_563) ;  /* 0x000000000f087348 */ /* 0x003fea0003c00000 */
[----:B------:R-:W-:Y:S01]  /*149a0*/  VOTE.ANY R14, PT, P6 ;  /* 0x00000000000e7806 */ /* 0x000fe200030e0100 */
[----:B01----:R-:W-:Y:S06]  /*149b0*/  ENDCOLLECTIVE ;  /* 0x000000000000791b */ /* 0x003fec0003800000 */
.L_x_563:
[----:B------:R-:W-:Y:S05]  /*149c0*/  BSYNC B0 ;  /* 0x0000000000007941 */ /* 0x000fea0003800000 */
.L_x_562:
[----:B------:R-:W-:Y:S02]  /*149d0*/  IMAD.MOV.U32 R8, RZ, RZ, R14 ;  /* 0x000000ffff087224 */ /* 0x000fe400078e000e */
[----:B------:R-:W-:Y:S02]  /*149e0*/  IMAD.MOV.U32 R13, RZ, RZ, R7 ;  /* 0x000000ffff0d7224 */ /* 0x000fe400078e0007 */
[----:B------:R-:W0:Y:S01]  /*149f0*/  POPC R6, R8 ;  /* 0x0000000800067309 */ /* 0x000e220000000000 */
[----:B------:R-:W-:Y:S02]  /*14a00*/  IMAD.MOV.U32 R11, RZ, RZ, 0x1f ;  /* 0x0000001fff0b7424 */ /* 0x000fe400078e00ff */
[----:B------:R-:W-:Y:S02]  /*14a10*/  IMAD.MOV.U32 R15, RZ, RZ, -0x1 ;  /* 0xffffffffff0f7424 */ /* 0x000fe400078e00ff */
[----:B0-----:R-:W-:-:S07]  /*14a20*/  IMAD.MOV.U32 R12, RZ, RZ, R6 ;  /* 0x000000ffff0c7224 */ /* 0x001fce00078e0006 */
[----:B------:R-:W-:Y:S05]  /*14a30*/  WARPSYNC.COLLECTIVE R15, `(.L_x_564) ;  /* 0x000000000f087348 */ /* 0x000fea0003c00000 */
[----:B------:R0:W1:Y:S02]  /*14a40*/  SHFL.IDX P6, R14, R13, R12, R11 ;  /* 0x0000000c0d0e7389 */ /* 0x00006400000c000b */
[----:B01----:R-:W-:Y:S01]  /*14a50*/  ENDCOLLECTIVE ;  /* 0x000000000000791b */ /* 0x003fe20003800000 */
.L_x_564:
[----:B------:R-:W-:Y:S02]  /*14a60*/  IMAD.MOV.U32 R13, RZ, RZ, R4 ;  /* 0x000000ffff0d7224 */ /* 0x000fe400078e0004 */
[----:B------:R-:W-:-:S07]  /*14a70*/  IMAD.MOV.U32 R7, RZ, RZ, R14 ;  /* 0x000000ffff077224 */ /* 0x000fce00078e000e */
[----:B------:R-:W-:Y:S05]  /*14a80*/  WARPSYNC.COLLECTIVE R15, `(.L_x_565) ;  /* 0x000000000f087348 */ /* 0x000fea0003c00000 */
[----:B------:R0:W1:Y:S02]  /*14a90*/  SHFL.IDX P6, R14, R13, R12, R11 ;  /* 0x0000000c0d0e7389 */ /* 0x00006400000c000b */
[----:B01----:R-:W-:Y:S01]  /*14aa0*/  ENDCOLLECTIVE ;  /* 0x000000000000791b */ /* 0x003fe20003800000 */
.L_x_565:
[----:B------:R-:W-:Y:S01]  /*14ab0*/  IMAD.MOV.U32 R4, RZ, RZ, R14 ;  /* 0x000000ffff047224 */ /* 0x000fe200078e000e */
[----:B------:R-:W-:Y:S06]  /*14ac0*/  BRA `(.L_x_566) ;  /* 0xffffffc800847947 */ /* 0x000fec000383ffff */
.L_x_469:
[----:B------:R-:W-:Y:S01]  /*14ad0*/  BSSY B0, `(.L_x_567) ;  /* 0x0000007000007945 */ /* 0x000fe20003800000 */
[----:B------:R-:W-:Y:S02]  /*14ae0*/  IMAD.MOV.U32 R13, RZ, RZ, R3 ;  /* 0x000000ffff0d7224 */ /* 0x000fe400078e0003 */
[----:B------:R-:W-:Y:S02]  /*14af0*/  IMAD.MOV.U32 R11, RZ, RZ, 0x1f ;  /* 0x0000001fff0b7424 */ /* 0x000fe400078e00ff */
[----:B------:R-:W-:-:S07]  /*14b00*/  IMAD.MOV.U32 R15, RZ, RZ, -0x1 ;  /* 0xffffffffff0f7424 */ /* 0x000fce00078e00ff */
[----:B01234-:R-:W-:Y:S05]  /*14b10*/  WARPSYNC.COLLECTIVE R15, `(.L_x_568) ;  /* 0x000000000f087348 */ /* 0x01ffea0003c00000 */
[----:B------:R0:W0:Y:S02]  /*14b20*/  SHFL.IDX P6, R14, R13, R12, R11 ;  /* 0x0000000c0d0e7389 */ /* 0x00002400000c000b */
[----:B01234-:R-:W-:Y:S01]  /*14b30*/  ENDCOLLECTIVE ;  /* 0x000000000000791b */ /* 0x01ffe20003800000 */
.L_x_568:
[----:B------:R-:W-:Y:S05]  /*14b40*/  BSYNC B0 ;  /* 0x0000000000007941 */ /* 0x000fea0003800000 */
.L_x_567:
[----:B------:R-:W-:Y:S01]  /*14b50*/  IMAD.MOV.U32 R24, RZ, RZ, R14 ;  /* 0x000000ffff187224 */ /* 0x000fe200078e000e */
[----:B------:R-:W-:Y:S06]  /*14b60*/  BRA `(.L_x_468) ;  /* 0xffffffc800747947 */ /* 0x000fec000383ffff */
.L_x_473:
[----:B0-----:R0:W1:Y:S02]  /*14b70*/  SYNCS.PHASECHK.TRANS64.TRYWAIT P0, [R7+URZ+0x28c20], R0 ;  /* 0x028c2000070075a7 */ /* 0x001064000800017f */
[----:B-1----:R-:W-:Y:S05]  /*14b80*/  @!P0 NANOSLEEP.SYNCS 0x989680 ;  /* 0x009896800000895d */ /* 0x002fea0003900000 */
[----:B------:R-:W1:Y:S02]  /*14b90*/  @!P0 SYNCS.PHASECHK.TRANS64 P0, [R7+URZ+0x28c20], R0 ;  /* 0x028c2000070085a7 */ /* 0x000e64000800007f */
[----:B-1----:R-:W-:Y:S05]  /*14ba0*/  @!P0 BRA `(.L_x_473) ;  /* 0xfffffffc00f08947 */ /* 0x002fea000383ffff */
[----:B------:R-:W-:Y:S05]  /*14bb0*/  BRA `(.L_x_569) ;  /* 0xffffffcc00cc7947 */ /* 0x000fea000383ffff */
.L_x_474:
        /* <DEDUP_REMOVED lines=8> */
[----:B0-234-:R-:W-:Y:S05]  /*14c40*/  WARPSYNC.COLLECTIVE R15, `(.L_x_571) ;  /* 0x000000000f087348 */ /* 0x01dfea0003c00000 */
[----:B------:R1:W0:Y:S02]  /*14c50*/  SHFL.IDX P6, R14, R13, R12, R11 ;  /* 0x0000000c0d0e7389 */ /* 0x00022400000c000b */
[----:B01234-:R-:W-:Y:S01]  /*14c60*/  ENDCOLLECTIVE ;  /* 0x000000000000791b */ /* 0x01ffe20003800000 */
.L_x_571:
[----:B------:R-:W-:Y:S05]  /*14c70*/  BSYNC B0 ;  /* 0x0000000000007941 */ /* 0x000fea0003800000 */
.L_x_570:
[----:B------:R-:W-:Y:S05]  /*14c80*/  BRA `(.L_x_572) ;  /* 0xffffffcc00b47947 */ /* 0x000fea000383ffff */
.L_x_477:
[----:B------:R-:W-:Y:S01]  /*14c90*/  BSSY B1, `(.L_x_573) ;  /* 0x0000006000017945 */ /* 0x000fe20003800000 */
[----:B------:R-:W-:-:S07]  /*14ca0*/  IMAD.MOV.U32 R15, RZ, RZ, -0x1 ;  /* 0xffffffffff0f7424 */ /* 0x000fce00078e00ff */
[----:B0-234-:R-:W-:Y:S05]  /*14cb0*/  WARPSYNC.COLLECTIVE R15, `(.L_x_574) ;  /* 0x000000000f0c7348 */ /* 0x01dfea0003c00000 */
[----:B------:R-:W-:Y:S02]  /*14cc0*/  ELECT P6, UR62, PT ;  /* 0x00000000003e782f */ /* 0x000fe400038c0000 */
[----:B------:R-:W-:Y:S01]  /*14cd0*/  MOV R14, UR62 ;  /* 0x0000003e000e7c02 */ /* 0x000fe20008000f00 */
[----:B0-234-:R-:W-:Y:S10]  /*14ce0*/  ENDCOLLECTIVE ;  /* 0x000000000000791b */ /* 0x01dff40003800000 */
.L_x_574:
[----:B------:R-:W-:Y:S05]  /*14cf0*/  BSYNC B1 ;  /* 0x0000000000017941 */ /* 0x000fea0003800000 */
.L_x_573:
[----:B------:R-:W-:Y:S05]  /*14d00*/  BRA `(.L_x_575) ;  /* 0xffffffcc00ac7947 */ /* 0x000fea000383ffff */
.L_x_479:
[----:B0-----:R0:W1:Y:S02]  /*14d10*/  SYNCS.PHASECHK.TRANS64.TRYWAIT P1, [R5+URZ+0x28c40], R0 ;  /* 0x028c4000050075a7 */ /* 0x001064000802017f */
[----:B-1----:R-:W-:Y:S05]  /*14d20*/  @!P1 NANOSLEEP.SYNCS 0x989680 ;  /* 0x009896800000995d */ /* 0x002fea0003900000 */
[----:B------:R-:W1:Y:S02]  /*14d30*/  @!P1 SYNCS.PHASECHK.TRANS64 P1, [R5+URZ+0x28c40], R0 ;  /* 0x028c4000050095a7 */ /* 0x000e64000802007f */
[----:B-1----:R-:W-:Y:S05]  /*14d40*/  @!P1 BRA `(.L_x_479) ;  /* 0xfffffffc00f09947 */ /* 0x002fea000383ffff */
[----:B------:R-:W-:Y:S05]  /*14d50*/  BRA `(.L_x_576) ;  /* 0xffffffcc00cc7947 */ /* 0x000fea000383ffff */
.L_x_481:
[----:B-1----:R1:W0:Y:S02]  /*14d60*/  SYNCS.PHASECHK.TRANS64.TRYWAIT P1, [R3+URZ+0x28c40], R2 ;  /* 0x028c4002030075a7 */ /* 0x002224000802017f */
[----:B0-----:R-:W-:Y:S05]  /*14d70*/  @!P1 NANOSLEEP.SYNCS 0x989680 ;  /* 0x009896800000995d */ /* 0x001fea0003900000 */
[----:B------:R-:W0:Y:S02]  /*14d80*/  @!P1 SYNCS.PHASECHK.TRANS64 P1, [R3+URZ+0x28c40], R2 ;  /* 0x028c4002030095a7 */ /* 0x000e24000802007f */
[----:B0-----:R-:W-:Y:S05]  /*14d90*/  @!P1 BRA `(.L_x_481) ;  /* 0xfffffffc00f09947 */ /* 0x001fea000383ffff */
[----:B------:R-:W-:Y:S05]  /*14da0*/  BRA `(.L_x_577) ;  /* 0xffffffcc00d87947 */ /* 0x000fea000383ffff */
.L_x_483:
[----:B------:R0:W0:Y:S02]  /*14db0*/  SYNCS.PHASECHK.TRANS64.TRYWAIT P1, [R5+URZ+0x28c60], R0 ;  /* 0x028c6000050075a7 */ /* 0x000024000802017f */
[----:B0-----:R-:W-:Y:S05]  /*14dc0*/  @!P1 NANOSLEEP.SYNCS 0x989680 ;  /* 0x009896800000995d */ /* 0x001fea0003900000 */
[----:B------:R-:W0:Y:S02]  /*14dd0*/  @!P1 SYNCS.PHASECHK.TRANS64 P1, [R5+URZ+0x28c60], R0 ;  /* 0x028c6000050095a7 */ /* 0x000e24000802007f */
[----:B0-----:R-:W-:Y:S05]  /*14de0*/  @!P1 BRA `(.L_x_483) ;  /* 0xfffffffc00f09947 */ /* 0x001fea000383ffff */
[----:B------:R-:W-:Y:S05]  /*14df0*/  BRA `(.L_x_578) ;  /* 0xffffffcc00d47947 */ /* 0x000fea000383ffff */
.L_x_579:
        /* <DEDUP_REMOVED lines=16> */
.L_x_5649:


//--------------------- .text._ZN7cutlass13device_kernelIN5flash11enable_sm90INS1_16FlashAttnFwdSm90INS1_25CollectiveMainloopFwdSm90ILi2EN4cute5tupleIJNS5_1CILi1EEES8_S8_EEENS6_IJNS7_ILi64EEESA_SA_EEELi512ENS_10bfloat16_tEfNS_4arch4Sm90ELb0ELb0ELb0ELb1ELb1ELb1ELb0ELb0ELb0ELb1ELb1ELb0EEENS1_21CollectiveEpilogueFwdINS6_IJSA_NS7_ILi512EEESA_EEES9_SC_SE_Li256ELb1ELb1ELb1ELb0EEENS1_36VarlenDynamicPersistentTileSchedulerILi64ELi64ELi256ELi128ELb1ELb1ELb1ELb0ELb1ELb1EEEEEEEEEvNT_6ParamsE --------------------------
	.section	.text._ZN7cutlass13device_kernelIN5flash11enable_sm90INS1_16FlashAttnFwdSm90INS1_25CollectiveMainloopFwdSm90ILi2EN4cute5tupleIJNS5_1CILi1EEES8_S8_EEENS6_IJNS7_ILi64EEESA_SA_EEELi512ENS_10bfloat16_tEfNS_4arch4Sm90ELb0ELb0ELb0ELb1ELb1ELb1ELb0ELb0ELb0ELb1ELb1ELb0EEENS1_21CollectiveEpilogueFwdINS6_IJSA_NS7_ILi512EEESA_EEES9_SC_SE_Li256ELb1ELb1ELb1ELb0EEENS1_36VarlenDynamicPersistentTileSchedulerILi64ELi64ELi256ELi128ELb1ELb1ELb1ELb0ELb1ELb1EEEEEEEEEvNT_6ParamsE,"ax",@progbits
	.align	128
.text._ZN7cutlass13device_kernelIN5flash11enable_sm90INS1_16FlashAttnFwdSm90INS1_25CollectiveMainloopFwdSm90ILi2EN4cute5tupleIJNS5_1CILi1EEES8_S8_EEENS6_IJNS7_ILi64EEESA_SA_EEELi512ENS_10bfloat16_tEfNS_4arch4Sm90ELb0ELb0ELb0ELb1ELb1ELb1ELb0ELb0ELb0ELb1ELb1ELb0EEENS1_21CollectiveEpilogueFwdINS6_IJSA_NS7_ILi512EEESA_EEES9_SC_SE_Li256ELb1ELb1ELb1ELb0EEENS1_36VarlenDynamicPersistentTileSchedulerILi64ELi64ELi256ELi128ELb1ELb1ELb1ELb0ELb1ELb1EEEEEEEEEvNT_6ParamsE:
        .type           _ZN7cutlass13device_kernelIN5flash11enable_sm90INS1_16FlashAttnFwdSm90INS1_25CollectiveMainloopFwdSm90ILi2EN4cute5tupleIJNS5_1CILi1EEES8_S8_EEENS6_IJNS7_ILi64EEESA_SA_EEELi512ENS_10bfloat16_tEfNS_4arch4Sm90ELb0ELb0ELb0ELb1ELb1ELb1ELb0ELb0ELb0ELb1ELb1ELb0EEENS1_21CollectiveEpilogueFwdINS6_IJSA_NS7_ILi512EEESA_EEES9_SC_SE_Li256ELb1ELb1ELb1ELb0EEENS1_36VarlenDynamicPersistentTileSchedulerILi64ELi64ELi256ELi128ELb1ELb1ELb1ELb0ELb1ELb1EEEEEEEEEvNT_6ParamsE,@function
        .size           _ZN7cutlass13device_kernelIN5flash11enable_sm90INS1_16FlashAttnFwdSm90INS1_25CollectiveMainloopFwdSm90ILi2EN4cute5tupleIJNS5_1CILi1EEES8_S8_EEENS6_IJNS7_ILi64EEESA_SA_EEELi512ENS_10bfloat16_tEfNS_4arch4Sm90ELb0ELb0ELb0ELb1ELb1ELb1ELb0ELb0ELb0ELb1ELb1ELb0EEENS1_21CollectiveEpilogueFwdINS6_IJSA_NS7_ILi512EEESA_EEES9_SC_SE_Li256ELb1ELb1ELb1ELb0EEENS1_36VarlenDynamicPersistentTileSchedulerILi64ELi64ELi256ELi128ELb1ELb1ELb1ELb0ELb1ELb1EEEEEEEEEvNT_6ParamsE,(.L_x_5650 - _ZN7cutlass13device_kernelIN5flash11enable_sm90INS1_16FlashAttnFwdSm90INS1_25CollectiveMainloopFwdSm90ILi2EN4cute5tupleIJNS5_1CILi1EEES8_S8_EEENS6_IJNS7_ILi64EEESA_SA_EEELi512ENS_10bfloat16_tEfNS_4arch4Sm90ELb0ELb0ELb0ELb1ELb1ELb1ELb0ELb0ELb0ELb1ELb1ELb0EEENS1_21CollectiveEpilogueFwdINS6_IJSA_NS7_ILi512EEESA_EEES9_SC_SE_Li256ELb1ELb1ELb1ELb0EEENS1_36VarlenDynamicPersistentTileSchedulerILi64ELi64ELi256ELi128ELb1ELb1ELb1ELb0ELb1ELb1EEEEEEEEEvNT_6ParamsE)
        .other          _ZN7cutlass13device_kernelIN5flash11enable_sm90INS1_16FlashAttnFwdSm90INS1_25CollectiveMainloopFwdSm90ILi2EN4cute5tupleIJNS5_1CILi1EEES8_S8_EEENS6_IJNS7_ILi64EEESA_SA_EEELi512ENS_10bfloat16_tEfNS_4arch4Sm90ELb0ELb0ELb0ELb1ELb1ELb1ELb0ELb0ELb0ELb1ELb1ELb0EEENS1_21CollectiveEpilogueFwdINS6_IJSA_NS7_ILi512EEESA_EEES9_SC_SE_Li256ELb1ELb1ELb1ELb0EEENS1_36VarlenDynamicPersistentTileSchedulerILi64ELi64ELi256ELi128ELb1ELb1ELb1ELb0ELb1ELb1EEEEEEEEEvNT_6ParamsE,@"STO_CUDA_ENTRY STV_DEFAULT"
_ZN7cutlass13device_kernelIN5flash11enable_sm90INS1_16FlashAttnFwdSm90INS1_25CollectiveMainloopFwdSm90ILi2EN4cute5tupleIJNS5_1CILi1EEES8_S8_EEENS6_IJNS7_ILi64EEESA_SA_EEELi512ENS_10bfloat16_tEfNS_4arch4Sm90ELb0ELb0ELb0ELb1ELb1ELb1ELb0ELb0ELb0ELb1ELb1ELb0EEENS1_21CollectiveEpilogueFwdINS6_IJSA_NS7_ILi512EEESA_EEES9_SC_SE_Li256ELb1ELb1ELb1ELb0EEENS1_36VarlenDynamicPersistentTileSchedulerILi64ELi64ELi256ELi128ELb1ELb1ELb1ELb0ELb1ELb1EEEEEEEEEvNT_6ParamsE:
[----:B------:R-:W0:Y:S02]  /*0000*/  LDC R1, c[0x0][0x28] ;  /* 0x00000a00ff017b82 */ /* 0x000e240000000800 */
[----:B0-----:R-:W-:Y:S01]  /*0010*/  VIADD R1, R1, 0xffffffa0 ;  /* 0xffffffa001017836 */ /* 0x001fe20000000000 */
[----:B------:R-:W0:Y:S01]  /*0020*/  S2R R0, SR_TID.X ;  /* 0x0000000000007919 */ /* 0x000e220000002100 */
[----:B------:R-:W-:Y:S01]  /*0030*/  ELECT P0, URZ, PT ;  /* 0x00000000003f782f */ /* 0x000fe20003800000 */
[----:B------:R-:W-:Y:S01]  /*0040*/  BSSY B0, `(.L_x_580) ;  /* 0x000000e000007945 */ /* 0x000fe20003800000 */
[----:B0-----:R-:W-:-:S05]  /*0050*/  SHF.R.U32.HI R2, RZ, 0x5, R0 ;  /* 0x00000005ff027819 */ /* 0x001fca0000011600 */
[----:B------:R-:W0:Y:S02]  /*0060*/  SHFL.IDX PT, R3, R2, RZ, 0x1f ;  /* 0x00001fff02037589 */ /* 0x000e2400000e0000 */
[----:B0-----:R-:W-:Y:S02]  /*0070*/  ISETP.EQ.AND P0, PT, R3, RZ, P0 ;  /* 0x000000ff0300720c */ /* 0x001fe40000702270 */
[----:B------:R-:W-:-:S11]  /*0080*/  SHF.R.U32.HI R3, RZ, 0x7, R0 ;  /* 0x00000007ff037819 */ /* 0x000fd60000011600 */
[----:B------:R-:W-:Y:S05]  /*0090*/  @!P0 BRA `(.L_x_581) ;  /* 0x0000000000208947 */ /* 0x000fea0003800000 */
[----:B------:R-:W-:Y:S02]  /*00a0*/  ULDC.64 UR4, c[0x0][0x198] ;  /* 0x0000660000047ab9 */ /* 0x000fe40000000a00 */
[----:B------:R-:W-:Y:S02]  /*00b0*/  UIADD3 UR6, UP0, UR4, 0x570, URZ ;  /* 0x0000057004067890 */ /* 0x000fe4000ff1e03f */
[----:B------:R-:W-:Y:S02]  /*00c0*/  UIADD3 UR4, UP1, UR4, 0x670, URZ ;  /* 0x0000067004047890 */ /* 0x000fe4000ff3e03f */
[----:B------:R-:W-:Y:S02]  /*00d0*/  UIADD3.X UR7, URZ, UR5, URZ, UP0, !UPT ;  /* 0x000000053f077290 */ /* 0x000fe400087fe43f */
[----:B------:R-:W-:-:S07]  /*00e0*/  UIADD3.X UR5, URZ, UR5, URZ, UP1, !UPT ;  /* 0x000000053f057290 */ /* 0x000fce0008ffe43f */
[----:B------:R0:W-:Y:S02]  /*00f0*/  UTMACCTL.PF [UR6] ;  /* 0x00000000060079b9 */ /* 0x0001e40008040000 */
[----:B------:R0:W-:Y:S02]  /*0100*/  UTMACCTL.PF [UR4] ;  /* 0x00000000040079b9 */ /* 0x0001e40008040000 */
[----:B0-----:R-:W-:Y:S01]  /*0110*/  NOP ;  /* 0x0000000000007918 */ /* 0x001fe20000000000 */
.L_x_581:
[----:B------:R-:W-:Y:S05]  /*0120*/  BSYNC B0 ;  /* 0x0000000000007941 */ /* 0x000fea0003800000 */
.L_x_580:
[----:B------:R-:W-:Y:S01]  /*0130*/  VOTEU.ANY UP0, P0 ;  /* 0x00000000003f7886 */ /* 0x000fe20000000100 */
[----:B------:R-:W0:Y:S01]  /*0140*/  SHFL.IDX PT, R5, R3, RZ, 0x1f ;  /* 0x00001fff03057589 */ /* 0x000e2200000e0000 */
[----:B------:R-:W-:Y:S01]  /*0150*/  UMOV UR4, 0x80 ;  /* 0x0000008000047882 */ /* 0x000fe20000000000 */
[----:B------:R-:W-:Y:S01]  /*0160*/  UMOV UR7, 0x100 ;  /* 0x0000010000077882 */ /* 0x000fe20000000000 */
[----:B------:R-:W-:Y:S01]  /*0170*/  VOTEU.ANY UP1, P0 ;  /* 0x00000000003f7886 */ /* 0x000fe20000020100 */
[----:B------:R-:W1:Y:S01]  /*0180*/  @UP0 S2UR UR8, SR_CgaCtaId ;  /* 0x00000000000809c3 */ /* 0x000e620000008800 */
[----:B------:R-:W2:Y:S01]  /*0190*/  SHFL.IDX PT, R4, R2, RZ, 0x1f ;  /* 0x00001fff02047589 */ /* 0x000ea200000e0000 */
[----:B------:R-:W-:Y:S01]  /*01a0*/  @UP0 UMOV UR6, 0x400 ;  /* 0x0000040000060882 */ /* 0x000fe20000000000 */
[----:B------:R-:W-:-:S04]  /*01b0*/  @UP0 UIADD3 UR4, -UR4, 0x100000, URZ ;  /* 0x0010000004040890 */ /* 0x000fc8000fffe13f */
[----:B------:R-:W-:Y:S02]  /*01c0*/  @UP0 USHF.L.U32 UR5, UR4, 0xb, URZ ;  /* 0x0000000b04050899 */ /* 0x000fe4000800063f */
[----:B------:R-:W-:Y:S01]  /*01d0*/  @UP0 USHF.L.U32 UR4, UR4, 0x1, URZ ;  /* 0x0000000104040899 */ /* 0x000fe2000800063f */
[----:B------:R-:W-:Y:S01]  /*01e0*/  VOTEU.ANY UP2, P0 ;  /* 0x00000000003f7886 */ /* 0x000fe20000040100 */
[----:B0-----:R-:W-:Y:S01]  /*01f0*/  R2UR UR39, R5 ;  /* 0x00000000052772ca */ /* 0x001fe200000e0000 */
[----:B-1----:R-:W-:Y:S01]  /*0200*/  @UP0 ULEA UR8, UR8, UR6, 0x18 ;  /* 0x0000000608080291 */ /* 0x002fe2000f8ec03f */
[----:B--2---:R-:W-:Y:S01]  /*0210*/  ISETP.NE.AND P1, PT, R4, RZ, PT ;  /* 0x000000ff0400720c */ /* 0x004fe20003f25270 */
[----:B------:R-:W-:-:S04]  /*0220*/  @UP0 UIADD3 UR6, -UR7, 0x100000, URZ ;  /* 0x0010000007060890 */ /* 0x000fc8000fffe13f */
[----:B------:R-:W-:Y:S02]  /*0230*/  @UP0 USHF.L.U32 UR7, UR6, 0xb, URZ ;  /* 0x0000000b06070899 */ /* 0x000fe4000800063f */
[----:B------:R-:W-:-:S04]  /*0240*/  @UP0 USHF.L.U32 UR6, UR6, 0x1, URZ ;  /* 0x0000000106060899 */ /* 0x000fc8000800063f */
[----:B------:R-:W-:Y:S01]  /*0250*/  UISETP.NE.AND UP0, UPT, UR39, URZ, UPT ;  /* 0x0000003f2700728c */ /* 0x000fe2000bf05270 */
[----:B------:R-:W0:Y:S02]  /*0260*/  FENCE.VIEW.ASYNC.S ;  /* 0x00000000000073c6 */ /* 0x000e240000000000 */
[----:B0-----:R0:W1:Y:S05]  /*0270*/  @UP1 SYNCS.EXCH.64 URZ, [UR8+0x28c00], UR4 ;  /* 0x028c0004083f15b2 */ /* 0x00106a0008000100 */
[----:B------:R0:W2:Y:S01]  /*0280*/  @UP2 SYNCS.EXCH.64 URZ, [UR8+0x28c20], UR6 ;  /* 0x028c2006083f25b2 */ /* 0x0000a20008000100 */
        /* <DEDUP_REMOVED lines=10> */
[----:B0-----:R3:W4:Y:S01]  /*0330*/  SYNCS.EXCH.64 URZ, [UR6+0x28c30], UR4 ;  /* 0x028c3004063f75b2 */ /* 0x0017220008000100 */
[----:B------:R3:W0:Y:S01]  /*0340*/  SYNCS.EXCH.64 URZ, [UR6+0x28c40], UR4 ;  /* 0x028c4004063f75b2 */ /* 0x0006220008000100 */
[----:B------:R3:W0:Y:S01]  /*0350*/  SYNCS.EXCH.64 URZ, [UR6+0x28c38], UR4 ;  /* 0x028c3804063f75b2 */ /* 0x0006220008000100 */
[----:B------:R3:W0:Y:S02]  /*0360*/  SYNCS.EXCH.64 URZ, [UR6+0x28c48], UR4 ;  /* 0x028c4804063f75b2 */ /* 0x0006240008000100 */
[----:B---3--:R-:W-:Y:S01]  /*0370*/  NOP ;  /* 0x0000000000007918 */ /* 0x008fe20000000000 */
.L_x_582:
[----:B------:R-:W3:Y:S01]  /*0380*/  SHFL.IDX PT, R4, R2, RZ, 0x1f ;  /* 0x00001fff02047589 */ /* 0x000ee200000e0000 */
[----:B------:R-:W-:Y:S01]  /*0390*/  NOP ;  /* 0x0000000000007918 */ /* 0x000fe20000000000 */
[----:B---3--:R-:W-:-:S13]  /*03a0*/  ISETP.NE.AND P0, PT, R4, RZ, PT ;  /* 0x000000ff0400720c */ /* 0x008fda0003f05270 */
        /* <DEDUP_REMOVED lines=17> */
[----:B------:R3:W0:Y:S02]  /*04c0*/  SYNCS.EXCH.64 URZ, [UR8+0x28c68], UR6 ;  /* 0x028c6806083f75b2 */ /* 0x0006240008000100 */
[----:B---3--:R-:W-:Y:S01]  /*04d0*/  NOP ;  /* 0x0000000000007918 */ /* 0x008fe20000000000 */
.L_x_583:
[----:B------:R-:W3:Y:S01]  /*04e0*/  SHFL.IDX PT, R4, R2, RZ, 0x1f ;  /* 0x00001fff02047589 */ /* 0x000ee200000e0000 */
[----:B------:R-:W-:Y:S01]  /*04f0*/  NOP ;  /* 0x0000000000007918 */ /* 0x000fe20000000000 */
[----:B---3--:R-:W-:-:S13]  /*0500*/  ISETP.NE.AND P0, PT, R4, RZ, PT ;  /* 0x000000ff0400720c */ /* 0x008fda0003f05270 */
        /* <DEDUP_REMOVED lines=13> */
[----:B------:R3:W0:Y:S02]  /*05e0*/  SYNCS.EXCH.64 URZ, [UR6+0x28c88], UR4 ;  /* 0x028c8804063f75b2 */ /* 0x0006240008000100 */
[----:B---3--:R-:W-:Y:S01]  /*05f0*/  NOP ;  /* 0x0000000000007918 */ /* 0x008fe20000000000 */
.L_x_584:
        /* <DEDUP_REMOVED lines=22> */
.L_x_585:
        /* <DEDUP_REMOVED lines=22> */
.L_x_586:
[----:B------:R-:W-:Y:S01]  /*08c0*/  PLOP3.LUT P0, PT, PT, PT, UP0, 0x80, 0x0 ;  /* 0x000000000000781c */ /* 0x000fe20003f0f008 */
[----:B------:R-:W-:Y:S01]  /*08d0*/  UMOV UR36, 0x1 ;  /* 0x0000000100247882 */ /* 0x000fe20000000000 */
[----:B------:R-:W-:Y:S01]  /*08e0*/  NOP ;  /* 0x0000000000007918 */ /* 0x000fe20000000000 */
[----:B------:R-:W-:Y:S01]  /*08f0*/  USEL UR36, UR36, 0x2, !UP0 ;  /* 0x0000000224247887 */ /* 0x000fe2000c000000 */
[----:B------:R-:W-:Y:S01]  /*0900*/  BSSY B9, `(.L_x_587) ;  /* 0x00019b2000097945 */ /* 0x000fe20003800000 */
[----:B------:R-:W-:Y:S01]  /*0910*/  ULDC.64 UR42, c[0x0][0x208] ;  /* 0x00008200002a7ab9 */ /* 0x000fe20000000a00 */
[----:B012-4-:R-:W-:Y:S07]  /*0920*/  BAR.SYNC.DEFER_BLOCKING 0x0 ;  /* 0x0000000000007b1d */ /* 0x017fee0000010000 */
[----:B------:R-:W-:Y:S05]  /*0930*/  @!P0 BRA `(.L_x_588) ;  /* 0x0000012000848947 */ /* 0x000fea0003800000 */
.L_x_589:
[----:B------:R-:W-:-:S08]  /*0940*/  NOP ;  /* 0x0000000000007918 */ /* 0x000fd00000000000 */
[----:B------:R-:W0:Y:S02]  /*0950*/  USETMAXREG.TRY_ALLOC.CTAPOOL UP0, 0xe8 ;  /* 0x000000e8000079c8 */ /* 0x000e240008000600 */
[----:B0-----:R-:W-:-:S13]  /*0960*/  PLOP3.LUT P0, PT, PT, PT, UP0, 0x80, 0x0 ;  /* 0x000000000000781c */ /* 0x001fda0003f0f008 */
[----:B------:R-:W-:Y:S05]  /*0970*/  @!P0 BRA `(.L_x_589) ;  /* 0xfffffffc00f08947 */ /* 0x000fea000383ffff */
[----:B------:R-:W-:Y:S01]  /*0980*/  ISETP.NE.AND P0, PT, R3, 0x1, PT ;  /* 0x000000010300780c */ /* 0x000fe20003f05270 */
[----:B------:R-:W0:Y:S01]  /*0990*/  S2UR UR4, SR_CgaCtaId ;  /* 0x00000000000479c3 */ /* 0x000e220000008800 */
[----:B------:R-:W-:-:S11]  /*09a0*/  MOV R3, 0x400 ;  /* 0x0000040000037802 */ /* 0x000fd60000000f00 */
[----:B------:R-:W-:Y:S06]  /*09b0*/  @!P0 BAR.ARV 0x8, 0x100 ;  /* 0x0204000000008b1d */ /* 0x000fec0000002000 */
[----:B------:R-:W-:Y:S01]  /*09c0*/  ISETP.GE.U32.AND P0, PT, R0, 0x100, PT ;  /* 0x000001000000780c */ /* 0x000fe20003f06070 */
[----:B0-----:R-:W-:Y:S01]  /*09d0*/  IMAD.U32 R190, RZ, RZ, UR4 ;  /* 0x00000004ffbe7e24 */ /* 0x001fe2000f8e00ff */
[----:B------:R-:W-:-:S04]  /*09e0*/  ULDC UR4, c[0x0][0xc3c] ;  /* 0x00030f0000047ab9 */ /* 0x000fc80000000800 */
[----:B------:R-:W-:-:S07]  /*09f0*/  LEA R2, R190, R3, 0x18 ;  /* 0x00000003be027211 */ /* 0x000fce00078ec0ff */
[----:B------:R-:W-:Y:S08]  /*0a00*/  @P0 BAR.ARV 0xf, 0x100 ;  /* 0x03c4000000000b1d */ /* 0x000ff00000002000 */
[----:B------:R-:W-:Y:S06]  /*0a10*/  BAR.SYNC.DEFER_BLOCKING 0x5, 0x180 ;  /* 0x0146000000007b1d */ /* 0x000fec0000010000 */
[----:B------:R-:W0:Y:S02]  /*0a20*/  LDS.128 R152, [R2+0x28cd0] ;  /* 0x028cd00002987984 */ /* 0x000e240000000c00 */
[----:B------:R-:W-:Y:S06]  /*0a30*/  BAR.ARV 0x4, 0x180 ;  /* 0x0106000000007b1d */ /* 0x000fec0000002000 */
[----:B0-----:R-:W-:-:S13]  /*0a40*/  ISETP.GE.AND P0, PT, R155, UR4, PT ;  /* 0x000000049b007c0c */ /* 0x001fda000bf06270 */
[----:B------:R-:W-:Y:S05]  /*0a50*/  @P0 BRA `(.L_x_590) ;  /* 0x0000019800700947 */ /* 0x000fea0003800000 */
[----:B------:R-:W-:Y:S01]  /*0a60*/  VIADD R0, R0, 0xffffff80 ;  /* 0xffffff8000007836 */ /* 0x000fe20000000000 */
[----:B------:R-:W-:Y:S01]  /*0a70*/  ULOP3.LUT UR37, UR36, 0x1, URZ, 0xfc, !UPT ;  /* 0x0000000124257892 */ /* 0x000fe2000f8efc3f */
[----:B------:R-:W-:Y:S02]  /*0a80*/  IMAD.MOV.U32 R201, RZ, RZ, 0x40 ;  /* 0x00000040ffc97424 */ /* 0x000fe400078e00ff */
[----:B------:R-:W-:Y:S01]  /*0a90*/  IMAD.MOV.U32 R23, RZ, RZ, RZ ;  /* 0x000000ffff177224 */ /* 0x000fe200078e00ff */
[----:B------:R-:W-:Y:S01]  /*0aa0*/  SHF.R.S32.HI R3, RZ, 0x1f, R0 ;  /* 0x0000001fff037819 */ /* 0x000fe20000011400 */
[----:B------:R-:W-:Y:S02]  /*0ab0*/  IMAD.MOV.U32 R187, RZ, RZ, RZ ;  /* 0x000000ffffbb7224 */ /* 0x000fe400078e00ff */
[----:B------:R-:W-:Y:S01]  /*0ac0*/  IMAD.MOV.U32 R185, RZ, RZ, RZ ;  /* 0x000000ffffb97224 */ /* 0x000fe200078e00ff */
[CC--:B------:R-:W-:Y:S01]  /*0ad0*/  LEA.HI R5, R3.reuse, R0.reuse, RZ, 0x4 ;  /* 0x0000000003057211 */ /* 0x0c0fe200078f20ff */
[----:B------:R-:W-:Y:S01]  /*0ae0*/  IMAD.MOV.U32 R19, RZ, RZ, RZ ;  /* 0x000000ffff137224 */ /* 0x000fe200078e00ff */
[----:B------:R-:W-:-:S02]  /*0af0*/  LEA.HI R7, R3, R0, RZ, 0x5 ;  /* 0x0000000003077211 */ /* 0x000fc400078f28ff */
[----:B------:R-:W-:Y:S02]  /*0b00*/  SHF.R.S32.HI R6, RZ, 0x4, R5 ;  /* 0x00000004ff067819 */ /* 0x000fe40000011405 */
[--C-:B------:R-:W-:Y:S02]  /*0b10*/  SHF.R.S32.HI R198, RZ, 0x5, R7.reuse ;  /* 0x00000005ffc67819 */ /* 0x100fe40000011407 */
[----:B------:R-:W-:Y:S02]  /*0b20*/  SHF.R.S32.HI R9, RZ, 0x1f, R7 ;  /* 0x0000001fff097819 */ /* 0x000fe40000011407 */
[----:B------:R-:W-:Y:S02]  /*0b30*/  LOP3.LUT R7, R5, 0xfffffff0, RZ, 0xc0, !PT ;  /* 0xfffffff005077812 */ /* 0x000fe400078ec0ff */
[CC--:B------:R-:W-:Y:S02]  /*0b40*/  LEA.HI R4, R3.reuse, R0.reuse, RZ, 0x7 ;  /* 0x0000000003047211 */ /* 0x0c0fe400078f38ff */
[----:B------:R-:W-:Y:S01]  /*0b50*/  LEA.HI R13, R3, R0, RZ, 0x2 ;  /* 0x00000000030d7211 */ /* 0x000fe200078f10ff */
[----:B------:R-:W-:Y:S01]  /*0b60*/  IMAD.IADD R8, R0, 0x1, -R7 ;  /* 0x0000000100087824 */ /* 0x000fe200078e0a07 */
[----:B------:R-:W-:-:S02]  /*0b70*/  LEA.HI R5, R5, R6, RZ, 0x1 ;  /* 0x0000000605057211 */ /* 0x000fc400078f08ff */
[----:B------:R-:W-:Y:S02]  /*0b80*/  LEA.HI R3, R3, R0, RZ, 0x3 ;  /* 0x0000000003037211 */ /* 0x000fe400078f18ff */
[----:B------:R-:W-:Y:S02]  /*0b90*/  LOP3.LUT R5, R5, 0x1ffffffe, RZ, 0xc0, !PT ;  /* 0x1ffffffe05057812 */ /* 0x000fe400078ec0ff */
[----:B------:R-:W-:Y:S02]  /*0ba0*/  LOP3.LUT R15, R3, 0xfffffff8, RZ, 0xc0, !PT ;  /* 0xfffffff8030f7812 */ /* 0x000fe400078ec0ff */
[----:B------:R-:W-:Y:S01]  /*0bb0*/  LOP3.LUT R3, R4, 0xffffff80, RZ, 0xc0, !PT ;  /* 0xffffff8004037812 */ /* 0x000fe200078ec0ff */
[----:B------:R-:W-:Y:S01]  /*0bc0*/  IMAD.IADD R10, R6, 0x1, -R5 ;  /* 0x00000001060a7824 */ /* 0x000fe200078e0a05 */
[----:B------:R-:W-:Y:S01]  /*0bd0*/  LEA.HI R9, R9, R198, RZ, 0x2 ;  /* 0x000000c609097211 */ /* 0x000fe200078f10ff */
[C---:B------:R-:W-:Y:S01]  /*0be0*/  IMAD.IADD R15, R0.reuse, 0x1, -R15 ;  /* 0x00000001000f7824 */ /* 0x040fe200078e0a0f */
[----:B------:R-:W-:Y:S01]  /*0bf0*/  LOP3.LUT R11, R13, 0xfffffffc, RZ, 0xc0, !PT ;  /* 0xfffffffc0d0b7812 */ /* 0x000fe200078ec0ff */
[----:B------:R-:W-:Y:S01]  /*0c00*/  IMAD.IADD R3, R0, 0x1, -R3 ;  /* 0x0000000100037824 */ /* 0x000fe200078e0a03 */
[----:B------:R-:W-:Y:S01]  /*0c10*/  SHF.R.S32.HI R5, RZ, 0x1f, R8 ;  /* 0x0000001fff057819 */ /* 0x000fe20000011408 */
[----:B------:R-:W-:Y:S01]  /*0c20*/  IMAD.SHL.U32 R10, R10, 0x8, RZ ;  /* 0x000000080a0a7824 */ /* 0x000fe200078e00ff */
[----:B------:R-:W-:Y:S01]  /*0c30*/  SHF.R.S32.HI R18, RZ, 0x7, R4 ;  /* 0x00000007ff127819 */ /* 0x000fe20000011404 */
[----:B------:R-:W-:Y:S01]  /*0c40*/  IMAD.IADD R188, R0, 0x1, -R11 ;  /* 0x0000000100bc7824 */ /* 0x000fe200078e0a0b */
[----:B------:R-:W-:Y:S01]  /*0c50*/  LOP3.LUT R7, R9, 0x3ffffc, RZ, 0xc0, !PT ;  /* 0x003ffffc09077812 */ /* 0x000fe200078ec0ff */
[----:B------:R-:W-:Y:S01]  /*0c60*/  IMAD.SHL.U32 R192, R15, 0x8, RZ ;  /* 0x000000080fc07824 */ /* 0x000fe200078e00ff */
[----:B------:R-:W-:Y:S01]  /*0c70*/  LEA.HI R9, R5, R8, RZ, 0x3 ;  /* 0x0000000805097211 */ /* 0x000fe200078f18ff */
[----:B------:R-:W-:Y:S01]  /*0c80*/  IMAD R17, R18, 0x100, R8 ;  /* 0x0000010012117824 */ /* 0x000fe200078e0208 */
[----:B------:R-:W-:Y:S01]  /*0c90*/  SHF.R.S32.HI R0, RZ, 0x1f, R3 ;  /* 0x0000001fff007819 */ /* 0x000fe20000011403 */
[----:B------:R-:W-:Y:S01]  /*0ca0*/  IMAD.IADD R12, R198, 0x1, -R7 ;  /* 0x00000001c60c7824 */ /* 0x000fe200078e0a07 */
[----:B------:R-:W-:Y:S01]  /*0cb0*/  SHF.R.S32.HI R186, RZ, 0x2, R13 ;  /* 0x00000002ffba7819 */ /* 0x000fe2000001140d */
[----:B------:R-:W-:Y:S01]  /*0cc0*/  IMAD.SHL.U32 R16, R188, 0x8, RZ ;  /* 0x00000008bc107824 */ /* 0x000fe200078e00ff */
[----:B------:R-:W-:Y:S01]  /*0cd0*/  LOP3.LUT R11, R9, 0xfffffff8, RZ, 0xc0, !PT ;  /* 0xfffffff8090b7812 */ /* 0x000fe200078ec0ff */
[----:B------:R-:W-:Y:S01]  /*0ce0*/  IMAD R17, R12, 0x10, R17 ;  /* 0x000000100c117824 */ /* 0x000fe200078e0211 */
[-C--:B------:R-:W-:Y:S01]  /*0cf0*/  LEA.HI R5, R0, R3.reuse, RZ, 0x2 ;  /* 0x0000000300057211 */ /* 0x080fe200078f10ff */
[----:B------:R-:W-:Y:S01]  /*0d00*/  VIADD R12, R186, 0x20 ;  /* 0x00000020ba0c7836 */ /* 0x000fe20000000000 */
[----:B------:R-:W-:Y:S01]  /*0d10*/  LEA.HI R0, R0, R3, RZ, 0x5 ;  /* 0x0000000300007211 */ /* 0x000fe200078f28ff */
[----:B------:R-:W-:Y:S01]  /*0d20*/  IMAD.IADD R11, R8, 0x1, -R11 ;  /* 0x00000001080b7824 */ /* 0x000fe200078e0a0b */
[----:B------:R-:W-:Y:S01]  /*0d30*/  LOP3.LUT R8, R5, 0x7ffffffc, RZ, 0xc0, !PT ;  /* 0x7ffffffc05087812 */ /* 0x000fe200078ec0ff */
[----:B------:R-:W-:Y:S01]  /*0d40*/  IMAD.SHL.U32 R9, R9, 0x40, RZ ;  /* 0x0000004009097824 */ /* 0x000fe200078e00ff */
[--C-:B------:R-:W-:Y:S01]  /*0d50*/  SHF.R.S32.HI R6, RZ, 0x2, R5.reuse ;  /* 0x00000002ff067819 */ /* 0x100fe20000011405 */
[C---:B------:R-:W-:Y:S01]  /*0d60*/  VIADD R215, R16.reuse, 0x80 ;  /* 0x0000008010d77836 */ /* 0x040fe20000000000 */
[----:B------:R-:W-:Y:S01]  /*0d70*/  SHF.R.S32.HI R7, RZ, 0x1f, R5 ;  /* 0x0000001fff077819 */ /* 0x000fe20000011405 */
[----:B------:R-:W-:Y:S01]  /*0d80*/  IMAD.IADD R8, R3, 0x1, -R8 ;  /* 0x0000000103087824 */ /* 0x000fe200078e0a08 */
[----:B------:R-:W-:Y:S01]  /*0d90*/  SHF.R.S32.HI R5, RZ, 0x1f, R12 ;  /* 0x0000001fff057819 */ /* 0x000fe2000001140c */
[----:B------:R-:W-:Y:S01]  /*0da0*/  IMAD.SHL.U32 R3, R11, 0x40, RZ ;  /* 0x000000400b037824 */ /* 0x000fe200078e00ff */
[----:B------:R-:W-:Y:S01]  /*0db0*/  LEA.HI R7, R7, R6, RZ, 0x3 ;  /* 0x0000000607077211 */ /* 0x000fe200078f18ff */
[----:B------:R-:W-:Y:S01]  /*0dc0*/  VIADD R207, R16, 0x160 ;  /* 0x0000016010cf7836 */ /* 0x000fe20000000000 */
[----:B------:R-:W-:Y:S01]  /*0dd0*/  LEA.HI R14, R5, R12, RZ, 0x3 ;  /* 0x0000000c050e7211 */ /* 0x000fe200078f18ff */
[----:B------:R-:W-:Y:S01]  /*0de0*/  IMAD.SHL.U32 R12, R12, 0x40, RZ ;  /* 0x000000400c0c7824 */ /* 0x000fe200078e00ff */
[----:B------:R-:W-:Y:S01]  /*0df0*/  LOP3.LUT R7, R7, 0xfffffff8, RZ, 0xc0, !PT ;  /* 0xfffffff807077812 */ /* 0x000fe200078ec0ff */
[----:B------:R-:W-:Y:S01]  /*0e00*/  VIADD R212, R16, 0xe0 ;  /* 0x000000e010d47836 */ /* 0x000fe20000000000 */
[----:B------:R-:W-:Y:S01]  /*0e10*/  LOP3.LUT R3, R3, 0x1c0, RZ, 0xc0, !PT ;  /* 0x000001c003037812 */ /* 0x000fe200078ec0ff */
[----:B------:R-:W-:Y:S01]  /*0e20*/  IMAD.SHL.U32 R14, R14, 0x40, RZ ;  /* 0x000000400e0e7824 */ /* 0x000fe200078e00ff */
[----:B------:R-:W-:Y:S01]  /*0e30*/  LEA.HI R4, R4, R18, RZ, 0x1 ;  /* 0x0000001204047211 */ /* 0x000fe200078f08ff */
[----:B------:R-:W-:Y:S01]  /*0e40*/  IMAD.IADD R7, R6, 0x1, -R7 ;  /* 0x0000000106077824 */ /* 0x000fe200078e0a07 */
[----:B------:R-:W-:Y:S01]  /*0e50*/  LOP3.LUT R5, R12, 0x1c0, RZ, 0xc0, !PT ;  /* 0x000001c00c057812 */ /* 0x000fe200078ec0ff */
[----:B------:R-:W-:Y:S01]  /*0e60*/  IMAD.U32 R12, R17, 0x40, R10 ;  /* 0x00000040110c7824 */ /* 0x000fe200078e000a */
[----:B------:R-:W-:Y:S01]  /*0e70*/  SHF.R.S32.HI R0, RZ, 0x5, R0 ;  /* 0x00000005ff007819 */ /* 0x000fe20000011400 */
[C---:B------:R-:W-:Y:S01]  /*0e80*/  VIADD R214, R16.reuse, 0xa0 ;  /* 0x000000a010d67836 */ /* 0x040fe20000000000 */
[----:B------:R-:W-:Y:S01]  /*0e90*/  LOP3.LUT R10, R3, 0x8, R10, 0xf8, !PT ;  /* 0x00000008030a7812 */ /* 0x000fe200078ef80a */
[----:B------:R-:W-:Y:S01]  /*0ea0*/  VIADD R206, R16, 0x180 ;  /* 0x0000018010ce7836 */ /* 0x000fe20000000000 */
[----:B------:R-:W-:Y:S01]  /*0eb0*/  LOP3.LUT R4, R4, 0xfffffe, RZ, 0xc0, !PT ;  /* 0x00fffffe04047812 */ /* 0x000fe200078ec0ff */
[----:B------:R-:W-:Y:S01]  /*0ec0*/  IMAD R195, R0, 0x10, R7 ;  /* 0x0000001000c37824 */ /* 0x000fe200078e0207 */
[----:B------:R-:W-:Y:S01]  /*0ed0*/  SHF.R.U32.HI R3, RZ, 0x3, R3 ;  /* 0x00000003ff037819 */ /* 0x000fe20000011603 */
[----:B------:R-:W-:Y:S01]  /*0ee0*/  VIADD R213, R16, 0xc0 ;  /* 0x000000c010d57836 */ /* 0x000fe20000000000 */
[----:B------:R-:W-:Y:S01]  /*0ef0*/  LOP3.LUT R9, R9, 0x7ffffe00, RZ, 0xc0, !PT ;  /* 0x7ffffe0009097812 */ /* 0x000fe200078ec0ff */
[----:B------:R-:W-:Y:S01]  /*0f00*/  IMAD.IADD R4, R18, 0x1, -R4 ;  /* 0x0000000112047824 */ /* 0x000fe200078e0a04 */
[----:B------:R-:W-:Y:S01]  /*0f10*/  SHF.R.S32.HI R13, RZ, 0x1f, R13 ;  /* 0x0000001fff0d7819 */ /* 0x000fe2000001140d */
[----:B------:R-:W-:Y:S01]  /*0f20*/  VIADD R205, R16, 0x1a0 ;  /* 0x000001a010cd7836 */ /* 0x000fe20000000000 */
[----:B------:R-:W-:Y:S01]  /*0f30*/  LEA.HI R0, R188, R188, RZ, 0x1 ;  /* 0x000000bcbc007211 */ /* 0x000fe200078f08ff */
[----:B------:R-:W-:Y:S01]  /*0f40*/  IMAD R9, R198, 0x400, R9 ;  /* 0x00000400c6097824 */ /* 0x000fe200078e0209 */
[----:B------:R-:W-:Y:S01]  /*0f50*/  LOP3.LUT R10, R10, R3, RZ, 0x3c, !PT ;  /* 0x000000030a0a7212 */ /* 0x000fe200078e3cff */
[----:B------:R-:W-:Y:S01]  /*0f60*/  IMAD.SHL.U32 R15, R4, 0x100, RZ ;  /* 0x00000100040f7824 */ /* 0x000fe200078e00ff */
[----:B------:R-:W-:Y:S01]  /*0f70*/  LEA.HI R13, R13, R186, RZ, 0x3 ;  /* 0x000000ba0d0d7211 */ /* 0x000fe200078f18ff */
[----:B------:R-:W-:Y:S01]  /*0f80*/  VIADD R204, R16, 0x1c0 ;  /* 0x000001c010cc7836 */ /* 0x000fe20000000000 */
[----:B------:R-:W-:Y:S01]  /*0f90*/  LOP3.LUT R3, R0, 0x1ffffffe, RZ, 0xc0, !PT ;  /* 0x1ffffffe00037812 */ /* 0x000fe200078ec0ff */
[----:B------:R-:W-:Y:S01]  /*0fa0*/  IMAD.IADD R9, R9, 0x1, R10 ;  /* 0x0000000109097824 */ /* 0x000fe200078e020a */
[----:B------:R-:W-:Y:S01]  /*0fb0*/  SHF.R.U32.HI R6, RZ, 0x3, R5 ;  /* 0x00000003ff067819 */ /* 0x000fe20000011605 */
[----:B------:R-:W-:Y:S01]  /*0fc0*/  STL [R1+0x44], R18 ;  /* 0x0000441201007387 */ /* 0x000fe20000100800 */
[----:B------:R-:W-:Y:S01]  /*0fd0*/  LOP3.LUT R5, R5, 0x38, R16, 0xf8, !PT ;  /* 0x0000003805057812 */ /* 0x000fe200078ef810 */
[----:B------:R-:W-:Y:S01]  /*0fe0*/  IMAD.IADD R0, R188, 0x1, -R3 ;  /* 0x00000001bc007824 */ /* 0x000fe200078e0a03 */
[----:B------:R-:W-:Y:S01]  /*0ff0*/  LOP3.LUT R14, R14, 0xfffffe00, RZ, 0xc0, !PT ;  /* 0xfffffe000e0e7812 */ /* 0x000fe200078ec0ff */
[----:B------:R0:W-:Y:S01]  /*1000*/  STL [R1+0x58], R12 ;  /* 0x0000580c01007387 */ /* 0x0001e20000100800 */
[----:B------:R-:W-:Y:S01]  /*1010*/  SHF.R.S32.HI R4, RZ, 0x1f, R215 ;  /* 0x0000001fff047819 */ /* 0x000fe200000114d7 */
[----:B------:R-:W-:Y:S01]  /*1020*/  VIADD R203, R16, 0x1e0 ;  /* 0x000001e010cb7836 */ /* 0x000fe20000000000 */
[----:B------:R-:W-:Y:S01]  /*1030*/  LOP3.LUT R13, R13, 0xfffffff8, RZ, 0xc0, !PT ;  /* 0xfffffff80d0d7812 */ /* 0x000fe200078ec0ff */
[----:B------:R-:W-:Y:S01]  /*1040*/  STL [R1+0x3c], RZ ;  /* 0x00003cff01007387 */ /* 0x000fe20000100800 */
[----:B------:R-:W-:Y:S01]  /*1050*/  SHF.R.S32.HI R10, RZ, 0x1f, R207 ;  /* 0x0000001fff0a7819 */ /* 0x000fe200000114cf */
[----:B------:R-:W-:Y:S01]  /*1060*/  VIADD R26, R192, 0x80 ;  /* 0x00000080c01a7836 */ /* 0x000fe20000000000 */
[----:B------:R-:W-:Y:S01]  /*1070*/  R2P PR, R11, 0x6 ;  /* 0x000000060b007804 */ /* 0x000fe20000000000 */
[----:B------:R-:W-:Y:S01]  /*1080*/  IMAD.IADD R191, R186, 0x1, -R13 ;  /* 0x00000001babf7824 */ /* 0x000fe200078e0a0d */
[----:B------:R-:W-:Y:S01]  /*1090*/  SHF.R.S32.HI R7, RZ, 0x1f, R212 ;  /* 0x0000001fff077819 */ /* 0x000fe200000114d4 */
[----:B------:R-:W-:Y:S01]  /*10a0*/  STL [R1+0x54], R15 ;  /* 0x0000540f01007387 */ /* 0x000fe20000100800 */
[----:B------:R-:W-:Y:S01]  /*10b0*/  LOP3.LUT R5, R14, R5, R6, 0xf6, !PT ;  /* 0x000000050e057212 */ /* 0x000fe200078ef606 */
[----:B------:R-:W-:Y:S01]  /*10c0*/  VIADD R21, R192, 0x140 ;  /* 0x00000140c0157836 */ /* 0x000fe20000000000 */
[----:B------:R-:W-:Y:S01]  /*10d0*/  SHF.R.S32.HI R3, RZ, 0x1f, R214 ;  /* 0x0000001fff037819 */ /* 0x000fe200000114d6 */
[----:B------:R-:W-:Y:S01]  /*10e0*/  IMAD R0, R0, 0x8, R195 ;  /* 0x0000000800007824 */ /* 0x000fe200078e02c3 */
[----:B------:R-:W-:Y:S01]  /*10f0*/  SHF.R.S32.HI R11, RZ, 0x1f, R206 ;  /* 0x0000001fff0b7819 */ /* 0x000fe200000114ce */
[----:B------:R-:W-:Y:S01]  /*1100*/  IMAD R199, R9, 0x2, R2 ;  /* 0x0000000209c77824 */ /* 0x000fe200078e0202 */
[----:B------:R-:W-:Y:S01]  /*1110*/  SHF.L.U64.HI R223, R215, 0x1, R4 ;  /* 0x00000001d7df7819 */ /* 0x000fe20000010204 */
[C---:B------:R-:W-:Y:S01]  /*1120*/  VIADD R27, R192.reuse, 0x40 ;  /* 0x00000040c01b7836 */ /* 0x040fe20000000000 */
[----:B------:R-:W-:Y:S01]  /*1130*/  SHF.R.S32.HI R6, RZ, 0x1f, R213 ;  /* 0x0000001fff067819 */ /* 0x000fe200000114d5 */
[C---:B------:R-:W-:Y:S01]  /*1140*/  VIADD R25, R192.reuse, 0xc0 ;  /* 0x000000c0c0197836 */ /* 0x040fe20000000000 */
[----:B------:R-:W-:Y:S01]  /*1150*/  SHF.L.U64.HI R4, R207, 0x1, R10 ;  /* 0x00000001cf047819 */ /* 0x000fe2000001020a */
[C---:B------:R-:W-:Y:S01]  /*1160*/  VIADD R24, R192.reuse, 0x100 ;  /* 0x00000100c0187836 */ /* 0x040fe20000000000 */
[----:B0-----:R-:W-:Y:S01]  /*1170*/  SHF.R.S32.HI R12, RZ, 0x1f, R205 ;  /* 0x0000001fff0c7819 */ /* 0x001fe200000114cd */
[----:B------:R-:W-:Y:S01]  /*1180*/  VIADD R20, R192, 0x180 ;  /* 0x00000180c0147836 */ /* 0x000fe20000000000 */
[----:B------:R-:W-:Y:S01]  /*1190*/  SHF.R.S32.HI R13, RZ, 0x1f, R204 ;  /* 0x0000001fff0d7819 */ /* 0x000fe200000114cc */
[----:B------:R0:W-:Y:S01]  /*11a0*/  STL [R1], R4 ;  /* 0x0000000401007387 */ /* 0x0001e20000100800 */
[----:B------:R-:W-:Y:S01]  /*11b0*/  SHF.L.U64.HI R226, R212, 0x1, R7 ;  /* 0x00000001d4e27819 */ /* 0x000fe20000010207 */
[----:B------:R-:W-:Y:S01]  /*11c0*/  VIADD R18, R192, 0x1c0 ;  /* 0x000001c0c0127836 */ /* 0x000fe20000000000 */
[----:B------:R-:W-:Y:S01]  /*11d0*/  SHF.L.U64.HI R224, R214, 0x1, R3 ;  /* 0x00000001d6e07819 */ /* 0x000fe20000010203 */
[----:B------:R-:W-:Y:S01]  /*11e0*/  IMAD.SHL.U32 R3, R8, 0x2, RZ ;  /* 0x0000000208037824 */ /* 0x000fe200078e00ff */
[----:B------:R-:W-:Y:S01]  /*11f0*/  SHF.L.U64.HI R7, R206, 0x1, R11 ;  /* 0x00000001ce077819 */ /* 0x000fe2000001020b */
[----:B------:R-:W-:Y:S01]  /*1200*/  VIADD R217, R16, 0x40 ;  /* 0x0000004010d97836 */ /* 0x000fe20000000000 */
[----:B------:R-:W-:Y:S01]  /*1210*/  SHF.L.U64.HI R225, R213, 0x1, R6 ;  /* 0x00000001d5e17819 */ /* 0x000fe20000010206 */
[----:B------:R-:W-:Y:S01]  /*1220*/  IMAD.IADD R197, R3, 0x1, R15 ;  /* 0x0000000103c57824 */ /* 0x000fe200078e020f */
[----:B------:R-:W-:Y:S01]  /*1230*/  SHF.L.U64.HI R6, R205, 0x1, R12 ;  /* 0x00000001cd067819 */ /* 0x000fe2000001020c */
[----:B------:R-:W-:Y:S01]  /*1240*/  STL [R1+0x4], R7 ;  /* 0x0000040701007387 */ /* 0x000fe20000100800 */
[----:B0-----:R-:W-:Y:S01]  /*1250*/  SHF.L.U64.HI R4, R204, 0x1, R13 ;  /* 0x00000001cc047819 */ /* 0x001fe2000001020d */
[C---:B------:R-:W-:Y:S01]  /*1260*/  VIADD R38, R197.reuse, 0x10 ;  /* 0x00000010c5267836 */ /* 0x040fe20000000000 */
[----:B------:R-:W-:Y:S01]  /*1270*/  SHF.R.S32.HI R14, RZ, 0x1f, R203 ;  /* 0x0000001fff0e7819 */ /* 0x000fe200000114cb */
[----:B------:R0:W-:Y:S01]  /*1280*/  STL [R1+0x48], R3 ;  /* 0x0000480301007387 */ /* 0x0001e20000100800 */
[C---:B------:R-:W-:Y:S01]  /*1290*/  VIADD R35, R197.reuse, 0x28 ;  /* 0x00000028c5237836 */ /* 0x040fe20000000000 */
[----:B------:R-:W-:Y:S01]  /*12a0*/  SHF.R.S32.HI R26, RZ, 0x1f, R26 ;  /* 0x0000001fff1a7819 */ /* 0x000fe2000001141a */
[C---:B------:R-:W-:Y:S01]  /*12b0*/  VIADD R32, R197.reuse, 0x40 ;  /* 0x00000040c5207836 */ /* 0x040fe20000000000 */
[----:B------:R-:W-:Y:S01]  /*12c0*/  STL [R1+0x8], R6 ;  /* 0x0000080601007387 */ /* 0x000fe20000100800 */
[C---:B------:R-:W-:Y:S01]  /*12d0*/  VIADD R29, R197.reuse, 0x58 ;  /* 0x00000058c51d7836 */ /* 0x040fe20000000000 */
[----:B------:R-:W-:Y:S01]  /*12e0*/  SHF.R.S32.HI R21, RZ, 0x1f, R21 ;  /* 0x0000001fff157819 */ /* 0x000fe20000011415 */
[C---:B------:R-:W-:Y:S01]  /*12f0*/  VIADD R26, R197.reuse, 0x70 ;  /* 0x00000070c51a7836 */ /* 0x040fe20000000000 */
[----:B------:R1:W-:Y:S01]  /*1300*/  STL [R1+0xc], R4 ;  /* 0x00000c0401007387 */ /* 0x0003e20000100800 */
[----:B------:R-:W-:Y:S01]  /*1310*/  VIADD R21, R197, 0x88 ;  /* 0x00000088c5157836 */ /* 0x000fe20000000000 */
[----:B0-----:R-:W-:Y:S01]  /*1320*/  SHF.L.U64.HI R3, R203, 0x1, R14 ;  /* 0x00000001cb037819 */ /* 0x001fe2000001020e */
[C---:B------:R-:W-:Y:S01]  /*1330*/  VIADD R216, R16.reuse, 0x60 ;  /* 0x0000006010d87836 */ /* 0x040fe20000000000 */
[----:B------:R-:W-:Y:S01]  /*1340*/  SHF.R.S32.HI R27, RZ, 0x1f, R27 ;  /* 0x0000001fff1b7819 */ /* 0x000fe2000001141b */
[C---:B------:R-:W-:Y:S01]  /*1350*/  VIADD R210, R16.reuse, 0x100 ;  /* 0x0000010010d27836 */ /* 0x040fe20000000000 */
[----:B------:R-:W-:Y:S01]  /*1360*/  SHF.R.S32.HI R25, RZ, 0x1f, R25 ;  /* 0x0000001fff197819 */ /* 0x000fe20000011419 */
[----:B------:R0:W-:Y:S01]  /*1370*/  STL [R1+0x10], R3 ;  /* 0x0000100301007387 */ /* 0x0001e20000100800 */
[C---:B------:R-:W-:Y:S01]  /*1380*/  VIADD R209, R16.reuse, 0x120 ;  /* 0x0000012010d17836 */ /* 0x040fe20000000000 */
[----:B------:R-:W-:Y:S01]  /*1390*/  SHF.R.S32.HI R24, RZ, 0x1f, R24 ;  /* 0x0000001fff187819 */ /* 0x000fe20000011418 */
[----:B-1----:R-:W-:Y:S01]  /*13a0*/  IMAD R4, R5, 0x2, R2 ;  /* 0x0000000205047824 */ /* 0x002fe200078e0202 */
[----:B------:R-:W-:Y:S01]  /*13b0*/  SHF.R.S32.HI R20, RZ, 0x1f, R20 ;  /* 0x0000001fff147819 */ /* 0x000fe20000011414 */
[C---:B------:R-:W-:Y:S01]  /*13c0*/  VIADD R208, R16.reuse, 0x140 ;  /* 0x0000014010d07836 */ /* 0x040fe20000000000 */
[----:B------:R-:W-:Y:S01]  /*13d0*/  SHF.R.S32.HI R18, RZ, 0x1f, R18 ;  /* 0x0000001fff127819 */ /* 0x000fe20000011412 */
[C---:B------:R-:W-:Y:S01]  /*13e0*/  VIADD R15, R197.reuse, 0xa0 ;  /* 0x000000a0c50f7836 */ /* 0x040fe20000000000 */
[----:B------:R-:W-:Y:S01]  /*13f0*/  STL [R1+0x4c], R4 ;  /* 0x00004c0401007387 */ /* 0x000fe20000100800 */
[----:B------:R-:W-:Y:S01]  /*1400*/  VIADD R12, R197, 0xb8 ;  /* 0x000000b8c50c7836 */ /* 0x000fe20000000000 */
[----:B------:R-:W-:Y:S01]  /*1410*/  SEL R201, R201, 0xffffffc0, !P2 ;  /* 0xffffffc0c9c97807 */ /* 0x000fe20005000000 */
[----:B------:R-:W-:Y:S01]  /*1420*/  VIADD R202, R199, 0x26800 ;  /* 0x00026800c7ca7836 */ /* 0x000fe20000000000 */
[----:B------:R1:W-:Y:S01]  /*1430*/  STL [R1+0x50], R0 ;  /* 0x0000500001007387 */ /* 0x0003e20000100800 */
[C---:B------:R-:W-:Y:S01]  /*1440*/  VIADD R8, R197.reuse, 0xd0 ;  /* 0x000000d0c5087836 */ /* 0x040fe20000000000 */
[----:B0-----:R-:W-:Y:S01]  /*1450*/  SHF.R.S32.HI R3, RZ, 0x1f, R197 ;  /* 0x0000001fff037819 */ /* 0x001fe200000114c5 */
[C---:B------:R-:W-:Y:S01]  /*1460*/  VIADD R5, R197.reuse, 0xe8 ;  /* 0x000000e8c5057836 */ /* 0x040fe20000000000 */
[----:B------:R-:W-:Y:S01]  /*1470*/  SHF.R.S32.HI R220, RZ, 0x1f, R217 ;  /* 0x0000001fffdc7819 */ /* 0x000fe200000114d9 */
[----:B------:R-:W-:Y:S01]  /*1480*/  VIADD R22, R16, 0x20 ;  /* 0x0000002010167836 */ /* 0x000fe20000000000 */
[----:B------:R-:W-:Y:S01]  /*1490*/  SHF.R.S32.HI R221, RZ, 0x1f, R216 ;  /* 0x0000001fffdd7819 */ /* 0x000fe200000114d8 */
[C---:B------:R-:W-:Y:S01]  /*14a0*/  VIADD R39, R197.reuse, 0x8 ;  /* 0x00000008c5277836 */ /* 0x040fe20000000000 */
[----:B------:R-:W-:Y:S01]  /*14b0*/  SHF.R.S32.HI R227, RZ, 0x1f, R210 ;  /* 0x0000001fffe37819 */ /* 0x000fe200000114d2 */
[C---:B------:R-:W-:Y:S01]  /*14c0*/  VIADD R37, R197.reuse, 0x18 ;  /* 0x00000018c5257836 */ /* 0x040fe20000000000 */
[----:B-1----:R-:W-:Y:S01]  /*14d0*/  SHF.R.S32.HI R0, RZ, 0x1f, R38 ;  /* 0x0000001fff007819 */ /* 0x002fe20000011426 */
        /* <DEDUP_REMOVED lines=27> */
[----:B------:R-:W-:Y:S01]  /*1690*/  SHF.L.U64.HI R220, R217, 0x1, R220 ;  /* 0x00000001d9dc7819 */ /* 0x000fe200000102dc */
[C---:B------:R-:W-:Y:S01]  /*16a0*/  VIADD R10, R197.reuse, 0xc8 ;  /* 0x000000c8c50a7836 */ /* 0x040fe20000000000 */
[----:B------:R-:W-:Y:S01]  /*16b0*/  SHF.L.U64.HI R221, R216, 0x1, R221 ;  /* 0x00000001d8dd7819 */ /* 0x000fe200000102dd */
[C---:B------:R-:W-:Y:S01]  /*16c0*/  VIADD R7, R197.reuse, 0xd8 ;  /* 0x000000d8c5077836 */ /* 0x040fe20000000000 */
[----:B------:R-:W-:Y:S01]  /*16d0*/  SHF.L.U64.HI R227, R210, 0x1, R227 ;  /* 0x00000001d2e37819 */ /* 0x000fe200000102e3 */
[----:B------:R-:W-:Y:S01]  /*16e0*/  VIADD R6, R197, 0xe0 ;  /* 0x000000e0c5067836 */ /* 0x000fe20000000000 */
[----:B------:R-:W-:Y:S01]  /*16f0*/  SHF.L.U64.HI R228, R209, 0x1, R228 ;  /* 0x00000001d1e47819 */ /* 0x000fe200000102e4 */
[C---:B------:R-:W-:Y:S01]  /*1700*/  VIADD R4, R197.reuse, 0xf0 ;  /* 0x000000f0c5047836 */ /* 0x040fe20000000000 */
[----:B------:R-:W-:Y:S01]  /*1710*/  SHF.L.U64.HI R229, R208, 0x1, R229 ;  /* 0x00000001d0e57819 */ /* 0x000fe200000102e5 */
[----:B------:R-:W-:Y:S01]  /*1720*/  VIADD R3, R197, 0xf8 ;  /* 0x000000f8c5037836 */ /* 0x000fe20000000000 */
[----:B------:R-:W-:Y:S01]  /*1730*/  SHF.R.S32.HI R39, RZ, 0x1f, R39 ;  /* 0x0000001fff277819 */ /* 0x000fe20000011427 */
[----:B------:R-:W-:Y:S01]  /*1740*/  VIADD R200, R199, 0x26820 ;  /* 0x00026820c7c87836 */ /* 0x000fe20000000000 */
[----:B------:R-:W-:Y:S01]  /*1750*/  SHF.R.S32.HI R37, RZ, 0x1f, R37 ;  /* 0x0000001fff257819 */ /* 0x000fe20000011425 */
[----:B------:R-:W-:Y:S01]  /*1760*/  IMAD.SHL.U32 R188, R188, 0x4, RZ ;  /* 0x00000004bcbc7824 */ /* 0x000fe200078e00ff */
[----:B------:R-:W-:Y:S01]  /*1770*/  SHF.R.S32.HI R36, RZ, 0x1f, R36 ;  /* 0x0000001fff247819 */ /* 0x000fe20000011424 */
[C---:B------:R-:W-:Y:S01]  /*1780*/  @P1 VIADD R200, R202.reuse, 0xffffffe0 ;  /* 0xffffffe0cac81836 */ /* 0x040fe20000000000 */
[----:B------:R-:W-:Y:S01]  /*1790*/  SHF.R.S32.HI R34, RZ, 0x1f, R34 ;  /* 0x0000001fff227819 */ /* 0x000fe20000011422 */
[----:B------:R-:W-:Y:S01]  /*17a0*/  IMAD.IADD R202, R202, 0x1, R201 ;  /* 0x00000001caca7824 */ /* 0x000fe200078e02c9 */
[----:B------:R-:W-:Y:S01]  /*17b0*/  SHF.R.S32.HI R33, RZ, 0x1f, R33 ;  /* 0x0000001fff217819 */ /* 0x000fe20000011421 */
[----:B------:R-:W-:Y:S01]  /*17c0*/  VIADD R194, R188, 0x10 ;  /* 0x00000010bcc27836 */ /* 0x000fe20000000000 */
[----:B------:R-:W-:Y:S01]  /*17d0*/  SHF.R.S32.HI R31, RZ, 0x1f, R31 ;  /* 0x0000001fff1f7819 */ /* 0x000fe2000001141f */
[----:B------:R-:W-:Y:S01]  /*17e0*/  IMAD.IADD R201, R201, 0x1, R200 ;  /* 0x00000001c9c97824 */ /* 0x000fe200078e02c8 */
        /* <DEDUP_REMOVED lines=14> */
[----:B------:R-:W-:-:S07]  /*18d0*/  SHF.R.S32.HI R0, RZ, 0x1f, R3 ;  /* 0x0000001fff007819 */ /* 0x000fce0000011403 */
.L_x_727:
[----:B012-4-:R-:W0:Y:S01]  /*18e0*/  LDC.64 R4, c[0x0][0xc88] ;  /* 0x00032200ff047b82 */ /* 0x017e220000000a00 */
[----:B------:R-:W-:Y:S01]  /*18f0*/  ULDC.64 UR4, c[0x0][0xa28] ;  /* 0x00028a0000047ab9 */ /* 0x000fe20000000a00 */
[----:B------:R-:W-:Y:S01]  /*1900*/  ULDC.64 UR8, c[0x0][0xa18] ;  /* 0x0002860000087ab9 */ /* 0x000fe20000000a00 */
[----:B------:R-:W-:Y:S01]  /*1910*/  ULDC.64 UR6, c[0x0][0xa08] ;  /* 0x0002820000067ab9 */ /* 0x000fe20000000a00 */
[----:B0-----:R-:W-:-:S05]  /*1920*/  IMAD.WIDE R4, R155, 0x4, R4 ;  /* 0x000000049b047825 */ /* 0x001fca00078e0204 */
[----:B-----5:R-:W2:Y:S01]  /*1930*/  LDG.E R26, desc[UR42][R4.64] ;  /* 0x0000002a041a7981 */ /* 0x020ea2000c1e1900 */
[----:B------:R-:W-:Y:S01]  /*1940*/  ISETP.NE.U32.AND P2, PT, RZ, UR4, PT ;  /* 0x00000004ff007c0c */ /* 0x000fe2000bf45070 */
[----:B---3--:R-:W-:Y:S01]  /*1950*/  IMAD.MOV.U32 R8, RZ, RZ, RZ ;  /* 0x000000ffff087224 */ /* 0x008fe200078e00ff */
[----:B------:R-:W-:Y:S01]  /*1960*/  ISETP.NE.U32.AND P1, PT, RZ, UR8, PT ;  /* 0x00000008ff007c0c */ /* 0x000fe2000bf25070 */
[----:B------:R-:W-:Y:S01]  /*1970*/  IMAD.MOV.U32 R24, RZ, RZ, RZ ;  /* 0x000000ffff187224 */ /* 0x000fe200078e00ff */
[----:B------:R-:W-:Y:S02]  /*1980*/  ISETP.NE.AND.EX P2, PT, RZ, UR5, PT, P2 ;  /* 0x00000005ff007c0c */ /* 0x000fe4000bf45320 */
[----:B------:R-:W-:Y:S02]  /*1990*/  ISETP.NE.AND.EX P1, PT, RZ, UR9, PT, P1 ;  /* 0x00000009ff007c0c */ /* 0x000fe4000bf25310 */
[----:B------:R-:W-:-:S04]  /*19a0*/  ISETP.NE.U32.AND P0, PT, RZ, UR6, PT ;  /* 0x00000006ff007c0c */ /* 0x000fc8000bf05070 */
[----:B------:R-:W-:Y:S02]  /*19b0*/  ISETP.NE.AND.EX P0, PT, RZ, UR7, PT, P0 ;  /* 0x00000007ff007c0c */ /* 0x000fe4000bf05300 */
[----:B--2---:R-:W-:Y:S01]  /*19c0*/  SHF.R.S32.HI R0, RZ, 0x1f, R26 ;  /* 0x0000001fff007819 */ /* 0x004fe2000001141a */
[C---:B------:R-:W-:Y:S02]  /*19d0*/  IMAD.SHL.U32 R28, R26.reuse, 0x4, RZ ;  /* 0x000000041a1c7824 */ /* 0x040fe400078e00ff */
[C---:B------:R-:W-:Y:S01]  /*19e0*/  @P2 LEA R6, P3, R26.reuse, UR4, 0x2 ;  /* 0x000000041a062c11 */ /* 0x040fe2000f8610ff */
[----:B------:R-:W-:Y:S01]  /*19f0*/  STL [R1+0x14], R26 ;  /* 0x0000141a01007387 */ /* 0x000fe20000100800 */
[C-C-:B------:R-:W-:Y:S02]  /*1a00*/  SHF.L.U64.HI R27, R26.reuse, 0x2, R0.reuse ;  /* 0x000000021a1b7819 */ /* 0x140fe40000010200 */
[----:B------:R-:W-:Y:S01]  /*1a10*/  @P2 LEA.HI.X R7, R26, UR5, R0, 0x2, P3 ;  /* 0x000000051a072c11 */ /* 0x000fe200098f1400 */
[----:B------:R-:W-:Y:S01]  /*1a20*/  ULDC UR4, c[0x0][0x288] ;  /* 0x0000a20000047ab9 */ /* 0x000fe20000000800 */
[C---:B------:R-:W-:Y:S01]  /*1a30*/  IADD3 R4, P4, R28.reuse, UR6, RZ ;  /* 0x000000061c047c10 */ /* 0x040fe2000ff9e0ff */
[----:B------:R0:W-:Y:S04]  /*1a40*/  STL [R1+0x40], R0 ;  /* 0x0000400001007387 */ /* 0x0001e80000100800 */
[----:B------:R1:W5:Y:S01]  /*1a50*/  @P2 LDG.E R8, desc[UR42][R6.64] ;  /* 0x0000002a06082981 */ /* 0x000362000c1e1900 */
[----:B------:R-:W-:Y:S01]  /*1a60*/  IMAD.U32 R152, RZ, RZ, UR4 ;  /* 0x00000004ff987e24 */ /* 0x000fe2000f8e00ff */
[----:B------:R-:W-:Y:S01]  /*1a70*/  IADD3.X R5, R27, UR7, RZ, P4, !PT ;  /* 0x000000071b057c10 */ /* 0x000fe2000a7fe4ff */
[----:B------:R-:W-:Y:S01]  /*1a80*/  ULDC.64 UR4, c[0x0][0x418] ;  /* 0x0001060000047ab9 */ /* 0x000fe20000000a00 */
[----:B------:R2:W-:Y:S04]  /*1a90*/  STL [R1+0x1c], R28 ;  /* 0x00001c1c01007387 */ /* 0x0005e80000100800 */
[----:B------:R2:W5:Y:S01]  /*1aa0*/  @P0 LDG.E R24, desc[UR42][R4.64] ;  /* 0x0000002a04180981 */ /* 0x000562000c1e1900 */
[----:B-1----:R-:W-:-:S03]  /*1ab0*/  @P1 IADD3 R6, P2, R28, UR8, RZ ;  /* 0x000000081c061c10 */ /* 0x002fc6000ff5e0ff */
[----:B------:R2:W-:Y:S01]  /*1ac0*/  STL [R1+0x20], R27 ;  /* 0x0000201b01007387 */ /* 0x0005e20000100800 */
[----:B------:R-:W-:Y:S01]  /*1ad0*/  @P1 IADD3.X R7, R27, UR9, RZ, P2, !PT ;  /* 0x000000091b071c10 */ /* 0x000fe200097fe4ff */
[----:B------:R-:W-:Y:S02]  /*1ae0*/  UISETP.NE.U32.AND UP0, UPT, UR4, URZ, UPT ;  /* 0x0000003f0400728c */ /* 0x000fe4000bf05070 */
[----:B------:R2:W-:Y:S01]  /*1af0*/  STL [R1+0x24], R153 ;  /* 0x0000249901007387 */ /* 0x0005e20000100800 */
[----:B------:R-:W-:Y:S01]  /*1b00*/  ULDC.64 UR8, c[0x0][0xa20] ;  /* 0x0002880000087ab9 */ /* 0x000fe20000000a00 */
[----:B------:R-:W-:Y:S02]  /*1b10*/  ULDC UR4, c[0x0][0x424] ;  /* 0x0001090000047ab9 */ /* 0x000fe40000000800 */
[----:B------:R2:W5:Y:S01]  /*1b20*/  @P1 LDG.E R152, desc[UR42][R6.64] ;  /* 0x0000002a06981981 */ /* 0x000562000c1e1900 */
[----:B------:R-:W-:Y:S01]  /*1b30*/  UISETP.NE.AND.EX UP0, UPT, UR5, URZ, UPT, UP0 ;  /* 0x0000003f0500728c */ /* 0x000fe2000bf05300 */
[----:B------:R-:W-:-:S02]  /*1b40*/  LOP3.LUT R3, R154, 0xff000000, RZ, 0xc0, !PT ;  /* 0xff0000009a037812 */ /* 0x000fc400078ec0ff */
[----:B------:R-:W-:Y:S01]  /*1b50*/  ISETP.NE.U32.AND P2, PT, RZ, UR8, PT ;  /* 0x00000008ff007c0c */ /* 0x000fe2000bf45070 */
[----:B------:R-:W-:Y:S01]  /*1b60*/  USEL UR4, UR4, 0x1, UP0 ;  /* 0x0000000104047887 */ /* 0x000fe20008000000 */
[----:B------:R-:W-:Y:S01]  /*1b70*/  ULDC UR5, c[0x0][0x2f0] ;  /* 0x0000bc0000057ab9 */ /* 0x000fe20000000800 */
[----:B0-----:R-:W-:Y:S02]  /*1b80*/  LOP3.LUT R0, R154, 0xff0000, RZ, 0xc0, !PT ;  /* 0x00ff00009a007812 */ /* 0x001fe400078ec0ff */
[----:B------:R-:W-:Y:S01]  /*1b90*/  UIMAD UR4, UR4, UR5, URZ ;  /* 0x00000005040472a4 */ /* 0x000fe2000f8e023f */
[----:B------:R-:W-:Y:S02]  /*1ba0*/  SHF.R.U32.HI R3, RZ, 0x8, R3 ;  /* 0x00000008ff037819 */ /* 0x000fe40000011603 */
[----:B------:R-:W-:Y:S01]  /*1bb0*/  ISETP.NE.AND.EX P2, PT, RZ, UR9, PT, P2 ;  /* 0x00000009ff007c0c */ /* 0x000fe2000bf45320 */
[----:B------:R-:W-:Y:S01]  /*1bc0*/  ULDC UR5, c[0x0][0x348] ;  /* 0x0000d20000057ab9 */ /* 0x000fe20000000800 */
[----:B------:R-:W-:-:S02]  /*1bd0*/  LEA.HI R9, R0, R3, RZ, 0x10 ;  /* 0x0000000300097211 */ /* 0x000fc400078f80ff */
[----:B------:R-:W-:Y:S01]  /*1be0*/  LOP3.LUT R184, R154, 0xffff, RZ, 0xc0, !PT ;  /* 0x0000ffff9ab87812 */ /* 0x000fe200078ec0ff */
[----:B--2---:R-:W-:Y:S08]  /*1bf0*/  @P1 BRA `(.L_x_591) ;  /* 0x0000000000241947 */ /* 0x004ff00003800000 */
[----:B------:R-:W-:Y:S02]  /*1c00*/  ULDC.64 UR6, c[0x0][0xa00] ;  /* 0x0002800000067ab9 */ /* 0x000fe40000000a00 */
[----:B------:R-:W-:-:S04]  /*1c10*/  ISETP.NE.U32.AND P1, PT, RZ, UR6, PT ;  /* 0x00000006ff007c0c */ /* 0x000fc8000bf25070 */
[----:B------:R-:W-:-:S13]  /*1c20*/  ISETP.NE.AND.EX P1, PT, RZ, UR7, PT, P1 ;  /* 0x00000007ff007c0c */ /* 0x000fda000bf25310 */
[----:B------:R-:W-:Y:S05]  /*1c30*/  @!P1 BRA `(.L_x_591) ;  /* 0x0000000000149947 */ /* 0x000fea0003800000 */
[----:B------:R-:W0:Y:S02]  /*1c40*/  LDC.64 R6, c[0x0][0xa00] ;  /* 0x00028000ff067b82 */ /* 0x000e240000000a00 */
[----:B0-----:R-:W-:-:S05]  /*1c50*/  IMAD.WIDE R6, R26, 0x4, R6 ;  /* 0x000000041a067825 */ /* 0x001fca00078e0206 */
[----:B-----5:R-:W2:Y:S04]  /*1c60*/  LDG.E R152, desc[UR42][R6.64] ;  /* 0x0000002a06987981 */ /* 0x020ea8000c1e1900 */
[----:B------:R-:W2:Y:S02]  /*1c70*/  LDG.E R3, desc[UR42][R6.64+0x4] ;  /* 0x0000042a06037981 */ /* 0x000ea4000c1e1900 */
[----:B--2---:R-:W-:-:S07]  /*1c80*/  IMAD.IADD R152, R3, 0x1, -R152 ;  /* 0x0000000103987824 */ /* 0x004fce00078e0a98 */
.L_x_591:
[----:B------:R-:W-:Y:S02]  /*1c90*/  IMAD.U32 R36, RZ, RZ, UR5 ;  /* 0x00000005ff247e24 */ /* 0x000fe4000f8e00ff */
[----:B------:R-:W-:Y:S01]  /*1ca0*/  IMAD.U32 R25, RZ, RZ, UR4 ;  /* 0x00000004ff197e24 */ /* 0x000fe2000f8e00ff */
[----:B------:R-:W-:Y:S06]  /*1cb0*/  @!P2 BRA `(.L_x_592) ;  /* 0x000000000010a947 */ /* 0x000fec0003800000 */
[----:B------:R-:W-:-:S04]  /*1cc0*/  IADD3 R4, P0, R28, UR8, RZ ;  /* 0x000000081c047c10 */ /* 0x000fc8000ff1e0ff */
[----:B------:R-:W-:-:S05]  /*1cd0*/  IADD3.X R5, R27, UR9, RZ, P0, !PT ;  /* 0x000000091b057c10 */ /* 0x000fca00087fe4ff */
[----:B------:R0:W5:Y:S01]  /*1ce0*/  LDG.E R25, desc[UR42][R4.64] ;  /* 0x0000002a04197981 */ /* 0x000162000c1e1900 */
[----:B------:R-:W-:Y:S05]  /*1cf0*/  BRA `(.L_x_593) ;  /* 0x0000000000107947 */ /* 0x000fea0003800000 */
.L_x_592:
[----:B------:R-:W-:Y:S05]  /*1d00*/  @!P0 BRA `(.L_x_593) ;  /* 0x00000000000c8947 */ /* 0x000fea0003800000 */
[----:B------:R-:W2:Y:S04]  /*1d10*/  LDG.E R0, desc[UR42][R4.64] ;  /* 0x0000002a04007981 */ /* 0x000ea8000c1e1900 */
[----:B------:R-:W2:Y:S02]  /*1d20*/  LDG.E R25, desc[UR42][R4.64+0x4] ;  /* 0x0000042a04197981 */ /* 0x000ea4000c1e1900 */
[----:B--2---:R-:W-:-:S07]  /*1d30*/  IMAD.IADD R25, R25, 0x1, -R0 ;  /* 0x0000000119197824 */ /* 0x004fce00078e0a00 */
.L_x_593:
[----:B------:R-:W-:Y:S02]  /*1d40*/  ULDC.64 UR4, c[0x0][0xa10] ;  /* 0x0002840000047ab9 */ /* 0x000fe40000000a00 */
[----:B------:R-:W-:-:S04]  /*1d50*/  ISETP.NE.U32.AND P0, PT, RZ, UR4, PT ;  /* 0x00000004ff007c0c */ /* 0x000fc8000bf05070 */
[----:B------:R-:W-:Y:S01]  /*1d60*/  ISETP.NE.AND.EX P0, PT, RZ, UR5, PT, P0 ;  /* 0x00000005ff007c0c */ /* 0x000fe2000bf05300 */
[----:B------:R-:W-:Y:S02]  /*1d70*/  ULDC.64 UR4, c[0x0][0xa30] ;  /* 0x00028c0000047ab9 */ /* 0x000fe40000000a00 */
[----:B------:R-:W-:-:S10]  /*1d80*/  ISETP.NE.U32.AND P1, PT, RZ, UR4, PT ;  /* 0x00000004ff007c0c */ /* 0x000fd4000bf25070 */
[----:B0-----:R-:W0:Y:S01]  /*1d90*/  @P0 LDC.64 R4, c[0x0][0xa10] ;  /* 0x00028400ff040b82 */ /* 0x001e220000000a00 */
[----:B------:R-:W-:Y:S01]  /*1da0*/  ISETP.NE.AND.EX P1, PT, RZ, UR5, PT, P1 ;  /* 0x00000005ff007c0c */ /* 0x000fe2000bf25310 */
[----:B0-----:R-:W-:-:S05]  /*1db0*/  @P0 IMAD.WIDE R4, R26, 0x4, R4 ;  /* 0x000000041a040825 */ /* 0x001fca00078e0204 */
[----:B------:R-:W2:Y:S04]  /*1dc0*/  @P0 LDG.E R0, desc[UR42][R4.64] ;  /* 0x0000002a04000981 */ /* 0x000ea8000c1e1900 */
[----:B------:R0:W2:Y:S01]  /*1dd0*/  @P0 LDG.E R3, desc[UR42][R4.64+0x4] ;  /* 0x0000042a04030981 */ /* 0x0000a2000c1e1900 */
[----:B-----5:R-:W-:Y:S02]  /*1de0*/  IMAD.MOV.U32 R154, RZ, RZ, R25 ;  /* 0x000000ffff9a7224 */ /* 0x020fe400078e0019 */
[----:B0-----:R-:W-:-:S04]  /*1df0*/  @P1 IADD3 R4, P2, R28, UR4, RZ ;  /* 0x000000041c041c10 */ /* 0x001fc8000ff5e0ff */
[----:B------:R-:W-:-:S05]  /*1e00*/  @P1 IADD3.X R5, R27, UR5, RZ, P2, !PT ;  /* 0x000000051b051c10 */ /* 0x000fca00097fe4ff */
[----:B------:R0:W5:Y:S01]  /*1e10*/  @P1 LDG.E R154, desc[UR42][R4.64] ;  /* 0x0000002a049a1981 */ /* 0x000162000c1e1900 */
[----:B------:R-:W-:Y:S01]  /*1e20*/  LOP3.LUT R12, R9, 0xff, RZ, 0xc0, !PT ;  /* 0x000000ff090c7812 */ /* 0x000fe200078ec0ff */
[----:B------:R-:W-:Y:S01]  /*1e30*/  IMAD.IADD R11, R25, 0x1, -R8 ;  /* 0x00000001190b7824 */ /* 0x000fe200078e0a08 */
[----:B------:R-:W-:Y:S01]  /*1e40*/  SHF.R.U32.HI R6, RZ, 0x10, R9 ;  /* 0x00000010ff067819 */ /* 0x000fe20000011609 */
[----:B------:R-:W-:Y:S01]  /*1e50*/  BSSY B0, `(.L_x_594) ;  /* 0x000002b000007945 */ /* 0x000fe20003800000 */
[----:B------:R-:W-:Y:S01]  /*1e60*/  LOP3.LUT R18, R18, 0xfffffffb, RZ, 0xc0, !PT ;  /* 0xfffffffb12127812 */ /* 0x000fe200078ec0ff */
[----:B------:R0:W-:Y:S01]  /*1e70*/  STL [R1+0x38], R12 ;  /* 0x0000380c01007387 */ /* 0x0001e20000100800 */
[----:B------:R-:W-:-:S03]  /*1e80*/  IMAD.MOV.U32 R7, RZ, RZ, RZ ;  /* 0x000000ffff077224 */ /* 0x000fc600078e00ff */
[----:B------:R0:W-:Y:S01]  /*1e90*/  STL [R1+0x18], R6 ;  /* 0x0000180601007387 */ /* 0x0001e20000100800 */
[----:B--2---:R-:W-:-:S04]  /*1ea0*/  @P0 IMAD.IADD R36, R3, 0x1, -R0 ;  /* 0x0000000103240824 */ /* 0x004fc800078e0a00 */
[----:B------:R-:W-:-:S04]  /*1eb0*/  IMAD.IADD R155, R11, 0x1, R36 ;  /* 0x000000010b9b7824 */ /* 0x000fc800078e0224 */
[C---:B------:R-:W-:Y:S01]  /*1ec0*/  VIADD R0, R155.reuse, 0x3f ;  /* 0x0000003f9b007836 */ /* 0x040fe20000000000 */
[----:B------:R-:W-:-:S04]  /*1ed0*/  ISETP.GE.AND P3, PT, R155, 0x1, PT ;  /* 0x000000019b00780c */ /* 0x000fc80003f66270 */
[----:B------:R-:W-:-:S04]  /*1ee0*/  SHF.R.S32.HI R3, RZ, 0x1f, R0 ;  /* 0x0000001fff037819 */ /* 0x000fc80000011400 */
[----:B------:R-:W-:-:S04]  /*1ef0*/  LEA.HI R3, R3, R0, RZ, 0x6 ;  /* 0x0000000003037211 */ /* 0x000fc800078f30ff */
[----:B------:R-:W-:Y:S02]  /*1f00*/  SHF.R.S32.HI R168, RZ, 0x6, R3 ;  /* 0x00000006ffa87819 */ /* 0x000fe40000011403 */
[----:B------:R-:W-:Y:S01]  /*1f10*/  @P3 LOP3.LUT R18, R18, 0x4, RZ, 0xfc, !PT ;  /* 0x0000000412123812 */ /* 0x000fe200078efcff */
[----:B0-----:R-:W-:Y:S06]  /*1f20*/  @!P3 BRA `(.L_x_595) ;  /* 0x000000000074b947 */ /* 0x001fec0003800000 */
[----:B------:R-:W-:Y:S01]  /*1f30*/  ISETP.NE.AND P0, PT, R6, RZ, PT ;  /* 0x000000ff0600720c */ /* 0x000fe20003f05270 */
[----:B------:R-:W-:-:S03]  /*1f40*/  ULDC UR4, c[0x0][0x9f0] ;  /* 0x00027c0000047ab9 */ /* 0x000fc60000000800 */
[----:B------:R-:W-:-:S04]  /*1f50*/  SEL R9, R6, UR4, P0 ;  /* 0x0000000406097c07 */ /* 0x000fc80008000000 */
[-C--:B------:R-:W-:Y:S02]  /*1f60*/  IABS R6, R9.reuse ;  /* 0x0000000900067213 */ /* 0x080fe40000000000 */
[----:B------:R-:W-:Y:S02]  /*1f70*/  IADD3 R0, R168, -0x1, R9 ;  /* 0xffffffffa8007810 */ /* 0x000fe40007ffe009 */
[----:B------:R-:W0:Y:S01]  /*1f80*/  I2F.RP R3, R6 ;  /* 0x0000000600037306 */ /* 0x000e220000209400 */
[-C--:B------:R-:W-:Y:S02]  /*1f90*/  IABS R10, R9.reuse ;  /* 0x00000009000a7213 */ /* 0x080fe40000000000 */
[----:B------:R-:W-:Y:S02]  /*1fa0*/  IABS R8, R0 ;  /* 0x0000000000087213 */ /* 0x000fe40000000000 */
[----:B------:R-:W-:-:S04]  /*1fb0*/  LOP3.LUT R0, R0, R9, RZ, 0x3c, !PT ;  /* 0x0000000900007212 */ /* 0x000fc800078e3cff */
[----:B------:R-:W-:Y:S01]  /*1fc0*/  ISETP.GE.AND P2, PT, R0, RZ, PT ;  /* 0x000000ff0000720c */ /* 0x000fe20003f46270 */
[----:B0-----:R-:W0:Y:S02]  /*1fd0*/  MUFU.RCP R3, R3 ;  /* 0x0000000300037308 */ /* 0x001e240000001000 */
[----:B0-----:R-:W-:Y:S02]  /*1fe0*/  VIADD R4, R3, 0xffffffe ;  /* 0x0ffffffe03047836 */ /* 0x001fe40000000000 */
[----:B------:R-:W-:-:S04]  /*1ff0*/  IMAD.MOV R3, RZ, RZ, -R10 ;  /* 0x000000ffff037224 */ /* 0x000fc800078e0a0a */
[----:B------:R0:W1:Y:S02]  /*2000*/  F2I.FTZ.U32.TRUNC.NTZ R5, R4 ;  /* 0x0000000400057305 */ /* 0x000064000021f000 */
[----:B0-----:R-:W-:Y:S02]  /*2010*/  IMAD.MOV.U32 R4, RZ, RZ, RZ ;  /* 0x000000ffff047224 */ /* 0x001fe400078e00ff */
[----:B-1----:R-:W-:-:S04]  /*2020*/  IMAD.MOV R7, RZ, RZ, -R5 ;  /* 0x000000ffff077224 */ /* 0x002fc800078e0a05 */
[----:B------:R-:W-:-:S04]  /*2030*/  IMAD R7, R7, R6, RZ ;  /* 0x0000000607077224 */ /* 0x000fc800078e02ff */
[----:B------:R-:W-:-:S06]  /*2040*/  IMAD.HI.U32 R5, R5, R7, R4 ;  /* 0x0000000705057227 */ /* 0x000fcc00078e0004 */
[----:B------:R-:W-:-:S04]  /*2050*/  IMAD.HI.U32 R5, R5, R8, RZ ;  /* 0x0000000805057227 */ /* 0x000fc800078e00ff */
[----:B------:R-:W-:-:S05]  /*2060*/  IMAD R3, R5, R3, R8 ;  /* 0x0000000305037224 */ /* 0x000fca00078e0208 */
[----:B------:R-:W-:-:S13]  /*2070*/  ISETP.GT.U32.AND P1, PT, R6, R3, PT ;  /* 0x000000030600720c */ /* 0x000fda0003f24070 */
[----:B------:R-:W-:Y:S02]  /*2080*/  @!P1 IMAD.IADD R3, R3, 0x1, -R6 ;  /* 0x0000000103039824 */ /* 0x000fe400078e0a06 */
[----:B------:R-:W-:Y:S01]  /*2090*/  @!P1 VIADD R5, R5, 0x1 ;  /* 0x0000000105059836 */ /* 0x000fe20000000000 */
[----:B------:R-:W-:Y:S02]  /*20a0*/  ISETP.NE.AND P1, PT, R9, RZ, PT ;  /* 0x000000ff0900720c */ /* 0x000fe40003f25270 */
[----:B------:R-:W-:-:S13]  /*20b0*/  ISETP.GE.U32.AND P0, PT, R3, R6, PT ;  /* 0x000000060300720c */ /* 0x000fda0003f06070 */
[----:B------:R-:W-:-:S04]  /*20c0*/  @P0 VIADD R5, R5, 0x1 ;  /* 0x0000000105050836 */ /* 0x000fc80000000000 */
[----:B------:R-:W-:Y:S01]  /*20d0*/  @!P2 IMAD.MOV R5, RZ, RZ, -R5 ;  /* 0x000000ffff05a224 */ /* 0x000fe200078e0a05 */
[----:B------:R-:W-:-:S05]  /*20e0*/  @!P1 LOP3.LUT R5, RZ, R9, RZ, 0x33, !PT ;  /* 0x00000009ff059212 */ /* 0x000fca00078e33ff */
[----:B------:R-:W-:-:S07]  /*20f0*/  IMAD.MOV.U32 R7, RZ, RZ, R5 ;  /* 0x000000ffff077224 */ /* 0x000fce00078e0005 */
.L_x_595:
[----:B------:R-:W-:Y:S05]  /*2100*/  BSYNC B0 ;  /* 0x0000000000007941 */ /* 0x000fea0003800000 */
.L_x_594:
[----:B------:R-:W-:Y:S01]  /*2110*/  IMAD R0, R12, R7, RZ ;  /* 0x000000070c007224 */ /* 0x000fe200078e02ff */
[----:B------:R-:W-:-:S04]  /*2120*/  PLOP3.LUT P2, PT, PT, PT, PT, 0x80, 0x0 ;  /* 0x000000000000781c */ /* 0x000fc80003f4f070 */
[C---:B------:R-:W-:Y:S01]  /*2130*/  VIADDMNMX R7, R0.reuse, R7, R168, PT ;  /* 0x0000000700077246 */ /* 0x040fe200038001a8 */
[----:B------:R-:W-:-:S04]  /*2140*/  IMAD R0, R0, 0x40, -R11 ;  /* 0x0000004000007824 */ /* 0x000fc800078e0a0b */
[----:B------:R-:W-:Y:S01]  /*2150*/  IMAD R7, R7, 0x40, -R11 ;  /* 0x0000004007077824 */ /* 0x000fe200078e0a0b */
[----:B------:R-:W-:-:S04]  /*2160*/  VIMNMX R0, RZ, R0, !PT ;  /* 0x00000000ff007248 */ /* 0x000fc80007fe0100 */
[----:B------:R-:W-:Y:S02]  /*2170*/  VIMNMX R7, R7, R36, PT ;  /* 0x0000002407077248 */ /* 0x000fe40003fe0100 */
[----:B------:R-:W-:Y:S02]  /*2180*/  SHF.R.U32.HI R35, RZ, 0x6, R0 ;  /* 0x00000006ff237819 */ /* 0x000fe40000011600 */
[----:B------:R-:W-:-:S03]  /*2190*/  ISETP.GT.AND P0, PT, R7, R0, PT ;  /* 0x000000000700720c */ /* 0x000fc60003f04270 */
[----:B------:R-:W-:-:S10]  /*21a0*/  IMAD.MOV.U32 R34, RZ, RZ, R35 ;  /* 0x000000ffff227224 */ /* 0x000fd400078e0023 */
[----:B------:R-:W-:-:S05]  /*21b0*/  @P0 VIADD R3, R7, 0x3f ;  /* 0x0000003f07030836 */ /* 0x000fca0000000000 */
[----:B------:R-:W-:-:S04]  /*21c0*/  @P0 SHF.R.S32.HI R0, RZ, 0x1f, R3 ;  /* 0x0000001fff000819 */ /* 0x000fc80000011403 */
[----:B------:R-:W-:-:S04]  /*21d0*/  @P0 LEA.HI R0, R0, R3, RZ, 0x6 ;  /* 0x0000000300000211 */ /* 0x000fc800078f30ff */
[----:B------:R-:W-:-:S04]  /*21e0*/  @P0 SHF.R.S32.HI R34, RZ, 0x6, R0 ;  /* 0x00000006ff220819 */ /* 0x000fc80000011400 */
[----:B------:R-:W-:-:S13]  /*21f0*/  ISETP.GT.AND P0, PT, R34, R35, PT ;  /* 0x000000232200720c */ /* 0x000fda0003f04270 */
[----:B------:R-:W-:Y:S05]  /*2200*/  @!P0 BRA `(.L_x_596) ;  /* 0x0000002c00d08947 */ /* 0x000fea0003800000 */
[----:B------:R-:W-:Y:S01]  /*2210*/  VIADD R0, R2, 0x22400 ;  /* 0x0002240002007836 */ /* 0x000fe20000000000 */
[----:B------:R-:W-:Y:S04]  /*2220*/  BSSY B6, `(.L_x_597) ;  /* 0x0000013000067945 */ /* 0x000fe80003800000 */
[----:B------:R-:W-:-:S13]  /*2230*/  LOP3.LUT P0, RZ, R0, 0x3ff, RZ, 0xc0, !PT ;  /* 0x000003ff00ff7812 */ /* 0x000fda000780c0ff */
[----:B------:R-:W-:Y:S05]  /*2240*/  @!P0 BRA `(.L_x_598) ;  /* 0x0000000000408947 */ /* 0x000fea0003800000 */
[----:B------:R-:W-:Y:S01]  /*2250*/  MOV R14, 0x0 ;  /* 0x00000000000e7802 */ /* 0x000fe20000000f00 */
[----:B------:R-:W-:Y:S01]  /*2260*/  ULDC.64 UR4, c[0x4][0x90] ;  /* 0x0100240000047ab9 */ /* 0x000fe20000000a00 */
[----:B------:R-:W-:Y:S01]  /*2270*/  ULDC.64 UR6, c[0x4][0x30] ;  /* 0x01000c0000067ab9 */ /* 0x000fe20000000a00 */
[----:B------:R-:W-:Y:S02]  /*2280*/  IMAD.U32 R4, RZ, RZ, UR4 ;  /* 0x00000004ff047e24 */ /* 0x000fe4000f8e00ff */
        /* <DEDUP_REMOVED lines=11> */
[----:B0----5:R-:W-:Y:S05]  /*2340*/  CALL.ABS.NOINC R14 ;  /* 0x000000000e007343 */ /* 0x021fea0003c00000 */
.L_x_598:
[----:B------:R-:W-:Y:S05]  /*2350*/  BSYNC B6 ;  /* 0x0000000000067941 */ /* 0x000fea0003800000 */
.L_x_597:
        /* <DEDUP_REMOVED lines=20> */
.L_x_600:
[----:B------:R-:W-:Y:S05]  /*24a0*/  BSYNC B6 ;  /* 0x0000000000067941 */ /* 0x000fea0003800000 */
.L_x_599:
[----:B------:R-:W-:Y:S01]  /*24b0*/  ULDC.64 UR4, c[0x0][0x9f8] ;  /* 0x00027e0000047ab9 */ /* 0x000fe20000000a00 */
[----:B------:R-:W-:Y:S01]  /*24c0*/  IMAD.MOV.U32 R0, RZ, RZ, R26 ;  /* 0x000000ffff007224 */ /* 0x000fe200078e001a */
[----:B------:R-:W-:Y:S01]  /*24d0*/  ISETP.NE.U32.AND P0, PT, RZ, UR4, PT ;  /* 0x00000004ff007c0c */ /* 0x000fe2000bf05070 */
[----:B------:R-:W0:Y:S01]  /*24e0*/  S2R R3, SR_TID.X ;  /* 0x0000000000037919 */ /* 0x000e220000002100 */
[----:B------:R-:W1:Y:S02]  /*24f0*/  LDC.64 R6, c[0x0][0x3f8] ;  /* 0x0000fe00ff067b82 */ /* 0x000e640000000a00 */
[----:B------:R-:W-:-:S06]  /*2500*/  ISETP.NE.AND.EX P0, PT, RZ, UR5, PT, P0 ;  /* 0x00000005ff007c0c */ /* 0x000fcc000bf05300 */
[----:B------:R-:W2:Y:S07]  /*2510*/  LDC R45, c[0x0][0x3f4] ;  /* 0x0000fd00ff2d7b82 */ /* 0x000eae0000000800 */
[----:B------:R-:W-:Y:S02]  /*2520*/  @P0 IADD3 R4, P1, R28, UR4, RZ ;  /* 0x000000041c040c10 */ /* 0x000fe4000ff3e0ff */
[----:B------:R-:W-:Y:S02]  /*2530*/  SHF.R.S32.HI R9, RZ, 0x1f, R186 ;  /* 0x0000001fff097819 */ /* 0x000fe400000114ba */
[----:B------:R-:W-:Y:S01]  /*2540*/  SHF.R.S32.HI R189, RZ, 0x1f, R188 ;  /* 0x0000001fffbd7819 */ /* 0x000fe200000114bc */
[----:B------:R-:W3:Y:S01]  /*2550*/  S2R R44, SR_TID.X ;  /* 0x00000000002c7919 */ /* 0x000ee20000002100 */
[----:B------:R-:W-:Y:S01]  /*2560*/  @P0 IADD3.X R5, R27, UR5, RZ, P1, !PT ;  /* 0x000000051b050c10 */ /* 0x000fe20008ffe4ff */
[----:B------:R-:W-:Y:S01]  /*2570*/  IMAD.SHL.U32 R40, R191, 0x40, RZ ;  /* 0x00000040bf287824 */ /* 0x000fe200078e00ff */
[----:B------:R-:W-:-:S03]  /*2580*/  ULDC UR4, c[0x0][0x2f4] ;  /* 0x0000bd0000047ab9 */ /* 0x000fc60000000800 */
[----:B------:R4:W3:Y:S01]  /*2590*/  @P0 LDG.E R0, desc[UR42][R4.64] ;  /* 0x0000002a04000981 */ /* 0x0008e2000c1e1900 */
[-C--:B-1----:R-:W-:Y:S01]  /*25a0*/  IMAD.WIDE.U32 R20, R186, R6.reuse, R188 ;  /* 0x00000006ba147225 */ /* 0x082fe200078e00bc */
[----:B------:R-:W-:Y:S02]  /*25b0*/  LOP3.LUT R40, R40, 0x1c0, RZ, 0xc0, !PT ;  /* 0x000001c028287812 */ /* 0x000fe400078ec0ff */
[----:B------:R-:W-:Y:S01]  /*25c0*/  ISETP.GE.AND P1, PT, R22, UR4, PT ;  /* 0x0000000416007c0c */ /* 0x000fe2000bf26270 */
[----:B0-----:R-:W-:Y:S01]  /*25d0*/  VIADD R8, R3, 0xffffff80 ;  /* 0xffffff8003087836 */ /* 0x001fe20000000000 */
[----:B--2---:R-:W-:Y:S01]  /*25e0*/  ISETP.GE.AND P2, PT, R16, R45, PT ;  /* 0x0000002d1000720c */ /* 0x004fe20003f46270 */
[-C--:B------:R-:W-:Y:S01]  /*25f0*/  IMAD R3, R9, R6.reuse, RZ ;  /* 0x0000000609037224 */ /* 0x080fe200078e02ff */
[----:B------:R-:W-:Y:S01]  /*2600*/  SHF.R.U32.HI R42, RZ, 0x3, R40 ;  /* 0x00000003ff2a7819 */ /* 0x000fe20000011628 */
[----:B------:R-:W-:Y:S01]  /*2610*/  IMAD.WIDE.U32 R28, R186, R6, R16 ;  /* 0x00000006ba1c7225 */ /* 0x000fe200078e0010 */
[----:B----4-:R-:W0:Y:S01]  /*2620*/  LDC.64 R4, c[0x0][0x408] ;  /* 0x00010200ff047b82 */ /* 0x010e220000000a00 */
[----:B------:R-:W-:-:S02]  /*2630*/  SHF.R.S32.HI R13, RZ, 0x1f, R8 ;  /* 0x0000001fff0d7819 */ /* 0x000fc40000011408 */
[----:B------:R-:W-:Y:S01]  /*2640*/  IMAD R11, R186, R7, R3 ;  /* 0x00000007ba0b7224 */ /* 0x000fe200078e0203 */
[----:B------:R-:W-:Y:S01]  /*2650*/  LOP3.LUT R18, R18, 0xfffffffe, RZ, 0xc0, !PT ;  /* 0xfffffffe12127812 */ /* 0x000fe200078ec0ff */
[----:B------:R-:W-:Y:S01]  /*2660*/  IMAD.IADD R3, R24, 0x1, R25 ;  /* 0x0000000118037824 */ /* 0x000fe200078e0219 */
[----:B------:R-:W-:Y:S01]  /*2670*/  LEA.HI R13, R13, R8, RZ, 0x2 ;  /* 0x000000080d0d7211 */ /* 0x000fe200078f10ff */
[----:B------:R-:W-:Y:S01]  /*2680*/  IMAD.IADD R21, R21, 0x1, R11 ;  /* 0x0000000115157824 */ /* 0x000fe200078e020b */
[----:B------:R-:W-:Y:S01]  /*2690*/  SHF.L.U64.HI R38, R6, 0x6, R7 ;  /* 0x0000000606267819 */ /* 0x000fe20000010207 */
[----:B------:R-:W-:Y:S01]  /*26a0*/  IMAD.IADD R29, R11, 0x1, R29 ;  /* 0x000000010b1d7824 */ /* 0x000fe200078e021d */
[----:B------:R-:W-:Y:S01]  /*26b0*/  LOP3.LUT R13, R13, 0xfffffffc, RZ, 0xc0, !PT ;  /* 0xfffffffc0d0d7812 */ /* 0x000fe200078ec0ff */
[-C--:B-----5:R-:W-:Y:S01]  /*26c0*/  IMAD.WIDE.U32 R20, R154, R6.reuse, R20 ;  /* 0x000000069a147225 */ /* 0x0a0fe200078e0014 */
[----:B------:R-:W-:Y:S02]  /*26d0*/  SHF.R.S32.HI R11, RZ, 0x1f, R154 ;  /* 0x0000001fff0b7819 */ /* 0x000fe4000001149a */
[----:B------:R-:W-:Y:S01]  /*26e0*/  @P2 LOP3.LUT R18, R18, 0x1, RZ, 0xfc, !PT ;  /* 0x0000000112122812 */ /* 0x000fe200078efcff */
[----:B------:R-:W-:Y:S01]  /*26f0*/  IMAD.IADD R47, R8, 0x1, -R13 ;  /* 0x00000001082f7824 */ /* 0x000fe200078e0a0d */
[----:B------:R-:W-:Y:S01]  /*2700*/  ISETP.GE.AND P0, PT, R16, UR4, PT ;  /* 0x0000000410007c0c */ /* 0x000fe2000bf06270 */
[-C--:B------:R-:W-:Y:S01]  /*2710*/  IMAD R10, R11, R6.reuse, RZ ;  /* 0x000000060b0a7224 */ /* 0x080fe200078e02ff */
[----:B------:R-:W-:Y:S01]  /*2720*/  LOP3.LUT R18, R18, 0xfffffffd, RZ, 0xc0, !PT ;  /* 0xfffffffd12127812 */ /* 0x000fe200078ec0ff */
[----:B------:R-:W-:Y:S01]  /*2730*/  IMAD.WIDE.U32 R28, R154, R6, R28 ;  /* 0x000000069a1c7225 */ /* 0x000fe200078e001c */
[----:B---3--:R-:W-:-:S02]  /*2740*/  LEA.HI R44, R44, 0x8, RZ, 0x19 ;  /* 0x000000082c2c7811 */ /* 0x008fc400078fc8ff */
[----:B------:R-:W-:Y:S01]  /*2750*/  @P1 LOP3.LUT R18, R18, 0x2, RZ, 0xfc, !PT ;  /* 0x0000000212121812 */ /* 0x000fe200078efcff */
[----:B------:R-:W-:Y:S01]  /*2760*/  IMAD R49, R154, R7, R10 ;  /* 0x000000079a317224 */ /* 0x000fe200078e020a */
[----:B0-----:R-:W-:Y:S01]  /*2770*/  SHF.L.U64.HI R41, R4, 0x6, R5 ;  /* 0x0000000604297819 */ /* 0x001fe20000010205 */
[-C--:B------:R-:W-:Y:S02]  /*2780*/  IMAD R9, R9, R4.reuse, RZ ;  /* 0x0000000409097224 */ /* 0x080fe400078e02ff */
[-C--:B------:R-:W-:Y:S02]  /*2790*/  IMAD R11, R11, R4.reuse, RZ ;  /* 0x000000040b0b7224 */ /* 0x080fe400078e02ff */
[-C--:B------:R-:W-:Y:S01]  /*27a0*/  IMAD R13, R186, R5.reuse, R9 ;  /* 0x00000005ba0d7224 */ /* 0x080fe200078e0209 */
[----:B------:R-:W-:Y:S01]  /*27b0*/  SEL R9, R45, RZ, P2 ;  /* 0x000000ff2d097207 */ /* 0x000fe20001000000 */
[----:B------:R-:W-:Y:S01]  /*27c0*/  IMAD R11, R154, R5, R11 ;  /* 0x000000059a0b7224 */ /* 0x000fe200078e020b */
[----:B------:R-:W-:Y:S01]  /*27d0*/  LOP3.LUT R5, R40, 0x18, R16, 0xf8, !PT ;  /* 0x0000001828057812 */ /* 0x000fe200078ef810 */
[----:B------:R-:W-:-:S03]  /*27e0*/  IMAD.WIDE.U32 R30, R186, R4, R188 ;  /* 0x00000004ba1e7225 */ /* 0x000fc600078e00bc */
[----:B------:R-:W-:Y:S01]  /*27f0*/  LOP3.LUT R5, R5, R42, RZ, 0x3c, !PT ;  /* 0x0000002a05057212 */ /* 0x000fe200078e3cff */
[----:B------:R-:W-:Y:S02]  /*2800*/  IMAD.IADD R9, R16, 0x1, R9 ;  /* 0x0000000110097824 */ /* 0x000fe400078e0209 */
[----:B------:R-:W-:-:S03]  /*2810*/  IMAD.WIDE.U32 R32, R186, R4, R16 ;  /* 0x00000004ba207225 */ /* 0x000fc600078e0010 */
[----:B------:R-:W-:Y:S01]  /*2820*/  SHF.R.S32.HI R8, RZ, 0x1f, R9 ;  /* 0x0000001fff087819 */ /* 0x000fe20000011409 */
[----:B------:R-:W-:Y:S02]  /*2830*/  IMAD R46, R198, 0x200, R5 ;  /* 0x00000200c62e7824 */ /* 0x000fe400078e0205 */
[----:B------:R-:W-:Y:S01]  /*2840*/  IMAD.IADD R31, R31, 0x1, R13 ;  /* 0x000000011f1f7824 */ /* 0x000fe200078e020d */
[----:B------:R-:W-:Y:S01]  /*2850*/  LEA.HI R37, R8, R9, RZ, 0x3 ;  /* 0x0000000908257211 */ /* 0x000fe200078f18ff */
[----:B------:R-:W-:Y:S02]  /*2860*/  IMAD.IADD R33, R13, 0x1, R33 ;  /* 0x000000010d217824 */ /* 0x000fe400078e0221 */
[-C--:B------:R-:W-:Y:S01]  /*2870*/  IMAD.WIDE.U32 R30, R154, R4.reuse, R30 ;  /* 0x000000049a1e7225 */ /* 0x080fe200078e001e */
[----:B------:R-:W-:Y:S02]  /*2880*/  LOP3.LUT R5, R40, 0x38, R37, 0xf8, !PT ;  /* 0x0000003828057812 */ /* 0x000fe400078ef825 */
[----:B------:R-:W-:Y:S01]  /*2890*/  LOP3.LUT R51, R37, 0xfffffff8, RZ, 0xc0, !PT ;  /* 0xfffffff825337812 */ /* 0x000fe200078ec0ff */
[----:B------:R-:W-:Y:S01]  /*28a0*/  IMAD.WIDE.U32 R32, R154, R4, R32 ;  /* 0x000000049a207225 */ /* 0x000fe200078e0020 */
[----:B------:R-:W-:-:S02]  /*28b0*/  LOP3.LUT R5, R5, R42, RZ, 0x3c, !PT ;  /* 0x0000002a05057212 */ /* 0x000fc400078e3cff */
[----:B------:R-:W-:Y:S01]  /*28c0*/  SHF.R.S32.HI R54, RZ, 0x1f, R51 ;  /* 0x0000001fff367819 */ /* 0x000fe20000011433 */
[----:B------:R-:W-:Y:S02]  /*28d0*/  IMAD.IADD R48, R21, 0x1, R49 ;  /* 0x0000000115307824 */ /* 0x000fe400078e0231 */
[----:B------:R-:W-:Y:S02]  /*28e0*/  IMAD.SHL.U32 R39, R6, 0x40, RZ ;  /* 0x0000004006277824 */ /* 0x000fe400078e00ff */
[----:B------:R-:W-:Y:S02]  /*28f0*/  IMAD.SHL.U32 R43, R4, 0x40, RZ ;  /* 0x00000040042b7824 */ /* 0x000fe400078e00ff */
[----:B------:R-:W-:Y:S02]  /*2900*/  IMAD.SHL.U32 R45, R45, 0x2, RZ ;  /* 0x000000022d2d7824 */ /* 0x000fe400078e00ff */
[----:B------:R-:W-:Y:S02]  /*2910*/  IMAD R47, R47, 0x40, R186 ;  /* 0x000000402f2f7824 */ /* 0x000fe400078e02ba */
[----:B------:R-:W-:-:S02]  /*2920*/  IMAD.IADD R49, R49, 0x1, R29 ;  /* 0x0000000131317824 */ /* 0x000fc400078e021d */
[----:B------:R-:W-:Y:S02]  /*2930*/  IMAD.IADD R50, R31, 0x1, R11 ;  /* 0x000000011f327824 */ /* 0x000fe400078e020b */
[----:B------:R-:W-:Y:S02]  /*2940*/  IMAD.IADD R52, R11, 0x1, R33 ;  /* 0x000000010b347824 */ /* 0x000fe400078e0221 */
[----:B------:R-:W-:Y:S01]  /*2950*/  IMAD R55, R198, 0x200, R5 ;  /* 0x00000200c6377824 */ /* 0x000fe200078e0205 */
[----:B------:R-:W-:-:S07]  /*2960*/  SHF.R.S32.HI R53, RZ, 0x1f, R0 ;  /* 0x0000001fff357819 */ /* 0x000fce0000011400 */
.L_x_633:
[----:B0-----:R-:W0:Y:S01]  /*2970*/  LDC R60, c[0x0][0x430] ;  /* 0x00010c00ff3c7b82 */ /* 0x001e220000000800 */
[----:B------:R-:W-:Y:S02]  /*2980*/  VIADD R34, R34, 0xffffffff ;  /* 0xffffffff22227836 */ /* 0x000fe40000000000 */
[----:B------:R-:W-:Y:S02]  /*2990*/  IMAD.MOV.U32 R59, RZ, RZ, RZ ;  /* 0x000000ffff3b7224 */ /* 0x000fe400078e00ff */
[----:B------:R-:W-:-:S03]  /*29a0*/  IMAD R4, R34, 0x40, R47 ;  /* 0x0000004022047824 */ /* 0x000fc600078e022f */
[----:B-1----:R-:W1:Y:S01]  /*29b0*/  LDC R68, c[0x0][0x3f4] ;  /* 0x0000fd00ff447b82 */ /* 0x002e620000000800 */
[----:B------:R-:W-:Y:S01]  /*29c0*/  IMAD.IADD R12, R3, 0x1, R4 ;  /* 0x00000001030c7824 */ /* 0x000fe200078e0204 */
[----:B------:R-:W-:-:S03]  /*29d0*/  ISETP.GE.AND P1, PT, R4, R36, PT ;  /* 0x000000240400720c */ /* 0x000fc60003f26270 */
[----:B------:R-:W-:Y:S01]  /*29e0*/  IMAD.MOV.U32 R8, RZ, RZ, R12 ;  /* 0x000000ffff087224 */ /* 0x000fe200078e000c */
[----:B------:R-:W-:Y:S02]  /*29f0*/  ISETP.GT.OR P1, PT, R47, 0x3f, P1 ;  /* 0x0000003f2f00780c */ /* 0x000fe40000f24670 */
[----:B0-----:R-:W-:-:S11]  /*2a00*/  ISETP.NE.AND P2, PT, R60, 0x1, PT ;  /* 0x000000013c00780c */ /* 0x001fd60003f45270 */
[----:B------:R-:W0:Y:S08]  /*2a10*/  @!P1 LDC.64 R6, c[0x0][0x428] ;  /* 0x00010a00ff069b82 */ /* 0x000e300000000a00 */
[----:B--2---:R-:W2:Y:S08]  /*2a20*/  @!P1 LDC.64 R4, c[0x0][0x418] ;  /* 0x00010600ff049b82 */ /* 0x004eb00000000a00 */
[----:B---3--:R-:W3:Y:S08]  /*2a30*/  @P2 LDC R9, c[0x0][0x434] ;  /* 0x00010d00ff092b82 */ /* 0x008ef00000000800 */
[----:B------:R-:W4:Y:S01]  /*2a40*/  @P2 LDC R10, c[0x0][0x438] ;  /* 0x00010e00ff0a2b82 */ /* 0x000f220000000800 */
[----:B---3--:R-:W-:-:S05]  /*2a50*/  @P2 IMAD.HI.U32 R9, R12, R9, RZ ;  /* 0x000000090c092227 */ /* 0x008fca00078e00ff */
[----:B----4-:R-:W-:Y:S01]  /*2a60*/  @P2 SHF.R.U32.HI R8, RZ, R10, R9 ;  /* 0x0000000aff082219 */ /* 0x010fe20000011609 */
[----:B0-----:R-:W-:-:S03]  /*2a70*/  @!P1 IMAD R10, R53, R6, RZ ;  /* 0x00000006350a9224 */ /* 0x001fc600078e02ff */
[----:B------:R-:W-:Y:S01]  /*2a80*/  @!P1 SHF.R.S32.HI R9, RZ, 0x1f, R8 ;  /* 0x0000001fff099819 */ /* 0x000fe20000011408 */
[C---:B------:R-:W-:Y:S02]  /*2a90*/  @!P1 IMAD R11, R0.reuse, R7, R10 ;  /* 0x00000007000b9224 */ /* 0x040fe400078e020a */
[----:B------:R-:W-:-:S04]  /*2aa0*/  @!P1 IMAD.WIDE.U32 R6, R0, R6, R8 ;  /* 0x0000000600069225 */ /* 0x000fc800078e0008 */
[----:B------:R-:W-:Y:S01]  /*2ab0*/  @!P1 IMAD.IADD R7, R7, 0x1, R11 ;  /* 0x0000000107079824 */ /* 0x000fe200078e020b */
[----:B--2---:R-:W-:-:S04]  /*2ac0*/  @!P1 LEA R4, P2, R6, R4, 0x2 ;  /* 0x0000000406049211 */ /* 0x004fc800078410ff */
[----:B------:R-:W-:Y:S02]  /*2ad0*/  @!P1 LEA.HI.X R5, R6, R5, R7, 0x2, P2 ;  /* 0x0000000506059211 */ /* 0x000fe400010f1407 */
[----:B-1----:R-:W-:Y:S01]  /*2ae0*/  ISETP.GE.AND P2, PT, R68, 0x1, PT ;  /* 0x000000014400780c */ /* 0x002fe20003f46270 */
[----:B------:R-:W-:Y:S02]  /*2af0*/  IMAD.MOV R7, RZ, RZ, -R8 ;  /* 0x000000ffff077224 */ /* 0x000fe400078e0a08 */
[----:B------:R-:W-:Y:S01]  /*2b00*/  IMAD.SHL.U32 R64, R23, 0x1000, RZ ;  /* 0x0000100017407824 */ /* 0x000fe200078e00ff */
[----:B------:R-:W-:Y:S05]  /*2b10*/  YIELD ;  /* 0x0000000000007946 */ /* 0x000fea0003800000 */
[----:B------:R-:W-:Y:S01]  /*2b20*/  IMAD R60, R60, R7, R12 ;  /* 0x000000073c3c7224 */ /* 0x000fe200078e020c */
[----:B------:R-:W-:Y:S01]  /*2b30*/  BSSY B0, `(.L_x_601) ;  /* 0x00001ba000007945 */ /* 0x000fe20003800000 */
[----:B------:R-:W-:Y:S01]  /*2b40*/  IMAD.IADD R7, R46, 0x1, R64 ;  /* 0x000000012e077824 */ /* 0x000fe200078e0240 */
[----:B------:R0:W5:Y:S01]  /*2b50*/  @!P1 LDG.E R59, desc[UR42][R4.64] ;  /* 0x0000002a043b9981 */ /* 0x000162000c1e1900 */
[----:B------:R-:W-:-:S02]  /*2b60*/  ISETP.GT.AND P1, PT, R34, R35, PT ;  /* 0x000000232200720c */ /* 0x000fc40003f24270 */
[----:B------:R-:W-:Y:S01]  /*2b70*/  IMAD R66, R7, 0x2, R2 ;  /* 0x0000000207427824 */ /* 0x000fe200078e0202 */
[----:B------:R-:W-:Y:S10]  /*2b80*/  @!P2 BRA `(.L_x_602) ;  /* 0x0000001400fca947 */ /* 0x000ff40003800000 */
[----:B------:R-:W-:Y:S01]  /*2b90*/  SHF.R.S32.HI R62, RZ, 0x1f, R60 ;  /* 0x0000001fff3e7819 */ /* 0x000fe2000001143c */
[----:B------:R-:W-:Y:S01]  /*2ba0*/  ULDC.64 UR4, c[0x0][0x300] ;  /* 0x0000c00000047ab9 */ /* 0x000fe20000000a00 */
[----:B-----5:R-:W-:Y:S01]  /*2bb0*/  SHF.R.S32.HI R61, RZ, 0x1f, R59 ;  /* 0x0000001fff3d7819 */ /* 0x020fe2000001143b */
[----:B0-----:R-:W-:Y:S01]  /*2bc0*/  IMAD.WIDE.U32 R4, R60, UR4, RZ ;  /* 0x000000043c047c25 */ /* 0x001fe2000f8e00ff */
[----:B------:R-:W-:Y:S01]  /*2bd0*/  ULDC.U8 UR8, c[0x0][0x410] ;  /* 0x0001040000087ab9 */ /* 0x000fe20000000000 */
[----:B------:R-:W-:Y:S01]  /*2be0*/  SHF.R.S32.HI R12, RZ, 0x1f, R34 ;  /* 0x0000001fff0c7819 */ /* 0x000fe20000011422 */
[----:B------:R-:W-:Y:S01]  /*2bf0*/  ULDC.64 UR6, c[0x0][0x2e8] ;  /* 0x0000ba0000067ab9 */ /* 0x000fe20000000a00 */
[----:B------:R-:W-:Y:S01]  /*2c00*/  IMAD R7, R62, UR4, RZ ;  /* 0x000000043e077c24 */ /* 0x000fe2000f8e02ff */
[----:B------:R-:W-:Y:S01]  /*2c10*/  ISETP.NE.AND P2, PT, RZ, UR8, PT ;  /* 0x00000008ff007c0c */ /* 0x000fe2000bf45270 */
[----:B------:R-:W-:Y:S02]  /*2c20*/  IMAD R8, R38, R34, RZ ;  /* 0x0000002226087224 */ /* 0x000fe400078e02ff */
[----:B------:R-:W-:Y:S01]  /*2c30*/  IMAD R7, R60, UR5, R7 ;  /* 0x000000053c077c24 */ /* 0x000fe2000f8e0207 */
[----:B------:R-:W-:Y:S01]  /*2c40*/  ULDC.64 UR4, c[0x0][0x310] ;  /* 0x0000c40000047ab9 */ /* 0x000fe20000000a00 */
[----:B------:R-:W-:-:S02]  /*2c50*/  IMAD R9, R12, R39, R8 ;  /* 0x000000270c097224 */ /* 0x000fc400078e0208 */
[----:B------:R-:W-:Y:S02]  /*2c60*/  IMAD R6, R61, UR4, RZ ;  /* 0x000000043d067c24 */ /* 0x000fe4000f8e02ff */
[----:B------:R-:W-:Y:S02]  /*2c70*/  IMAD.IADD R5, R5, 0x1, R7 ;  /* 0x0000000105057824 */ /* 0x000fe400078e0207 */
[C---:B------:R-:W-:Y:S02]  /*2c80*/  IMAD R7, R59.reuse, UR5, R6 ;  /* 0x000000053b077c24 */ /* 0x040fe4000f8e0206 */
[----:B------:R-:W-:Y:S01]  /*2c90*/  IMAD.WIDE.U32 R4, R59, UR4, R4 ;  /* 0x000000043b047c25 */ /* 0x000fe2000f8e0004 */
[----:B------:R-:W-:-:S03]  /*2ca0*/  ULDC.64 UR4, c[0x0][0x308] ;  /* 0x0000c20000047ab9 */ /* 0x000fc60000000a00 */
[----:B------:R-:W-:Y:S02]  /*2cb0*/  IMAD.IADD R5, R5, 0x1, R7 ;  /* 0x0000000105057824 */ /* 0x000fe400078e0207 */
[----:B------:R-:W-:-:S04]  /*2cc0*/  IMAD.WIDE.U32 R6, R184, UR4, R4 ;  /* 0x00000004b8067c25 */ /* 0x000fc8000f8e0004 */
[----:B------:R-:W-:Y:S01]  /*2cd0*/  IMAD R13, R184, UR5, R7 ;  /* 0x00000005b80d7c24 */ /* 0x000fe2000f8e0207 */
[----:B------:R-:W-:Y:S01]  /*2ce0*/  LEA R67, P3, R6, UR6, 0x1 ;  /* 0x0000000606437c11 */ /* 0x000fe2000f8608ff */
[----:B------:R-:W-:-:S03]  /*2cf0*/  IMAD.WIDE.U32 R4, R39, R34, RZ ;  /* 0x0000002227047225 */ /* 0x000fc600078e00ff */
[----:B------:R-:W-:Y:S01]  /*2d00*/  LEA.HI.X R13, R6, UR7, R13, 0x1, P3 ;  /* 0x00000007060d7c11 */ /* 0x000fe200098f0c0d */
[----:B------:R-:W-:Y:S01]  /*2d10*/  IMAD.IADD R10, R5, 0x1, R9 ;  /* 0x00000001050a7824 */ /* 0x000fe200078e0209 */
[----:B------:R-:W-:Y:S07]  /*2d20*/  @!P2 BRA `(.L_x_603) ;  /* 0x0000000800c4a947 */ /* 0x000fee0003800000 */
[----:B------:R-:W-:Y:S01]  /*2d30*/  IMAD R63, R34, -0x40, R36 ;  /* 0xffffffc0223f7824 */ /* 0x000fe200078e0224 */
[----:B------:R-:W-:Y:S01]  /*2d40*/  BSSY B1, `(.L_x_604) ;  /* 0x000001e000017945 */ /* 0x000fe20003800000 */
[----:B------:R-:W-:Y:S02]  /*2d50*/  CS2R R8, SRZ ;  /* 0x0000000000087805 */ /* 0x000fe4000001ff00 */
[----:B------:R-:W-:Y:S02]  /*2d60*/  CS2R R26, SRZ ;  /* 0x00000000001a7805 */ /* 0x000fe4000001ff00 */
[----:B------:R-:W-:Y:S02]  /*2d70*/  CS2R R24, SRZ ;  /* 0x0000000000187805 */ /* 0x000fe4000001ff00 */
[----:B------:R-:W-:Y:S02]  /*2d80*/  VIMNMX R63, R63, 0x40, PT ;  /* 0x000000403f3f7848 */ /* 0x000fe40003fe0100 */
[----:B------:R-:W-:-:S02]  /*2d90*/  CS2R R56, SRZ ;  /* 0x0000000000387805 */ /* 0x000fc4000001ff00 */
[----:B------:R-:W-:-:S13]  /*2da0*/  ISETP.GE.AND P2, PT, R186, R63, PT ;  /* 0x0000003fba00720c */ /* 0x000fda0003f46270 */
[----:B------:R-:W-:Y:S05]  /*2db0*/  @P2 BRA `(.L_x_605) ;  /* 0x0000000000582947 */ /* 0x000fea0003800000 */
[----:B------:R-:W-:Y:S01]  /*2dc0*/  IMAD R6, R41, R34, RZ ;  /* 0x0000002229067224 */ /* 0x000fe200078e02ff */
[----:B------:R-:W-:Y:S01]  /*2dd0*/  IADD3 R8, P3, R20, R4, RZ ;  /* 0x0000000414087210 */ /* 0x000fe20007f7e0ff */
[----:B------:R-:W-:Y:S01]  /*2de0*/  IMAD.MOV.U32 R4, RZ, RZ, R30 ;  /* 0x000000ffff047224 */ /* 0x000fe200078e001e */
[----:B------:R-:W-:Y:S01]  /*2df0*/  ULDC.64 UR6, c[0x0][0x400] ;  /* 0x0001000000067ab9 */ /* 0x000fe20000000a00 */
[----:B------:R-:W-:Y:S01]  /*2e00*/  IMAD.MOV.U32 R5, RZ, RZ, R50 ;  /* 0x000000ffff057224 */ /* 0x000fe200078e0032 */
[----:B------:R-:W-:Y:S01]  /*2e10*/  ULDC.64 UR4, c[0x0][0x3e8] ;  /* 0x0000fa0000047ab9 */ /* 0x000fe20000000a00 */
[-C--:B------:R-:W-:Y:S02]  /*2e20*/  IMAD R11, R12, R43.reuse, R6 ;  /* 0x0000002b0c0b7224 */ /* 0x080fe400078e0206 */
[----:B------:R-:W-:-:S04]  /*2e30*/  IMAD.WIDE.U32 R6, R34, R43, R4 ;  /* 0x0000002b22067225 */ /* 0x000fc800078e0004 */
[----:B------:R-:W-:Y:S01]  /*2e40*/  IMAD.X R9, R10, 0x1, R48, P3 ;  /* 0x000000010a097824 */ /* 0x000fe200018e0630 */
[----:B------:R-:W-:Y:S01]  /*2e50*/  LEA R4, P3, R6, UR6, 0x1 ;  /* 0x0000000606047c11 */ /* 0x000fe2000f8608ff */
[----:B------:R-:W-:-:S05]  /*2e60*/  IMAD.IADD R5, R7, 0x1, R11 ;  /* 0x0000000107057824 */ /* 0x000fca00078e020b */
[----:B------:R-:W-:Y:S02]  /*2e70*/  LEA.HI.X R5, R6, UR7, R5, 0x1, P3 ;  /* 0x0000000706057c11 */ /* 0x000fe400098f0c05 */
[----:B------:R-:W-:-:S04]  /*2e80*/  LEA R6, P3, R8, UR4, 0x1 ;  /* 0x0000000408067c11 */ /* 0x000fc8000f8608ff */
[----:B------:R-:W-:Y:S02]  /*2e90*/  LEA.HI.X R7, R8, UR5, R9, 0x1, P3 ;  /* 0x0000000508077c11 */ /* 0x000fe400098f0c09 */
[----:B------:R-:W-:Y:S02]  /*2ea0*/  ISETP.GE.AND P3, PT, R188, R68, PT ;  /* 0x00000044bc00720c */ /* 0x000fe40003f66270 */
[----:B------:R-:W-:Y:S02]  /*2eb0*/  CS2R R8, SRZ ;  /* 0x0000000000087805 */ /* 0x000fe4000001ff00 */
[----:B------:R-:W-:-:S09]  /*2ec0*/  CS2R R24, SRZ ;  /* 0x0000000000187805 */ /* 0x000fd2000001ff00 */
[----:B------:R0:W5:Y:S04]  /*2ed0*/  @!P3 LDG.E.64 R26, desc[UR42][R6.64] ;  /* 0x0000002a061ab981 */ /* 0x000168000c1e1b00 */
[----:B------:R0:W5:Y:S01]  /*2ee0*/  @!P3 LDG.E.64 R56, desc[UR42][R4.64] ;  /* 0x0000002a0438b981 */ /* 0x000162000c1e1b00 */
[----:B------:R-:W-:-:S13]  /*2ef0*/  ISETP.GE.AND P3, PT, R194, R68, PT ;  /* 0x00000044c200720c */ /* 0x000fda0003f66270 */
[----:B------:R0:W5:Y:S04]  /*2f00*/  @!P3 LDG.E.64 R8, desc[UR42][R6.64+0x20] ;  /* 0x0000202a0608b981 */ /* 0x000168000c1e1b00 */
[----:B------:R0:W5:Y:S02]  /*2f10*/  @!P3 LDG.E.64 R24, desc[UR42][R4.64+0x20] ;  /* 0x0000202a0418b981 */ /* 0x000164000c1e1b00 */
.L_x_605:
[----:B------:R-:W-:Y:S05]  /*2f20*/  BSYNC B1 ;  /* 0x0000000000017941 */ /* 0x000fea0003800000 */
.L_x_604:
[----:B------:R-:W-:Y:S01]  /*2f30*/  UISETP.NE.AND UP0, UPT, UR37, 0x3, UPT ;  /* 0x000000032500788c */ /* 0x000fe2000bf05270 */
[----:B0----5:R-:W-:Y:S02]  /*2f40*/  IMAD.MOV.U32 R4, RZ, RZ, R8 ;  /* 0x000000ffff047224 */ /* 0x021fe400078e0008 */
[----:B------:R-:W-:Y:S02]  /*2f50*/  IMAD.MOV.U32 R5, RZ, RZ, R9 ;  /* 0x000000ffff057224 */ /* 0x000fe400078e0009 */
[----:B------:R-:W-:Y:S01]  /*2f60*/  IMAD.MOV.U32 R6, RZ, RZ, R26 ;  /* 0x000000ffff067224 */ /* 0x000fe200078e001a */
[----:B------:R-:W-:Y:S01]  /*2f70*/  PLOP3.LUT P3, PT, PT, PT, UP0, 0x80, 0x0 ;  /* 0x000000000000781c */ /* 0x000fe20003f6f008 */
[----:B------:R-:W-:Y:S01]  /*2f80*/  IMAD.MOV.U32 R7, RZ, RZ, R57 ;  /* 0x000000ffff077224 */ /* 0x000fe200078e0039 */
[----:B------:R-:W-:Y:S01]  /*2f90*/  PRMT R71, R5, 0x5410, R4 ;  /* 0x0000541005477816 */ /* 0x000fe20000000004 */
[----:B------:R-:W-:Y:S02]  /*2fa0*/  IMAD.MOV.U32 R4, RZ, RZ, R27 ;  /* 0x000000ffff047224 */ /* 0x000fe400078e001b */
[----:B------:R-:W-:Y:S01]  /*2fb0*/  IMAD.MOV.U32 R5, RZ, RZ, R25 ;  /* 0x000000ffff057224 */ /* 0x000fe200078e0019 */
[----:B------:R-:W-:-:S02]  /*2fc0*/  PRMT R74, R74, 0x5410, R7 ;  /* 0x000054104a4a7816 */ /* 0x000fc40000000007 */
[----:B------:R-:W-:Y:S01]  /*2fd0*/  PRMT R70, R4, 0x5410, R6 ;  /* 0x0000541004467816 */ /* 0x000fe20000000006 */
[----:B------:R-:W-:Y:S01]  /*2fe0*/  IMAD.MOV.U32 R4, RZ, RZ, R24 ;  /* 0x000000ffff047224 */ /* 0x000fe200078e0018 */
[----:B------:R-:W-:Y:S01]  /*2ff0*/  PRMT R73, R73, 0x5410, R5 ;  /* 0x0000541049497816 */ /* 0x000fe20000000005 */
[----:B------:R-:W-:-:S05]  /*3000*/  IMAD.MOV.U32 R6, RZ, RZ, R56 ;  /* 0x000000ffff067224 */ /* 0x000fca00078e0038 */
[----:B------:R-:W-:Y:S01]  /*3010*/  PRMT R72, R6, 0x5410, R4 ;  /* 0x0000541006487816 */ /* 0x000fe20000000004 */
[----:B------:R-:W-:Y:S06]  /*3020*/  @!P3 BRA `(.L_x_606) ;  /* 0x000000000004b947 */ /* 0x000fec0003800000 */
[----:B------:R-:W-:Y:S01]  /*3030*/  BPT.TRAP 0x1 ;  /* 0x000000040000795c */ /* 0x000fe20000300000 */
.L_x_606:
[----:B------:R-:W-:Y:S01]  /*3040*/  IMAD R58, R23, 0x8, R2 ;  /* 0x00000008173a7824 */ /* 0x000fe200078e0202 */
[----:B------:R-:W-:Y:S01]  /*3050*/  SHF.L.U32 R65, R187, 0x1f, RZ ;  /* 0x0000001fbb417819 */ /* 0x000fe200000006ff */
[----:B------:R-:W-:Y:S03]  /*3060*/  BSSY B1, `(.L_x_607) ;  /* 0x0000003000017945 */ /* 0x000fe60003800000 */
[----:B------:R-:W0:Y:S02]  /*3070*/  SYNCS.PHASECHK.TRANS64.TRYWAIT P4, [R58+URZ+0x28c90], R65 ;  /* 0x028c90413a0075a7 */ /* 0x000e24000808017f */
[----:B0-----:R-:W-:Y:S05]  /*3080*/  @!P4 BRA `(.L_x_608) ;  /* 0x0000017000ecc947 */ /* 0x001fea0003800000 */
.L_x_856:
[----:B------:R-:W-:Y:S05]  /*3090*/  BSYNC B1 ;  /* 0x0000000000017941 */ /* 0x000fea0003800000 */
.L_x_607:
[----:B------:R-:W-:-:S03]  /*30a0*/  UMOV UR4, 0xffffffff ;  /* 0xffffffff00047882 */ /* 0x000fc60000000000 */
[----:B------:R-:W-:Y:S05]  /*30b0*/  BRA.DIV UR4, `(.L_x_609) ;  /* 0x0000017204f47947 */ /* 0x000fea000b800000 */
[----:B------:R1:W2:Y:S04]  /*30c0*/  SHFL.IDX PT, R69, R13, RZ, 0x1c1f ;  /* 0x001c1fff0d457589 */ /* 0x0002a800000e0000 */
[----:B------:R1:W3:Y:S02]  /*30d0*/  SHFL.IDX PT, R14, R67, RZ, 0x1c1f ;  /* 0x001c1fff430e7589 */ /* 0x0002e400000e0000 */
.L_x_860:
[----:B------:R-:W-:Y:S05]  /*30e0*/  @P2 BRA `(.L_x_610) ;  /* 0x0000001400782947 */ /* 0x000fea0003800000 */
[----:B------:R-:W-:Y:S04]  /*30f0*/  BSSY B1, `(.L_x_611) ;  /* 0x0000037000017945 */ /* 0x000fe80003800000 */
[----:B------:R-:W-:Y:S05]  /*3100*/  @P0 BRA `(.L_x_612) ;  /* 0x0000000000d40947 */ /* 0x000fea0003800000 */
[----:B------:R4:W0:Y:S01]  /*3110*/  LDS.128 R4, [R66+0x22400] ;  /* 0x0224000042047984 */ /* 0x0008220000000c00 */
[C---:B---3--:R-:W-:Y:S01]  /*3120*/  LEA R10, P2, R16.reuse, R14, 0x1 ;  /* 0x0000000e100a7211 */ /* 0x048fe200078408ff */
[----:B------:R-:W-:Y:S03]  /*3130*/  BSSY B2, `(.L_x_613) ;  /* 0x0000031000027945 */ /* 0x000fe60003800000 */
[----:B--2---:R-:W-:Y:S02]  /*3140*/  LEA.HI.X R11, R16, R69, R17, 0x1, P2 ;  /* 0x00000045100b7211 */ /* 0x004fe400010f0c11 */
[----:B------:R-:W-:-:S13]  /*3150*/  ISETP.GE.AND P2, PT, R188, R68, PT ;  /* 0x00000044bc00720c */ /* 0x000fda0003f46270 */
[----:B----4-:R-:W-:Y:S05]  /*3160*/  @P2 BRA `(.L_x_614) ;  /* 0x0000000000b42947 */ /* 0x010fea0003800000 */
[----:B-1----:R-:W-:Y:S02]  /*3170*/  SHF.R.U64 R13, R56, 0x10, R57 ;  /* 0x00000010380d7819 */ /* 0x002fe40000001239 */
[----:B------:R-:W-:Y:S01]  /*3180*/  SHF.R.U64 R12, R26, 0x10, R27 ;  /* 0x000000101a0c7819 */ /* 0x000fe2000000121b */
[----:B0-----:R-:W-:Y:S01]  /*3190*/  IMAD.U32 R26, R5, 0x10000, RZ ;  /* 0x00010000051a7824 */ /* 0x001fe200078e00ff */
[----:B------:R-:W-:Y:S02]  /*31a0*/  PRMT R13, R72, 0x5410, R13 ;  /* 0x00005410480d7816 */ /* 0x000fe4000000000d */
[----:B------:R-:W-:Y:S02]  /*31b0*/  SHF.R.U32.HI R15, RZ, 0x10, R27 ;  /* 0x00000010ff0f7819 */ /* 0x000fe4000001161b */
[----:B------:R-:W-:Y:S02]  /*31c0*/  SHF.R.U32.HI R66, RZ, 0x10, R57 ;  /* 0x00000010ff427819 */ /* 0x000fe40000011639 */
[----:B------:R-:W-:-:S02]  /*31d0*/  PRMT R12, R70, 0x5432, R12 ;  /* 0x00005432460c7816 */ /* 0x000fc4000000000c */
[----:B------:R-:W-:Y:S02]  /*31e0*/  LOP3.LUT R27, R5, 0xffff0000, RZ, 0xc0, !PT ;  /* 0xffff0000051b7812 */ /* 0x000fe400078ec0ff */
[C---:B------:R-:W-:Y:S01]  /*31f0*/  LOP3.LUT R57, R13.reuse, 0xffff0000, RZ, 0xc0, !PT ;  /* 0xffff00000d397812 */ /* 0x040fe200078ec0ff */
[----:B------:R-:W-:Y:S01]  /*3200*/  IMAD.U32 R13, R13, 0x10000, RZ ;  /* 0x000100000d0d7824 */ /* 0x000fe200078e00ff */
[C---:B------:R-:W-:Y:S01]  /*3210*/  LOP3.LUT R56, R12.reuse, 0xffff0000, RZ, 0xc0, !PT ;  /* 0xffff00000c387812 */ /* 0x040fe200078ec0ff */
[----:B------:R-:W-:Y:S01]  /*3220*/  IMAD.U32 R12, R12, 0x10000, RZ ;  /* 0x000100000c0c7824 */ /* 0x000fe200078e00ff */
[----:B------:R-:W-:Y:S01]  /*3230*/  PRMT R66, R74, 0x5432, R66 ;  /* 0x000054324a427816 */ /* 0x000fe20000000042 */
[C---:B------:R-:W-:Y:S01]  /*3240*/  FMUL.FTZ R5, R27.reuse, R57 ;  /* 0x000000391b057220 */ /* 0x040fe20000410000 */
[----:B------:R-:W-:Y:S01]  /*3250*/  PRMT R15, R70, 0x5410, R15 ;  /* 0x00005410460f7816 */ /* 0x000fe2000000000f */
[----:B------:R-:W-:Y:S01]  /*3260*/  FMUL.FTZ R70, R27, R56 ;  /* 0x000000381b467220 */ /* 0x000fe20000410000 */
[----:B------:R-:W-:-:S02]  /*3270*/  IMAD.U32 R27, R6, 0x10000, RZ ;  /* 0x00010000061b7824 */ /* 0x000fc400078e00ff */
[----:B------:R-:W-:Y:S01]  /*3280*/  FFMA.FTZ R5, R26, R56, -R5 ;  /* 0x000000381a057223 */ /* 0x000fe20000010805 */
[----:B------:R-:W-:Y:S01]  /*3290*/  LOP3.LUT R56, R6, 0xffff0000, RZ, 0xc0, !PT ;  /* 0xffff000006387812 */ /* 0x000fe200078ec0ff */
[----:B------:R-:W-:Y:S02]  /*32a0*/  IMAD.U32 R67, R66, 0x10000, RZ ;  /* 0x0001000042437824 */ /* 0x000fe400078e00ff */
[----:B------:R-:W-:Y:S01]  /*32b0*/  FFMA.FTZ R26, R26, R57, R70 ;  /* 0x000000391a1a7223 */ /* 0x000fe20000010046 */
[C---:B------:R-:W-:Y:S01]  /*32c0*/  IMAD.U32 R57, R15.reuse, 0x10000, RZ ;  /* 0x000100000f397824 */ /* 0x040fe200078e00ff */
[----:B------:R-:W-:Y:S01]  /*32d0*/  LOP3.LUT R66, R66, 0xffff0000, RZ, 0xc0, !PT ;  /* 0xffff000042427812 */ /* 0x000fe200078ec0ff */
[C---:B------:R-:W-:Y:S01]  /*32e0*/  FMUL.FTZ R6, R56.reuse, R67 ;  /* 0x0000004338067220 */ /* 0x040fe20000410000 */
[----:B------:R-:W-:Y:S01]  /*32f0*/  LOP3.LUT R15, R15, 0xffff0000, RZ, 0xc0, !PT ;  /* 0xffff00000f0f7812 */ /* 0x000fe200078ec0ff */
[----:B------:R-:W-:Y:S01]  /*3300*/  FMUL.FTZ R56, R56, R57 ;  /* 0x0000003938387220 */ /* 0x000fe20000410000 */
[----:B------:R-:W-:Y:S01]  /*3310*/  F2FP.BF16.F32.PACK_AB R5, R26, R5 ;  /* 0x000000051a05723e */ /* 0x000fe200000010ff */
[----:B------:R-:W-:Y:S01]  /*3320*/  FFMA.FTZ R6, R27, R57, -R6 ;  /* 0x000000391b067223 */ /* 0x000fe20000010806 */
[----:B------:R-:W-:Y:S01]  /*3330*/  LOP3.LUT R57, R7, 0xffff0000, RZ, 0xc0, !PT ;  /* 0xffff000007397812 */ /* 0x000fe200078ec0ff */
[----:B------:R-:W-:Y:S01]  /*3340*/  FFMA.FTZ R27, R27, R67, R56 ;  /* 0x000000431b1b7223 */ /* 0x000fe20000010038 */
[----:B------:R-:W-:-:S02]  /*3350*/  IMAD.U32 R56, R7, 0x10000, RZ ;  /* 0x0001000007387824 */ /* 0x000fc400078e00ff */
[C---:B------:R-:W-:Y:S01]  /*3360*/  IMAD.U32 R7, R4.reuse, 0x10000, RZ ;  /* 0x0001000004077824 */ /* 0x040fe200078e00ff */
[----:B------:R-:W-:Y:S01]  /*3370*/  LOP3.LUT R4, R4, 0xffff0000, RZ, 0xc0, !PT ;  /* 0xffff000004047812 */ /* 0x000fe200078ec0ff */
[C---:B------:R-:W-:Y:S01]  /*3380*/  FMUL.FTZ R67, R57.reuse, R66 ;  /* 0x0000004239437220 */ /* 0x040fe20000410000 */
[-C--:B------:R-:W-:Y:S01]  /*3390*/  FMUL.FTZ R57, R57, R15.reuse ;  /* 0x0000000f39397220 */ /* 0x080fe20000410000 */
[----:B------:R-:W-:Y:S02]  /*33a0*/  F2FP.BF16.F32.PACK_AB R6, R27, R6 ;  /* 0x000000061b06723e */ /* 0x000fe400000010ff */
[----:B------:R-:W-:Y:S01]  /*33b0*/  FFMA.FTZ R67, R56, R15, -R67 ;  /* 0x0000000f38437223 */ /* 0x000fe20000010843 */
[CC--:B------:R-:W-:Y:S01]  /*33c0*/  FMUL.FTZ R70, R4.reuse, R13.reuse ;  /* 0x0000000d04467220 */ /* 0x0c0fe20000410000 */
[----:B------:R-:W-:Y:S01]  /*33d0*/  FMUL.FTZ R4, R4, R12 ;  /* 0x0000000c04047220 */ /* 0x000fe20000410000 */
[----:B------:R-:W-:Y:S02]  /*33e0*/  FFMA.FTZ R56, R56, R66, R57 ;  /* 0x0000004238387223 */ /* 0x000fe40000010039 */
[C---:B------:R-:W-:Y:S01]  /*33f0*/  FFMA.FTZ R70, R7.reuse, R12, -R70 ;  /* 0x0000000c07467223 */ /* 0x040fe20000010846 */
[----:B------:R-:W-:-:S02]  /*3400*/  FFMA.FTZ R7, R7, R13, R4 ;  /* 0x0000000d07077223 */ /* 0x000fc40000010004 */
[----:B------:R-:W-:-:S03]  /*3410*/  F2FP.BF16.F32.PACK_AB R56, R56, R67 ;  /* 0x000000433838723e */ /* 0x000fc600000010ff */
[----:B------:R-:W-:Y:S02]  /*3420*/  F2FP.BF16.F32.PACK_AB R4, R7, R70 ;  /* 0x000000460704723e */ /* 0x000fe400000010ff */
[----:B------:R-:W-:-:S07]  /*3430*/  IMAD.MOV.U32 R7, RZ, RZ, R56 ;  /* 0x000000ffff077224 */ /* 0x000fce00078e0038 */
.L_x_614:
[----:B------:R-:W-:Y:S05]  /*3440*/  BSYNC B2 ;  /* 0x0000000000027941 */ /* 0x000fea0003800000 */
.L_x_613:
[----:B0-----:R4:W-:Y:S02]  /*3450*/  ST.E.128 desc[UR42][R10.64], R4 ;  /* 0x000000040a007985 */ /* 0x0019e4000c101d2a */
.L_x_612:
[----:B------:R-:W-:Y:S05]  /*3460*/  BSYNC B1 ;  /* 0x0000000000017941 */ /* 0x000fea0003800000 */
.L_x_611:
[----:B------:R-:W-:-:S13]  /*3470*/  LOP3.LUT P2, RZ, R18, 0x2, RZ, 0xc0, !PT ;  /* 0x0000000212ff7812 */ /* 0x000fda000784c0ff */
[----:B------:R-:W-:Y:S05]  /*3480*/  @P2 BRA `(.L_x_610) ;  /* 0x0000001000902947 */ /* 0x000fea0003800000 */
[----:B----4-:R-:W-:Y:S01]  /*3490*/  IMAD.MOV.U32 R5, RZ, RZ, 0x20 ;  /* 0x00000020ff057424 */ /* 0x010fe200078e00ff */
[----:B------:R-:W-:Y:S01]  /*34a0*/  LOP3.LUT P2, RZ, R191, 0x4, RZ, 0xc0, !PT ;  /* 0x00000004bfff7812 */ /* 0x000fe2000784c0ff */
[----:B------:R-:W-:Y:S03]  /*34b0*/  BSSY B1, `(.L_x_615) ;  /* 0x0000036000017945 */ /* 0x000fe60003800000 */
[----:B------:R-:W-:Y:S02]  /*34c0*/  SEL R5, R5, 0xffffffe0, !P2 ;  /* 0xffffffe005057807 */ /* 0x000fe40005000000 */
[C---:B---3--:R-:W-:Y:S02]  /*34d0*/  LEA R10, P2, R22.reuse, R14, 0x1 ;  /* 0x0000000e160a7211 */ /* 0x048fe400078408ff */
[----:B------:R-:W-:Y:S02]  /*34e0*/  IADD3 R5, R5, R46, R64 ;  /* 0x0000002e05057210 */ /* 0x000fe40007ffe040 */
[----:B--2---:R-:W-:-:S02]  /*34f0*/  LEA.HI.X R11, R22, R69, R193, 0x1, P2 ;  /* 0x00000045160b7211 */ /* 0x004fc400010f0cc1 */
[----:B------:R-:W-:Y:S01]  /*3500*/  ISETP.GE.AND P2, PT, R194, R68, PT ;  /* 0x00000044c200720c */ /* 0x000fe20003f46270 */
[----:B------:R-:W-:-:S06]  /*3510*/  IMAD R4, R5, 0x2, R2 ;  /* 0x0000000205047824 */ /* 0x000fcc00078e0202 */
[----:B------:R-:W2:Y:S06]  /*3520*/  LDS.128 R4, [R4+0x22400] ;  /* 0x0224000004047984 */ /* 0x000eac0000000c00 */
[----:B------:R-:W-:Y:S05]  /*3530*/  @P2 BRA `(.L_x_616) ;  /* 0x0000000000b42947 */ /* 0x000fea0003800000 */
[----:B------:R-:W-:Y:S02]  /*3540*/  SHF.R.U64 R12, R24, 0x10, R25 ;  /* 0x00000010180c7819 */ /* 0x000fe40000001219 */
[----:B------:R-:W-:Y:S02]  /*3550*/  SHF.R.U64 R14, R8, 0x10, R9 ;  /* 0x00000010080e7819 */ /* 0x000fe40000001209 */
[----:B------:R-:W-:Y:S02]  /*3560*/  SHF.R.U32.HI R56, RZ, 0x10, R25 ;  /* 0x00000010ff387819 */ /* 0x000fe40000011619 */
[----:B------:R-:W-:Y:S01]  /*3570*/  SHF.R.U32.HI R15, RZ, 0x10, R9 ;  /* 0x00000010ff0f7819 */ /* 0x000fe20000011609 */
[----:B--2---:R-:W-:Y:S01]  /*3580*/  IMAD.U32 R9, R6, 0x10000, RZ ;  /* 0x0001000006097824 */ /* 0x004fe200078e00ff */
[----:B------:R-:W-:Y:S02]  /*3590*/  PRMT R25, R72, 0x5432, R12 ;  /* 0x0000543248197816 */ /* 0x000fe4000000000c */
[----:B------:R-:W-:-:S02]  /*35a0*/  PRMT R14, R71, 0x5432, R14 ;  /* 0x00005432470e7816 */ /* 0x000fc4000000000e */
[----:B------:R-:W-:Y:S02]  /*35b0*/  PRMT R24, R71, 0x5410, R15 ;  /* 0x0000541047187816 */ /* 0x000fe4000000000f */
[----:B------:R-:W-:Y:S02]  /*35c0*/  LOP3.LUT R12, R5, 0xffff0000, RZ, 0xc0, !PT ;  /* 0xffff0000050c7812 */ /* 0x000fe400078ec0ff */
[C---:B------:R-:W-:Y:S01]  /*35d0*/  LOP3.LUT R27, R25.reuse, 0xffff0000, RZ, 0xc0, !PT ;  /* 0xffff0000191b7812 */ /* 0x040fe200078ec0ff */
[----:B------:R-:W-:Y:S01]  /*35e0*/  IMAD.U32 R26, R24, 0x10000, RZ ;  /* 0x00010000181a7824 */ /* 0x000fe200078e00ff */
[----:B------:R-:W-:Y:S01]  /*35f0*/  LOP3.LUT R15, R14, 0xffff0000, RZ, 0xc0, !PT ;  /* 0xffff00000e0f7812 */ /* 0x000fe200078ec0ff */
[----:B------:R-:W-:Y:S01]  /*3600*/  IMAD.U32 R25, R25, 0x10000, RZ ;  /* 0x0001000019197824 */ /* 0x000fe200078e00ff */
[----:B------:R-:W-:Y:S01]  /*3610*/  PRMT R56, R73, 0x5432, R56 ;  /* 0x0000543249387816 */ /* 0x000fe20000000038 */
[----:B------:R-:W-:Y:S01]  /*3620*/  FMUL.FTZ R66, R12, R27 ;  /* 0x0000001b0c427220 */ /* 0x000fe20000410000 */
[----:B-1----:R-:W-:Y:S01]  /*3630*/  LOP3.LUT R13, R6, 0xffff0000, RZ, 0xc0, !PT ;  /* 0xffff0000060d7812 */ /* 0x002fe200078ec0ff */
[C---:B------:R-:W-:Y:S01]  /*3640*/  IMAD.U32 R6, R7.reuse, 0x10000, RZ ;  /* 0x0001000007067824 */ /* 0x040fe200078e00ff */
[----:B------:R-:W-:Y:S01]  /*3650*/  LOP3.LUT R8, R7, 0xffff0000, RZ, 0xc0, !PT ;  /* 0xffff000007087812 */ /* 0x000fe200078ec0ff */
[----:B------:R-:W-:-:S02]  /*3660*/  IMAD.U32 R7, R5, 0x10000, RZ ;  /* 0x0001000005077824 */ /* 0x000fc400078e00ff */
[-C--:B------:R-:W-:Y:S01]  /*3670*/  FMUL.FTZ R12, R12, R15.reuse ;  /* 0x0000000f0c0c7220 */ /* 0x080fe20000410000 */
[----:B------:R-:W-:Y:S02]  /*3680*/  IMAD.U32 R64, R56, 0x10000, RZ ;  /* 0x0001000038407824 */ /* 0x000fe400078e00ff */
[C---:B------:R-:W-:Y:S01]  /*3690*/  FFMA.FTZ R66, R7.reuse, R15, -R66 ;  /* 0x0000000f07427223 */ /* 0x040fe20000010842 */
[----:B------:R-:W-:Y:S01]  /*36a0*/  FFMA.FTZ R27, R7, R27, R12 ;  /* 0x0000001b071b7223 */ /* 0x000fe2000001000c */
[C---:B------:R-:W-:Y:S01]  /*36b0*/  FMUL.FTZ R68, R13.reuse, R64 ;  /* 0x000000400d447220 */ /* 0x040fe20000410000 */
[-C--:B------:R-:W-:Y:S01]  /*36c0*/  FMUL.FTZ R12, R13, R26.reuse ;  /* 0x0000001a0d0c7220 */ /* 0x080fe20000410000 */
[----:B------:R-:W-:Y:S01]  /*36d0*/  IMAD.U32 R5, R4, 0x10000, RZ ;  /* 0x0001000004057824 */ /* 0x000fe200078e00ff */
[----:B------:R-:W-:Y:S01]  /*36e0*/  LOP3.LUT R13, R56, 0xffff0000, RZ, 0xc0, !PT ;  /* 0xffff0000380d7812 */ /* 0x000fe200078ec0ff */
[C---:B------:R-:W-:Y:S01]  /*36f0*/  FFMA.FTZ R68, R9.reuse, R26, -R68 ;  /* 0x0000001a09447223 */ /* 0x040fe20000010844 */
[----:B------:R-:W-:Y:S01]  /*3700*/  LOP3.LUT R7, R24, 0xffff0000, RZ, 0xc0, !PT ;  /* 0xffff000018077812 */ /* 0x000fe200078ec0ff */
[----:B------:R-:W-:Y:S01]  /*3710*/  IMAD.U32 R14, R14, 0x10000, RZ ;  /* 0x000100000e0e7824 */ /* 0x000fe200078e00ff */
[----:B------:R-:W-:Y:S01]  /*3720*/  LOP3.LUT R4, R4, 0xffff0000, RZ, 0xc0, !PT ;  /* 0xffff000004047812 */ /* 0x000fe200078ec0ff */
[----:B------:R-:W-:Y:S01]  /*3730*/  FFMA.FTZ R9, R9, R64, R12 ;  /* 0x0000004009097223 */ /* 0x000fe2000001000c */
[C---:B------:R-:W-:Y:S01]  /*3740*/  FMUL.FTZ R15, R8.reuse, R13 ;  /* 0x0000000d080f7220 */ /* 0x040fe20000410000 */
[----:B------:R-:W-:Y:S01]  /*3750*/  FMUL.FTZ R12, R8, R7 ;  /* 0x00000007080c7220 */ /* 0x000fe20000410000 */
[----:B------:R-:W-:Y:S01]  /*3760*/  F2FP.BF16.F32.PACK_AB R27, R27, R66 ;  /* 0x000000421b1b723e */ /* 0x000fe200000010ff */
[C---:B------:R-:W-:Y:S01]  /*3770*/  FMUL.FTZ R8, R4.reuse, R25 ;  /* 0x0000001904087220 */ /* 0x040fe20000410000 */
[-C--:B------:R-:W-:Y:S01]  /*3780*/  FMUL.FTZ R4, R4, R14.reuse ;  /* 0x0000000e04047220 */ /* 0x080fe20000410000 */
[C---:B------:R-:W-:Y:S01]  /*3790*/  FFMA.FTZ R15, R6.reuse, R7, -R15 ;  /* 0x00000007060f7223 */ /* 0x040fe2000001080f */
[----:B------:R-:W-:Y:S01]  /*37a0*/  FFMA.FTZ R12, R6, R13, R12 ;  /* 0x0000000d060c7223 */ /* 0x000fe2000001000c */
[C---:B------:R-:W-:Y:S01]  /*37b0*/  FFMA.FTZ R8, R5.reuse, R14, -R8 ;  /* 0x0000000e05087223 */ /* 0x040fe20000010808 */
[----:B------:R-:W-:Y:S01]  /*37c0*/  FFMA.FTZ R5, R5, R25, R4 ;  /* 0x0000001905057223 */ /* 0x000fe20000010004 */
[----:B------:R-:W-:-:S02]  /*37d0*/  F2FP.BF16.F32.PACK_AB R6, R9, R68 ;  /* 0x000000440906723e */ /* 0x000fc400000010ff */
[----:B------:R-:W-:Y:S02]  /*37e0*/  F2FP.BF16.F32.PACK_AB R7, R12, R15 ;  /* 0x0000000f0c07723e */ /* 0x000fe400000010ff */
[----:B------:R-:W-:Y:S01]  /*37f0*/  F2FP.BF16.F32.PACK_AB R4, R5, R8 ;  /* 0x000000080504723e */ /* 0x000fe200000010ff */
[----:B------:R-:W-:-:S07]  /*3800*/  IMAD.MOV.U32 R5, RZ, RZ, R27 ;  /* 0x000000ffff057224 */ /* 0x000fce00078e001b */
.L_x_616:
[----:B------:R-:W-:Y:S05]  /*3810*/  BSYNC B1 ;  /* 0x0000000000017941 */ /* 0x000fea0003800000 */
.L_x_615:
[----:B--2---:R2:W-:Y:S01]  /*3820*/  ST.E.128 desc[UR42][R10.64], R4 ;  /* 0x000000040a007985 */ /* 0x0045e2000c101d2a */
[----:B------:R-:W-:Y:S05]  /*3830*/  BRA `(.L_x_610) ;  /* 0x0000000c00a47947 */ /* 0x000fea0003800000 */
.L_x_603:
[----:B------:R-:W-:Y:S01]  /*3840*/  IMAD R63, R34, -0x40, R36 ;  /* 0xffffffc0223f7824 */ /* 0x000fe200078e0224 */
[----:B------:R-:W-:-:S04]  /*3850*/  ISETP.GE.AND P2, PT, R16, R68, PT ;  /* 0x000000441000720c */ /* 0x000fc80003f46270 */
[----:B------:R-:W-:-:S04]  /*3860*/  VIMNMX R63, R63, 0x40, PT ;  /* 0x000000403f3f7848 */ /* 0x000fc80003fe0100 */
[----:B------:R-:W-:-:S13]  /*3870*/  ISETP.GE.OR P3, PT, R186, R63, P2 ;  /* 0x0000003fba00720c */ /* 0x000fda0001766670 */
[----:B------:R-:W-:Y:S01]  /*3880*/  @!P3 IADD3 R4, P4, R28, R4, RZ ;  /* 0x000000041c04b210 */ /* 0x000fe20007f9e0ff */
[----:B------:R-:W0:Y:S04]  /*3890*/  @!P3 LDC.64 R8, c[0x0][0x400] ;  /* 0x00010000ff08bb82 */ /* 0x000e280000000a00 */
[----:B------:R-:W-:-:S04]  /*38a0*/  @!P3 IMAD.X R5, R10, 0x1, R49, P4 ;  /* 0x000000010a05b824 */ /* 0x000fc800020e0631 */
[----:B------:R-:W1:Y:S02]  /*38b0*/  @!P3 LDC.64 R10, c[0x0][0x3e8] ;  /* 0x0000fa00ff0abb82 */ /* 0x000e640000000a00 */
[----:B-1----:R-:W-:-:S04]  /*38c0*/  @!P3 LEA R10, P4, R4, R10, 0x1 ;  /* 0x0000000a040ab211 */ /* 0x002fc800078808ff */
[----:B------:R-:W-:Y:S01]  /*38d0*/  @!P3 LEA.HI.X R11, R4, R11, R5, 0x1, P4 ;  /* 0x0000000b040bb211 */ /* 0x000fe200020f0c05 */
[----:B------:R-:W-:Y:S02]  /*38e0*/  @!P3 IMAD R4, R41, R34, RZ ;  /* 0x000000222904b224 */ /* 0x000fe400078e02ff */
[----:B------:R-:W-:Y:S02]  /*38f0*/  @!P3 IMAD.MOV.U32 R5, RZ, RZ, R52 ;  /* 0x000000ffff05b224 */ /* 0x000fe400078e0034 */
[----:B------:R-:W-:Y:S02]  /*3900*/  @!P3 IMAD R7, R12, R43, R4 ;  /* 0x0000002b0c07b224 */ /* 0x000fe400078e0204 */
[----:B------:R-:W-:-:S04]  /*3910*/  @!P3 IMAD.MOV.U32 R4, RZ, RZ, R32 ;  /* 0x000000ffff04b224 */ /* 0x000fc800078e0020 */
[----:B------:R-:W-:-:S04]  /*3920*/  @!P3 IMAD.WIDE.U32 R4, R34, R43, R4 ;  /* 0x0000002b2204b225 */ /* 0x000fc800078e0004 */
[----:B------:R-:W-:Y:S01]  /*3930*/  @!P3 IMAD.IADD R5, R7, 0x1, R5 ;  /* 0x000000010705b824 */ /* 0x000fe200078e0205 */
[C---:B0-----:R-:W-:Y:S02]  /*3940*/  @!P3 LEA R8, P4, R4.reuse, R8, 0x1 ;  /* 0x000000080408b211 */ /* 0x041fe400078808ff */
[----:B------:R-:W-:Y:S02]  /*3950*/  CS2R R6, SRZ ;  /* 0x0000000000067805 */ /* 0x000fe4000001ff00 */
[----:B------:R-:W-:Y:S02]  /*3960*/  @!P3 LEA.HI.X R9, R4, R9, R5, 0x1, P4 ;  /* 0x000000090409b211 */ /* 0x000fe400020f0c05 */
[----:B------:R-:W-:Y:S02]  /*3970*/  CS2R R4, SRZ ;  /* 0x0000000000047805 */ /* 0x000fe4000001ff00 */
[----:B------:R-:W-:Y:S02]  /*3980*/  CS2R R26, SRZ ;  /* 0x00000000001a7805 */ /* 0x000fe4000001ff00 */
[----:B------:R-:W-:-:S02]  /*3990*/  CS2R R24, SRZ ;  /* 0x0000000000187805 */ /* 0x000fc4000001ff00 */
[----:B------:R-:W2:Y:S04]  /*39a0*/  @!P3 LDG.E.128 R4, desc[UR42][R10.64] ;  /* 0x0000002a0a04b981 */ /* 0x000ea8000c1e1d00 */
[----:B------:R-:W3:Y:S01]  /*39b0*/  @!P3 LDG.E.128 R24, desc[UR42][R8.64] ;  /* 0x0000002a0818b981 */ /* 0x000ee2000c1e1d00 */
[----:B------:R-:W-:-:S06]  /*39c0*/  UISETP.NE.AND UP0, UPT, UR37, 0x3, UPT ;  /* 0x000000032500788c */ /* 0x000fcc000bf05270 */
[----:B------:R-:W-:Y:S01]  /*39d0*/  PLOP3.LUT P3, PT, PT, PT, UP0, 0x80, 0x0 ;  /* 0x000000000000781c */ /* 0x000fe20003f6f008 */
[----:B--2---:R-:W-:Y:S02]  /*39e0*/  IMAD.MOV.U32 R12, RZ, RZ, R6 ;  /* 0x000000ffff0c7224 */ /* 0x004fe400078e0006 */
[----:B------:R-:W-:Y:S02]  /*39f0*/  IMAD.MOV.U32 R56, RZ, RZ, R5 ;  /* 0x000000ffff387224 */ /* 0x000fe400078e0005 */
[----:B------:R-:W-:Y:S01]  /*3a00*/  IMAD.MOV.U32 R14, RZ, RZ, R7 ;  /* 0x000000ffff0e7224 */ /* 0x000fe200078e0007 */
[----:B------:R-:W-:Y:S01]  /*3a10*/  PRMT R80, R12, 0x7610, R80 ;  /* 0x000076100c507816 */ /* 0x000fe20000000050 */
[----:B------:R-:W-:Y:S01]  /*3a20*/  IMAD.MOV.U32 R15, RZ, RZ, R4 ;  /* 0x000000ffff0f7224 */ /* 0x000fe200078e0004 */
[----:B------:R-:W-:Y:S01]  /*3a30*/  PRMT R70, R56, 0x7610, R70 ;  /* 0x0000761038467816 */ /* 0x000fe20000000046 */
[----:B---3--:R-:W-:Y:S01]  /*3a40*/  IMAD.MOV.U32 R8, RZ, RZ, R26 ;  /* 0x000000ffff087224 */ /* 0x008fe200078e001a */
[----:B------:R-:W-:Y:S01]  /*3a50*/  PRMT R79, R14, 0x7610, R79 ;  /* 0x000076100e4f7816 */ /* 0x000fe2000000004f */
[----:B------:R-:W-:Y:S01]  /*3a60*/  IMAD.MOV.U32 R9, RZ, RZ, R27 ;  /* 0x000000ffff097224 */ /* 0x000fe200078e001b */
[----:B------:R-:W-:Y:S01]  /*3a70*/  PRMT R81, R15, 0x7610, R81 ;  /* 0x000076100f517816 */ /* 0x000fe20000000051 */
[----:B------:R-:W-:Y:S01]  /*3a80*/  IMAD.MOV.U32 R10, RZ, RZ, R24 ;  /* 0x000000ffff0a7224 */ /* 0x000fe200078e0018 */
[----:B------:R-:W-:Y:S01]  /*3a90*/  PRMT R80, R80, 0x5410, R8 ;  /* 0x0000541050507816 */ /* 0x000fe20000000008 */
[----:B------:R-:W-:-:S03]  /*3aa0*/  IMAD.MOV.U32 R11, RZ, RZ, R25 ;  /* 0x000000ffff0b7224 */ /* 0x000fc600078e0019 */
[----:B------:R-:W-:Y:S02]  /*3ab0*/  PRMT R78, R10, 0x5410, R9 ;  /* 0x000054100a4e7816 */ /* 0x000fe40000000009 */
[----:B------:R-:W-:Y:S01]  /*3ac0*/  PRMT R70, R70, 0x5410, R11 ;  /* 0x0000541046467816 */ /* 0x000fe2000000000b */
[----:B------:R-:W-:Y:S06]  /*3ad0*/  @!P3 BRA `(.L_x_617) ;  /* 0x000000000004b947 */ /* 0x000fec0003800000 */
[----:B------:R-:W-:Y:S01]  /*3ae0*/  BPT.TRAP 0x1 ;  /* 0x000000040000795c */ /* 0x000fe20000300000 */
.L_x_617:
[----:B------:R-:W-:Y:S01]  /*3af0*/  IMAD R58, R23, 0x8, R2 ;  /* 0x00000008173a7824 */ /* 0x000fe200078e0202 */
[----:B------:R-:W-:Y:S01]  /*3b00*/  SHF.L.U32 R65, R187, 0x1f, RZ ;  /* 0x0000001fbb417819 */ /* 0x000fe200000006ff */
[----:B------:R-:W-:Y:S03]  /*3b10*/  BSSY B1, `(.L_x_618) ;  /* 0x0000003000017945 */ /* 0x000fe60003800000 */
[----:B------:R-:W0:Y:S02]  /*3b20*/  SYNCS.PHASECHK.TRANS64.TRYWAIT P4, [R58+URZ+0x28c90], R65 ;  /* 0x028c90413a0075a7 */ /* 0x000e24000808017f */
[----:B0-----:R-:W-:Y:S05]  /*3b30*/  @!P4 BRA `(.L_x_619) ;  /* 0x000001680098c947 */ /* 0x001fea0003800000 */
.L_x_861:
[----:B------:R-:W-:Y:S05]  /*3b40*/  BSYNC B1 ;  /* 0x0000000000017941 */ /* 0x000fea0003800000 */
.L_x_618:
[----:B------:R-:W-:-:S03]  /*3b50*/  UMOV UR4, 0xffffffff ;  /* 0xffffffff00047882 */ /* 0x000fc60000000000 */
[----:B------:R-:W-:Y:S05]  /*3b60*/  BRA.DIV UR4, `(.L_x_620) ;  /* 0x0000016a04a07947 */ /* 0x000fea000b800000 */
[----:B------:R1:W2:Y:S04]  /*3b70*/  SHFL.IDX PT, R66, R13, RZ, 0x1c1f ;  /* 0x001c1fff0d427589 */ /* 0x0002a800000e0000 */
[----:B------:R-:W3:Y:S02]  /*3b80*/  SHFL.IDX PT, R67, R67, RZ, 0x1c1f ;  /* 0x001c1fff43437589 */ /* 0x000ee400000e0000 */
.L_x_865:
[----:B------:R-:W-:-:S13]  /*3b90*/  ISETP.GE.OR P4, PT, R186, R63, P0 ;  /* 0x0000003fba00720c */ /* 0x000fda0000786670 */
[----:B------:R-:W-:Y:S05]  /*3ba0*/  @P4 BRA `(.L_x_610) ;  /* 0x0000000800c84947 */ /* 0x000fea0003800000 */
[----:B------:R-:W4:Y:S01]  /*3bb0*/  LDC R68, c[0x0][0x2f4] ;  /* 0x0000bd00ff447b82 */ /* 0x000f220000000800 */
[----:B------:R-:W-:Y:S01]  /*3bc0*/  LOP3.LUT P5, RZ, R18, 0x1, RZ, 0xc0, !PT ;  /* 0x0000000112ff7812 */ /* 0x000fe200078ac0ff */
[----:B------:R-:W-:Y:S01]  /*3bd0*/  BSSY B1, `(.L_x_621) ;  /* 0x0000072000017945 */ /* 0x000fe20003800000 */
[----:B---3--:R-:W-:-:S04]  /*3be0*/  LEA R56, P4, R51, R67, 0x1 ;  /* 0x0000004333387211 */ /* 0x008fc800078808ff */
[----:B--2---:R-:W-:Y:S01]  /*3bf0*/  LEA.HI.X R57, R51, R66, R54, 0x1, P4 ;  /* 0x0000004233397211 */ /* 0x004fe200020f0c36 */
[----:B----4-:R-:W-:-:S05]  /*3c00*/  IMAD.IADD R8, R68, 0x1, -R45 ;  /* 0x0000000144087824 */ /* 0x010fca00078e0a2d */
[----:B------:R-:W-:-:S04]  /*3c10*/  SEL R8, R45, R8, !P5 ;  /* 0x000000082d087207 */ /* 0x000fc80006800000 */
[----:B------:R-:W-:-:S04]  /*3c20*/  SHF.R.S32.HI R9, RZ, 0x1f, R8 ;  /* 0x0000001fff097819 */ /* 0x000fc80000011408 */
[----:B------:R-:W-:-:S04]  /*3c30*/  LEA.HI R9, R9, R8, RZ, 0x4 ;  /* 0x0000000809097211 */ /* 0x000fc800078f20ff */
[----:B------:R-:W-:-:S04]  /*3c40*/  SHF.R.S32.HI R8, RZ, 0x4, R9 ;  /* 0x00000004ff087819 */ /* 0x000fc80000011409 */
[----:B------:R-:W-:-:S05]  /*3c50*/  LEA.HI.SX32 R8, R37, R8, 0x1d ;  /* 0x0000000825087211 */ /* 0x000fca00078feaff */
[----:B------:R-:W-:-:S05]  /*3c60*/  IMAD.SHL.U32 R69, R8, 0x8, RZ ;  /* 0x0000000808457824 */ /* 0x000fca00078e00ff */
[----:B------:R-:W-:-:S04]  /*3c70*/  LOP3.LUT R9, R40, 0x38, R69, 0xf8, !PT ;  /* 0x0000003828097812 */ /* 0x000fc800078ef845 */
[----:B------:R-:W-:-:S05]  /*3c80*/  LOP3.LUT R9, R9, R42, RZ, 0x3c, !PT ;  /* 0x0000002a09097212 */ /* 0x000fca00078e3cff */
[----:B------:R-:W-:Y:S02]  /*3c90*/  IMAD R11, R198, 0x200, R9 ;  /* 0x00000200c60b7824 */ /* 0x000fe400078e0209 */
[----:B------:R-:W-:Y:S02]  /*3ca0*/  IMAD.IADD R9, R55, 0x1, R64 ;  /* 0x0000000137097824 */ /* 0x000fe400078e0240 */
[----:B------:R-:W-:Y:S02]  /*3cb0*/  IMAD.IADD R11, R64, 0x1, R11 ;  /* 0x00000001400b7824 */ /* 0x000fe400078e020b */
[--C-:B------:R-:W-:Y:S02]  /*3cc0*/  IMAD R9, R9, 0x2, R2.reuse ;  /* 0x0000000209097824 */ /* 0x100fe400078e0202 */
[----:B------:R-:W-:-:S04]  /*3cd0*/  IMAD R12, R11, 0x2, R2 ;  /* 0x000000020b0c7824 */ /* 0x000fc800078e0202 */
[----:B------:R-:W2:Y:S04]  /*3ce0*/  LDS.128 R8, [R9+0x22400] ;  /* 0x0224000009087984 */ /* 0x000ea80000000c00 */
[----:B-1----:R-:W1:Y:S01]  /*3cf0*/  LDS.128 R12, [R12+0x22400] ;  /* 0x022400000c0c7984 */ /* 0x002e620000000c00 */
[----:B------:R-:W-:Y:S05]  /*3d00*/  @P2 BRA `(.L_x_622) ;  /* 0x0000000400782947 */ /* 0x000fea0003800000 */
[----:B------:R-:W-:Y:S01]  /*3d10*/  SHF.R.U32.HI R74, RZ, 0x10, R25 ;  /* 0x00000010ff4a7819 */ /* 0x000fe20000011619 */
[----:B-1----:R-:W-:Y:S01]  /*3d20*/  IMAD.U32 R64, R13, 0x10000, RZ ;  /* 0x000100000d407824 */ /* 0x002fe200078e00ff */
[----:B------:R-:W-:Y:S02]  /*3d30*/  SHF.R.U32.HI R71, RZ, 0x10, R5 ;  /* 0x00000010ff477819 */ /* 0x000fe40000011605 */
[C---:B------:R-:W-:Y:S02]  /*3d40*/  PRMT R74, R70.reuse, 0x5432, R74 ;  /* 0x00005432464a7816 */ /* 0x040fe4000000004a */
[----:B------:R-:W-:Y:S01]  /*3d50*/  PRMT R71, R70, 0x5410, R71 ;  /* 0x0000541046477816 */ /* 0x000fe20000000047 */
[----:B--2---:R-:W-:Y:S01]  /*3d60*/  IMAD.U32 R70, R9, 0x10000, RZ ;  /* 0x0001000009467824 */ /* 0x004fe200078e00ff */
[----:B------:R-:W-:Y:S01]  /*3d70*/  LOP3.LUT R13, R13, 0xffff0000, RZ, 0xc0, !PT ;  /* 0xffff00000d0d7812 */ /* 0x000fe200078ec0ff */
[C---:B------:R-:W-:Y:S01]  /*3d80*/  IMAD.U32 R75, R74.reuse, 0x10000, RZ ;  /* 0x000100004a4b7824 */ /* 0x040fe200078e00ff */
[----:B------:R-:W-:Y:S01]  /*3d90*/  LOP3.LUT R74, R74, 0xffff0000, RZ, 0xc0, !PT ;  /* 0xffff00004a4a7812 */ /* 0x000fe200078ec0ff */
[----:B------:R-:W-:Y:S01]  /*3da0*/  IMAD.U32 R73, R71, 0x10000, RZ ;  /* 0x0001000047497824 */ /* 0x000fe200078e00ff */
[----:B------:R-:W-:Y:S01]  /*3db0*/  LOP3.LUT R9, R9, 0xffff0000, RZ, 0xc0, !PT ;  /* 0xffff000009097812 */ /* 0x000fe200078ec0ff */
[----:B------:R-:W-:Y:S01]  /*3dc0*/  FMUL.FTZ R77, R64, R75 ;  /* 0x0000004b404d7220 */ /* 0x000fe20000410000 */
[----:B------:R-:W-:Y:S01]  /*3dd0*/  SHF.R.U64 R25, R24, 0x10, R25 ;  /* 0x0000001018197819 */ /* 0x000fe20000001219 */
[-C--:B------:R-:W-:Y:S01]  /*3de0*/  FMUL.FTZ R64, R64, R73.reuse ;  /* 0x0000004940407220 */ /* 0x080fe20000410000 */
[----:B------:R-:W-:Y:S01]  /*3df0*/  FMUL.FTZ R76, R13, R74 ;  /* 0x0000004a0d4c7220 */ /* 0x000fe20000410000 */
[C---:B------:R-:W-:Y:S01]  /*3e00*/  FFMA.FTZ R72, R70.reuse, R73, -R77 ;  /* 0x0000004946487223 */ /* 0x040fe2000001084d */
[----:B------:R-:W-:Y:S01]  /*3e10*/  SHF.R.U32.HI R73, RZ, 0x10, R7 ;  /* 0x00000010ff497819 */ /* 0x000fe20000011607 */
[----:B------:R-:W-:Y:S01]  /*3e20*/  FFMA.FTZ R70, R70, R75, R64 ;  /* 0x0000004b46467223 */ /* 0x000fe20000010040 */
[----:B------:R-:W-:-:S02]  /*3e30*/  LOP3.LUT R64, R71, 0xffff0000, RZ, 0xc0, !PT ;  /* 0xffff000047407812 */ /* 0x000fc400078ec0ff */
[----:B------:R-:W-:Y:S02]  /*3e40*/  PRMT R73, R79, 0x5410, R73 ;  /* 0x000054104f497816 */ /* 0x000fe40000000049 */
[----:B------:R-:W-:Y:S01]  /*3e50*/  PRMT R25, R78, 0x5410, R25 ;  /* 0x000054104e197816 */ /* 0x000fe20000000019 */
[-C--:B------:R-:W-:Y:S01]  /*3e60*/  FMUL.FTZ R71, R13, R64.reuse ;  /* 0x000000400d477220 */ /* 0x080fe20000410000 */
[----:B------:R-:W-:Y:S01]  /*3e70*/  FFMA.FTZ R13, R9, R64, -R76 ;  /* 0x00000040090d7223 */ /* 0x000fe2000001084c */
[C---:B------:R-:W-:Y:S01]  /*3e80*/  IMAD.U32 R75, R73.reuse, 0x10000, RZ ;  /* 0x00010000494b7824 */ /* 0x040fe200078e00ff */
[----:B------:R-:W-:Y:S01]  /*3e90*/  LOP3.LUT R73, R73, 0xffff0000, RZ, 0xc0, !PT ;  /* 0xffff000049497812 */ /* 0x000fe200078ec0ff */
[----:B------:R-:W-:Y:S01]  /*3ea0*/  FFMA.FTZ R9, R9, R74, R71 ;  /* 0x0000004a09097223 */ /* 0x000fe20000010047 */
[--C-:B------:R-:W-:Y:S01]  /*3eb0*/  SHF.R.U32.HI R74, RZ, 0x10, R27.reuse ;  /* 0x00000010ff4a7819 */ /* 0x100fe2000001161b */
[----:B------:R-:W-:Y:S01]  /*3ec0*/  IMAD.U32 R71, R15, 0x10000, RZ ;  /* 0x000100000f477824 */ /* 0x000fe200078e00ff */
[----:B------:R-:W-:Y:S01]  /*3ed0*/  SHF.R.U64 R26, R26, 0x10, R27 ;  /* 0x000000101a1a7819 */ /* 0x000fe2000000121b */
[----:B------:R-:W-:Y:S01]  /*3ee0*/  IMAD.U32 R64, R11, 0x10000, RZ ;  /* 0x000100000b407824 */ /* 0x000fe200078e00ff */
[----:B------:R-:W-:Y:S01]  /*3ef0*/  PRMT R74, R78, 0x5432, R74 ;  /* 0x000054324e4a7816 */ /* 0x000fe2000000004a */
[----:B------:R-:W-:Y:S01]  /*3f00*/  FMUL.FTZ R79, R71, R75 ;  /* 0x0000004b474f7220 */ /* 0x000fe20000410000 */
[----:B------:R-:W-:-:S02]  /*3f10*/  PRMT R26, R80, 0x5432, R26 ;  /* 0x00005432501a7816 */ /* 0x000fc4000000001a */
[----:B------:R-:W-:Y:S01]  /*3f20*/  F2FP.BF16.F32.PACK_AB R13, R13, R72 ;  /* 0x000000480d0d723e */ /* 0x000fe200000010ff */
[C---:B------:R-:W-:Y:S01]  /*3f30*/  IMAD.U32 R76, R74.reuse, 0x10000, RZ ;  /* 0x000100004a4c7824 */ /* 0x040fe200078e00ff */
[----:B------:R-:W-:Y:S02]  /*3f40*/  LOP3.LUT R74, R74, 0xffff0000, RZ, 0xc0, !PT ;  /* 0xffff00004a4a7812 */ /* 0x000fe400078ec0ff */
[----:B------:R-:W-:Y:S01]  /*3f50*/  F2FP.BF16.F32.PACK_AB R70, R9, R70 ;  /* 0x000000460946723e */ /* 0x000fe200000010ff */
[----:B------:R-:W-:Y:S01]  /*3f60*/  FMUL.FTZ R77, R71, R76 ;  /* 0x0000004c474d7220 */ /* 0x000fe20000410000 */
[----:B------:R-:W-:-:S03]  /*3f70*/  IMAD.MOV.U32 R9, RZ, RZ, R13 ;  /* 0x000000ffff097224 */ /* 0x000fc600078e000d */
[----:B------:R-:W-:Y:S01]  /*3f80*/  FFMA.FTZ R71, R64, R75, -R77 ;  /* 0x0000004b40477223 */ /* 0x000fe2000001084d */
[----:B------:R-:W-:Y:S01]  /*3f90*/  SHF.R.U64 R75, R4, 0x10, R5 ;  /* 0x00000010044b7819 */ /* 0x000fe20000001205 */
[----:B------:R-:W-:Y:S01]  /*3fa0*/  FFMA.FTZ R64, R64, R76, R79 ;  /* 0x0000004c40407223 */ /* 0x000fe2000001004f */
[----:B------:R-:W-:Y:S01]  /*3fb0*/  LOP3.LUT R4, R15, 0xffff0000, RZ, 0xc0, !PT ;  /* 0xffff00000f047812 */ /* 0x000fe200078ec0ff */
[----:B------:R-:W-:Y:S01]  /*3fc0*/  IMAD.U32 R76, R25, 0x10000, RZ ;  /* 0x00010000194c7824 */ /* 0x000fe200078e00ff */
[----:B------:R-:W-:Y:S01]  /*3fd0*/  LOP3.LUT R5, R11, 0xffff0000, RZ, 0xc0, !PT ;  /* 0xffff00000b057812 */ /* 0x000fe200078ec0ff */
[----:B------:R-:W-:Y:S01]  /*3fe0*/  IMAD.U32 R15, R8, 0x10000, RZ ;  /* 0x00010000080f7824 */ /* 0x000fe200078e00ff */
[----:B------:R-:W-:Y:S01]  /*3ff0*/  LOP3.LUT R25, R25, 0xffff0000, RZ, 0xc0, !PT ;  /* 0xffff000019197812 */ /* 0x000fe200078ec0ff */
[C---:B------:R-:W-:Y:S01]  /*4000*/  FMUL.FTZ R24, R4.reuse, R74 ;  /* 0x0000004a04187220 */ /* 0x040fe20000410000 */
[----:B------:R-:W-:Y:S01]  /*4010*/  FMUL.FTZ R11, R4, R73 ;  /* 0x00000049040b7220 */ /* 0x000fe20000410000 */
[----:B------:R-:W-:Y:S01]  /*4020*/  LOP3.LUT R8, R8, 0xffff0000, RZ, 0xc0, !PT ;  /* 0xffff000008087812 */ /* 0x000fe200078ec0ff */
[----:B------:R-:W-:-:S02]  /*4030*/  IMAD.MOV.U32 R13, RZ, RZ, R70 ;  /* 0x000000ffff0d7224 */ /* 0x000fc400078e0046 */
[----:B------:R-:W-:Y:S01]  /*4040*/  FFMA.FTZ R4, R5, R73, -R24 ;  /* 0x0000004905047223 */ /* 0x000fe20000010818 */
[----:B------:R-:W-:Y:S01]  /*4050*/  PRMT R24, R81, 0x5410, R75 ;  /* 0x0000541051187816 */ /* 0x000fe2000000004b */
[----:B------:R-:W-:Y:S01]  /*4060*/  FFMA.FTZ R5, R5, R74, R11 ;  /* 0x0000004a05057223 */ /* 0x000fe2000001000b */
[C---:B------:R-:W-:Y:S01]  /*4070*/  IMAD.U32 R11, R12.reuse, 0x10000, RZ ;  /* 0x000100000c0b7824 */ /* 0x040fe200078e00ff */
[----:B------:R-:W-:Y:S02]  /*4080*/  LOP3.LUT R12, R12, 0xffff0000, RZ, 0xc0, !PT ;  /* 0xffff00000c0c7812 */ /* 0x000fe400078ec0ff */
[----:B------:R-:W-:Y:S02]  /*4090*/  IMAD.U32 R74, R24, 0x10000, RZ ;  /* 0x00010000184a7824 */ /* 0x000fe400078e00ff */
[C---:B------:R-:W-:Y:S01]  /*40a0*/  FMUL.FTZ R78, R11.reuse, R76 ;  /* 0x0000004c0b4e7220 */ /* 0x040fe20000410000 */
[----:B------:R-:W-:Y:S01]  /*40b0*/  F2FP.BF16.F32.PACK_AB R4, R4, R71 ;  /* 0x000000470404723e */ /* 0x000fe200000010ff */
[----:B------:R-:W-:Y:S01]  /*40c0*/  FMUL.FTZ R27, R12, R25 ;  /* 0x000000190c1b7220 */ /* 0x000fe20000410000 */
[-C--:B------:R-:W-:Y:S01]  /*40d0*/  FMUL.FTZ R73, R11, R74.reuse ;  /* 0x0000004a0b497220 */ /* 0x080fe20000410000 */
[----:B------:R-:W-:Y:S01]  /*40e0*/  FFMA.FTZ R11, R15, R74, -R78 ;  /* 0x0000004a0f0b7223 */ /* 0x000fe2000001084e */
[----:B------:R-:W-:-:S02]  /*40f0*/  F2FP.BF16.F32.PACK_AB R5, R5, R64 ;  /* 0x000000400505723e */ /* 0x000fc400000010ff */
[----:B------:R-:W-:Y:S01]  /*4100*/  FFMA.FTZ R15, R15, R76, R73 ;  /* 0x0000004c0f0f7223 */ /* 0x000fe20000010049 */
[----:B------:R-:W-:Y:S02]  /*4110*/  SHF.R.U64 R73, R6, 0x10, R7 ;  /* 0x0000001006497819 */ /* 0x000fe40000001207 */
[----:B------:R-:W-:Y:S02]  /*4120*/  LOP3.LUT R7, R24, 0xffff0000, RZ, 0xc0, !PT ;  /* 0xffff000018077812 */ /* 0x000fe400078ec0ff */
[----:B------:R-:W-:-:S03]  /*4130*/  PRMT R24, R80, 0x5410, R73 ;  /* 0x0000541050187816 */ /* 0x000fc60000000049 */
[-C--:B------:R-:W-:Y:S01]  /*4140*/  FMUL.FTZ R12, R12, R7.reuse ;  /* 0x000000070c0c7220 */ /* 0x080fe20000410000 */
[----:B------:R-:W-:Y:S01]  /*4150*/  FFMA.FTZ R6, R8, R7, -R27 ;  /* 0x0000000708067223 */ /* 0x000fe2000001081b */
[C---:B------:R-:W-:Y:S01]  /*4160*/  IMAD.U32 R7, R14.reuse, 0x10000, RZ ;  /* 0x000100000e077824 */ /* 0x040fe200078e00ff */
[----:B------:R-:W-:Y:S01]  /*4170*/  LOP3.LUT R14, R14, 0xffff0000, RZ, 0xc0, !PT ;  /* 0xffff00000e0e7812 */ /* 0x000fe200078ec0ff */
[----:B------:R-:W-:Y:S01]  /*4180*/  FFMA.FTZ R8, R8, R25, R12 ;  /* 0x0000001908087223 */ /* 0x000fe2000001000c */
[----:B------:R-:W-:Y:S01]  /*4190*/  IMAD.U32 R27, R26, 0x10000, RZ ;  /* 0x000100001a1b7824 */ /* 0x000fe200078e00ff */
[----:B------:R-:W-:Y:S01]  /*41a0*/  F2FP.BF16.F32.PACK_AB R6, R6, R11 ;  /* 0x0000000b0606723e */ /* 0x000fe200000010ff */
[----:B------:R-:W-:Y:S02]  /*41b0*/  IMAD.U32 R25, R24, 0x10000, RZ ;  /* 0x0001000018197824 */ /* 0x000fe400078e00ff */
[C---:B------:R-:W-:Y:S02]  /*41c0*/  IMAD.U32 R12, R10.reuse, 0x10000, RZ ;  /* 0x000100000a0c7824 */ /* 0x040fe400078e00ff */
[C---:B------:R-:W-:Y:S01]  /*41d0*/  FMUL.FTZ R73, R7.reuse, R27 ;  /* 0x0000001b07497220 */ /* 0x040fe20000410000 */
[----:B------:R-:W-:Y:S01]  /*41e0*/  FMUL.FTZ R74, R7, R25 ;  /* 0x00000019074a7220 */ /* 0x000fe20000410000 */
[----:B------:R-:W-:Y:S01]  /*41f0*/  LOP3.LUT R10, R10, 0xffff0000, RZ, 0xc0, !PT ;  /* 0xffff00000a0a7812 */ /* 0x000fe200078ec0ff */
[----:B------:R-:W-:-:S02]  /*4200*/  IMAD.MOV.U32 R11, RZ, RZ, R4 ;  /* 0x000000ffff0b7224 */ /* 0x000fc400078e0004 */
[C---:B------:R-:W-:Y:S01]  /*4210*/  FFMA.FTZ R7, R12.reuse, R25, -R73 ;  /* 0x000000190c077223 */ /* 0x040fe20000010849 */
[----:B------:R-:W-:Y:S01]  /*4220*/  FFMA.FTZ R12, R12, R27, R74 ;  /* 0x0000001b0c0c7223 */ /* 0x000fe2000001004a */
[----:B------:R-:W-:Y:S02]  /*4230*/  LOP3.LUT R27, R26, 0xffff0000, RZ, 0xc0, !PT ;  /* 0xffff00001a1b7812 */ /* 0x000fe400078ec0ff */
[----:B------:R-:W-:Y:S02]  /*4240*/  LOP3.LUT R25, R24, 0xffff0000, RZ, 0xc0, !PT ;  /* 0xffff000018197812 */ /* 0x000fe400078ec0ff */
[----:B------:R-:W-:Y:S01]  /*4250*/  F2FP.BF16.F32.PACK_AB R15, R8, R15 ;  /* 0x0000000f080f723e */ /* 0x000fe200000010ff */
[C---:B------:R-:W-:Y:S01]  /*4260*/  FMUL.FTZ R73, R14.reuse, R27 ;  /* 0x0000001b0e497220 */ /* 0x040fe20000410000 */
[----:B------:R-:W-:Y:S02]  /*4270*/  IMAD.MOV.U32 R8, RZ, RZ, R6 ;  /* 0x000000ffff087224 */ /* 0x000fe400078e0006 */
[-C--:B------:R-:W-:Y:S01]  /*4280*/  FMUL.FTZ R24, R14, R25.reuse ;  /* 0x000000190e187220 */ /* 0x080fe20000410000 */
[----:B------:R-:W-:-:S03]  /*4290*/  FFMA.FTZ R14, R10, R25, -R73 ;  /* 0x000000190a0e7223 */ /* 0x000fc60000010849 */
[----:B------:R-:W-:Y:S02]  /*42a0*/  FFMA.FTZ R27, R10, R27, R24 ;  /* 0x0000001b0a1b7223 */ /* 0x000fe40000010018 */
[----:B------:R-:W-:-:S03]  /*42b0*/  F2FP.BF16.F32.PACK_AB R10, R14, R7 ;  /* 0x000000070e0a723e */ /* 0x000fc600000010ff */
[----:B------:R-:W-:Y:S01]  /*42c0*/  F2FP.BF16.F32.PACK_AB R14, R27, R12 ;  /* 0x0000000c1b0e723e */ /* 0x000fe200000010ff */
[----:B------:R-:W-:Y:S02]  /*42d0*/  IMAD.MOV.U32 R12, RZ, RZ, R15 ;  /* 0x000000ffff0c7224 */ /* 0x000fe400078e000f */
[----:B------:R-:W-:-:S07]  /*42e0*/  IMAD.MOV.U32 R15, RZ, RZ, R5 ;  /* 0x000000ffff0f7224 */ /* 0x000fce00078e0005 */
.L_x_622:
[----:B------:R-:W-:Y:S05]  /*42f0*/  BSYNC B1 ;  /* 0x0000000000017941 */ /* 0x000fea0003800000 */
.L_x_621:
[----:B--2---:R2:W-:Y:S01]  /*4300*/  ST.E.128 desc[UR42][R56.64], R8 ;  /* 0x0000000838007985 */ /* 0x0045e2000c101d2a */
[----:B------:R-:W-:Y:S01]  /*4310*/  ISETP.GE.AND P2, PT, R69, R68, PT ;  /* 0x000000444500720c */ /* 0x000fe20003f46270 */
[----:B------:R-:W-:Y:S02]  /*4320*/  IMAD.MOV.U32 R4, RZ, RZ, R67 ;  /* 0x000000ffff047224 */ /* 0x000fe400078e0043 */
[----:B------:R-:W-:-:S10]  /*4330*/  IMAD.MOV.U32 R5, RZ, RZ, R66 ;  /* 0x000000ffff057224 */ /* 0x000fd400078e0042 */
[----:B------:R-:W-:Y:S05]  /*4340*/  @P2 BRA `(.L_x_610) ;  /* 0x0000000000e02947 */ /* 0x000fea0003800000 */
[----:B------:R-:W-:-:S05]  /*4350*/  IMAD.WIDE R4, R69, 0x2, R4 ;  /* 0x0000000245047825 */ /* 0x000fca00078e0204 */
[----:B-1----:R1:W-:Y:S01]  /*4360*/  ST.E.128 desc[UR42][R4.64], R12 ;  /* 0x0000000c04007985 */ /* 0x0023e2000c101d2a */
[----:B------:R-:W-:Y:S05]  /*4370*/  BRA `(.L_x_610) ;  /* 0x0000000000d47947 */ /* 0x000fea0003800000 */
.L_x_602:
[----:B------:R-:W-:-:S06]  /*4380*/  UISETP.NE.AND UP0, UPT, UR37, 0x3, UPT ;  /* 0x000000032500788c */ /* 0x000fcc000bf05270 */
[----:B------:R-:W-:-:S13]  /*4390*/  PLOP3.LUT P3, PT, PT, PT, UP0, 0x80, 0x0 ;  /* 0x000000000000781c */ /* 0x000fda0003f6f008 */
[----:B------:R-:W-:Y:S05]  /*43a0*/  @!P3 BRA `(.L_x_623) ;  /* 0x000000000004b947 */ /* 0x000fea0003800000 */
[----:B------:R-:W-:Y:S01]  /*43b0*/  BPT.TRAP 0x1 ;  /* 0x000000040000795c */ /* 0x000fe20000300000 */
.L_x_623:
[----:B------:R-:W-:Y:S01]  /*43c0*/  IMAD R58, R23, 0x8, R2 ;  /* 0x00000008173a7824 */ /* 0x000fe200078e0202 */
[----:B------:R-:W-:Y:S01]  /*43d0*/  SHF.L.U32 R65, R187, 0x1f, RZ ;  /* 0x0000001fbb417819 */ /* 0x000fe200000006ff */
[----:B------:R-:W-:Y:S01]  /*43e0*/  BSSY B1, `(.L_x_624) ;  /* 0x0000004000017945 */ /* 0x000fe20003800000 */
[----:B------:R-:W-:Y:S02]  /*43f0*/  SHF.R.S32.HI R62, RZ, 0x1f, R60 ;  /* 0x0000001fff3e7819 */ /* 0x000fe4000001143c */
[----:B------:R-:W1:Y:S02]  /*4400*/  SYNCS.PHASECHK.TRANS64.TRYWAIT P2, [R58+URZ+0x28c90], R65 ;  /* 0x028c90413a0075a7 */ /* 0x000e64000804017f */
[----:B-1----:R-:W-:Y:S05]  /*4410*/  @!P2 BRA `(.L_x_625) ;  /* 0x0000016000bca947 */ /* 0x002fea0003800000 */
.L_x_866:
[----:B------:R-:W-:Y:S05]  /*4420*/  BSYNC B1 ;  /* 0x0000000000017941 */ /* 0x000fea0003800000 */
.L_x_624:
[----:B------:R-:W-:Y:S01]  /*4430*/  ULDC.64 UR4, c[0x0][0x300] ;  /* 0x0000c00000047ab9 */ /* 0x000fe20000000a00 */
[----:B-----5:R-:W-:Y:S01]  /*4440*/  SHF.R.S32.HI R61, RZ, 0x1f, R59 ;  /* 0x0000001fff3d7819 */ /* 0x020fe2000001143b */
[----:B------:R-:W-:Y:S01]  /*4450*/  IMAD R7, R62, UR4, RZ ;  /* 0x000000043e077c24 */ /* 0x000fe2000f8e02ff */
[----:B------:R-:W-:Y:S01]  /*4460*/  ULDC.64 UR6, c[0x0][0x2e8] ;  /* 0x0000ba0000067ab9 */ /* 0x000fe20000000a00 */
[----:B0-----:R-:W-:-:S04]  /*4470*/  IMAD.WIDE.U32 R4, R60, UR4, RZ ;  /* 0x000000043c047c25 */ /* 0x001fc8000f8e00ff */
[----:B------:R-:W-:Y:S01]  /*4480*/  IMAD R7, R60, UR5, R7 ;  /* 0x000000053c077c24 */ /* 0x000fe2000f8e0207 */
[----:B------:R-:W-:Y:S01]  /*4490*/  ULDC.64 UR4, c[0x0][0x310] ;  /* 0x0000c40000047ab9 */ /* 0x000fe20000000a00 */
[----:B------:R-:W-:Y:S02]  /*44a0*/  IMAD R63, R34, -0x40, R36 ;  /* 0xffffffc0223f7824 */ /* 0x000fe400078e0224 */
[----:B------:R-:W-:Y:S02]  /*44b0*/  IMAD R6, R61, UR4, RZ ;  /* 0x000000043d067c24 */ /* 0x000fe4000f8e02ff */
[----:B------:R-:W-:Y:S01]  /*44c0*/  IMAD.IADD R5, R5, 0x1, R7 ;  /* 0x0000000105057824 */ /* 0x000fe200078e0207 */
[----:B------:R-:W-:Y:S01]  /*44d0*/  VIMNMX R63, R63, 0x40, PT ;  /* 0x000000403f3f7848 */ /* 0x000fe20003fe0100 */
[C---:B------:R-:W-:Y:S02]  /*44e0*/  IMAD R7, R59.reuse, UR5, R6 ;  /* 0x000000053b077c24 */ /* 0x040fe4000f8e0206 */
[----:B------:R-:W-:Y:S01]  /*44f0*/  IMAD.WIDE.U32 R4, R59, UR4, R4 ;  /* 0x000000043b047c25 */ /* 0x000fe2000f8e0004 */
[----:B------:R-:W-:-:S03]  /*4500*/  ULDC.64 UR4, c[0x0][0x308] ;  /* 0x0000c20000047ab9 */ /* 0x000fc60000000a00 */
[----:B------:R-:W-:Y:S02]  /*4510*/  IMAD.IADD R5, R5, 0x1, R7 ;  /* 0x0000000105057824 */ /* 0x000fe400078e0207 */
[----:B------:R-:W-:Y:S01]  /*4520*/  IMAD.WIDE.U32 R4, R184, UR4, R4 ;  /* 0x00000004b8047c25 */ /* 0x000fe2000f8e0004 */
[----:B------:R-:W-:-:S03]  /*4530*/  UMOV UR4, 0xffffffff ;  /* 0xffffffff00047882 */ /* 0x000fc60000000000 */
[----:B------:R-:W-:Y:S01]  /*4540*/  IMAD R13, R184, UR5, R5 ;  /* 0x00000005b80d7c24 */ /* 0x000fe2000f8e0205 */
[----:B------:R-:W-:-:S04]  /*4550*/  LEA R5, P2, R4, UR6, 0x1 ;  /* 0x0000000604057c11 */ /* 0x000fc8000f8408ff */
[----:B------:R-:W-:Y:S02]  /*4560*/  LEA.HI.X R13, R4, UR7, R13, 0x1, P2 ;  /* 0x00000007040d7c11 */ /* 0x000fe400090f0c0d */
[----:B------:R-:W-:Y:S01]  /*4570*/  ISETP.GT.AND P2, PT, R63, R186, PT ;  /* 0x000000ba3f00720c */ /* 0x000fe20003f44270 */
[----:B------:R-:W-:-:S12]  /*4580*/  BRA.DIV UR4, `(.L_x_626) ;  /* 0x0000016204747947 */ /* 0x000fd8000b800000 */
[----:B------:R0:W2:Y:S04]  /*4590*/  SHFL.IDX PT, R25, R13, RZ, 0x1c1f ;  /* 0x001c1fff0d197589 */ /* 0x0000a800000e0000 */
[----:B------:R0:W3:Y:S02]  /*45a0*/  SHFL.IDX PT, R14, R5, RZ, 0x1c1f ;  /* 0x001c1fff050e7589 */ /* 0x0000e400000e0000 */
.L_x_870:
[----:B------:R-:W-:Y:S05]  /*45b0*/  @!P2 BRA `(.L_x_610) ;  /* 0x000000000044a947 */ /* 0x000fea0003800000 */
[----:B------:R-:W-:Y:S02]  /*45c0*/  ULDC UR4, c[0x0][0x2f4] ;  /* 0x0000bd0000047ab9 */ /* 0x000fe40000000800 */
[----:B------:R-:W-:-:S13]  /*45d0*/  ISETP.GE.AND P2, PT, R16, UR4, PT ;  /* 0x0000000410007c0c */ /* 0x000fda000bf46270 */
[----:B0-----:R-:W0:Y:S01]  /*45e0*/  @!P2 LDS.128 R4, [R66+0x22400] ;  /* 0x022400004204a984 */ /* 0x001e220000000c00 */
[----:B---3--:R-:W-:-:S04]  /*45f0*/  @!P2 LEA R8, P4, R16, R14, 0x1 ;  /* 0x0000000e1008a211 */ /* 0x008fc800078808ff */
[----:B--2---:R-:W-:-:S05]  /*4600*/  @!P2 LEA.HI.X R9, R16, R25, R17, 0x1, P4 ;  /* 0x000000191009a211 */ /* 0x004fca00020f0c11 */
[----:B0-----:R4:W-:Y:S01]  /*4610*/  @!P2 ST.E.128 desc[UR42][R8.64], R4 ;  /* 0x000000040800a985 */ /* 0x0019e2000c101d2a */
[----:B------:R-:W-:-:S13]  /*4620*/  ISETP.GE.AND P2, PT, R22, UR4, PT ;  /* 0x0000000416007c0c */ /* 0x000fda000bf46270 */
[----:B------:R-:W-:Y:S05]  /*4630*/  @P2 BRA `(.L_x_610) ;  /* 0x0000000000242947 */ /* 0x000fea0003800000 */
[----:B------:R-:W-:Y:S01]  /*4640*/  LOP3.LUT P2, RZ, R191, 0x4, RZ, 0xc0, !PT ;  /* 0x00000004bfff7812 */ /* 0x000fe2000784c0ff */
[----:B----4-:R-:W-:-:S12]  /*4650*/  VIADD R5, R46, 0x20 ;  /* 0x000000202e057836 */ /* 0x010fd80000000000 */
[----:B------:R-:W-:Y:S01]  /*4660*/  @P2 VIADD R5, R46, 0xffffffe0 ;  /* 0xffffffe02e052836 */ /* 0x000fe20000000000 */
[----:B------:R-:W-:-:S03]  /*4670*/  LEA R8, P2, R22, R14, 0x1 ;  /* 0x0000000e16087211 */ /* 0x000fc600078408ff */
[----:B------:R-:W-:Y:S01]  /*4680*/  IMAD.IADD R5, R64, 0x1, R5 ;  /* 0x0000000140057824 */ /* 0x000fe200078e0205 */
[----:B------:R-:W-:-:S03]  /*4690*/  LEA.HI.X R9, R22, R25, R193, 0x1, P2 ;  /* 0x0000001916097211 */ /* 0x000fc600010f0cc1 */
[----:B------:R-:W-:-:S06]  /*46a0*/  IMAD R5, R5, 0x2, R2 ;  /* 0x0000000205057824 */ /* 0x000fcc00078e0202 */
[----:B------:R-:W0:Y:S04]  /*46b0*/  LDS.128 R4, [R5+0x22400] ;  /* 0x0224000005047984 */ /* 0x000e280000000c00 */
[----:B0-----:R0:W-:Y:S02]  /*46c0*/  ST.E.128 desc[UR42][R8.64], R4 ;  /* 0x0000000408007985 */ /* 0x0011e4000c101d2a */
.L_x_610:
[----:B------:R-:W-:Y:S05]  /*46d0*/  BSYNC B0 ;  /* 0x0000000000007941 */ /* 0x000fea0003800000 */
.L_x_601:
[----:B012-4-:R-:W0:Y:S01]  /*46e0*/  S2R R4, SR_TID.X ;  /* 0x0000000000047919 */ /* 0x017e220000002100 */
[----:B------:R-:W-:Y:S01]  /*46f0*/  @!PT LDS RZ, [RZ] ;  /* 0x00000000fffff984 */ /* 0x000fe20000000800 */
[----:B------:R-:W-:Y:S01]  /*4700*/  @!PT LDS RZ, [RZ] ;  /* 0x00000000fffff984 */ /* 0x000fe20000000800 */
[----:B------:R-:W-:Y:S01]  /*4710*/  @!PT LDS RZ, [RZ] ;  /* 0x00000000fffff984 */ /* 0x000fe20000000800 */
[----:B------:R-:W-:Y:S01]  /*4720*/  @!PT LDS RZ, [RZ] ;  /* 0x00000000fffff984 */ /* 0x000fe20000000800 */
[----:B------:R1:W-:Y:S06]  /*4730*/  MEMBAR.ALL.CTA ;  /* 0x0000000000007992 */ /* 0x0003ec0000008000 */
[----:B-1----:R-:W1:Y:S01]  /*4740*/  FENCE.VIEW.ASYNC.S ;  /* 0x00000000000073c6 */ /* 0x002e620000000000 */
[----:B------:R-:W-:Y:S05]  /*4750*/  WARPSYNC.ALL ;  /* 0x0000000000007948 */ /* 0x000fea0003800000 */
[----:B------:R-:W-:Y:S01]  /*4760*/  BSSY B0, `(.L_x_627) ;  /* 0x0000009000007945 */ /* 0x000fe20003800000 */
[----:B0-----:R-:W-:Y:S01]  /*4770*/  LOP3.LUT R4, R4, 0x7f, RZ, 0xc0, !PT ;  /* 0x0000007f04047812 */ /* 0x001fe200078ec0ff */
[----:B-1----:R0:W-:Y:S03]  /*4780*/  BAR.SYNC.DEFER_BLOCKING R44, 0x80 ;  /* 0x0002002c0000751d */ /* 0x0021e60000010000 */
[----:B------:R-:W-:-:S13]  /*4790*/  ISETP.NE.AND P2, PT, R4, RZ, PT ;  /* 0x000000ff0400720c */ /* 0x000fda0003f45270 */
[----:B------:R-:W-:-:S05]  /*47a0*/  @!P2 VIADD R4, R58, 0x28ca0 ;  /* 0x00028ca03a04a836 */ /* 0x000fca0000000000 */
[----:B------:R-:W-:-:S04]  /*47b0*/  @!P2 PRMT R4, RZ, 0x654, R4 ;  /* 0x00000654ff04a816 */ /* 0x000fc80000000004 */
[----:B------:R0:W-:Y:S01]  /*47c0*/  @!P2 SYNCS.ARRIVE.TRANS64.RED.A1T0 RZ, [R4+URZ], RZ ;  /* 0x000000ff04ffa9a7 */ /* 0x0001e2000810043f */
[----:B------:R-:W-:Y:S05]  /*47d0*/  @!P3 BRA `(.L_x_628) ;  /* 0x000000000004b947 */ /* 0x000fea0003800000 */
[----:B------:R-:W-:Y:S01]  /*47e0*/  BPT.TRAP 0x1 ;  /* 0x000000040000795c */ /* 0x000fe20000300000 */
.L_x_628:
[----:B------:R-:W-:Y:S05]  /*47f0*/  BSYNC B0 ;  /* 0x0000000000007941 */ /* 0x000fea0003800000 */
.L_x_627:
[----:B------:R-:W1:Y:S01]  /*4800*/  SYNCS.PHASECHK.TRANS64.TRYWAIT P3, [R58+URZ+0x28cb0], R65 ;  /* 0x028cb0413a0075a7 */ /* 0x000e62000806017f */
[----:B------:R-:W-:Y:S04]  /*4810*/  BSSY B0, `(.L_x_629) ;  /* 0x0000002000007945 */ /* 0x000fe80003800000 */
[----:B-1----:R-:W-:Y:S05]  /*4820*/  @!P3 BRA `(.L_x_630) ;  /* 0x000001600010b947 */ /* 0x002fea0003800000 */
.L_x_871:
[----:B------:R-:W-:Y:S05]  /*4830*/  BSYNC B0 ;  /* 0x0000000000007941 */ /* 0x000fea0003800000 */
.L_x_629:
[----:B------:R-:W-:Y:S01]  /*4840*/  ULDC.64 UR4, c[0x0][0x328] ;  /* 0x0000ca0000047ab9 */ /* 0x000fe20000000a00 */
[----:B------:R-:W-:Y:S01]  /*4850*/  ULDC.64 UR6, c[0x0][0x318] ;  /* 0x0000c60000067ab9 */ /* 0x000fe20000000a00 */
[----:B------:R-:W-:Y:S01]  /*4860*/  IMAD R7, R62, UR4, RZ ;  /* 0x000000043e077c24 */ /* 0x000fe2000f8e02ff */
[----:B------:R-:W-:Y:S01]  /*4870*/  BSSY B0, `(.L_x_631) ;  /* 0x000007c000007945 */ /* 0x000fe20003800000 */
[----:B0-----:R-:W-:-:S04]  /*4880*/  IMAD.WIDE.U32 R4, R60, UR4, RZ ;  /* 0x000000043c047c25 */ /* 0x001fc8000f8e00ff */
[----:B------:R-:W-:Y:S01]  /*4890*/  IMAD R7, R60, UR5, R7 ;  /* 0x000000053c077c24 */ /* 0x000fe2000f8e0207 */
[----:B------:R-:W-:Y:S02]  /*48a0*/  ULDC.64 UR4, c[0x0][0x338] ;  /* 0x0000ce0000047ab9 */ /* 0x000fe40000000a00 */
        /* <DEDUP_REMOVED lines=8> */
[----:B------:R-:W-:-:S04]  /*4930*/  LEA R25, P3, R4, UR6, 0x1 ;  /* 0x0000000604197c11 */ /* 0x000fc8000f8608ff */
[----:B------:R-:W-:Y:S02]  /*4940*/  LEA.HI.X R24, R4, UR7, R5, 0x1, P3 ;  /* 0x0000000704187c11 */ /* 0x000fe400098f0c05 */
[----:B------:R-:W-:Y:S01]  /*4950*/  ISETP.GT.AND P3, PT, R63, R186, PT ;  /* 0x000000ba3f00720c */ /* 0x000fe20003f64270 */
[----:B------:R-:W0:Y:S04]  /*4960*/  SHFL.IDX PT, R25, R25, RZ, 0x1c1f ;  /* 0x001c1fff19197589 */ /* 0x000e2800000e0000 */
[----:B------:R-:W2:Y:S08]  /*4970*/  SHFL.IDX PT, R24, R24, RZ, 0x1c1f ;  /* 0x001c1fff18187589 */ /* 0x000eb000000e0000 */
[----:B------:R-:W-:Y:S05]  /*4980*/  @!P3 BRA `(.L_x_632) ;  /* 0x0000000400a8b947 */ /* 0x000fea0003800000 */
[----:B------:R-:W-:Y:S01]  /*4990*/  LOP3.LUT P3, RZ, R191, 0x4, RZ, 0xc0, !PT ;  /* 0x00000004bfff7812 */ /* 0x000fe2000786c0ff */
[----:B------:R-:W-:Y:S01]  /*49a0*/  IMAD R5, R23, 0x8000, R46 ;  /* 0x0000800017057824 */ /* 0x000fe200078e022e */
[----:B------:R-:W-:Y:S01]  /*49b0*/  ULDC UR4, c[0x0][0x320] ;  /* 0x0000c80000047ab9 */ /* 0x000fe20000000800 */
[----:B------:R-:W4:Y:S02]  /*49c0*/  LDL R66, [R1] ;  /* 0x0000000001427983 */ /* 0x000f240000100800 */
[C---:B------:R-:W-:Y:S02]  /*49d0*/  VIADD R15, R5.reuse, 0x20 ;  /* 0x00000020050f7836 */ /* 0x040fe40000000000 */
[----:B------:R-:W5:Y:S04]  /*49e0*/  LDL R64, [R1+0x4] ;  /* 0x0000040001407983 */ /* 0x000f680000100800 */
[----:B------:R-:W5:Y:S02]  /*49f0*/  LDL R57, [R1+0x8] ;  /* 0x0000080001397983 */ /* 0x000f640000100800 */
[C---:B------:R-:W-:Y:S01]  /*4a00*/  @P3 VIADD R15, R5.reuse, 0xffffffe0 ;  /* 0xffffffe0050f3836 */ /* 0x040fe20000000000 */
[----:B------:R-:W-:Y:S01]  /*4a10*/  ISETP.GE.AND P3, PT, R16, UR4, PT ;  /* 0x0000000410007c0c */ /* 0x000fe2000bf66270 */
[--C-:B---3--:R-:W-:Y:S01]  /*4a20*/  IMAD R14, R5, 0x2, R2.reuse ;  /* 0x00000002050e7824 */ /* 0x108fe200078e0202 */
[----:B------:R-:W3:Y:S04]  /*4a30*/  LDL R56, [R1+0xc] ;  /* 0x00000c0001387983 */ /* 0x000ee80000100800 */
[----:B------:R-:W3:Y:S01]  /*4a40*/  LDL R27, [R1+0x10] ;  /* 0x00001000011b7983 */ /* 0x000ee20000100800 */
[----:B------:R-:W-:Y:S01]  /*4a50*/  ISETP.GE.AND P5, PT, R22, UR4, PT ;  /* 0x0000000416007c0c */ /* 0x000fe2000bfa6270 */
[----:B------:R-:W-:-:S02]  /*4a60*/  IMAD R15, R15, 0x2, R2 ;  /* 0x000000020f0f7824 */ /* 0x000fc400078e0202 */
[C---:B------:R-:W-:Y:S02]  /*4a70*/  VIADD R10, R16.reuse, 0x40 ;  /* 0x00000040100a7836 */ /* 0x040fe40000000000 */
[C---:B------:R-:W-:Y:S01]  /*4a80*/  VIADD R26, R16.reuse, 0x80 ;  /* 0x00000080101a7836 */ /* 0x040fe20000000000 */
[----:B------:R-:W1:Y:S01]  /*4a90*/  @!P3 LDS.128 R4, [R14+0x400] ;  /* 0x000400000e04b984 */ /* 0x000e620000000c00 */
[----:B0-----:R-:W-:-:S04]  /*4aa0*/  @!P3 LEA R8, P4, R16, R25, 0x1 ;  /* 0x000000191008b211 */ /* 0x001fc800078808ff */
[----:B--2---:R-:W-:Y:S02]  /*4ab0*/  @!P3 LEA.HI.X R9, R16, R24, R17, 0x1, P4 ;  /* 0x000000181009b211 */ /* 0x004fe400020f0c11 */
[----:B------:R-:W-:-:S04]  /*4ac0*/  @!P5 LEA R12, P4, R22, R25, 0x1 ;  /* 0x00000019160cd211 */ /* 0x000fc800078808ff */
[----:B------:R-:W-:Y:S02]  /*4ad0*/  @!P5 LEA.HI.X R13, R22, R24, R193, 0x1, P4 ;  /* 0x00000018160dd211 */ /* 0x000fe400020f0cc1 */
[----:B------:R-:W-:Y:S01]  /*4ae0*/  ISETP.GE.AND P4, PT, R10, UR4, PT ;  /* 0x000000040a007c0c */ /* 0x000fe2000bf86270 */
[----:B------:R-:W-:Y:S01]  /*4af0*/  VIADD R10, R16, 0x60 ;  /* 0x00000060100a7836 */ /* 0x000fe20000000000 */
[----:B-1----:R0:W-:Y:S04]  /*4b00*/  @!P3 ST.E.128 desc[UR42][R8.64], R4 ;  /* 0x000000040800b985 */ /* 0x0021e8000c101d2a */
[----:B------:R-:W1:Y:S07]  /*4b10*/  @!P5 LDS.128 R4, [R15+0x400] ;  /* 0x000400000f04d984 */ /* 0x000e6e0000000c00 */
[----:B0-----:R-:W-:-:S05]  /*4b20*/  @!P4 LEA R8, P3, R217, R25, 0x1 ;  /* 0x00000019d908c211 */ /* 0x001fca00078608ff */
[----:B------:R-:W-:Y:S01]  /*4b30*/  @!P4 IMAD.X R9, R24, 0x1, R220, P3 ;  /* 0x000000011809c824 */ /* 0x000fe200018e06dc */
[----:B------:R-:W-:-:S13]  /*4b40*/  ISETP.GE.AND P3, PT, R10, UR4, PT ;  /* 0x000000040a007c0c */ /* 0x000fda000bf66270 */
[----:B------:R-:W-:-:S05]  /*4b50*/  @!P3 LEA R10, P6, R216, R25, 0x1 ;  /* 0x00000019d80ab211 */ /* 0x000fca00078c08ff */
[----:B------:R-:W-:Y:S01]  /*4b60*/  @!P3 IMAD.X R11, R24, 0x1, R221, P6 ;  /* 0x00000001180bb824 */ /* 0x000fe200030e06dd */
[----:B-1----:R0:W-:Y:S01]  /*4b70*/  @!P5 ST.E.128 desc[UR42][R12.64], R4 ;  /* 0x000000040c00d985 */ /* 0x0021e2000c101d2a */
[----:B------:R-:W-:Y:S01]  /*4b80*/  ISETP.GE.AND P5, PT, R26, UR4, PT ;  /* 0x000000041a007c0c */ /* 0x000fe2000bfa6270 */
[----:B------:R-:W-:Y:S02]  /*4b90*/  VIADD R26, R16, 0xa0 ;  /* 0x000000a0101a7836 */ /* 0x000fe40000000000 */
[----:B------:R-:W1:Y:S10]  /*4ba0*/  @!P4 LDS.128 R4, [R14+0x2400] ;  /* 0x002400000e04c984 */ /* 0x000e740000000c00 */
[----:B0-----:R-:W-:-:S05]  /*4bb0*/  @!P5 LEA R12, P6, R215, R25, 0x1 ;  /* 0x00000019d70cd211 */ /* 0x001fca00078c08ff */
        /* <DEDUP_REMOVED lines=42> */
[----:B----4-:R-:W-:Y:S01]  /*4e60*/  @!P4 IMAD.X R9, R24, 0x1, R66, P6 ;  /* 0x000000011809c824 */ /* 0x010fe200030e0642 */
[----:B-1----:R0:W-:Y:S01]  /*4e70*/  @!P3 ST.E.128 desc[UR42][R10.64], R4 ;  /* 0x000000040a00b985 */ /* 0x0021e2000c101d2a */
[----:B------:R-:W-:Y:S01]  /*4e80*/  ISETP.GE.AND P3, PT, R26, UR4, PT ;  /* 0x000000041a007c0c */ /* 0x000fe2000bf66270 */
[----:B------:R-:W-:Y:S02]  /*4e90*/  VIADD R26, R16, 0x1a0 ;  /* 0x000001a0101a7836 */ /* 0x000fe40000000000 */
[----:B------:R-:W1:Y:S10]  /*4ea0*/  @!P5 LDS.128 R4, [R14+0xa400] ;  /* 0x00a400000e04d984 */ /* 0x000e740000000c00 */
[----:B0-----:R-:W-:-:S05]  /*4eb0*/  @!P3 LEA R10, P6, R206, R25, 0x1 ;  /* 0x00000019ce0ab211 */ /* 0x001fca00078c08ff */
[----:B-----5:R-:W-:Y:S01]  /*4ec0*/  @!P3 IMAD.X R11, R24, 0x1, R64, P6 ;  /* 0x00000001180bb824 */ /* 0x020fe200030e0640 */
        /* <DEDUP_REMOVED lines=11> */
[----:B---3--:R-:W-:Y:S01]  /*4f80*/  @!P4 IMAD.X R9, R24, 0x1, R56, P6 ;  /* 0x000000011809c824 */ /* 0x008fe200030e0638 */
[----:B-1----:R0:W-:Y:S01]  /*4f90*/  @!P3 ST.E.128 desc[UR42][R10.64], R4 ;  /* 0x000000040a00b985 */ /* 0x0021e2000c101d2a */
[----:B------:R-:W-:-:S03]  /*4fa0*/  ISETP.GE.AND P3, PT, R26, UR4, PT ;  /* 0x000000041a007c0c */ /* 0x000fc6000bf66270 */
[----:B------:R-:W1:Y:S10]  /*4fb0*/  @!P5 LDS.128 R4, [R15+0xc400] ;  /* 0x00c400000f04d984 */ /* 0x000e740000000c00 */
[----:B0-----:R-:W-:-:S05]  /*4fc0*/  @!P3 LEA R10, P6, R203, R25, 0x1 ;  /* 0x00000019cb0ab211 */ /* 0x001fca00078c08ff */
[----:B------:R-:W-:Y:S01]  /*4fd0*/  @!P3 IMAD.X R11, R24, 0x1, R27, P6 ;  /* 0x00000001180bb824 */ /* 0x000fe200030e061b */
[----:B-1----:R-:W-:Y:S04]  /*4fe0*/  @!P5 ST.E.128 desc[UR42][R12.64], R4 ;  /* 0x000000040c00d985 */ /* 0x002fe8000c101d2a */
[----:B------:R-:W0:Y:S04]  /*4ff0*/  @!P4 LDS.128 R4, [R14+0xe400] ;  /* 0x00e400000e04c984 */ /* 0x000e280000000c00 */
[----:B0-----:R-:W-:Y:S04]  /*5000*/  @!P4 ST.E.128 desc[UR42][R8.64], R4 ;  /* 0x000000040800c985 */ /* 0x001fe8000c101d2a */
[----:B------:R-:W0:Y:S04]  /*5010*/  @!P3 LDS.128 R4, [R15+0xe400] ;  /* 0x00e400000f04b984 */ /* 0x000e280000000c00 */
[----:B0-----:R4:W-:Y:S02]  /*5020*/  @!P3 ST.E.128 desc[UR42][R10.64], R4 ;  /* 0x000000040a00b985 */ /* 0x0019e4000c101d2a */
.L_x_632:
[----:B------:R-:W-:Y:S05]  /*5030*/  BSYNC B0 ;  /* 0x0000000000007941 */ /* 0x000fea0003800000 */
.L_x_631:
[----:B------:R-:W-:Y:S01]  /*5040*/  @!PT LDS RZ, [RZ] ;  /* 0x00000000fffff984 */ /* 0x000fe20000000800 */
[----:B------:R-:W-:Y:S01]  /*5050*/  @!PT LDS RZ, [RZ] ;  /* 0x00000000fffff984 */ /* 0x000fe20000000800 */
[----:B------:R-:W-:Y:S01]  /*5060*/  @!PT LDS RZ, [RZ] ;  /* 0x00000000fffff984 */ /* 0x000fe20000000800 */
[----:B------:R-:W-:Y:S01]  /*5070*/  @!PT LDS RZ, [RZ] ;  /* 0x00000000fffff984 */ /* 0x000fe20000000800 */
[----:B------:R5:W-:Y:S06]  /*5080*/  MEMBAR.ALL.CTA ;  /* 0x0000000000007992 */ /* 0x000bec0000008000 */
[----:B-----5:R-:W5:Y:S01]  /*5090*/  FENCE.VIEW.ASYNC.S ;  /* 0x00000000000073c6 */ /* 0x020f620000000000 */
[----:B------:R-:W-:Y:S02]  /*50a0*/  VIADD R23, R23, 0x1 ;  /* 0x0000000117177836 */ /* 0x000fe40000000000 */
[----:B-1----:R-:W-:Y:S01]  /*50b0*/  @!P2 VIADD R58, R58, 0x28cc0 ;  /* 0x00028cc03a3aa836 */ /* 0x002fe20000000000 */
[----:B-----5:R1:W-:Y:S02]  /*50c0*/  BAR.SYNC.DEFER_BLOCKING R44, 0x80 ;  /* 0x0002002c0000751d */ /* 0x0203e40000010000 */
[----:B------:R-:W-:-:S02]  /*50d0*/  ISETP.NE.AND P3, PT, R23, 0x2, PT ;  /* 0x000000021700780c */ /* 0x000fc40003f65270 */
[----:B------:R-:W-:Y:S02]  /*50e0*/  @!P2 PRMT R58, RZ, 0x654, R58 ;  /* 0x00000654ff3aa816 */ /* 0x000fe4000000003a */
[----:B----4-:R-:W-:Y:S02]  /*50f0*/  SEL R4, RZ, 0x1, P3 ;  /* 0x00000001ff047807 */ /* 0x010fe40001800000 */
[----:B------:R-:W-:Y:S02]  /*5100*/  SEL R23, R23, RZ, P3 ;  /* 0x000000ff17177207 */ /* 0x000fe40001800000 */
[----:B------:R-:W-:Y:S01]  /*5110*/  LOP3.LUT R187, R187, R4, RZ, 0x3c, !PT ;  /* 0x00000004bbbb7212 */ /* 0x000fe200078e3cff */
[----:B------:R1:W-:Y:S01]  /*5120*/  @!P2 SYNCS.ARRIVE.TRANS64.RED.A1T0 RZ, [R58+URZ], RZ ;  /* 0x000000ff3affa9a7 */ /* 0x0003e2000810043f */
[----:B------:R-:W-:Y:S01]  /*5130*/  PLOP3.LUT P2, PT, PT, PT, PT, 0x8, 0x0 ;  /* 0x000000000000781c */ /* 0x000fe20003f4e170 */
[----:B------:R-:W-:-:S12]  /*5140*/  @P1 BRA `(.L_x_633) ;  /* 0xffffffd800081947 */ /* 0x000fd8000383ffff */
.L_x_596:
[----:B------:R-:W-:Y:S04]  /*5150*/  BSSY B0, `(.L_x_634) ;  /* 0x0000004000007945 */ /* 0x000fe80003800000 */
[----:B------:R-:W-:Y:S05]  /*5160*/  @P2 BRA `(.L_x_635) ;  /* 0x0000000000082947 */ /* 0x000fea0003800000 */
[----:B------:R-:W4:Y:S02]  /*5170*/  FENCE.VIEW.ASYNC.G ;  /* 0x00000000000073c6 */ /* 0x000f240000000100 */
[----:B----4-:R-:W-:Y:S06]  /*5180*/  BAR.ARV 0xc, 0x180 ;  /* 0x0306000000007b1d */ /* 0x010fec0000002000 */
.L_x_635:
[----:B------:R-:W-:Y:S05]  /*5190*/  BSYNC B0 ;  /* 0x0000000000007941 */ /* 0x000fea0003800000 */
.L_x_634:
[----:B------:R-:W4:Y:S01]  /*51a0*/  LDL R0, [R1+0x18] ;  /* 0x0000180001007983 */ /* 0x000f220000100800 */
[----:B------:R-:W-:Y:S01]  /*51b0*/  UISETP.NE.AND UP0, UPT, UR39, 0x1, UPT ;  /* 0x000000012700788c */ /* 0x000fe2000bf05270 */
[----:B------:R-:W-:Y:S01]  /*51c0*/  BSSY B7, `(.L_x_636) ;  /* 0x0000889000077945 */ /* 0x000fe20003800000 */
[----:B------:R-:W-:-:S04]  /*51d0*/  ULDC UR4, c[0x0][0x9f0] ;  /* 0x00027c0000047ab9 */ /* 0x000fc80000000800 */
[----:B------:R-:W-:Y:S02]  /*51e0*/  PLOP3.LUT P1, PT, PT, PT, UP0, 0x80, 0x0 ;  /* 0x000000000000781c */ /* 0x000fe40003f2f008 */
[----:B----4-:R-:W-:-:S04]  /*51f0*/  ISETP.NE.AND P0, PT, R0, RZ, PT ;  /* 0x000000ff0000720c */ /* 0x010fc80003f05270 */
[----:B------:R-:W-:-:S07]  /*5200*/  SEL R9, R0, UR4, P0 ;  /* 0x0000000400097c07 */ /* 0x000fce0008000000 */
[----:B------:R-:W-:Y:S05]  /*5210*/  @!P1 BRA `(.L_x_637) ;  /* 0x0000002000449947 */ /* 0x000fea0003800000 */
[----:B------:R-:W-:Y:S01]  /*5220*/  LOP3.LUT P2, RZ, R18, 0x4, RZ, 0xc0, !PT ;  /* 0x0000000412ff7812 */ /* 0x000fe2000784c0ff */
[----:B------:R-:W-:Y:S01]  /*5230*/  BSSY B0, `(.L_x_638) ;  /* 0x000001d000007945 */ /* 0x000fe20003800000 */
[----:B------:R-:W-:-:S11]  /*5240*/  IMAD.MOV.U32 R3, RZ, RZ, RZ ;  /* 0x000000ffff037224 */ /* 0x000fd600078e00ff */
[----:B------:R-:W-:Y:S05]  /*5250*/  @!P2 BRA `(.L_x_639) ;  /* 0x000000000068a947 */ /* 0x000fea0003800000 */
[-C--:B------:R-:W-:Y:S02]  /*5260*/  IABS R6, R9.reuse ;  /* 0x0000000900067213 */ /* 0x080fe40000000000 */
[----:B------:R-:W-:Y:S02]  /*5270*/  IADD3 R0, R168, -0x1, R9 ;  /* 0xffffffffa8007810 */ /* 0x000fe40007ffe009 */
[----:B------:R-:W4:Y:S01]  /*5280*/  I2F.RP R3, R6 ;  /* 0x0000000600037306 */ /* 0x000f220000209400 */
[-C--:B------:R-:W-:Y:S02]  /*5290*/  IABS R10, R9.reuse ;  /* 0x00000009000a7213 */ /* 0x080fe40000000000 */
[----:B------:R-:W-:Y:S02]  /*52a0*/  IABS R8, R0 ;  /* 0x0000000000087213 */ /* 0x000fe40000000000 */
[----:B------:R-:W-:-:S04]  /*52b0*/  LOP3.LUT R0, R0, R9, RZ, 0x3c, !PT ;  /* 0x0000000900007212 */ /* 0x000fc800078e3cff */
[----:B------:R-:W-:Y:S01]  /*52c0*/  ISETP.GE.AND P2, PT, R0, RZ, PT ;  /* 0x000000ff0000720c */ /* 0x000fe20003f46270 */
[----:B----4-:R-:W4:Y:S02]  /*52d0*/  MUFU.RCP R3, R3 ;  /* 0x0000000300037308 */ /* 0x010f240000001000 */
[----:B----4-:R-:W-:Y:S02]  /*52e0*/  VIADD R4, R3, 0xffffffe ;  /* 0x0ffffffe03047836 */ /* 0x010fe40000000000 */
[----:B------:R-:W-:-:S04]  /*52f0*/  IMAD.MOV R3, RZ, RZ, -R10 ;  /* 0x000000ffff037224 */ /* 0x000fc800078e0a0a */
[----:B------:R4:W0:Y:S02]  /*5300*/  F2I.FTZ.U32.TRUNC.NTZ R5, R4 ;  /* 0x0000000400057305 */ /* 0x000824000021f000 */
[----:B----4-:R-:W-:Y:S02]  /*5310*/  IMAD.MOV.U32 R4, RZ, RZ, RZ ;  /* 0x000000ffff047224 */ /* 0x010fe400078e00ff */
[----:B0-----:R-:W-:-:S04]  /*5320*/  IMAD.MOV R7, RZ, RZ, -R5 ;  /* 0x000000ffff077224 */ /* 0x001fc800078e0a05 */
        /* <DEDUP_REMOVED lines=13> */
.L_x_639:
[----:B------:R-:W-:Y:S05]  /*5400*/  BSYNC B0 ;  /* 0x0000000000007941 */ /* 0x000fea0003800000 */
.L_x_638:
[----:B------:R-:W4:Y:S01]  /*5410*/  LDL R0, [R1+0x38] ;  /* 0x0000380001007983 */ /* 0x000f220000100800 */
[----:B------:R-:W-:Y:S01]  /*5420*/  PLOP3.LUT P0, PT, PT, PT, PT, 0x80, 0x0 ;  /* 0x000000000000781c */ /* 0x000fe20003f0f070 */
[----:B------:R-:W-:Y:S01]  /*5430*/  IMAD.MOV.U32 R21, RZ, RZ, RZ ;  /* 0x000000ffff157224 */ /* 0x000fe200078e00ff */
[----:B------:R-:W-:Y:S01]  /*5440*/  CS2R R150, SRZ ;  /* 0x0000000000967805 */ /* 0x000fe2000001ff00 */
[----:B------:R-:W-:Y:S01]  /*5450*/  IMAD.MOV.U32 R156, RZ, RZ, RZ ;  /* 0x000000ffff9c7224 */ /* 0x000fe200078e00ff */
        /* <DEDUP_REMOVED lines=41> */
[----:B---3--:R-:W-:Y:S02]  /*56f0*/  CS2R R66, SRZ ;  /* 0x0000000000427805 */ /* 0x008fe4000001ff00 */
[----:B------:R-:W-:Y:S02]  /*5700*/  CS2R R64, SRZ ;  /* 0x0000000000407805 */ /* 0x000fe4000001ff00 */
[----:B------:R-:W-:Y:S02]  /*5710*/  CS2R R62, SRZ ;  /* 0x00000000003e7805 */ /* 0x000fe4000001ff00 */
[----:B------:R-:W-:Y:S02]  /*5720*/  CS2R R60, SRZ ;  /* 0x00000000003c7805 */ /* 0x000fe4000001ff00 */
[----:B-1----:R-:W-:-:S02]  /*5730*/  CS2R R58, SRZ ;  /* 0x00000000003a7805 */ /* 0x002fc4000001ff00 */
        /* <DEDUP_REMOVED lines=16> */
[----:B0-2---:R-:W-:Y:S01]  /*5840*/  CS2R R24, SRZ ;  /* 0x0000000000187805 */ /* 0x005fe2000001ff00 */
[----:B----4-:R-:W-:-:S05]  /*5850*/  IMAD R0, R0, R3, RZ ;  /* 0x0000000300007224 */ /* 0x010fca00078e02ff */
[----:B------:R-:W-:-:S04]  /*5860*/  VIADDMNMX R3, R0, R3, R168, PT ;  /* 0x0000000300037246 */ /* 0x000fc800038001a8 */
[----:B------:R-:W-:-:S13]  /*5870*/  ISETP.GT.AND P1, PT, R3, R0, PT ;  /* 0x000000000300720c */ /* 0x000fda0003f24270 */
[----:B------:R-:W-:Y:S05]  /*5880*/  @!P1 BRA `(.L_x_640) ;  /* 0x0000008000709947 */ /* 0x000fea0003800000 */
[----:B------:R-:W2:Y:S04]  /*5890*/  LDL R4, [R1+0x44] ;  /* 0x0000440001047983 */ /* 0x000ea80000100800 */
[----:B--2---:R-:W0:Y:S02]  /*58a0*/  SHFL.IDX PT, R4, R4, RZ, 0x1f ;  /* 0x00001fff04047589 */ /* 0x004e2400000e0000 */
[----:B0-----:R-:W-:-:S04]  /*58b0*/  LEA.HI R5, R4, R4, RZ, 0x1 ;  /* 0x0000000404057211 */ /* 0x001fc800078f08ff */
[----:B------:R-:W-:-:S05]  /*58c0*/  LOP3.LUT R5, R5, 0x1fffe, RZ, 0xc0, !PT ;  /* 0x0001fffe05057812 */ /* 0x000fca00078ec0ff */
[----:B------:R-:W-:Y:S02]  /*58d0*/  IMAD.IADD R5, R4, 0x1, -R5 ;  /* 0x0000000104057824 */ /* 0x000fe400078e0a05 */
[----:B------:R-:W-:Y:S02]  /*58e0*/  IMAD.U32 R4, RZ, RZ, UR37 ;  /* 0x00000025ff047e24 */ /* 0x000fe4000f8e00ff */
[----:B------:R-:W-:-:S03]  /*58f0*/  IMAD R5, R5, 0x8000, R2 ;  /* 0x0000800005057824 */ /* 0x000fc600078e0202 */
[----:B------:R-:W-:Y:S01]  /*5900*/  ISETP.NE.AND P0, PT, R4, 0x3, PT ;  /* 0x000000030400780c */ /* 0x000fe20003f05270 */
[----:B------:R-:W-:-:S05]  /*5910*/  VIADD R5, R5, 0x400 ;  /* 0x0000040005057836 */ /* 0x000fca0000000000 */
[----:B------:R-:W-:-:S04]  /*5920*/  SHF.R.U32.HI R5, RZ, 0x4, R5 ;  /* 0x00000004ff057819 */ /* 0x000fc80000011605 */
[----:B------:R-:W-:-:S04]  /*5930*/  LOP3.LUT R5, R5, 0x3fff, RZ, 0xc0, !PT ;  /* 0x00003fff05057812 */ /* 0x000fc800078ec0ff */
[----:B------:R-:W-:Y:S01]  /*5940*/  LOP3.LUT R14, R5, 0x2000000, RZ, 0xfc, !PT ;  /* 0x02000000050e7812 */ /* 0x000fe200078efcff */
[----:B------:R-:W-:Y:S06]  /*5950*/  @!P0 BRA `(.L_x_641) ;  /* 0x0000000000048947 */ /* 0x000fec0003800000 */
[----:B------:R-:W-:Y:S01]  /*5960*/  BPT.TRAP 0x1 ;  /* 0x000000040000795c */ /* 0x000fe20000300000 */
.L_x_641:
[----:B------:R-:W-:Y:S01]  /*5970*/  IMAD R10, R19, 0x8, R2 ;  /* 0x00000008130a7824 */ /* 0x000fe200078e0202 */
[----:B------:R-:W-:Y:S01]  /*5980*/  SHF.L.U32 R7, R185, 0x1f, RZ ;  /* 0x0000001fb9077819 */ /* 0x000fe200000006ff */
[----:B------:R-:W-:Y:S01]  /*5990*/  VIADD R4, R2, 0x26800 ;  /* 0x0002680002047836 */ /* 0x000fe20000000000 */
[----:B------:R-:W-:Y:S02]  /*59a0*/  BSSY B0, `(.L_x_642) ;  /* 0x0000008000007945 */ /* 0x000fe40003800000 */
[----:B------:R-:W0:Y:S02]  /*59b0*/  SYNCS.PHASECHK.TRANS64.TRYWAIT P1, [R10+URZ+0x28c50], R7 ;  /* 0x028c50070a0075a7 */ /* 0x000e24000802017f */
[----:B------:R-:W-:Y:S01]  /*59c0*/  SHF.R.U32.HI R5, RZ, 0x4, R4 ;  /* 0x00000004ff057819 */ /* 0x000fe20000011604 */
[----:B------:R-:W-:-:S03]  /*59d0*/  IMAD R4, R19, 0x1000, R14 ;  /* 0x0000100013047824 */ /* 0x000fc600078e020e */
[----:B------:R-:W-:-:S04]  /*59e0*/  LOP3.LUT R5, R5, 0x3fff, RZ, 0xc0, !PT ;  /* 0x00003fff05057812 */ /* 0x000fc800078ec0ff */
[----:B------:R-:W-:Y:S01]  /*59f0*/  LOP3.LUT R11, R5, 0x10000, RZ, 0xfc, !PT ;  /* 0x00010000050b7812 */ /* 0x000fe200078efcff */
[----:B------:R-:W-:Y:S01]  /*5a00*/  IMAD.MOV.U32 R5, RZ, RZ, 0x40000040 ;  /* 0x40000040ff057424 */ /* 0x000fe200078e00ff */
[----:B0-----:R-:W-:Y:S06]  /*5a10*/  @!P1 BRA `(.L_x_643) ;  /* 0x0000014c00a89947 */ /* 0x001fec0003800000 */
.L_x_872:
[----:B------:R-:W-:Y:S05]  /*5a20*/  BSYNC B0 ;  /* 0x0000000000007941 */ /* 0x000fea0003800000 */
.L_x_642:
[----:B------:R-:W-:Y:S01]  /*5a30*/  BAR.SYNC.DEFER_BLOCKING 0xe, 0x100 ;  /* 0x0384000000007b1d */ /* 0x000fe20000010000 */
[----:B------:R-:W-:Y:S01]  /*5a40*/  IMAD.MOV.U32 R6, RZ, RZ, R11 ;  /* 0x000000ffff067224 */ /* 0x000fe200078e000b */
[C---:B------:R-:W-:Y:S01]  /*5a50*/  R2UR UR6, R4.reuse ;  /* 0x00000000040672ca */ /* 0x040fe200000e0000 */
[----:B0-----:R-:W-:Y:S01]  /*5a60*/  IMAD.MOV.U32 R7, RZ, RZ, 0x40000040 ;  /* 0x40000040ff077424 */ /* 0x001fe200078e00ff */
[----:B------:R-:W-:Y:S01]  /*5a70*/  R2UR UR7, R5 ;  /* 0x00000000050772ca */ /* 0x000fe200000e0000 */
[----:B------:R-:W-:Y:S01]  /*5a80*/  VIADD R8, R4, 0x100 ;  /* 0x0000010004087836 */ /* 0x000fe20000000000 */
[----:B------:R-:W-:Y:S01]  /*5a90*/  R2UR UR4, R6 ;  /* 0x00000000060472ca */ /* 0x000fe200000e0000 */
[----:B------:R-:W-:Y:S01]  /*5aa0*/  IMAD.MOV.U32 R9, RZ, RZ, 0x40000040 ;  /* 0x40000040ff097424 */ /* 0x000fe200078e00ff */
[----:B------:R-:W-:Y:S01]  /*5ab0*/  R2UR UR5, R7 ;  /* 0x00000000070572ca */ /* 0x000fe200000e0000 */
[----:B------:R-:W-:Y:S01]  /*5ac0*/  VIADD R6, R4, 0x80 ;  /* 0x0000008004067836 */ /* 0x000fe20000000000 */
[----:B------:R-:W-:Y:S01]  /*5ad0*/  R2UR UR14, R8 ;  /* 0x00000000080e72ca */ /* 0x000fe200000e0000 */
[----:B------:R-:W-:Y:S01]  /*5ae0*/  VIADD R8, R11, 0x2 ;  /* 0x000000020b087836 */ /* 0x000fe20000000000 */
[----:B------:R-:W-:Y:S01]  /*5af0*/  R2UR UR15, R9 ;  /* 0x00000000090f72ca */ /* 0x000fe200000e0000 */
[----:B------:R-:W-:Y:S01]  /*5b00*/  IMAD.MOV.U32 R9, RZ, RZ, 0x40000040 ;  /* 0x40000040ff097424 */ /* 0x000fe200078e00ff */
        /* <DEDUP_REMOVED lines=9> */
[----:B------:R-:W-:Y:S01]  /*5ba0*/  WARPGROUP.ARRIVE ;  /* 0x00000000000079c5 */ /* 0x000fe20000000000 */
[----:B------:R-:W-:-:S05]  /*5bb0*/  R2UR UR13, R7 ;  /* 0x00000000070d72ca */ /* 0x000fca00000e0000 */
[----:B------:R-:W-:Y:S01]  /*5bc0*/  HGMMA.64x256x16.F32.BF16 R24, gdesc[UR4].tnspB, RZ, !UPT, gsb0 ;  /* 0x43e00000041879f0 */ /* 0x000fe2000c0018ff */
[----:B------:R-:W-:Y:S01]  /*5bd0*/  R2UR UR6, R4 ;  /* 0x00000000040672ca */ /* 0x000fe200000e0000 */
[----:B------:R-:W-:Y:S01]  /*5be0*/  VIADD R4, R11, 0x6 ;  /* 0x000000060b047836 */ /* 0x000fe20000000000 */
[----:B------:R-:W-:Y:S01]  /*5bf0*/  R2UR UR7, R5 ;  /* 0x00000000050772ca */ /* 0x000fe200000e0000 */
[----:B------:R-:W-:-:S03]  /*5c00*/  IMAD.MOV.U32 R5, RZ, RZ, 0x40000040 ;  /* 0x40000040ff057424 */ /* 0x000fc600078e00ff */
[----:B------:R-:W-:Y:S02]  /*5c10*/  R2UR UR4, R4 ;  /* 0x00000000040472ca */ /* 0x000fe400000e0000 */
[----:B------:R-:W-:Y:S01]  /*5c20*/  R2UR UR5, R5 ;  /* 0x00000000050572ca */ /* 0x000fe200000e0000 */
        /* <DEDUP_REMOVED lines=16> */
.L_x_644:
[----:B------:R-:W-:Y:S01]  /*5d30*/  VIADD R3, R3, 0xfffffffe ;  /* 0xfffffffe03037836 */ /* 0x000fe20000000000 */
[----:B------:R-:W-:Y:S01]  /*5d40*/  BSSY B0, `(.L_x_645) ;  /* 0x00000cf000007945 */ /* 0x000fe20003800000 */
[----:B------:R-:W-:-:S03]  /*5d50*/  VIADD R10, R10, 0x28c60 ;  /* 0x00028c600a0a7836 */ /* 0x000fc60000000000 */
[----:B------:R-:W-:Y:S02]  /*5d60*/  ISETP.GE.AND P1, PT, R3, R0, PT ;  /* 0x000000000300720c */ /* 0x000fe40003f26270 */
[----:B------:R-:W-:-:S04]  /*5d70*/  PRMT R10, R190, 0x654, R10 ;  /* 0x00000654be0a7816 */ /* 0x000fc8000000000a */
[----:B------:R0:W-:Y:S07]  /*5d80*/  SYNCS.ARRIVE.TRANS64.RED.A1T0 RZ, [R10+URZ], RZ ;  /* 0x000000ff0aff79a7 */ /* 0x0001ee000810043f */
[----:B------:R-:W-:Y:S05]  /*5d90*/  @!P1 BRA `(.L_x_646) ;  /* 0x0000000c00249947 */ /* 0x000fea0003800000 */
.L_x_653:
[----:B------:R-:W-:Y:S01]  /*5da0*/  BAR.SYNC.DEFER_BLOCKING 0xe, 0x100 ;  /* 0x0384000000007b1d */ /* 0x000fe20000010000 */
[C---:B01----:R-:W-:Y:S02]  /*5db0*/  IMAD R10, R19.reuse, 0x40, R195 ;  /* 0x00000040130a7824 */ /* 0x043fe400078e02c3 */
[----:B------:R-:W-:Y:S02]  /*5dc0*/  VIADD R19, R19, 0x1 ;  /* 0x0000000113137836 */ /* 0x000fe40000000000 */
[----:B------:R-:W-:-:S03]  /*5dd0*/  IMAD R10, R10, 0x4, R2 ;  /* 0x000000040a0a7824 */ /* 0x000fc600078e0202 */
[----:B------:R-:W-:-:S04]  /*5de0*/  ISETP.NE.AND P1, PT, R19, 0x2, PT ;  /* 0x000000021300780c */ /* 0x000fc80003f25270 */
[----:B------:R-:W-:Y:S01]  /*5df0*/  SEL R19, R19, RZ, P1 ;  /* 0x000000ff13137207 */ /* 0x000fe20000800000 */
[----:B------:R-:W0:Y:S04]  /*5e00*/  LDS R11, [R10+0x28800] ;  /* 0x028800000a0b7984 */ /* 0x000e280000000800 */
[----:B------:R-:W1:Y:S01]  /*5e10*/  LDS R10, [R10+0x28820] ;  /* 0x028820000a0a7984 */ /* 0x000e620000000800 */
[-C--:B0-----:R-:W-:Y:S01]  /*5e20*/  FMUL.FTZ R24, R24, R11.reuse ;  /* 0x0000000b18187220 */ /* 0x081fe20000410000 */
[-C--:B------:R-:W-:Y:S01]  /*5e30*/  FMUL.FTZ R25, R25, R11.reuse ;  /* 0x0000000b19197220 */ /* 0x080fe20000410000 */
[-C--:B------:R-:W-:Y:S01]  /*5e40*/  FMUL.FTZ R28, R28, R11.reuse ;  /* 0x0000000b1c1c7220 */ /* 0x080fe20000410000 */
[-C--:B------:R-:W-:Y:S01]  /*5e50*/  FMUL.FTZ R29, R29, R11.reuse ;  /* 0x0000000b1d1d7220 */ /* 0x080fe20000410000 */
        /* <DEDUP_REMOVED lines=64> */
[----:B------:R-:W-:Y:S01]  /*6260*/  SEL R10, RZ, 0x1, P1 ;  /* 0x00000001ff0a7807 */ /* 0x000fe20000800000 */
        /* <DEDUP_REMOVED lines=60> */
[----:B------:R-:W-:Y:S01]  /*6630*/  LOP3.LUT R185, R185, R10, RZ, 0x3c, !PT ;  /* 0x0000000ab9b97212 */ /* 0x000fe200078e3cff */
[----:B------:R-:W-:Y:S06]  /*6640*/  @!P0 BRA `(.L_x_647) ;  /* 0x0000000000048947 */ /* 0x000fec0003800000 */
[----:B------:R-:W-:Y:S01]  /*6650*/  BPT.TRAP 0x1 ;  /* 0x000000040000795c */ /* 0x000fe20000300000 */
.L_x_647:
[----:B------:R-:W-:Y:S01]  /*6660*/  IMAD R10, R19, 0x8, R2 ;  /* 0x00000008130a7824 */ /* 0x000fe200078e0202 */
[----:B------:R-:W-:-:S04]  /*6670*/  SHF.L.U32 R11, R185, 0x1f, RZ ;  /* 0x0000001fb90b7819 */ /* 0x000fc800000006ff */
[----:B------:R0:W1:Y:S01]  /*6680*/  SYNCS.PHASECHK.TRANS64.TRYWAIT P1, [R10+URZ+0x28c50], R11 ;  /* 0x028c500b0a0075a7 */ /* 0x000062000802017f */
[----:B------:R-:W-:Y:S05]  /*6690*/  @!P0 BRA `(.L_x_648) ;  /* 0x0000000000048947 */ /* 0x000fea0003800000 */
[----:B------:R-:W-:Y:S01]  /*66a0*/  BPT.TRAP 0x1 ;  /* 0x000000040000795c */ /* 0x000fe20000300000 */
.L_x_648:
[----:B------:R-:W-:Y:S04]  /*66b0*/  BSSY B1, `(.L_x_649) ;  /* 0x0000004000017945 */ /* 0x000fe80003800000 */
[----:B-1----:R-:W-:Y:S05]  /*66c0*/  @P1 BRA `(.L_x_650) ;  /* 0x0000000000081947 */ /* 0x002fea0003800000 */
[----:B------:R-:W1:Y:S02]  /*66d0*/  SYNCS.PHASECHK.TRANS64.TRYWAIT P1, [R10+URZ+0x28c50], R11 ;  /* 0x028c500b0a0075a7 */ /* 0x000e64000802017f */
[----:B-1----:R-:W-:Y:S05]  /*66e0*/  @!P1 BRA `(.L_x_651) ;  /* 0x0000014000889947 */ /* 0x002fea0003800000 */
.L_x_650:
[----:B------:R-:W-:Y:S05]  /*66f0*/  BSYNC B1 ;  /* 0x0000000000017941 */ /* 0x000fea0003800000 */
.L_x_649:
[----:B01----:R-:W-:Y:S01]  /*6700*/  IMAD R10, R19, 0x1000, R14 ;  /* 0x00001000130a7824 */ /* 0x003fe200078e020e */
[----:B------:R-:W-:Y:S01]  /*6710*/  WARPGROUP.ARRIVE ;  /* 0x00000000000079c5 */ /* 0x000fe20000000000 */
[----:B------:R-:W-:Y:S01]  /*6720*/  IMAD.MOV.U32 R11, RZ, RZ, 0x40000040 ;  /* 0x40000040ff0b7424 */ /* 0x000fe200078e00ff */
[----:B------:R-:W-:Y:S01]  /*6730*/  R2UR UR8, R8 ;  /* 0x00000000080872ca */ /* 0x000fe200000e0000 */
[C---:B------:R-:W-:Y:S01]  /*6740*/  VIADD R12, R10.reuse, 0x80 ;  /* 0x000000800a0c7836 */ /* 0x040fe20000000000 */
[----:B------:R-:W-:Y:S01]  /*6750*/  R2UR UR6, R10 ;  /* 0x000000000a0672ca */ /* 0x000fe200000e0000 */
[----:B------:R-:W-:Y:S01]  /*6760*/  IMAD.MOV.U32 R13, RZ, RZ, 0x40000040 ;  /* 0x40000040ff0d7424 */ /* 0x000fe200078e00ff */
[C---:B------:R-:W-:Y:S02]  /*6770*/  R2UR UR7, R11.reuse ;  /* 0x000000000b0772ca */ /* 0x040fe400000e0000 */
[----:B------:R-:W-:Y:S01]  /*6780*/  R2UR UR10, R12 ;  /* 0x000000000c0a72ca */ /* 0x000fe200000e0000 */
[C---:B------:R-:W-:Y:S01]  /*6790*/  VIADD R12, R10.reuse, 0x100 ;  /* 0x000001000a0c7836 */ /* 0x040fe20000000000 */
[----:B------:R-:W-:Y:S01]  /*67a0*/  R2UR UR5, R11 ;  /* 0x000000000b0572ca */ /* 0x000fe200000e0000 */
[----:B------:R-:W-:Y:S01]  /*67b0*/  VIADD R10, R10, 0x180 ;  /* 0x000001800a0a7836 */ /* 0x000fe20000000000 */
[----:B------:R-:W-:-:S02]  /*67c0*/  R2UR UR11, R13 ;  /* 0x000000000d0b72ca */ /* 0x000fc400000e0000 */
[----:B------:R-:W-:Y:S02]  /*67d0*/  R2UR UR9, R9 ;  /* 0x00000000090972ca */ /* 0x000fe400000e0000 */
[----:B------:R-:W-:Y:S01]  /*67e0*/  R2UR UR18, R10 ;  /* 0x000000000a1272ca */ /* 0x000fe200000e0000 */
[----:B------:R-:W-:Y:S01]  /*67f0*/  VIADD R10, R2, 0x26800 ;  /* 0x00026800020a7836 */ /* 0x000fe20000000000 */
[----:B------:R-:W-:Y:S02]  /*6800*/  R2UR UR14, R12 ;  /* 0x000000000c0e72ca */ /* 0x000fe400000e0000 */
[----:B------:R-:W-:Y:S02]  /*6810*/  R2UR UR15, R13 ;  /* 0x000000000d0f72ca */ /* 0x000fe400000e0000 */
[----:B------:R-:W-:Y:S02]  /*6820*/  SHF.R.U32.HI R10, RZ, 0x4, R10 ;  /* 0x00000004ff0a7819 */ /* 0x000fe4000001160a */
[----:B------:R-:W-:-:S02]  /*6830*/  R2UR UR12, R6 ;  /* 0x00000000060c72ca */ /* 0x000fc400000e0000 */
[----:B------:R-:W-:Y:S02]  /*6840*/  LOP3.LUT R10, R10, 0x3fff, RZ, 0xc0, !PT ;  /* 0x00003fff0a0a7812 */ /* 0x000fe400078ec0ff */
[----:B------:R-:W-:Y:S02]  /*6850*/  R2UR UR13, R7 ;  /* 0x00000000070d72ca */ /* 0x000fe400000e0000 */
[----:B------:R-:W-:Y:S02]  /*6860*/  LOP3.LUT R10, R10, 0x10000, RZ, 0xfc, !PT ;  /* 0x000100000a0a7812 */ /* 0x000fe400078efcff */
[----:B------:R-:W-:Y:S02]  /*6870*/  R2UR UR19, R11 ;  /* 0x000000000b1372ca */ /* 0x000fe400000e0000 */
[----:B------:R-:W-:Y:S02]  /*6880*/  R2UR UR4, R10 ;  /* 0x000000000a0472ca */ /* 0x000fe400000e0000 */
[----:B------:R-:W-:-:S02]  /*6890*/  R2UR UR16, R4 ;  /* 0x00000000041072ca */ /* 0x000fc400000e0000 */
[----:B------:R-:W-:-:S09]  /*68a0*/  R2UR UR17, R5 ;  /* 0x00000000051172ca */ /* 0x000fd200000e0000 */
        /* <DEDUP_REMOVED lines=17> */
.L_x_652:
[----:B------:R-:W-:Y:S01]  /*69c0*/  IMAD R10, R19, 0x8, R2 ;  /* 0x00000008130a7824 */ /* 0x000fe200078e0202 */
[C---:B------:R-:W-:Y:S01]  /*69d0*/  ISETP.GT.AND P1, PT, R3.reuse, R0, PT ;  /* 0x000000000300720c */ /* 0x040fe20003f24270 */
[----:B------:R-:W-:Y:S02]  /*69e0*/  VIADD R3, R3, 0xffffffff ;  /* 0xffffffff03037836 */ /* 0x000fe40000000000 */
[----:B------:R-:W-:-:S05]  /*69f0*/  VIADD R10, R10, 0x28c60 ;  /* 0x00028c600a0a7836 */ /* 0x000fca0000000000 */
[----:B------:R-:W-:-:S04]  /*6a00*/  PRMT R10, R190, 0x654, R10 ;  /* 0x00000654be0a7816 */ /* 0x000fc8000000000a */
[----:B------:R1:W-:Y:S01]  /*6a10*/  SYNCS.ARRIVE.TRANS64.RED.A1T0 RZ, [R10+URZ], RZ ;  /* 0x000000ff0aff79a7 */ /* 0x0003e2000810043f */
[----:B------:R-:W-:Y:S05]  /*6a20*/  @P1 BRA `(.L_x_653) ;  /* 0xfffffff000dc1947 */ /* 0x000fea000383ffff */
.L_x_646:
[----:B------:R-:W-:Y:S05]  /*6a30*/  BSYNC B0 ;  /* 0x0000000000007941 */ /* 0x000fea0003800000 */
.L_x_645:
[----:B------:R-:W-:Y:S01]  /*6a40*/  BAR.SYNC.DEFER_BLOCKING 0xe, 0x100 ;  /* 0x0384000000007b1d */ /* 0x000fe20000010000 */
[C---:B------:R-:W-:Y:S01]  /*6a50*/  IMAD R0, R19.reuse, 0x40, R195 ;  /* 0x0000004013007824 */ /* 0x040fe200078e02c3 */
[----:B------:R-:W-:Y:S01]  /*6a60*/  PLOP3.LUT P0, PT, PT, PT, PT, 0x8, 0x0 ;  /* 0x000000000000781c */ /* 0x000fe20003f0e170 */
[----:B------:R-:W-:Y:S02]  /*6a70*/  VIADD R19, R19, 0x1 ;  /* 0x0000000113137836 */ /* 0x000fe40000000000 */
[----:B------:R-:W-:Y:S02]  /*6a80*/  IMAD R2, R0, 0x4, R2 ;  /* 0x0000000400027824 */ /* 0x000fe400078e0202 */
[----:B------:R-:W-:Y:S01]  /*6a90*/  IMAD.MOV.U32 R21, RZ, RZ, RZ ;  /* 0x000000ffff157224 */ /* 0x000fe200078e00ff */
[----:B------:R-:W-:Y:S01]  /*6aa0*/  ISETP.NE.AND P1, PT, R19, 0x2, PT ;  /* 0x000000021300780c */ /* 0x000fe20003f25270 */
[----:B------:R-:W-:-:S03]  /*6ab0*/  IMAD.MOV.U32 R156, RZ, RZ, RZ ;  /* 0x000000ffff9c7224 */ /* 0x000fc600078e00ff */
[----:B------:R-:W-:Y:S01]  /*6ac0*/  SEL R19, R19, RZ, P1 ;  /* 0x000000ff13137207 */ /* 0x000fe20000800000 */
[----:B------:R-:W2:Y:S02]  /*6ad0*/  LDS R0, [R2+0x28800] ;  /* 0x0288000002007984 */ /* 0x000ea40000000800 */
        /* <DEDUP_REMOVED lines=63> */
[----:B------:R-:W-:-:S02]  /*6ed0*/  FMUL.FTZ R149, R149, R0 ;  /* 0x0000000095957220 */ /* 0x000fc40000410000 */
        /* <DEDUP_REMOVED lines=65> */
[----:B------:R-:W-:-:S04]  /*72f0*/  SEL R0, RZ, 0x1, P1 ;  /* 0x00000001ff007807 */ /* 0x000fc80000800000 */
[----:B------:R-:W-:Y:S01]  /*7300*/  LOP3.LUT R185, R185, R0, RZ, 0x3c, !PT ;  /* 0x00000000b9b97212 */ /* 0x000fe200078e3cff */
[----:B------:R-:W-:Y:S06]  /*7310*/  BAR.ARV 0xf, 0x100 ;  /* 0x03c4000000007b1d */ /* 0x000fec0000002000 */
[----:B------:R-:W-:Y:S05]  /*7320*/  BRA `(.L_x_640) ;  /* 0x0000006400c87947 */ /* 0x000fea0003800000 */
.L_x_637:
[----:B------:R-:W-:Y:S01]  /*7330*/  LOP3.LUT P1, RZ, R18, 0x4, RZ, 0xc0, !PT ;  /* 0x0000000412ff7812 */ /* 0x000fe2000782c0ff */
[----:B------:R-:W-:Y:S01]  /*7340*/  BSSY B0, `(.L_x_654) ;  /* 0x000001e000007945 */ /* 0x000fe20003800000 */
[----:B------:R-:W-:-:S11]  /*7350*/  IMAD.MOV.U32 R3, RZ, RZ, RZ ;  /* 0x000000ffff037224 */ /* 0x000fd600078e00ff */
[----:B------:R-:W-:Y:S05]  /*7360*/  @!P1 BRA `(.L_x_655) ;  /* 0x00000000006c9947 */ /* 0x000fea0003800000 */
[-C--:B------:R-:W-:Y:S02]  /*7370*/  IABS R3, R9.reuse ;  /* 0x0000000900037213 */ /* 0x080fe40000000000 */
[----:B------:R-:W-:Y:S02]  /*7380*/  IADD3 R0, R168, -0x1, R9 ;  /* 0xffffffffa8007810 */ /* 0x000fe40007ffe009 */
[----:B------:R-:W4:Y:S01]  /*7390*/  I2F.RP R6, R3 ;  /* 0x0000000300067306 */ /* 0x000f220000209400 */
[----:B------:R-:W-:-:S05]  /*73a0*/  IABS R10, R9 ;  /* 0x00000009000a7213 */ /* 0x000fca0000000000 */
[----:B------:R-:W-:Y:S02]  /*73b0*/  IMAD.MOV R10, RZ, RZ, -R10 ;  /* 0x000000ffff0a7224 */ /* 0x000fe400078e0a0a */
[----:B----4-:R-:W4:Y:S02]  /*73c0*/  MUFU.RCP R6, R6 ;  /* 0x0000000600067308 */ /* 0x010f240000001000 */
[----:B----4-:R-:W-:Y:S01]  /*73d0*/  VIADD R4, R6, 0xffffffe ;  /* 0x0ffffffe06047836 */ /* 0x010fe20000000000 */
[----:B------:R-:W-:Y:S02]  /*73e0*/  IABS R6, R0 ;  /* 0x0000000000067213 */ /* 0x000fe40000000000 */
[----:B------:R-:W-:-:S03]  /*73f0*/  LOP3.LUT R0, R0, R9, RZ, 0x3c, !PT ;  /* 0x0000000900007212 */ /* 0x000fc600078e3cff */
[----:B------:R4:W0:Y:S01]  /*7400*/  F2I.FTZ.U32.TRUNC.NTZ R5, R4 ;  /* 0x0000000400057305 */ /* 0x000822000021f000 */
[----:B------:R-:W-:Y:S01]  /*7410*/  ISETP.GE.AND P2, PT, R0, RZ, PT ;  /* 0x000000ff0000720c */ /* 0x000fe20003f46270 */
[----:B----4-:R-:W-:Y:S02]  /*7420*/  IMAD.MOV.U32 R4, RZ, RZ, RZ ;  /* 0x000000ffff047224 */ /* 0x010fe400078e00ff */
[----:B0-----:R-:W-:-:S04]  /*7430*/  IMAD.MOV R8, RZ, RZ, -R5 ;  /* 0x000000ffff087224 */ /* 0x001fc800078e0a05 */
        /* <DEDUP_REMOVED lines=14> */
.L_x_655:
[----:B------:R-:W-:Y:S05]  /*7520*/  BSYNC B0 ;  /* 0x0000000000007941 */ /* 0x000fea0003800000 */
.L_x_654:
        /* <DEDUP_REMOVED lines=72> */
[----:B------:R-:W2:Y:S01]  /*79b0*/  LDL R0, [R1+0x44] ;  /* 0x0000440001007983 */ /* 0x000ea20000100800 */
[----:B------:R-:W-:Y:S03]  /*79c0*/  BSSY B6, `(.L_x_656) ;  /* 0x000001c000067945 */ /* 0x000fe60003800000 */
[----:B--2---:R-:W0:Y:S02]  /*79d0*/  SHFL.IDX PT, R0, R0, RZ, 0x1f ;  /* 0x00001fff00007589 */ /* 0x004e2400000e0000 */
[----:B0-----:R-:W-:-:S04]  /*79e0*/  LEA.HI R3, R0, R0, RZ, 0x1 ;  /* 0x0000000000037211 */ /* 0x001fc800078f08ff */
[----:B------:R-:W-:-:S05]  /*79f0*/  LOP3.LUT R3, R3, 0x1fffe, RZ, 0xc0, !PT ;  /* 0x0001fffe03037812 */ /* 0x000fca00078ec0ff */
        /* <DEDUP_REMOVED lines=24> */
.L_x_657:
[----:B------:R-:W-:Y:S05]  /*7b80*/  BSYNC B6 ;  /* 0x0000000000067941 */ /* 0x000fea0003800000 */
.L_x_656:
[----:B------:R-:W-:Y:S02]  /*7b90*/  ULDC UR4, c[0x0][0x3f4] ;  /* 0x0000fd0000047ab9 */ /* 0x000fe40000000800 */
[----:B------:R-:W-:-:S13]  /*7ba0*/  ISETP.LT.AND P0, PT, RZ, UR4, PT ;  /* 0x00000004ff007c0c */ /* 0x000fda000bf01270 */
[----:B------:R-:W-:Y:S05]  /*7bb0*/  @P0 BRA `(.L_x_658) ;  /* 0x0000000000400947 */ /* 0x000fea0003800000 */
[----:B------:R-:W2:Y:S02]  /*7bc0*/  LDL R20, [R1+0x3c] ;  /* 0x00003c0001147983 */ /* 0x000ea40000100800 */
[----:B--2---:R-:W-:-:S04]  /*7bd0*/  LEA.HI R0, R20, R20, RZ, 0x1 ;  /* 0x0000001414007211 */ /* 0x004fc800078f08ff */
[----:B------:R-:W-:-:S05]  /*7be0*/  LOP3.LUT R0, R0, 0xfffffffe, RZ, 0xc0, !PT ;  /* 0xfffffffe00007812 */ /* 0x000fca00078ec0ff */
[----:B------:R-:W-:-:S05]  /*7bf0*/  IMAD.IADD R0, R20, 0x1, -R0 ;  /* 0x0000000114007824 */ /* 0x000fca00078e0a00 */
[----:B------:R-:W-:-:S04]  /*7c00*/  SHF.L.U32 R3, R0, 0x1f, RZ ;  /* 0x0000001f00037819 */ /* 0x000fc800000006ff */
[----:B------:R0:W1:Y:S03]  /*7c10*/  SYNCS.PHASECHK.TRANS64.TRYWAIT P0, [R2+URZ+0x28c00], R3 ;  /* 0x028c0003020075a7 */ /* 0x000066000800017f */
[----:B-1----:R-:W-:Y:S05]  /*7c20*/  @!P0 NANOSLEEP.SYNCS 0x989680 ;  /* 0x009896800000895d */ /* 0x002fea0003900000 */
[----:B------:R-:W1:Y:S01]  /*7c30*/  @!P0 SYNCS.PHASECHK.TRANS64 P0, [R2+URZ+0x28c00], R3 ;  /* 0x028c0003020085a7 */ /* 0x000e62000800007f */
[----:B------:R-:W-:Y:S04]  /*7c40*/  BSSY B0, `(.L_x_659) ;  /* 0x0000006000007945 */ /* 0x000fe80003800000 */
[----:B-1----:R-:W-:Y:S05]  /*7c50*/  @P0 BRA `(.L_x_660) ;  /* 0x0000000000100947 */ /* 0x002fea0003800000 */
.L_x_661:
[----:B-1----:R1:W2:Y:S02]  /*7c60*/  SYNCS.PHASECHK.TRANS64.TRYWAIT P0, [R2+URZ+0x28c00], R3 ;  /* 0x028c0003020075a7 */ /* 0x0022a4000800017f */
[----:B--2---:R-:W-:Y:S05]  /*7c70*/  @!P0 NANOSLEEP.SYNCS 0x989680 ;  /* 0x009896800000895d */ /* 0x004fea0003900000 */
[----:B------:R-:W2:Y:S02]  /*7c80*/  @!P0 SYNCS.PHASECHK.TRANS64 P0, [R2+URZ+0x28c00], R3 ;  /* 0x028c0003020085a7 */ /* 0x000ea4000800007f */
[----:B--2---:R-:W-:Y:S05]  /*7c90*/  @!P0 BRA `(.L_x_661) ;  /* 0xfffffffc00f08947 */ /* 0x004fea000383ffff */
.L_x_660:
[----:B------:R-:W-:Y:S05]  /*7ca0*/  BSYNC B0 ;  /* 0x0000000000007941 */ /* 0x000fea0003800000 */
.L_x_659:
[----:B------:R-:W-:Y:S05]  /*7cb0*/  BRA `(.L_x_662) ;  /* 0x0000002000c47947 */ /* 0x000fea0003800000 */
.L_x_658:
[----:B-----5:R-:W-:Y:S01]  /*7cc0*/  SHF.R.S32.HI R0, RZ, 0x1f, R154 ;  /* 0x0000001fff007819 */ /* 0x020fe2000001149a */
[----:B------:R-:W-:Y:S01]  /*7cd0*/  VIADD R4, R2, 0x20400 ;  /* 0x0002040002047836 */ /* 0x000fe20000000000 */
[----:B------:R-:W-:Y:S01]  /*7ce0*/  ULDC.64 UR4, c[0x0][0x3f8] ;  /* 0x0000fe0000047ab9 */ /* 0x000fe20000000a00 */
[----:B------:R-:W-:Y:S01]  /*7cf0*/  ULDC.64 UR6, c[0x0][0x408] ;  /* 0x0001020000067ab9 */ /* 0x000fe20000000a00 */
[----:B------:R-:W-:Y:S01]  /*7d00*/  BSSY B6, `(.L_x_663) ;  /* 0x0000021000067945 */ /* 0x000fe20003800000 */
[----:B------:R-:W-:Y:S01]  /*7d10*/  IMAD R3, R0, UR4, RZ ;  /* 0x0000000400037c24 */ /* 0x000fe2000f8e02ff */
[----:B------:R-:W-:Y:S01]  /*7d20*/  LOP3.LUT P0, RZ, R4, 0x3ff, RZ, 0xc0, !PT ;  /* 0x000003ff04ff7812 */ /* 0x000fe2000780c0ff */
[----:B------:R-:W-:Y:S02]  /*7d30*/  IMAD R9, R0, UR6, RZ ;  /* 0x0000000600097c24 */ /* 0x000fe4000f8e02ff */
[----:B------:R-:W-:-:S04]  /*7d40*/  IMAD.WIDE.U32 R4, R154, UR4, RZ ;  /* 0x000000049a047c25 */ /* 0x000fc8000f8e00ff */
[C---:B------:R-:W-:Y:S01]  /*7d50*/  IMAD R3, R154.reuse, UR5, R3 ;  /* 0x000000059a037c24 */ /* 0x040fe2000f8e0203 */
[----:B------:R-:W-:Y:S01]  /*7d60*/  ULDC.64 UR4, c[0x0][0x3e8] ;  /* 0x0000fa0000047ab9 */ /* 0x000fe20000000a00 */
[----:B------:R-:W-:Y:S01]  /*7d70*/  IMAD.WIDE.U32 R6, R154, UR6, RZ ;  /* 0x000000069a067c25 */ /* 0x000fe2000f8e00ff */
[----:B------:R-:W-:-:S03]  /*7d80*/  LEA R25, P1, R4, UR4, 0x1 ;  /* 0x0000000404197c11 */ /* 0x000fc6000f8208ff */
[----:B------:R-:W-:Y:S01]  /*7d90*/  IMAD R9, R154, UR7, R9 ;  /* 0x000000079a097c24 */ /* 0x000fe2000f8e0209 */
[----:B------:R-:W-:Y:S01]  /*7da0*/  ULDC.64 UR6, c[0x0][0x400] ;  /* 0x0001000000067ab9 */ /* 0x000fe20000000a00 */
[----:B------:R-:W-:Y:S01]  /*7db0*/  IMAD.IADD R5, R3, 0x1, R5 ;  /* 0x0000000103057824 */ /* 0x000fe200078e0205 */
[----:B------:R-:W-:Y:S01]  /*7dc0*/  LEA R27, P2, R6, UR6, 0x1 ;  /* 0x00000006061b7c11 */ /* 0x000fe2000f8408ff */
[----:B------:R-:W-:-:S03]  /*7dd0*/  IMAD.IADD R3, R9, 0x1, R7 ;  /* 0x0000000109037824 */ /* 0x000fc600078e0207 */
[----:B------:R-:W-:Y:S02]  /*7de0*/  LEA.HI.X R26, R4, UR5, R5, 0x1, P1 ;  /* 0x00000005041a7c11 */ /* 0x000fe400088f0c05 */
[----:B------:R-:W-:Y:S01]  /*7df0*/  LEA.HI.X R24, R6, UR7, R3, 0x1, P2 ;  /* 0x0000000706187c11 */ /* 0x000fe200090f0c03 */
[----:B------:R-:W-:Y:S06]  /*7e00*/  @!P0 BRA `(.L_x_664) ;  /* 0x0000000000408947 */ /* 0x000fec0003800000 */
        /* <DEDUP_REMOVED lines=16> */
.L_x_664:
[----:B------:R-:W-:Y:S05]  /*7f10*/  BSYNC B6 ;  /* 0x0000000000067941 */ /* 0x000fea0003800000 */
.L_x_663:
[----:B------:R-:W-:Y:S01]  /*7f20*/  ULDC.U8 UR4, c[0x0][0x410] ;  /* 0x0001040000047ab9 */ /* 0x000fe20000000000 */
[----:B------:R-:W-:Y:S01]  /*7f30*/  BSSY B0, `(.L_x_665) ;  /* 0x0000201000007945 */ /* 0x000fe20003800000 */
[----:B------:R-:W-:Y:S01]  /*7f40*/  ISETP.NE.AND P0, PT, RZ, UR4, PT ;  /* 0x00000004ff007c0c */ /* 0x000fe2000bf05270 */
[----:B------:R-:W-:-:S12]  /*7f50*/  IMAD R4, R153, 0x40, R186 ;  /* 0x0000004099047824 */ /* 0x000fd800078e02ba */
[----:B------:R-:W-:Y:S05]  /*7f60*/  @!P0 BRA `(.L_x_666) ;  /* 0x0000001000108947 */ /* 0x000fea0003800000 */
[----:B------:R-:W-:-:S03]  /*7f70*/  UMOV UR4, 0xffffffff ;  /* 0xffffffff00047882 */ /* 0x000fc60000000000 */
[----:B------:R-:W-:Y:S05]  /*7f80*/  BRA.DIV UR4, `(.L_x_667) ;  /* 0x0000012a04747947 */ /* 0x000fea000b800000 */
[----:B------:R0:W1:Y:S04]  /*7f90*/  SHFL.IDX PT, R0, R26, RZ, 0x1c1f ;  /* 0x001c1fff1a007589 */ /* 0x00006800000e0000 */
[----:B------:R0:W2:Y:S04]  /*7fa0*/  SHFL.IDX PT, R3, R25, RZ, 0x1c1f ;  /* 0x001c1fff19037589 */ /* 0x0000a800000e0000 */
[----:B------:R-:W3:Y:S04]  /*7fb0*/  SHFL.IDX PT, R24, R24, RZ, 0x1c1f ;  /* 0x001c1fff18187589 */ /* 0x000ee800000e0000 */
[----:B------:R0:W4:Y:S02]  /*7fc0*/  SHFL.IDX PT, R21, R27, RZ, 0x1c1f ;  /* 0x001c1fff1b157589 */ /* 0x00012400000e0000 */
.L_x_878:
[----:B------:R-:W5:Y:S01]  /*7fd0*/  LDL R7, [R1+0x3c] ;  /* 0x00003c0001077983 */ /* 0x000f620000100800 */
[----:B------:R-:W-:Y:S01]  /*7fe0*/  ULDC UR4, c[0x0][0x448] ;  /* 0x0001120000047ab9 */ /* 0x000fe20000000800 */
[----:B------:R-:W-:Y:S01]  /*7ff0*/  IMAD.SHL.U32 R10, R191, 0x40, RZ ;  /* 0x00000040bf0a7824 */ /* 0x000fe200078e00ff */
[----:B------:R-:W-:Y:S01]  /*8000*/  BSSY B1, `(.L_x_668) ;  /* 0x0000025000017945 */ /* 0x000fe20003800000 */
[----:B------:R-:W-:Y:S01]  /*8010*/  IMAD R152, R152, UR4, RZ ;  /* 0x0000000498987c24 */ /* 0x000fe2000f8e02ff */
[----:B------:R-:W-:Y:S02]  /*8020*/  CS2R R8, SRZ ;  /* 0x0000000000087805 */ /* 0x000fe4000001ff00 */
[----:B0-----:R-:W-:Y:S02]  /*8030*/  LOP3.LUT R27, R10, 0x1c0, RZ, 0xc0, !PT ;  /* 0x000001c00a1b7812 */ /* 0x001fe400078ec0ff */
[----:B------:R-:W-:Y:S02]  /*8040*/  CS2R R10, SRZ ;  /* 0x00000000000a7805 */ /* 0x000fe4000001ff00 */
[----:B------:R-:W-:-:S02]  /*8050*/  ISETP.GE.AND P0, PT, R4, R152, PT ;  /* 0x000000980400720c */ /* 0x000fc40003f06270 */
[----:B-----5:R-:W-:-:S04]  /*8060*/  LEA.HI R5, R7, R7, RZ, 0x1 ;  /* 0x0000000707057211 */ /* 0x020fc800078f08ff */
[----:B------:R-:W-:Y:S02]  /*8070*/  LOP3.LUT R6, R5, 0xfffffffe, RZ, 0xc0, !PT ;  /* 0xfffffffe05067812 */ /* 0x000fe400078ec0ff */
[----:B------:R-:W-:-:S03]  /*8080*/  CS2R R4, SRZ ;  /* 0x0000000000047805 */ /* 0x000fc6000001ff00 */
[----:B------:R-:W-:Y:S01]  /*8090*/  IMAD.IADD R25, R7, 0x1, -R6 ;  /* 0x0000000107197824 */ /* 0x000fe200078e0a06 */
[----:B------:R-:W-:-:S04]  /*80a0*/  CS2R R6, SRZ ;  /* 0x0000000000067805 */ /* 0x000fc8000001ff00 */
[----:B------:R-:W-:Y:S01]  /*80b0*/  SHF.L.U32 R25, R25, 0x1f, RZ ;  /* 0x0000001f19197819 */ /* 0x000fe200000006ff */
[----:B------:R-:W-:Y:S06]  /*80c0*/  @P0 BRA `(.L_x_669) ;  /* 0x0000000000600947 */ /* 0x000fec0003800000 */
[----:B------:R-:W-:Y:S01]  /*80d0*/  ULDC UR4, c[0x0][0x3f4] ;  /* 0x0000fd0000047ab9 */ /* 0x000fe20000000800 */
[----:B------:R-:W-:Y:S01]  /*80e0*/  IMAD.SHL.U32 R14, R194, 0x2, RZ ;  /* 0x00000002c20e7824 */ /* 0x000fe200078e00ff */
[----:B------:R-:W-:Y:S01]  /*80f0*/  ISETP.GE.AND P2, PT, R188, UR4, PT ;  /* 0x00000004bc007c0c */ /* 0x000fe2000bf46270 */
[----:B--2---:R-:W-:Y:S01]  /*8100*/  IMAD.MOV.U32 R4, RZ, RZ, R3 ;  /* 0x000000ffff047224 */ /* 0x004fe200078e0003 */
[C---:B------:R-:W-:Y:S01]  /*8110*/  ISETP.GE.AND P3, PT, R194.reuse, UR4, PT ;  /* 0x00000004c2007c0c */ /* 0x040fe2000bf66270 */
[----:B-1----:R-:W-:Y:S01]  /*8120*/  IMAD.MOV.U32 R5, RZ, RZ, R0 ;  /* 0x000000ffff057224 */ /* 0x002fe200078e0000 */
[----:B------:R-:W-:Y:S02]  /*8130*/  SHF.R.S32.HI R7, RZ, 0x1f, R194 ;  /* 0x0000001fff077819 */ /* 0x000fe400000114c2 */
[----:B------:R-:W-:Y:S01]  /*8140*/  CS2R R8, SRZ ;  /* 0x0000000000087805 */ /* 0x000fe2000001ff00 */
[----:B----4-:R-:W-:Y:S01]  /*8150*/  IMAD.MOV.U32 R6, RZ, RZ, R21 ;  /* 0x000000ffff067224 */ /* 0x010fe200078e0015 */
[----:B------:R-:W-:Y:S01]  /*8160*/  SHF.L.U64.HI R15, R194, 0x1, R7 ;  /* 0x00000001c20f7819 */ /* 0x000fe20000010207 */
[----:B---3--:R-:W-:-:S04]  /*8170*/  IMAD.MOV.U32 R7, RZ, RZ, R24 ;  /* 0x000000ffff077224 */ /* 0x008fc800078e0018 */
[C---:B------:R-:W-:Y:S02]  /*8180*/  @!P2 IMAD.WIDE R4, R188.reuse, 0x2, R4 ;  /* 0x00000002bc04a825 */ /* 0x040fe400078e0204 */
[-C--:B------:R-:W-:Y:S02]  /*8190*/  @!P3 IADD3 R12, P0, R3, R14.reuse, RZ ;  /* 0x0000000e030cb210 */ /* 0x080fe40007f1e0ff */
[----:B------:R-:W-:Y:S01]  /*81a0*/  @!P3 IADD3 R14, P1, R21, R14, RZ ;  /* 0x0000000e150eb210 */ /* 0x000fe20007f3e0ff */
[----:B------:R0:W5:Y:S01]  /*81b0*/  @!P2 LD.E.64 R8, desc[UR42][R4.64] ;  /* 0x0000002a0408a980 */ /* 0x000162000c101b00 */
[----:B------:R-:W-:Y:S01]  /*81c0*/  @!P2 IMAD.WIDE R20, R188, 0x2, R6 ;  /* 0x00000002bc14a825 */ /* 0x000fe200078e0206 */
[----:B------:R-:W-:Y:S02]  /*81d0*/  CS2R R10, SRZ ;  /* 0x00000000000a7805 */ /* 0x000fe4000001ff00 */
[----:B------:R-:W-:Y:S01]  /*81e0*/  CS2R R6, SRZ ;  /* 0x0000000000067805 */ /* 0x000fe2000001ff00 */
[----:B------:R-:W-:-:S02]  /*81f0*/  @!P3 IMAD.X R13, R0, 0x1, R15, P0 ;  /* 0x00000001000db824 */ /* 0x000fc400000e060f */
[----:B------:R-:W-:Y:S01]  /*8200*/  @!P3 IMAD.X R15, R24, 0x1, R15, P1 ;  /* 0x00000001180fb824 */ /* 0x000fe200008e060f */
[----:B0-----:R-:W-:Y:S02]  /*8210*/  CS2R R4, SRZ ;  /* 0x0000000000047805 */ /* 0x001fe4000001ff00 */
[----:B------:R0:W5:Y:S04]  /*8220*/  @!P3 LD.E.64 R10, desc[UR42][R12.64] ;  /* 0x0000002a0c0ab980 */ /* 0x000168000c101b00 */
[----:B------:R0:W5:Y:S04]  /*8230*/  @!P3 LD.E.64 R6, desc[UR42][R14.64] ;  /* 0x0000002a0e06b980 */ /* 0x000168000c101b00 */
[----:B------:R0:W5:Y:S02]  /*8240*/  @!P2 LD.E.64 R4, desc[UR42][R20.64] ;  /* 0x0000002a1404a980 */ /* 0x000164000c101b00 */
.L_x_669:
[----:B------:R-:W-:Y:S05]  /*8250*/  BSYNC B1 ;  /* 0x0000000000017941 */ /* 0x000fea0003800000 */
.L_x_668:
[----:B------:R-:W3:Y:S01]  /*8260*/  SYNCS.PHASECHK.TRANS64.TRYWAIT P0, [R2+URZ+0x28c00], R25 ;  /* 0x028c0019020075a7 */ /* 0x000ee2000800017f */
[----:B-1----:R-:W-:Y:S01]  /*8270*/  LOP3.LUT R0, R27, 0x18, R16, 0xf8, !PT ;  /* 0x000000181b007812 */ /* 0x002fe200078ef810 */
[----:B0----5:R-:W-:Y:S01]  /*8280*/  IMAD.MOV.U32 R12, RZ, RZ, R8 ;  /* 0x000000ffff0c7224 */ /* 0x021fe200078e0008 */
[----:B------:R-:W-:Y:S01]  /*8290*/  SHF.R.U32.HI R27, RZ, 0x3, R27 ;  /* 0x00000003ff1b7819 */ /* 0x000fe2000001161b */
[----:B----4-:R-:W-:Y:S01]  /*82a0*/  IMAD R21, R153, -0x40, R152 ;  /* 0xffffffc099157824 */ /* 0x010fe200078e0298 */
[----:B------:R-:W-:Y:S01]  /*82b0*/  SHF.R.U64 R31, R8, 0x10, R9 ;  /* 0x00000010081f7819 */ /* 0x000fe20000001209 */
[--C-:B------:R-:W-:Y:S01]  /*82c0*/  IMAD.MOV.U32 R8, RZ, RZ, R11.reuse ;  /* 0x000000ffff087224 */ /* 0x100fe200078e000b */
[----:B------:R-:W-:Y:S01]  /*82d0*/  LOP3.LUT R33, R0, R27, RZ, 0x3c, !PT ;  /* 0x0000001b00217212 */ /* 0x000fe200078e3cff */
[----:B--2---:R-:W-:Y:S01]  /*82e0*/  IMAD.MOV.U32 R3, RZ, RZ, R10 ;  /* 0x000000ffff037224 */ /* 0x004fe200078e000a */
[----:B------:R-:W-:Y:S01]  /*82f0*/  SHF.R.U64 R0, R10, 0x10, R11 ;  /* 0x000000100a007819 */ /* 0x000fe2000000120b */
[----:B------:R-:W-:Y:S01]  /*8300*/  IMAD.MOV.U32 R13, RZ, RZ, R9 ;  /* 0x000000ffff0d7224 */ /* 0x000fe200078e0009 */
[----:B------:R-:W-:Y:S01]  /*8310*/  SHF.R.U32.HI R29, RZ, 0x10, R11 ;  /* 0x00000010ff1d7819 */ /* 0x000fe2000001160b */
[----:B------:R-:W-:Y:S01]  /*8320*/  IMAD R11, R198, 0x200, R33 ;  /* 0x00000200c60b7824 */ /* 0x000fe200078e0221 */
[----:B---3--:R-:W-:Y:S01]  /*8330*/  SHF.R.U32.HI R24, RZ, 0x10, R9 ;  /* 0x00000010ff187819 */ /* 0x008fe20000011609 */
[----:B------:R-:W-:Y:S01]  /*8340*/  IMAD.MOV.U32 R14, RZ, RZ, R4 ;  /* 0x000000ffff0e7224 */ /* 0x000fe200078e0004 */
[--C-:B------:R-:W-:Y:S01]  /*8350*/  SHF.R.U64 R27, R4, 0x10, R5.reuse ;  /* 0x00000010041b7819 */ /* 0x100fe20000001205 */
[----:B------:R-:W-:Y:S01]  /*8360*/  IMAD R11, R11, 0x2, R2 ;  /* 0x000000020b0b7824 */ /* 0x000fe200078e0202 */
[----:B------:R-:W-:Y:S01]  /*8370*/  VIMNMX R21, R21, 0x40, PT ;  /* 0x0000004015157848 */ /* 0x000fe20003fe0100 */
[----:B------:R-:W-:Y:S01]  /*8380*/  BSSY B1, `(.L_x_670) ;  /* 0x0000011000017945 */ /* 0x000fe20003800000 */
[--C-:B------:R-:W-:Y:S01]  /*8390*/  IMAD.MOV.U32 R15, RZ, RZ, R5.reuse ;  /* 0x000000ffff0f7224 */ /* 0x100fe200078e0005 */
[----:B------:R-:W-:Y:S01]  /*83a0*/  SHF.R.U32.HI R20, RZ, 0x10, R5 ;  /* 0x00000010ff147819 */ /* 0x000fe20000011605 */
[----:B------:R-:W-:Y:S01]  /*83b0*/  IMAD.MOV.U32 R9, RZ, RZ, R6 ;  /* 0x000000ffff097224 */ /* 0x000fe200078e0006 */
[----:B------:R-:W-:Y:S01]  /*83c0*/  PRMT R3, R3, 0x5410, R0 ;  /* 0x0000541003037816 */ /* 0x000fe20000000000 */
[--C-:B------:R-:W-:Y:S01]  /*83d0*/  IMAD.MOV.U32 R10, RZ, RZ, R7.reuse ;  /* 0x000000ffff0a7224 */ /* 0x100fe200078e0007 */
[--C-:B------:R-:W-:Y:S01]  /*83e0*/  SHF.R.U64 R6, R6, 0x10, R7.reuse ;  /* 0x0000001006067819 */ /* 0x100fe20000001207 */
[C---:B------:R-:W-:Y:S01]  /*83f0*/  VIADD R4, R11.reuse, 0x20400 ;  /* 0x000204000b047836 */ /* 0x040fe20000000000 */
[----:B------:R-:W-:Y:S01]  /*8400*/  SHF.R.U32.HI R5, RZ, 0x10, R7 ;  /* 0x00000010ff057819 */ /* 0x000fe20000011607 */
[----:B------:R-:W-:Y:S01]  /*8410*/  VIADD R0, R11, 0x20440 ;  /* 0x000204400b007836 */ /* 0x000fe20000000000 */
[----:B------:R-:W-:-:S02]  /*8420*/  PRMT R12, R12, 0x5410, R31 ;  /* 0x000054100c0c7816 */ /* 0x000fc4000000001f */
[----:B------:R-:W-:Y:S02]  /*8430*/  LOP3.LUT P2, RZ, R191, 0x4, RZ, 0xc0, !PT ;  /* 0x00000004bfff7812 */ /* 0x000fe4000784c0ff */
[----:B------:R-:W-:Y:S02]  /*8440*/  ISETP.GE.AND P1, PT, R186, R21, PT ;  /* 0x00000015ba00720c */ /* 0x000fe40003f26270 */
[----:B------:R-:W-:Y:S02]  /*8450*/  PRMT R13, R13, 0x5410, R24 ;  /* 0x000054100d0d7816 */ /* 0x000fe40000000018 */
[----:B------:R-:W-:Y:S02]  /*8460*/  PRMT R8, R8, 0x5410, R29 ;  /* 0x0000541008087816 */ /* 0x000fe4000000001d */
[----:B------:R-:W-:Y:S01]  /*8470*/  PRMT R14, R14, 0x5410, R27 ;  /* 0x000054100e0e7816 */ /* 0x000fe2000000001b */
[----:B------:R-:W-:Y:S06]  /*8480*/  @!P0 BRA `(.L_x_671) ;  /* 0x0000012400a88947 */ /* 0x000fec0003800000 */
.L_x_879:
[----:B------:R-:W-:Y:S05]  /*8490*/  BSYNC B1 ;  /* 0x0000000000017941 */ /* 0x000fea0003800000 */
.L_x_670:
[----:B------:R-:W-:Y:S01]  /*84a0*/  BSSY B1, `(.L_x_672) ;  /* 0x0000059000017945 */ /* 0x000fe20003800000 */
[----:B------:R-:W-:Y:S01]  /*84b0*/  PRMT R15, R15, 0x5410, R20 ;  /* 0x000054100f0f7816 */ /* 0x000fe20000000014 */
[----:B------:R-:W-:Y:S01]  /*84c0*/  @P2 VIADD R0, R4, 0xffffffc0 ;  /* 0xffffffc004002836 */ /* 0x000fe20000000000 */
[----:B------:R-:W-:Y:S02]  /*84d0*/  PRMT R9, R9, 0x5410, R6 ;  /* 0x0000541009097816 */ /* 0x000fe40000000006 */
[----:B------:R-:W-:Y:S01]  /*84e0*/  PRMT R10, R10, 0x5410, R5 ;  /* 0x000054100a0a7816 */ /* 0x000fe20000000005 */
[----:B------:R-:W-:Y:S06]  /*84f0*/  @P1 BRA `(.L_x_673) ;  /* 0x00000004004c1947 */ /* 0x000fec0003800000 */
[----:B------:R-:W1:Y:S01]  /*8500*/  LDC R5, c[0x0][0x3f4] ;  /* 0x0000fd00ff057b82 */ /* 0x000e620000000800 */
[----:B------:R-:W-:Y:S01]  /*8510*/  BSSY B2, `(.L_x_674) ;  /* 0x000002a000027945 */ /* 0x000fe20003800000 */
[-C--:B-1----:R-:W-:Y:S02]  /*8520*/  ISETP.GE.AND P0, PT, R188, R5.reuse, PT ;  /* 0x00000005bc00720c */ /* 0x082fe40003f06270 */
[----:B------:R-:W-:-:S11]  /*8530*/  ISETP.GE.AND P1, PT, R194, R5, PT ;  /* 0x00000005c200720c */ /* 0x000fd60003f26270 */
[----:B------:R-:W-:Y:S05]  /*8540*/  @P0 BRA `(.L_x_675) ;  /* 0x0000000000980947 */ /* 0x000fea0003800000 */
[----:B------:R-:W1:Y:S01]  /*8550*/  LDS.128 R4, [R11+0x20400] ;  /* 0x020400000b047984 */ /* 0x000e620000000c00 */
[----:B------:R-:W-:Y:S01]  /*8560*/  IMAD.U32 R29, R14, 0x10000, RZ ;  /* 0x000100000e1d7824 */ /* 0x000fe200078e00ff */
[C---:B------:R-:W-:Y:S01]  /*8570*/  LOP3.LUT R28, R12.reuse, 0xffff0000, RZ, 0xc0, !PT ;  /* 0xffff00000c1c7812 */ /* 0x040fe200078ec0ff */
[----:B------:R-:W-:Y:S01]  /*8580*/  IMAD.U32 R27, R12, 0x10000, RZ ;  /* 0x000100000c1b7824 */ /* 0x000fe200078e00ff */
[----:B------:R-:W-:Y:S01]  /*8590*/  LOP3.LUT R30, R14, 0xffff0000, RZ, 0xc0, !PT ;  /* 0xffff00000e1e7812 */ /* 0x000fe200078ec0ff */
[C---:B-1----:R-:W-:Y:S01]  /*85a0*/  IMAD.U32 R20, R4.reuse, 0x10000, RZ ;  /* 0x0001000004147824 */ /* 0x042fe200078e00ff */
[----:B------:R-:W-:Y:S01]  /*85b0*/  LOP3.LUT R4, R4, 0xffff0000, RZ, 0xc0, !PT ;  /* 0xffff000004047812 */ /* 0x000fe200078ec0ff */
[C---:B------:R-:W-:Y:S01]  /*85c0*/  IMAD.U32 R24, R5.reuse, 0x10000, RZ ;  /* 0x0001000005187824 */ /* 0x040fe200078e00ff */
[----:B------:R-:W-:Y:S01]  /*85d0*/  LOP3.LUT R5, R5, 0xffff0000, RZ, 0xc0, !PT ;  /* 0xffff000005057812 */ /* 0x000fe200078ec0ff */
[C---:B0-----:R-:W-:Y:S01]  /*85e0*/  IMAD.U32 R25, R6.reuse, 0x10000, RZ ;  /* 0x0001000006197824 */ /* 0x041fe200078e00ff */
[----:B------:R-:W-:Y:S01]  /*85f0*/  LOP3.LUT R6, R6, 0xffff0000, RZ, 0xc0, !PT ;  /* 0xffff000006067812 */ /* 0x000fe200078ec0ff */
[C---:B------:R-:W-:Y:S01]  /*8600*/  FMUL.FTZ R31, R4.reuse, R29 ;  /* 0x0000001d041f7220 */ /* 0x040fe20000410000 */
[----:B------:R-:W-:Y:S01]  /*8610*/  FMUL.FTZ R4, R4, R27 ;  /* 0x0000001b04047220 */ /* 0x000fe20000410000 */
[----:B------:R-:W-:-:S02]  /*8620*/  IMAD.U32 R26, R7, 0x10000, RZ ;  /* 0x00010000071a7824 */ /* 0x000fc400078e00ff */
[C---:B------:R-:W-:Y:S01]  /*8630*/  FMUL.FTZ R33, R5.reuse, R30 ;  /* 0x0000001e05217220 */ /* 0x040fe20000410000 */
[C---:B------:R-:W-:Y:S01]  /*8640*/  FFMA.FTZ R31, R20.reuse, R27, -R31 ;  /* 0x0000001b141f7223 */ /* 0x040fe2000001081f */
[----:B------:R-:W-:Y:S01]  /*8650*/  FFMA.FTZ R32, R20, R29, R4 ;  /* 0x0000001d14207223 */ /* 0x000fe20000010004 */
[-C--:B------:R-:W-:Y:S01]  /*8660*/  FMUL.FTZ R29, R5, R28.reuse ;  /* 0x0000001c051d7220 */ /* 0x080fe20000410000 */
[----:B------:R-:W-:Y:S01]  /*8670*/  LOP3.LUT R7, R7, 0xffff0000, RZ, 0xc0, !PT ;  /* 0xffff000007077812 */ /* 0x000fe200078ec0ff */
[C---:B------:R-:W-:Y:S01]  /*8680*/  IMAD.U32 R20, R15.reuse, 0x10000, RZ ;  /* 0x000100000f147824 */ /* 0x040fe200078e00ff */
[----:B------:R-:W-:Y:S01]  /*8690*/  LOP3.LUT R27, R15, 0xffff0000, RZ, 0xc0, !PT ;  /* 0xffff00000f1b7812 */ /* 0x000fe200078ec0ff */
[C---:B------:R-:W-:Y:S01]  /*86a0*/  IMAD.U32 R4, R13.reuse, 0x10000, RZ ;  /* 0x000100000d047824 */ /* 0x040fe200078e00ff */
[----:B------:R-:W-:Y:S01]  /*86b0*/  LOP3.LUT R5, R13, 0xffff0000, RZ, 0xc0, !PT ;  /* 0xffff00000d057812 */ /* 0x000fe200078ec0ff */
[C---:B------:R-:W-:Y:S01]  /*86c0*/  FFMA.FTZ R33, R24.reuse, R28, -R33 ;  /* 0x0000001c18217223 */ /* 0x040fe20000010821 */
[----:B------:R-:W-:Y:S01]  /*86d0*/  FFMA.FTZ R24, R24, R30, R29 ;  /* 0x0000001e18187223 */ /* 0x000fe2000001001d */
[C---:B------:R-:W-:Y:S01]  /*86e0*/  FMUL.FTZ R28, R6.reuse, R20 ;  /* 0x00000014061c7220 */ /* 0x040fe20000410000 */
[-C--:B------:R-:W-:Y:S01]  /*86f0*/  FMUL.FTZ R29, R6, R4.reuse ;  /* 0x00000004061d7220 */ /* 0x080fe20000410000 */
        /* <DEDUP_REMOVED lines=8> */
[----:B------:R-:W-:Y:S02]  /*8780*/  F2FP.BF16.F32.PACK_AB R6, R29, R6 ;  /* 0x000000061d06723e */ /* 0x000fe400000010ff */
[----:B------:R-:W-:-:S05]  /*8790*/  F2FP.BF16.F32.PACK_AB R7, R30, R7 ;  /* 0x000000071e07723e */ /* 0x000fca00000010ff */
[----:B------:R1:W-:Y:S02]  /*87a0*/  STS.128 [R11+0x20400], R4 ;  /* 0x020400040b007388 */ /* 0x0003e40000000c00 */
.L_x_675:
[----:B------:R-:W-:Y:S05]  /*87b0*/  BSYNC B2 ;  /* 0x0000000000027941 */ /* 0x000fea0003800000 */
.L_x_674:
[----:B------:R-:W-:Y:S05]  /*87c0*/  @P1 BRA `(.L_x_673) ;  /* 0x0000000000981947 */ /* 0x000fea0003800000 */
[----:B-1----:R-:W1:Y:S01]  /*87d0*/  LDS.128 R4, [R0] ;  /* 0x0000000000047984 */ /* 0x002e620000000c00 */
        /* <DEDUP_REMOVED lines=36> */
[----:B------:R2:W-:Y:S02]  /*8a20*/  STS.128 [R0], R4 ;  /* 0x0000000400007388 */ /* 0x0005e40000000c00 */
.L_x_673:
[----:B------:R-:W-:Y:S05]  /*8a30*/  BSYNC B1 ;  /* 0x0000000000017941 */ /* 0x000fea0003800000 */
.L_x_672:
[----:B-12---:R-:W-:-:S05]  /*8a40*/  VIADD R4, R186, 0x20 ;  /* 0x00000020ba047836 */ /* 0x006fca0000000000 */
[----:B------:R-:W-:-:S13]  /*8a50*/  ISETP.GE.AND P0, PT, R4, R21, PT ;  /* 0x000000150400720c */ /* 0x000fda0003f06270 */
[----:B------:R-:W-:Y:S05]  /*8a60*/  @P0 BRA `(.L_x_676) ;  /* 0x0000001400340947 */ /* 0x000fea0003800000 */
        /* <DEDUP_REMOVED lines=9> */
[----:B------:R-:W-:Y:S02]  /*8b00*/  LOP3.LUT R29, R12, 0xffff0000, RZ, 0xc0, !PT ;  /* 0xffff00000c1d7812 */ /* 0x000fe400078ec0ff */
[----:B------:R-:W-:Y:S01]  /*8b10*/  LOP3.LUT R30, R15, 0xffff0000, RZ, 0xc0, !PT ;  /* 0xffff00000f1e7812 */ /* 0x000fe200078ec0ff */
[C---:B-1----:R-:W-:Y:S01]  /*8b20*/  IMAD.U32 R20, R4.reuse, 0x10000, RZ ;  /* 0x0001000004147824 */ /* 0x042fe200078e00ff */
[----:B------:R-:W-:Y:S01]  /*8b30*/  LOP3.LUT R4, R4, 0xffff0000, RZ, 0xc0, !PT ;  /* 0xffff000004047812 */ /* 0x000fe200078ec0ff */
[C---:B------:R-:W-:Y:S01]  /*8b40*/  IMAD.U32 R21, R5.reuse, 0x10000, RZ ;  /* 0x0001000005157824 */ /* 0x040fe200078e00ff */
[----:B------:R-:W-:Y:S01]  /*8b50*/  LOP3.LUT R5, R5, 0xffff0000, RZ, 0xc0, !PT ;  /* 0xffff000005057812 */ /* 0x000fe200078ec0ff */
[C---:B------:R-:W-:Y:S01]  /*8b60*/  IMAD.U32 R14, R7.reuse, 0x10000, RZ ;  /* 0x00010000070e7824 */ /* 0x040fe200078e00ff */
[----:B------:R-:W-:Y:S01]  /*8b70*/  LOP3.LUT R7, R7, 0xffff0000, RZ, 0xc0, !PT ;  /* 0xffff000007077812 */ /* 0x000fe200078ec0ff */
[-C--:B0-----:R-:W-:Y:S01]  /*8b80*/  FMUL.FTZ R25, R28, R4.reuse ;  /* 0x000000041c197220 */ /* 0x081fe20000410000 */
[----:B------:R-:W-:Y:S01]  /*8b90*/  FMUL.FTZ R27, R26, R4 ;  /* 0x000000041a1b7220 */ /* 0x000fe20000410000 */
[----:B------:R-:W-:Y:S01]  /*8ba0*/  FMUL.FTZ R24, R31, R5 ;  /* 0x000000051f187220 */ /* 0x000fe20000410000 */
[----:B------:R-:W-:-:S02]  /*8bb0*/  IMAD.U32 R12, R6, 0x10000, RZ ;  /* 0x00010000060c7824 */ /* 0x000fc400078e00ff */
[-C--:B------:R-:W-:Y:S01]  /*8bc0*/  FFMA.FTZ R4, R26, R20.reuse, -R25 ;  /* 0x000000141a047223 */ /* 0x080fe20000010819 */
[----:B------:R-:W-:Y:S01]  /*8bd0*/  FFMA.FTZ R27, R28, R20, R27 ;  /* 0x000000141c1b7223 */ /* 0x000fe2000001001b */
[C---:B------:R-:W-:Y:S01]  /*8be0*/  FMUL.FTZ R20, R29.reuse, R5 ;  /* 0x000000051d147220 */ /* 0x040fe20000410000 */
[----:B------:R-:W-:Y:S01]  /*8bf0*/  LOP3.LUT R6, R6, 0xffff0000, RZ, 0xc0, !PT ;  /* 0xffff000006067812 */ /* 0x000fe200078ec0ff */
[-C--:B------:R-:W-:Y:S01]  /*8c00*/  FFMA.FTZ R5, R29, R21.reuse, -R24 ;  /* 0x000000151d057223 */ /* 0x080fe20000010818 */
[----:B------:R-:W-:Y:S01]  /*8c10*/  LOP3.LUT R26, R13, 0xffff0000, RZ, 0xc0, !PT ;  /* 0xffff00000d1a7812 */ /* 0x000fe200078ec0ff */
[----:B------:R-:W-:Y:S02]  /*8c20*/  IMAD.U32 R28, R15, 0x10000, RZ ;  /* 0x000100000f1c7824 */ /* 0x000fe400078e00ff */
[----:B------:R-:W-:Y:S01]  /*8c30*/  FFMA.FTZ R20, R31, R21, R20 ;  /* 0x000000151f147223 */ /* 0x000fe20000010014 */
[----:B------:R-:W-:Y:S02]  /*8c40*/  IMAD.U32 R24, R13, 0x10000, RZ ;  /* 0x000100000d187824 */ /* 0x000fe400078e00ff */
[-C--:B------:R-:W-:Y:S01]  /*8c50*/  FMUL.FTZ R21, R30, R7.reuse ;  /* 0x000000071e157220 */ /* 0x080fe20000410000 */
[-C--:B------:R-:W-:Y:S01]  /*8c60*/  FMUL.FTZ R13, R28, R6.reuse ;  /* 0x000000061c0d7220 */ /* 0x080fe20000410000 */
[----:B------:R-:W-:Y:S01]  /*8c70*/  FMUL.FTZ R25, R26, R7 ;  /* 0x000000071a197220 */ /* 0x000fe20000410000 */
[----:B------:R-:W-:Y:S01]  /*8c80*/  FMUL.FTZ R15, R24, R6 ;  /* 0x00000006180f7220 */ /* 0x000fe20000410000 */
[----:B------:R-:W-:Y:S01]  /*8c90*/  FFMA.FTZ R7, R26, R14, -R21 ;  /* 0x0000000e1a077223 */ /* 0x000fe20000010815 */
[----:B------:R-:W-:Y:S01]  /*8ca0*/  FFMA.FTZ R6, R24, R12, -R13 ;  /* 0x0000000c18067223 */ /* 0x000fe2000001080d */
[----:B------:R-:W-:Y:S01]  /*8cb0*/  FFMA.FTZ R14, R30, R14, R25 ;  /* 0x0000000e1e0e7223 */ /* 0x000fe20000010019 */
[----:B------:R-:W-:Y:S01]  /*8cc0*/  FFMA.FTZ R15, R28, R12, R15 ;  /* 0x0000000c1c0f7223 */ /* 0x000fe2000001000f */
[----:B------:R-:W-:-:S02]  /*8cd0*/  F2FP.BF16.F32.PACK_AB R4, R27, R4 ;  /* 0x000000041b04723e */ /* 0x000fc400000010ff */
[----:B------:R-:W-:Y:S02]  /*8ce0*/  F2FP.BF16.F32.PACK_AB R5, R20, R5 ;  /* 0x000000051405723e */ /* 0x000fe400000010ff */
[----:B------:R-:W-:Y:S02]  /*8cf0*/  F2FP.BF16.F32.PACK_AB R6, R15, R6 ;  /* 0x000000060f06723e */ /* 0x000fe400000010ff */
[----:B------:R-:W-:-:S05]  /*8d00*/  F2FP.BF16.F32.PACK_AB R7, R14, R7 ;  /* 0x000000070e07723e */ /* 0x000fca00000010ff */
[----:B------:R1:W-:Y:S02]  /*8d10*/  STS.128 [R11+0x21400], R4 ;  /* 0x021400040b007388 */ /* 0x0003e40000000c00 */
.L_x_678:
[----:B------:R-:W-:Y:S05]  /*8d20*/  BSYNC B1 ;  /* 0x0000000000017941 */ /* 0x000fea0003800000 */
.L_x_677:
[----:B------:R-:W-:Y:S05]  /*8d30*/  @P1 BRA `(.L_x_676) ;  /* 0x0000001000801947 */ /* 0x000fea0003800000 */
[----:B-1----:R-:W1:Y:S01]  /*8d40*/  LDS.128 R4, [R0+0x1000] ;  /* 0x0010000000047984 */ /* 0x002e620000000c00 */
[C---:B------:R-:W-:Y:S01]  /*8d50*/  IMAD.U32 R21, R9.reuse, 0x10000, RZ ;  /* 0x0001000009157824 */ /* 0x040fe200078e00ff */
[----:B------:R-:W-:Y:S01]  /*8d60*/  LOP3.LUT R26, R9, 0xffff0000, RZ, 0xc0, !PT ;  /* 0xffff0000091a7812 */ /* 0x000fe200078ec0ff */
[C---:B------:R-:W-:Y:S01]  /*8d70*/  IMAD.U32 R15, R3.reuse, 0x10000, RZ ;  /* 0x00010000030f7824 */ /* 0x040fe200078e00ff */
[----:B------:R-:W-:Y:S01]  /*8d80*/  LOP3.LUT R24, R3, 0xffff0000, RZ, 0xc0, !PT ;  /* 0xffff000003187812 */ /* 0x000fe200078ec0ff */
[C---:B0-----:R-:W-:Y:S01]  /*8d90*/  IMAD.U32 R25, R10.reuse, 0x10000, RZ ;  /* 0x000100000a197824 */ /* 0x041fe200078e00ff */
[----:B------:R-:W-:Y:S01]  /*8da0*/  LOP3.LUT R27, R10, 0xffff0000, RZ, 0xc0, !PT ;  /* 0xffff00000a1b7812 */ /* 0x000fe200078ec0ff */
[C---:B-1----:R-:W-:Y:S01]  /*8db0*/  IMAD.U32 R11, R4.reuse, 0x10000, RZ ;  /* 0x00010000040b7824 */ /* 0x042fe200078e00ff */
[----:B------:R-:W-:Y:S01]  /*8dc0*/  LOP3.LUT R4, R4, 0xffff0000, RZ, 0xc0, !PT ;  /* 0xffff000004047812 */ /* 0x000fe200078ec0ff */
[C---:B------:R-:W-:Y:S01]  /*8dd0*/  IMAD.U32 R12, R5.reuse, 0x10000, RZ ;  /* 0x00010000050c7824 */ /* 0x040fe200078e00ff */
[----:B------:R-:W-:Y:S01]  /*8de0*/  LOP3.LUT R5, R5, 0xffff0000, RZ, 0xc0, !PT ;  /* 0xffff000005057812 */ /* 0x000fe200078ec0ff */
[C---:B------:R-:W-:Y:S01]  /*8df0*/  IMAD.U32 R3, R6.reuse, 0x10000, RZ ;  /* 0x0001000006037824 */ /* 0x040fe200078e00ff */
[----:B------:R-:W-:Y:S01]  /*8e00*/  LOP3.LUT R6, R6, 0xffff0000, RZ, 0xc0, !PT ;  /* 0xffff000006067812 */ /* 0x000fe200078ec0ff */
[-C--:B------:R-:W-:Y:S01]  /*8e10*/  FMUL.FTZ R14, R21, R4.reuse ;  /* 0x00000004150e7220 */ /* 0x080fe20000410000 */
[----:B------:R-:W-:Y:S01]  /*8e20*/  FMUL.FTZ R20, R15, R4 ;  /* 0x000000040f147220 */ /* 0x000fe20000410000 */
[----:B------:R-:W-:Y:S01]  /*8e30*/  FMUL.FTZ R13, R26, R5 ;  /* 0x000000051a0d7220 */ /* 0x000fe20000410000 */
[----:B------:R-:W-:-:S02]  /*8e40*/  IMAD.U32 R9, R7, 0x10000, RZ ;  /* 0x0001000007097824 */ /* 0x000fc400078e00ff */
[-C--:B------:R-:W-:Y:S01]  /*8e50*/  FFMA.FTZ R4, R15, R11.reuse, -R14 ;  /* 0x0000000b0f047223 */ /* 0x080fe2000001080e */
[----:B------:R-:W-:Y:S01]  /*8e60*/  FFMA.FTZ R11, R21, R11, R20 ;  /* 0x0000000b150b7223 */ /* 0x000fe20000010014 */
[C---:B------:R-:W-:Y:S01]  /*8e70*/  FMUL.FTZ R15, R24.reuse, R5 ;  /* 0x00000005180f7220 */ /* 0x040fe20000410000 */
[----:B------:R-:W-:Y:S01]  /*8e80*/  LOP3.LUT R7, R7, 0xffff0000, RZ, 0xc0, !PT ;  /* 0xffff000007077812 */ /* 0x000fe200078ec0ff */
[----:B------:R-:W-:Y:S01]  /*8e90*/  FFMA.FTZ R5, R24, R12, -R13 ;  /* 0x0000000c18057223 */ /* 0x000fe2000001080d */
[C---:B------:R-:W-:Y:S01]  /*8ea0*/  LOP3.LUT R21, R8.reuse, 0xffff0000, RZ, 0xc0, !PT ;  /* 0xffff000008157812 */ /* 0x040fe200078ec0ff */
[----:B------:R-:W-:Y:S02]  /*8eb0*/  IMAD.U32 R13, R8, 0x10000, RZ ;  /* 0x00010000080d7824 */ /* 0x000fe400078e00ff */
[----:B------:R-:W-:Y:S01]  /*8ec0*/  FMUL.FTZ R8, R25, R6 ;  /* 0x0000000619087220 */ /* 0x000fe20000410000 */
[-C--:B------:R-:W-:Y:S01]  /*8ed0*/  FMUL.FTZ R14, R27, R7.reuse ;  /* 0x000000071b0e7220 */ /* 0x080fe20000410000 */
[----:B------:R-:W-:Y:S01]  /*8ee0*/  FFMA.FTZ R12, R26, R12, R15 ;  /* 0x0000000c1a0c7223 */ /* 0x000fe2000001000f */
        /* <DEDUP_REMOVED lines=10> */
[----:B------:R3:W-:Y:S01]  /*8f90*/  STS.128 [R0+0x1000], R4 ;  /* 0x0010000400007388 */ /* 0x0007e20000000c00 */
[----:B------:R-:W-:Y:S05]  /*8fa0*/  BRA `(.L_x_676) ;  /* 0x0000000c00e47947 */ /* 0x000fea0003800000 */
.L_x_666:
[----:B------:R-:W-:-:S03]  /*8fb0*/  UMOV UR4, 0xffffffff ;  /* 0xffffffff00047882 */ /* 0x000fc60000000000 */
[----:B------:R-:W-:Y:S05]  /*8fc0*/  BRA.DIV UR4, `(.L_x_679) ;  /* 0x0000011a04ec7947 */ /* 0x000fea000b800000 */
[----:B------:R0:W1:Y:S04]  /*8fd0*/  SHFL.IDX PT, R0, R26, RZ, 0x1c1f ;  /* 0x001c1fff1a007589 */ /* 0x00006800000e0000 */
[----:B------:R0:W2:Y:S04]  /*8fe0*/  SHFL.IDX PT, R3, R25, RZ, 0x1c1f ;  /* 0x001c1fff19037589 */ /* 0x0000a800000e0000 */
[----:B------:R0:W3:Y:S04]  /*8ff0*/  SHFL.IDX PT, R20, R24, RZ, 0x1c1f ;  /* 0x001c1fff18147589 */ /* 0x0000e800000e0000 */
[----:B------:R0:W4:Y:S02]  /*9000*/  SHFL.IDX PT, R14, R27, RZ, 0x1c1f ;  /* 0x001c1fff1b0e7589 */ /* 0x00012400000e0000 */
.L_x_885:
[----:B------:R-:W5:Y:S01]  /*9010*/  LDL R6, [R1+0x3c] ;  /* 0x00003c0001067983 */ /* 0x000f620000100800 */
[----:B------:R-:W-:Y:S01]  /*9020*/  ULDC UR4, c[0x0][0x448] ;  /* 0x0001120000047ab9 */ /* 0x000fe20000000800 */
[----:B------:R-:W0:Y:S01]  /*9030*/  LDC R21, c[0x0][0x3f4] ;  /* 0x0000fd00ff157b82 */ /* 0x000e220000000800 */
[----:B------:R-:W-:Y:S01]  /*9040*/  IMAD R152, R152, UR4, RZ ;  /* 0x0000000498987c24 */ /* 0x000fe2000f8e02ff */
[----:B------:R-:W-:Y:S01]  /*9050*/  BSSY B1, `(.L_x_680) ;  /* 0x0000017000017945 */ /* 0x000fe20003800000 */
[----:B------:R-:W-:Y:S02]  /*9060*/  CS2R R10, SRZ ;  /* 0x00000000000a7805 */ /* 0x000fe4000001ff00 */
[----:B------:R-:W-:Y:S02]  /*9070*/  CS2R R8, SRZ ;  /* 0x0000000000087805 */ /* 0x000fe4000001ff00 */
[----:B------:R-:W-:Y:S02]  /*9080*/  ISETP.GE.AND P0, PT, R4, R152, PT ;  /* 0x000000980400720c */ /* 0x000fe40003f06270 */
[----:B-----5:R-:W-:-:S04]  /*9090*/  LEA.HI R5, R6, R6, RZ, 0x1 ;  /* 0x0000000606057211 */ /* 0x020fc800078f08ff */
[----:B------:R-:W-:-:S05]  /*90a0*/  LOP3.LUT R5, R5, 0xfffffffe, RZ, 0xc0, !PT ;  /* 0xfffffffe05057812 */ /* 0x000fca00078ec0ff */
[----:B0-----:R-:W-:Y:S01]  /*90b0*/  IMAD.IADD R27, R6, 0x1, -R5 ;  /* 0x00000001061b7824 */ /* 0x001fe200078e0a05 */
[----:B------:R-:W-:Y:S02]  /*90c0*/  CS2R R6, SRZ ;  /* 0x0000000000067805 */ /* 0x000fe4000001ff00 */
[----:B------:R-:W-:Y:S02]  /*90d0*/  CS2R R4, SRZ ;  /* 0x0000000000047805 */ /* 0x000fe4000001ff00 */
[----:B------:R-:W-:Y:S01]  /*90e0*/  SHF.L.U32 R27, R27, 0x1f, RZ ;  /* 0x0000001f1b1b7819 */ /* 0x000fe200000006ff */
[----:B------:R-:W-:Y:S06]  /*90f0*/  @P0 BRA `(.L_x_681) ;  /* 0x0000000000300947 */ /* 0x000fec0003800000 */
[----:B------:R-:W-:Y:S01]  /*9100*/  ULDC UR4, c[0x0][0x3f4] ;  /* 0x0000fd0000047ab9 */ /* 0x000fe20000000800 */
[C---:B------:R-:W-:Y:S01]  /*9110*/  IMAD.SHL.U32 R15, R16.reuse, 0x2, RZ ;  /* 0x00000002100f7824 */ /* 0x040fe200078e00ff */
[C---:B------:R-:W-:Y:S02]  /*9120*/  ISETP.GE.AND P2, PT, R16.reuse, UR4, PT ;  /* 0x0000000410007c0c */ /* 0x040fe4000bf46270 */
[----:B------:R-:W-:Y:S02]  /*9130*/  SHF.L.U64.HI R7, R16, 0x1, R17 ;  /* 0x0000000110077819 */ /* 0x000fe40000010211 */
[-C--:B--2---:R-:W-:Y:S02]  /*9140*/  IADD3 R12, P0, R3, R15.reuse, RZ ;  /* 0x0000000f030c7210 */ /* 0x084fe40007f1e0ff */
[----:B----4-:R-:W-:-:S03]  /*9150*/  IADD3 R14, P1, R14, R15, RZ ;  /* 0x0000000f0e0e7210 */ /* 0x010fc60007f3e0ff */
[--C-:B-1----:R-:W-:Y:S02]  /*9160*/  IMAD.X R13, R0, 0x1, R7.reuse, P0 ;  /* 0x00000001000d7824 */ /* 0x102fe400000e0607 */
[----:B---3--:R-:W-:Y:S01]  /*9170*/  IMAD.X R15, R20, 0x1, R7, P1 ;  /* 0x00000001140f7824 */ /* 0x008fe200008e0607 */
[----:B------:R-:W-:Y:S01]  /*9180*/  CS2R R6, SRZ ;  /* 0x0000000000067805 */ /* 0x000fe2000001ff00 */
[----:B------:R-:W-:Y:S06]  /*9190*/  @P2 BRA `(.L_x_681) ;  /* 0x0000000000082947 */ /* 0x000fec0003800000 */
[----:B------:R0:W5:Y:S04]  /*91a0*/  LD.E.128 R8, desc[UR42][R12.64] ;  /* 0x0000002a0c087980 */ /* 0x000168000c101d00 */
[----:B------:R0:W5:Y:S02]  /*91b0*/  LD.E.128 R4, desc[UR42][R14.64] ;  /* 0x0000002a0e047980 */ /* 0x000164000c101d00 */
.L_x_681:
[----:B------:R-:W-:Y:S05]  /*91c0*/  BSYNC B1 ;  /* 0x0000000000017941 */ /* 0x000fea0003800000 */
.L_x_680:
[----:B------:R-:W3:Y:S01]  /*91d0*/  SYNCS.PHASECHK.TRANS64.TRYWAIT P1, [R2+URZ+0x28c00], R27 ;  /* 0x028c001b020075a7 */ /* 0x000ee2000802017f */
[----:B-1----:R-:W-:Y:S01]  /*91e0*/  IMAD R0, R153, -0x40, R152 ;  /* 0xffffffc099007824 */ /* 0x002fe200078e0298 */
[----:B-----5:R-:W-:Y:S01]  /*91f0*/  SHF.R.U64 R28, R8, 0x10, R9 ;  /* 0x00000010081c7819 */ /* 0x020fe20000001209 */
[----:B--2---:R-:W-:Y:S01]  /*9200*/  IMAD.MOV.U32 R3, RZ, RZ, R8 ;  /* 0x000000ffff037224 */ /* 0x004fe200078e0008 */
[--C-:B------:R-:W-:Y:S01]  /*9210*/  SHF.R.U64 R29, R10, 0x10, R11.reuse ;  /* 0x000000100a1d7819 */ /* 0x100fe2000000120b */
[--C-:B0-----:R-:W-:Y:S01]  /*9220*/  IMAD.MOV.U32 R13, RZ, RZ, R11.reuse ;  /* 0x000000ffff0d7224 */ /* 0x101fe200078e000b */
[----:B------:R-:W-:Y:S01]  /*9230*/  SHF.R.U32.HI R8, RZ, 0x10, R11 ;  /* 0x00000010ff087819 */ /* 0x000fe2000001160b */
[----:B------:R-:W-:Y:S01]  /*9240*/  IMAD.MOV.U32 R12, RZ, RZ, R10 ;  /* 0x000000ffff0c7224 */ /* 0x000fe200078e000a */
[----:B------:R-:W-:Y:S01]  /*9250*/  SHF.R.U64 R11, R4, 0x10, R5 ;  /* 0x00000010040b7819 */ /* 0x000fe20000001205 */
[----:B----4-:R-:W-:Y:S01]  /*9260*/  IMAD.MOV.U32 R14, RZ, RZ, R4 ;  /* 0x000000ffff0e7224 */ /* 0x010fe200078e0004 */
[--C-:B------:R-:W-:Y:S01]  /*9270*/  SHF.R.U32.HI R31, RZ, 0x10, R9.reuse ;  /* 0x00000010ff1f7819 */ /* 0x100fe20000011609 */
[----:B------:R-:W-:Y:S01]  /*9280*/  IMAD.MOV.U32 R26, RZ, RZ, R9 ;  /* 0x000000ffff1a7224 */ /* 0x000fe200078e0009 */
[--C-:B------:R-:W-:Y:S01]  /*9290*/  SHF.R.U32.HI R4, RZ, 0x10, R5.reuse ;  /* 0x00000010ff047819 */ /* 0x100fe20000011605 */
[----:B------:R-:W-:Y:S01]  /*92a0*/  IMAD.MOV.U32 R15, RZ, RZ, R5 ;  /* 0x000000ffff0f7224 */ /* 0x000fe200078e0005 */
[----:B------:R-:W-:Y:S01]  /*92b0*/  ISETP.GE.AND P0, PT, R16, R21, PT ;  /* 0x000000151000720c */ /* 0x000fe20003f06270 */
[----:B------:R-:W-:Y:S01]  /*92c0*/  VIADD R25, R186, 0x20 ;  /* 0x00000020ba197836 */ /* 0x000fe20000000000 */
[----:B------:R-:W-:Y:S01]  /*92d0*/  VIMNMX R10, R0, 0x40, PT ;  /* 0x00000040000a7848 */ /* 0x000fe20003fe0100 */
[----:B---3--:R-:W-:Y:S01]  /*92e0*/  IMAD.MOV.U32 R20, RZ, RZ, R6 ;  /* 0x000000ffff147224 */ /* 0x008fe200078e0006 */
[--C-:B------:R-:W-:Y:S01]  /*92f0*/  SHF.R.U64 R9, R6, 0x10, R7.reuse ;  /* 0x0000001006097819 */ /* 0x100fe20000001207 */
[--C-:B------:R-:W-:Y:S01]  /*9300*/  IMAD.MOV.U32 R24, RZ, RZ, R7.reuse ;  /* 0x000000ffff187224 */ /* 0x100fe200078e0007 */
[----:B------:R-:W-:Y:S01]  /*9310*/  SHF.R.U32.HI R5, RZ, 0x10, R7 ;  /* 0x00000010ff057819 */ /* 0x000fe20000011607 */
[----:B------:R-:W-:Y:S01]  /*9320*/  BSSY B1, `(.L_x_682) ;  /* 0x000000c000017945 */ /* 0x000fe20003800000 */
[----:B------:R-:W-:-:S02]  /*9330*/  PRMT R0, R3, 0x5410, R28 ;  /* 0x0000541003007816 */ /* 0x000fc4000000001c */
[-C--:B------:R-:W-:Y:S02]  /*9340*/  ISETP.GE.OR P2, PT, R186, R10.reuse, P0 ;  /* 0x0000000aba00720c */ /* 0x080fe40000746670 */
[----:B------:R-:W-:Y:S02]  /*9350*/  ISETP.GE.OR P0, PT, R25, R10, P0 ;  /* 0x0000000a1900720c */ /* 0x000fe40000706670 */
[----:B------:R-:W-:Y:S02]  /*9360*/  PRMT R3, R26, 0x5410, R31 ;  /* 0x000054101a037816 */ /* 0x000fe4000000001f */
[----:B------:R-:W-:Y:S02]  /*9370*/  PRMT R12, R12, 0x5410, R29 ;  /* 0x000054100c0c7816 */ /* 0x000fe4000000001d */
[----:B------:R-:W-:Y:S02]  /*9380*/  PRMT R13, R13, 0x5410, R8 ;  /* 0x000054100d0d7816 */ /* 0x000fe40000000008 */
[----:B------:R-:W-:-:S02]  /*9390*/  PRMT R14, R14, 0x5410, R11 ;  /* 0x000054100e0e7816 */ /* 0x000fc4000000000b */
[----:B------:R-:W-:Y:S02]  /*93a0*/  PRMT R15, R15, 0x5410, R4 ;  /* 0x000054100f0f7816 */ /* 0x000fe40000000004 */
[----:B------:R-:W-:Y:S02]  /*93b0*/  PRMT R20, R20, 0x5410, R9 ;  /* 0x0000541014147816 */ /* 0x000fe40000000009 */
[----:B------:R-:W-:Y:S01]  /*93c0*/  PRMT R24, R24, 0x5410, R5 ;  /* 0x0000541018187816 */ /* 0x000fe20000000005 */
[----:B------:R-:W-:Y:S06]  /*93d0*/  @!P1 BRA `(.L_x_683) ;  /* 0x0000011800589947 */ /* 0x000fec0003800000 */
.L_x_886:
[----:B------:R-:W-:Y:S05]  /*93e0*/  BSYNC B1 ;  /* 0x0000000000017941 */ /* 0x000fea0003800000 */
.L_x_682:
[----:B------:R-:W-:Y:S04]  /*93f0*/  BSSY B1, `(.L_x_684) ;  /* 0x000005a000017945 */ /* 0x000fe80003800000 */
[----:B------:R-:W-:Y:S05]  /*9400*/  @P2 BRA `(.L_x_685) ;  /* 0x0000000400602947 */ /* 0x000fea0003800000 */
[----:B------:R-:W-:Y:S01]  /*9410*/  IMAD.SHL.U32 R4, R191, 0x40, RZ ;  /* 0x00000040bf047824 */ /* 0x000fe200078e00ff */
[----:B------:R-:W-:Y:S01]  /*9420*/  LOP3.LUT R41, R14, 0xffff0000, RZ, 0xc0, !PT ;  /* 0xffff00000e297812 */ /* 0x000fe200078ec0ff */
[----:B------:R-:W-:Y:S02]  /*9430*/  IMAD.IADD R6, R16, 0x1, R21 ;  /* 0x0000000110067824 */ /* 0x000fe400078e0215 */
[----:B------:R-:W-:Y:S01]  /*9440*/  IMAD.U32 R39, R14, 0x10000, RZ ;  /* 0x000100000e277824 */ /* 0x000fe200078e00ff */
[----:B------:R-:W-:Y:S01]  /*9450*/  LOP3.LUT R7, R4, 0x1c0, RZ, 0xc0, !PT ;  /* 0x000001c004077812 */ /* 0x000fe200078ec0ff */
[----:B------:R-:W-:-:S03]  /*9460*/  IMAD.U32 R37, R0, 0x10000, RZ ;  /* 0x0001000000257824 */ /* 0x000fc600078e00ff */
[----:B------:R-:W-:Y:S02]  /*9470*/  SHF.R.U32.HI R9, RZ, 0x3, R7 ;  /* 0x00000003ff097819 */ /* 0x000fe40000011607 */
[C---:B------:R-:W-:Y:S02]  /*9480*/  LOP3.LUT R6, R7.reuse, 0x38, R6, 0xf8, !PT ;  /* 0x0000003807067812 */ /* 0x040fe400078ef806 */
[----:B------:R-:W-:Y:S02]  /*9490*/  LOP3.LUT R4, R7, 0x38, R16, 0xf8, !PT ;  /* 0x0000003807047812 */ /* 0x000fe400078ef810 */
[-C--:B------:R-:W-:Y:S02]  /*94a0*/  LOP3.LUT R7, R6, R9.reuse, RZ, 0x3c, !PT ;  /* 0x0000000906077212 */ /* 0x080fe400078e3cff */
[----:B------:R-:W-:-:S03]  /*94b0*/  LOP3.LUT R5, R4, R9, RZ, 0x3c, !PT ;  /* 0x0000000904057212 */ /* 0x000fc600078e3cff */
[C---:B0-----:R-:W-:Y:S02]  /*94c0*/  IMAD R27, R198.reuse, 0x200, R7 ;  /* 0x00000200c61b7824 */ /* 0x041fe400078e0207 */
[----:B------:R-:W-:Y:S02]  /*94d0*/  IMAD R5, R198, 0x200, R5 ;  /* 0x00000200c6057824 */ /* 0x000fe400078e0205 */
[--C-:B------:R-:W-:Y:S02]  /*94e0*/  IMAD R27, R27, 0x2, R2.reuse ;  /* 0x000000021b1b7824 */ /* 0x100fe400078e0202 */
[----:B------:R-:W-:-:S03]  /*94f0*/  IMAD R26, R5, 0x2, R2 ;  /* 0x00000002051a7824 */ /* 0x000fc600078e0202 */
[----:B------:R-:W0:Y:S04]  /*9500*/  LDS.128 R8, [R27+0x20400] ;  /* 0x020400001b087984 */ /* 0x000e280000000c00 */
[----:B------:R-:W1:Y:S01]  /*9510*/  LDS.128 R4, [R26+0x20400] ;  /* 0x020400001a047984 */ /* 0x000e620000000c00 */
[C---:B0-----:R-:W-:Y:S01]  /*9520*/  IMAD.U32 R32, R8.reuse, 0x10000, RZ ;  /* 0x0001000008207824 */ /* 0x041fe200078e00ff */
[----:B------:R-:W-:Y:S01]  /*9530*/  LOP3.LUT R8, R8, 0xffff0000, RZ, 0xc0, !PT ;  /* 0xffff000008087812 */ /* 0x000fe200078ec0ff */
[C---:B------:R-:W-:Y:S01]  /*9540*/  IMAD.U32 R34, R10.reuse, 0x10000, RZ ;  /* 0x000100000a227824 */ /* 0x040fe200078e00ff */
[----:B------:R-:W-:Y:S01]  /*9550*/  LOP3.LUT R10, R10, 0xffff0000, RZ, 0xc0, !PT ;  /* 0xffff00000a0a7812 */ /* 0x000fe200078ec0ff */
[----:B-1----:R-:W-:Y:S02]  /*9560*/  IMAD.U32 R28, R4, 0x10000, RZ ;  /* 0x00010000041c7824 */ /* 0x002fe400078e00ff */
[C---:B------:R-:W-:Y:S01]  /*9570*/  FMUL.FTZ R43, R32.reuse, R39 ;  /* 0x00000027202b7220 */ /* 0x040fe20000410000 */
[----:B------:R-:W-:Y:S01]  /*9580*/  FMUL.FTZ R45, R32, R37 ;  /* 0x00000025202d7220 */ /* 0x000fe20000410000 */
[----:B------:R-:W-:Y:S01]  /*9590*/  LOP3.LUT R4, R4, 0xffff0000, RZ, 0xc0, !PT ;  /* 0xffff000004047812 */ /* 0x000fe200078ec0ff */
[----:B------:R-:W-:Y:S01]  /*95a0*/  FMUL.FTZ R47, R8, R41 ;  /* 0x00000029082f7220 */ /* 0x000fe20000410000 */
[----:B------:R-:W-:Y:S01]  /*95b0*/  FFMA.FTZ R32, R28, R37, -R43 ;  /* 0x000000251c207223 */ /* 0x000fe2000001082b */
[----:B------:R-:W-:Y:S01]  /*95c0*/  LOP3.LUT R37, R0, 0xffff0000, RZ, 0xc0, !PT ;  /* 0xffff000000257812 */ /* 0x000fe200078ec0ff */
[----:B------:R-:W-:-:S02]  /*95d0*/  IMAD.U32 R43, R20, 0x10000, RZ ;  /* 0x00010000142b7824 */ /* 0x000fc400078e00ff */
[----:B------:R-:W-:Y:S01]  /*95e0*/  FFMA.FTZ R36, R28, R39, R45 ;  /* 0x000000271c247223 */ /* 0x000fe2000001002d */
[----:B------:R-:W-:Y:S01]  /*95f0*/  IMAD.U32 R39, R12, 0x10000, RZ ;  /* 0x000100000c277824 */ /* 0x000fe200078e00ff */
[----:B------:R-:W-:Y:S01]  /*9600*/  LOP3.LUT R45, R20, 0xffff0000, RZ, 0xc0, !PT ;  /* 0xffff0000142d7812 */ /* 0x000fe200078ec0ff */
[-C--:B------:R-:W-:Y:S01]  /*9610*/  FMUL.FTZ R49, R8, R37.reuse ;  /* 0x0000002508317220 */ /* 0x080fe20000410000 */
[----:B------:R-:W-:Y:S01]  /*9620*/  FFMA.FTZ R47, R4, R37, -R47 ;  /* 0x00000025042f7223 */ /* 0x000fe2000001082f */
[----:B------:R-:W-:Y:S02]  /*9630*/  IMAD.U32 R30, R6, 0x10000, RZ ;  /* 0x00010000061e7824 */ /* 0x000fe400078e00ff */
[C---:B------:R-:W-:Y:S01]  /*9640*/  FMUL.FTZ R37, R34.reuse, R43 ;  /* 0x0000002b22257220 */ /* 0x040fe20000410000 */
[----:B------:R-:W-:Y:S01]  /*9650*/  FMUL.FTZ R34, R34, R39 ;  /* 0x0000002722227220 */ /* 0x000fe20000410000 */
[----:B------:R-:W-:Y:S01]  /*9660*/  LOP3.LUT R6, R6, 0xffff0000, RZ, 0xc0, !PT ;  /* 0xffff000006067812 */ /* 0x000fe200078ec0ff */
[----:B------:R-:W-:Y:S01]  /*9670*/  FFMA.FTZ R49, R4, R41, R49 ;  /* 0x0000002904317223 */ /* 0x000fe20000010031 */
[----:B------:R-:W-:Y:S01]  /*9680*/  FFMA.FTZ R39, R30, R39, -R37 ;  /* 0x000000271e277223 */ /* 0x000fe20000010825 */
[----:B------:R-:W-:Y:S01]  /*9690*/  LOP3.LUT R37, R12, 0xffff0000, RZ, 0xc0, !PT ;  /* 0xffff00000c257812 */ /* 0x000fe200078ec0ff */
[----:B------:R-:W-:-:S02]  /*96a0*/  IMAD.U32 R33, R9, 0x10000, RZ ;  /* 0x0001000009217824 */ /* 0x000fc400078e00ff */
[----:B------:R-:W-:Y:S01]  /*96b0*/  FMUL.FTZ R41, R10, R45 ;  /* 0x0000002d0a297220 */ /* 0x000fe20000410000 */
[----:B------:R-:W-:Y:S02]  /*96c0*/  IMAD.U32 R28, R15, 0x10000, RZ ;  /* 0x000100000f1c7824 */ /* 0x000fe400078e00ff */
[----:B------:R-:W-:Y:S01]  /*96d0*/  FFMA.FTZ R43, R30, R43, R34 ;  /* 0x0000002b1e2b7223 */ /* 0x000fe20000010022 */
[-C--:B------:R-:W-:Y:S01]  /*96e0*/  FMUL.FTZ R51, R10, R37.reuse ;  /* 0x000000250a337220 */ /* 0x080fe20000410000 */
[----:B------:R-:W-:Y:S02]  /*96f0*/  IMAD.U32 R35, R11, 0x10000, RZ ;  /* 0x000100000b237824 */ /* 0x000fe400078e00ff */
[----:B------:R-:W-:Y:S01]  /*9700*/  FFMA.FTZ R38, R6, R37, -R41 ;  /* 0x0000002506267223 */ /* 0x000fe20000010829 */
[----:B------:R-:W-:Y:S02]  /*9710*/  IMAD.U32 R4, R3, 0x10000, RZ ;  /* 0x0001000003047824 */ /* 0x000fe400078e00ff */
[----:B------:R-:W-:Y:S01]  /*9720*/  FMUL.FTZ R30, R33, R28 ;  /* 0x0000001c211e7220 */ /* 0x000fe20000410000 */
[----:B------:R-:W-:-:S02]  /*9730*/  IMAD.U32 R10, R24, 0x10000, RZ ;  /* 0x00010000180a7824 */ /* 0x000fc400078e00ff */
[----:B------:R-:W-:Y:S01]  /*9740*/  FFMA.FTZ R40, R6, R45, R51 ;  /* 0x0000002d06287223 */ /* 0x000fe20000010033 */
[----:B------:R-:W-:Y:S02]  /*9750*/  IMAD.U32 R8, R13, 0x10000, RZ ;  /* 0x000100000d087824 */ /* 0x000fe400078e00ff */
[----:B------:R-:W-:Y:S01]  /*9760*/  FMUL.FTZ R33, R33, R4 ;  /* 0x0000000421217220 */ /* 0x000fe20000410000 */
[----:B------:R-:W-:Y:S02]  /*9770*/  IMAD.U32 R29, R5, 0x10000, RZ ;  /* 0x00010000051d7824 */ /* 0x000fe400078e00ff */
[----:B------:R-:W-:Y:S01]  /*9780*/  FMUL.FTZ R6, R35, R10 ;  /* 0x0000000a23067220 */ /* 0x000fe20000410000 */
[----:B------:R-:W-:Y:S02]  /*9790*/  IMAD.U32 R31, R7, 0x10000, RZ ;  /* 0x00010000071f7824 */ /* 0x000fe400078e00ff */
[----:B------:R-:W-:Y:S01]  /*97a0*/  FMUL.FTZ R34, R35, R8 ;  /* 0x0000000823227220 */ /* 0x000fe20000410000 */
[----:B------:R-:W-:Y:S01]  /*97b0*/  FFMA.FTZ R33, R29, R28, R33 ;  /* 0x0000001c1d217223 */ /* 0x000fe20000010021 */
[----:B------:R-:W-:Y:S01]  /*97c0*/  LOP3.LUT R9, R9, 0xffff0000, RZ, 0xc0, !PT ;  /* 0xffff000009097812 */ /* 0x000fe200078ec0ff */
[----:B------:R-:W-:Y:S01]  /*97d0*/  FFMA.FTZ R35, R31, R8, -R6 ;  /* 0x000000081f237223 */ /* 0x000fe20000010806 */
[----:B------:R-:W-:Y:S01]  /*97e0*/  LOP3.LUT R11, R11, 0xffff0000, RZ, 0xc0, !PT ;  /* 0xffff00000b0b7812 */ /* 0x000fe200078ec0ff */
[----:B------:R-:W-:Y:S01]  /*97f0*/  FFMA.FTZ R30, R29, R4, -R30 ;  /* 0x000000041d1e7223 */ /* 0x000fe2000001081e */
[----:B------:R-:W-:Y:S01]  /*9800*/  LOP3.LUT R8, R15, 0xffff0000, RZ, 0xc0, !PT ;  /* 0xffff00000f087812 */ /* 0x000fe200078ec0ff */
[----:B------:R-:W-:Y:S01]  /*9810*/  FFMA.FTZ R31, R31, R10, R34 ;  /* 0x0000000a1f1f7223 */ /* 0x000fe20000010022 */
[----:B------:R-:W-:-:S02]  /*9820*/  LOP3.LUT R28, R24, 0xffff0000, RZ, 0xc0, !PT ;  /* 0xffff0000181c7812 */ /* 0x000fc400078ec0ff */
[----:B------:R-:W-:Y:S01]  /*9830*/  LOP3.LUT R4, R3, 0xffff0000, RZ, 0xc0, !PT ;  /* 0xffff000003047812 */ /* 0x000fe200078ec0ff */
[----:B------:R-:W-:Y:S01]  /*9840*/  FMUL.FTZ R10, R9, R8 ;  /* 0x00000008090a7220 */ /* 0x000fe20000410000 */
[----:B------:R-:W-:Y:S01]  /*9850*/  LOP3.LUT R6, R13, 0xffff0000, RZ, 0xc0, !PT ;  /* 0xffff00000d067812 */ /* 0x000fe200078ec0ff */
[----:B------:R-:W-:Y:S01]  /*9860*/  FMUL.FTZ R42, R11, R28 ;  /* 0x0000001c0b2a7220 */ /* 0x000fe20000410000 */
[----:B------:R-:W-:Y:S01]  /*9870*/  LOP3.LUT R5, R5, 0xffff0000, RZ, 0xc0, !PT ;  /* 0xffff000005057812 */ /* 0x000fe200078ec0ff */
[----:B------:R-:W-:Y:S01]  /*9880*/  FMUL.FTZ R29, R9, R4 ;  /* 0x00000004091d7220 */ /* 0x000fe20000410000 */
[----:B------:R-:W-:Y:S01]  /*9890*/  LOP3.LUT R7, R7, 0xffff0000, RZ, 0xc0, !PT ;  /* 0xffff000007077812 */ /* 0x000fe200078ec0ff */
[----:B------:R-:W-:Y:S02]  /*98a0*/  FMUL.FTZ R11, R11, R6 ;  /* 0x000000060b0b7220 */ /* 0x000fe40000410000 */
[C---:B------:R-:W-:Y:S01]  /*98b0*/  FFMA.FTZ R9, R5.reuse, R4, -R10 ;  /* 0x0000000405097223 */ /* 0x040fe2000001080a */
[----:B------:R-:W-:Y:S01]  /*98c0*/  FFMA.FTZ R34, R5, R8, R29 ;  /* 0x0000000805227223 */ /* 0x000fe2000001001d */
[C---:B------:R-:W-:Y:S01]  /*98d0*/  FFMA.FTZ R42, R7.reuse, R6, -R42 ;  /* 0x00000006072a7223 */ /* 0x040fe2000001082a */
[----:B------:R-:W-:Y:S01]  /*98e0*/  FFMA.FTZ R28, R7, R28, R11 ;  /* 0x0000001c071c7223 */ /* 0x000fe2000001000b */
[----:B------:R-:W-:-:S02]  /*98f0*/  F2FP.BF16.F32.PACK_AB R4, R47, R32 ;  /* 0x000000202f04723e */ /* 0x000fc400000010ff */
[----:B------:R-:W-:Y:S02]  /*9900*/  F2FP.BF16.F32.PACK_AB R6, R38, R39 ;  /* 0x000000272606723e */ /* 0x000fe400000010ff */
[----:B------:R-:W-:Y:S02]  /*9910*/  F2FP.BF16.F32.PACK_AB R5, R9, R30 ;  /* 0x0000001e0905723e */ /* 0x000fe400000010ff */
[----:B------:R-:W-:Y:S02]  /*9920*/  F2FP.BF16.F32.PACK_AB R7, R42, R35 ;  /* 0x000000232a07723e */ /* 0x000fe400000010ff */
[----:B------:R-:W-:Y:S02]  /*9930*/  F2FP.BF16.F32.PACK_AB R8, R49, R36 ;  /* 0x000000243108723e */ /* 0x000fe400000010ff */
[----:B------:R-:W-:Y:S01]  /*9940*/  F2FP.BF16.F32.PACK_AB R10, R40, R43 ;  /* 0x0000002b280a723e */ /* 0x000fe200000010ff */
[----:B------:R1:W-:Y:S01]  /*9950*/  STS.128 [R26+0x20400], R4 ;  /* 0x020400041a007388 */ /* 0x0003e20000000c00 */
[----:B------:R-:W-:-:S02]  /*9960*/  F2FP.BF16.F32.PACK_AB R9, R34, R33 ;  /* 0x000000212209723e */ /* 0x000fc400000010ff */
[----:B------:R-:W-:-:S05]  /*9970*/  F2FP.BF16.F32.PACK_AB R11, R28, R31 ;  /* 0x0000001f1c0b723e */ /* 0x000fca00000010ff */
[----:B------:R1:W-:Y:S02]  /*9980*/  STS.128 [R27+0x20400], R8 ;  /* 0x020400081b007388 */ /* 0x0003e40000000c00 */
.L_x_685:
[----:B------:R-:W-:Y:S05]  /*9990*/  BSYNC B1 ;  /* 0x0000000000017941 */ /* 0x000fea0003800000 */
.L_x_684:
[----:B------:R-:W-:Y:S05]  /*99a0*/  @P0 BRA `(.L_x_676) ;  /* 0x0000000400640947 */ /* 0x000fea0003800000 */
[----:B------:R-:W2:Y:S01]  /*99b0*/  LDL R42, [R1+0x4c] ;  /* 0x00004c00012a7983 */ /* 0x000ea20000100800 */
[----:B-1----:R-:W-:Y:S01]  /*99c0*/  IMAD.SHL.U32 R5, R25, 0x40, RZ ;  /* 0x0000004019057824 */ /* 0x002fe200078e00ff */
[----:B------:R-:W-:Y:S01]  /*99d0*/  SHF.R.S32.HI R6, RZ, 0x1f, R25 ;  /* 0x0000001fff067819 */ /* 0x000fe20000011419 */
[----:B------:R-:W-:Y:S01]  /*99e0*/  IMAD.IADD R4, R16, 0x1, R21 ;  /* 0x0000000110047824 */ /* 0x000fe200078e0215 */
[C---:B------:R-:W-:Y:S01]  /*99f0*/  LOP3.LUT R38, R14.reuse, 0xffff0000, RZ, 0xc0, !PT ;  /* 0xffff00000e267812 */ /* 0x040fe200078ec0ff */
[----:B------:R-:W-:Y:S01]  /*9a00*/  IMAD.U32 R35, R14, 0x10000, RZ ;  /* 0x000100000e237824 */ /* 0x000fe200078e00ff */
[----:B------:R-:W-:Y:S01]  /*9a10*/  LEA.HI R6, R6, R25, RZ, 0x3 ;  /* 0x0000001906067211 */ /* 0x000fe200078f18ff */
[C---:B------:R-:W-:Y:S01]  /*9a20*/  IMAD.U32 R33, R0.reuse, 0x10000, RZ ;  /* 0x0001000000217824 */ /* 0x040fe200078e00ff */
[----:B------:R-:W-:Y:S01]  /*9a30*/  LOP3.LUT R5, R5, 0x1c0, RZ, 0xc0, !PT ;  /* 0x000001c005057812 */ /* 0x000fe200078ec0ff */
[----:B------:R-:W-:Y:S01]  /*9a40*/  IMAD.U32 R40, R15, 0x10000, RZ ;  /* 0x000100000f287824 */ /* 0x000fe200078e00ff */
[----:B------:R-:W-:Y:S01]  /*9a50*/  LOP3.LUT R0, R0, 0xffff0000, RZ, 0xc0, !PT ;  /* 0xffff000000007812 */ /* 0x000fe200078ec0ff */
[----:B------:R-:W-:Y:S01]  /*9a60*/  IMAD.SHL.U32 R6, R6, 0x40, RZ ;  /* 0x0000004006067824 */ /* 0x000fe200078e00ff */
[----:B------:R-:W-:Y:S01]  /*9a70*/  LOP3.LUT R4, R5, 0x38, R4, 0xf8, !PT ;  /* 0x0000003805047812 */ /* 0x000fe200078ef804 */
[----:B------:R-:W-:Y:S01]  /*9a80*/  IMAD.U32 R36, R3, 0x10000, RZ ;  /* 0x0001000003247824 */ /* 0x000fe200078e00ff */
[----:B------:R-:W-:Y:S01]  /*9a90*/  SHF.R.U32.HI R5, RZ, 0x3, R5 ;  /* 0x00000003ff057819 */ /* 0x000fe20000011605 */
[----:B------:R-:W-:Y:S01]  /*9aa0*/  IMAD.U32 R39, R20, 0x10000, RZ ;  /* 0x0001000014277824 */ /* 0x000fe200078e00ff */
[----:B------:R-:W-:Y:S01]  /*9ab0*/  LOP3.LUT R21, R6, 0xfffffe00, RZ, 0xc0, !PT ;  /* 0xfffffe0006157812 */ /* 0x000fe200078ec0ff */
[----:B------:R-:W-:Y:S01]  /*9ac0*/  IMAD.U32 R37, R12, 0x10000, RZ ;  /* 0x000100000c257824 */ /* 0x000fe200078e00ff */
[----:B------:R-:W-:-:S02]  /*9ad0*/  LOP3.LUT R4, R4, R5, RZ, 0x3c, !PT ;  /* 0x0000000504047212 */ /* 0x000fc400078e3cff */
[----:B------:R-:W-:Y:S02]  /*9ae0*/  LOP3.LUT R12, R12, 0xffff0000, RZ, 0xc0, !PT ;  /* 0xffff00000c0c7812 */ /* 0x000fe400078ec0ff */
[----:B------:R-:W-:Y:S01]  /*9af0*/  LOP3.LUT R20, R20, 0xffff0000, RZ, 0xc0, !PT ;  /* 0xffff000014147812 */ /* 0x000fe200078ec0ff */
[----:B------:R-:W-:Y:S01]  /*9b00*/  IMAD.IADD R21, R21, 0x1, R4 ;  /* 0x0000000115157824 */ /* 0x000fe200078e0204 */
[----:B------:R-:W-:Y:S02]  /*9b10*/  LOP3.LUT R15, R15, 0xffff0000, RZ, 0xc0, !PT ;  /* 0xffff00000f0f7812 */ /* 0x000fe400078ec0ff */
[----:B------:R-:W-:Y:S01]  /*9b20*/  LOP3.LUT R41, R24, 0xffff0000, RZ, 0xc0, !PT ;  /* 0xffff000018297812 */ /* 0x000fe200078ec0ff */
[----:B------:R-:W-:Y:S01]  /*9b30*/  IMAD R21, R21, 0x2, R2 ;  /* 0x0000000215157824 */ /* 0x000fe200078e0202 */
[----:B------:R-:W-:-:S04]  /*9b40*/  LOP3.LUT R3, R3, 0xffff0000, RZ, 0xc0, !PT ;  /* 0xffff000003037812 */ /* 0x000fc800078ec0ff */
[----:B------:R-:W1:Y:S02]  /*9b50*/  LDS.128 R8, [R21+0x20400] ;  /* 0x0204000015087984 */ /* 0x000e640000000c00 */
[C---:B-1----:R-:W-:Y:S01]  /*9b60*/  IMAD.U32 R29, R8.reuse, 0x10000, RZ ;  /* 0x00010000081d7824 */ /* 0x042fe200078e00ff */
[----:B------:R-:W-:Y:S01]  /*9b70*/  LOP3.LUT R8, R8, 0xffff0000, RZ, 0xc0, !PT ;  /* 0xffff000008087812 */ /* 0x000fe200078ec0ff */
[C---:B------:R-:W-:Y:S01]  /*9b80*/  IMAD.U32 R30, R9.reuse, 0x10000, RZ ;  /* 0x00010000091e7824 */ /* 0x040fe200078e00ff */
[----:B------:R-:W-:Y:S01]  /*9b90*/  LOP3.LUT R9, R9, 0xffff0000, RZ, 0xc0, !PT ;  /* 0xffff000009097812 */ /* 0x000fe200078ec0ff */
[-C--:B------:R-:W-:Y:S01]  /*9ba0*/  FMUL.FTZ R34, R35, R29.reuse ;  /* 0x0000001d23227220 */ /* 0x080fe20000410000 */
[----:B------:R-:W-:Y:S01]  /*9bb0*/  FMUL.FTZ R14, R33, R29 ;  /* 0x0000001d210e7220 */ /* 0x000fe20000410000 */
[-C--:B------:R-:W-:Y:S01]  /*9bc0*/  FMUL.FTZ R29, R38, R8.reuse ;  /* 0x00000008261d7220 */ /* 0x080fe20000410000 */
[C---:B------:R-:W-:Y:S01]  /*9bd0*/  IMAD.U32 R31, R10.reuse, 0x10000, RZ ;  /* 0x000100000a1f7824 */ /* 0x040fe200078e00ff */
[----:B------:R-:W-:Y:S01]  /*9be0*/  LOP3.LUT R10, R10, 0xffff0000, RZ, 0xc0, !PT ;  /* 0xffff00000a0a7812 */ /* 0x000fe200078ec0ff */
[C---:B------:R-:W-:Y:S01]  /*9bf0*/  IMAD.U32 R32, R11.reuse, 0x10000, RZ ;  /* 0x000100000b207824 */ /* 0x040fe200078e00ff */
[----:B------:R-:W-:Y:S01]  /*9c00*/  LOP3.LUT R11, R11, 0xffff0000, RZ, 0xc0, !PT ;  /* 0xffff00000b0b7812 */ /* 0x000fe200078ec0ff */
[----:B--2---:R-:W1:Y:S02]  /*9c10*/  LDS.128 R4, [R42+0x20400] ;  /* 0x020400002a047984 */ /* 0x004e640000000c00 */
[C---:B-1----:R-:W-:Y:S01]  /*9c20*/  IMAD.U32 R25, R4.reuse, 0x10000, RZ ;  /* 0x0001000004197824 */ /* 0x042fe200078e00ff */
[----:B------:R-:W-:Y:S01]  /*9c30*/  LOP3.LUT R4, R4, 0xffff0000, RZ, 0xc0, !PT ;  /* 0xffff000004047812 */ /* 0x000fe200078ec0ff */
[C---:B------:R-:W-:Y:S01]  /*9c40*/  IMAD.U32 R26, R5.reuse, 0x10000, RZ ;  /* 0x00010000051a7824 */ /* 0x040fe200078e00ff */
[----:B------:R-:W-:Y:S01]  /*9c50*/  LOP3.LUT R5, R5, 0xffff0000, RZ, 0xc0, !PT ;  /* 0xffff000005057812 */ /* 0x000fe200078ec0ff */
[-C--:B------:R-:W-:Y:S01]  /*9c60*/  FFMA.FTZ R34, R33, R25.reuse, -R34 ;  /* 0x0000001921227223 */ /* 0x080fe20000010822 */
[----:B------:R-:W-:Y:S01]  /*9c70*/  FFMA.FTZ R14, R35, R25, R14 ;  /* 0x00000019230e7223 */ /* 0x000fe2000001000e */
[----:B------:R-:W-:Y:S01]  /*9c80*/  FMUL.FTZ R25, R0, R8 ;  /* 0x0000000800197220 */ /* 0x000fe20000410000 */
[-C--:B------:R-:W-:Y:S01]  /*9c90*/  FMUL.FTZ R33, R40, R30.reuse ;  /* 0x0000001e28217220 */ /* 0x080fe20000410000 */
[----:B------:R-:W-:Y:S01]  /*9ca0*/  FMUL.FTZ R35, R36, R30 ;  /* 0x0000001e24237220 */ /* 0x000fe20000410000 */
[----:B------:R-:W-:Y:S01]  /*9cb0*/  FFMA.FTZ R29, R0, R4, -R29 ;  /* 0x00000004001d7223 */ /* 0x000fe2000001081d */
[----:B0-----:R-:W-:-:S02]  /*9cc0*/  IMAD.U32 R27, R6, 0x10000, RZ ;  /* 0x00010000061b7824 */ /* 0x001fc400078e00ff */
[-C--:B------:R-:W-:Y:S01]  /*9cd0*/  FMUL.FTZ R0, R39, R31.reuse ;  /* 0x0000001f27007220 */ /* 0x080fe20000410000 */
[----:B------:R-:W-:Y:S01]  /*9ce0*/  FFMA.FTZ R25, R38, R4, R25 ;  /* 0x0000000426197223 */ /* 0x000fe20000010019 */
[-C--:B------:R-:W-:Y:S01]  /*9cf0*/  FFMA.FTZ R33, R36, R26.reuse, -R33 ;  /* 0x0000001a24217223 */ /* 0x080fe20000010821 */
[----:B------:R-:W-:Y:S01]  /*9d00*/  FFMA.FTZ R35, R40, R26, R35 ;  /* 0x0000001a28237223 */ /* 0x000fe20000010023 */
[C---:B------:R-:W-:Y:S01]  /*9d10*/  FMUL.FTZ R4, R37.reuse, R31 ;  /* 0x0000001f25047220 */ /* 0x040fe20000410000 */
[----:B------:R-:W-:Y:S02]  /*9d20*/  IMAD.U32 R26, R24, 0x10000, RZ ;  /* 0x00010000181a7824 */ /* 0x000fe400078e00ff */
[-C--:B------:R-:W-:Y:S01]  /*9d30*/  FFMA.FTZ R8, R37, R27.reuse, -R0 ;  /* 0x0000001b25087223 */ /* 0x080fe20000010800 */
[-C--:B------:R-:W-:Y:S01]  /*9d40*/  FMUL.FTZ R31, R20, R10.reuse ;  /* 0x0000000a141f7220 */ /* 0x080fe20000410000 */
[----:B------:R-:W-:Y:S01]  /*9d50*/  FMUL.FTZ R37, R12, R10 ;  /* 0x0000000a0c257220 */ /* 0x000fe20000410000 */
[----:B------:R-:W-:Y:S01]  /*9d60*/  LOP3.LUT R6, R6, 0xffff0000, RZ, 0xc0, !PT ;  /* 0xffff000006067812 */ /* 0x000fe200078ec0ff */
[----:B------:R-:W-:Y:S01]  /*9d70*/  FFMA.FTZ R10, R39, R27, R4 ;  /* 0x0000001b270a7223 */ /* 0x000fe20000010004 */
[----:B------:R-:W-:-:S02]  /*9d80*/  IMAD.U32 R28, R7, 0x10000, RZ ;  /* 0x00010000071c7824 */ /* 0x000fc400078e00ff */
[----:B------:R-:W-:Y:S01]  /*9d90*/  FMUL.FTZ R27, R26, R32 ;  /* 0x000000201a1b7220 */ /* 0x000fe20000410000 */
[C---:B------:R-:W-:Y:S01]  /*9da0*/  IMAD.U32 R0, R13.reuse, 0x10000, RZ ;  /* 0x000100000d007824 */ /* 0x040fe200078e00ff */
[----:B------:R-:W-:Y:S01]  /*9db0*/  LOP3.LUT R13, R13, 0xffff0000, RZ, 0xc0, !PT ;  /* 0xffff00000d0d7812 */ /* 0x000fe200078ec0ff */
[-C--:B------:R-:W-:Y:S01]  /*9dc0*/  FFMA.FTZ R31, R12, R6.reuse, -R31 ;  /* 0x000000060c1f7223 */ /* 0x080fe2000001081f */
[----:B------:R-:W-:Y:S01]  /*9dd0*/  LOP3.LUT R7, R7, 0xffff0000, RZ, 0xc0, !PT ;  /* 0xffff000007077812 */ /* 0x000fe200078ec0ff */
[----:B------:R-:W-:Y:S01]  /*9de0*/  FFMA.FTZ R37, R20, R6, R37 ;  /* 0x0000000614257223 */ /* 0x000fe20000010025 */
[C---:B------:R-:W-:Y:S01]  /*9df0*/  FMUL.FTZ R39, R0.reuse, R32 ;  /* 0x0000002000277220 */ /* 0x040fe20000410000 */
[-C--:B------:R-:W-:Y:S01]  /*9e00*/  FFMA.FTZ R27, R0, R28.reuse, -R27 ;  /* 0x0000001c001b7223 */ /* 0x080fe2000001081b */
[----:B------:R-:W-:Y:S01]  /*9e10*/  FMUL.FTZ R0, R15, R9 ;  /* 0x000000090f007220 */ /* 0x000fe20000410000 */
[----:B------:R-:W-:Y:S01]  /*9e20*/  FMUL.FTZ R6, R41, R11 ;  /* 0x0000000b29067220 */ /* 0x000fe20000410000 */
[----:B------:R-:W-:Y:S01]  /*9e30*/  FMUL.FTZ R4, R3, R9 ;  /* 0x0000000903047220 */ /* 0x000fe20000410000 */
[----:B------:R-:W-:Y:S01]  /*9e40*/  FMUL.FTZ R24, R13, R11 ;  /* 0x0000000b0d187220 */ /* 0x000fe20000410000 */
[----:B------:R-:W-:Y:S01]  /*9e50*/  FFMA.FTZ R0, R3, R5, -R0 ;  /* 0x0000000503007223 */ /* 0x000fe20000010800 */
[----:B------:R-:W-:Y:S01]  /*9e60*/  FFMA.FTZ R20, R13, R7, -R6 ;  /* 0x000000070d147223 */ /* 0x000fe20000010806 */
[----:B------:R-:W-:Y:S01]  /*9e70*/  FFMA.FTZ R39, R26, R28, R39 ;  /* 0x0000001c1a277223 */ /* 0x000fe20000010027 */
[----:B------:R-:W-:Y:S01]  /*9e80*/  FFMA.FTZ R12, R15, R5, R4 ;  /* 0x000000050f0c7223 */ /* 0x000fe20000010004 */
        /* <DEDUP_REMOVED lines=11> */
.L_x_676:
[----:B------:R-:W-:Y:S05]  /*9f40*/  BSYNC B0 ;  /* 0x0000000000007941 */ /* 0x000fea0003800000 */
.L_x_665:
[----:B------:R-:W-:Y:S01]  /*9f50*/  @!PT LDS RZ, [RZ] ;  /* 0x00000000fffff984 */ /* 0x000fe20000000800 */
[----:B------:R-:W-:Y:S01]  /*9f60*/  @!PT LDS RZ, [RZ] ;  /* 0x00000000fffff984 */ /* 0x000fe20000000800 */
[----:B------:R-:W-:Y:S01]  /*9f70*/  @!PT LDS RZ, [RZ] ;  /* 0x00000000fffff984 */ /* 0x000fe20000000800 */
[----:B------:R-:W-:Y:S01]  /*9f80*/  @!PT LDS RZ, [RZ] ;  /* 0x00000000fffff984 */ /* 0x000fe20000000800 */
[----:B------:R4:W-:Y:S06]  /*9f90*/  MEMBAR.ALL.CTA ;  /* 0x0000000000007992 */ /* 0x0009ec0000008000 */
[----:B----4-:R-:W4:Y:S01]  /*9fa0*/  FENCE.VIEW.ASYNC.S ;  /* 0x00000000000073c6 */ /* 0x010f220000000000 */
[----:B------:R-:W-:Y:S05]  /*9fb0*/  WARPSYNC.ALL ;  /* 0x0000000000007948 */ /* 0x000fea0003800000 */
[----:B----4-:R-:W-:Y:S06]  /*9fc0*/  BAR.SYNC.DEFER_BLOCKING 0xd, 0x80 ;  /* 0x0342000000007b1d */ /* 0x010fec0000010000 */
.L_x_662:
[----:B---3--:R-:W-:-:S05]  /*9fd0*/  IMAD.U32 R0, RZ, RZ, UR37 ;  /* 0x00000025ff007e24 */ /* 0x008fca000f8e00ff */
[----:B------:R-:W-:-:S13]  /*9fe0*/  ISETP.NE.AND P0, PT, R0, 0x3, PT ;  /* 0x000000030000780c */ /* 0x000fda0003f05270 */
[----:B------:R-:W-:Y:S05]  /*9ff0*/  @!P0 BRA `(.L_x_686) ;  /* 0x0000000000048947 */ /* 0x000fea0003800000 */
[----:B------:R-:W-:Y:S01]  /*a000*/  BPT.TRAP 0x1 ;  /* 0x000000040000795c */ /* 0x000fe20000300000 */
.L_x_686:
[----:B------:R-:W-:Y:S01]  /*a010*/  IMAD R14, R19, 0x8, R2 ;  /* 0x00000008130e7824 */ /* 0x000fe200078e0202 */
[----:B------:R-:W-:-:S04]  /*a020*/  SHF.L.U32 R15, R185, 0x1f, RZ ;  /* 0x0000001fb90f7819 */ /* 0x000fc800000006ff */
[----:B------:R3:W4:Y:S01]  /*a030*/  SYNCS.PHASECHK.TRANS64.TRYWAIT P1, [R14+URZ+0x28c30], R15 ;  /* 0x028c300f0e0075a7 */ /* 0x000722000802017f */
[----:B------:R-:W-:Y:S05]  /*a040*/  @!P0 BRA `(.L_x_687) ;  /* 0x0000000000048947 */ /* 0x000fea0003800000 */
[----:B------:R-:W-:Y:S01]  /*a050*/  BPT.TRAP 0x1 ;  /* 0x000000040000795c */ /* 0x000fe20000300000 */
.L_x_687:
[C---:B------:R-:W-:Y:S02]  /*a060*/  VIADD R0, R2.reuse, 0x22400 ;  /* 0x0002240002007836 */ /* 0x040fe40000000000 */
[----:B01----:R-:W-:-:S03]  /*a070*/  VIADD R3, R2, 0x20400 ;  /* 0x0002040002037836 */ /* 0x003fc60000000000 */
[----:B------:R-:W-:Y:S02]  /*a080*/  SHF.R.U32.HI R0, RZ, 0x4, R0 ;  /* 0x00000004ff007819 */ /* 0x000fe40000011600 */
[----:B------:R-:W-:Y:S02]  /*a090*/  SHF.R.U32.HI R3, RZ, 0x4, R3 ;  /* 0x00000004ff037819 */ /* 0x000fe40000011603 */
[----:B------:R-:W-:Y:S02]  /*a0a0*/  LOP3.LUT R0, R0, 0x3fff, RZ, 0xc0, !PT ;  /* 0x00003fff00007812 */ /* 0x000fe400078ec0ff */
[----:B------:R-:W-:Y:S02]  /*a0b0*/  LOP3.LUT R3, R3, 0x3fff, RZ, 0xc0, !PT ;  /* 0x00003fff03037812 */ /* 0x000fe400078ec0ff */
[----:B------:R-:W-:Y:S01]  /*a0c0*/  LOP3.LUT R0, R0, 0x10000, RZ, 0xfc, !PT ;  /* 0x0001000000007812 */ /* 0x000fe200078efcff */
[----:B----4-:R-:W-:Y:S06]  /*a0d0*/  @P1 BRA `(.L_x_688) ;  /* 0x0000000000081947 */ /* 0x010fec0003800000 */
[----:B------:R-:W0:Y:S02]  /*a0e0*/  SYNCS.PHASECHK.TRANS64.TRYWAIT P1, [R14+URZ+0x28c30], R15 ;  /* 0x028c300f0e0075a7 */ /* 0x000e24000802017f */
[----:B0-----:R-:W-:Y:S05]  /*a0f0*/  @!P1 BRA `(.L_x_689) ;  /* 0x0000010c00249947 */ /* 0x001fea0003800000 */
.L_x_688:
[----:B--2---:R-:W-:Y:S01]  /*a100*/  IMAD R10, R19, 0x200, R0 ;  /* 0x00000200130a7824 */ /* 0x004fe200078e0200 */
[----:B------:R-:W-:Y:S01]  /*a110*/  LOP3.LUT R4, R3, 0x10000, RZ, 0xfc, !PT ;  /* 0x0001000003047812 */ /* 0x000fe200078efcff */
[----:B------:R-:W-:Y:S01]  /*a120*/  IMAD.MOV.U32 R5, RZ, RZ, 0x40000040 ;  /* 0x40000040ff057424 */ /* 0x000fe200078e00ff */
[----:B------:R-:W-:Y:S05]  /*a130*/  WARPSYNC.ALL ;  /* 0x0000000000007948 */ /* 0x000fea0003800000 */
[----:B------:R-:W-:Y:S01]  /*a140*/  IMAD.MOV.U32 R11, RZ, RZ, 0x40000040 ;  /* 0x40000040ff0b7424 */ /* 0x000fe200078e00ff */
[C---:B------:R-:W-:Y:S01]  /*a150*/  R2UR UR4, R4.reuse ;  /* 0x00000000040472ca */ /* 0x040fe200000e0000 */
[----:B------:R-:W-:Y:S01]  /*a160*/  WARPGROUP.ARRIVE ;  /* 0x00000000000079c5 */ /* 0x000fe20000000000 */
[----:B------:R-:W-:Y:S01]  /*a170*/  R2UR UR5, R5 ;  /* 0x00000000050572ca */ /* 0x000fe200000e0000 */
[----:B------:R-:W-:Y:S01]  /*a180*/  VIADD R8, R4, 0x2 ;  /* 0x0000000204087836 */ /* 0x000fe20000000000 */
[C---:B------:R-:W-:Y:S01]  /*a190*/  R2UR UR6, R10.reuse ;  /* 0x000000000a0672ca */ /* 0x040fe200000e0000 */
[----:B------:R-:W-:Y:S01]  /*a1a0*/  VIADD R6, R10, 0x2 ;  /* 0x000000020a067836 */ /* 0x000fe20000000000 */
[----:B------:R-:W-:Y:S01]  /*a1b0*/  R2UR UR7, R11 ;  /* 0x000000000b0772ca */ /* 0x000fe200000e0000 */
[----:B------:R-:W-:-:S02]  /*a1c0*/  IMAD.MOV.U32 R9, RZ, RZ, 0x40000040 ;  /* 0x40000040ff097424 */ /* 0x000fc400078e00ff */
[----:B------:R-:W-:Y:S02]  /*a1d0*/  IMAD.MOV.U32 R7, RZ, RZ, 0x40000040 ;  /* 0x40000040ff077424 */ /* 0x000fe400078e00ff */
[C---:B------:R-:W-:Y:S02]  /*a1e0*/  VIADD R12, R10.reuse, 0x4 ;  /* 0x000000040a0c7836 */ /* 0x040fe40000000000 */
[----:B------:R-:W-:Y:S02]  /*a1f0*/  IMAD.MOV.U32 R13, RZ, RZ, 0x40000040 ;  /* 0x40000040ff0d7424 */ /* 0x000fe400078e00ff */
[----:B------:R-:W-:Y:S02]  /*a200*/  VIADD R10, R10, 0x6 ;  /* 0x000000060a0a7836 */ /* 0x000fe40000000000 */
[----:B------:R-:W-:Y:S02]  /*a210*/  IMAD.MOV.U32 R5, RZ, RZ, 0x40000040 ;  /* 0x40000040ff057424 */ /* 0x000fe400078e00ff */
[----:B------:R-:W-:Y:S01]  /*a220*/  HGMMA.64x64x16.F32.BF16 R24, gdesc[UR4], RZ, !UPT, gsb0 ;  /* 0x00e00000041879f0 */ /* 0x000fe2000c0018ff */
[----:B------:R-:W-:Y:S01]  /*a230*/  R2UR UR4, R8 ;  /* 0x00000000080472ca */ /* 0x000fe200000e0000 */
[----:B------:R-:W-:Y:S01]  /*a240*/  IMAD.MOV.U32 R11, RZ, RZ, 0x40000040 ;  /* 0x40000040ff0b7424 */ /* 0x000fe200078e00ff */
[----:B------:R-:W-:-:S02]  /*a250*/  R2UR UR5, R9 ;  /* 0x00000000090572ca */ /* 0x000fc400000e0000 */
[----:B------:R-:W-:Y:S01]  /*a260*/  R2UR UR6, R6 ;  /* 0x00000000060672ca */ /* 0x000fe200000e0000 */
[C---:B------:R-:W-:Y:S01]  /*a270*/  VIADD R6, R4.reuse, 0x4 ;  /* 0x0000000404067836 */ /* 0x040fe20000000000 */
[----:B------:R-:W-:Y:S01]  /*a280*/  R2UR UR7, R7 ;  /* 0x00000000070772ca */ /* 0x000fe200000e0000 */
[----:B------:R-:W-:Y:S02]  /*a290*/  IMAD.MOV.U32 R7, RZ, RZ, 0x40000040 ;  /* 0x40000040ff077424 */ /* 0x000fe400078e00ff */
[----:B------:R-:W-:Y:S01]  /*a2a0*/  VIADD R4, R4, 0x6 ;  /* 0x0000000604047836 */ /* 0x000fe20000000000 */
[----:B------:R-:W-:Y:S02]  /*a2b0*/  WARPGROUP.DEPBAR.LE gsb0, 0x0 ;  /* 0x00008000000079c5 */ /* 0x000fe40000010000 */
[----:B------:R-:W-:-:S07]  /*a2c0*/  WARPGROUP.ARRIVE ;  /* 0x00000000000079c5 */ /* 0x000fce0000000000 */
[----:B------:R-:W-:Y:S01]  /*a2d0*/  HGMMA.64x64x16.F32.BF16 R24, gdesc[UR4], R24, gsb0 ;  /* 0x00e00000041879f0 */ /* 0x000fe20008001818 */
[----:B------:R-:W-:Y:S02]  /*a2e0*/  R2UR UR4, R6 ;  /* 0x00000000060472ca */ /* 0x000fe400000e0000 */
[----:B------:R-:W-:Y:S02]  /*a2f0*/  R2UR UR5, R7 ;  /* 0x00000000070572ca */ /* 0x000fe400000e0000 */
[----:B------:R-:W-:Y:S02]  /*a300*/  R2UR UR6, R12 ;  /* 0x000000000c0672ca */ /* 0x000fe400000e0000 */
[----:B------:R-:W-:Y:S01]  /*a310*/  R2UR UR7, R13 ;  /* 0x000000000d0772ca */ /* 0x000fe200000e0000 */
[----:B------:R-:W-:Y:S02]  /*a320*/  WARPGROUP.DEPBAR.LE gsb0, 0x0 ;  /* 0x00008000000079c5 */ /* 0x000fe40000010000 */
[----:B------:R-:W-:-:S10]  /*a330*/  WARPGROUP.ARRIVE ;  /* 0x00000000000079c5 */ /* 0x000fd40000000000 */
[----:B------:R-:W-:Y:S01]  /*a340*/  HGMMA.64x64x16.F32.BF16 R24, gdesc[UR4], R24, gsb0 ;  /* 0x00e00000041879f0 */ /* 0x000fe20008001818 */
[----:B------:R-:W-:Y:S02]  /*a350*/  R2UR UR4, R4 ;  /* 0x00000000040472ca */ /* 0x000fe400000e0000 */
[----:B------:R-:W-:Y:S02]  /*a360*/  R2UR UR5, R5 ;  /* 0x00000000050572ca */ /* 0x000fe400000e0000 */
[----:B------:R-:W-:Y:S02]  /*a370*/  R2UR UR6, R10 ;  /* 0x000000000a0672ca */ /* 0x000fe400000e0000 */
[----:B------:R-:W-:Y:S01]  /*a380*/  R2UR UR7, R11 ;  /* 0x000000000b0772ca */ /* 0x000fe200000e0000 */
[----:B------:R-:W-:Y:S02]  /*a390*/  WARPGROUP.DEPBAR.LE gsb0, 0x0 ;  /* 0x00008000000079c5 */ /* 0x000fe40000010000 */
[----:B------:R-:W-:-:S10]  /*a3a0*/  WARPGROUP.ARRIVE ;  /* 0x00000000000079c5 */ /* 0x000fd40000000000 */
[----:B------:R-:W-:Y:S03]  /*a3b0*/  HGMMA.64x64x16.F32.BF16 R24, gdesc[UR4], R24, gsb0 ;  /* 0x00e00000041879f0 */ /* 0x000fe60008001818 */
[----:B------:R-:W-:Y:S02]  /*a3c0*/  WARPGROUP.DEPBAR.LE gsb0, 0x0 ;  /* 0x00008000000079c5 */ /* 0x000fe40000010000 */
[----:B------:R-:W-:Y:S05]  /*a3d0*/  @!P0 BRA `(.L_x_690) ;  /* 0x0000000000048947 */ /* 0x000fea0003800000 */
[----:B------:R-:W-:Y:S01]  /*a3e0*/  BPT.TRAP 0x1 ;  /* 0x000000040000795c */ /* 0x000fe20000300000 */
.L_x_690:
[----:B------:R-:W2:Y:S01]  /*a3f0*/  LDL R3, [R1+0x48] ;  /* 0x0000480001037983 */ /* 0x000ea20000100800 */
[----:B------:R-:W-:Y:S01]  /*a400*/  IMAD R155, R168, -0x40, R155 ;  /* 0xffffffc0a89b7824 */ /* 0x000fe200078e029b */
[----:B------:R-:W-:-:S04]  /*a410*/  ULDC UR4, c[0x0][0x988] ;  /* 0x0002620000047ab9 */ /* 0x000fc80000000800 */
[----:B--2---:R-:W-:-:S04]  /*a420*/  IADD3 R155, -R3, 0x40, R155 ;  /* 0x00000040039b7810 */ /* 0x004fc80007ffe19b */
[C---:B------:R-:W-:Y:S02]  /*a430*/  ISETP.GT.AND P5, PT, R155.reuse, RZ, PT ;  /* 0x000000ff9b00720c */ /* 0x040fe40003fa4270 */
        /* <DEDUP_REMOVED lines=18> */
[C---:B------:R-:W-:Y:S02]  /*a560*/  ISETP.GT.AND P4, PT, R155.reuse, 0x19, PT ;  /* 0x000000199b00780c */ /* 0x040fe40003f84270 */
        /* <DEDUP_REMOVED lines=38> */
[----:B------:R-:W-:Y:S02]  /*a7d0*/  FMNMX.FTZ R3, R26, R27, !PT ;  /* 0x0000001b1a037209 */ /* 0x000fe40007810000 */
[----:B------:R-:W-:Y:S01]  /*a7e0*/  FSEL R52, R47, -INF , P6 ;  /* 0xff8000002f347808 */ /* 0x000fe20003000000 */
[----:B------:R-:W1:Y:S01]  /*a7f0*/  SHFL.BFLY PT, R10, R21, 0x2, 0x1f ;  /* 0x0c401f00150a7f89 */ /* 0x000e6200000e0000 */
[----:B------:R-:W-:-:S02]  /*a800*/  FMNMX.FTZ R3, R30, R3, !PT ;  /* 0x000000031e037209 */ /* 0x000fc40007810000 */
[----:B------:R-:W-:Y:S02]  /*a810*/  FSEL R78, R50, -INF , P5 ;  /* 0xff800000324e7808 */ /* 0x000fe40002800000 */
[----:B------:R-:W-:Y:S02]  /*a820*/  FMNMX.FTZ R3, R12, R3, !PT ;  /* 0x000000030c037209 */ /* 0x000fe40007810000 */
[----:B------:R-:W-:Y:S02]  /*a830*/  FSEL R50, R51, -INF , P4 ;  /* 0xff80000033327808 */ /* 0x000fe40002000000 */
[----:B------:R-:W-:Y:S02]  /*a840*/  FMNMX.FTZ R3, R34, R3, !PT ;  /* 0x0000000322037209 */ /* 0x000fe40007810000 */
[----:B------:R-:W-:Y:S02]  /*a850*/  FSEL R54, R54, -INF , P3 ;  /* 0xff80000036367808 */ /* 0x000fe40001800000 */
[----:B------:R-:W-:-:S04]  /*a860*/  FMNMX.FTZ R3, R24, R3, !PT ;  /* 0x0000000318037209 */ /* 0x000fc80007810000 */
[----:B------:R-:W-:Y:S01]  /*a870*/  FMNMX.FTZ R13, R38, R3, !PT ;  /* 0x00000003260d7209 */ /* 0x000fe20007810000 */
[----:B------:R-:W-:-:S03]  /*a880*/  IMAD.U32 R3, RZ, RZ, UR4 ;  /* 0x00000004ff037e24 */ /* 0x000fc6000f8e00ff */
[----:B------:R-:W-:Y:S02]  /*a890*/  FMNMX.FTZ R13, R28, R13, !PT ;  /* 0x0000000d1c0d7209 */ /* 0x000fe40007810000 */
        /* <DEDUP_REMOVED lines=9> */
[----:B-1----:R-:W-:-:S04]  /*a930*/  FMNMX.FTZ R10, R25, R10, !PT ;  /* 0x0000000a190a7209 */ /* 0x002fc80007810000 */
[C---:B------:R-:W-:Y:S01]  /*a940*/  FSETP.NEU.FTZ.AND P1, PT, R10.reuse, -INF , PT ;  /* 0xff8000000a00780b */ /* 0x040fe20003f3d000 */
[----:B------:R-:W-:-:S05]  /*a950*/  FMUL.FTZ R29, R10, R3 ;  /* 0x000000030a1d7220 */ /* 0x000fca0000410000 */
[----:B------:R-:W-:-:S05]  /*a960*/  FSEL R29, R29, RZ, P1 ;  /* 0x000000ff1d1d7208 */ /* 0x000fca0000800000 */
[-CC-:B------:R-:W-:Y:S01]  /*a970*/  FFMA.FTZ R21, R62, R3.reuse, -R29.reuse ;  /* 0x000000033e157223 */ /* 0x180fe2000001081d */
[----:B------:R-:W-:Y:S01]  /*a980*/  FSEL R62, R55, -INF , P2 ;  /* 0xff800000373e7808 */ /* 0x000fe20001000000 */
[-CC-:B-----5:R-:W-:Y:S01]  /*a990*/  FFMA.FTZ R154, R20, R3.reuse, -R29.reuse ;  /* 0x00000003149a7223 */ /* 0x1a0fe2000001081d */
[-CC-:B------:R-:W-:Y:S01]  /*a9a0*/  FFMA.FTZ R158, R36, R3.reuse, -R29.reuse ;  /* 0x00000003249e7223 */ /* 0x180fe2000001081d */
[--C-:B------:R-:W-:Y:S01]  /*a9b0*/  FFMA.FTZ R152, R11, R3, -R29.reuse ;  /* 0x000000030b987223 */ /* 0x100fe2000001081d */
[----:B------:R-:W-:Y:S01]  /*a9c0*/  FMNMX.FTZ R13, R62, R13, !PT ;  /* 0x0000000d3e0d7209 */ /* 0x000fe20007810000 */
[-CC-:B------:R-:W-:Y:S01]  /*a9d0*/  FFMA.FTZ R160, R40, R3.reuse, -R29.reuse ;  /* 0x0000000328a07223 */ /* 0x180fe2000001081d */
[-CC-:B------:R-:W-:Y:S01]  /*a9e0*/  FFMA.FTZ R25, R58, R3.reuse, -R29.reuse ;  /* 0x000000033a197223 */ /* 0x180fe2000001081d */
[-CC-:B------:R-:W-:Y:S01]  /*a9f0*/  FFMA.FTZ R156, R60, R3.reuse, -R29.reuse ;  /* 0x000000033c9c7223 */ /* 0x180fe2000001081d */
[-CC-:B------:R-:W-:Y:S01]  /*aa00*/  FFMA.FTZ R31, R64, R3.reuse, -R29.reuse ;  /* 0x00000003401f7223 */ /* 0x180fe2000001081d */
[----:B------:R-:W1:Y:S01]  /*aa10*/  SHFL.BFLY PT, R20, R13, 0x2, 0x1f ;  /* 0x0c401f000d147f89 */ /* 0x000e6200000e0000 */
[-CC-:B------:R-:W-:Y:S01]  /*aa20*/  FFMA.FTZ R33, R66, R3.reuse, -R29.reuse ;  /* 0x0000000342217223 */ /* 0x180fe2000001081d */
[-CC-:B------:R-:W-:Y:S01]  /*aa30*/  FFMA.FTZ R35, R68, R3.reuse, -R29.reuse ;  /* 0x0000000344237223 */ /* 0x180fe2000001081d */
[-CC-:B------:R-:W-:Y:S01]  /*aa40*/  FFMA.FTZ R162, R44, R3.reuse, -R29.reuse ;  /* 0x000000032ca27223 */ /* 0x180fe2000001081d */
[-CC-:B------:R-:W-:Y:S01]  /*aa50*/  FFMA.FTZ R11, R70, R3.reuse, -R29.reuse ;  /* 0x00000003460b7223 */ /* 0x180fe2000001081d */
[-CC-:B------:R-:W-:Y:S01]  /*aa60*/  FFMA.FTZ R72, R72, R3.reuse, -R29.reuse ;  /* 0x0000000348487223 */ /* 0x180fe2000001081d */
[-CC-:B------:R-:W-:Y:S01]  /*aa70*/  FFMA.FTZ R40, R76, R3.reuse, -R29.reuse ;  /* 0x000000034c287223 */ /* 0x180fe2000001081d */
[----:B------:R-:W-:Y:S08]  /*aa80*/  MUFU.EX2 R152, R152 ;  /* 0x0000009800987308 */ /* 0x000ff00000000800 */
[----:B------:R-:W2:Y:S08]  /*aa90*/  MUFU.EX2 R21, R21 ;  /* 0x0000001500157308 */ /* 0x000eb00000000800 */
[----:B------:R-:W4:Y:S01]  /*aaa0*/  MUFU.EX2 R154, R154 ;  /* 0x0000009a009a7308 */ /* 0x000f220000000800 */
[----:B-1----:R-:W-:Y:S01]  /*aab0*/  FMNMX.FTZ R36, R13, R20, !PT ;  /* 0x000000140d247209 */ /* 0x002fe20007810000 */
[----:B------:R-:W-:-:S04]  /*aac0*/  FFMA.FTZ R13, R48, R3, -R29 ;  /* 0x00000003300d7223 */ /* 0x000fc8000001081d */
[----:B------:R-:W1:Y:S02]  /*aad0*/  SHFL.BFLY PT, R37, R36, 0x1, 0x1f ;  /* 0x0c201f0024257f89 */ /* 0x000e6400000e0000 */
[----:B------:R-:W0:Y:S08]  /*aae0*/  MUFU.EX2 R25, R25 ;  /* 0x0000001900197308 */ /* 0x000e300000000800 */
[----:B------:R-:W3:Y:S08]  /*aaf0*/  MUFU.EX2 R156, R156 ;  /* 0x0000009c009c7308 */ /* 0x000ef00000000800 */
[----:B------:R-:W3:Y:S01]  /*ab00*/  MUFU.EX2 R31, R31 ;  /* 0x0000001f001f7308 */ /* 0x000ee20000000800 */
[----:B-1----:R-:W-:Y:S01]  /*ab10*/  FMNMX.FTZ R20, R36, R37, !PT ;  /* 0x0000002524147209 */ /* 0x002fe20007810000 */
[----:B------:R-:W-:-:S06]  /*ab20*/  FFMA.FTZ R37, R74, R3, -R29 ;  /* 0x000000034a257223 */ /* 0x000fcc000001081d */
[----:B------:R-:W1:Y:S01]  /*ab30*/  MUFU.EX2 R158, R158 ;  /* 0x0000009e009e7308 */ /* 0x000e620000000800 */
[C---:B------:R-:W-:Y:S01]  /*ab40*/  FSETP.NEU.FTZ.AND P1, PT, R20.reuse, -INF , PT ;  /* 0xff8000001400780b */ /* 0x040fe20003f3d000 */
[----:B------:R-:W-:-:S05]  /*ab50*/  FMUL.FTZ R39, R20, R3 ;  /* 0x0000000314277220 */ /* 0x000fca0000410000 */
[----:B------:R-:W-:Y:S01]  /*ab60*/  FSEL R29, R39, RZ, P1 ;  /* 0x000000ff271d7208 */ /* 0x000fe20000800000 */
[----:B--2---:R-:W-:Y:S01]  /*ab70*/  FADD.FTZ R39, R152, R21 ;  /* 0x0000001598277221 */ /* 0x004fe20000010000 */
[----:B------:R-:W-:Y:S01]  /*ab80*/  MUFU.EX2 R33, R33 ;  /* 0x0000002100217308 */ /* 0x000fe20000000800 */
[----:B------:R-:W-:Y:S02]  /*ab90*/  F2FP.BF16.F32.PACK_AB R152, R21, R152 ;  /* 0x000000981598723e */ /* 0x000fe400000010ff */
[-CC-:B------:R-:W-:Y:S01]  /*aba0*/  FFMA.FTZ R153, R26, R3.reuse, -R29.reuse ;  /* 0x000000031a997223 */ /* 0x180fe2000001081d */
[-CC-:B------:R-:W-:Y:S01]  /*abb0*/  FFMA.FTZ R26, R27, R3.reuse, -R29.reuse ;  /* 0x000000031b1a7223 */ /* 0x180fe2000001081d */
[-CC-:B------:R-:W-:Y:S01]  /*abc0*/  FFMA.FTZ R155, R30, R3.reuse, -R29.reuse ;  /* 0x000000031e9b7223 */ /* 0x180fe2000001081d */
[-CC-:B------:R-:W-:Y:S01]  /*abd0*/  FFMA.FTZ R12, R12, R3.reuse, -R29.reuse ;  /* 0x000000030c0c7223 */ /* 0x180fe2000001081d */
[-CC-:B------:R-:W-:Y:S01]  /*abe0*/  FFMA.FTZ R157, R34, R3.reuse, -R29.reuse ;  /* 0x00000003229d7223 */ /* 0x180fe2000001081d */
[-CC-:B------:R-:W-:Y:S01]  /*abf0*/  FFMA.FTZ R24, R24, R3.reuse, -R29.reuse ;  /* 0x0000000318187223 */ /* 0x180fe2000001081d */
[----:B------:R-:W-:Y:S01]  /*ac00*/  MUFU.EX2 R153, R153 ;  /* 0x0000009900997308 */ /* 0x000fe20000000800 */
[-CC-:B------:R-:W-:Y:S01]  /*ac10*/  FFMA.FTZ R159, R38, R3.reuse, -R29.reuse ;  /* 0x00000003269f7223 */ /* 0x180fe2000001081d */
[-CC-:B------:R-:W-:Y:S01]  /*ac20*/  FFMA.FTZ R28, R28, R3.reuse, -R29.reuse ;  /* 0x000000031c1c7223 */ /* 0x180fe2000001081d */
[-C--:B------:R-:W-:Y:S01]  /*ac30*/  FFMA.FTZ R161, R42, R3.reuse, -R29 ;  /* 0x000000032aa17223 */ /* 0x080fe2000001081d */
[----:B----4-:R-:W-:Y:S01]  /*ac40*/  FADD.FTZ R42, R154, R39 ;  /* 0x000000279a2a7221 */ /* 0x010fe20000010000 */
[-CC-:B------:R-:W-:Y:S01]  /*ac50*/  FFMA.FTZ R30, R32, R3.reuse, -R29.reuse ;  /* 0x00000003201e7223 */ /* 0x180fe2000001081d */
[-CC-:B------:R-:W-:Y:S01]  /*ac60*/  FFMA.FTZ R34, R46, R3.reuse, -R29.reuse ;  /* 0x000000032e227223 */ /* 0x180fe2000001081d */
[----:B------:R-:W-:Y:S01]  /*ac70*/  VIADD R39, R14, 0x28c40 ;  /* 0x00028c400e277836 */ /* 0x000fe20000000000 */
[----:B------:R-:W2:Y:S01]  /*ac80*/  MUFU.EX2 R26, R26 ;  /* 0x0000001a001a7308 */ /* 0x000ea20000000800 */
[----:B0-----:R-:W-:Y:S01]  /*ac90*/  FADD.FTZ R43, R25, R42 ;  /* 0x0000002a192b7221 */ /* 0x001fe20000010000 */
[-CC-:B------:R-:W-:Y:S01]  /*aca0*/  FFMA.FTZ R27, R52, R3.reuse, -R29.reuse ;  /* 0x00000003341b7223 */ /* 0x180fe2000001081d */
[-C--:B------:R-:W-:Y:S01]  /*acb0*/  FFMA.FTZ R32, R78, R3.reuse, -R29 ;  /* 0x000000034e207223 */ /* 0x080fe2000001081d */
[----:B------:R-:W-:Y:S01]  /*acc0*/  PRMT R39, R190, 0x654, R39 ;  /* 0x00000654be277816 */ /* 0x000fe20000000027 */
[----:B---3--:R-:W-:Y:S01]  /*acd0*/  FADD.FTZ R42, R156, R43 ;  /* 0x0000002b9c2a7221 */ /* 0x008fe20000010000 */
[-CC-:B------:R-:W-:Y:S01]  /*ace0*/  FFMA.FTZ R50, R50, R3.reuse, -R29.reuse ;  /* 0x0000000332327223 */ /* 0x180fe2000001081d */
[-CC-:B------:R-:W-:Y:S01]  /*acf0*/  FFMA.FTZ R54, R54, R3.reuse, -R29.reuse ;  /* 0x0000000336367223 */ /* 0x180fe2000001081d */
[----:B------:R-:W0:Y:S01]  /*ad00*/  MUFU.EX2 R155, R155 ;  /* 0x0000009b009b7308 */ /* 0x000e220000000800 */
[----:B------:R-:W-:Y:S01]  /*ad10*/  FADD.FTZ R43, R31, R42 ;  /* 0x0000002a1f2b7221 */ /* 0x000fe20000010000 */
[----:B------:R3:W-:Y:S01]  /*ad20*/  SYNCS.ARRIVE.TRANS64.RED.A1T0 RZ, [R39+URZ], RZ ;  /* 0x000000ff27ff79a7 */ /* 0x0007e2000810043f */
[----:B------:R-:W-:Y:S01]  /*ad30*/  FFMA.FTZ R29, R62, R3, -R29 ;  /* 0x000000033e1d7223 */ /* 0x000fe2000001081d */
[----:B------:R-:W-:Y:S01]  /*ad40*/  F2FP.BF16.F32.PACK_AB R154, R25, R154 ;  /* 0x0000009a199a723e */ /* 0x000fe200000010ff */
[----:B-1----:R-:W-:Y:S01]  /*ad50*/  FADD.FTZ R42, R158, R43 ;  /* 0x0000002b9e2a7221 */ /* 0x002fe20000010000 */
[----:B------:R-:W-:-:S02]  /*ad60*/  F2FP.BF16.F32.PACK_AB R156, R31, R156 ;  /* 0x0000009c1f9c723e */ /* 0x000fc400000010ff */
[----:B------:R-:W1:Y:S01]  /*ad70*/  MUFU.EX2 R12, R12 ;  /* 0x0000000c000c7308 */ /* 0x000e620000000800 */
[----:B--2---:R-:W-:Y:S01]  /*ad80*/  FADD.FTZ R38, R153, R26 ;  /* 0x0000001a99267221 */ /* 0x004fe20000010000 */
[----:B------:R-:W-:Y:S02]  /*ad90*/  F2FP.BF16.F32.PACK_AB R153, R26, R153 ;  /* 0x000000991a99723e */ /* 0x000fe400000010ff */
[----:B------:R-:W-:-:S04]  /*ada0*/  F2FP.BF16.F32.PACK_AB R158, R33, R158 ;  /* 0x0000009e219e723e */ /* 0x000fc800000010ff */
[----:B------:R-:W2:Y:S01]  /*adb0*/  MUFU.EX2 R157, R157 ;  /* 0x0000009d009d7308 */ /* 0x000ea20000000800 */
[----:B0-----:R-:W-:-:S07]  /*adc0*/  FADD.FTZ R41, R155, R38 ;  /* 0x000000269b297221 */ /* 0x001fce0000010000 */
[----:B------:R-:W0:Y:S01]  /*add0*/  MUFU.EX2 R24, R24 ;  /* 0x0000001800187308 */ /* 0x000e220000000800 */
[C---:B-1----:R-:W-:Y:S01]  /*ade0*/  FADD.FTZ R38, R12.reuse, R41 ;  /* 0x000000290c267221 */ /* 0x042fe20000010000 */
[----:B------:R-:W-:Y:S01]  /*adf0*/  F2FP.BF16.F32.PACK_AB R155, R12, R155 ;  /* 0x0000009b0c9b723e */ /* 0x000fe200000010ff */
[----:B------:R-:W-:Y:S06]  /*ae00*/  BAR.SYNC.DEFER_BLOCKING 0xf, 0x100 ;  /* 0x03c4000000007b1d */ /* 0x000fec0000010000 */
[----:B------:R-:W1:Y:S01]  /*ae10*/  MUFU.EX2 R159, R159 ;  /* 0x0000009f009f7308 */ /* 0x000e620000000800 */
[----:B--2---:R-:W-:-:S07]  /*ae20*/  FADD.FTZ R41, R157, R38 ;  /* 0x000000269d297221 */ /* 0x004fce0000010000 */
[----:B------:R-:W2:Y:S01]  /*ae30*/  MUFU.EX2 R28, R28 ;  /* 0x0000001c001c7308 */ /* 0x000ea20000000800 */
[C---:B0-----:R-:W-:Y:S01]  /*ae40*/  FADD.FTZ R38, R24.reuse, R41 ;  /* 0x0000002918267221 */ /* 0x041fe20000010000 */
[----:B------:R-:W-:Y:S01]  /*ae50*/  FADD.FTZ R41, R33, R42 ;  /* 0x0000002a21297221 */ /* 0x000fe20000010000 */
[----:B------:R-:W-:-:S05]  /*ae60*/  F2FP.BF16.F32.PACK_AB R157, R24, R157 ;  /* 0x0000009d189d723e */ /* 0x000fca00000010ff */
[----:B------:R-:W0:Y:S01]  /*ae70*/  MUFU.EX2 R160, R160 ;  /* 0x000000a000a07308 */ /* 0x000e220000000800 */
[----:B-1----:R-:W-:Y:S01]  /*ae80*/  FADD.FTZ R21, R159, R38 ;  /* 0x000000269f157221 */ /* 0x002fe20000010000 */
[----:B------:R1:W-:Y:S06]  /*ae90*/  STSM.16.M88.4 [R199+0x26800], R152 ;  /* 0x02680098c7007844 */ /* 0x0003ec0000000200 */
[----:B------:R-:W4:Y:S01]  /*aea0*/  MUFU.EX2 R161, R161 ;  /* 0x000000a100a17308 */ /* 0x000f220000000800 */
[C---:B--2---:R-:W-:Y:S01]  /*aeb0*/  FADD.FTZ R38, R28.reuse, R21 ;  /* 0x000000151c267221 */ /* 0x044fe20000010000 */
[----:B------:R-:W-:-:S05]  /*aec0*/  F2FP.BF16.F32.PACK_AB R159, R28, R159 ;  /* 0x0000009f1c9f723e */ /* 0x000fca00000010ff */
[----:B------:R1:W-:Y:S01]  /*aed0*/  STSM.16.M88.4 [R200], R156 ;  /* 0x0000009cc8007844 */ /* 0x0003e20000000200 */
[----:B------:R-:W2:Y:S01]  /*aee0*/  MUFU.EX2 R35, R35 ;  /* 0x0000002300237308 */ /* 0x000ea20000000800 */
[----:B0-----:R-:W-:-:S07]  /*aef0*/  FADD.FTZ R42, R160, R41 ;  /* 0x00000029a02a7221 */ /* 0x001fce0000010000 */
[----:B------:R-:W0:Y:S01]  /*af00*/  MUFU.EX2 R30, R30 ;  /* 0x0000001e001e7308 */ /* 0x000e220000000800 */
[----:B----4-:R-:W-:-:S07]  /*af10*/  FADD.FTZ R21, R161, R38 ;  /* 0x00000026a1157221 */ /* 0x010fce0000010000 */
[----:B------:R-:W4:Y:S01]  /*af20*/  MUFU.EX2 R162, R162 ;  /* 0x000000a200a27308 */ /* 0x000f220000000800 */
[C---:B--2---:R-:W-:Y:S01]  /*af30*/  FADD.FTZ R25, R35.reuse, R42 ;  /* 0x0000002a23197221 */ /* 0x044fe20000010000 */
[----:B------:R-:W-:-:S06]  /*af40*/  F2FP.BF16.F32.PACK_AB R160, R35, R160 ;  /* 0x000000a023a0723e */ /* 0x000fcc00000010ff */
[----:B------:R-:W2:Y:S01]  /*af50*/  MUFU.EX2 R34, R34 ;  /* 0x0000002200227308 */ /* 0x000ea20000000800 */
[C---:B0-----:R-:W-:Y:S01]  /*af60*/  FADD.FTZ R21, R30.reuse, R21 ;  /* 0x000000151e157221 */ /* 0x041fe20000010000 */
[----:B------:R-:W-:-:S06]  /*af70*/  F2FP.BF16.F32.PACK_AB R161, R30, R161 ;  /* 0x000000a11ea1723e */ /* 0x000fcc00000010ff */
[----:B------:R-:W0:Y:S01]  /*af80*/  MUFU.EX2 R27, R27 ;  /* 0x0000001b001b7308 */ /* 0x000e220000000800 */
[----:B----4-:R-:W-:-:S07]  /*af90*/  FADD.FTZ R12, R162, R25 ;  /* 0x00000019a20c7221 */ /* 0x010fce0000010000 */
[----:B------:R-:W4:Y:S01]  /*afa0*/  MUFU.EX2 R11, R11 ;  /* 0x0000000b000b7308 */ /* 0x000f220000000800 */
[----:B--2---:R-:W-:-:S07]  /*afb0*/  FADD.FTZ R24, R34, R21 ;  /* 0x0000001522187221 */ /* 0x004fce0000010000 */
[----:B------:R-:W-:Y:S01]  /*afc0*/  MUFU.EX2 R13, R13 ;  /* 0x0000000d000d7308 */ /* 0x000fe20000000800 */
[C---:B0-----:R-:W-:Y:S01]  /*afd0*/  F2FP.BF16.F32.PACK_AB R163, R27.reuse, R34 ;  /* 0x000000221ba3723e */ /* 0x041fe200000010ff */
[----:B------:R-:W-:-:S06]  /*afe0*/  FADD.FTZ R27, R27, R24 ;  /* 0x000000181b1b7221 */ /* 0x000fcc0000010000 */
[----:B------:R-:W0:Y:S01]  /*aff0*/  MUFU.EX2 R36, R72 ;  /* 0x0000004800247308 */ /* 0x000e220000000800 */
[C---:B----4-:R-:W-:Y:S01]  /*b000*/  FADD.FTZ R12, R11.reuse, R12 ;  /* 0x0000000c0b0c7221 */ /* 0x050fe20000010000 */
[----:B------:R-:W-:-:S05]  /*b010*/  F2FP.BF16.F32.PACK_AB R162, R11, R162 ;  /* 0x000000a20ba2723e */ /* 0x000fca00000010ff */
[----:B------:R1:W-:Y:S01]  /*b020*/  STSM.16.M88.4 [R202], R160 ;  /* 0x000000a0ca007844 */ /* 0x0003e20000000200 */
[----:B------:R-:W-:Y:S08]  /*b030*/  MUFU.EX2 R32, R32 ;  /* 0x0000002000207308 */ /* 0x000ff00000000800 */
[----:B---3--:R-:W2:Y:S01]  /*b040*/  MUFU.EX2 R39, R50 ;  /* 0x0000003200277308 */ /* 0x008ea20000000800 */
[----:B0-----:R-:W-:Y:S01]  /*b050*/  F2FP.BF16.F32.PACK_AB R164, R36, R13 ;  /* 0x0000000d24a4723e */ /* 0x001fe200000010ff */
[----:B------:R-:W-:-:S04]  /*b060*/  FADD.FTZ R13, R13, R12 ;  /* 0x0000000c0d0d7221 */ /* 0x000fc80000010000 */
[----:B------:R-:W-:Y:S02]  /*b070*/  FADD.FTZ R36, R36, R13 ;  /* 0x0000000d24247221 */ /* 0x000fe40000010000 */
[----:B------:R-:W0:Y:S08]  /*b080*/  MUFU.EX2 R37, R37 ;  /* 0x0000002500257308 */ /* 0x000e300000000800 */
[----:B------:R-:W3:Y:S01]  /*b090*/  MUFU.EX2 R40, R40 ;  /* 0x0000002800287308 */ /* 0x000ee20000000800 */
[----:B--2---:R-:W-:Y:S01]  /*b0a0*/  F2FP.BF16.F32.PACK_AB R165, R39, R32 ;  /* 0x0000002027a5723e */ /* 0x004fe200000010ff */
[----:B------:R-:W-:-:S04]  /*b0b0*/  FADD.FTZ R32, R32, R27 ;  /* 0x0000001b20207221 */ /* 0x000fc80000010000 */
[----:B------:R-:W-:Y:S02]  /*b0c0*/  FADD.FTZ R39, R39, R32 ;  /* 0x0000002027277221 */ /* 0x000fe40000010000 */
[----:B------:R-:W2:Y:S01]  /*b0d0*/  MUFU.EX2 R54, R54 ;  /* 0x0000003600367308 */ /* 0x000ea20000000800 */
[----:B0-----:R-:W-:-:S07]  /*b0e0*/  FADD.FTZ R11, R37, R36 ;  /* 0x00000024250b7221 */ /* 0x001fce0000010000 */
[----:B------:R-:W0:Y:S01]  /*b0f0*/  MUFU.EX2 R29, R29 ;  /* 0x0000001d001d7308 */ /* 0x000e220000000800 */
[C---:B---3--:R-:W-:Y:S01]  /*b100*/  F2FP.BF16.F32.PACK_AB R166, R40.reuse, R37 ;  /* 0x0000002528a6723e */ /* 0x048fe200000010ff */
[----:B------:R-:W-:Y:S01]  /*b110*/  FADD.FTZ R11, R40, R11 ;  /* 0x0000000b280b7221 */ /* 0x000fe20000010000 */
[----:B--2---:R-:W-:Y:S01]  /*b120*/  FADD.FTZ R12, R54, R39 ;  /* 0x00000027360c7221 */ /* 0x004fe20000010000 */
[----:B0-----:R-:W-:-:S03]  /*b130*/  F2FP.BF16.F32.PACK_AB R167, R29, R54 ;  /* 0x000000361da7723e */ /* 0x001fc600000010ff */
[----:B------:R-:W-:Y:S02]  /*b140*/  FADD.FTZ R12, R29, R12 ;  /* 0x0000000c1d0c7221 */ /* 0x000fe40000010000 */
[----:B------:R1:W-:Y:S01]  /*b150*/  STSM.16.M88.4 [R201], R164 ;  /* 0x000000a4c9007844 */ /* 0x0003e20000000200 */
[----:B------:R-:W-:Y:S05]  /*b160*/  @!P0 BRA `(.L_x_691) ;  /* 0x0000000000048947 */ /* 0x000fea0003800000 */
[----:B------:R-:W-:Y:S01]  /*b170*/  BPT.TRAP 0x1 ;  /* 0x000000040000795c */ /* 0x000fe20000300000 */
.L_x_691:
[----:B------:R0:W2:Y:S01]  /*b180*/  SYNCS.PHASECHK.TRANS64.TRYWAIT P1, [R14+URZ+0x28c50], R15 ;  /* 0x028c500f0e0075a7 */ /* 0x0000a2000802017f */
[----:B------:R-:W-:Y:S05]  /*b190*/  @!P0 BRA `(.L_x_692) ;  /* 0x0000000000048947 */ /* 0x000fea0003800000 */
[----:B------:R-:W-:Y:S01]  /*b1a0*/  BPT.TRAP 0x1 ;  /* 0x000000040000795c */ /* 0x000fe20000300000 */
.L_x_692:
[----:B------:R-:W-:Y:S01]  /*b1b0*/  LOP3.LUT R13, R56, 0x2000000, RZ, 0xfc, !PT ;  /* 0x02000000380d7812 */ /* 0x000fe200078efcff */
[----:B------:R-:W-:Y:S01]  /*b1c0*/  ULDC UR38, c[0x0][0x988] ;  /* 0x0002620000267ab9 */ /* 0x000fe20000000800 */
[----:B------:R-:W-:Y:S01]  /*b1d0*/  BSSY B0, `(.L_x_693) ;  /* 0x0000006000007945 */ /* 0x000fe20003800000 */
[----:B------:R-:W-:Y:S02]  /*b1e0*/  IMAD.MOV.U32 R29, RZ, RZ, 0x40000040 ;  /* 0x40000040ff1d7424 */ /* 0x000fe400078e00ff */
[----:B------:R-:W-:Y:S01]  /*b1f0*/  IMAD R28, R19, 0x1000, R13 ;  /* 0x00001000131c7824 */ /* 0x000fe200078e020d */
[----:B--2---:R-:W-:Y:S06]  /*b200*/  @P1 BRA `(.L_x_694) ;  /* 0x0000000000081947 */ /* 0x004fec0003800000 */
[----:B------:R-:W2:Y:S02]  /*b210*/  SYNCS.PHASECHK.TRANS64.TRYWAIT P1, [R14+URZ+0x28c50], R15 ;  /* 0x028c500f0e0075a7 */ /* 0x000ea4000802017f */
[----:B--2---:R-:W-:Y:S05]  /*b220*/  @!P1 BRA `(.L_x_695) ;  /* 0x000000f800ec9947 */ /* 0x004fea0003800000 */
.L_x_694:
[----:B------:R-:W-:Y:S05]  /*b230*/  BSYNC B0 ;  /* 0x0000000000007941 */ /* 0x000fea0003800000 */
.L_x_693:
[C---:B------:R-:W-:Y:S01]  /*b240*/  R2UR UR6, R28.reuse ;  /* 0x000000001c0672ca */ /* 0x040fe200000e0000 */
[C---:B------:R-:W-:Y:S01]  /*b250*/  VIADD R26, R28.reuse, 0x80 ;  /* 0x000000801c1a7836 */ /* 0x040fe20000000000 */
[----:B------:R-:W-:Y:S01]  /*b260*/  R2UR UR7, R29 ;  /* 0x000000001d0772ca */ /* 0x000fe200000e0000 */
[C---:B------:R-:W-:Y:S02]  /*b270*/  VIADD R24, R28.reuse, 0x100 ;  /* 0x000001001c187836 */ /* 0x040fe40000000000 */
[----:B------:R-:W-:Y:S01]  /*b280*/  VIADD R28, R28, 0x180 ;  /* 0x000001801c1c7836 */ /* 0x000fe20000000000 */
[----:B------:R-:W-:Y:S01]  /*b290*/  R2UR UR10, R26 ;  /* 0x000000001a0a72ca */ /* 0x000fe200000e0000 */
[----:B------:R-:W-:Y:S01]  /*b2a0*/  IMAD.MOV.U32 R27, RZ, RZ, 0x40000040 ;  /* 0x40000040ff1b7424 */ /* 0x000fe200078e00ff */
[----:B------:R-:W-:Y:S01]  /*b2b0*/  R2UR UR14, R24 ;  /* 0x00000000180e72ca */ /* 0x000fe200000e0000 */
[----:B------:R-:W-:Y:S01]  /*b2c0*/  IMAD.MOV.U32 R25, RZ, RZ, 0x40000040 ;  /* 0x40000040ff197424 */ /* 0x000fe200078e00ff */
[----:B------:R-:W-:Y:S01]  /*b2d0*/  R2UR UR18, R28 ;  /* 0x000000001c1272ca */ /* 0x000fe200000e0000 */
[----:B------:R-:W-:Y:S01]  /*b2e0*/  IMAD.MOV.U32 R29, RZ, RZ, 0x40000040 ;  /* 0x40000040ff1d7424 */ /* 0x000fe200078e00ff */
[----:B------:R-:W-:-:S02]  /*b2f0*/  R2UR UR11, R27 ;  /* 0x000000001b0b72ca */ /* 0x000fc400000e0000 */
[----:B------:R-:W-:Y:S02]  /*b300*/  R2UR UR15, R25 ;  /* 0x00000000190f72ca */ /* 0x000fe400000e0000 */
[----:B------:R-:W-:Y:S02]  /*b310*/  R2UR UR19, R29 ;  /* 0x000000001d1372ca */ /* 0x000fe400000e0000 */
[----:B------:R-:W-:-:S06]  /*b320*/  WARPGROUP.ARRIVE ;  /* 0x00000000000079c5 */ /* 0x000fcc0000000000 */
[----:B------:R-:W-:Y:S03]  /*b330*/  HGMMA.64x256x16.F32.BF16 R24, R152, gdesc[UR4].tnspB, RZ, !UPT, gsb0 ;  /* 0x43e0000498187df0 */ /* 0x000fe6000c0018ff */
[----:B------:R-:W-:Y:S02]  /*b340*/  WARPGROUP.DEPBAR.LE gsb0, 0x0 ;  /* 0x00008000000079c5 */ /* 0x000fe40000010000 */
[----:B------:R-:W-:-:S15]  /*b350*/  WARPGROUP.ARRIVE ;  /* 0x00000000000079c5 */ /* 0x000fde0000000000 */
[----:B------:R-:W-:-:S08]  /*b360*/  NOP ;  /* 0x0000000000007918 */ /* 0x000fd00000000000 */
[----:B------:R-:W-:Y:S03]  /*b370*/  HGMMA.64x256x16.F32.BF16 R24, R156, gdesc[UR8].tnspB, R24, gsb0 ;  /* 0x43e000089c187df0 */ /* 0x000fe60008001818 */
        /* <DEDUP_REMOVED lines=14> */
[----:B---3--:R-:W3:Y:S02]  /*b460*/  FENCE.VIEW.ASYNC.S ;  /* 0x00000000000073c6 */ /* 0x008ee40000000000 */
[----:B---3--:R-:W-:Y:S01]  /*b470*/  NOP ;  /* 0x0000000000007918 */ /* 0x008fe20000000000 */
[----:B------:R-:W-:Y:S06]  /*b480*/  BAR.ARV 0xe, 0x100 ;  /* 0x0384000000007b1d */ /* 0x000fec0000002000 */
[----:B------:R-:W-:Y:S05]  /*b490*/  @!P0 BRA `(.L_x_696) ;  /* 0x0000000000048947 */ /* 0x000fea0003800000 */
[----:B------:R-:W-:Y:S01]  /*b4a0*/  BPT.TRAP 0x1 ;  /* 0x000000040000795c */ /* 0x000fe20000300000 */
.L_x_696:
[----:B------:R-:W-:Y:S01]  /*b4b0*/  VIADD R168, R168, 0xfffffffe ;  /* 0xfffffffea8a87836 */ /* 0x000fe20000000000 */
[----:B------:R-:W-:Y:S01]  /*b4c0*/  BSSY B0, `(.L_x_697) ;  /* 0x00001af000007945 */ /* 0x000fe20003800000 */
[----:B0-2---:R-:W-:-:S03]  /*b4d0*/  VIADD R14, R14, 0x28c60 ;  /* 0x00028c600e0e7836 */ /* 0x005fc60000000000 */
[----:B------:R-:W-:Y:S02]  /*b4e0*/  ISETP.GE.AND P1, PT, R168, R196, PT ;  /* 0x000000c4a800720c */ /* 0x000fe40003f26270 */
[----:B------:R-:W-:-:S04]  /*b4f0*/  PRMT R14, R190, 0x654, R14 ;  /* 0x00000654be0e7816 */ /* 0x000fc8000000000e */
[----:B------:R0:W-:Y:S07]  /*b500*/  SYNCS.ARRIVE.TRANS64.RED.A1T0 RZ, [R14+URZ], RZ ;  /* 0x000000ff0eff79a7 */ /* 0x0001ee000810043f */
[----:B------:R-:W-:Y:S05]  /*b510*/  @!P1 BRA `(.L_x_698) ;  /* 0x0000001800a49947 */ /* 0x000fea0003800000 */
[----:B------:R-:W-:Y:S02]  /*b520*/  IMAD.MOV.U32 R211, RZ, RZ, R168 ;  /* 0x000000ffffd37224 */ /* 0x000fe400078e00a8 */
[----:B------:R-:W-:Y:S02]  /*b530*/  IMAD.MOV.U32 R15, RZ, RZ, R20 ;  /* 0x000000ffff0f7224 */ /* 0x000fe400078e0014 */
[----:B------:R-:W-:Y:S02]  /*b540*/  IMAD.MOV.U32 R219, RZ, RZ, R10 ;  /* 0x000000ffffdb7224 */ /* 0x000fe400078e000a */
[----:B------:R-:W-:-:S07]  /*b550*/  IMAD.MOV.U32 R218, RZ, RZ, R19 ;  /* 0x000000ffffda7224 */ /* 0x000fce00078e0013 */
.L_x_711:
[----:B------:R-:W-:Y:S02]  /*b560*/  VIADD R19, R218, 0x1 ;  /* 0x00000001da137836 */ /* 0x000fe40000000000 */
[----:B------:R-:W-:Y:S02]  /*b570*/  IMAD.MOV.U32 R3, RZ, RZ, R211 ;  /* 0x000000ffff037224 */ /* 0x000fe400078e00d3 */
[----:B------:R-:W-:Y:S01]  /*b580*/  VIADD R211, R211, 0xffffffff ;  /* 0xffffffffd3d37836 */ /* 0x000fe20000000000 */
[----:B------:R-:W-:Y:S02]  /*b590*/  ISETP.NE.AND P2, PT, R19, 0x2, PT ;  /* 0x000000021300780c */ /* 0x000fe40003f45270 */
[----:B------:R-:W-:Y:S02]  /*b5a0*/  ISETP.GT.AND P1, PT, R3, R196, PT ;  /* 0x000000c40300720c */ /* 0x000fe40003f24270 */
[----:B------:R-:W-:Y:S02]  /*b5b0*/  SEL R3, RZ, 0x1, P2 ;  /* 0x00000001ff037807 */ /* 0x000fe40001000000 */
[----:B------:R-:W-:-:S02]  /*b5c0*/  SEL R19, R19, RZ, P2 ;  /* 0x000000ff13137207 */ /* 0x000fc40001000000 */
[----:B------:R-:W-:Y:S01]  /*b5d0*/  LOP3.LUT R185, R185, R3, RZ, 0x3c, !PT ;  /* 0x00000003b9b97212 */ /* 0x000fe200078e3cff */
[----:B--2---:R-:W-:Y:S06]  /*b5e0*/  @!P0 BRA `(.L_x_699) ;  /* 0x0000000000048947 */ /* 0x004fec0003800000 */
[----:B------:R-:W-:Y:S01]  /*b5f0*/  BPT.TRAP 0x1 ;  /* 0x000000040000795c */ /* 0x000fe20000300000 */
.L_x_699:
[----:B------:R-:W-:Y:S01]  /*b600*/  IMAD R21, R19, 0x8, R2 ;  /* 0x0000000813157824 */ /* 0x000fe200078e0202 */
[----:B0-----:R-:W-:-:S04]  /*b610*/  SHF.L.U32 R14, R185, 0x1f, RZ ;  /* 0x0000001fb90e7819 */ /* 0x001fc800000006ff */
[----:B------:R0:W2:Y:S01]  /*b620*/  SYNCS.PHASECHK.TRANS64.TRYWAIT P2, [R21+URZ+0x28c30], R14 ;  /* 0x028c300e150075a7 */ /* 0x0000a2000804017f */
[----:B------:R-:W-:Y:S05]  /*b630*/  @!P0 BRA `(.L_x_700) ;  /* 0x0000000000048947 */ /* 0x000fea0003800000 */
[----:B------:R-:W-:Y:S01]  /*b640*/  BPT.TRAP 0x1 ;  /* 0x000000040000795c */ /* 0x000fe20000300000 */
.L_x_700:
[----:B------:R-:W-:Y:S01]  /*b650*/  VIADD R3, R2, 0x20400 ;  /* 0x0002040002037836 */ /* 0x000fe20000000000 */
[----:B------:R-:W-:Y:S01]  /*b660*/  BSSY B1, `(.L_x_701) ;  /* 0x0000009000017945 */ /* 0x000fe20003800000 */
[----:B-1----:R-:W-:Y:S02]  /*b670*/  IMAD R156, R19, 0x200, R0 ;  /* 0x00000200139c7824 */ /* 0x002fe400078e0200 */
[----:B------:R-:W-:Y:S01]  /*b680*/  IMAD.MOV.U32 R157, RZ, RZ, 0x40000040 ;  /* 0x40000040ff9d7424 */ /* 0x000fe200078e00ff */
[----:B------:R-:W-:-:S04]  /*b690*/  SHF.R.U32.HI R3, RZ, 0x4, R3 ;  /* 0x00000004ff037819 */ /* 0x000fc80000011603 */
[----:B------:R-:W-:-:S04]  /*b6a0*/  LOP3.LUT R3, R3, 0x3fff, RZ, 0xc0, !PT ;  /* 0x00003fff03037812 */ /* 0x000fc800078ec0ff */
[----:B------:R-:W-:Y:S01]  /*b6b0*/  LOP3.LUT R152, R3, 0x10000, RZ, 0xfc, !PT ;  /* 0x0001000003987812 */ /* 0x000fe200078efcff */
[----:B--2---:R-:W-:Y:S06]  /*b6c0*/  @P2 BRA `(.L_x_702) ;  /* 0x0000000000082947 */ /* 0x004fec0003800000 */
[----:B------:R-:W1:Y:S02]  /*b6d0*/  SYNCS.PHASECHK.TRANS64.TRYWAIT P2, [R21+URZ+0x28c30], R14 ;  /* 0x028c300e150075a7 */ /* 0x000e64000804017f */
[----:B-1----:R-:W-:Y:S05]  /*b6e0*/  @!P2 BRA `(.L_x_703) ;  /* 0x000000f400d0a947 */ /* 0x002fea0003800000 */
.L_x_702:
[----:B------:R-:W-:Y:S05]  /*b6f0*/  BSYNC B1 ;  /* 0x0000000000017941 */ /* 0x000fea0003800000 */
.L_x_701:
[----:B------:R-:W-:Y:S01]  /*b700*/  IMAD.MOV.U32 R153, RZ, RZ, 0x40000040 ;  /* 0x40000040ff997424 */ /* 0x000fe200078e00ff */
[----:B------:R-:W-:Y:S01]  /*b710*/  R2UR UR4, R152 ;  /* 0x00000000980472ca */ /* 0x000fe200000e0000 */
[C---:B------:R-:W-:Y:S01]  /*b720*/  VIADD R154, R156.reuse, 0x2 ;  /* 0x000000029c9a7836 */ /* 0x040fe20000000000 */
[C---:B------:R-:W-:Y:S01]  /*b730*/  R2UR UR6, R156.reuse ;  /* 0x000000009c0672ca */ /* 0x040fe200000e0000 */
[C---:B------:R-:W-:Y:S01]  /*b740*/  VIADD R152, R156.reuse, 0x4 ;  /* 0x000000049c987836 */ /* 0x040fe20000000000 */
[----:B------:R-:W-:Y:S01]  /*b750*/  R2UR UR7, R157 ;  /* 0x000000009d0772ca */ /* 0x000fe200000e0000 */
[----:B------:R-:W-:Y:S01]  /*b760*/  VIADD R156, R156, 0x6 ;  /* 0x000000069c9c7836 */ /* 0x000fe20000000000 */
[----:B------:R-:W-:Y:S01]  /*b770*/  R2UR UR5, R153 ;  /* 0x00000000990572ca */ /* 0x000fe200000e0000 */
[----:B------:R-:W-:Y:S01]  /*b780*/  IMAD.MOV.U32 R155, RZ, RZ, 0x40000040 ;  /* 0x40000040ff9b7424 */ /* 0x000fe200078e00ff */
[----:B------:R-:W-:Y:S01]  /*b790*/  R2UR UR10, R154 ;  /* 0x000000009a0a72ca */ /* 0x000fe200000e0000 */
[----:B------:R-:W-:Y:S01]  /*b7a0*/  IMAD.MOV.U32 R157, RZ, RZ, 0x40000040 ;  /* 0x40000040ff9d7424 */ /* 0x000fe200078e00ff */
[----:B------:R-:W-:-:S02]  /*b7b0*/  R2UR UR14, R152 ;  /* 0x00000000980e72ca */ /* 0x000fc400000e0000 */
[----:B------:R-:W-:Y:S02]  /*b7c0*/  R2UR UR11, R155 ;  /* 0x000000009b0b72ca */ /* 0x000fe400000e0000 */
[----:B------:R-:W-:Y:S02]  /*b7d0*/  R2UR UR15, R153 ;  /* 0x00000000990f72ca */ /* 0x000fe400000e0000 */
[----:B------:R-:W-:Y:S02]  /*b7e0*/  R2UR UR18, R156 ;  /* 0x000000009c1272ca */ /* 0x000fe400000e0000 */
[----:B------:R-:W-:Y:S02]  /*b7f0*/  R2UR UR19, R157 ;  /* 0x000000009d1372ca */ /* 0x000fe400000e0000 */
[----:B------:R-:W-:Y:S01]  /*b800*/  WARPGROUP.ARRIVE ;  /* 0x00000000000079c5 */ /* 0x000fe20000000000 */
[----:B------:R-:W-:Y:S02]  /*b810*/  R2UR UR8, R8 ;  /* 0x00000000080872ca */ /* 0x000fe400000e0000 */
[----:B------:R-:W-:-:S02]  /*b820*/  R2UR UR9, R9 ;  /* 0x00000000090972ca */ /* 0x000fc400000e0000 */
[----:B------:R-:W-:Y:S01]  /*b830*/  R2UR UR12, R6 ;  /* 0x00000000060c72ca */ /* 0x000fe200000e0000 */
[----:B------:R-:W-:Y:S01]  /*b840*/  HGMMA.64x64x16.F32.BF16 R152, gdesc[UR4], RZ, !UPT, gsb0 ;  /* 0x00e00000049879f0 */ /* 0x000fe2000c0018ff */
[----:B------:R-:W-:Y:S02]  /*b850*/  R2UR UR13, R7 ;  /* 0x00000000070d72ca */ /* 0x000fe400000e0000 */
[----:B------:R-:W-:Y:S02]  /*b860*/  R2UR UR16, R4 ;  /* 0x00000000041072ca */ /* 0x000fe400000e0000 */
[----:B------:R-:W-:Y:S01]  /*b870*/  R2UR UR17, R5 ;  /* 0x00000000051172ca */ /* 0x000fe200000e0000 */
        /* <DEDUP_REMOVED lines=12> */
.L_x_704:
[----:B------:R-:W-:Y:S02]  /*b940*/  FMNMX.FTZ R3, R152, R219, !PT ;  /* 0x000000db98037209 */ /* 0x000fe40007810000 */
[----:B------:R-:W-:Y:S02]  /*b950*/  ISETP.NE.AND P2, PT, R197, RZ, PT ;  /* 0x000000ffc500720c */ /* 0x000fe40003f45270 */
[----:B------:R-:W-:-:S04]  /*b960*/  FMNMX.FTZ R3, R153, R3, !PT ;  /* 0x0000000399037209 */ /* 0x000fc80007810000 */
[----:B------:R-:W-:-:S04]  /*b970*/  FMNMX.FTZ R3, R156, R3, !PT ;  /* 0x000000039c037209 */ /* 0x000fc80007810000 */
[----:B------:R-:W-:-:S03]  /*b980*/  FMNMX.FTZ R3, R157, R3, !PT ;  /* 0x000000039d037209 */ /* 0x000fc60007810000 */
[----:B------:R-:W-:Y:S01]  /*b990*/  @!P2 IMAD R218, R218, 0x40, R195 ;  /* 0x00000040dadaa824 */ /* 0x000fe200078e02c3 */
[----:B------:R-:W-:-:S03]  /*b9a0*/  FMNMX.FTZ R3, R160, R3, !PT ;  /* 0x00000003a0037209 */ /* 0x000fc60007810000 */
[----:B------:R-:W-:Y:S01]  /*b9b0*/  @!P2 IMAD R218, R218, 0x4, R2 ;  /* 0x00000004dadaa824 */ /* 0x000fe200078e0202 */
        /* <DEDUP_REMOVED lines=11> */
[----:B------:R-:W2:Y:S02]  /*ba70*/  SHFL.BFLY PT, R10, R3, 0x2, 0x1f ;  /* 0x0c401f00030a7f89 */ /* 0x000ea400000e0000 */
[----:B--2---:R-:W-:-:S05]  /*ba80*/  FMNMX.FTZ R10, R3, R10, !PT ;  /* 0x0000000a030a7209 */ /* 0x004fca0007810000 */
[----:B------:R-:W2:Y:S02]  /*ba90*/  SHFL.BFLY PT, R3, R10, 0x1, 0x1f ;  /* 0x0c201f000a037f89 */ /* 0x000ea400000e0000 */
[----:B--2---:R-:W-:Y:S01]  /*baa0*/  FMNMX.FTZ R10, R10, R3, !PT ;  /* 0x000000030a0a7209 */ /* 0x004fe20007810000 */
[----:B------:R-:W-:-:S04]  /*bab0*/  IMAD.U32 R3, RZ, RZ, UR38 ;  /* 0x00000026ff037e24 */ /* 0x000fc8000f8e00ff */
[C---:B------:R-:W-:Y:S01]  /*bac0*/  FADD.FTZ R219, -R10.reuse, R219 ;  /* 0x000000db0adb7221 */ /* 0x040fe20000010100 */
[----:B------:R-:W-:-:S03]  /*bad0*/  FMUL.FTZ R20, R10, R3 ;  /* 0x000000030a147220 */ /* 0x000fc60000410000 */
[-C--:B------:R-:W-:Y:S01]  /*bae0*/  FMUL.FTZ R222, R219, R3.reuse ;  /* 0x00000003dbde7220 */ /* 0x080fe20000410000 */
[-CC-:B------:R-:W-:Y:S01]  /*baf0*/  FFMA.FTZ R152, R152, R3.reuse, -R20.reuse ;  /* 0x0000000398987223 */ /* 0x180fe20000010814 */
        /* <DEDUP_REMOVED lines=14> */
[----:B------:R-:W-:Y:S01]  /*bbe0*/  FFMA.FTZ R181, R181, R3, -R20 ;  /* 0x00000003b5b57223 */ /* 0x000fe20000010814 */
[----:B------:R-:W-:Y:S01]  /*bbf0*/  VIADD R20, R21, 0x28c40 ;  /* 0x00028c4015147836 */ /* 0x000fe20000000000 */
[----:B------:R-:W2:Y:S04]  /*bc00*/  MUFU.EX2 R168, R222 ;  /* 0x000000de00a87308 */ /* 0x000ea80000000800 */
[----:B------:R-:W-:-:S04]  /*bc10*/  PRMT R20, R190, 0x654, R20 ;  /* 0x00000654be147816 */ /* 0x000fc80000000014 */
[----:B------:R3:W-:Y:S01]  /*bc20*/  SYNCS.ARRIVE.TRANS64.RED.A1T0 RZ, [R20+URZ], RZ ;  /* 0x000000ff14ff79a7 */ /* 0x0007e2000810043f */
[----:B------:R-:W4:Y:S01]  /*bc30*/  MUFU.EX2 R152, R152 ;  /* 0x0000009800987308 */ /* 0x000f220000000800 */
[----:B---3--:R-:W-:-:S07]  /*bc40*/  FMNMX.FTZ R20, R154, R15, !PT ;  /* 0x0000000f9a147209 */ /* 0x008fce0007810000 */
[----:B------:R-:W3:Y:S01]  /*bc50*/  MUFU.EX2 R153, R153 ;  /* 0x0000009900997308 */ /* 0x000ee20000000800 */
[----:B--2---:R-:W-:Y:S01]  /*bc60*/  @!P2 STS [R218+0x28800], R168 ;  /* 0x028800a8da00a388 */ /* 0x004fe20000000800 */
[----:B------:R-:W-:Y:S01]  /*bc70*/  FMUL.FTZ R24, R24, R168 ;  /* 0x000000a818187220 */ /* 0x000fe20000410000 */
[----:B------:R-:W-:Y:S01]  /*bc80*/  FMNMX.FTZ R20, R155, R20, !PT ;  /* 0x000000149b147209 */ /* 0x000fe20007810000 */
[-C--:B------:R-:W-:Y:S01]  /*bc90*/  FMUL.FTZ R25, R25, R168.reuse ;  /* 0x000000a819197220 */ /* 0x080fe20000410000 */
[-C--:B------:R-:W-:Y:S01]  /*bca0*/  FMUL.FTZ R28, R28, R168.reuse ;  /* 0x000000a81c1c7220 */ /* 0x080fe20000410000 */
[----:B------:R-:W-:Y:S01]  /*bcb0*/  FMUL.FTZ R29, R29, R168 ;  /* 0x000000a81d1d7220 */ /* 0x000fe20000410000 */
[----:B------:R-:W-:Y:S01]  /*bcc0*/  FMNMX.FTZ R20, R158, R20, !PT ;  /* 0x000000149e147209 */ /* 0x000fe20007810000 */
[----:B------:R-:W2:Y:S01]  /*bcd0*/  MUFU.EX2 R156, R156 ;  /* 0x0000009c009c7308 */ /* 0x000ea20000000800 */
[----:B----4-:R-:W-:Y:S01]  /*bce0*/  FFMA.FTZ R11, R168, R11, R152 ;  /* 0x0000000ba80b7223 */ /* 0x010fe20000010098 */
[----:B------:R-:W-:Y:S01]  /*bcf0*/  FMUL.FTZ R32, R32, R168 ;  /* 0x000000a820207220 */ /* 0x000fe20000410000 */
[----:B------:R-:W-:Y:S01]  /*bd00*/  FMNMX.FTZ R20, R159, R20, !PT ;  /* 0x000000149f147209 */ /* 0x000fe20007810000 */
[-C--:B------:R-:W-:Y:S01]  /*bd10*/  FMUL.FTZ R33, R33, R168.reuse ;  /* 0x000000a821217220 */ /* 0x080fe20000410000 */
[-C--:B------:R-:W-:Y:S01]  /*bd20*/  FMUL.FTZ R36, R36, R168.reuse ;  /* 0x000000a824247220 */ /* 0x080fe20000410000 */
[----:B------:R-:W-:Y:S01]  /*bd30*/  FMUL.FTZ R37, R37, R168 ;  /* 0x000000a825257220 */ /* 0x000fe20000410000 */
[----:B------:R-:W-:Y:S01]  /*bd40*/  FMNMX.FTZ R20, R162, R20, !PT ;  /* 0x00000014a2147209 */ /* 0x000fe20007810000 */
[----:B------:R-:W4:Y:S01]  /*bd50*/  MUFU.EX2 R157, R157 ;  /* 0x0000009d009d7308 */ /* 0x000f220000000800 */
[C---:B---3--:R-:W-:Y:S01]  /*bd60*/  FADD.FTZ R11, R153.reuse, R11 ;  /* 0x0000000b990b7221 */ /* 0x048fe20000010000 */
[----:B------:R-:W-:Y:S01]  /*bd70*/  F2FP.BF16.F32.PACK_AB R152, R153, R152 ;  /* 0x000000989998723e */ /* 0x000fe200000010ff */
[----:B------:R-:W-:Y:S01]  /*bd80*/  FMUL.FTZ R40, R40, R168 ;  /* 0x000000a828287220 */ /* 0x000fe20000410000 */
[----:B------:R-:W-:Y:S01]  /*bd90*/  FMNMX.FTZ R20, R163, R20, !PT ;  /* 0x00000014a3147209 */ /* 0x000fe20007810000 */
[-C--:B------:R-:W-:Y:S01]  /*bda0*/  FMUL.FTZ R41, R41, R168.reuse ;  /* 0x000000a829297220 */ /* 0x080fe20000410000 */
[-C--:B------:R-:W-:Y:S01]  /*bdb0*/  FMUL.FTZ R44, R44, R168.reuse ;  /* 0x000000a82c2c7220 */ /* 0x080fe20000410000 */
[----:B------:R-:W-:Y:S01]  /*bdc0*/  FMUL.FTZ R45, R45, R168 ;  /* 0x000000a82d2d7220 */ /* 0x000fe20000410000 */
[----:B------:R-:W-:Y:S01]  /*bdd0*/  FMNMX.FTZ R20, R166, R20, !PT ;  /* 0x00000014a6147209 */ /* 0x000fe20007810000 */
[----:B------:R-:W-:Y:S01]  /*bde0*/  MUFU.EX2 R161, R161 ;  /* 0x000000a100a17308 */ /* 0x000fe20000000800 */
[----:B--2---:R-:W-:Y:S01]  /*bdf0*/  FADD.FTZ R11, R156, R11 ;  /* 0x0000000b9c0b7221 */ /* 0x004fe20000010000 */
[----:B------:R-:W-:Y:S01]  /*be00*/  FMUL.FTZ R48, R48, R168 ;  /* 0x000000a830307220 */ /* 0x000fe20000410000 */
[----:B------:R-:W-:Y:S01]  /*be10*/  FMNMX.FTZ R20, R167, R20, !PT ;  /* 0x00000014a7147209 */ /* 0x000fe20007810000 */
[-C--:B------:R-:W-:Y:S01]  /*be20*/  FMUL.FTZ R49, R49, R168.reuse ;  /* 0x000000a831317220 */ /* 0x080fe20000410000 */
[-C--:B------:R-:W-:Y:S01]  /*be30*/  FMUL.FTZ R52, R52, R168.reuse ;  /* 0x000000a834347220 */ /* 0x080fe20000410000 */
[----:B------:R-:W-:Y:S01]  /*be40*/  FMUL.FTZ R53, R53, R168 ;  /* 0x000000a835357220 */ /* 0x000fe20000410000 */
[----:B------:R-:W-:Y:S01]  /*be50*/  FMNMX.FTZ R20, R170, R20, !PT ;  /* 0x00000014aa147209 */ /* 0x000fe20007810000 */
[----:B------:R-:W-:Y:S01]  /*be60*/  MUFU.EX2 R164, R164 ;  /* 0x000000a400a47308 */ /* 0x000fe20000000800 */
[----:B----4-:R-:W-:Y:S01]  /*be70*/  FADD.FTZ R11, R157, R11 ;  /* 0x0000000b9d0b7221 */ /* 0x010fe20000010000 */
[----:B------:R-:W-:Y:S01]  /*be80*/  FMUL.FTZ R56, R56, R168 ;  /* 0x000000a838387220 */ /* 0x000fe20000410000 */
[----:B------:R-:W-:Y:S01]  /*be90*/  FMNMX.FTZ R20, R171, R20, !PT ;  /* 0x00000014ab147209 */ /* 0x000fe20007810000 */
[-C--:B------:R-:W-:Y:S01]  /*bea0*/  FMUL.FTZ R57, R57, R168.reuse ;  /* 0x000000a839397220 */ /* 0x080fe20000410000 */
[-C--:B------:R-:W-:Y:S01]  /*beb0*/  FMUL.FTZ R60, R60, R168.reuse ;  /* 0x000000a83c3c7220 */ /* 0x080fe20000410000 */
[----:B------:R-:W-:Y:S01]  /*bec0*/  FMUL.FTZ R61, R61, R168 ;  /* 0x000000a83d3d7220 */ /* 0x000fe20000410000 */
[----:B------:R-:W-:Y:S01]  /*bed0*/  FMNMX.FTZ R20, R174, R20, !PT ;  /* 0x00000014ae147209 */ /* 0x000fe20007810000 */
[----:B------:R-:W-:Y:S01]  /*bee0*/  MUFU.EX2 R165, R165 ;  /* 0x000000a500a57308 */ /* 0x000fe20000000800 */
[-C--:B------:R-:W-:Y:S01]  /*bef0*/  FMUL.FTZ R64, R64, R168.reuse ;  /* 0x000000a840407220 */ /* 0x080fe20000410000 */
        /* <DEDUP_REMOVED lines=20> */
[-C--:B------:R-:W-:Y:S01]  /*c040*/  FMUL.FTZ R92, R92, R168.reuse ;  /* 0x000000a85c5c7220 */ /* 0x080fe20000410000 */
[-C--:B------:R-:W-:Y:S01]  /*c050*/  FMUL.FTZ R93, R93, R168.reuse ;  /* 0x000000a85d5d7220 */ /* 0x080fe20000410000 */
[----:B------:R-:W2:Y:S01]  /*c060*/  SHFL.BFLY PT, R153, R20, 0x2, 0x1f ;  /* 0x0c401f0014997f89 */ /* 0x000ea200000e0000 */
        /* <DEDUP_REMOVED lines=23> */
[----:B--2---:R-:W-:Y:S01]  /*c1e0*/  FMNMX.FTZ R20, R20, R153, !PT ;  /* 0x0000009914147209 */ /* 0x004fe20007810000 */
[----:B------:R-:W-:Y:S01]  /*c1f0*/  MUFU.EX2 R180, R180 ;  /* 0x000000b400b47308 */ /* 0x000fe20000000800 */
[-C--:B------:R-:W-:Y:S01]  /*c200*/  FMUL.FTZ R136, R136, R168.reuse ;  /* 0x000000a888887220 */ /* 0x080fe20000410000 */
[-C--:B------:R-:W-:Y:S01]  /*c210*/  FMUL.FTZ R137, R137, R168.reuse ;  /* 0x000000a889897220 */ /* 0x080fe20000410000 */
[-C--:B------:R-:W-:Y:S01]  /*c220*/  FMUL.FTZ R140, R140, R168.reuse ;  /* 0x000000a88c8c7220 */ /* 0x080fe20000410000 */
[----:B------:R-:W2:Y:S01]  /*c230*/  SHFL.BFLY PT, R222, R20, 0x1, 0x1f ;  /* 0x0c201f0014de7f89 */ /* 0x000ea200000e0000 */
[-C--:B------:R-:W-:Y:S01]  /*c240*/  FMUL.FTZ R141, R141, R168.reuse ;  /* 0x000000a88d8d7220 */ /* 0x080fe20000410000 */
[-C--:B------:R-:W-:Y:S01]  /*c250*/  FMUL.FTZ R144, R144, R168.reuse ;  /* 0x000000a890907220 */ /* 0x080fe20000410000 */
[-C--:B------:R-:W-:Y:S01]  /*c260*/  FMUL.FTZ R145, R145, R168.reuse ;  /* 0x000000a891917220 */ /* 0x080fe20000410000 */
[----:B------:R-:W3:Y:S01]  /*c270*/  MUFU.EX2 R153, R160 ;  /* 0x000000a000997308 */ /* 0x000ee20000000800 */
[-C--:B------:R-:W-:Y:S01]  /*c280*/  FMUL.FTZ R148, R148, R168.reuse ;  /* 0x000000a894947220 */ /* 0x080fe20000410000 */
[----:B------:R-:W-:-:S06]  /*c290*/  FMUL.FTZ R149, R149, R168 ;  /* 0x000000a895957220 */ /* 0x000fcc0000410000 */
[----:B------:R-:W4:Y:S01]  /*c2a0*/  MUFU.EX2 R160, R219 ;  /* 0x000000db00a07308 */ /* 0x000f220000000800 */
[----:B---3--:R-:W-:Y:S01]  /*c2b0*/  FADD.FTZ R11, R153, R11 ;  /* 0x0000000b990b7221 */ /* 0x008fe20000010000 */
[----:B--2---:R-:W-:-:S03]  /*c2c0*/  FMNMX.FTZ R20, R20, R222, !PT ;  /* 0x000000de14147209 */ /* 0x004fc60007810000 */
[----:B------:R-:W-:Y:S02]  /*c2d0*/  FADD.FTZ R11, R161, R11 ;  /* 0x0000000ba10b7221 */ /* 0x000fe40000010000 */
[----:B------:R-:W-:Y:S02]  /*c2e0*/  FADD.FTZ R15, -R20, R15 ;  /* 0x0000000f140f7221 */ /* 0x000fe40000010100 */
[----:B------:R-:W-:Y:S02]  /*c2f0*/  FADD.FTZ R11, R164, R11 ;  /* 0x0000000ba40b7221 */ /* 0x000fe40000010000 */
[----:B------:R-:W-:Y:S02]  /*c300*/  FMUL.FTZ R15, R15, R3 ;  /* 0x000000030f0f7220 */ /* 0x000fe40000410000 */
[----:B------:R-:W-:-:S04]  /*c310*/  FADD.FTZ R11, R165, R11 ;  /* 0x0000000ba50b7221 */ /* 0x000fc80000010000 */
[----:B----4-:R-:W-:Y:S01]  /*c320*/  FADD.FTZ R11, R160, R11 ;  /* 0x0000000ba00b7221 */ /* 0x010fe20000010000 */
[----:B------:R-:W2:Y:S01]  /*c330*/  MUFU.EX2 R15, R15 ;  /* 0x0000000f000f7308 */ /* 0x000ea20000000800 */
[C---:B------:R-:W-:Y:S02]  /*c340*/  F2FP.BF16.F32.PACK_AB R160, R169.reuse, R160 ;  /* 0x000000a0a9a0723e */ /* 0x040fe400000010ff */
[----:B------:R-:W-:-:S04]  /*c350*/  FADD.FTZ R11, R169, R11 ;  /* 0x0000000ba90b7221 */ /* 0x000fc80000010000 */
[----:B------:R-:W-:-:S04]  /*c360*/  FADD.FTZ R11, R172, R11 ;  /* 0x0000000bac0b7221 */ /* 0x000fc80000010000 */
[----:B------:R-:W-:-:S04]  /*c370*/  FADD.FTZ R11, R173, R11 ;  /* 0x0000000bad0b7221 */ /* 0x000fc80000010000 */
[----:B------:R-:W-:Y:S01]  /*c380*/  FADD.FTZ R11, R176, R11 ;  /* 0x0000000bb00b7221 */ /* 0x000fe20000010000 */
[----:B--2---:R2:W-:Y:S01]  /*c390*/  @!P2 STS [R218+0x28820], R15 ;  /* 0x0288200fda00a388 */ /* 0x0045e20000000800 */
[-C--:B------:R-:W-:Y:S02]  /*c3a0*/  FMUL.FTZ R26, R26, R15.reuse ;  /* 0x0000000f1a1a7220 */ /* 0x080fe40000410000 */
[----:B------:R-:W-:Y:S01]  /*c3b0*/  FADD.FTZ R11, R177, R11 ;  /* 0x0000000bb10b7221 */ /* 0x000fe20000010000 */
[-C--:B------:R-:W-:Y:S01]  /*c3c0*/  FMUL.FTZ R27, R27, R15.reuse ;  /* 0x0000000f1b1b7220 */ /* 0x080fe20000410000 */
[-C--:B------:R-:W-:Y:S01]  /*c3d0*/  FMUL.FTZ R30, R30, R15.reuse ;  /* 0x0000000f1e1e7220 */ /* 0x080fe20000410000 */
[-C--:B------:R-:W-:Y:S01]  /*c3e0*/  FMUL.FTZ R31, R31, R15.reuse ;  /* 0x0000000f1f1f7220 */ /* 0x080fe20000410000 */
[----:B------:R-:W-:Y:S01]  /*c3f0*/  FADD.FTZ R11, R180, R11 ;  /* 0x0000000bb40b7221 */ /* 0x000fe20000010000 */
[-C--:B------:R-:W-:Y:S01]  /*c400*/  FMUL.FTZ R34, R34, R15.reuse ;  /* 0x0000000f22227220 */ /* 0x080fe20000410000 */
[-C--:B------:R-:W-:Y:S01]  /*c410*/  FMUL.FTZ R35, R35, R15.reuse ;  /* 0x0000000f23237220 */ /* 0x080fe20000410000 */
[----:B------:R-:W-:Y:S01]  /*c420*/  FMUL.FTZ R38, R38, R15 ;  /* 0x0000000f26267220 */ /* 0x000fe20000410000 */
[----:B--2---:R-:W-:Y:S01]  /*c430*/  FMUL.FTZ R218, R20, R3 ;  /* 0x0000000314da7220 */ /* 0x004fe20000410000 */
[-C--:B------:R-:W-:Y:S01]  /*c440*/  FMUL.FTZ R39, R39, R15.reuse ;  /* 0x0000000f27277220 */ /* 0x080fe20000410000 */
[-C--:B------:R-:W-:Y:S01]  /*c450*/  FMUL.FTZ R42, R42, R15.reuse ;  /* 0x0000000f2a2a7220 */ /* 0x080fe20000410000 */
[----:B------:R-:W-:Y:S01]  /*c460*/  FMUL.FTZ R43, R43, R15 ;  /* 0x0000000f2b2b7220 */ /* 0x000fe20000410000 */
[-CC-:B------:R-:W-:Y:S01]  /*c470*/  FFMA.FTZ R154, R154, R3.reuse, -R218.reuse ;  /* 0x000000039a9a7223 */ /* 0x180fe200000108da */
[-CC-:B------:R-:W-:Y:S01]  /*c480*/  FFMA.FTZ R155, R155, R3.reuse, -R218.reuse ;  /* 0x000000039b9b7223 */ /* 0x180fe200000108da */
[-CC-:B------:R-:W-:Y:S01]  /*c490*/  FFMA.FTZ R219, R166, R3.reuse, -R218.reuse ;  /* 0x00000003a6db7223 */ /* 0x180fe200000108da */
[-CC-:B------:R-:W-:Y:S01]  /*c4a0*/  FFMA.FTZ R158, R158, R3.reuse, -R218.reuse ;  /* 0x000000039e9e7223 */ /* 0x180fe200000108da */
[----:B------:R-:W2:Y:S01]  /*c4b0*/  MUFU.EX2 R166, R181 ;  /* 0x000000b500a67308 */ /* 0x000ea20000000800 */
[-CC-:B------:R-:W-:Y:S01]  /*c4c0*/  FFMA.FTZ R159, R159, R3.reuse, -R218.reuse ;  /* 0x000000039f9f7223 */ /* 0x180fe200000108da */
[-CC-:B------:R-:W-:Y:S01]  /*c4d0*/  FFMA.FTZ R162, R162, R3.reuse, -R218.reuse ;  /* 0x00000003a2a27223 */ /* 0x180fe200000108da */
[-CC-:B------:R-:W-:Y:S01]  /*c4e0*/  FFMA.FTZ R163, R163, R3.reuse, -R218.reuse ;  /* 0x00000003a3a37223 */ /* 0x180fe200000108da */
[-CC-:B------:R-:W-:Y:S01]  /*c4f0*/  FFMA.FTZ R167, R167, R3.reuse, -R218.reuse ;  /* 0x00000003a7a77223 */ /* 0x180fe200000108da */
[-CC-:B------:R-:W-:Y:S01]  /*c500*/  FFMA.FTZ R170, R170, R3.reuse, -R218.reuse ;  /* 0x00000003aaaa7223 */ /* 0x180fe200000108da */
[-CC-:B------:R-:W-:Y:S01]  /*c510*/  FFMA.FTZ R171, R171, R3.reuse, -R218.reuse ;  /* 0x00000003abab7223 */ /* 0x180fe200000108da */
[-CC-:B------:R-:W-:Y:S01]  /*c520*/  FFMA.FTZ R174, R174, R3.reuse, -R218.reuse ;  /* 0x00000003aeae7223 */ /* 0x180fe200000108da */
[----:B------:R3:W4:Y:S01]  /*c530*/  MUFU.EX2 R181, R154 ;  /* 0x0000009a00b57308 */ /* 0x0007220000000800 */
[-CC-:B------:R-:W-:Y:S01]  /*c540*/  FFMA.FTZ R175, R175, R3.reuse, -R218.reuse ;  /* 0x00000003afaf7223 */ /* 0x180fe200000108da */
[-CC-:B------:R-:W-:Y:S01]  /*c550*/  FFMA.FTZ R178, R178, R3.reuse, -R218.reuse ;  /* 0x00000003b2b27223 */ /* 0x180fe200000108da */
[-CC-:B------:R-:W-:Y:S01]  /*c560*/  FFMA.FTZ R179, R179, R3.reuse, -R218.reuse ;  /* 0x00000003b3b37223 */ /* 0x180fe200000108da */
[-CC-:B------:R-:W-:Y:S01]  /*c570*/  FFMA.FTZ R183, R183, R3.reuse, -R218.reuse ;  /* 0x00000003b7b77223 */ /* 0x180fe200000108da */
[----:B------:R-:W-:Y:S01]  /*c580*/  FFMA.FTZ R182, R182, R3, -R218 ;  /* 0x00000003b6b67223 */ /* 0x000fe200000108da */
[-C--:B------:R-:W-:Y:S01]  /*c590*/  FMUL.FTZ R46, R46, R15.reuse ;  /* 0x0000000f2e2e7220 */ /* 0x080fe20000410000 */
[----:B------:R-:W-:Y:S01]  /*c5a0*/  FMUL.FTZ R47, R47, R15 ;  /* 0x0000000f2f2f7220 */ /* 0x000fe20000410000 */
[----:B------:R-:W5:Y:S01]  /*c5b0*/  MUFU.EX2 R155, R155 ;  /* 0x0000009b009b7308 */ /* 0x000f620000000800 */
[----:B---3--:R-:W-:Y:S01]  /*c5c0*/  F2FP.BF16.F32.PACK_AB R154, R157, R156 ;  /* 0x0000009c9d9a723e */ /* 0x008fe200000010ff */
[----:B--2---:R-:W-:Y:S01]  /*c5d0*/  FADD.FTZ R11, R166, R11 ;  /* 0x0000000ba60b7221 */ /* 0x004fe20000010000 */
[----:B------:R-:W-:Y:S01]  /*c5e0*/  F2FP.BF16.F32.PACK_AB R156, R161, R153 ;  /* 0x00000099a19c723e */ /* 0x000fe200000010ff */
[-C--:B------:R-:W-:Y:S01]  /*c5f0*/  FMUL.FTZ R50, R50, R15.reuse ;  /* 0x0000000f32327220 */ /* 0x080fe20000410000 */
[----:B------:R-:W-:Y:S01]  /*c600*/  F2FP.BF16.F32.PACK_AB R166, R166, R180 ;  /* 0x000000b4a6a6723e */ /* 0x000fe200000010ff */
[-C--:B------:R-:W-:Y:S01]  /*c610*/  FMUL.FTZ R51, R51, R15.reuse ;  /* 0x0000000f33337220 */ /* 0x080fe20000410000 */
[-C--:B------:R-:W-:Y:S01]  /*c620*/  FMUL.FTZ R54, R54, R15.reuse ;  /* 0x0000000f36367220 */ /* 0x080fe20000410000 */
[----:B------:R-:W2:Y:S01]  /*c630*/  MUFU.EX2 R158, R158 ;  /* 0x0000009e009e7308 */ /* 0x000ea20000000800 */
[----:B----4-:R-:W-:Y:S01]  /*c640*/  FFMA.FTZ R12, R15, R12, R181 ;  /* 0x0000000c0f0c7223 */ /* 0x010fe200000100b5 */
[-C--:B------:R-:W-:Y:S01]  /*c650*/  FMUL.FTZ R55, R55, R15.reuse ;  /* 0x0000000f37377220 */ /* 0x080fe20000410000 */
[-C--:B------:R-:W-:Y:S01]  /*c660*/  FMUL.FTZ R58, R58, R15.reuse ;  /* 0x0000000f3a3a7220 */ /* 0x080fe20000410000 */
[-C--:B------:R-:W-:Y:S01]  /*c670*/  FMUL.FTZ R59, R59, R15.reuse ;  /* 0x0000000f3b3b7220 */ /* 0x080fe20000410000 */
[-C--:B------:R-:W-:Y:S01]  /*c680*/  FMUL.FTZ R62, R62, R15.reuse ;  /* 0x0000000f3e3e7220 */ /* 0x080fe20000410000 */
[-C--:B------:R-:W-:Y:S01]  /*c690*/  FMUL.FTZ R63, R63, R15.reuse ;  /* 0x0000000f3f3f7220 */ /* 0x080fe20000410000 */
[----:B------:R-:W-:Y:S01]  /*c6a0*/  FMUL.FTZ R66, R66, R15 ;  /* 0x0000000f42427220 */ /* 0x000fe20000410000 */
[----:B------:R-:W3:Y:S01]  /*c6b0*/  MUFU.EX2 R159, R159 ;  /* 0x0000009f009f7308 */ /* 0x000ee20000000800 */
[C---:B-----5:R-:W-:Y:S01]  /*c6c0*/  FADD.FTZ R12, R155.reuse, R12 ;  /* 0x0000000c9b0c7221 */ /* 0x060fe20000010000 */
[----:B------:R-:W-:Y:S01]  /*c6d0*/  F2FP.BF16.F32.PACK_AB R153, R155, R181 ;  /* 0x000000b59b99723e */ /* 0x000fe200000010ff */
[-C--:B------:R-:W-:Y:S01]  /*c6e0*/  FMUL.FTZ R67, R67, R15.reuse ;  /* 0x0000000f43437220 */ /* 0x080fe20000410000 */
[-C--:B------:R-:W-:Y:S01]  /*c6f0*/  FMUL.FTZ R70, R70, R15.reuse ;  /* 0x0000000f46467220 */ /* 0x080fe20000410000 */
[-C--:B------:R-:W-:Y:S01]  /*c700*/  FMUL.FTZ R71, R71, R15.reuse ;  /* 0x0000000f47477220 */ /* 0x080fe20000410000 */
[-C--:B------:R-:W-:Y:S01]  /*c710*/  FMUL.FTZ R74, R74, R15.reuse ;  /* 0x0000000f4a4a7220 */ /* 0x080fe20000410000 */
[-C--:B------:R-:W-:Y:S01]  /*c720*/  FMUL.FTZ R75, R75, R15.reuse ;  /* 0x0000000f4b4b7220 */ /* 0x080fe20000410000 */
[----:B------:R-:W4:Y:S01]  /*c730*/  MUFU.EX2 R162, R162 ;  /* 0x000000a200a27308 */ /* 0x000f220000000800 */
        /* <DEDUP_REMOVED lines=8> */
[C---:B---3--:R-:W-:Y:S01]  /*c7c0*/  FADD.FTZ R12, R159.reuse, R12 ;  /* 0x0000000c9f0c7221 */ /* 0x048fe20000010000 */
[----:B------:R-:W-:Y:S01]  /*c7d0*/  F2FP.BF16.F32.PACK_AB R155, R159, R158 ;  /* 0x0000009e9f9b723e */ /* 0x000fe200000010ff */
[----:B------:R-:W-:Y:S01]  /*c7e0*/  BAR.SYNC.DEFER_BLOCKING 0xf, 0x100 ;  /* 0x03c4000000007b1d */ /* 0x000fe20000010000 */
[----:B------:R-:W-:Y:S01]  /*c7f0*/  F2FP.BF16.F32.PACK_AB R158, R165, R164 ;  /* 0x000000a4a59e723e */ /* 0x000fe200000010ff */
[-C--:B------:R-:W-:Y:S01]  /*c800*/  FMUL.FTZ R90, R90, R15.reuse ;  /* 0x0000000f5a5a7220 */ /* 0x080fe20000410000 */
[----:B------:R-:W-:Y:S01]  /*c810*/  F2FP.BF16.F32.PACK_AB R164, R177, R176 ;  /* 0x000000b0b1a4723e */ /* 0x000fe200000010ff */
[-C--:B------:R-:W-:Y:S01]  /*c820*/  FMUL.FTZ R91, R91, R15.reuse ;  /* 0x0000000f5b5b7220 */ /* 0x080fe20000410000 */
[-C--:B------:R-:W-:Y:S01]  /*c830*/  FMUL.FTZ R94, R94, R15.reuse ;  /* 0x0000000f5e5e7220 */ /* 0x080fe20000410000 */
[----:B------:R-:W3:Y:S01]  /*c840*/  MUFU.EX2 R219, R219 ;  /* 0x000000db00db7308 */ /* 0x000ee20000000800 */
[----:B----4-:R-:W-:Y:S01]  /*c850*/  FADD.FTZ R12, R162, R12 ;  /* 0x0000000ca20c7221 */ /* 0x010fe20000010000 */
[-C--:B------:R-:W-:Y:S01]  /*c860*/  FMUL.FTZ R95, R95, R15.reuse ;  /* 0x0000000f5f5f7220 */ /* 0x080fe20000410000 */
        /* <DEDUP_REMOVED lines=13> */
[----:B------:R-:W2:Y:S01]  /*c940*/  MUFU.EX2 R170, R170 ;  /* 0x000000aa00aa7308 */ /* 0x000ea20000000800 */
[----:B---3--:R-:W-:Y:S01]  /*c950*/  FADD.FTZ R12, R219, R12 ;  /* 0x0000000cdb0c7221 */ /* 0x008fe20000010000 */
[----:B------:R3:W-:Y:S01]  /*c960*/  STSM.16.M88.4 [R199+0x26800], R152 ;  /* 0x02680098c7007844 */ /* 0x0007e20000000200 */
[-C--:B------:R-:W-:Y:S01]  /*c970*/  FMUL.FTZ R115, R115, R15.reuse ;  /* 0x0000000f73737220 */ /* 0x080fe20000410000 */
[-C--:B------:R-:W-:Y:S01]  /*c980*/  FMUL.FTZ R118, R118, R15.reuse ;  /* 0x0000000f76767220 */ /* 0x080fe20000410000 */
[-C--:B------:R-:W-:Y:S01]  /*c990*/  FMUL.FTZ R119, R119, R15.reuse ;  /* 0x0000000f77777220 */ /* 0x080fe20000410000 */
[-C--:B------:R-:W-:Y:S01]  /*c9a0*/  FMUL.FTZ R122, R122, R15.reuse ;  /* 0x0000000f7a7a7220 */ /* 0x080fe20000410000 */
[----:B------:R-:W-:Y:S01]  /*c9b0*/  FMUL.FTZ R123, R123, R15 ;  /* 0x0000000f7b7b7220 */ /* 0x000fe20000410000 */
[----:B------:R-:W5:Y:S01]  /*c9c0*/  MUFU.EX2 R171, R171 ;  /* 0x000000ab00ab7308 */ /* 0x000f620000000800 */
        /* <DEDUP_REMOVED lines=16> */
[C---:B-----5:R-:W-:Y:S01]  /*cad0*/  FADD.FTZ R12, R171.reuse, R12 ;  /* 0x0000000cab0c7221 */ /* 0x060fe20000010000 */
[----:B------:R-:W-:Y:S01]  /*cae0*/  F2FP.BF16.F32.PACK_AB R161, R171, R170 ;  /* 0x000000aaaba1723e */ /* 0x000fe200000010ff */
[-C--:B------:R-:W-:Y:S01]  /*caf0*/  FMUL.FTZ R146, R146, R15.reuse ;  /* 0x0000000f92927220 */ /* 0x080fe20000410000 */
[-C--:B------:R-:W-:Y:S01]  /*cb00*/  FMUL.FTZ R147, R147, R15.reuse ;  /* 0x0000000f93937220 */ /* 0x080fe20000410000 */
[-C--:B------:R-:W-:Y:S01]  /*cb10*/  FMUL.FTZ R150, R150, R15.reuse ;  /* 0x0000000f96967220 */ /* 0x080fe20000410000 */
[----:B------:R-:W-:-:S02]  /*cb20*/  FMUL.FTZ R151, R151, R15 ;  /* 0x0000000f97977220 */ /* 0x000fc40000410000 */
[----:B------:R-:W5:Y:S01]  /*cb30*/  MUFU.EX2 R178, R178 ;  /* 0x000000b200b27308 */ /* 0x000f620000000800 */
[----:B----4-:R-:W-:-:S07]  /*cb40*/  FADD.FTZ R12, R174, R12 ;  /* 0x0000000cae0c7221 */ /* 0x010fce0000010000 */
[----:B------:R-:W4:Y:S01]  /*cb50*/  MUFU.EX2 R165, R179 ;  /* 0x000000b300a57308 */ /* 0x000f220000000800 */
[C---:B--2---:R-:W-:Y:S01]  /*cb60*/  FADD.FTZ R12, R175.reuse, R12 ;  /* 0x0000000caf0c7221 */ /* 0x044fe20000010000 */
[----:B------:R-:W-:-:S05]  /*cb70*/  F2FP.BF16.F32.PACK_AB R163, R175, R174 ;  /* 0x000000aeafa3723e */ /* 0x000fca00000010ff */
[----:B------:R3:W-:Y:S01]  /*cb80*/  STSM.16.M88.4 [R202], R160 ;  /* 0x000000a0ca007844 */ /* 0x0007e20000000200 */
[----:B------:R-:W2:Y:S01]  /*cb90*/  MUFU.EX2 R167, R182 ;  /* 0x000000b600a77308 */ /* 0x000ea20000000800 */
[----:B-----5:R-:W-:-:S07]  /*cba0*/  FADD.FTZ R12, R178, R12 ;  /* 0x0000000cb20c7221 */ /* 0x020fce0000010000 */
[----:B------:R-:W5:Y:S01]  /*cbb0*/  MUFU.EX2 R183, R183 ;  /* 0x000000b700b77308 */ /* 0x000f620000000800 */
[C---:B----4-:R-:W-:Y:S01]  /*cbc0*/  FADD.FTZ R12, R165.reuse, R12 ;  /* 0x0000000ca50c7221 */ /* 0x050fe20000010000 */
[----:B------:R-:W-:-:S03]  /*cbd0*/  F2FP.BF16.F32.PACK_AB R165, R165, R178 ;  /* 0x000000b2a5a5723e */ /* 0x000fc600000010ff */
[----:B--2---:R-:W-:Y:S01]  /*cbe0*/  FADD.FTZ R12, R167, R12 ;  /* 0x0000000ca70c7221 */ /* 0x004fe20000010000 */
[----:B-----5:R-:W-:-:S03]  /*cbf0*/  F2FP.BF16.F32.PACK_AB R167, R183, R167 ;  /* 0x000000a7b7a7723e */ /* 0x020fc600000010ff */
[----:B------:R-:W-:Y:S02]  /*cc00*/  FADD.FTZ R12, R183, R12 ;  /* 0x0000000cb70c7221 */ /* 0x000fe40000010000 */
[----:B------:R3:W-:Y:S01]  /*cc10*/  STSM.16.M88.4 [R201], R164 ;  /* 0x000000a4c9007844 */ /* 0x0007e20000000200 */
[----:B------:R-:W-:Y:S05]  /*cc20*/  @!P0 BRA `(.L_x_705) ;  /* 0x0000000000048947 */ /* 0x000fea0003800000 */
[----:B------:R-:W-:Y:S01]  /*cc30*/  BPT.TRAP 0x1 ;  /* 0x000000040000795c */ /* 0x000fe20000300000 */
.L_x_705:
[----:B------:R2:W4:Y:S01]  /*cc40*/  SYNCS.PHASECHK.TRANS64.TRYWAIT P2, [R21+URZ+0x28c50], R14 ;  /* 0x028c500e150075a7 */ /* 0x000522000804017f */
[----:B------:R-:W-:Y:S05]  /*cc50*/  @!P0 BRA `(.L_x_706) ;  /* 0x0000000000048947 */ /* 0x000fea0003800000 */
[----:B------:R-:W-:Y:S01]  /*cc60*/  BPT.TRAP 0x1 ;  /* 0x000000040000795c */ /* 0x000fe20000300000 */
.L_x_706:
[----:B------:R-:W-:Y:S04]  /*cc70*/  BSSY B1, `(.L_x_707) ;  /* 0x0000004000017945 */ /* 0x000fe80003800000 */
[----:B----4-:R-:W-:Y:S05]  /*cc80*/  @P2 BRA `(.L_x_708) ;  /* 0x0000000000082947 */ /* 0x010fea0003800000 */
[----:B------:R-:W4:Y:S02]  /*cc90*/  SYNCS.PHASECHK.TRANS64.TRYWAIT P2, [R21+URZ+0x28c50], R14 ;  /* 0x028c500e150075a7 */ /* 0x000f24000804017f */
[----:B----4-:R-:W-:Y:S05]  /*cca0*/  @!P2 BRA `(.L_x_709) ;  /* 0x000000e00074a947 */ /* 0x010fea0003800000 */
.L_x_708:
[----:B------:R-:W-:Y:S05]  /*ccb0*/  BSYNC B1 ;  /* 0x0000000000017941 */ /* 0x000fea0003800000 */
.L_x_707:
[----:B012-4-:R-:W-:Y:S01]  /*ccc0*/  IMAD R14, R19, 0x1000, R13 ;  /* 0x00001000130e7824 */ /* 0x017fe200078e020d */
[----:B------:R-:W-:Y:S01]  /*ccd0*/  WARPGROUP.ARRIVE ;  /* 0x00000000000079c5 */ /* 0x000fe20000000000 */
[----:B------:R-:W-:-:S03]  /*cce0*/  IMAD.MOV.U32 R15, RZ, RZ, 0x40000040 ;  /* 0x40000040ff0f7424 */ /* 0x000fc600078e00ff */
[----:B------:R-:W-:Y:S02]  /*ccf0*/  R2UR UR6, R14 ;  /* 0x000000000e0672ca */ /* 0x000fe400000e0000 */
[----:B------:R-:W-:Y:S01]  /*cd00*/  R2UR UR7, R15 ;  /* 0x000000000f0772ca */ /* 0x000fe200000e0000 */
[----:B------:R-:W-:-:S12]  /*cd10*/  IMAD.MOV.U32 R15, RZ, RZ, 0x40000040 ;  /* 0x40000040ff0f7424 */ /* 0x000fd800078e00ff */
[----:B------:R-:W-:Y:S03]  /*cd20*/  HGMMA.64x256x16.F32.BF16 R24, R152, gdesc[UR4].tnspB, R24, gsb0 ;  /* 0x43e0000498187df0 */ /* 0x000fe60008001818 */
[----:B------:R-:W-:Y:S02]  /*cd30*/  WARPGROUP.DEPBAR.LE gsb0, 0x0 ;  /* 0x00008000000079c5 */ /* 0x000fe40000010000 */
[----:B---3--:R-:W-:Y:S01]  /*cd40*/  VIADD R152, R14, 0x80 ;  /* 0x000000800e987836 */ /* 0x008fe20000000000 */
[----:B------:R-:W-:Y:S01]  /*cd50*/  WARPGROUP.ARRIVE ;  /* 0x00000000000079c5 */ /* 0x000fe20000000000 */
[----:B------:R-:W-:-:S03]  /*cd60*/  IMAD.MOV.U32 R153, RZ, RZ, 0x40000040 ;  /* 0x40000040ff997424 */ /* 0x000fc600078e00ff */
[----:B------:R-:W-:Y:S01]  /*cd70*/  R2UR UR6, R152 ;  /* 0x00000000980672ca */ /* 0x000fe200000e0000 */
[C---:B------:R-:W-:Y:S01]  /*cd80*/  VIADD R152, R14.reuse, 0x100 ;  /* 0x000001000e987836 */ /* 0x040fe20000000000 */
[----:B------:R-:W-:Y:S01]  /*cd90*/  R2UR UR7, R153 ;  /* 0x00000000990772ca */ /* 0x000fe200000e0000 */
[----:B------:R-:W-:Y:S02]  /*cda0*/  IMAD.MOV.U32 R153, RZ, RZ, 0x40000040 ;  /* 0x40000040ff997424 */ /* 0x000fe400078e00ff */
[----:B------:R-:W-:-:S13]  /*cdb0*/  VIADD R14, R14, 0x180 ;  /* 0x000001800e0e7836 */ /* 0x000fda0000000000 */
[----:B------:R-:W-:Y:S01]  /*cdc0*/  HGMMA.64x256x16.F32.BF16 R24, R156, gdesc[UR4].tnspB, R24, gsb0 ;  /* 0x43e000049c187df0 */ /* 0x000fe20008001818 */
[----:B------:R-:W-:Y:S02]  /*cdd0*/  R2UR UR6, R152 ;  /* 0x00000000980672ca */ /* 0x000fe400000e0000 */
[----:B------:R-:W-:Y:S01]  /*cde0*/  R2UR UR7, R153 ;  /* 0x00000000990772ca */ /* 0x000fe200000e0000 */
[----:B------:R-:W-:Y:S02]  /*cdf0*/  WARPGROUP.DEPBAR.LE gsb0, 0x0 ;  /* 0x00008000000079c5 */ /* 0x000fe40000010000 */
[----:B------:R-:W-:-:S15]  /*ce00*/  WARPGROUP.ARRIVE ;  /* 0x00000000000079c5 */ /* 0x000fde0000000000 */
[----:B------:R-:W-:-:S07]  /*ce10*/  NOP ;  /* 0x0000000000007918 */ /* 0x000fce0000000000 */
[----:B------:R-:W-:Y:S01]  /*ce20*/  HGMMA.64x256x16.F32.BF16 R24, R160, gdesc[UR4].tnspB, R24, gsb0 ;  /* 0x43e00004a0187df0 */ /* 0x000fe20008001818 */
[----:B------:R-:W-:Y:S02]  /*ce30*/  R2UR UR6, R14 ;  /* 0x000000000e0672ca */ /* 0x000fe400000e0000 */
[----:B------:R-:W-:Y:S01]  /*ce40*/  R2UR UR7, R15 ;  /* 0x000000000f0772ca */ /* 0x000fe200000e0000 */
        /* <DEDUP_REMOVED lines=13> */
[----:B------:R-:W-:Y:S05]  /*cf20*/  @!P0 BRA `(.L_x_710) ;  /* 0x0000000000048947 */ /* 0x000fea0003800000 */
[----:B------:R-:W-:Y:S01]  /*cf30*/  BPT.TRAP 0x1 ;  /* 0x000000040000795c */ /* 0x000fe20000300000 */
.L_x_710:
[----:B------:R-:W-:Y:S02]  /*cf40*/  VIADD R21, R21, 0x28c60 ;  /* 0x00028c6015157836 */ /* 0x000fe40000000000 */
[----:B------:R-:W-:Y:S02]  /*cf50*/  IMAD.MOV.U32 R15, RZ, RZ, R20 ;  /* 0x000000ffff0f7224 */ /* 0x000fe400078e0014 */
[----:B------:R-:W-:Y:S01]  /*cf60*/  IMAD.MOV.U32 R219, RZ, RZ, R10 ;  /* 0x000000ffffdb7224 */ /* 0x000fe200078e000a */
[----:B------:R-:W-:Y:S01]  /*cf70*/  PRMT R21, R190, 0x654, R21 ;  /* 0x00000654be157816 */ /* 0x000fe20000000015 */
[----:B------:R-:W-:-:S03]  /*cf80*/  IMAD.MOV.U32 R218, RZ, RZ, R19 ;  /* 0x000000ffffda7224 */ /* 0x000fc600078e0013 */
[----:B------:R2:W-:Y:S01]  /*cf90*/  SYNCS.ARRIVE.TRANS64.RED.A1T0 RZ, [R21+URZ], RZ ;  /* 0x000000ff15ff79a7 */ /* 0x0005e2000810043f */
[----:B------:R-:W-:Y:S05]  /*cfa0*/  @P1 BRA `(.L_x_711) ;  /* 0xffffffe4006c1947 */ /* 0x000fea000383ffff */
.L_x_698:
[----:B------:R-:W-:Y:S05]  /*cfb0*/  BSYNC B0 ;  /* 0x0000000000007941 */ /* 0x000fea0003800000 */
.L_x_697:
[----:B0-----:R-:W3:Y:S01]  /*cfc0*/  LDL.LU R14, [R1+0x3c] ;  /* 0x00003c00010e7983 */ /* 0x001ee20000300800 */
[----:B-1----:R-:W-:Y:S02]  /*cfd0*/  IMAD.MOV.U32 R156, RZ, RZ, -0x800000 ;  /* 0xff800000ff9c7424 */ /* 0x002fe400078e00ff */
[----:B--2---:R-:W-:Y:S01]  /*cfe0*/  IMAD.MOV.U32 R21, RZ, RZ, -0x800000 ;  /* 0xff800000ff157424 */ /* 0x004fe200078e00ff */
[----:B------:R-:W0:Y:S02]  /*cff0*/  SHFL.BFLY PT, R0, R11, 0x2, 0x1f ;  /* 0x0c401f000b007f89 */ /* 0x000e2400000e0000 */
[----:B0-----:R-:W-:-:S05]  /*d000*/  FADD.FTZ R0, R0, R11 ;  /* 0x0000000b00007221 */ /* 0x001fca0000010000 */
[----:B------:R-:W0:Y:S02]  /*d010*/  SHFL.BFLY PT, R4, R0, 0x1, 0x1f ;  /* 0x0c201f0000047f89 */ /* 0x000e2400000e0000 */
[----:B0-----:R-:W-:Y:S01]  /*d020*/  FADD.FTZ R0, R0, R4 ;  /* 0x0000000400007221 */ /* 0x001fe20000010000 */
[----:B------:R-:W-:Y:S01]  /*d030*/  IMAD.MOV.U32 R4, RZ, RZ, RZ ;  /* 0x000000ffff047224 */ /* 0x000fe200078e00ff */
[----:B------:R-:W-:Y:S08]  /*d040*/  BAR.ARV 0x8, 0x100 ;  /* 0x0204000000007b1d */ /* 0x000ff00000002000 */
[----:B------:R-:W-:Y:S01]  /*d050*/  BAR.SYNC.DEFER_BLOCKING 0xf, 0x100 ;  /* 0x03c4000000007b1d */ /* 0x000fe20000010000 */
[----:B------:R-:W-:-:S13]  /*d060*/  FSETP.NE.FTZ.AND P0, PT, R0, RZ, PT ;  /* 0x000000ff0000720b */ /* 0x000fda0003f15000 */
[----:B------:R-:W0:Y:S01]  /*d070*/  @P0 MUFU.RCP R4, R0 ;  /* 0x0000000000040308 */ /* 0x000e220000001000 */
[----:B------:R-:W-:-:S07]  /*d080*/  @P0 FMUL.FTZ R5, R3, 0.69314718246459960938 ;  /* 0x3f31721803050820 */ /* 0x000fce0000410000 */
[----:B------:R-:W1:Y:S01]  /*d090*/  @P0 MUFU.LG2 R0, R0 ;  /* 0x0000000000000308 */ /* 0x000e620000000c00 */
        /* <DEDUP_REMOVED lines=8> */
[----:B-1----:R-:W-:Y:S01]  /*d120*/  @P0 FMUL.FTZ R0, R0, 0.69314718246459960938 ;  /* 0x3f31721800000820 */ /* 0x002fe20000410000 */
[-C--:B------:R-:W-:Y:S01]  /*d130*/  FMUL.FTZ R40, R40, R4.reuse ;  /* 0x0000000428287220 */ /* 0x080fe20000410000 */
[-C--:B------:R-:W-:Y:S01]  /*d140*/  FMUL.FTZ R41, R41, R4.reuse ;  /* 0x0000000429297220 */ /* 0x080fe20000410000 */
[----:B------:R-:W-:Y:S01]  /*d150*/  FMUL.FTZ R44, R44, R4 ;  /* 0x000000042c2c7220 */ /* 0x000fe20000410000 */
[----:B------:R-:W-:Y:S01]  /*d160*/  @P0 FFMA.FTZ R156, R5, R10, R0 ;  /* 0x0000000a059c0223 */ /* 0x000fe20000010000 */
[-C--:B------:R-:W-:Y:S01]  /*d170*/  FMUL.FTZ R45, R45, R4.reuse ;  /* 0x000000042d2d7220 */ /* 0x080fe20000410000 */
[----:B------:R-:W0:Y:S01]  /*d180*/  SHFL.BFLY PT, R0, R12, 0x2, 0x1f ;  /* 0x0c401f000c007f89 */ /* 0x000e2200000e0000 */
        /* <DEDUP_REMOVED lines=23> */
[----:B0-----:R-:W-:Y:S01]  /*d300*/  FADD.FTZ R0, R0, R12 ;  /* 0x0000000c00007221 */ /* 0x001fe20000010000 */
[-C--:B------:R-:W-:Y:S01]  /*d310*/  FMUL.FTZ R93, R93, R4.reuse ;  /* 0x000000045d5d7220 */ /* 0x080fe20000410000 */
[-C--:B------:R-:W-:Y:S01]  /*d320*/  FMUL.FTZ R96, R96, R4.reuse ;  /* 0x0000000460607220 */ /* 0x080fe20000410000 */
[-C--:B------:R-:W-:Y:S01]  /*d330*/  FMUL.FTZ R97, R97, R4.reuse ;  /* 0x0000000461617220 */ /* 0x080fe20000410000 */
        /* <DEDUP_REMOVED lines=25> */
[----:B0-----:R-:W-:Y:S01]  /*d4d0*/  FADD.FTZ R5, R0, R5 ;  /* 0x0000000500057221 */ /* 0x001fe20000010000 */
[----:B------:R-:W-:-:S02]  /*d4e0*/  IMAD.MOV.U32 R0, RZ, RZ, RZ ;  /* 0x000000ffff007224 */ /* 0x000fc400078e00ff */
[-C--:B------:R-:W-:Y:S01]  /*d4f0*/  FMUL.FTZ R148, R148, R4.reuse ;  /* 0x0000000494947220 */ /* 0x080fe20000410000 */
[----:B------:R-:W-:Y:S01]  /*d500*/  FMUL.FTZ R149, R149, R4 ;  /* 0x0000000495957220 */ /* 0x000fe20000410000 */
        /* <DEDUP_REMOVED lines=17> */
[----:B------:R-:W-:Y:S01]  /*d620*/  ISETP.NE.AND P0, PT, R197, RZ, PT ;  /* 0x000000ffc500720c */ /* 0x000fe20003f05270 */
        /* <DEDUP_REMOVED lines=12> */
[----:B------:R-:W-:-:S02]  /*d6f0*/  @!P0 IMAD R3, R19, 0x40, R195 ;  /* 0x0000004013038824 */ /* 0x000fc400078e02c3 */
[-C--:B------:R-:W-:Y:S01]  /*d700*/  FMUL.FTZ R71, R71, R0.reuse ;  /* 0x0000000047477220 */ /* 0x080fe20000410000 */
[----:B------:R-:W-:Y:S02]  /*d710*/  VIADD R19, R19, 0x1 ;  /* 0x0000000113137836 */ /* 0x000fe40000000000 */
[-C--:B------:R-:W-:Y:S01]  /*d720*/  FMUL.FTZ R74, R74, R0.reuse ;  /* 0x000000004a4a7220 */ /* 0x080fe20000410000 */
[----:B------:R-:W-:Y:S02]  /*d730*/  @!P0 IMAD R3, R3, 0x4, R2 ;  /* 0x0000000403038824 */ /* 0x000fe400078e0202 */
[-C--:B------:R-:W-:Y:S01]  /*d740*/  FMUL.FTZ R75, R75, R0.reuse ;  /* 0x000000004b4b7220 */ /* 0x080fe20000410000 */
[-C--:B------:R-:W-:Y:S01]  /*d750*/  FMUL.FTZ R78, R78, R0.reuse ;  /* 0x000000004e4e7220 */ /* 0x080fe20000410000 */
[----:B------:R-:W-:Y:S01]  /*d760*/  ISETP.NE.AND P1, PT, R19, 0x2, PT ;  /* 0x000000021300780c */ /* 0x000fe20003f25270 */
[-C--:B------:R-:W-:Y:S01]  /*d770*/  FMUL.FTZ R79, R79, R0.reuse ;  /* 0x000000004f4f7220 */ /* 0x080fe20000410000 */
[----:B------:R-:W-:Y:S01]  /*d780*/  @!P0 STS [R3+0x28800], R4 ;  /* 0x0288000403008388 */ /* 0x000fe20000000800 */
[-C--:B------:R-:W-:Y:S01]  /*d790*/  FMUL.FTZ R82, R82, R0.reuse ;  /* 0x0000000052527220 */ /* 0x080fe20000410000 */
[-C--:B------:R-:W-:Y:S01]  /*d7a0*/  FMUL.FTZ R83, R83, R0.reuse ;  /* 0x0000000053537220 */ /* 0x080fe20000410000 */
[-C--:B------:R-:W-:Y:S01]  /*d7b0*/  FMUL.FTZ R86, R86, R0.reuse ;  /* 0x0000000056567220 */ /* 0x080fe20000410000 */
[----:B------:R0:W-:Y:S01]  /*d7c0*/  @!P0 STS [R3+0x28820], R0 ;  /* 0x0288200003008388 */ /* 0x0001e20000000800 */
        /* <DEDUP_REMOVED lines=33> */
[----:B0-----:R-:W-:Y:S01]  /*d9e0*/  SEL R0, RZ, 0x1, P1 ;  /* 0x00000001ff007807 */ /* 0x001fe20000800000 */
[----:B------:R-:W-:Y:S06]  /*d9f0*/  BAR.ARV 0xe, 0x100 ;  /* 0x0384000000007b1d */ /* 0x000fec0000002000 */
[----:B------:R-:W-:-:S02]  /*da00*/  PLOP3.LUT P0, PT, PT, PT, PT, 0x8, 0x0 ;  /* 0x000000000000781c */ /* 0x000fc40003f0e170 */
[----:B------:R-:W-:Y:S02]  /*da10*/  LOP3.LUT R185, R185, R0, RZ, 0x3c, !PT ;  /* 0x00000000b9b97212 */ /* 0x000fe400078e3cff */
[----:B------:R-:W-:Y:S01]  /*da20*/  SEL R19, R19, RZ, P1 ;  /* 0x000000ff13137207 */ /* 0x000fe20000800000 */
[----:B---3--:R-:W-:-:S05]  /*da30*/  VIADD R14, R14, 0x1 ;  /* 0x000000010e0e7836 */ /* 0x008fca0000000000 */
[----:B------:R0:W-:Y:S03]  /*da40*/  STL [R1+0x3c], R14 ;  /* 0x00003c0e01007387 */ /* 0x0001e60000100800 */
.L_x_640:
[----:B------:R-:W-:Y:S05]  /*da50*/  BSYNC B7 ;  /* 0x0000000000077941 */ /* 0x000fea0003800000 */
.L_x_636:
[----:B------:R-:W2:Y:S08]  /*da60*/  S2UR UR4, SR_CgaCtaId ;  /* 0x00000000000479c3 */ /* 0x000eb00000008800 */
[----:B------:R-:W-:Y:S01]  /*da70*/  BAR.SYNC.DEFER_BLOCKING 0x5, 0x180 ;  /* 0x0146000000007b1d */ /* 0x000fe20000010000 */
[----:B------:R-:W-:-:S05]  /*da80*/  MOV R2, 0x400 ;  /* 0x0000040000027802 */ /* 0x000fca0000000f00 */
[----:B------:R-:W-:Y:S01]  /*da90*/  BSSY B0, `(.L_x_712) ;  /* 0x0000507000007945 */ /* 0x000fe20003800000 */
[----:B--2---:R-:W-:-:S05]  /*daa0*/  IMAD.U32 R190, RZ, RZ, UR4 ;  /* 0x00000004ffbe7e24 */ /* 0x004fca000f8e00ff */
[----:B------:R-:W-:-:S05]  /*dab0*/  LEA R2, R190, R2, 0x18 ;  /* 0x00000002be027211 */ /* 0x000fca00078ec0ff */
[----:B-----5:R2:W3:Y:S01]  /*dac0*/  LDS.128 R152, [R2+0x28cd0] ;  /* 0x028cd00002987984 */ /* 0x0204e20000000c00 */
[----:B------:R-:W-:Y:S06]  /*dad0*/  BAR.ARV 0x4, 0x180 ;  /* 0x0106000000007b1d */ /* 0x000fec0000002000 */
[----:B------:R-:W-:Y:S05]  /*dae0*/  @P0 BRA `(.L_x_713) ;  /* 0x0000003c00ec0947 */ /* 0x000fea0003800000 */
[----:B------:R-:W4:Y:S01]  /*daf0*/  LDL R3, [R1+0x58] ;  /* 0x0000580001037983 */ /* 0x000f220000100800 */
[----:B------:R-:W1:Y:S01]  /*db00*/  S2R R0, SR_SWINHI ;  /* 0x0000000000007919 */ /* 0x000e620000002f00 */
[----:B------:R-:W-:Y:S01]  /*db10*/  F2FP.BF16.F32.PACK_AB R6, R29, R28 ;  /* 0x0000001c1d06723e */ /* 0x000fe200000010ff */
[----:B------:R-:W-:Y:S01]  /*db20*/  ULDC.64 UR6, c[0x0][0xc00] ;  /* 0x0003000000067ab9 */ /* 0x000fe20000000a00 */
[----:B------:R-:W-:Y:S01]  /*db30*/  F2FP.BF16.F32.PACK_AB R7, R31, R30 ;  /* 0x0000001e1f07723e */ /* 0x000fe200000010ff */
[----:B---3--:R-:W3:Y:S01]  /*db40*/  LDL.LU R152, [R1+0x1c] ;  /* 0x00001c0001987983 */ /* 0x008ee20000300800 */
[----:B------:R-:W-:Y:S01]  /*db50*/  F2FP.BF16.F32.PACK_AB R8, R33, R32 ;  /* 0x000000202108723e */ /* 0x000fe200000010ff */
[----:B------:R-:W-:Y:S01]  /*db60*/  ULDC.64 UR4, c[0x0][0xc08] ;  /* 0x0003020000047ab9 */ /* 0x000fe20000000a00 */
[----:B------:R-:W-:Y:S01]  /*db70*/  F2FP.BF16.F32.PACK_AB R9, R35, R34 ;  /* 0x000000222309723e */ /* 0x000fe200000010ff */
[----:B------:R-:W2:Y:S01]  /*db80*/  LDL.LU R20, [R1+0x20] ;  /* 0x0000200001147983 */ /* 0x000ea20000300800 */
[----:B0-----:R-:W-:-:S02]  /*db90*/  MOV R14, R2 ;  /* 0x00000002000e7202 */ /* 0x001fc40000000f00 */
[----:B-1----:R-:W-:Y:S02]  /*dba0*/  MOV R15, R0 ;  /* 0x00000000000f7202 */ /* 0x002fe40000000f00 */
[----:B------:R-:W-:Y:S02]  /*dbb0*/  F2FP.BF16.F32.PACK_AB R10, R37, R36 ;  /* 0x00000024250a723e */ /* 0x000fe400000010ff */
[----:B------:R-:W-:Y:S01]  /*dbc0*/  F2FP.BF16.F32.PACK_AB R11, R39, R38 ;  /* 0x00000026270b723e */ /* 0x000fe200000010ff */
[----:B------:R-:W-:Y:S01]  /*dbd0*/  BAR.SYNC.DEFER_BLOCKING 0x1, 0x100 ;  /* 0x0044000000007b1d */ /* 0x000fe20000010000 */
[----:B----4-:R-:W-:-:S03]  /*dbe0*/  IMAD.WIDE R12, R3, 0x2, R14 ;  /* 0x00000002030c7825 */ /* 0x010fc600078e020e */
[----:B------:R-:W-:Y:S01]  /*dbf0*/  LOP3.LUT R0, R12, 0x380, RZ, 0xc0, !PT ;  /* 0x000003800c007812 */ /* 0x000fe200078ec0ff */
[----:B------:R-:W-:-:S03]  /*dc00*/  IMAD.MOV.U32 R5, RZ, RZ, R13 ;  /* 0x000000ffff057224 */ /* 0x000fc600078e000d */
[----:B------:R-:W-:-:S04]  /*dc10*/  SHF.R.U64 R0, R0, 0x3, RZ ;  /* 0x0000000300007819 */ /* 0x000fc800000012ff */
[----:B------:R-:W-:-:S04]  /*dc20*/  LOP3.LUT R4, R0, R12, RZ, 0x3c, !PT ;  /* 0x0000000c00047212 */ /* 0x000fc800078e3cff */
[----:B------:R-:W-:Y:S02]  /*dc30*/  MOV R0, R4 ;  /* 0x0000000400007202 */ /* 0x000fe40000000f00 */
[----:B------:R-:W-:Y:S02]  /*dc40*/  F2FP.BF16.F32.PACK_AB R4, R25, R24 ;  /* 0x000000181904723e */ /* 0x000fe400000010ff */
[----:B------:R-:W-:-:S05]  /*dc50*/  F2FP.BF16.F32.PACK_AB R5, R27, R26 ;  /* 0x0000001a1b05723e */ /* 0x000fca00000010ff */
[----:B------:R0:W-:Y:S02]  /*dc60*/  STSM.16.M88.4 [R0], R4 ;  /* 0x0000000400007844 */ /* 0x0001e40000000200 */
[----:B0-----:R-:W-:-:S04]  /*dc70*/  IADD3 R4, P0, R12, 0x20, RZ ;  /* 0x000000200c047810 */ /* 0x001fc80007f1e0ff */
[----:B------:R-:W-:Y:S01]  /*dc80*/  LOP3.LUT R0, R4, 0x380, RZ, 0xc0, !PT ;  /* 0x0000038004007812 */ /* 0x000fe200078ec0ff */
[----:B------:R-:W-:-:S03]  /*dc90*/  IMAD.X R5, RZ, RZ, R13, P0 ;  /* 0x000000ffff057224 */ /* 0x000fc600000e060d */
[----:B------:R-:W-:-:S04]  /*dca0*/  SHF.R.U64 R0, R0, 0x3, RZ ;  /* 0x0000000300007819 */ /* 0x000fc800000012ff */
[----:B------:R-:W-:-:S04]  /*dcb0*/  LOP3.LUT R4, R0, R4, RZ, 0x3c, !PT ;  /* 0x0000000400047212 */ /* 0x000fc800078e3cff */
[----:B------:R-:W-:-:S05]  /*dcc0*/  MOV R4, R4 ;  /* 0x0000000400047202 */ /* 0x000fca0000000f00 */
[----:B------:R0:W-:Y:S02]  /*dcd0*/  STSM.16.M88.4 [R4], R8 ;  /* 0x0000000804007844 */ /* 0x0001e40000000200 */
[----:B0-----:R-:W-:-:S04]  /*dce0*/  IADD3 R4, P0, R12, 0x40, RZ ;  /* 0x000000400c047810 */ /* 0x001fc80007f1e0ff */
[----:B------:R-:W-:Y:S01]  /*dcf0*/  LOP3.LUT R0, R4, 0x380, RZ, 0xc0, !PT ;  /* 0x0000038004007812 */ /* 0x000fe200078ec0ff */
[----:B------:R-:W-:-:S03]  /*dd00*/  IMAD.X R5, RZ, RZ, R13, P0 ;  /* 0x000000ffff057224 */ /* 0x000fc600000e060d */
[----:B------:R-:W-:-:S04]  /*dd10*/  SHF.R.U64 R0, R0, 0x3, RZ ;  /* 0x0000000300007819 */ /* 0x000fc800000012ff */
[----:B------:R-:W-:Y:S02]  /*dd20*/  LOP3.LUT R4, R0, R4, RZ, 0x3c, !PT ;  /* 0x0000000400047212 */ /* 0x000fe400078e3cff */
[----:B------:R-:W-:Y:S02]  /*dd30*/  F2FP.BF16.F32.PACK_AB R6, R45, R44 ;  /* 0x0000002c2d06723e */ /* 0x000fe400000010ff */
[----:B------:R-:W-:Y:S02]  /*dd40*/  MOV R0, R4 ;  /* 0x0000000400007202 */ /* 0x000fe40000000f00 */
[----:B------:R-:W-:Y:S02]  /*dd50*/  F2FP.BF16.F32.PACK_AB R4, R41, R40 ;  /* 0x000000282904723e */ /* 0x000fe400000010ff */
[----:B------:R-:W-:Y:S02]  /*dd60*/  F2FP.BF16.F32.PACK_AB R5, R43, R42 ;  /* 0x0000002a2b05723e */ /* 0x000fe400000010ff */
[----:B------:R-:W-:-:S05]  /*dd70*/  F2FP.BF16.F32.PACK_AB R7, R47, R46 ;  /* 0x0000002e2f07723e */ /* 0x000fca00000010ff */
        /* <DEDUP_REMOVED lines=131> */
[----:B------:R-:W-:-:S02]  /*e5b0*/  F2FP.BF16.F32.PACK_AB R7, R143, R142 ;  /* 0x0000008e8f07723e */ /* 0x000fc400000010ff */
[----:B------:R-:W-:-:S03]  /*e5c0*/  IADD3 R0, P0, R12, 0x6060, RZ ;  /* 0x000060600c007810 */ /* 0x000fc60007f1e0ff */
[----:B------:R0:W-:Y:S02]  /*e5d0*/  STSM.16.M88.4 [R3], R4 ;  /* 0x0000000403007844 */ /* 0x0001e40000000200 */
[----:B------:R-:W-:Y:S01]  /*e5e0*/  IMAD.X R13, RZ, RZ, R13, P0 ;  /* 0x000000ffff0d7224 */ /* 0x000fe200000e060d */
[----:B------:R-:W-:Y:S02]  /*e5f0*/  F2FP.BF16.F32.PACK_AB R8, R145, R144 ;  /* 0x000000909108723e */ /* 0x000fe400000010ff */
[----:B0-----:R-:W-:-:S04]  /*e600*/  LOP3.LUT R3, R0, 0x380, RZ, 0xc0, !PT ;  /* 0x0000038000037812 */ /* 0x001fc800078ec0ff */
[----:B------:R-:W-:-:S04]  /*e610*/  SHF.R.U64 R3, R3, 0x3, RZ ;  /* 0x0000000303037819 */ /* 0x000fc800000012ff */
[----:B------:R-:W-:Y:S02]  /*e620*/  LOP3.LUT R12, R3, R0, RZ, 0x3c, !PT ;  /* 0x00000000030c7212 */ /* 0x000fe400078e3cff */
[----:B---3--:R-:W-:Y:S02]  /*e630*/  IADD3 R6, P0, R152, UR6, RZ ;  /* 0x0000000698067c10 */ /* 0x008fe4000ff1e0ff */
[----:B------:R-:W-:Y:S02]  /*e640*/  MOV R12, R12 ;  /* 0x0000000c000c7202 */ /* 0x000fe40000000f00 */
[----:B------:R-:W-:Y:S02]  /*e650*/  F2FP.BF16.F32.PACK_AB R9, R147, R146 ;  /* 0x000000929309723e */ /* 0x000fe400000010ff */
[----:B------:R-:W-:Y:S02]  /*e660*/  F2FP.BF16.F32.PACK_AB R10, R149, R148 ;  /* 0x00000094950a723e */ /* 0x000fe400000010ff */
[----:B------:R-:W-:-:S02]  /*e670*/  F2FP.BF16.F32.PACK_AB R11, R151, R150 ;  /* 0x00000096970b723e */ /* 0x000fc400000010ff */
[----:B--2---:R-:W-:Y:S02]  /*e680*/  IADD3.X R7, R20, UR7, RZ, P0, !PT ;  /* 0x0000000714077c10 */ /* 0x004fe400087fe4ff */
[----:B------:R-:W-:Y:S01]  /*e690*/  ISETP.NE.U32.AND P0, PT, RZ, UR4, PT ;  /* 0x00000004ff007c0c */ /* 0x000fe2000bf05070 */
[----:B------:R0:W-:Y:S01]  /*e6a0*/  STSM.16.M88.4 [R12], R8 ;  /* 0x000000080c007844 */ /* 0x0001e20000000200 */
[----:B------:R-:W-:Y:S02]  /*e6b0*/  BAR.SYNC.DEFER_BLOCKING 0x1, 0x100 ;  /* 0x0044000000007b1d */ /* 0x000fe40000010000 */
[----:B------:R-:W-:Y:S02]  /*e6c0*/  ISETP.NE.AND.EX P0, PT, RZ, UR5, PT, P0 ;  /* 0x00000005ff007c0c */ /* 0x000fe4000bf05300 */
[----:B------:R-:W-:-:S04]  /*e6d0*/  ISETP.NE.U32.AND P1, PT, RZ, UR6, PT ;  /* 0x00000006ff007c0c */ /* 0x000fc8000bf25070 */
[----:B------:R-:W-:Y:S01]  /*e6e0*/  ISETP.NE.AND.EX P1, PT, RZ, UR7, PT, P1 ;  /* 0x00000007ff007c0c */ /* 0x000fe2000bf25310 */
[----:B------:R-:W-:-:S06]  /*e6f0*/  IMAD.MOV.U32 R4, RZ, RZ, RZ ;  /* 0x000000ffff047224 */ /* 0x000fcc00078e00ff */
[----:B0-----:R-:W-:Y:S01]  /*e700*/  @P0 IADD3 R8, P2, R152, UR4, RZ ;  /* 0x0000000498080c10 */ /* 0x001fe2000ff5e0ff */
[----:B------:R-:W-:Y:S02]  /*e710*/  ULDC UR4, c[0x0][0xa88] ;  /* 0x0002a20000047ab9 */ /* 0x000fe40000000800 */
[----:B------:R-:W-:Y:S01]  /*e720*/  IMAD.U32 R3, RZ, RZ, UR4 ;  /* 0x00000004ff037e24 */ /* 0x000fe2000f8e00ff */
[----:B------:R-:W-:Y:S02]  /*e730*/  @P0 IADD3.X R9, R20, UR5, RZ, P2, !PT ;  /* 0x0000000514090c10 */ /* 0x000fe400097fe4ff */
[----:B------:R0:W5:Y:S04]  /*e740*/  @P1 LDG.E R4, desc[UR42][R6.64] ;  /* 0x0000002a06041981 */ /* 0x000168000c1e1900 */
[----:B------:R0:W5:Y:S01]  /*e750*/  @P0 LDG.E R3, desc[UR42][R8.64] ;  /* 0x0000002a08030981 */ /* 0x000162000c1e1900 */
[----:B------:R-:W-:Y:S05]  /*e760*/  @P0 BRA `(.L_x_714) ;  /* 0x0000000000100947 */ /* 0x000fea0003800000 */
[----:B------:R-:W-:Y:S05]  /*e770*/  @!P1 BRA `(.L_x_714) ;  /* 0x00000000000c9947 */ /* 0x000fea0003800000 */
[----:B-----5:R-:W2:Y:S04]  /*e780*/  LDG.E R3, desc[UR42][R6.64] ;  /* 0x0000002a06037981 */ /* 0x020ea8000c1e1900 */
[----:B0-----:R-:W2:Y:S02]  /*e790*/  LDG.E R6, desc[UR42][R6.64+0x4] ;  /* 0x0000042a06067981 */ /* 0x001ea4000c1e1900 */
[----:B--2---:R-:W-:-:S07]  /*e7a0*/  IMAD.IADD R3, R6, 0x1, -R3 ;  /* 0x0000000106037824 */ /* 0x004fce00078e0a03 */
.L_x_714:
[----:B------:R-:W2:Y:S01]  /*e7b0*/  LDL R0, [R1+0x44] ;  /* 0x0000440001007983 */ /* 0x000ea20000100800 */
[----:B------:R-:W-:-:S03]  /*e7c0*/  ULDC UR4, c[0x0][0xad4] ;  /* 0x0002b50000047ab9 */ /* 0x000fc60000000800 */
[----:B------:R-:W3:Y:S04]  /*e7d0*/  LDL.LU R5, [R1+0x18] ;  /* 0x0000180001057983 */ /* 0x000ee80000300800 */
[----:B------:R1:W5:Y:S04]  /*e7e0*/  LDL R159, [R1+0x14] ;  /* 0x00001400019f7983 */ /* 0x0003680000100800 */
[----:B------:R1:W5:Y:S04]  /*e7f0*/  LDL R158, [R1+0x24] ;  /* 0x00002400019e7983 */ /* 0x0003680000100800 */
[----:B--2---:R-:W2:Y:S01]  /*e800*/  SHFL.IDX PT, R0, R0, RZ, 0x1f ;  /* 0x00001fff00007589 */ /* 0x004ea200000e0000 */
[----:B---3--:R-:W-:-:S02]  /*e810*/  ISETP.NE.AND P1, PT, R5, RZ, PT ;  /* 0x000000ff0500720c */ /* 0x008fc40003f25270 */
[----:B--2---:R-:W-:Y:S02]  /*e820*/  ISETP.NE.AND P0, PT, R0, RZ, PT ;  /* 0x000000ff0000720c */ /* 0x004fe40003f05270 */
[----:B------:R-:W-:Y:S02]  /*e830*/  SEL R0, R5, UR4, P1 ;  /* 0x0000000405007c07 */ /* 0x000fe40008800000 */
[----:B-----5:R-:W-:-:S09]  /*e840*/  SHF.R.S32.HI R5, RZ, 0x1f, R4 ;  /* 0x0000001fff057819 */ /* 0x020fd20000011404 */
[----:B-1----:R-:W-:Y:S05]  /*e850*/  @P0 BRA `(.L_x_715) ;  /* 0x0000000400040947 */ /* 0x002fea0003800000 */
[----:B------:R-:W2:Y:S01]  /*e860*/  LDL.LU R11, [R1+0x40] ;  /* 0x00004000010b7983 */ /* 0x000ea20000300800 */
[----:B------:R-:W-:Y:S01]  /*e870*/  IMAD.MOV.U32 R10, RZ, RZ, 0x9b8 ;  /* 0x000009b8ff0a7424 */ /* 0x000fe200078e00ff */
[----:B------:R-:W-:Y:S01]  /*e880*/  ISETP.GT.AND P1, PT, R0, 0x1, PT ;  /* 0x000000010000780c */ /* 0x000fe20003f24270 */
[----:B------:R-:W1:Y:S01]  /*e890*/  LDC R157, c[0x0][0xbe8] ;  /* 0x0002fa00ff9d7b82 */ /* 0x000e620000000800 */
[----:B------:R-:W3:Y:S04]  /*e8a0*/  LDL R20, [R1+0x50] ;  /* 0x0000500001147983 */ /* 0x000ee80000100800 */
[----:B------:R-:W4:Y:S01]  /*e8b0*/  LDL R152, [R1+0x38] ;  /* 0x0000380001987983 */ /* 0x000f220000100800 */
[----:B------:R-:W-:Y:S02]  /*e8c0*/  SEL R10, R10, 0x978, P1 ;  /* 0x000009780a0a7807 */ /* 0x000fe40000800000 */
[----:B------:R-:W-:Y:S01]  /*e8d0*/  ISETP.NE.U32.AND P0, PT, RZ, UR6, PT ;  /* 0x00000006ff007c0c */ /* 0x000fe2000bf05070 */
[----:B------:R-:W5:Y:S01]  /*e8e0*/  LDL R161, [R1+0x54] ;  /* 0x0000540001a17983 */ /* 0x000f620000100800 */
[----:B0-----:R-:W0:Y:S02]  /*e8f0*/  LDC.64 R6, c[0x0][R10+0x220] ;  /* 0x000088000a067b82 */ /* 0x001e240000000a00 */
[----:B------:R-:W-:Y:S01]  /*e900*/  ISETP.NE.AND.EX P0, PT, RZ, UR7, PT, P0 ;  /* 0x00000007ff007c0c */ /* 0x000fe2000bf05300 */
[----:B------:R-:W5:Y:S03]  /*e910*/  LDL R160, [R1+0x48] ;  /* 0x0000480001a07983 */ /* 0x000f660000100800 */
[----:B------:R-:W-:-:S02]  /*e920*/  SEL R12, R159, RZ, !P0 ;  /* 0x000000ff9f0c7207 */ /* 0x000fc40004000000 */
[----:B------:R-:W1:Y:S03]  /*e930*/  LDC.64 R8, c[0x0][R10+0x218] ;  /* 0x000086000a087b82 */ /* 0x000e660000000a00 */
[----:B0-----:R-:W-:Y:S01]  /*e940*/  IMAD R7, R7, R12, RZ ;  /* 0x0000000c07077224 */ /* 0x001fe200078e02ff */
[----:B--2---:R-:W-:-:S05]  /*e950*/  SEL R11, R11, RZ, !P0 ;  /* 0x000000ff0b0b7207 */ /* 0x004fca0004000000 */
[C---:B------:R-:W-:Y:S02]  /*e960*/  IMAD R11, R6.reuse, R11, R7 ;  /* 0x0000000b060b7224 */ /* 0x040fe400078e0207 */
[----:B------:R-:W-:-:S04]  /*e970*/  IMAD.WIDE.U32 R6, R6, R12, RZ ;  /* 0x0000000c06067225 */ /* 0x000fc800078e00ff */
[-C--:B-1----:R-:W-:Y:S02]  /*e980*/  IMAD R12, R9, R184.reuse, RZ ;  /* 0x000000b8090c7224 */ /* 0x082fe400078e02ff */
[----:B------:R-:W-:-:S04]  /*e990*/  IMAD.WIDE.U32 R8, R8, R184, RZ ;  /* 0x000000b808087225 */ /* 0x000fc800078e00ff */
[----:B------:R-:W-:Y:S01]  /*e9a0*/  IMAD.IADD R12, R9, 0x1, R12 ;  /* 0x00000001090c7824 */ /* 0x000fe200078e020c */
[----:B------:R-:W-:Y:S02]  /*e9b0*/  IADD3 R13, P2, P3, R6, R8, R4 ;  /* 0x00000008060d7210 */ /* 0x000fe40007b5e004 */
[----:B------:R-:W0:Y:S01]  /*e9c0*/  LDC.64 R8, c[0x0][R10+0x228] ;  /* 0x00008a000a087b82 */ /* 0x000e220000000a00 */
[----:B------:R-:W-:Y:S01]  /*e9d0*/  ISETP.NE.AND P0, PT, R157, 0x1, PT ;  /* 0x000000019d00780c */ /* 0x000fe20003f05270 */
[----:B------:R-:W-:-:S12]  /*e9e0*/  IMAD.IADD R11, R7, 0x1, R11 ;  /* 0x00000001070b7824 */ /* 0x000fd800078e020b */
[----:B------:R-:W1:Y:S08]  /*e9f0*/  @P0 LDC R7, c[0x0][0xbec] ;  /* 0x0002fb00ff070b82 */ /* 0x000e700000000800 */
[----:B------:R-:W2:Y:S01]  /*ea00*/  @P0 LDC R6, c[0x0][0xbf0] ;  /* 0x0002fc00ff060b82 */ /* 0x000ea20000000800 */
[----:B---3--:R-:W-:Y:S01]  /*ea10*/  IMAD R20, R158, 0x40, R20 ;  /* 0x000000409e147824 */ /* 0x008fe200078e0214 */
[----:B----4-:R-:W-:-:S02]  /*ea20*/  SEL R152, R152, RZ, P1 ;  /* 0x000000ff98987207 */ /* 0x010fc40000800000 */
[----:B------:R-:W-:Y:S01]  /*ea30*/  IADD3.X R11, R11, R12, R5, P2, P3 ;  /* 0x0000000c0b0b7210 */ /* 0x000fe200017e6405 */
[----:B------:R-:W-:Y:S02]  /*ea40*/  IMAD.MOV.U32 R12, RZ, RZ, R20 ;  /* 0x000000ffff0c7224 */ /* 0x000fe400078e0014 */
[----:B-1----:R-:W-:-:S05]  /*ea50*/  @P0 IMAD.HI.U32 R7, R20, R7, RZ ;  /* 0x0000000714070227 */ /* 0x002fca00078e00ff */
[----:B--2---:R-:W-:Y:S01]  /*ea60*/  @P0 SHF.R.U32.HI R12, RZ, R6, R7 ;  /* 0x00000006ff0c0219 */ /* 0x004fe20000011607 */
[----:B0-----:R-:W-:-:S04]  /*ea70*/  IMAD.WIDE.U32 R6, R8, R152, RZ ;  /* 0x0000009808067225 */ /* 0x001fc800078e00ff */
[----:B------:R-:W-:-:S04]  /*ea80*/  IMAD R8, R9, R152, RZ ;  /* 0x0000009809087224 */ /* 0x000fc800078e02ff */
[----:B------:R-:W-:Y:S02]  /*ea90*/  IMAD.IADD R7, R7, 0x1, R8 ;  /* 0x0000000107077824 */ /* 0x000fe400078e0208 */
[----:B------:R0:W1:Y:S01]  /*eaa0*/  LDC.64 R8, c[0x0][R10+0x210] ;  /* 0x000084000a087b82 */ /* 0x0000620000000a00 */
[----:B------:R-:W-:Y:S01]  /*eab0*/  IADD3 R6, P0, P2, R12, R13, R6 ;  /* 0x0000000d0c067210 */ /* 0x000fe20007a1e006 */
[--C-:B------:R-:W-:Y:S01]  /*eac0*/  IMAD.MOV R13, RZ, RZ, -R12.reuse ;  /* 0x000000ffff0d7224 */ /* 0x100fe200078e0a0c */
[----:B------:R-:W-:-:S03]  /*ead0*/  SHF.R.S32.HI R12, RZ, 0x1f, R12 ;  /* 0x0000001fff0c7819 */ /* 0x000fc6000001140c */
[----:B------:R-:W-:Y:S01]  /*eae0*/  IMAD R13, R157, R13, R20 ;  /* 0x0000000d9d0d7224 */ /* 0x000fe200078e0214 */
[----:B------:R-:W-:-:S04]  /*eaf0*/  IADD3.X R7, R12, R11, R7, P0, P2 ;  /* 0x0000000b0c077210 */ /* 0x000fc800007e4407 */
[----:B0-----:R-:W-:Y:S01]  /*eb00*/  SHF.R.S32.HI R10, RZ, 0x1f, R13 ;  /* 0x0000001fff0a7819 */ /* 0x001fe2000001140d */
[-C--:B-1----:R-:W-:Y:S02]  /*eb10*/  IMAD R9, R9, R13.reuse, RZ ;  /* 0x0000000d09097224 */ /* 0x082fe400078e02ff */
[----:B------:R-:W-:-:S04]  /*eb20*/  IMAD.WIDE.U32 R6, R8, R13, R6 ;  /* 0x0000000d08067225 */ /* 0x000fc800078e0006 */
[----:B------:R-:W-:Y:S02]  /*eb30*/  IMAD R10, R8, R10, R9 ;  /* 0x0000000a080a7224 */ /* 0x000fe400078e0209 */
[----:B------:R-:W0:Y:S08]  /*eb40*/  LDC.64 R8, c[0x0][0xba8] ;  /* 0x0002ea00ff087b82 */ /* 0x000e300000000a00 */
[----:B0-----:R-:W0:Y:S08]  /*eb50*/  @!P1 LDC R8, c[0x0][0xb50] ;  /* 0x0002d400ff089b82 */ /* 0x001e300000000800 */
[----:B------:R-:W1:Y:S01]  /*eb60*/  @!P1 LDC R9, c[0x0][0xb54] ;  /* 0x0002d500ff099b82 */ /* 0x000e620000000800 */
[----:B------:R-:W-:-:S02]  /*eb70*/  IMAD.IADD R10, R7, 0x1, R10 ;  /* 0x00000001070a7824 */ /* 0x000fc400078e020a */
[----:B------:R-:W-:Y:S01]  /*eb80*/  IMAD R11, R158, 0x40, R195 ;  /* 0x000000409e0b7824 */ /* 0x000fe200078e02c3 */
[----:B0-----:R-:W-:-:S04]  /*eb90*/  LEA R8, P0, R6, R8, 0x2 ;  /* 0x0000000806087211 */ /* 0x001fc800078010ff */
[----:B-1----:R-:W-:Y:S01]  /*eba0*/  LEA.HI.X R9, R6, R9, R10, 0x2, P0 ;  /* 0x0000000906097211 */ /* 0x002fe200000f140a */
[----:B-----5:R-:W-:Y:S02]  /*ebb0*/  IMAD.MOV R6, RZ, RZ, -R161 ;  /* 0x000000ffff067224 */ /* 0x020fe400078e0aa1 */
[----:B------:R-:W-:Y:S02]  /*ebc0*/  IMAD R10, R3, R157, RZ ;  /* 0x0000009d030a7224 */ /* 0x000fe400078e02ff */
[----:B------:R-:W-:Y:S01]  /*ebd0*/  SHFL.IDX PT, R7, R9, RZ, 0x1c1f ;  /* 0x001c1fff09077589 */ /* 0x000fe200000e0000 */
[----:B------:R-:W-:-:S03]  /*ebe0*/  ISETP.NE.AND P0, PT, R160, R6, PT ;  /* 0x00000006a000720c */ /* 0x000fc60003f05270 */
[----:B------:R-:W0:Y:S04]  /*ebf0*/  SHFL.IDX PT, R6, R8, RZ, 0x1c1f ;  /* 0x001c1fff08067589 */ /* 0x000e2800000e0000 */
[----:B------:R-:W-:Y:S04]  /*ec00*/  SHFL.IDX PT, R8, R8, 0x1, 0x1c1f ;  /* 0x003c1f0008087f89 */ /* 0x000fe800000e0000 */
[----:B------:R-:W1:Y:S01]  /*ec10*/  SHFL.IDX PT, R9, R9, 0x1, 0x1c1f ;  /* 0x003c1f0009097f89 */ /* 0x000e6200000e0000 */
[C---:B------:R-:W-:Y:S01]  /*ec20*/  ISETP.GE.OR P1, PT, R11.reuse, R10, P0 ;  /* 0x0000000a0b00720c */ /* 0x040fe20000726670 */
[----:B------:R-:W-:-:S05]  /*ec30*/  VIADD R11, R11, 0x8 ;  /* 0x000000080b0b7836 */ /* 0x000fca0000000000 */
[----:B------:R-:W-:-:S07]  /*ec40*/  ISETP.GE.OR P0, PT, R11, R10, P0 ;  /* 0x0000000a0b00720c */ /* 0x000fce0000706670 */
[----:B0-----:R2:W-:Y:S06]  /*ec50*/  @!P1 ST.E desc[UR42][R6.64], R156 ;  /* 0x0000009c06009985 */ /* 0x0015ec000c10192a */
[----:B-1----:R2:W-:Y:S02]  /*ec60*/  @!P0 ST.E desc[UR42][R8.64], R21 ;  /* 0x0000001508008985 */ /* 0x0025e4000c10192a */
.L_x_715:
[----:B------:R-:W-:Y:S02]  /*ec70*/  ISETP.GT.AND P1, PT, R0, 0x1, PT ;  /* 0x000000010000780c */ /* 0x000fe40003f24270 */
[----:B------:R-:W-:-:S04]  /*ec80*/  ISETP.NE.U32.AND P0, PT, RZ, UR6, PT ;  /* 0x00000006ff007c0c */ /* 0x000fc8000bf05070 */
[----:B------:R-:W-:-:S04]  /*ec90*/  ISETP.NE.AND.EX P0, PT, RZ, UR7, PT, P0 ;  /* 0x00000007ff007c0c */ /* 0x000fc8000bf05300 */
[----:B------:R-:W-:-:S03]  /*eca0*/  SEL R0, R159, RZ, !P0 ;  /* 0x000000ff9f007207 */ /* 0x000fc60004000000 */
[----:B------:R-:W-:Y:S06]  /*ecb0*/  @P1 BRA `(.L_x_716) ;  /* 0x0000001000601947 */ /* 0x000fec0003800000 */
[----:B------:R-:W1:Y:S01]  /*ecc0*/  S2R R20, SR_TID.X ;  /* 0x0000000000147919 */ /* 0x000e620000002100 */
[----:B------:R-:W3:Y:S01]  /*ecd0*/  LDC R80, c[0x0][0xbe8] ;  /* 0x0002fa00ff507b82 */ /* 0x000ee20000000800 */
[----:B------:R-:W-:Y:S01]  /*ece0*/  ULDC.64 UR4, c[0x0][0xaa0] ;  /* 0x0002a80000047ab9 */ /* 0x000fe20000000a00 */
[----:B-1----:R-:W-:-:S05]  /*ecf0*/  VIADD R20, R20, 0xffffff80 ;  /* 0xffffff8014147836 */ /* 0x002fca0000000000 */
[----:B0-2---:R-:W-:-:S04]  /*ed00*/  SHF.R.S32.HI R7, RZ, 0x1f, R20 ;  /* 0x0000001fff077819 */ /* 0x005fc80000011414 */
[----:B------:R-:W-:-:S04]  /*ed10*/  LEA.HI R7, R7, R20, RZ, 0x3 ;  /* 0x0000001407077211 */ /* 0x000fc800078f18ff */
[----:B------:R-:W-:-:S05]  /*ed20*/  SHF.R.S32.HI R6, RZ, 0x3, R7 ;  /* 0x00000003ff067819 */ /* 0x000fca0000011407 */
[----:B------:R-:W-:-:S04]  /*ed30*/  IMAD R9, R6, 0x40, R192 ;  /* 0x0000004006097824 */ /* 0x000fc800078e02c0 */
[----:B------:R-:W-:-:S03]  /*ed40*/  IMAD.WIDE R14, R9, 0x2, R14 ;  /* 0x00000002090e7825 */ /* 0x000fc600078e020e */
[C---:B------:R-:W-:Y:S01]  /*ed50*/  IADD3 R37, P0, R14.reuse, 0x5000, RZ ;  /* 0x000050000e257810 */ /* 0x040fe20007f1e0ff */
[----:B------:R-:W-:Y:S01]  /*ed60*/  IMAD R5, R5, UR4, RZ ;  /* 0x0000000405057c24 */ /* 0x000fe2000f8e02ff */
[----:B------:R-:W-:Y:S02]  /*ed70*/  LOP3.LUT R7, R7, 0xfffffff8, RZ, 0xc0, !PT ;  /* 0xfffffff807077812 */ /* 0x000fe400078ec0ff */
[----:B------:R-:W-:Y:S02]  /*ed80*/  LOP3.LUT R36, R37, 0x380, RZ, 0xc0, !PT ;  /* 0x0000038025247812 */ /* 0x000fe400078ec0ff */
[----:B------:R-:W-:Y:S02]  /*ed90*/  IADD3 R41, P1, R14, 0x6000, RZ ;  /* 0x000060000e297810 */ /* 0x000fe40007f3e0ff */
[----:B------:R-:W-:Y:S01]  /*eda0*/  SHF.R.U64 R36, R36, 0x3, RZ ;  /* 0x0000000324247819 */ /* 0x000fe200000012ff */
[----:B------:R-:W-:Y:S01]  /*edb0*/  IMAD R21, R4, UR5, R5 ;  /* 0x0000000504157c24 */ /* 0x000fe2000f8e0205 */
[----:B------:R-:W-:-:S02]  /*edc0*/  LOP3.LUT R40, R41, 0x380, RZ, 0xc0, !PT ;  /* 0x0000038029287812 */ /* 0x000fc400078ec0ff */
[----:B------:R-:W-:Y:S01]  /*edd0*/  LOP3.LUT R36, R36, R37, RZ, 0x3c, !PT ;  /* 0x0000002524247212 */ /* 0x000fe200078e3cff */
[----:B------:R-:W-:Y:S01]  /*ede0*/  IMAD.X R37, RZ, RZ, R15, P0 ;  /* 0x000000ffff257224 */ /* 0x000fe200000e060f */
[----:B------:R-:W-:Y:S01]  /*edf0*/  IADD3 R65, P0, R14, 0xc000, RZ ;  /* 0x0000c0000e417810 */ /* 0x000fe20007f1e0ff */
[----:B------:R-:W-:Y:S01]  /*ee00*/  IMAD.WIDE.U32 R4, R4, UR4, RZ ;  /* 0x0000000404047c25 */ /* 0x000fe2000f8e00ff */
[----:B------:R-:W-:Y:S01]  /*ee10*/  ULDC.64 UR4, c[0x0][0xae8] ;  /* 0x0002ba0000047ab9 */ /* 0x000fe20000000a00 */
[----:B------:R-:W-:Y:S02]  /*ee20*/  IADD3 R13, P3, R14, 0x1000, RZ ;  /* 0x000010000e0d7810 */ /* 0x000fe40007f7e0ff */
[----:B------:R-:W-:Y:S01]  /*ee30*/  LOP3.LUT R64, R65, 0x380, RZ, 0xc0, !PT ;  /* 0x0000038041407812 */ /* 0x000fe200078ec0ff */
[----:B------:R-:W-:Y:S01]  /*ee40*/  IMAD.IADD R5, R5, 0x1, R21 ;  /* 0x0000000105057824 */ /* 0x000fe200078e0215 */
[----:B------:R-:W-:Y:S01]  /*ee50*/  SHF.R.U64 R40, R40, 0x3, RZ ;  /* 0x0000000328287819 */ /* 0x000fe200000012ff */
[----:B------:R-:W-:Y:S01]  /*ee60*/  IMAD.IADD R7, R20, 0x1, -R7 ;  /* 0x0000000114077824 */ /* 0x000fe200078e0a07 */
[----:B------:R-:W-:Y:S01]  /*ee70*/  SHF.R.U64 R64, R64, 0x3, RZ ;  /* 0x0000000340407819 */ /* 0x000fe200000012ff */
[----:B------:R-:W-:Y:S01]  /*ee80*/  IMAD.WIDE.U32 R4, R184, UR4, R4 ;  /* 0x00000004b8047c25 */ /* 0x000fe2000f8e0004 */
[----:B------:R-:W-:Y:S01]  /*ee90*/  IADD3 R45, P2, R14, 0x7000, RZ ;  /* 0x000070000e2d7810 */ /* 0x000fe20007f5e0ff */
[----:B------:R-:W5:Y:S01]  /*eea0*/  LD.E.128 R36, desc[UR42][R36.64] ;  /* 0x0000002a24247980 */ /* 0x000f62000c101d00 */
[----:B------:R-:W-:Y:S01]  /*eeb0*/  LOP3.LUT R64, R64, R65, RZ, 0x3c, !PT ;  /* 0x0000004140407212 */ /* 0x000fe200078e3cff */
[----:B------:R-:W-:Y:S01]  /*eec0*/  IMAD.X R65, RZ, RZ, R15, P0 ;  /* 0x000000ffff417224 */ /* 0x000fe200000e060f */
[----:B---3--:R-:W-:-:S02]  /*eed0*/  ISETP.NE.AND P0, PT, R80, 0x1, PT ;  /* 0x000000015000780c */ /* 0x008fc40003f05270 */
[----:B------:R-:W-:Y:S01]  /*eee0*/  SHF.R.S32.HI R20, RZ, 0x1f, R0 ;  /* 0x0000001fff147819 */ /* 0x000fe20000011400 */
[----:B------:R-:W-:Y:S01]  /*eef0*/  IMAD R5, R184, UR5, R5 ;  /* 0x00000005b8057c24 */ /* 0x000fe2000f8e0205 */
[----:B------:R-:W-:Y:S01]  /*ef00*/  ULDC.64 UR4, c[0x0][0xaf0] ;  /* 0x0002bc0000047ab9 */ /* 0x000fe20000000a00 */
[----:B------:R-:W-:Y:S01]  /*ef10*/  LOP3.LUT R12, R13, 0x380, RZ, 0xc0, !PT ;  /* 0x000003800d0c7812 */ /* 0x000fe200078ec0ff */
[----:B------:R-:W-:Y:S01]  /*ef20*/  IMAD R7, R7, 0x20, R6 ;  /* 0x0000002007077824 */ /* 0x000fe200078e0206 */
[----:B------:R-:W-:Y:S01]  /*ef30*/  LOP3.LUT R40, R40, R41, RZ, 0x3c, !PT ;  /* 0x0000002928287212 */ /* 0x000fe200078e3cff */
[C---:B------:R-:W-:Y:S01]  /*ef40*/  VIADD R157, R192.reuse, 0x80 ;  /* 0x00000080c09d7836 */ /* 0x040fe20000000000 */
[----:B------:R-:W-:Y:S01]  /*ef50*/  LOP3.LUT R44, R45, 0x380, RZ, 0xc0, !PT ;  /* 0x000003802d2c7812 */ /* 0x000fe200078ec0ff */
[----:B------:R-:W-:Y:S01]  /*ef60*/  VIADD R156, R192, 0xc0 ;  /* 0x000000c0c09c7836 */ /* 0x000fe20000000000 */
[----:B------:R-:W-:Y:S01]  /*ef70*/  SHF.R.U64 R12, R12, 0x3, RZ ;  /* 0x000000030c0c7819 */ /* 0x000fe200000012ff */
[----:B------:R-:W-:Y:S01]  /*ef80*/  VIADD R152, R192, 0x100 ;  /* 0x00000100c0987836 */ /* 0x000fe20000000000 */
[----:B------:R-:W0:Y:S01]  /*ef90*/  @P0 LDC R81, c[0x0][0xbec] ;  /* 0x0002fb00ff510b82 */ /* 0x000e220000000800 */
[----:B------:R-:W-:Y:S01]  /*efa0*/  IMAD R21, R20, UR4, RZ ;  /* 0x0000000414157c24 */ /* 0x000fe2000f8e02ff */
[----:B------:R-:W-:Y:S01]  /*efb0*/  SHF.R.U64 R44, R44, 0x3, RZ ;  /* 0x000000032c2c7819 */ /* 0x000fe200000012ff */
[----:B------:R-:W-:Y:S01]  /*efc0*/  IMAD.X R41, RZ, RZ, R15, P1 ;  /* 0x000000ffff297224 */ /* 0x000fe200008e060f */
[----:B------:R-:W-:Y:S01]  /*efd0*/  IADD3 R69, P1, R14, 0xd000, RZ ;  /* 0x0000d0000e457810 */ /* 0x000fe20007f3e0ff */
[----:B------:R-:W-:Y:S01]  /*efe0*/  IMAD R3, R3, R80, RZ ;  /* 0x0000005003037224 */ /* 0x000fe200078e02ff */
[----:B------:R-:W-:Y:S01]  /*eff0*/  LOP3.LUT R12, R12, R13, RZ, 0x3c, !PT ;  /* 0x0000000d0c0c7212 */ /* 0x000fe200078e3cff */
[----:B------:R-:W-:Y:S01]  /*f000*/  VIADD R88, R192, 0x140 ;  /* 0x00000140c0587836 */ /* 0x000fe20000000000 */
[----:B------:R-:W1:Y:S01]  /*f010*/  @P0 LDC R83, c[0x0][0xbf0] ;  /* 0x0002fc00ff530b82 */ /* 0x000e620000000800 */
[----:B------:R-:W-:Y:S01]  /*f020*/  IMAD R82, R158, 0x40, R7 ;  /* 0x000000409e527824 */ /* 0x000fe200078e0207 */
[C---:B------:R-:W-:Y:S01]  /*f030*/  IADD3 R25, P4, R14.reuse, 0x2000, RZ ;  /* 0x000020000e197810 */ /* 0x040fe20007f9e0ff */
[----:B------:R-:W-:Y:S01]  /*f040*/  IMAD.X R13, RZ, RZ, R15, P3 ;  /* 0x000000ffff0d7224 */ /* 0x000fe200018e060f */
[C---:B------:R-:W-:Y:S01]  /*f050*/  IADD3 R29, P5, R14.reuse, 0x3000, RZ ;  /* 0x000030000e1d7810 */ /* 0x040fe20007fbe0ff */
[----:B------:R-:W5:Y:S01]  /*f060*/  LD.E.128 R64, desc[UR42][R64.64] ;  /* 0x0000002a40407980 */ /* 0x000f62000c101d00 */
[----:B------:R-:W-:-:S02]  /*f070*/  IADD3 R33, P6, R14, 0x4000, RZ ;  /* 0x000040000e217810 */ /* 0x000fc40007fde0ff */
[----:B------:R-:W2:Y:S01]  /*f080*/  LDC R20, c[0x0][0xac8] ;  /* 0x0002b200ff147b82 */ /* 0x000ea20000000800 */
[----:B------:R-:W-:Y:S01]  /*f090*/  LOP3.LUT R68, R69, 0x380, RZ, 0xc0, !PT ;  /* 0x0000038045447812 */ /* 0x000fe200078ec0ff */
[----:B------:R-:W-:Y:S01]  /*f0a0*/  IMAD R7, R0, UR5, R21 ;  /* 0x0000000500077c24 */ /* 0x000fe2000f8e0215 */
[----:B------:R-:W-:Y:S01]  /*f0b0*/  IADD3 R49, P3, R14, 0x8000, RZ ;  /* 0x000080000e317810 */ /* 0x000fe20007f7e0ff */
[----:B------:R-:W-:Y:S01]  /*f0c0*/  IMAD.WIDE.U32 R4, R0, UR4, R4 ;  /* 0x0000000400047c25 */ /* 0x000fe2000f8e0004 */
[----:B------:R-:W-:Y:S01]  /*f0d0*/  LOP3.LUT R44, R44, R45, RZ, 0x3c, !PT ;  /* 0x0000002d2c2c7212 */ /* 0x000fe200078e3cff */
[----:B------:R-:W-:Y:S01]  /*f0e0*/  ULDC.64 UR4, c[0x0][0xae0] ;  /* 0x0002b80000047ab9 */ /* 0x000fe20000000a00 */
[----:B------:R-:W-:Y:S01]  /*f0f0*/  LOP3.LUT R24, R25, 0x380, RZ, 0xc0, !PT ;  /* 0x0000038019187812 */ /* 0x000fe200078ec0ff */
[----:B0-----:R-:W-:Y:S01]  /*f100*/  @P0 IMAD.HI.U32 R0, R82, R81, RZ ;  /* 0x0000005152000227 */ /* 0x001fe200078e00ff */
[----:B------:R-:W-:Y:S01]  /*f110*/  LOP3.LUT R28, R29, 0x380, RZ, 0xc0, !PT ;  /* 0x000003801d1c7812 */ /* 0x000fe200078ec0ff */
[----:B------:R-:W5:Y:S01]  /*f120*/  LD.E.128 R40, desc[UR42][R40.64] ;  /* 0x0000002a28287980 */ /* 0x000f62000c101d00 */
[----:B------:R-:W-:Y:S01]  /*f130*/  LOP3.LUT R32, R33, 0x380, RZ, 0xc0, !PT ;  /* 0x0000038021207812 */ /* 0x000fe200078ec0ff */
[----:B------:R-:W-:Y:S01]  /*f140*/  IMAD.X R45, RZ, RZ, R15, P2 ;  /* 0x000000ffff2d7224 */ /* 0x000fe200010e060f */
[----:B------:R-:W-:Y:S01]  /*f150*/  IADD3 R73, P2, R14, 0xe000, RZ ;  /* 0x0000e0000e497810 */ /* 0x000fe20007f5e0ff */
[----:B------:R-:W-:Y:S01]  /*f160*/  IMAD R21, R158, 0x40, R6 ;  /* 0x000000409e157824 */ /* 0x000fe200078e0206 */
[----:B------:R-:W-:Y:S01]  /*f170*/  SHF.R.U64 R68, R68, 0x3, RZ ;  /* 0x0000000344447819 */ /* 0x000fe200000012ff */
[----:B------:R-:W-:Y:S01]  /*f180*/  VIADD R158, R192, 0x40 ;  /* 0x00000040c09e7836 */ /* 0x000fe20000000000 */
[----:B------:R-:W-:Y:S01]  /*f190*/  LOP3.LUT R48, R49, 0x380, RZ, 0xc0, !PT ;  /* 0x0000038031307812 */ /* 0x000fe200078ec0ff */
[----:B------:R-:W-:Y:S01]  /*f1a0*/  IMAD.MOV.U32 R81, RZ, RZ, R82 ;  /* 0x000000ffff517224 */ /* 0x000fe200078e0052 */
[----:B-1----:R-:W-:Y:S01]  /*f1b0*/  @P0 SHF.R.U32.HI R81, RZ, R83, R0 ;  /* 0x00000053ff510219 */ /* 0x002fe20000011600 */
[----:B------:R-:W-:Y:S01]  /*f1c0*/  IMAD.IADD R5, R5, 0x1, R7 ;  /* 0x0000000105057824 */ /* 0x000fe200078e0207 */
[----:B------:R-:W-:Y:S01]  /*f1d0*/  SHF.R.U64 R24, R24, 0x3, RZ ;  /* 0x0000000318187819 */ /* 0x000fe200000012ff */
[----:B------:R-:W5:Y:S01]  /*f1e0*/  LD.E.128 R44, desc[UR42][R44.64] ;  /* 0x0000002a2c2c7980 */ /* 0x000f62000c101d00 */
[----:B------:R-:W-:-:S02]  /*f1f0*/  SHF.R.U64 R28, R28, 0x3, RZ ;  /* 0x000000031c1c7819 */ /* 0x000fc400000012ff */
[----:B------:R-:W-:Y:S02]  /*f200*/  SHF.R.U64 R32, R32, 0x3, RZ ;  /* 0x0000000320207819 */ /* 0x000fe400000012ff */
[----:B------:R-:W-:Y:S02]  /*f210*/  LOP3.LUT R72, R73, 0x380, RZ, 0xc0, !PT ;  /* 0x0000038049487812 */ /* 0x000fe400078ec0ff */
[----:B------:R-:W-:Y:S01]  /*f220*/  LOP3.LUT R68, R68, R69, RZ, 0x3c, !PT ;  /* 0x0000004544447212 */ /* 0x000fe200078e3cff */
[----:B------:R-:W-:Y:S01]  /*f230*/  IMAD.X R69, RZ, RZ, R15, P1 ;  /* 0x000000ffff457224 */ /* 0x000fe200008e060f */
[----:B------:R-:W-:Y:S02]  /*f240*/  SHF.R.U64 R48, R48, 0x3, RZ ;  /* 0x0000000330307819 */ /* 0x000fe400000012ff */
[----:B--2---:R-:W-:Y:S02]  /*f250*/  ISETP.GE.AND P1, PT, R158, R20, PT ;  /* 0x000000149e00720c */ /* 0x004fe40003f26270 */
[----:B------:R-:W-:-:S02]  /*f260*/  SHF.R.S32.HI R0, RZ, 0x1f, R81 ;  /* 0x0000001fff007819 */ /* 0x000fc40000011451 */
[----:B------:R-:W-:Y:S01]  /*f270*/  ISETP.GE.AND P0, PT, R157, R20, PT ;  /* 0x000000149d00720c */ /* 0x000fe20003f06270 */
[----:B------:R-:W-:Y:S01]  /*f280*/  IMAD.MOV R7, RZ, RZ, -R81 ;  /* 0x000000ffff077224 */ /* 0x000fe200078e0a51 */
[----:B------:R-:W-:Y:S01]  /*f290*/  LOP3.LUT R24, R24, R25, RZ, 0x3c, !PT ;  /* 0x0000001918187212 */ /* 0x000fe200078e3cff */
[--C-:B------:R-:W-:Y:S01]  /*f2a0*/  IMAD.X R25, RZ, RZ, R15.reuse, P4 ;  /* 0x000000ffff197224 */ /* 0x100fe200020e060f */
[----:B------:R-:W-:Y:S01]  /*f2b0*/  LOP3.LUT R28, R28, R29, RZ, 0x3c, !PT ;  /* 0x0000001d1c1c7212 */ /* 0x000fe200078e3cff */
[--C-:B------:R-:W-:Y:S01]  /*f2c0*/  IMAD.X R29, RZ, RZ, R15.reuse, P5 ;  /* 0x000000ffff1d7224 */ /* 0x100fe200028e060f */
[----:B------:R-:W-:Y:S01]  /*f2d0*/  LOP3.LUT R32, R32, R33, RZ, 0x3c, !PT ;  /* 0x0000002120207212 */ /* 0x000fe200078e3cff */
[----:B------:R-:W-:Y:S01]  /*f2e0*/  IMAD.X R33, RZ, RZ, R15, P6 ;  /* 0x000000ffff217224 */ /* 0x000fe200030e060f */
[----:B------:R-:W-:Y:S01]  /*f2f0*/  SHF.R.U64 R72, R72, 0x3, RZ ;  /* 0x0000000348487819 */ /* 0x000fe200000012ff */
[----:B------:R-:W-:Y:S01]  /*f300*/  IMAD.WIDE.U32 R4, R81, UR4, R4 ;  /* 0x0000000451047c25 */ /* 0x000fe2000f8e0004 */
[----:B------:R-:W-:Y:S01]  /*f310*/  LOP3.LUT R48, R48, R49, RZ, 0x3c, !PT ;  /* 0x0000003130307212 */ /* 0x000fe200078e3cff */
[----:B------:R-:W5:Y:S01]  /*f320*/  LD.E.128 R24, desc[UR42][R24.64] ;  /* 0x0000002a18187980 */ /* 0x000f62000c101d00 */
[C---:B------:R-:W-:Y:S01]  /*f330*/  IADD3 R53, P4, R14.reuse, 0x9000, RZ ;  /* 0x000090000e357810 */ /* 0x040fe20007f9e0ff */
[----:B------:R-:W-:Y:S01]  /*f340*/  IMAD.X R49, RZ, RZ, R15, P3 ;  /* 0x000000ffff317224 */ /* 0x000fe200018e060f */
[C---:B------:R-:W-:Y:S01]  /*f350*/  IADD3 R57, P5, R14.reuse, 0xa000, RZ ;  /* 0x0000a0000e397810 */ /* 0x040fe20007fbe0ff */
[----:B------:R-:W5:Y:S01]  /*f360*/  LD.E.128 R68, desc[UR42][R68.64] ;  /* 0x0000002a44447980 */ /* 0x000f62000c101d00 */
[----:B------:R-:W-:-:S02]  /*f370*/  IADD3 R61, P6, R14, 0xb000, RZ ;  /* 0x0000b0000e3d7810 */ /* 0x000fc40007fde0ff */
[----:B------:R-:W-:Y:S01]  /*f380*/  SEL R6, RZ, 0xffffffff, P1 ;  /* 0xffffffffff067807 */ /* 0x000fe20000800000 */
[----:B------:R-:W-:Y:S01]  /*f390*/  IMAD R0, R0, UR4, RZ ;  /* 0x0000000400007c24 */ /* 0x000fe2000f8e02ff */
[C---:B------:R-:W-:Y:S02]  /*f3a0*/  IADD3 R11, P3, R14.reuse, 0xf000, RZ ;  /* 0x0000f0000e0b7810 */ /* 0x040fe40007f7e0ff */
[----:B------:R-:W-:Y:S01]  /*f3b0*/  LOP3.LUT R9, R14, 0x380, RZ, 0xc0, !PT ;  /* 0x000003800e097812 */ /* 0x000fe200078ec0ff */
[----:B------:R-:W-:Y:S01]  /*f3c0*/  IMAD R7, R80, R7, R82 ;  /* 0x0000000750077224 */ /* 0x000fe200078e0252 */
[----:B------:R-:W-:Y:S01]  /*f3d0*/  LOP3.LUT R72, R72, R73, RZ, 0x3c, !PT ;  /* 0x0000004948487212 */ /* 0x000fe200078e3cff */
[--C-:B------:R-:W-:Y:S01]  /*f3e0*/  IMAD.X R73, RZ, RZ, R15.reuse, P2 ;  /* 0x000000ffff497224 */ /* 0x100fe200010e060f */
[----:B------:R-:W-:Y:S01]  /*f3f0*/  LOP3.LUT R52, R53, 0x380, RZ, 0xc0, !PT ;  /* 0x0000038035347812 */ /* 0x000fe200078ec0ff */
[----:B------:R-:W-:Y:S01]  /*f400*/  IMAD.SHL.U32 R83, R6, 0x2, RZ ;  /* 0x0000000206537824 */ /* 0x000fe200078e00ff */
[----:B------:R-:W-:Y:S01]  /*f410*/  LOP3.LUT R56, R57, 0x380, RZ, 0xc0, !PT ;  /* 0x0000038039387812 */ /* 0x000fe200078ec0ff */
[----:B------:R-:W5:Y:S01]  /*f420*/  LD.E.128 R28, desc[UR42][R28.64] ;  /* 0x0000002a1c1c7980 */ /* 0x000f62000c101d00 */
[----:B------:R-:W-:Y:S01]  /*f430*/  LOP3.LUT R60, R61, 0x380, RZ, 0xc0, !PT ;  /* 0x000003803d3c7812 */ /* 0x000fe200078ec0ff */
[----:B------:R-:W-:Y:S01]  /*f440*/  IMAD R81, R81, UR5, R0 ;  /* 0x0000000551517c24 */ /* 0x000fe2000f8e0200 */
[----:B------:R-:W-:Y:S01]  /*f450*/  ISETP.GE.AND P2, PT, R192, R20, PT ;  /* 0x00000014c000720c */ /* 0x000fe20003f46270 */
[----:B------:R-:W-:Y:S01]  /*f460*/  IMAD.X R77, RZ, RZ, R15, P3 ;  /* 0x000000ffff4d7224 */ /* 0x000fe200018e060f */
[----:B------:R-:W-:Y:S01]  /*f470*/  LOP3.LUT R10, R11, 0x380, RZ, 0xc0, !PT ;  /* 0x000003800b0a7812 */ /* 0x000fe200078ec0ff */
[----:B------:R-:W-:Y:S01]  /*f480*/  ULDC.64 UR4, c[0x0][0xad8] ;  /* 0x0002b60000047ab9 */ /* 0x000fe20000000a00 */
[----:B------:R-:W-:Y:S01]  /*f490*/  SEL R6, RZ, 0xffffffff, P0 ;  /* 0xffffffffff067807 */ /* 0x000fe20000000000 */
[----:B------:R-:W5:Y:S01]  /*f4a0*/  LD.E.128 R32, desc[UR42][R32.64] ;  /* 0x0000002a20207980 */ /* 0x000f62000c101d00 */
[----:B------:R-:W-:-:S02]  /*f4b0*/  SHF.R.U64 R52, R52, 0x3, RZ ;  /* 0x0000000334347819 */ /* 0x000fc400000012ff */
[----:B------:R-:W-:Y:S01]  /*f4c0*/  SHF.R.U64 R56, R56, 0x3, RZ ;  /* 0x0000000338387819 */ /* 0x000fe200000012ff */
[----:B------:R-:W5:Y:S01]  /*f4d0*/  LD.E.128 R48, desc[UR42][R48.64] ;  /* 0x0000002a30307980 */ /* 0x000f62000c101d00 */
[----:B------:R-:W-:Y:S02]  /*f4e0*/  SHF.R.U64 R60, R60, 0x3, RZ ;  /* 0x000000033c3c7819 */ /* 0x000fe400000012ff */
[----:B------:R-:W-:Y:S01]  /*f4f0*/  SHF.R.U64 R9, R9, 0x3, RZ ;  /* 0x0000000309097819 */ /* 0x000fe200000012ff */
[----:B------:R-:W5:Y:S01]  /*f500*/  LD.E.128 R72, desc[UR42][R72.64] ;  /* 0x0000002a48487980 */ /* 0x000f62000c101d00 */
[----:B------:R-:W-:Y:S02]  /*f510*/  SEL R0, RZ, 0x1, P2 ;  /* 0x00000001ff007807 */ /* 0x000fe40001000000 */
[----:B------:R-:W-:Y:S01]  /*f520*/  ISETP.GE.AND P0, PT, R156, R20, PT ;  /* 0x000000149c00720c */ /* 0x000fe20003f06270 */
[----:B------:R-:W-:Y:S01]  /*f530*/  IMAD.IADD R5, R5, 0x1, R81 ;  /* 0x0000000105057824 */ /* 0x000fe200078e0251 */
[----:B------:R-:W-:Y:S01]  /*f540*/  SHF.R.U64 R10, R10, 0x3, RZ ;  /* 0x000000030a0a7819 */ /* 0x000fe200000012ff */
        /* <DEDUP_REMOVED lines=9> */
[----:B------:R-:W-:Y:S01]  /*f5e0*/  LOP3.LUT R0, R83, 0x2, R0, 0xe2, !PT ;  /* 0x0000000253007812 */ /* 0x000fe200078ee200 */
[----:B------:R-:W5:Y:S01]  /*f5f0*/  LD.E.128 R12, desc[UR42][R12.64] ;  /* 0x0000002a0c0c7980 */ /* 0x000f62000c101d00 */
[----:B------:R-:W-:-:S02]  /*f600*/  SEL R6, RZ, 0xffffffff, P0 ;  /* 0xffffffffff067807 */ /* 0x000fc40000000000 */
[----:B------:R-:W-:Y:S01]  /*f610*/  LOP3.LUT R76, R10, R11, RZ, 0x3c, !PT ;  /* 0x0000000b0a4c7212 */ /* 0x000fe200078e3cff */
[----:B------:R-:W5:Y:S01]  /*f620*/  LD.E.128 R52, desc[UR42][R52.64] ;  /* 0x0000002a34347980 */ /* 0x000f62000c101d00 */
[-C--:B------:R-:W-:Y:S02]  /*f630*/  ISETP.GE.AND P0, PT, R152, R20.reuse, PT ;  /* 0x000000149800720c */ /* 0x080fe40003f06270 */
[----:B------:R-:W-:Y:S01]  /*f640*/  SHF.R.S32.HI R80, RZ, 0x1f, R7 ;  /* 0x0000001fff507819 */ /* 0x000fe20000011407 */
[----:B------:R-:W5:Y:S01]  /*f650*/  LD.E.128 R8, desc[UR42][R8.64] ;  /* 0x0000002a08087980 */ /* 0x000f62000c101d00 */
[----:B------:R-:W-:Y:S01]  /*f660*/  LOP3.LUT R0, R81, 0x4, R0, 0xe2, !PT ;  /* 0x0000000451007812 */ /* 0x000fe200078ee200 */
[----:B------:R-:W-:Y:S01]  /*f670*/  IMAD.SHL.U32 R81, R6, 0x8, RZ ;  /* 0x0000000806517824 */ /* 0x000fe200078e00ff */
[----:B------:R-:W-:Y:S01]  /*f680*/  SEL R6, RZ, 0xffffffff, P0 ;  /* 0xffffffffff067807 */ /* 0x000fe20000000000 */
[----:B------:R-:W5:Y:S01]  /*f690*/  LD.E.128 R56, desc[UR42][R56.64] ;  /* 0x0000002a38387980 */ /* 0x000f62000c101d00 */
[----:B------:R-:W-:Y:S01]  /*f6a0*/  IMAD R80, R80, UR4, RZ ;  /* 0x0000000450507c24 */ /* 0x000fe2000f8e02ff */
[----:B------:R-:W-:-:S02]  /*f6b0*/  ISETP.GE.AND P0, PT, R88, R20, PT ;  /* 0x000000145800720c */ /* 0x000fc40003f06270 */
[----:B------:R-:W5:Y:S04]  /*f6c0*/  LD.E.128 R60, desc[UR42][R60.64] ;  /* 0x0000002a3c3c7980 */ /* 0x000f68000c101d00 */
[----:B------:R-:W5:Y:S01]  /*f6d0*/  LD.E.128 R76, desc[UR42][R76.64] ;  /* 0x0000002a4c4c7980 */ /* 0x000f62000c101d00 */
[----:B------:R-:W-:Y:S01]  /*f6e0*/  LOP3.LUT R0, R81, 0x8, R0, 0xe2, !PT ;  /* 0x0000000851007812 */ /* 0x000fe200078ee200 */
[----:B------:R-:W-:Y:S01]  /*f6f0*/  @!PT LDS RZ, [RZ] ;  /* 0x00000000fffff984 */ /* 0x000fe20000000800 */
[----:B------:R-:W-:Y:S01]  /*f700*/  @!PT LDS RZ, [RZ] ;  /* 0x00000000fffff984 */ /* 0x000fe20000000800 */
[----:B------:R-:W-:Y:S01]  /*f710*/  @!PT LDS RZ, [RZ] ;  /* 0x00000000fffff984 */ /* 0x000fe20000000800 */
[----:B------:R-:W-:Y:S01]  /*f720*/  @!PT LDS RZ, [RZ] ;  /* 0x00000000fffff984 */ /* 0x000fe20000000800 */
[----:B------:R0:W-:Y:S06]  /*f730*/  MEMBAR.ALL.CTA ;  /* 0x0000000000007992 */ /* 0x0001ec0000008000 */
[----:B0-----:R-:W0:Y:S01]  /*f740*/  FENCE.VIEW.ASYNC.S ;  /* 0x00000000000073c6 */ /* 0x001e220000000000 */
[----:B------:R-:W-:Y:S01]  /*f750*/  IMAD.SHL.U32 R83, R6, 0x10, RZ ;  /* 0x0000001006537824 */ /* 0x000fe200078e00ff */
[----:B------:R-:W-:Y:S01]  /*f760*/  SEL R6, RZ, 0xffffffff, P0 ;  /* 0xffffffffff067807 */ /* 0x000fe20000000000 */
[----:B------:R-:W-:-:S02]  /*f770*/  IMAD R81, R7, UR5, R80 ;  /* 0x0000000507517c24 */ /* 0x000fc4000f8e0250 */
[----:B------:R-:W-:Y:S01]  /*f780*/  IMAD.WIDE.U32 R4, R7, UR4, R4 ;  /* 0x0000000407047c25 */ /* 0x000fe2000f8e0004 */
[----:B------:R-:W-:Y:S01]  /*f790*/  ULDC.64 UR4, c[0x0][0xa80] ;  /* 0x0002a00000047ab9 */ /* 0x000fe20000000a00 */
[----:B------:R-:W-:Y:S02]  /*f7a0*/  LOP3.LUT R0, R83, 0x10, R0, 0xe2, !PT ;  /* 0x0000001053007812 */ /* 0x000fe400078ee200 */
[----:B------:R-:W-:Y:S02]  /*f7b0*/  VIADD R86, R192, 0x180 ;  /* 0x00000180c0567836 */ /* 0x000fe40000000000 */
[----:B------:R-:W-:Y:S01]  /*f7c0*/  IMAD.IADD R7, R5, 0x1, R81 ;  /* 0x0000000105077824 */ /* 0x000fe200078e0251 */
[----:B------:R-:W-:Y:S01]  /*f7d0*/  LEA R81, P1, R4, UR4, 0x1 ;  /* 0x0000000404517c11 */ /* 0x000fe2000f8208ff */
[----:B------:R-:W-:Y:S01]  /*f7e0*/  IMAD.SHL.U32 R83, R6, 0x20, RZ ;  /* 0x0000002006537824 */ /* 0x000fe200078e00ff */
[----:B------:R-:W-:Y:S01]  /*f7f0*/  ISETP.GE.AND P0, PT, R86, R20, PT ;  /* 0x000000145600720c */ /* 0x000fe20003f06270 */
[----:B------:R-:W-:Y:S01]  /*f800*/  VIADD R84, R192, 0x1c0 ;  /* 0x000001c0c0547836 */ /* 0x000fe20000000000 */
[----:B------:R-:W-:-:S02]  /*f810*/  LEA.HI.X R82, R4, UR5, R7, 0x1, P1 ;  /* 0x0000000504527c11 */ /* 0x000fc400088f0c07 */
[----:B------:R-:W-:Y:S01]  /*f820*/  LOP3.LUT R80, R83, 0x20, R0, 0xe2, !PT ;  /* 0x0000002053507812 */ /* 0x000fe200078ee200 */
[----:B------:R-:W-:Y:S01]  /*f830*/  VIADD R0, R2, 0x28c20 ;  /* 0x00028c2002007836 */ /* 0x000fe20000000000 */
[----:B------:R-:W-:Y:S02]  /*f840*/  ISETP.GE.AND P1, PT, R21, R3, PT ;  /* 0x000000031500720c */ /* 0x000fe40003f26270 */
[----:B------:R-:W-:Y:S02]  /*f850*/  SEL R5, RZ, 0x40, P0 ;  /* 0x00000040ff057807 */ /* 0x000fe40000000000 */
[----:B------:R-:W-:Y:S02]  /*f860*/  ISETP.GE.AND P0, PT, R84, R20, PT ;  /* 0x000000145400720c */ /* 0x000fe40003f06270 */
[----:B------:R-:W-:Y:S02]  /*f870*/  LOP3.LUT R80, R80, R5, RZ, 0xfc, !PT ;  /* 0x0000000550507212 */ /* 0x000fe400078efcff */
[----:B------:R-:W-:-:S02]  /*f880*/  PRMT R0, RZ, 0x654, R0 ;  /* 0x00000654ff007816 */ /* 0x000fc40000000000 */
[----:B------:R-:W-:Y:S01]  /*f890*/  SEL R5, RZ, 0x80, P0 ;  /* 0x00000080ff057807 */ /* 0x000fe20000000000 */
[C---:B------:R-:W-:Y:S01]  /*f8a0*/  VIADD R85, R192.reuse, 0x1c0 ;  /* 0x000001c0c0557836 */ /* 0x040fe20000000000 */
[----:B0-----:R0:W-:Y:S01]  /*f8b0*/  SYNCS.ARRIVE.TRANS64.RED.A1T0 RZ, [R0+URZ], RZ ;  /* 0x000000ff00ff79a7 */ /* 0x0011e2000810043f */
[C---:B------:R-:W-:Y:S02]  /*f8c0*/  VIADD R87, R192.reuse, 0x180 ;  /* 0x00000180c0577836 */ /* 0x040fe40000000000 */
[C---:B------:R-:W-:Y:S02]  /*f8d0*/  VIADD R89, R192.reuse, 0x140 ;  /* 0x00000140c0597836 */ /* 0x040fe40000000000 */
[C---:B------:R-:W-:Y:S02]  /*f8e0*/  VIADD R90, R192.reuse, 0x100 ;  /* 0x00000100c05a7836 */ /* 0x040fe40000000000 */
[----:B------:R-:W-:Y:S01]  /*f8f0*/  VIADD R91, R192, 0xc0 ;  /* 0x000000c0c05b7836 */ /* 0x000fe20000000000 */
[----:B0-----:R-:W-:Y:S01]  /*f900*/  LOP3.LUT R0, R80, R5, RZ, 0xfc, !PT ;  /* 0x0000000550007212 */ /* 0x001fe200078efcff */
[----:B------:R-:W-:-:S02]  /*f910*/  VIADD R92, R192, 0x80 ;  /* 0x00000080c05c7836 */ /* 0x000fc40000000000 */
[----:B------:R-:W-:Y:S01]  /*f920*/  VIADD R93, R192, 0x40 ;  /* 0x00000040c05d7836 */ /* 0x000fe20000000000 */
[----:B------:R0:W1:Y:S01]  /*f930*/  SHFL.IDX PT, R4, R81, RZ, 0x181f ;  /* 0x00181fff51047589 */ /* 0x00006200000e0000 */
[----:B------:R-:W-:Y:S03]  /*f940*/  BSSY B1, `(.L_x_717) ;  /* 0x0000029000017945 */ /* 0x000fe60003800000 */
[----:B------:R0:W2:Y:S01]  /*f950*/  SHFL.IDX PT, R5, R82, RZ, 0x181f ;  /* 0x00181fff52057589 */ /* 0x0000a200000e0000 */
[----:B------:R-:W-:Y:S02]  /*f960*/  SHF.R.S32.HI R85, RZ, 0x1f, R85 ;  /* 0x0000001fff557819 */ /* 0x000fe40000011455 */
[----:B------:R-:W-:Y:S02]  /*f970*/  SHF.R.S32.HI R87, RZ, 0x1f, R87 ;  /* 0x0000001fff577819 */ /* 0x000fe40000011457 */
[----:B------:R-:W-:-:S02]  /*f980*/  SHF.R.S32.HI R89, RZ, 0x1f, R89 ;  /* 0x0000001fff597819 */ /* 0x000fc40000011459 */
[----:B------:R-:W-:Y:S02]  /*f990*/  SHF.R.S32.HI R90, RZ, 0x1f, R90 ;  /* 0x0000001fff5a7819 */ /* 0x000fe4000001145a */
[----:B------:R-:W-:Y:S02]  /*f9a0*/  SHF.R.S32.HI R91, RZ, 0x1f, R91 ;  /* 0x0000001fff5b7819 */ /* 0x000fe4000001145b */
[----:B------:R-:W-:Y:S02]  /*f9b0*/  SHF.R.S32.HI R92, RZ, 0x1f, R92 ;  /* 0x0000001fff5c7819 */ /* 0x000fe4000001145c */
[----:B------:R-:W-:Y:S01]  /*f9c0*/  SHF.R.S32.HI R93, RZ, 0x1f, R93 ;  /* 0x0000001fff5d7819 */ /* 0x000fe2000001145d */
[----:B0-----:R-:W-:Y:S06]  /*f9d0*/  @P1 BRA `(.L_x_718) ;  /* 0x00000000007c1947 */ /* 0x001fec0003800000 */
[-C--:B------:R-:W-:Y:S02]  /*f9e0*/  ISETP.GE.AND P0, PT, R192, R20.reuse, PT ;  /* 0x00000014c000720c */ /* 0x080fe40003f06270 */
[-C--:B------:R-:W-:Y:S02]  /*f9f0*/  ISETP.GE.AND P1, PT, R158, R20.reuse, PT ;  /* 0x000000149e00720c */ /* 0x080fe40003f26270 */
[-C--:B------:R-:W-:Y:S02]  /*fa00*/  ISETP.GE.AND P5, PT, R157, R20.reuse, PT ;  /* 0x000000149d00720c */ /* 0x080fe40003fa6270 */
[-C--:B------:R-:W-:Y:S02]  /*fa10*/  ISETP.GE.AND P3, PT, R156, R20.reuse, PT ;  /* 0x000000149c00720c */ /* 0x080fe40003f66270 */
[----:B------:R-:W-:-:S05]  /*fa20*/  ISETP.GE.AND P2, PT, R152, R20, PT ;  /* 0x000000149800720c */ /* 0x000fca0003f46270 */
[----:B-12---:R-:W-:-:S05]  /*fa30*/  @!P0 IMAD.WIDE R6, R192, 0x2, R4 ;  /* 0x00000002c0068825 */ /* 0x006fca00078e0204 */
[----:B-----5:R0:W-:Y:S02]  /*fa40*/  @!P0 ST.E.128 desc[UR42][R6.64], R8 ;  /* 0x0000000806008985 */ /* 0x0201e4000c101d2a */
[-C--:B0-----:R-:W-:Y:S02]  /*fa50*/  @!P1 LEA R6, P0, R158, R4.reuse, 0x1 ;  /* 0x000000049e069211 */ /* 0x081fe400078008ff */
[----:B------:R-:W-:Y:S02]  /*fa60*/  @!P3 LEA R8, P6, R156, R4, 0x1 ;  /* 0x000000049c08b211 */ /* 0x000fe400078c08ff */
[-C--:B------:R-:W-:Y:S02]  /*fa70*/  @!P1 LEA.HI.X R7, R158, R5.reuse, R93, 0x1, P0 ;  /* 0x000000059e079211 */ /* 0x080fe400000f0c5d */
[----:B------:R-:W-:Y:S02]  /*fa80*/  LOP3.LUT P0, RZ, R80, 0x40, RZ, 0xc0, !PT ;  /* 0x0000004050ff7812 */ /* 0x000fe4000780c0ff */
[----:B------:R-:W-:Y:S01]  /*fa90*/  @!P3 LEA.HI.X R9, R156, R5, R91, 0x1, P6 ;  /* 0x000000059c09b211 */ /* 0x000fe200030f0c5b */
[----:B------:R0:W-:Y:S01]  /*faa0*/  @!P1 ST.E.128 desc[UR42][R6.64], R24 ;  /* 0x0000001806009985 */ /* 0x0001e2000c101d2a */
[----:B------:R-:W-:-:S13]  /*fab0*/  ISETP.GE.AND P1, PT, R88, R20, PT ;  /* 0x000000145800720c */ /* 0x000fda0003f26270 */
[CC--:B------:R-:W-:Y:S02]  /*fac0*/  @!P1 LEA R10, P6, R88.reuse, R4.reuse, 0x1 ;  /* 0x00000004580a9211 */ /* 0x0c0fe400078c08ff */
[C---:B0-----:R-:W-:Y:S02]  /*fad0*/  @!P5 LEA R6, P4, R157.reuse, R4, 0x1 ;  /* 0x000000049d06d211 */ /* 0x041fe400078808ff */
[-C--:B------:R-:W-:Y:S02]  /*fae0*/  @!P1 LEA.HI.X R11, R88, R5.reuse, R89, 0x1, P6 ;  /* 0x00000005580b9211 */ /* 0x080fe400030f0c59 */
[----:B------:R-:W-:Y:S02]  /*faf0*/  @!P5 LEA.HI.X R7, R157, R5, R92, 0x1, P4 ;  /* 0x000000059d07d211 */ /* 0x000fe400020f0c5c */
[----:B------:R-:W-:-:S03]  /*fb00*/  LOP3.LUT P4, RZ, R0, 0x80, RZ, 0xc0, !PT ;  /* 0x0000008000ff7812 */ /* 0x000fc6000788c0ff */
[----:B------:R0:W-:Y:S04]  /*fb10*/  @!P5 ST.E.128 desc[UR42][R6.64], R32 ;  /* 0x000000200600d985 */ /* 0x0001e8000c101d2a */
[----:B------:R1:W-:Y:S01]  /*fb20*/  @!P3 ST.E.128 desc[UR42][R8.64], R40 ;  /* 0x000000280800b985 */ /* 0x0003e2000c101d2a */
[-C--:B0-----:R-:W-:Y:S02]  /*fb30*/  @!P2 LEA R6, P5, R152, R4.reuse, 0x1 ;  /* 0x000000049806a211 */ /* 0x081fe400078a08ff */
[-C--:B-1----:R-:W-:Y:S02]  /*fb40*/  @P0 LEA R8, P3, R86, R4.reuse, 0x1 ;  /* 0x0000000456080211 */ /* 0x082fe400078608ff */
[----:B------:R-:W-:Y:S02]  /*fb50*/  @!P2 LEA.HI.X R7, R152, R5, R90, 0x1, P5 ;  /* 0x000000059807a211 */ /* 0x000fe400028f0c5a */
[----:B------:R-:W-:-:S02]  /*fb60*/  @P4 LEA R4, P5, R84, R4, 0x1 ;  /* 0x0000000454044211 */ /* 0x000fc400078a08ff */
[-C--:B------:R-:W-:Y:S01]  /*fb70*/  @P0 LEA.HI.X R9, R86, R5.reuse, R87, 0x1, P3 ;  /* 0x0000000556090211 */ /* 0x080fe200018f0c57 */
[----:B------:R0:W-:Y:S01]  /*fb80*/  @!P2 ST.E.128 desc[UR42][R6.64], R48 ;  /* 0x000000300600a985 */ /* 0x0001e2000c101d2a */
[----:B------:R-:W-:-:S03]  /*fb90*/  @P4 LEA.HI.X R5, R84, R5, R85, 0x1, P5 ;  /* 0x0000000554054211 */ /* 0x000fc600028f0c55 */
[----:B------:R0:W-:Y:S04]  /*fba0*/  @!P1 ST.E.128 desc[UR42][R10.64], R56 ;  /* 0x000000380a009985 */ /* 0x0001e8000c101d2a */
[----:B------:R0:W-:Y:S04]  /*fbb0*/  @P0 ST.E.128 desc[UR42][R8.64], R64 ;  /* 0x0000004008000985 */ /* 0x0001e8000c101d2a */
[----:B------:R0:W-:Y:S02]  /*fbc0*/  @P4 ST.E.128 desc[UR42][R4.64], R72 ;  /* 0x0000004804004985 */ /* 0x0001e4000c101d2a */
.L_x_718:
[----:B------:R-:W-:Y:S05]  /*fbd0*/  BSYNC B1 ;  /* 0x0000000000017941 */ /* 0x000fea0003800000 */
.L_x_717:
[----:B0-----:R-:W-:Y:S01]  /*fbe0*/  VIADD R6, R21, 0x20 ;  /* 0x0000002015067836 */ /* 0x001fe20000000000 */
[----:B--2---:R0:W2:Y:S04]  /*fbf0*/  SHFL.IDX PT, R5, R82, 0x1, 0x181f ;  /* 0x00381f0052057f89 */ /* 0x0040a800000e0000 */
[----:B------:R-:W-:Y:S01]  /*fc00*/  ISETP.GE.AND P0, PT, R6, R3, PT ;  /* 0x000000030600720c */ /* 0x000fe20003f06270 */
[----:B-1----:R0:W1:-:S12]  /*fc10*/  SHFL.IDX PT, R4, R81, 0x1, 0x181f ;  /* 0x00381f0051047f89 */ /* 0x00205800000e0000 */
[----:B0-----:R-:W-:Y:S05]  /*fc20*/  @P0 BRA `(.L_x_719) ;  /* 0x0000002c00b40947 */ /* 0x001fea0003800000 */
[-C--:B------:R-:W-:Y:S02]  /*fc30*/  ISETP.GE.AND P6, PT, R192, R20.reuse, PT ;  /* 0x00000014c000720c */ /* 0x080fe40003fc6270 */
[-C--:B------:R-:W-:Y:S02]  /*fc40*/  ISETP.GE.AND P5, PT, R158, R20.reuse, PT ;  /* 0x000000149e00720c */ /* 0x080fe40003fa6270 */
[-C--:B------:R-:W-:Y:S02]  /*fc50*/  ISETP.GE.AND P3, PT, R157, R20.reuse, PT ;  /* 0x000000149d00720c */ /* 0x080fe40003f66270 */
[-C--:B------:R-:W-:Y:S02]  /*fc60*/  ISETP.GE.AND P2, PT, R156, R20.reuse, PT ;  /* 0x000000149c00720c */ /* 0x080fe40003f46270 */
[-C--:B------:R-:W-:Y:S02]  /*fc70*/  ISETP.GE.AND P1, PT, R152, R20.reuse, PT ;  /* 0x000000149800720c */ /* 0x080fe40003f26270 */
[----:B------:R-:W-:-:S03]  /*fc80*/  ISETP.GE.AND P0, PT, R88, R20, PT ;  /* 0x000000145800720c */ /* 0x000fc60003f06270 */
[----:B-12---:R-:W-:Y:S02]  /*fc90*/  @!P6 IMAD.WIDE R6, R192, 0x2, R4 ;  /* 0x00000002c006e825 */ /* 0x006fe400078e0204 */
[----:B-----5:R-:W-:-:S03]  /*fca0*/  @!P5 LEA R8, P4, R158, R4, 0x1 ;  /* 0x000000049e08d211 */ /* 0x020fc600078808ff */
[----:B------:R0:W-:Y:S01]  /*fcb0*/  @!P6 ST.E.128 desc[UR42][R6.64], R12 ;  /* 0x0000000c0600e985 */ /* 0x0001e2000c101d2a */
[----:B------:R-:W-:Y:S02]  /*fcc0*/  @!P5 LEA.HI.X R9, R158, R5, R93, 0x1, P4 ;  /* 0x000000059e09d211 */ /* 0x000fe400020f0c5d */
[----:B------:R-:W-:-:S03]  /*fcd0*/  LOP3.LUT P4, RZ, R80, 0x40, RZ, 0xc0, !PT ;  /* 0x0000004050ff7812 */ /* 0x000fc6000788c0ff */
[----:B------:R1:W-:Y:S01]  /*fce0*/  @!P5 ST.E.128 desc[UR42][R8.64], R28 ;  /* 0x0000001c0800d985 */ /* 0x0003e2000c101d2a */
[----:B0-----:R-:W-:-:S04]  /*fcf0*/  @!P3 LEA R6, P6, R157, R4, 0x1 ;  /* 0x000000049d06b211 */ /* 0x001fc800078c08ff */
[----:B------:R-:W-:Y:S02]  /*fd00*/  @!P3 LEA.HI.X R7, R157, R5, R92, 0x1, P6 ;  /* 0x000000059d07b211 */ /* 0x000fe400030f0c5c */
[----:B-1----:R-:W-:-:S03]  /*fd10*/  @!P2 LEA R8, P5, R156, R4, 0x1 ;  /* 0x000000049c08a211 */ /* 0x002fc600078a08ff */
[----:B------:R0:W-:Y:S01]  /*fd20*/  @!P3 ST.E.128 desc[UR42][R6.64], R36 ;  /* 0x000000240600b985 */ /* 0x0001e2000c101d2a */
[-C--:B------:R-:W-:Y:S02]  /*fd30*/  @!P0 LEA R10, P3, R88, R4.reuse, 0x1 ;  /* 0x00000004580a8211 */ /* 0x080fe400078608ff */
[-C--:B------:R-:W-:Y:S02]  /*fd40*/  @!P2 LEA.HI.X R9, R156, R5.reuse, R91, 0x1, P5 ;  /* 0x000000059c09a211 */ /* 0x080fe400028f0c5b */
[-C--:B------:R-:W-:Y:S02]  /*fd50*/  @P4 LEA R12, P5, R86, R4.reuse, 0x1 ;  /* 0x00000004560c4211 */ /* 0x080fe400078a08ff */
[-C--:B------:R-:W-:Y:S01]  /*fd60*/  @!P0 LEA.HI.X R11, R88, R5.reuse, R89, 0x1, P3 ;  /* 0x00000005580b8211 */ /* 0x080fe200018f0c59 */
[----:B------:R3:W-:Y:S01]  /*fd70*/  @!P2 ST.E.128 desc[UR42][R8.64], R44 ;  /* 0x0000002c0800a985 */ /* 0x0007e2000c101d2a */
[----:B------:R-:W-:Y:S02]  /*fd80*/  @P4 LEA.HI.X R13, R86, R5, R87, 0x1, P5 ;  /* 0x00000005560d4211 */ /* 0x000fe400028f0c57 */
[----:B0-----:R-:W-:-:S04]  /*fd90*/  @!P1 LEA R6, P6, R152, R4, 0x1 ;  /* 0x0000000498069211 */ /* 0x001fc800078c08ff */
[----:B------:R-:W-:-:S05]  /*fda0*/  @!P1 LEA.HI.X R7, R152, R5, R90, 0x1, P6 ;  /* 0x0000000598079211 */ /* 0x000fca00030f0c5a */
[----:B------:R3:W-:Y:S04]  /*fdb0*/  @!P1 ST.E.128 desc[UR42][R6.64], R52 ;  /* 0x0000003406009985 */ /* 0x0007e8000c101d2a */
[----:B------:R3:W-:Y:S01]  /*fdc0*/  @!P0 ST.E.128 desc[UR42][R10.64], R60 ;  /* 0x0000003c0a008985 */ /* 0x0007e2000c101d2a */
[----:B------:R-:W-:-:S03]  /*fdd0*/  LOP3.LUT P0, RZ, R0, 0x80, RZ, 0xc0, !PT ;  /* 0x0000008000ff7812 */ /* 0x000fc6000780c0ff */
[----:B------:R3:W-:Y:S10]  /*fde0*/  @P4 ST.E.128 desc[UR42][R12.64], R68 ;  /* 0x000000440c004985 */ /* 0x0007f4000c101d2a */
[----:B------:R-:W-:Y:S05]  /*fdf0*/  @!P0 BRA `(.L_x_719) ;  /* 0x0000002c00408947 */ /* 0x000fea0003800000 */
[----:B------:R-:W-:-:S04]  /*fe00*/  LEA R4, P0, R84, R4, 0x1 ;  /* 0x0000000454047211 */ /* 0x000fc800078008ff */
[----:B------:R-:W-:-:S05]  /*fe10*/  LEA.HI.X R5, R84, R5, R85, 0x1, P0 ;  /* 0x0000000554057211 */ /* 0x000fca00000f0c55 */
[----:B------:R0:W-:Y:S01]  /*fe20*/  ST.E.128 desc[UR42][R4.64], R76 ;  /* 0x0000004c04007985 */ /* 0x0001e2000c101d2a */
[----:B------:R-:W-:Y:S05]  /*fe30*/  BRA `(.L_x_719) ;  /* 0x0000002c00307947 */ /* 0x000fea0003800000 */
.L_x_716:
[----:B0-2---:R-:W2:Y:S01]  /*fe40*/  LDL.LU R8, [R1+0x38] ;  /* 0x0000380001087983 */ /* 0x005ea20000300800 */
[----:B------:R-:W-:Y:S01]  /*fe50*/  ULDC.64 UR4, c[0x0][0xb08] ;  /* 0x0002c20000047ab9 */ /* 0x000fe20000000a00 */
[----:B------:R-:W0:Y:S02]  /*fe60*/  LDC R9, c[0x0][0xbe8] ;  /* 0x0002fa00ff097b82 */ /* 0x000e240000000800 */
[----:B------:R-:W3:Y:S04]  /*fe70*/  LDL R7, [R1+0x50] ;  /* 0x0000500001077983 */ /* 0x000ee80000100800 */
[----:B------:R-:W3:Y:S01]  /*fe80*/  LDL.LU R10, [R1+0x24] ;  /* 0x00002400010a7983 */ /* 0x000ee20000300800 */
[----:B------:R-:W-:Y:S01]  /*fe90*/  IMAD R6, R5, UR4, RZ ;  /* 0x0000000405067c24 */ /* 0x000fe2000f8e02ff */
[----:B------:R-:W-:Y:S01]  /*fea0*/  BSSY B1, `(.L_x_720) ;  /* 0x0000110000017945 */ /* 0x000fe20003800000 */
[----:B------:R-:W-:-:S02]  /*feb0*/  VIADD R21, R197, 0xf8 ;  /* 0x000000f8c5157836 */ /* 0x000fc40000000000 */
[C---:B------:R-:W-:Y:S02]  /*fec0*/  IMAD R6, R4.reuse, UR5, R6 ;  /* 0x0000000504067c24 */ /* 0x040fe4000f8e0206 */
[----:B------:R-:W-:Y:S01]  /*fed0*/  IMAD.WIDE.U32 R4, R4, UR4, RZ ;  /* 0x0000000404047c25 */ /* 0x000fe2000f8e00ff */
[----:B------:R-:W-:Y:S01]  /*fee0*/  ULDC.64 UR4, c[0x0][0xb38] ;  /* 0x0002ce0000047ab9 */ /* 0x000fe20000000a00 */
[----:B------:R-:W-:Y:S02]  /*fef0*/  SHF.R.S32.HI R21, RZ, 0x1f, R21 ;  /* 0x0000001fff157819 */ /* 0x000fe40000011415 */
[----:B------:R-:W-:Y:S01]  /*ff00*/  IMAD.IADD R5, R5, 0x1, R6 ;  /* 0x0000000105057824 */ /* 0x000fe200078e0206 */
[----:B------:R-:W-:Y:S01]  /*ff10*/  SHF.R.S32.HI R6, RZ, 0x1f, R0 ;  /* 0x0000001fff067819 */ /* 0x000fe20000011400 */
[----:B------:R-:W-:Y:S02]  /*ff20*/  VIADD R156, R197, 0xf0 ;  /* 0x000000f0c59c7836 */ /* 0x000fe40000000000 */
[----:B------:R-:W-:Y:S01]  /*ff30*/  IMAD.WIDE.U32 R4, R184, UR4, R4 ;  /* 0x00000004b8047c25 */ /* 0x000fe2000f8e0004 */
[----:B0-----:R-:W-:-:S03]  /*ff40*/  ISETP.NE.AND P0, PT, R9, 0x1, PT ;  /* 0x000000010900780c */ /* 0x001fc60003f05270 */
[----:B------:R-:W-:Y:S01]  /*ff50*/  IMAD R5, R184, UR5, R5 ;  /* 0x00000005b8057c24 */ /* 0x000fe2000f8e0205 */
[----:B------:R-:W-:Y:S01]  /*ff60*/  ULDC.64 UR4, c[0x0][0xb40] ;  /* 0x0002d00000047ab9 */ /* 0x000fe20000000a00 */
[----:B------:R-:W-:Y:S01]  /*ff70*/  IMAD R3, R3, R9, RZ ;  /* 0x0000000903037224 */ /* 0x000fe200078e02ff */
[----:B------:R-:W-:Y:S01]  /*ff80*/  SHF.R.S32.HI R156, RZ, 0x1f, R156 ;  /* 0x0000001fff9c7819 */ /* 0x000fe2000001149c */
[----:B------:R-:W-:Y:S02]  /*ff90*/  IMAD R6, R6, UR4, RZ ;  /* 0x0000000406067c24 */ /* 0x000fe4000f8e02ff */
[----:B------:R-:W-:-:S04]  /*ffa0*/  IMAD.WIDE.U32 R4, R0, UR4, R4 ;  /* 0x0000000400047c25 */ /* 0x000fc8000f8e0004 */
[----:B------:R-:W-:Y:S01]  /*ffb0*/  IMAD R6, R0, UR5, R6 ;  /* 0x0000000500067c24 */ /* 0x000fe2000f8e0206 */
[----:B------:R-:W-:Y:S01]  /*ffc0*/  ULDC.64 UR4, c[0x0][0xb48] ;  /* 0x0002d20000047ab9 */ /* 0x000fe20000000a00 */
[----:B------:R-:W0:Y:S01]  /*ffd0*/  @P0 LDC R0, c[0x0][0xbf0] ;  /* 0x0002fc00ff000b82 */ /* 0x000e220000000800 */
[----:B------:R-:W-:Y:S02]  /*ffe0*/  VIADD R158, R197, 0xe8 ;  /* 0x000000e8c59e7836 */ /* 0x000fe40000000000 */
[----:B------:R-:W-:Y:S02]  /*fff0*/  IMAD.IADD R5, R5, 0x1, R6 ;  /* 0x0000000105057824 */ /* 0x000fe400078e0206 */
[C---:B------:R-:W-:Y:S01]  /*10000*/  VIADD R160, R197.reuse, 0xe0 ;  /* 0x000000e0c5a07836 */ /* 0x040fe20000000000 */
[----:B------:R-:W-:Y:S01]  /*10010*/  SHF.R.S32.HI R158, RZ, 0x1f, R158 ;  /* 0x0000001fff9e7819 */ /* 0x000fe2000001149e */
[C---:B------:R-:W-:Y:S02]  /*10020*/  VIADD R162, R197.reuse, 0xd8 ;  /* 0x000000d8c5a27836 */ /* 0x040fe40000000000 */
        /* <DEDUP_REMOVED lines=30> */
[----:B------:R-:W-:-:S02]  /*10210*/  VIADD R157, R197, 0xe8 ;  /* 0x000000e8c59d7836 */ /* 0x000fc40000000000 */
[C---:B------:R-:W-:Y:S02]  /*10220*/  VIADD R159, R197.reuse, 0xe0 ;  /* 0x000000e0c59f7836 */ /* 0x040fe40000000000 */
[C---:B------:R-:W-:Y:S02]  /*10230*/  VIADD R161, R197.reuse, 0xd8 ;  /* 0x000000d8c5a17836 */ /* 0x040fe40000000000 */
[C---:B------:R-:W-:Y:S02]  /*10240*/  VIADD R163, R197.reuse, 0xd0 ;  /* 0x000000d0c5a37836 */ /* 0x040fe40000000000 */
[C---:B------:R-:W-:Y:S02]  /*10250*/  VIADD R165, R197.reuse, 0xc8 ;  /* 0x000000c8c5a57836 */ /* 0x040fe40000000000 */
[C---:B------:R-:W-:Y:S02]  /*10260*/  VIADD R167, R197.reuse, 0xc0 ;  /* 0x000000c0c5a77836 */ /* 0x040fe40000000000 */
        /* <DEDUP_REMOVED lines=10> */
[----:B------:R-:W-:Y:S02]  /*10310*/  VIADD R222, R197, 0x68 ;  /* 0x00000068c5de7836 */ /* 0x000fe40000000000 */
[----:B--2---:R-:W-:-:S04]  /*10320*/  IMAD.WIDE.U32 R4, R8, UR4, R4 ;  /* 0x0000000408047c25 */ /* 0x004fc8000f8e0004 */
[----:B------:R-:W-:Y:S01]  /*10330*/  IMAD R5, R8, UR5, R5 ;  /* 0x0000000508057c24 */ /* 0x000fe2000f8e0205 */
[----:B------:R-:W-:Y:S01]  /*10340*/  ULDC.64 UR4, c[0x0][0xb30] ;  /* 0x0002cc0000047ab9 */ /* 0x000fe20000000a00 */
[----:B------:R-:W1:Y:S01]  /*10350*/  @P0 LDC R8, c[0x0][0xbec] ;  /* 0x0002fb00ff080b82 */ /* 0x000e620000000800 */
[----:B---3--:R-:W-:-:S04]  /*10360*/  IMAD R7, R10, 0x40, R7 ;  /* 0x000000400a077824 */ /* 0x008fc800078e0207 */
[----:B------:R-:W-:Y:S02]  /*10370*/  IMAD.MOV.U32 R6, RZ, RZ, R7 ;  /* 0x000000ffff067224 */ /* 0x000fe400078e0007 */
[----:B-1----:R-:W-:-:S05]  /*10380*/  @P0 IMAD.HI.U32 R8, R7, R8, RZ ;  /* 0x0000000807080227 */ /* 0x002fca00078e00ff */
[----:B0-----:R-:W-:-:S05]  /*10390*/  @P0 SHF.R.U32.HI R6, RZ, R0, R8 ;  /* 0x00000000ff060219 */ /* 0x001fca0000011608 */
[----:B------:R-:W-:Y:S02]  /*103a0*/  IMAD.MOV R0, RZ, RZ, -R6 ;  /* 0x000000ffff007224 */ /* 0x000fe400078e0a06 */
[----:B------:R-:W-:-:S04]  /*103b0*/  IMAD.WIDE.U32 R4, R6, UR4, R4 ;  /* 0x0000000406047c25 */ /* 0x000fc8000f8e0004 */
[----:B------:R-:W-:Y:S01]  /*103c0*/  IMAD R0, R9, R0, R7 ;  /* 0x0000000009007224 */ /* 0x000fe200078e0207 */
[----:B------:R-:W-:Y:S01]  /*103d0*/  SHF.R.S32.HI R7, RZ, 0x1f, R6 ;  /* 0x0000001fff077819 */ /* 0x000fe20000011406 */
[----:B------:R-:W-:-:S04]  /*103e0*/  IMAD R9, R10, 0x40, R195 ;  /* 0x000000400a097824 */ /* 0x000fc800078e02c3 */
        /* <DEDUP_REMOVED lines=10> */
[----:B------:R-:W-:-:S04]  /*10490*/  IMAD.IADD R6, R5, 0x1, R6 ;  /* 0x0000000105067824 */ /* 0x000fc800078e0206 */
[----:B------:R0:W1:Y:S01]  /*104a0*/  SHFL.IDX PT, R13, R0, RZ, 0x1c1f ;  /* 0x001c1fff000d7589 */ /* 0x00006200000e0000 */
[----:B------:R-:W-:Y:S01]  /*104b0*/  LEA.HI.X R8, R4, UR5, R6, 0x2, P0 ;  /* 0x0000000504087c11 */ /* 0x000fe200080f1406 */
[----:B------:R-:W-:Y:S01]  /*104c0*/  VIADD R4, R2, 0x28c20 ;  /* 0x00028c2002047836 */ /* 0x000fe20000000000 */
[----:B------:R-:W-:-:S03]  /*104d0*/  ISETP.GE.AND P0, PT, R9, R3, PT ;  /* 0x000000030900720c */ /* 0x000fc60003f06270 */
[----:B------:R0:W2:Y:S01]  /*104e0*/  SHFL.IDX PT, R12, R8, RZ, 0x1c1f ;  /* 0x001c1fff080c7589 */ /* 0x0000a200000e0000 */
[----:B------:R-:W-:-:S04]  /*104f0*/  PRMT R4, RZ, 0x654, R4 ;  /* 0x00000654ff047816 */ /* 0x000fc80000000004 */
[----:B------:R0:W-:Y:S05]  /*10500*/  SYNCS.ARRIVE.TRANS64.RED.A1T0 RZ, [R4+URZ], RZ ;  /* 0x000000ff04ff79a7 */ /* 0x0001ea000810043f */
[----:B------:R-:W-:Y:S05]  /*10510*/  @P0 BRA `(.L_x_721) ;  /* 0x0000000800a00947 */ /* 0x000fea0003800000 */
[----:B------:R-:W-:Y:S01]  /*10520*/  ULDC UR4, c[0x0][0xac8] ;  /* 0x0002b20000047ab9 */ /* 0x000fe20000000800 */
[----:B------:R-:W-:Y:S01]  /*10530*/  SHF.R.S32.HI R6, RZ, 0x1f, R197 ;  /* 0x0000001fff067819 */ /* 0x000fe200000114c5 */
[C---:B------:R-:W-:Y:S01]  /*10540*/  VIADD R7, R197.reuse, 0x8 ;  /* 0x00000008c5077836 */ /* 0x040fe20000000000 */
[C---:B------:R-:W-:Y:S01]  /*10550*/  ISETP.GE.AND P0, PT, R197.reuse, UR4, PT ;  /* 0x00000004c5007c0c */ /* 0x040fe2000bf06270 */
[C---:B------:R-:W-:Y:S01]  /*10560*/  VIADD R11, R197.reuse, 0x8 ;  /* 0x00000008c50b7836 */ /* 0x040fe20000000000 */
[----:B------:R-:W-:Y:S01]  /*10570*/  ISETP.GE.AND P4, PT, R222, UR4, PT ;  /* 0x00000004de007c0c */ /* 0x000fe2000bf86270 */
[C---:B------:R-:W-:Y:S02]  /*10580*/  VIADD R10, R197.reuse, 0x18 ;  /* 0x00000018c50a7836 */ /* 0x040fe40000000000 */
[----:B------:R-:W-:Y:S01]  /*10590*/  VIADD R14, R197, 0x60 ;  /* 0x00000060c50e7836 */ /* 0x000fe20000000000 */
[----:B------:R-:W-:-:S04]  /*105a0*/  SHF.R.S32.HI R11, RZ, 0x1f, R11 ;  /* 0x0000001fff0b7819 */ /* 0x000fc8000001140b */
[----:B------:R-:W-:-:S03]  /*105b0*/  SHF.R.S32.HI R14, RZ, 0x1f, R14 ;  /* 0x0000001fff0e7819 */ /* 0x000fc6000001140e */
[----:B01----:R-:W-:-:S04]  /*105c0*/  @!P0 LEA R4, P1, R197, R13, 0x2 ;  /* 0x0000000dc5048211 */ /* 0x003fc800078210ff */
[C---:B--2---:R-:W-:Y:S01]  /*105d0*/  @!P0 LEA.HI.X R5, R197.reuse, R12, R6, 0x2, P1 ;  /* 0x0000000cc5058211 */ /* 0x044fe200008f1406 */
[----:B------:R-:W-:-:S04]  /*105e0*/  VIADD R6, R197, 0x10 ;  /* 0x00000010c5067836 */ /* 0x000fc80000000000 */
[----:B------:R0:W-:Y:S01]  /*105f0*/  @!P0 ST.E.64 desc[UR42][R4.64], R24 ;  /* 0x0000001804008985 */ /* 0x0001e2000c101b2a */
[----:B------:R-:W-:-:S13]  /*10600*/  ISETP.GE.AND P0, PT, R7, UR4, PT ;  /* 0x0000000407007c0c */ /* 0x000fda000bf06270 */
[----:B0-----:R-:W-:-:S04]  /*10610*/  @!P0 LEA R4, P1, R7, R13, 0x2 ;  /* 0x0000000d07048211 */ /* 0x001fc800078210ff */
[----:B------:R-:W-:Y:S01]  /*10620*/  @!P0 LEA.HI.X R5, R7, R12, R11, 0x2, P1 ;  /* 0x0000000c07058211 */ /* 0x000fe200008f140b */
[C---:B------:R-:W-:Y:S01]  /*10630*/  VIADD R11, R197.reuse, 0x10 ;  /* 0x00000010c50b7836 */ /* 0x040fe20000000000 */
[----:B------:R-:W-:Y:S01]  /*10640*/  ISETP.GE.AND P1, PT, R10, UR4, PT ;  /* 0x000000040a007c0c */ /* 0x000fe2000bf26270 */
[----:B------:R-:W-:Y:S02]  /*10650*/  VIADD R7, R197, 0x20 ;  /* 0x00000020c5077836 */ /* 0x000fe40000000000 */
[----:B------:R0:W-:Y:S01]  /*10660*/  @!P0 ST.E.64 desc[UR42][R4.64], R28 ;  /* 0x0000001c04008985 */ /* 0x0001e2000c101b2a */
[----:B------:R-:W-:Y:S02]  /*10670*/  ISETP.GE.AND P0, PT, R6, UR4, PT ;  /* 0x0000000406007c0c */ /* 0x000fe4000bf06270 */
[----:B------:R-:W-:-:S11]  /*10680*/  SHF.R.S32.HI R11, RZ, 0x1f, R11 ;  /* 0x0000001fff0b7819 */ /* 0x000fd6000001140b */
[----:B0-----:R-:W-:-:S04]  /*10690*/  @!P0 LEA R4, P2, R6, R13, 0x2 ;  /* 0x0000000d06048211 */ /* 0x001fc800078410ff */
[----:B------:R-:W-:Y:S01]  /*106a0*/  @!P0 LEA.HI.X R5, R6, R12, R11, 0x2, P2 ;  /* 0x0000000c06058211 */ /* 0x000fe200010f140b */
[C---:B------:R-:W-:Y:S02]  /*106b0*/  VIADD R11, R197.reuse, 0x18 ;  /* 0x00000018c50b7836 */ /* 0x040fe40000000000 */
[----:B------:R-:W-:Y:S02]  /*106c0*/  VIADD R6, R197, 0x28 ;  /* 0x00000028c5067836 */ /* 0x000fe40000000000 */
[----:B------:R0:W-:Y:S01]  /*106d0*/  @!P0 ST.E.64 desc[UR42][R4.64], R32 ;  /* 0x0000002004008985 */ /* 0x0001e2000c101b2a */
[----:B------:R-:W-:Y:S02]  /*106e0*/  SHF.R.S32.HI R11, RZ, 0x1f, R11 ;  /* 0x0000001fff0b7819 */ /* 0x000fe4000001140b */
[----:B------:R-:W-:Y:S02]  /*106f0*/  ISETP.GE.AND P0, PT, R7, UR4, PT ;  /* 0x0000000407007c0c */ /* 0x000fe4000bf06270 */
[----:B0-----:R-:W-:-:S04]  /*10700*/  @!P1 LEA R4, P2, R10, R13, 0x2 ;  /* 0x0000000d0a049211 */ /* 0x001fc800078410ff */
[----:B------:R-:W-:Y:S01]  /*10710*/  @!P1 LEA.HI.X R5, R10, R12, R11, 0x2, P2 ;  /* 0x0000000c0a059211 */ /* 0x000fe200010f140b */
[C---:B------:R-:W-:Y:S02]  /*10720*/  VIADD R11, R197.reuse, 0x20 ;  /* 0x00000020c50b7836 */ /* 0x040fe40000000000 */
[----:B------:R-:W-:Y:S02]  /*10730*/  VIADD R10, R197, 0x30 ;  /* 0x00000030c50a7836 */ /* 0x000fe40000000000 */
[----:B------:R0:W-:Y:S01]  /*10740*/  @!P1 ST.E.64 desc[UR42][R4.64], R36 ;  /* 0x0000002404009985 */ /* 0x0001e2000c101b2a */
[----:B------:R-:W-:Y:S02]  /*10750*/  ISETP.GE.AND P1, PT, R6, UR4, PT ;  /* 0x0000000406007c0c */ /* 0x000fe4000bf26270 */
[----:B------:R-:W-:Y:S02]  /*10760*/  SHF.R.S32.HI R11, RZ, 0x1f, R11 ;  /* 0x0000001fff0b7819 */ /* 0x000fe4000001140b */
        /* <DEDUP_REMOVED lines=42> */
[----:B------:R-:W-:-:S02]  /*10a10*/  ISETP.GE.AND P3, PT, R11, UR4, PT ;  /* 0x000000040b007c0c */ /* 0x000fc4000bf66270 */
[----:B0-----:R-:W-:-:S04]  /*10a20*/  @!P0 LEA R4, P2, R7, R13, 0x2 ;  /* 0x0000000d07048211 */ /* 0x001fc800078410ff */
[----:B------:R-:W-:Y:S01]  /*10a30*/  @!P0 LEA.HI.X R5, R7, R12, R10, 0x2, P2 ;  /* 0x0000000c07058211 */ /* 0x000fe200010f140a */
[----:B------:R-:W-:Y:S01]  /*10a40*/  VIADD R7, R197, 0x58 ;  /* 0x00000058c5077836 */ /* 0x000fe20000000000 */
[----:B------:R-:W-:Y:S01]  /*10a50*/  ISETP.GE.AND P2, PT, R183, UR4, PT ;  /* 0x00000004b7007c0c */ /* 0x000fe2000bf46270 */
[----:B------:R-:W-:Y:S02]  /*10a60*/  VIADD R10, R197, 0x68 ;  /* 0x00000068c50a7836 */ /* 0x000fe40000000000 */
[----:B------:R0:W-:Y:S01]  /*10a70*/  @!P0 ST.E.64 desc[UR42][R4.64], R64 ;  /* 0x0000004004008985 */ /* 0x0001e2000c101b2a */
[----:B------:R-:W-:Y:S02]  /*10a80*/  SHF.R.S32.HI R7, RZ, 0x1f, R7 ;  /* 0x0000001fff077819 */ /* 0x000fe40000011407 */
[----:B------:R-:W-:Y:S02]  /*10a90*/  SHF.R.S32.HI R10, RZ, 0x1f, R10 ;  /* 0x0000001fff0a7819 */ /* 0x000fe4000001140a */
[----:B0-----:R-:W-:-:S04]  /*10aa0*/  @!P1 LEA R4, P0, R6, R13, 0x2 ;  /* 0x0000000d06049211 */ /* 0x001fc800078010ff */
[-C--:B------:R-:W-:Y:S02]  /*10ab0*/  @!P1 LEA.HI.X R5, R6, R12.reuse, R7, 0x2, P0 ;  /* 0x0000000c06059211 */ /* 0x080fe400000f1407 */
[----:B------:R-:W-:Y:S02]  /*10ac0*/  ISETP.GE.AND P0, PT, R218, UR4, PT ;  /* 0x00000004da007c0c */ /* 0x000fe4000bf06270 */
[-C--:B------:R-:W-:Y:S01]  /*10ad0*/  @!P4 LEA R6, P6, R222, R13.reuse, 0x2 ;  /* 0x0000000dde06c211 */ /* 0x080fe200078c10ff */
[----:B------:R0:W-:Y:S01]  /*10ae0*/  @!P1 ST.E.64 desc[UR42][R4.64], R68 ;  /* 0x0000004404009985 */ /* 0x0001e2000c101b2a */
[----:B------:R-:W-:Y:S02]  /*10af0*/  ISETP.GE.AND P1, PT, R196, UR4, PT ;  /* 0x00000004c4007c0c */ /* 0x000fe4000bf26270 */
[----:B------:R-:W-:Y:S02]  /*10b00*/  @!P4 LEA.HI.X R7, R222, R12, R10, 0x2, P6 ;  /* 0x0000000cde07c211 */ /* 0x000fe400030f140a */
[----:B------:R-:W-:-:S02]  /*10b10*/  @!P2 LEA R10, P6, R183, R13, 0x2 ;  /* 0x0000000db70aa211 */ /* 0x000fc400078c10ff */
[----:B0-----:R-:W-:-:S04]  /*10b20*/  @!P3 LEA R4, P5, R11, R13, 0x2 ;  /* 0x0000000d0b04b211 */ /* 0x001fc800078a10ff */
[-C--:B------:R-:W-:Y:S02]  /*10b30*/  @!P3 LEA.HI.X R5, R11, R12.reuse, R14, 0x2, P5 ;  /* 0x0000000c0b05b211 */ /* 0x080fe400028f140e */
[----:B------:R-:W-:-:S03]  /*10b40*/  @!P2 LEA.HI.X R11, R183, R12, R184, 0x2, P6 ;  /* 0x0000000cb70ba211 */ /* 0x000fc600030f14b8 */
[----:B------:R0:W-:Y:S01]  /*10b50*/  @!P3 ST.E.64 desc[UR42][R4.64], R72 ;  /* 0x000000480400b985 */ /* 0x0001e2000c101b2a */
[----:B------:R-:W-:-:S03]  /*10b60*/  ISETP.GE.AND P3, PT, R181, UR4, PT ;  /* 0x00000004b5007c0c */ /* 0x000fc6000bf66270 */
[----:B------:R1:W-:Y:S01]  /*10b70*/  @!P4 ST.E.64 desc[UR42][R6.64], R76 ;  /* 0x0000004c0600c985 */ /* 0x0003e2000c101b2a */
[-C--:B0-----:R-:W-:Y:S02]  /*10b80*/  @!P0 LEA R4, P4, R218, R13.reuse, 0x2 ;  /* 0x0000000dda048211 */ /* 0x081fe400078810ff */
[----:B-1----:R-:W-:Y:S02]  /*10b90*/  @!P1 LEA R6, P5, R196, R13, 0x2 ;  /* 0x0000000dc4069211 */ /* 0x002fe400078a10ff */
        /* <DEDUP_REMOVED lines=9> */
[-C--:B0-----:R-:W-:Y:S02]  /*10c30*/  @!P3 LEA R4, P6, R181, R13.reuse, 0x2 ;  /* 0x0000000db504b211 */ /* 0x081fe400078c10ff */
[-C--:B-1----:R-:W-:Y:S02]  /*10c40*/  @!P4 LEA R6, P2, R179, R13.reuse, 0x2 ;  /* 0x0000000db306c211 */ /* 0x082fe400078410ff */
[-C--:B------:R-:W-:Y:S02]  /*10c50*/  @!P3 LEA.HI.X R5, R181, R12.reuse, R182, 0x2, P6 ;  /* 0x0000000cb505b211 */ /* 0x080fe400030f14b6 */
[----:B--2---:R-:W-:Y:S02]  /*10c60*/  @!P5 LEA R10, P6, R177, R13, 0x2 ;  /* 0x0000000db10ad211 */ /* 0x004fe400078c10ff */
[----:B------:R-:W-:Y:S01]  /*10c70*/  @!P4 LEA.HI.X R7, R179, R12, R180, 0x2, P2 ;  /* 0x0000000cb307c211 */ /* 0x000fe200010f14b4 */
[----:B------:R0:W-:Y:S01]  /*10c80*/  @!P3 ST.E.64 desc[UR42][R4.64], R92 ;  /* 0x0000005c0400b985 */ /* 0x0001e2000c101b2a */
[----:B------:R-:W-:-:S02]  /*10c90*/  ISETP.GE.AND P2, PT, R171, UR4, PT ;  /* 0x00000004ab007c0c */ /* 0x000fc4000bf46270 */
[----:B------:R-:W-:Y:S01]  /*10ca0*/  @!P5 LEA.HI.X R11, R177, R12, R178, 0x2, P6 ;  /* 0x0000000cb10bd211 */ /* 0x000fe200030f14b2 */
[----:B------:R1:W-:Y:S01]  /*10cb0*/  @!P4 ST.E.64 desc[UR42][R6.64], R96 ;  /* 0x000000600600c985 */ /* 0x0003e2000c101b2a */
[----:B------:R-:W-:-:S03]  /*10cc0*/  ISETP.GE.AND P4, PT, R167, UR4, PT ;  /* 0x00000004a7007c0c */ /* 0x000fc6000bf86270 */
[----:B------:R2:W-:Y:S01]  /*10cd0*/  @!P5 ST.E.64 desc[UR42][R10.64], R100 ;  /* 0x000000640a00d985 */ /* 0x0005e2000c101b2a */
[----:B------:R-:W-:Y:S02]  /*10ce0*/  ISETP.GE.AND P5, PT, R169, UR4, PT ;  /* 0x00000004a9007c0c */ /* 0x000fe4000bfa6270 */
[-C--:B0-----:R-:W-:Y:S02]  /*10cf0*/  @!P0 LEA R4, P6, R175, R13.reuse, 0x2 ;  /* 0x0000000daf048211 */ /* 0x081fe400078c10ff */
[-C--:B-1----:R-:W-:Y:S02]  /*10d00*/  @!P1 LEA R6, P3, R173, R13.reuse, 0x2 ;  /* 0x0000000dad069211 */ /* 0x082fe400078610ff */
[-C--:B------:R-:W-:Y:S02]  /*10d10*/  @!P0 LEA.HI.X R5, R175, R12.reuse, R176, 0x2, P6 ;  /* 0x0000000caf058211 */ /* 0x080fe400030f14b0 */
[----:B------:R-:W-:Y:S02]  /*10d20*/  @!P1 LEA.HI.X R7, R173, R12, R174, 0x2, P3 ;  /* 0x0000000cad079211 */ /* 0x000fe400018f14ae */
[----:B--2---:R-:W-:Y:S01]  /*10d30*/  @!P2 LEA R10, P6, R171, R13, 0x2 ;  /* 0x0000000dab0aa211 */ /* 0x004fe200078c10ff */
[----:B------:R0:W-:Y:S01]  /*10d40*/  @!P0 ST.E.64 desc[UR42][R4.64], R104 ;  /* 0x0000006804008985 */ /* 0x0001e2000c101b2a */
[----:B------:R-:W-:-:S02]  /*10d50*/  ISETP.GE.AND P3, PT, R165, UR4, PT ;  /* 0x00000004a5007c0c */ /* 0x000fc4000bf66270 */
[----:B------:R-:W-:Y:S01]  /*10d60*/  @!P2 LEA.HI.X R11, R171, R12, R172, 0x2, P6 ;  /* 0x0000000cab0ba211 */ /* 0x000fe200030f14ac */
[----:B------:R1:W-:Y:S01]  /*10d70*/  @!P1 ST.E.64 desc[UR42][R6.64], R108 ;  /* 0x0000006c06009985 */ /* 0x0003e2000c101b2a */
[----:B------:R-:W-:-:S03]  /*10d80*/  ISETP.GE.AND P0, PT, R163, UR4, PT ;  /* 0x00000004a3007c0c */ /* 0x000fc6000bf06270 */
[----:B------:R2:W-:Y:S01]  /*10d90*/  @!P2 ST.E.64 desc[UR42][R10.64], R112 ;  /* 0x000000700a00a985 */ /* 0x0005e2000c101b2a */
[-C--:B0-----:R-:W-:Y:S02]  /*10da0*/  @!P5 LEA R4, P1, R169, R13.reuse, 0x2 ;  /* 0x0000000da904d211 */ /* 0x081fe400078210ff */
[-C--:B-1----:R-:W-:Y:S02]  /*10db0*/  @!P4 LEA R6, P2, R167, R13.reuse, 0x2 ;  /* 0x0000000da706c211 */ /* 0x082fe400078410ff */
[-C--:B------:R-:W-:Y:S02]  /*10dc0*/  @!P5 LEA.HI.X R5, R169, R12.reuse, R170, 0x2, P1 ;  /* 0x0000000ca905d211 */ /* 0x080fe400008f14aa */
[----:B--2---:R-:W-:Y:S02]  /*10dd0*/  @!P3 LEA R10, P6, R165, R13, 0x2 ;  /* 0x0000000da50ab211 */ /* 0x004fe400078c10ff */
[----:B------:R-:W-:Y:S01]  /*10de0*/  ISETP.GE.AND P1, PT, R161, UR4, PT ;  /* 0x00000004a1007c0c */ /* 0x000fe2000bf26270 */
[----:B------:R0:W-:Y:S01]  /*10df0*/  @!P5 ST.E.64 desc[UR42][R4.64], R116 ;  /* 0x000000740400d985 */ /* 0x0001e2000c101b2a */
[----:B------:R-:W-:-:S02]  /*10e00*/  @!P4 LEA.HI.X R7, R167, R12, R168, 0x2, P2 ;  /* 0x0000000ca707c211 */ /* 0x000fc400010f14a8 */
[----:B------:R-:W-:Y:S02]  /*10e10*/  @!P3 LEA.HI.X R11, R165, R12, R166, 0x2, P6 ;  /* 0x0000000ca50bb211 */ /* 0x000fe400030f14a6 */
[----:B------:R-:W-:Y:S01]  /*10e20*/  ISETP.GE.AND P2, PT, R152, UR4, PT ;  /* 0x0000000498007c0c */ /* 0x000fe2000bf46270 */
[----:B------:R1:W-:Y:S01]  /*10e30*/  @!P4 ST.E.64 desc[UR42][R6.64], R120 ;  /* 0x000000780600c985 */ /* 0x0003e2000c101b2a */
[----:B------:R-:W-:-:S03]  /*10e40*/  ISETP.GE.AND P4, PT, R159, UR4, PT ;  /* 0x000000049f007c0c */ /* 0x000fc6000bf86270 */
[----:B------:R2:W-:Y:S01]  /*10e50*/  @!P3 ST.E.64 desc[UR42][R10.64], R124 ;  /* 0x0000007c0a00b985 */ /* 0x0005e2000c101b2a */
[----:B------:R-:W-:Y:S02]  /*10e60*/  ISETP.GE.AND P3, PT, R157, UR4, PT ;  /* 0x000000049d007c0c */ /* 0x000fe4000bf66270 */
[----:B0-----:R-:W-:-:S04]  /*10e70*/  @!P0 LEA R4, P5, R163, R13, 0x2 ;  /* 0x0000000da3048211 */ /* 0x001fc800078a10ff */
[-C--:B------:R-:W-:Y:S02]  /*10e80*/  @!P0 LEA.HI.X R5, R163, R12.reuse, R164, 0x2, P5 ;  /* 0x0000000ca3058211 */ /* 0x080fe400028f14a4 */
[----:B------:R-:W-:Y:S02]  /*10e90*/  ISETP.GE.AND P5, PT, R20, UR4, PT ;  /* 0x0000000414007c0c */ /* 0x000fe4000bfa6270 */
[CC--:B-1----:R-:W-:Y:S01]  /*10ea0*/  @!P1 LEA R6, P6, R161.reuse, R13.reuse, 0x2 ;  /* 0x0000000da1069211 */ /* 0x0c2fe200078c10ff */
[----:B------:R0:W-:Y:S03]  /*10eb0*/  @!P0 ST.E.64 desc[UR42][R4.64], R128 ;  /* 0x0000008004008985 */ /* 0x0001e6000c101b2a */
[----:B------:R-:W-:Y:S02]  /*10ec0*/  @!P1 LEA.HI.X R7, R161, R12, R162, 0x2, P6 ;  /* 0x0000000ca1079211 */ /* 0x000fe400030f14a2 */
[----:B--2---:R-:W-:-:S03]  /*10ed0*/  @!P3 LEA R10, P6, R157, R13, 0x2 ;  /* 0x0000000d9d0ab211 */ /* 0x004fc600078c10ff */
[----:B------:R1:W-:Y:S01]  /*10ee0*/  @!P1 ST.E.64 desc[UR42][R6.64], R132 ;  /* 0x0000008406009985 */ /* 0x0003e2000c101b2a */
[----:B------:R-:W-:Y:S02]  /*10ef0*/  @!P3 LEA.HI.X R11, R157, R12, R158, 0x2, P6 ;  /* 0x0000000c9d0bb211 */ /* 0x000fe400030f149e */
[----:B0-----:R-:W-:-:S04]  /*10f00*/  @!P4 LEA R4, P0, R159, R13, 0x2 ;  /* 0x0000000d9f04c211 */ /* 0x001fc800078010ff */
[-C--:B------:R-:W-:Y:S02]  /*10f10*/  @!P4 LEA.HI.X R5, R159, R12.reuse, R160, 0x2, P0 ;  /* 0x0000000c9f05c211 */ /* 0x080fe400000f14a0 */
[-C--:B------:R-:W-:Y:S02]  /*10f20*/  @!P5 LEA R14, P0, R20, R13.reuse, 0x2 ;  /* 0x0000000d140ed211 */ /* 0x080fe400078010ff */
[----:B-1----:R-:W-:Y:S01]  /*10f30*/  @!P2 LEA R6, P1, R152, R13, 0x2 ;  /* 0x0000000d9806a211 */ /* 0x002fe200078210ff */
[----:B------:R3:W-:Y:S01]  /*10f40*/  @!P4 ST.E.64 desc[UR42][R4.64], R136 ;  /* 0x000000880400c985 */ /* 0x0007e2000c101b2a */
[-C--:B------:R-:W-:Y:S02]  /*10f50*/  @!P5 LEA.HI.X R15, R20, R12.reuse, R21, 0x2, P0 ;  /* 0x0000000c140fd211 */ /* 0x080fe400000f1415 */
[----:B------:R-:W-:Y:S01]  /*10f60*/  @!P2 LEA.HI.X R7, R152, R12, R156, 0x2, P1 ;  /* 0x0000000c9807a211 */ /* 0x000fe200008f149c */
[----:B------:R3:W-:Y:S04]  /*10f70*/  @!P3 ST.E.64 desc[UR42][R10.64], R140 ;  /* 0x0000008c0a00b985 */ /* 0x0007e8000c101b2a */
[----:B------:R3:W-:Y:S04]  /*10f80*/  @!P2 ST.E.64 desc[UR42][R6.64], R144 ;  /* 0x000000900600a985 */ /* 0x0007e8000c101b2a */
[----:B------:R3:W-:Y:S02]  /*10f90*/  @!P5 ST.E.64 desc[UR42][R14.64], R148 ;  /* 0x000000940e00d985 */ /* 0x0007e4000c101b2a */
.L_x_721:
[----:B------:R-:W-:Y:S05]  /*10fa0*/  BSYNC B1 ;  /* 0x0000000000017941 */ /* 0x000fea0003800000 */
.L_x_720:
[----:B0--3--:R-:W-:Y:S01]  /*10fb0*/  VIADD R4, R9, 0x8 ;  /* 0x0000000809047836 */ /* 0x009fe20000000000 */
[----:B------:R4:W0:Y:S04]  /*10fc0*/  SHFL.IDX PT, R10, R8, 0x1, 0x1c1f ;  /* 0x003c1f00080a7f89 */ /* 0x00082800000e0000 */
[----:B------:R-:W-:Y:S01]  /*10fd0*/  ISETP.GE.AND P0, PT, R4, R3, PT ;  /* 0x000000030400720c */ /* 0x000fe20003f06270 */
[----:B------:R-:W3:-:S12]  /*10fe0*/  SHFL.IDX PT, R0, R0, 0x1, 0x1c1f ;  /* 0x003c1f0000007f89 */ /* 0x000ed800000e0000 */
[----:B----4-:R-:W-:Y:S05]  /*10ff0*/  @P0 BRA `(.L_x_719) ;  /* 0x0000001800c00947 */ /* 0x010fea0003800000 */
[----:B------:R-:W-:Y:S01]  /*11000*/  ULDC UR4, c[0x0][0xac8] ;  /* 0x0002b20000047ab9 */ /* 0x000fe20000000800 */
[C---:B------:R-:W-:Y:S01]  /*11010*/  VIADD R15, R197.reuse, 0x8 ;  /* 0x00000008c50f7836 */ /* 0x040fe20000000000 */
[C---:B------:R-:W-:Y:S01]  /*11020*/  ISETP.GE.AND P4, PT, R197.reuse, UR4, PT ;  /* 0x00000004c5007c0c */ /* 0x040fe2000bf86270 */
[C---:B------:R-:W-:Y:S01]  /*11030*/  VIADD R24, R197.reuse, 0x10 ;  /* 0x00000010c5187836 */ /* 0x040fe20000000000 */
[----:B------:R-:W-:Y:S01]  /*11040*/  SHF.R.S32.HI R6, RZ, 0x1f, R197 ;  /* 0x0000001fff067819 */ /* 0x000fe200000114c5 */
[----:B------:R-:W-:Y:S01]  /*11050*/  VIADD R25, R197, 0x8 ;  /* 0x00000008c5197836 */ /* 0x000fe20000000000 */
[----:B------:R-:W-:Y:S01]  /*11060*/  ISETP.GE.AND P2, PT, R15, UR4, PT ;  /* 0x000000040f007c0c */ /* 0x000fe2000bf46270 */
[C---:B------:R-:W-:Y:S01]  /*11070*/  VIADD R14, R197.reuse, 0x18 ;  /* 0x00000018c50e7836 */ /* 0x040fe20000000000 */
[----:B------:R-:W-:Y:S01]  /*11080*/  ISETP.GE.AND P1, PT, R24, UR4, PT ;  /* 0x0000000418007c0c */ /* 0x000fe2000bf26270 */
[C---:B--2---:R-:W-:Y:S01]  /*11090*/  VIADD R12, R197.reuse, 0x20 ;  /* 0x00000020c50c7836 */ /* 0x044fe20000000000 */
[----:B------:R-:W-:Y:S01]  /*110a0*/  SHF.R.S32.HI R25, RZ, 0x1f, R25 ;  /* 0x0000001fff197819 */ /* 0x000fe20000011419 */
[C---:B-1----:R-:W-:Y:S01]  /*110b0*/  VIADD R13, R197.reuse, 0x28 ;  /* 0x00000028c50d7836 */ /* 0x042fe20000000000 */
[----:B------:R-:W-:Y:S01]  /*110c0*/  ISETP.GE.AND P0, PT, R14, UR4, PT ;  /* 0x000000040e007c0c */ /* 0x000fe2000bf06270 */
[----:B------:R-:W-:-:S02]  /*110d0*/  VIADD R11, R197, 0x30 ;  /* 0x00000030c50b7836 */ /* 0x000fc40000000000 */
[----:B---3--:R-:W-:-:S04]  /*110e0*/  @!P4 LEA R4, P3, R197, R0, 0x2 ;  /* 0x00000000c504c211 */ /* 0x008fc800078610ff */
[----:B0-----:R-:W-:Y:S02]  /*110f0*/  @!P4 LEA.HI.X R5, R197, R10, R6, 0x2, P3 ;  /* 0x0000000ac505c211 */ /* 0x001fe400018f1406 */
[----:B------:R-:W-:Y:S02]  /*11100*/  ISETP.GE.AND P3, PT, R12, UR4, PT ;  /* 0x000000040c007c0c */ /* 0x000fe4000bf66270 */
[-C--:B------:R-:W-:Y:S01]  /*11110*/  @!P1 LEA R6, P5, R24, R0.reuse, 0x2 ;  /* 0x0000000018069211 */ /* 0x080fe200078a10ff */
[----:B------:R0:W-:Y:S01]  /*11120*/  @!P4 ST.E.64 desc[UR42][R4.64], R26 ;  /* 0x0000001a0400c985 */ /* 0x0001e2000c101b2a */
[----:B------:R-:W-:Y:S02]  /*11130*/  ISETP.GE.AND P4, PT, R13, UR4, PT ;  /* 0x000000040d007c0c */ /* 0x000fe4000bf86270 */
[----:B0-----:R-:W-:-:S04]  /*11140*/  @!P2 LEA R4, P6, R15, R0, 0x2 ;  /* 0x000000000f04a211 */ /* 0x001fc800078c10ff */
[----:B------:R-:W-:Y:S01]  /*11150*/  @!P2 LEA.HI.X R5, R15, R10, R25, 0x2, P6 ;  /* 0x0000000a0f05a211 */ /* 0x000fe200030f1419 */
[C---:B------:R-:W-:Y:S01]  /*11160*/  VIADD R25, R197.reuse, 0x10 ;  /* 0x00000010c5197836 */ /* 0x040fe20000000000 */
[----:B------:R-:W-:Y:S01]  /*11170*/  @!P0 LEA R8, P6, R14, R0, 0x2 ;  /* 0x000000000e088211 */ /* 0x000fe200078c10ff */
[C---:B------:R-:W-:Y:S02]  /*11180*/  VIADD R15, R197.reuse, 0x18 ;  /* 0x00000018c50f7836 */ /* 0x040fe40000000000 */
[----:B------:R0:W-:Y:S01]  /*11190*/  @!P2 ST.E.64 desc[UR42][R4.64], R30 ;  /* 0x0000001e0400a985 */ /* 0x0001e2000c101b2a */
[----:B------:R-:W-:Y:S02]  /*111a0*/  SHF.R.S32.HI R25, RZ, 0x1f, R25 ;  /* 0x0000001fff197819 */ /* 0x000fe40000011419 */
[----:B------:R-:W-:Y:S02]  /*111b0*/  SHF.R.S32.HI R15, RZ, 0x1f, R15 ;  /* 0x0000001fff0f7819 */ /* 0x000fe4000001140f */
[-C--:B------:R-:W-:Y:S01]  /*111c0*/  @!P1 LEA.HI.X R7, R24, R10.reuse, R25, 0x2, P5 ;  /* 0x0000000a18079211 */ /* 0x080fe200028f1419 */
[C---:B------:R-:W-:Y:S01]  /*111d0*/  VIADD R25, R197.reuse, 0x20 ;  /* 0x00000020c5197836 */ /* 0x040fe20000000000 */
[----:B------:R-:W-:Y:S01]  /*111e0*/  @!P0 LEA.HI.X R9, R14, R10, R15, 0x2, P6 ;  /* 0x0000000a0e098211 */ /* 0x000fe200030f140f */
[----:B------:R-:W-:Y:S01]  /*111f0*/  VIADD R15, R197, 0x38 ;  /* 0x00000038c50f7836 */ /* 0x000fe20000000000 */
[----:B------:R-:W-:Y:S01]  /*11200*/  ISETP.GE.AND P5, PT, R11, UR4, PT ;  /* 0x000000040b007c0c */ /* 0x000fe2000bfa6270 */
[----:B------:R1:W-:Y:S01]  /*11210*/  @!P1 ST.E.64 desc[UR42][R6.64], R34 ;  /* 0x0000002206009985 */ /* 0x0003e2000c101b2a */
[----:B------:R-:W-:Y:S01]  /*11220*/  SHF.R.S32.HI R25, RZ, 0x1f, R25 ;  /* 0x0000001fff197819 */ /* 0x000fe20000011419 */
[----:B------:R-:W-:Y:S01]  /*11230*/  VIADD R14, R197, 0x48 ;  /* 0x00000048c50e7836 */ /* 0x000fe20000000000 */
[C---:B0-----:R-:W-:Y:S01]  /*11240*/  @!P3 LEA R4, P1, R12.reuse, R0, 0x2 ;  /* 0x000000000c04b211 */ /* 0x041fe200078210ff */
[----:B------:R0:W-:Y:S01]  /*11250*/  @!P0 ST.E.64 desc[UR42][R8.64], R38 ;  /* 0x0000002608008985 */ /* 0x0001e2000c101b2a */
[----:B------:R-:W-:Y:S01]  /*11260*/  ISETP.GE.AND P0, PT, R15, UR4, PT ;  /* 0x000000040f007c0c */ /* 0x000fe2000bf06270 */
[C---:B------:R-:W-:Y:S01]  /*11270*/  VIADD R24, R197.reuse, 0x40 ;  /* 0x00000040c5187836 */ /* 0x040fe20000000000 */
[----:B------:R-:W-:Y:S01]  /*11280*/  @!P3 LEA.HI.X R5, R12, R10, R25, 0x2, P1 ;  /* 0x0000000a0c05b211 */ /* 0x000fe200008f1419 */
[----:B------:R-:W-:-:S02]  /*11290*/  VIADD R25, R197, 0x28 ;  /* 0x00000028c5197836 */ /* 0x000fc40000000000 */
[----:B------:R-:W-:Y:S01]  /*112a0*/  VIADD R12, R197, 0x30 ;  /* 0x00000030c50c7836 */ /* 0x000fe20000000000 */
[----:B------:R-:W-:Y:S01]  /*112b0*/  ISETP.GE.AND P1, PT, R24, UR4, PT ;  /* 0x0000000418007c0c */ /* 0x000fe2000bf26270 */
[----:B------:R2:W-:Y:S01]  /*112c0*/  @!P3 ST.E.64 desc[UR42][R4.64], R42 ;  /* 0x0000002a0400b985 */ /* 0x0005e2000c101b2a */
[C---:B-1----:R-:W-:Y:S02]  /*112d0*/  @!P4 LEA R6, P2, R13.reuse, R0, 0x2 ;  /* 0x000000000d06c211 */ /* 0x042fe400078410ff */
[----:B------:R-:W-:Y:S02]  /*112e0*/  SHF.R.S32.HI R25, RZ, 0x1f, R25 ;  /* 0x0000001fff197819 */ /* 0x000fe40000011419 */
[----:B------:R-:W-:Y:S02]  /*112f0*/  SHF.R.S32.HI R12, RZ, 0x1f, R12 ;  /* 0x0000001fff0c7819 */ /* 0x000fe4000001140c */
[----:B------:R-:W-:Y:S01]  /*11300*/  @!P4 LEA.HI.X R7, R13, R10, R25, 0x2, P2 ;  /* 0x0000000a0d07c211 */ /* 0x000fe200010f1419 */
[----:B------:R-:W-:Y:S01]  /*11310*/  VIADD R25, R197, 0x38 ;  /* 0x00000038c5197836 */ /* 0x000fe20000000000 */
[----:B0-----:R-:W-:Y:S01]  /*11320*/  @!P5 LEA R8, P6, R11, R0, 0x2 ;  /* 0x000000000b08d211 */ /* 0x001fe200078c10ff */
[----:B------:R-:W-:Y:S01]  /*11330*/  VIADD R13, R197, 0x58 ;  /* 0x00000058c50d7836 */ /* 0x000fe20000000000 */
[----:B------:R-:W-:Y:S01]  /*11340*/  ISETP.GE.AND P2, PT, R14, UR4, PT ;  /* 0x000000040e007c0c */ /* 0x000fe2000bf46270 */
[----:B------:R0:W-:Y:S01]  /*11350*/  @!P4 ST.E.64 desc[UR42][R6.64], R46 ;  /* 0x0000002e0600c985 */ /* 0x0001e2000c101b2a */
[----:B------:R-:W-:Y:S01]  /*11360*/  @!P5 LEA.HI.X R9, R11, R10, R12, 0x2, P6 ;  /* 0x0000000a0b09d211 */ /* 0x000fe200030f140c */
[----:B------:R-:W-:Y:S01]  /*11370*/  VIADD R12, R197, 0x50 ;  /* 0x00000050c50c7836 */ /* 0x000fe20000000000 */
[----:B--2---:R-:W-:Y:S01]  /*11380*/  @!P0 LEA R4, P6, R15, R0, 0x2 ;  /* 0x000000000f048211 */ /* 0x004fe200078c10ff */
[----:B------:R-:W-:Y:S01]  /*11390*/  VIADD R11, R197, 0x60 ;  /* 0x00000060c50b7836 */ /* 0x000fe20000000000 */
[----:B------:R-:W-:Y:S01]  /*113a0*/  SHF.R.S32.HI R25, RZ, 0x1f, R25 ;  /* 0x0000001fff197819 */ /* 0x000fe20000011419 */
[----:B------:R1:W-:Y:S01]  /*113b0*/  @!P5 ST.E.64 desc[UR42][R8.64], R50 ;  /* 0x000000320800d985 */ /* 0x0003e2000c101b2a */
[----:B------:R-:W-:-:S02]  /*113c0*/  ISETP.GE.AND P3, PT, R12, UR4, PT ;  /* 0x000000040c007c0c */ /* 0x000fc4000bf66270 */
[----:B------:R-:W-:Y:S01]  /*113d0*/  @!P0 LEA.HI.X R5, R15, R10, R25, 0x2, P6 ;  /* 0x0000000a0f058211 */ /* 0x000fe200030f1419 */
[----:B------:R-:W-:Y:S01]  /*113e0*/  VIADD R15, R197, 0x48 ;  /* 0x00000048c50f7836 */ /* 0x000fe20000000000 */
[----:B------:R-:W-:Y:S01]  /*113f0*/  ISETP.GE.AND P4, PT, R13, UR4, PT ;  /* 0x000000040d007c0c */ /* 0x000fe2000bf86270 */
[----:B------:R-:W-:Y:S01]  /*11400*/  VIADD R25, R197, 0x40 ;  /* 0x00000040c5197836 */ /* 0x000fe20000000000 */
[-C--:B0-----:R-:W-:Y:S01]  /*11410*/  @!P1 LEA R6, P5, R24, R0.reuse, 0x2 ;  /* 0x0000000018069211 */ /* 0x081fe200078a10ff */
[----:B------:R0:W-:Y:S01]  /*11420*/  @!P0 ST.E.64 desc[UR42][R4.64], R54 ;  /* 0x0000003604008985 */ /* 0x0001e2000c101b2a */
[----:B------:R-:W-:Y:S02]  /*11430*/  SHF.R.S32.HI R15, RZ, 0x1f, R15 ;  /* 0x0000001fff0f7819 */ /* 0x000fe4000001140f */
[----:B------:R-:W-:Y:S02]  /*11440*/  SHF.R.S32.HI R25, RZ, 0x1f, R25 ;  /* 0x0000001fff197819 */ /* 0x000fe40000011419 */
[----:B-1----:R-:W-:-:S02]  /*11450*/  @!P2 LEA R8, P6, R14, R0, 0x2 ;  /* 0x000000000e08a211 */ /* 0x002fc400078c10ff */
[-C--:B------:R-:W-:Y:S02]  /*11460*/  @!P1 LEA.HI.X R7, R24, R10.reuse, R25, 0x2, P5 ;  /* 0x0000000a18079211 */ /* 0x080fe400028f1419 */
[----:B------:R-:W-:Y:S01]  /*11470*/  @!P2 LEA.HI.X R9, R14, R10, R15, 0x2, P6 ;  /* 0x0000000a0e09a211 */ /* 0x000fe200030f140f */
[----:B------:R-:W-:Y:S01]  /*11480*/  VIADD R14, R197, 0x50 ;  /* 0x00000050c50e7836 */ /* 0x000fe20000000000 */
[----:B------:R-:W-:Y:S01]  /*11490*/  ISETP.GE.AND P5, PT, R11, UR4, PT ;  /* 0x000000040b007c0c */ /* 0x000fe2000bfa6270 */
[----:B------:R1:W-:Y:S01]  /*114a0*/  @!P1 ST.E.64 desc[UR42][R6.64], R58 ;  /* 0x0000003a06009985 */ /* 0x0003e2000c101b2a */
[----:B------:R-:W-:Y:S02]  /*114b0*/  ISETP.GE.AND P0, PT, R222, UR4, PT ;  /* 0x00000004de007c0c */ /* 0x000fe4000bf06270 */
[----:B0-----:R-:W-:Y:S01]  /*114c0*/  @!P3 LEA R4, P6, R12, R0, 0x2 ;  /* 0x000000000c04b211 */ /* 0x001fe200078c10ff */
[----:B------:R0:W-:Y:S01]  /*114d0*/  @!P2 ST.E.64 desc[UR42][R8.64], R62 ;  /* 0x0000003e0800a985 */ /* 0x0001e2000c101b2a */
[----:B------:R-:W-:-:S02]  /*114e0*/  SHF.R.S32.HI R14, RZ, 0x1f, R14 ;  /* 0x0000001fff0e7819 */ /* 0x000fc4000001140e */
[----:B------:R-:W-:Y:S02]  /*114f0*/  ISETP.GE.AND P1, PT, R218, UR4, PT ;  /* 0x00000004da007c0c */ /* 0x000fe4000bf26270 */
[----:B------:R-:W-:Y:S01]  /*11500*/  @!P3 LEA.HI.X R5, R12, R10, R14, 0x2, P6 ;  /* 0x0000000a0c05b211 */ /* 0x000fe200030f140e */
[C---:B------:R-:W-:Y:S02]  /*11510*/  VIADD R14, R197.reuse, 0x58 ;  /* 0x00000058c50e7836 */ /* 0x040fe40000000000 */
[----:B------:R-:W-:Y:S01]  /*11520*/  VIADD R12, R197, 0x60 ;  /* 0x00000060c50c7836 */ /* 0x000fe20000000000 */
[----:B-1----:R-:W-:Y:S01]  /*11530*/  @!P4 LEA R6, P2, R13, R0, 0x2 ;  /* 0x000000000d06c211 */ /* 0x002fe200078410ff */
[----:B------:R1:W-:Y:S01]  /*11540*/  @!P3 ST.E.64 desc[UR42][R4.64], R66 ;  /* 0x000000420400b985 */ /* 0x0003e2000c101b2a */
[----:B------:R-:W-:Y:S02]  /*11550*/  SHF.R.S32.HI R14, RZ, 0x1f, R14 ;  /* 0x0000001fff0e7819 */ /* 0x000fe4000001140e */
[----:B------:R-:W-:-:S02]  /*11560*/  SHF.R.S32.HI R12, RZ, 0x1f, R12 ;  /* 0x0000001fff0c7819 */ /* 0x000fc4000001140c */
[----:B0-----:R-:W-:Y:S02]  /*11570*/  @!P5 LEA R8, P6, R11, R0, 0x2 ;  /* 0x000000000b08d211 */ /* 0x001fe400078c10ff */
[-C--:B------:R-:W-:Y:S02]  /*11580*/  @!P4 LEA.HI.X R7, R13, R10.reuse, R14, 0x2, P2 ;  /* 0x0000000a0d07c211 */ /* 0x080fe400010f140e */
[----:B------:R-:W-:Y:S01]  /*11590*/  @!P5 LEA.HI.X R9, R11, R10, R12, 0x2, P6 ;  /* 0x0000000a0b09d211 */ /* 0x000fe200030f140c */
[----:B------:R-:W-:Y:S01]  /*115a0*/  VIADD R11, R197, 0x68 ;  /* 0x00000068c50b7836 */ /* 0x000fe20000000000 */
[----:B------:R-:W-:Y:S01]  /*115b0*/  ISETP.GE.AND P2, PT, R196, UR4, PT ;  /* 0x00000004c4007c0c */ /* 0x000fe2000bf46270 */
[----:B------:R0:W-:Y:S01]  /*115c0*/  @!P4 ST.E.64 desc[UR42][R6.64], R70 ;  /* 0x000000460600c985 */ /* 0x0001e2000c101b2a */
[----:B-1----:R-:W-:Y:S02]  /*115d0*/  @!P0 LEA R4, P4, R222, R0, 0x2 ;  /* 0x00000000de048211 */ /* 0x002fe400078810ff */
[----:B------:R-:W-:Y:S01]  /*115e0*/  SHF.R.S32.HI R11, RZ, 0x1f, R11 ;  /* 0x0000001fff0b7819 */ /* 0x000fe2000001140b */
[----:B------:R1:W-:Y:S01]  /*115f0*/  @!P5 ST.E.64 desc[UR42][R8.64], R74 ;  /* 0x0000004a0800d985 */ /* 0x0003e2000c101b2a */
[----:B------:R-:W-:-:S02]  /*11600*/  ISETP.GE.AND P5, PT, R183, UR4, PT ;  /* 0x00000004b7007c0c */ /* 0x000fc4000bfa6270 */
[----:B------:R-:W-:Y:S02]  /*11610*/  @!P0 LEA.HI.X R5, R222, R10, R11, 0x2, P4 ;  /* 0x0000000ade058211 */ /* 0x000fe400020f140b */
[----:B------:R-:W-:-:S03]  /*11620*/  ISETP.GE.AND P4, PT, R181, UR4, PT ;  /* 0x00000004b5007c0c */ /* 0x000fc6000bf86270 */
[----:B------:R2:W-:Y:S01]  /*11630*/  @!P0 ST.E.64 desc[UR42][R4.64], R78 ;  /* 0x0000004e04008985 */ /* 0x0005e2000c101b2a */
[----:B0-----:R-:W-:-:S04]  /*11640*/  @!P1 LEA R6, P3, R218, R0, 0x2 ;  /* 0x00000000da069211 */ /* 0x001fc800078610ff */
[----:B------:R-:W-:Y:S02]  /*11650*/  @!P1 LEA.HI.X R7, R218, R10, R219, 0x2, P3 ;  /* 0x0000000ada079211 */ /* 0x000fe400018f14db */
[C---:B-1----:R-:W-:Y:S02]  /*11660*/  @!P2 LEA R8, P6, R196.reuse, R0, 0x2 ;  /* 0x00000000c408a211 */ /* 0x042fe400078c10ff */
[----:B------:R-:W-:Y:S01]  /*11670*/  ISETP.GE.AND P3, PT, R179, UR4, PT ;  /* 0x00000004b3007c0c */ /* 0x000fe2000bf66270 */
[----:B------:R0:W-:Y:S01]  /*11680*/  @!P1 ST.E.64 desc[UR42][R6.64], R82 ;  /* 0x0000005206009985 */ /* 0x0001e2000c101b2a */
[----:B------:R-:W-:Y:S02]  /*11690*/  @!P2 LEA.HI.X R9, R196, R10, R211, 0x2, P6 ;  /* 0x0000000ac409a211 */ /* 0x000fe400030f14d3 */
[----:B------:R-:W-:Y:S02]  /*116a0*/  ISETP.GE.AND P1, PT, R175, UR4, PT ;  /* 0x00000004af007c0c */ /* 0x000fe4000bf26270 */
[----:B--2---:R-:W-:Y:S01]  /*116b0*/  @!P5 LEA R4, P6, R183, R0, 0x2 ;  /* 0x00000000b704d211 */ /* 0x004fe200078c10ff */
[----:B------:R1:W-:Y:S01]  /*116c0*/  @!P2 ST.E.64 desc[UR42][R8.64], R86 ;  /* 0x000000560800a985 */ /* 0x0003e2000c101b2a */
[----:B------:R-:W-:-:S02]  /*116d0*/  ISETP.GE.AND P2, PT, R177, UR4, PT ;  /* 0x00000004b1007c0c */ /* 0x000fc4000bf46270 */
[----:B------:R-:W-:Y:S02]  /*116e0*/  @!P5 LEA.HI.X R5, R183, R10, R184, 0x2, P6 ;  /* 0x0000000ab705d211 */ /* 0x000fe400030f14b8 */
[----:B0-----:R-:W-:-:S03]  /*116f0*/  @!P4 LEA R6, P0, R181, R0, 0x2 ;  /* 0x00000000b506c211 */ /* 0x001fc600078010ff */
[----:B------:R0:W-:Y:S01]  /*11700*/  @!P5 ST.E.64 desc[UR42][R4.64], R90 ;  /* 0x0000005a0400d985 */ /* 0x0001e2000c101b2a */
[----:B------:R-:W-:Y:S02]  /*11710*/  ISETP.GE.AND P5, PT, R171, UR4, PT ;  /* 0x00000004ab007c0c */ /* 0x000fe4000bfa6270 */
[----:B------:R-:W-:Y:S02]  /*11720*/  @!P4 LEA.HI.X R7, R181, R10, R182, 0x2, P0 ;  /* 0x0000000ab507c211 */ /* 0x000fe400000f14b6 */
[----:B------:R-:W-:Y:S02]  /*11730*/  ISETP.GE.AND P0, PT, R173, UR4, PT ;  /* 0x00000004ad007c0c */ /* 0x000fe4000bf06270 */
[----:B-1----:R-:W-:Y:S01]  /*11740*/  @!P3 LEA R8, P6, R179, R0, 0x2 ;  /* 0x00000000b308b211 */ /* 0x002fe200078c10ff */
[----:B------:R1:W-:Y:S01]  /*11750*/  @!P4 ST.E.64 desc[UR42][R6.64], R94 ;  /* 0x0000005e0600c985 */ /* 0x0003e2000c101b2a */
[----:B------:R-:W-:Y:S02]  /*11760*/  ISETP.GE.AND P4, PT, R169, UR4, PT ;  /* 0x00000004a9007c0c */ /* 0x000fe4000bf86270 */
[----:B------:R-:W-:-:S02]  /*11770*/  @!P3 LEA.HI.X R9, R179, R10, R180, 0x2, P6 ;  /* 0x0000000ab309b211 */ /* 0x000fc400030f14b4 */
[----:B0-----:R-:W-:-:S03]  /*11780*/  @!P2 LEA R4, P6, R177, R0, 0x2 ;  /* 0x00000000b104a211 */ /* 0x001fc600078c10ff */
[----:B------:R0:W-:Y:S01]  /*11790*/  @!P3 ST.E.64 desc[UR42][R8.64], R98 ;  /* 0x000000620800b985 */ /* 0x0001e2000c101b2a */
[----:B------:R-:W-:Y:S02]  /*117a0*/  @!P2 LEA.HI.X R5, R177, R10, R178, 0x2, P6 ;  /* 0x0000000ab105a211 */ /* 0x000fe400030f14b2 */
[----:B-1----:R-:W-:-:S03]  /*117b0*/  @!P1 LEA R6, P3, R175, R0, 0x2 ;  /* 0x00000000af069211 */ /* 0x002fc600078610ff */
[----:B------:R1:W-:Y:S01]  /*117c0*/  @!P2 ST.E.64 desc[UR42][R4.64], R102 ;  /* 0x000000660400a985 */ /* 0x0003e2000c101b2a */
[----:B------:R-:W-:Y:S02]  /*117d0*/  @!P1 LEA.HI.X R7, R175, R10, R176, 0x2, P3 ;  /* 0x0000000aaf079211 */ /* 0x000fe400018f14b0 */
[----:B------:R-:W-:Y:S02]  /*117e0*/  ISETP.GE.AND P3, PT, R167, UR4, PT ;  /* 0x00000004a7007c0c */ /* 0x000fe4000bf66270 */
[C---:B0-----:R-:W-:Y:S01]  /*117f0*/  @!P0 LEA R8, P6, R173.reuse, R0, 0x2 ;  /* 0x00000000ad088211 */ /* 0x041fe200078c10ff */
[----:B------:R0:W-:Y:S03]  /*11800*/  @!P1 ST.E.64 desc[UR42][R6.64], R106 ;  /* 0x0000006a06009985 */ /* 0x0001e6000c101b2a */
[----:B------:R-:W-:Y:S02]  /*11810*/  @!P0 LEA.HI.X R9, R173, R10, R174, 0x2, P6 ;  /* 0x0000000aad098211 */ /* 0x000fe400030f14ae */
[----:B-1----:R-:W-:-:S03]  /*11820*/  @!P5 LEA R4, P1, R171, R0, 0x2 ;  /* 0x00000000ab04d211 */ /* 0x002fc600078210ff */
[----:B------:R1:W-:Y:S01]  /*11830*/  @!P0 ST.E.64 desc[UR42][R8.64], R110 ;  /* 0x0000006e08008985 */ /* 0x0003e2000c101b2a */
[----:B------:R-:W-:Y:S02]  /*11840*/  ISETP.GE.AND P0, PT, R165, UR4, PT ;  /* 0x00000004a5007c0c */ /* 0x000fe4000bf06270 */
[----:B------:R-:W-:Y:S02]  /*11850*/  @!P5 LEA.HI.X R5, R171, R10, R172, 0x2, P1 ;  /* 0x0000000aab05d211 */ /* 0x000fe400008f14ac */
[----:B------:R-:W-:Y:S02]  /*11860*/  ISETP.GE.AND P1, PT, R163, UR4, PT ;  /* 0x00000004a3007c0c */ /* 0x000fe4000bf26270 */
[C---:B0-----:R-:W-:Y:S01]  /*11870*/  @!P4 LEA R6, P2, R169.reuse, R0, 0x2 ;  /* 0x00000000a906c211 */ /* 0x041fe200078410ff */
[----:B------:R0:W-:Y:S03]  /*11880*/  @!P5 ST.E.64 desc[UR42][R4.64], R114 ;  /* 0x000000720400d985 */ /* 0x0001e6000c101b2a */
[----:B------:R-:W-:-:S02]  /*11890*/  @!P4 LEA.HI.X R7, R169, R10, R170, 0x2, P2 ;  /* 0x0000000aa907c211 */ /* 0x000fc400010f14aa */
[----:B------:R-:W-:Y:S02]  /*118a0*/  ISETP.GE.AND P2, PT, R157, UR4, PT ;  /* 0x000000049d007c0c */ /* 0x000fe4000bf46270 */
[----:B-1----:R-:W-:Y:S01]  /*118b0*/  @!P3 LEA R8, P6, R167, R0, 0x2 ;  /* 0x00000000a708b211 */ /* 0x002fe200078c10ff */
[----:B------:R1:W-:Y:S01]  /*118c0*/  @!P4 ST.E.64 desc[UR42][R6.64], R118 ;  /* 0x000000760600c985 */ /* 0x0003e2000c101b2a */
[----:B------:R-:W-:Y:S02]  /*118d0*/  ISETP.GE.AND P4, PT, R161, UR4, PT ;  /* 0x00000004a1007c0c */ /* 0x000fe4000bf86270 */
[----:B------:R-:W-:Y:S02]  /*118e0*/  @!P3 LEA.HI.X R9, R167, R10, R168, 0x2, P6 ;  /* 0x0000000aa709b211 */ /* 0x000fe400030f14a8 */
[----:B0-----:R-:W-:-:S03]  /*118f0*/  @!P1 LEA R4, P6, R163, R0, 0x2 ;  /* 0x00000000a3049211 */ /* 0x001fc600078c10ff */
[----:B------:R0:W-:Y:S01]  /*11900*/  @!P3 ST.E.64 desc[UR42][R8.64], R122 ;  /* 0x0000007a0800b985 */ /* 0x0001e2000c101b2a */
[----:B------:R-:W-:Y:S02]  /*11910*/  ISETP.GE.AND P3, PT, R159, UR4, PT ;  /* 0x000000049f007c0c */ /* 0x000fe4000bf66270 */
[----:B------:R-:W-:Y:S02]  /*11920*/  @!P1 LEA.HI.X R5, R163, R10, R164, 0x2, P6 ;  /* 0x0000000aa3059211 */ /* 0x000fe400030f14a4 */
[----:B-1----:R-:W-:-:S04]  /*11930*/  @!P0 LEA R6, P5, R165, R0, 0x2 ;  /* 0x00000000a5068211 */ /* 0x002fc800078a10ff */
[----:B------:R-:W-:Y:S02]  /*11940*/  @!P0 LEA.HI.X R7, R165, R10, R166, 0x2, P5 ;  /* 0x0000000aa5078211 */ /* 0x000fe400028f14a6 */
[----:B------:R-:W-:-:S03]  /*11950*/  ISETP.GE.AND P5, PT, R152, UR4, PT ;  /* 0x0000000498007c0c */ /* 0x000fc6000bfa6270 */
[----:B------:R1:W-:Y:S04]  /*11960*/  @!P0 ST.E.64 desc[UR42][R6.64], R126 ;  /* 0x0000007e06008985 */ /* 0x0003e8000c101b2a */
[----:B------:R2:W-:Y:S01]  /*11970*/  @!P1 ST.E.64 desc[UR42][R4.64], R130 ;  /* 0x0000008204009985 */ /* 0x0005e2000c101b2a */
[----:B0-----:R-:W-:-:S04]  /*11980*/  @!P2 LEA R8, P1, R157, R0, 0x2 ;  /* 0x000000009d08a211 */ /* 0x001fc800078210ff */
[----:B------:R-:W-:Y:S02]  /*11990*/  @!P2 LEA.HI.X R9, R157, R10, R158, 0x2, P1 ;  /* 0x0000000a9d09a211 */ /* 0x000fe400008f149e */
[-C--:B-1----:R-:W-:Y:S02]  /*119a0*/  @!P4 LEA R6, P0, R161, R0.reuse, 0x2 ;  /* 0x00000000a106c211 */ /* 0x082fe400078010ff */
[----:B--2---:R-:W-:Y:S02]  /*119b0*/  @!P3 LEA R4, P6, R159, R0, 0x2 ;  /* 0x000000009f04b211 */ /* 0x004fe400078c10ff */
[----:B------:R-:W-:Y:S02]  /*119c0*/  @!P4 LEA.HI.X R7, R161, R10, R162, 0x2, P0 ;  /* 0x0000000aa107c211 */ /* 0x000fe400000f14a2 */
[C---:B------:R-:W-:Y:S02]  /*119d0*/  @!P5 LEA R12, P0, R152.reuse, R0, 0x2 ;  /* 0x00000000980cd211 */ /* 0x040fe400078010ff */
[-C--:B------:R-:W-:Y:S01]  /*119e0*/  @!P3 LEA.HI.X R5, R159, R10.reuse, R160, 0x2, P6 ;  /* 0x0000000a9f05b211 */ /* 0x080fe200030f14a0 */
[----:B------:R4:W-:Y:S01]  /*119f0*/  @!P4 ST.E.64 desc[UR42][R6.64], R134 ;  /* 0x000000860600c985 */ /* 0x0009e2000c101b2a */
[----:B------:R-:W-:-:S02]  /*11a00*/  @!P5 LEA.HI.X R13, R152, R10, R156, 0x2, P0 ;  /* 0x0000000a980dd211 */ /* 0x000fc400000f149c */
[----:B------:R-:W-:Y:S01]  /*11a10*/  ISETP.GE.AND P0, PT, R20, UR4, PT ;  /* 0x0000000414007c0c */ /* 0x000fe2000bf06270 */
[----:B------:R4:W-:Y:S04]  /*11a20*/  @!P3 ST.E.64 desc[UR42][R4.64], R138 ;  /* 0x0000008a0400b985 */ /* 0x0009e8000c101b2a */
[----:B------:R4:W-:Y:S04]  /*11a30*/  @!P2 ST.E.64 desc[UR42][R8.64], R142 ;  /* 0x0000008e0800a985 */ /* 0x0009e8000c101b2a */
[----:B------:R4:W-:Y:S04]  /*11a40*/  @!P5 ST.E.64 desc[UR42][R12.64], R146 ;  /* 0x000000920c00d985 */ /* 0x0009e8000c101b2a */
[----:B------:R-:W-:Y:S05]  /*11a50*/  @P0 BRA `(.L_x_719) ;  /* 0x0000001000280947 */ /* 0x000fea0003800000 */
[----:B----4-:R-:W-:-:S04]  /*11a60*/  LEA R4, P0, R20, R0, 0x2 ;  /* 0x0000000014047211 */ /* 0x010fc800078010ff */
[----:B------:R-:W-:-:S05]  /*11a70*/  LEA.HI.X R5, R20, R10, R21, 0x2, P0 ;  /* 0x0000000a14057211 */ /* 0x000fca00000f1415 */
[----:B------:R0:W-:Y:S01]  /*11a80*/  ST.E.64 desc[UR42][R4.64], R150 ;  /* 0x0000009604007985 */ /* 0x0001e2000c101b2a */
[----:B------:R-:W-:Y:S05]  /*11a90*/  BRA `(.L_x_719) ;  /* 0x0000001000187947 */ /* 0x000fea0003800000 */
.L_x_713:
[----:B------:R-:W4:Y:S01]  /*11aa0*/  LDL.LU R6, [R1+0x1c] ;  /* 0x00001c0001067983 */ /* 0x000f220000300800 */
[----:B------:R-:W-:Y:S01]  /*11ab0*/  ULDC.64 UR6, c[0x0][0xc08] ;  /* 0x0003020000067ab9 */ /* 0x000fe20000000a00 */
[----:B------:R-:W-:Y:S02]  /*11ac0*/  ULDC.64 UR4, c[0x0][0xc00] ;  /* 0x0003000000047ab9 */ /* 0x000fe40000000a00 */
[----:B------:R-:W2:Y:S04]  /*11ad0*/  LDL.LU R0, [R1+0x20] ;  /* 0x0000200001007983 */ /* 0x000ea80000300800 */
[----:B01----:R-:W3:Y:S01]  /*11ae0*/  LDL R10, [R1+0x18] ;  /* 0x00001800010a7983 */ /* 0x003ee20000100800 */
[----:B------:R-:W-:Y:S01]  /*11af0*/  ISETP.NE.U32.AND P1, PT, RZ, UR6, PT ;  /* 0x00000006ff007c0c */ /* 0x000fe2000bf25070 */
[----:B------:R-:W-:Y:S01]  /*11b00*/  IMAD.MOV.U32 R3, RZ, RZ, RZ ;  /* 0x000000ffff037224 */ /* 0x000fe200078e00ff */
[----:B------:R-:W-:-:S02]  /*11b10*/  ISETP.NE.U32.AND P0, PT, RZ, UR4, PT ;  /* 0x00000004ff007c0c */ /* 0x000fc4000bf05070 */
[----:B------:R-:W-:Y:S02]  /*11b20*/  ISETP.NE.AND.EX P1, PT, RZ, UR7, PT, P1 ;  /* 0x00000007ff007c0c */ /* 0x000fe4000bf25310 */
[----:B------:R-:W-:Y:S01]  /*11b30*/  ISETP.NE.AND.EX P0, PT, RZ, UR5, PT, P0 ;  /* 0x00000005ff007c0c */ /* 0x000fe2000bf05300 */
[----:B------:R-:W0:Y:S01]  /*11b40*/  S2R R8, SR_TID.X ;  /* 0x0000000000087919 */ /* 0x000e220000002100 */
[----:B----4-:R-:W-:-:S04]  /*11b50*/  IADD3 R4, P2, R6, UR4, RZ ;  /* 0x0000000406047c10 */ /* 0x010fc8000ff5e0ff */
[----:B--2---:R-:W-:-:S05]  /*11b60*/  IADD3.X R5, R0, UR5, RZ, P2, !PT ;  /* 0x0000000500057c10 */ /* 0x004fca00097fe4ff */
[----:B------:R-:W-:Y:S01]  /*11b70*/  @P1 IADD3 R6, P2, R6, UR6, RZ ;  /* 0x0000000606061c10 */ /* 0x000fe2000ff5e0ff */
[----:B------:R-:W-:Y:S01]  /*11b80*/  ULDC UR4, c[0x0][0xa88] ;  /* 0x0002a20000047ab9 */ /* 0x000fe20000000800 */
[----:B------:R1:W5:Y:S02]  /*11b90*/  @P0 LDG.E R3, desc[UR42][R4.64] ;  /* 0x0000002a04030981 */ /* 0x000364000c1e1900 */
[----:B------:R-:W-:Y:S01]  /*11ba0*/  @P1 IADD3.X R7, R0, UR7, RZ, P2, !PT ;  /* 0x0000000700071c10 */ /* 0x000fe200097fe4ff */
[----:B------:R-:W-:-:S06]  /*11bb0*/  IMAD.U32 R0, RZ, RZ, UR4 ;  /* 0x00000004ff007e24 */ /* 0x000fcc000f8e00ff */
[----:B------:R1:W5:Y:S01]  /*11bc0*/  @P1 LDG.E R0, desc[UR42][R6.64] ;  /* 0x0000002a06001981 */ /* 0x000362000c1e1900 */
[----:B---3--:R-:W-:Y:S01]  /*11bd0*/  ISETP.NE.AND P2, PT, R10, RZ, PT ;  /* 0x000000ff0a00720c */ /* 0x008fe20003f45270 */
[----:B0-----:R-:W-:-:S05]  /*11be0*/  VIADD R9, R8, 0xffffff80 ;  /* 0xffffff8008097836 */ /* 0x001fca0000000000 */
[----:B------:R-:W-:-:S07]  /*11bf0*/  ISETP.GT.AND P3, PT, R9, 0x3f, PT ;  /* 0x0000003f0900780c */ /* 0x000fce0003f64270 */
[----:B------:R-:W0:Y:S02]  /*11c00*/  @!P2 LDC R10, c[0x0][0xad4] ;  /* 0x0002b500ff0aab82 */ /* 0x000e240000000800 */
[----:B0-----:R1:W-:Y:S01]  /*11c10*/  @!P2 STL [R1+0x18], R10 ;  /* 0x0000180a0100a387 */ /* 0x0013e20000100800 */
[----:B------:R-:W-:Y:S01]  /*11c20*/  ISETP.GT.AND P2, PT, R10, 0x1, PT ;  /* 0x000000010a00780c */ /* 0x000fe20003f44270 */
[----:B------:R-:W-:-:S12]  /*11c30*/  @P1 BRA `(.L_x_722) ;  /* 0x0000000000101947 */ /* 0x000fd80003800000 */
[----:B------:R-:W-:Y:S05]  /*11c40*/  @!P0 BRA `(.L_x_722) ;  /* 0x00000000000c8947 */ /* 0x000fea0003800000 */
[----:B-1----:R-:W2:Y:S04]  /*11c50*/  LDG.E R7, desc[UR42][R4.64] ;  /* 0x0000002a04077981 */ /* 0x002ea8000c1e1900 */
[----:B-----5:R-:W2:Y:S02]  /*11c60*/  LDG.E R0, desc[UR42][R4.64+0x4] ;  /* 0x0000042a04007981 */ /* 0x020ea4000c1e1900 */
[----:B--2---:R-:W-:-:S07]  /*11c70*/  IMAD.IADD R0, R0, 0x1, -R7 ;  /* 0x0000000100007824 */ /* 0x004fce00078e0a07 */
.L_x_722:
[----:B-1----:R-:W2:Y:S04]  /*11c80*/  LDL.LU R5, [R1+0x14] ;  /* 0x0000140001057983 */ /* 0x002ea80000300800 */
[----:B------:R-:W3:Y:S01]  /*11c90*/  LDL.LU R4, [R1+0x40] ;  /* 0x0000400001047983 */ /* 0x000ee20000300800 */
[----:B------:R-:W-:Y:S01]  /*11ca0*/  BSSY B1, `(.L_x_723) ;  /* 0x0000038000017945 */ /* 0x000fe20003800000 */
[----:B-----5:R-:W-:Y:S02]  /*11cb0*/  SHF.R.S32.HI R26, RZ, 0x1f, R3 ;  /* 0x0000001fff1a7819 */ /* 0x020fe40000011403 */
[----:B--2---:R-:W-:Y:S02]  /*11cc0*/  SEL R29, R5, RZ, !P0 ;  /* 0x000000ff051d7207 */ /* 0x004fe40004000000 */
[----:B---3--:R-:W-:Y:S01]  /*11cd0*/  SEL R28, R4, RZ, !P0 ;  /* 0x000000ff041c7207 */ /* 0x008fe20004000000 */
[----:B------:R-:W-:Y:S06]  /*11ce0*/  @P3 BRA `(.L_x_724) ;  /* 0x0000000000cc3947 */ /* 0x000fec0003800000 */
[----:B------:R-:W2:Y:S01]  /*11cf0*/  LDL R4, [R1+0x24] ;  /* 0x0000240001047983 */ /* 0x000ea20000100800 */
[----:B------:R-:W0:Y:S02]  /*11d00*/  LDC R31, c[0x0][0xbe8] ;  /* 0x0002fa00ff1f7b82 */ /* 0x000e240000000800 */
[----:B0-----:R-:W-:Y:S02]  /*11d10*/  IMAD R5, R0, R31, RZ ;  /* 0x0000001f00057224 */ /* 0x001fe400078e02ff */
[----:B--2---:R-:W-:-:S04]  /*11d20*/  IMAD R4, R4, 0x40, R8 ;  /* 0x0000004004047824 */ /* 0x004fc800078e0208 */
[----:B------:R-:W-:-:S05]  /*11d30*/  VIADD R30, R4, 0xffffff80 ;  /* 0xffffff80041e7836 */ /* 0x000fca0000000000 */
[----:B------:R-:W-:-:S13]  /*11d40*/  ISETP.GE.AND P0, PT, R30, R5, PT ;  /* 0x000000051e00720c */ /* 0x000fda0003f06270 */
[----:B------:R-:W-:Y:S05]  /*11d50*/  @P0 BRA `(.L_x_724) ;  /* 0x0000000000b00947 */ /* 0x000fea0003800000 */
[----:B------:R-:W2:Y:S01]  /*11d60*/  LDL.LU R32, [R1+0x38] ;  /* 0x0000380001207983 */ /* 0x000ea20000300800 */
[----:B------:R-:W-:Y:S01]  /*11d70*/  IMAD.MOV.U32 R24, RZ, RZ, 0x9b8 ;  /* 0x000009b8ff187424 */ /* 0x000fe200078e00ff */
[----:B------:R-:W-:Y:S01]  /*11d80*/  ISETP.GT.AND P0, PT, R10, 0x1, PT ;  /* 0x000000010a00780c */ /* 0x000fe20003f04270 */
[----:B------:R-:W-:Y:S01]  /*11d90*/  IMAD.MOV.U32 R21, RZ, RZ, R30 ;  /* 0x000000ffff157224 */ /* 0x000fe200078e001e */
[----:B------:R-:W-:Y:S01]  /*11da0*/  ISETP.NE.AND P1, PT, R31, 0x1, PT ;  /* 0x000000011f00780c */ /* 0x000fe20003f25270 */
[----:B------:R-:W0:Y:S01]  /*11db0*/  LDC.64 R10, c[0x0][0xba8] ;  /* 0x0002ea00ff0a7b82 */ /* 0x000e220000000a00 */
[----:B------:R-:W-:-:S07]  /*11dc0*/  SEL R24, R24, 0x978, P0 ;  /* 0x0000097818187807 */ /* 0x000fce0000000000 */
[----:B------:R-:W1:Y:S08]  /*11dd0*/  LDC.64 R4, c[0x0][R24+0x220] ;  /* 0x0000880018047b82 */ /* 0x000e700000000a00 */
[----:B------:R-:W3:Y:S08]  /*11de0*/  LDC.64 R12, c[0x0][R24+0x218] ;  /* 0x00008600180c7b82 */ /* 0x000ef00000000a00 */
[----:B------:R-:W4:Y:S08]  /*11df0*/  LDC.64 R6, c[0x0][R24+0x228] ;  /* 0x00008a0018067b82 */ /* 0x000f300000000a00 */
[----:B------:R-:W5:Y:S08]  /*11e00*/  @P1 LDC R15, c[0x0][0xbec] ;  /* 0x0002fb00ff0f1b82 */ /* 0x000f700000000800 */
[----:B------:R-:W4:Y:S08]  /*11e10*/  LDC.64 R8, c[0x0][R24+0x210] ;  /* 0x0000840018087b82 */ /* 0x000f300000000a00 */
[----:B------:R-:W4:Y:S01]  /*11e20*/  @P1 LDC R27, c[0x0][0xbf0] ;  /* 0x0002fc00ff1b1b82 */ /* 0x000f220000000800 */
[----:B-----5:R-:W-:-:S07]  /*11e30*/  @P1 IMAD.HI.U32 R20, R30, R15, RZ ;  /* 0x0000000f1e141227 */ /* 0x020fce00078e00ff */
[----:B0-----:R-:W0:Y:S01]  /*11e40*/  @!P0 LDC R10, c[0x0][0xb50] ;  /* 0x0002d400ff0a8b82 */ /* 0x001e220000000800 */
[-C--:B-1----:R-:W-:Y:S02]  /*11e50*/  IMAD R5, R5, R29.reuse, RZ ;  /* 0x0000001d05057224 */ /* 0x082fe400078e02ff */
[----:B------:R-:W-:-:S05]  /*11e60*/  IMAD.WIDE.U32 R14, R4, R29, RZ ;  /* 0x0000001d040e7225 */ /* 0x000fca00078e00ff */
[----:B------:R-:W1:Y:S01]  /*11e70*/  @!P0 LDC R11, c[0x0][0xb54] ;  /* 0x0002d500ff0b8b82 */ /* 0x000e620000000800 */
[-C--:B---3--:R-:W-:Y:S02]  /*11e80*/  IMAD R25, R13, R184.reuse, RZ ;  /* 0x000000b80d197224 */ /* 0x088fe400078e02ff */
[----:B------:R-:W-:Y:S01]  /*11e90*/  IMAD.WIDE.U32 R12, R12, R184, RZ ;  /* 0x000000b80c0c7225 */ /* 0x000fe200078e00ff */
[----:B----4-:R-:W-:-:S03]  /*11ea0*/  @P1 SHF.R.U32.HI R21, RZ, R27, R20 ;  /* 0x0000001bff151219 */ /* 0x010fc60000011614 */
[----:B------:R-:W-:Y:S01]  /*11eb0*/  IMAD R27, R4, R28, R5 ;  /* 0x0000001c041b7224 */ /* 0x000fe200078e0205 */
[----:B------:R-:W-:Y:S01]  /*11ec0*/  IADD3 R12, P1, P3, R14, R12, R3 ;  /* 0x0000000c0e0c7210 */ /* 0x000fe20007b3e003 */
[----:B------:R-:W-:Y:S02]  /*11ed0*/  IMAD.IADD R25, R13, 0x1, R25 ;  /* 0x000000010d197824 */ /* 0x000fe400078e0219 */
[----:B------:R-:W-:Y:S02]  /*11ee0*/  IMAD.MOV R4, RZ, RZ, -R21 ;  /* 0x000000ffff047224 */ /* 0x000fe400078e0a15 */
[----:B------:R-:W-:Y:S01]  /*11ef0*/  IMAD.IADD R27, R15, 0x1, R27 ;  /* 0x000000010f1b7824 */ /* 0x000fe200078e021b */
[----:B--2---:R-:W-:-:S05]  /*11f00*/  SEL R5, R32, RZ, P0 ;  /* 0x000000ff20057207 */ /* 0x004fca0000000000 */
[-C--:B------:R-:W-:Y:S02]  /*11f10*/  IMAD R13, R7, R5.reuse, RZ ;  /* 0x00000005070d7224 */ /* 0x080fe400078e02ff */
[----:B------:R-:W-:-:S04]  /*11f20*/  IMAD.WIDE.U32 R6, R6, R5, RZ ;  /* 0x0000000506067225 */ /* 0x000fc800078e00ff */
[----:B------:R-:W-:Y:S01]  /*11f30*/  IMAD R5, R31, R4, R30 ;  /* 0x000000041f057224 */ /* 0x000fe200078e021e */
[----:B------:R-:W-:Y:S01]  /*11f40*/  IADD3.X R4, R27, R25, R26, P1, P3 ;  /* 0x000000191b047210 */ /* 0x000fe20000fe641a */
[----:B------:R-:W-:Y:S01]  /*11f50*/  IMAD.IADD R13, R7, 0x1, R13 ;  /* 0x00000001070d7824 */ /* 0x000fe200078e020d */
[----:B------:R-:W-:Y:S02]  /*11f60*/  IADD3 R6, P0, P1, R21, R12, R6 ;  /* 0x0000000c15067210 */ /* 0x000fe4000791e006 */
[----:B------:R-:W-:-:S04]  /*11f70*/  SHF.R.S32.HI R21, RZ, 0x1f, R21 ;  /* 0x0000001fff157819 */ /* 0x000fc80000011415 */
[----:B------:R-:W-:Y:S01]  /*11f80*/  IADD3.X R7, R21, R4, R13, P0, P1 ;  /* 0x0000000415077210 */ /* 0x000fe200007e240d */
[-C--:B------:R-:W-:Y:S01]  /*11f90*/  IMAD R4, R9, R5.reuse, RZ ;  /* 0x0000000509047224 */ /* 0x080fe200078e02ff */
[----:B------:R-:W-:Y:S01]  /*11fa0*/  SHF.R.S32.HI R13, RZ, 0x1f, R5 ;  /* 0x0000001fff0d7819 */ /* 0x000fe20000011405 */
[----:B------:R-:W-:-:S04]  /*11fb0*/  IMAD.WIDE.U32 R6, R8, R5, R6 ;  /* 0x0000000508067225 */ /* 0x000fc800078e0006 */
[----:B------:R-:W-:Y:S01]  /*11fc0*/  IMAD R13, R8, R13, R4 ;  /* 0x0000000d080d7224 */ /* 0x000fe200078e0204 */
[----:B0-----:R-:W-:Y:S01]  /*11fd0*/  LEA R10, P0, R6, R10, 0x2 ;  /* 0x0000000a060a7211 */ /* 0x001fe200078010ff */
[----:B------:R-:W-:Y:S02]  /*11fe0*/  IMAD.MOV.U32 R5, RZ, RZ, -0x800000 ;  /* 0xff800000ff057424 */ /* 0x000fe400078e00ff */
[----:B------:R-:W-:-:S05]  /*11ff0*/  IMAD.IADD R4, R7, 0x1, R13 ;  /* 0x0000000107047824 */ /* 0x000fca00078e020d */
[----:B-1----:R-:W-:-:S05]  /*12000*/  LEA.HI.X R11, R6, R11, R4, 0x2, P0 ;  /* 0x0000000b060b7211 */ /* 0x002fca00000f1404 */
[----:B------:R0:W-:Y:S02]  /*12010*/  STG.E desc[UR42][R10.64], R5 ;  /* 0x000000050a007986 */ /* 0x0001e4000c10192a */
.L_x_724:
[----:B------:R-:W-:Y:S05]  /*12020*/  BSYNC B1 ;  /* 0x0000000000017941 */ /* 0x000fea0003800000 */
.L_x_723:
[----:B------:R-:W-:Y:S05]  /*12030*/  @P2 BRA `(.L_x_719) ;  /* 0x0000000800b02947 */ /* 0x000fea0003800000 */
[----:B------:R-:W2:Y:S01]  /*12040*/  LDL.LU R8, [R1+0x24] ;  /* 0x0000240001087983 */ /* 0x000ea20000300800 */
[----:B0-----:R-:W0:Y:S01]  /*12050*/  LDC R11, c[0x0][0xbe8] ;  /* 0x0002fa00ff0b7b82 */ /* 0x001e220000000800 */
[----:B------:R-:W-:Y:S01]  /*12060*/  ULDC.64 UR4, c[0x0][0xaa0] ;  /* 0x0002a80000047ab9 */ /* 0x000fe20000000a00 */
[----:B------:R-:W-:Y:S01]  /*12070*/  VIADD R39, R192, 0x40 ;  /* 0x00000040c0277836 */ /* 0x000fe20000000000 */
[----:B------:R-:W1:Y:S01]  /*12080*/  S2R R6, SR_TID.X ;  /* 0x0000000000067919 */ /* 0x000e620000002100 */
[----:B------:R-:W-:Y:S01]  /*12090*/  IMAD R4, R26, UR4, RZ ;  /* 0x000000041a047c24 */ /* 0x000fe2000f8e02ff */
[----:B------:R-:W-:Y:S01]  /*120a0*/  BSSY B1, `(.L_x_725) ;  /* 0x0000081000017945 */ /* 0x000fe20003800000 */
[----:B------:R-:W-:Y:S02]  /*120b0*/  VIADD R37, R192, 0x80 ;  /* 0x00000080c0257836 */ /* 0x000fe40000000000 */
[C---:B------:R-:W-:Y:S02]  /*120c0*/  IMAD R7, R3.reuse, UR5, R4 ;  /* 0x0000000503077c24 */ /* 0x040fe4000f8e0204 */
[----:B------:R-:W-:Y:S01]  /*120d0*/  IMAD.WIDE.U32 R4, R3, UR4, RZ ;  /* 0x0000000403047c25 */ /* 0x000fe2000f8e00ff */
[----:B------:R-:W-:Y:S01]  /*120e0*/  ULDC.64 UR4, c[0x0][0xae8] ;  /* 0x0002ba0000047ab9 */ /* 0x000fe20000000a00 */
[----:B------:R-:W3:Y:S02]  /*120f0*/  LDC R3, c[0x0][0xac8] ;  /* 0x0002b200ff037b82 */ /* 0x000ee40000000800 */
[----:B------:R-:W-:-:S02]  /*12100*/  IMAD.IADD R5, R5, 0x1, R7 ;  /* 0x0000000105057824 */ /* 0x000fc400078e0207 */
[----:B------:R-:W-:Y:S02]  /*12110*/  VIADD R35, R192, 0xc0 ;  /* 0x000000c0c0237836 */ /* 0x000fe40000000000 */
[----:B------:R-:W-:-:S04]  /*12120*/  IMAD.WIDE.U32 R4, R184, UR4, R4 ;  /* 0x00000004b8047c25 */ /* 0x000fc8000f8e0004 */
[----:B------:R-:W-:Y:S01]  /*12130*/  IMAD R5, R184, UR5, R5 ;  /* 0x00000005b8057c24 */ /* 0x000fe2000f8e0205 */
[----:B------:R-:W-:Y:S01]  /*12140*/  ULDC.64 UR4, c[0x0][0xaf0] ;  /* 0x0002bc0000047ab9 */ /* 0x000fe20000000a00 */
[----:B0-----:R-:W-:Y:S01]  /*12150*/  ISETP.NE.AND P0, PT, R11, 0x1, PT ;  /* 0x000000010b00780c */ /* 0x001fe20003f05270 */
[----:B------:R-:W-:Y:S02]  /*12160*/  IMAD R21, R0, R11, RZ ;  /* 0x0000000b00157224 */ /* 0x000fe400078e02ff */
[----:B------:R-:W-:-:S04]  /*12170*/  IMAD.WIDE.U32 R4, R29, UR4, R4 ;  /* 0x000000041d047c25 */ /* 0x000fc8000f8e0004 */
[C---:B------:R-:W-:Y:S02]  /*12180*/  VIADD R33, R192.reuse, 0x100 ;  /* 0x00000100c0217836 */ /* 0x040fe40000000000 */
[----:B------:R-:W-:Y:S02]  /*12190*/  VIADD R31, R192, 0x140 ;  /* 0x00000140c01f7836 */ /* 0x000fe40000000000 */
[----:B-1----:R-:W-:Y:S01]  /*121a0*/  VIADD R6, R6, 0xffffff80 ;  /* 0xffffff8006067836 */ /* 0x002fe20000000000 */
[-C--:B---3--:R-:W-:Y:S01]  /*121b0*/  ISETP.GE.AND P1, PT, R39, R3.reuse, PT ;  /* 0x000000032700720c */ /* 0x088fe20003f26270 */
[----:B------:R-:W0:Y:S01]  /*121c0*/  @P0 LDC R13, c[0x0][0xbec] ;  /* 0x0002fb00ff0d0b82 */ /* 0x000e220000000800 */
[CC--:B------:R-:W-:Y:S01]  /*121d0*/  ISETP.GE.AND P2, PT, R192.reuse, R3.reuse, PT ;  /* 0x00000003c000720c */ /* 0x0c0fe20003f46270 */
[C---:B------:R-:W-:Y:S01]  /*121e0*/  VIADD R27, R192.reuse, 0x180 ;  /* 0x00000180c01b7836 */ /* 0x040fe20000000000 */
[----:B------:R-:W-:Y:S01]  /*121f0*/  SHF.R.S32.HI R9, RZ, 0x1f, R6 ;  /* 0x0000001fff097819 */ /* 0x000fe20000011406 */
[C---:B------:R-:W-:Y:S01]  /*12200*/  VIADD R24, R192.reuse, 0x1c0 ;  /* 0x000001c0c0187836 */ /* 0x040fe20000000000 */
[----:B------:R-:W-:Y:S01]  /*12210*/  SEL R10, RZ, 0xffffffff, P1 ;  /* 0xffffffffff0a7807 */ /* 0x000fe20000800000 */
[----:B------:R-:W-:Y:S01]  /*12220*/  VIADD R25, R192, 0x1c0 ;  /* 0x000001c0c0197836 */ /* 0x000fe20000000000 */
[----:B------:R-:W-:Y:S01]  /*12230*/  LEA.HI R9, R9, R6, RZ, 0x3 ;  /* 0x0000000609097211 */ /* 0x000fe200078f18ff */
[----:B------:R-:W1:Y:S01]  /*12240*/  @P0 LDC R15, c[0x0][0xbf0] ;  /* 0x0002fc00ff0f0b82 */ /* 0x000e620000000800 */
[----:B------:R-:W-:Y:S01]  /*12250*/  ISETP.GE.AND P1, PT, R37, R3, PT ;  /* 0x000000032500720c */ /* 0x000fe20003f26270 */
[----:B------:R-:W-:Y:S01]  /*12260*/  IMAD.SHL.U32 R10, R10, 0x2, RZ ;  /* 0x000000020a0a7824 */ /* 0x000fe200078e00ff */
[----:B------:R-:W-:Y:S01]  /*12270*/  LOP3.LUT R7, R9, 0xfffffff8, RZ, 0xc0, !PT ;  /* 0xfffffff809077812 */ /* 0x000fe200078ec0ff */
[C---:B------:R-:W-:Y:S01]  /*12280*/  VIADD R30, R192.reuse, 0x180 ;  /* 0x00000180c01e7836 */ /* 0x040fe20000000000 */
[----:B------:R-:W-:Y:S01]  /*12290*/  SHF.R.S32.HI R9, RZ, 0x3, R9 ;  /* 0x00000003ff097819 */ /* 0x000fe20000011409 */
[----:B------:R-:W-:Y:S01]  /*122a0*/  VIADD R32, R192, 0x140 ;  /* 0x00000140c0207836 */ /* 0x000fe20000000000 */
[----:B------:R-:W-:Y:S01]  /*122b0*/  SHF.R.S32.HI R25, RZ, 0x1f, R25 ;  /* 0x0000001fff197819 */ /* 0x000fe20000011419 */
[----:B------:R-:W-:Y:S01]  /*122c0*/  IMAD.IADD R6, R6, 0x1, -R7 ;  /* 0x0000000106067824 */ /* 0x000fe200078e0a07 */
[----:B------:R-:W-:Y:S01]  /*122d0*/  SHF.R.S32.HI R30, RZ, 0x1f, R30 ;  /* 0x0000001fff1e7819 */ /* 0x000fe2000001141e */
[----:B------:R-:W-:Y:S01]  /*122e0*/  VIADD R34, R192, 0x100 ;  /* 0x00000100c0227836 */ /* 0x000fe20000000000 */
[----:B------:R-:W-:Y:S01]  /*122f0*/  SHF.R.S32.HI R32, RZ, 0x1f, R32 ;  /* 0x0000001fff207819 */ /* 0x000fe20000011420 */
[----:B------:R-:W-:-:S02]  /*12300*/  IMAD R7, R6, 0x20, R9 ;  /* 0x0000002006077824 */ /* 0x000fc400078e0209 */
[----:B------:R-:W-:Y:S01]  /*12310*/  IMAD R6, R28, UR4, RZ ;  /* 0x000000041c067c24 */ /* 0x000fe2000f8e02ff */
[----:B------:R-:W-:Y:S01]  /*12320*/  SHF.R.S32.HI R34, RZ, 0x1f, R34 ;  /* 0x0000001fff227819 */ /* 0x000fe20000011422 */
[C---:B------:R-:W-:Y:S02]  /*12330*/  VIADD R36, R192.reuse, 0xc0 ;  /* 0x000000c0c0247836 */ /* 0x040fe40000000000 */
[C---:B------:R-:W-:Y:S02]  /*12340*/  VIADD R38, R192.reuse, 0x80 ;  /* 0x00000080c0267836 */ /* 0x040fe40000000000 */
[----:B------:R-:W-:Y:S01]  /*12350*/  VIADD R40, R192, 0x40 ;  /* 0x00000040c0287836 */ /* 0x000fe20000000000 */
[----:B------:R-:W-:Y:S02]  /*12360*/  SHF.R.S32.HI R36, RZ, 0x1f, R36 ;  /* 0x0000001fff247819 */ /* 0x000fe40000011424 */
[----:B------:R-:W-:Y:S02]  /*12370*/  SHF.R.S32.HI R38, RZ, 0x1f, R38 ;  /* 0x0000001fff267819 */ /* 0x000fe40000011426 */
[----:B------:R-:W-:Y:S01]  /*12380*/  SHF.R.S32.HI R40, RZ, 0x1f, R40 ;  /* 0x0000001fff287819 */ /* 0x000fe20000011428 */
[----:B--2---:R-:W-:-:S02]  /*12390*/  IMAD R20, R8, 0x40, R9 ;  /* 0x0000004008147824 */ /* 0x004fc400078e0209 */
[----:B------:R-:W-:Y:S02]  /*123a0*/  IMAD R8, R8, 0x40, R7 ;  /* 0x0000004008087824 */ /* 0x000fe400078e0207 */
[----:B------:R-:W-:Y:S01]  /*123b0*/  IMAD R9, R29, UR5, R6 ;  /* 0x000000051d097c24 */ /* 0x000fe2000f8e0206 */
[----:B------:R-:W-:Y:S01]  /*123c0*/  ULDC.64 UR4, c[0x0][0xae0] ;  /* 0x0002b80000047ab9 */ /* 0x000fe20000000a00 */
[----:B0-----:R-:W-:-:S04]  /*123d0*/  @P0 IMAD.HI.U32 R6, R8, R13, RZ ;  /* 0x0000000d08060227 */ /* 0x001fc800078e00ff */
[----:B------:R-:W-:Y:S01]  /*123e0*/  IMAD.MOV.U32 R7, RZ, RZ, R8 ;  /* 0x000000ffff077224 */ /* 0x000fe200078e0008 */
[----:B-1----:R-:W-:Y:S01]  /*123f0*/  @P0 SHF.R.U32.HI R7, RZ, R15, R6 ;  /* 0x0000000fff070219 */ /* 0x002fe20000011606 */
[----:B------:R-:W-:Y:S01]  /*12400*/  IMAD.IADD R5, R5, 0x1, R9 ;  /* 0x0000000105057824 */ /* 0x000fe200078e0209 */
[----:B------:R-:W-:Y:S02]  /*12410*/  SEL R9, RZ, 0x1, P2 ;  /* 0x00000001ff097807 */ /* 0x000fe40001000000 */
[----:B------:R-:W-:Y:S01]  /*12420*/  ISETP.GE.AND P0, PT, R35, R3, PT ;  /* 0x000000032300720c */ /* 0x000fe20003f06270 */
[----:B------:R-:W-:Y:S01]  /*12430*/  IMAD.WIDE.U32 R4, R7, UR4, R4 ;  /* 0x0000000407047c25 */ /* 0x000fe2000f8e0004 */
[----:B------:R-:W-:Y:S02]  /*12440*/  LOP3.LUT R6, R10, 0x2, R9, 0xe2, !PT ;  /* 0x000000020a067812 */ /* 0x000fe400078ee209 */
[----:B------:R-:W-:Y:S01]  /*12450*/  SEL R10, RZ, 0xffffffff, P1 ;  /* 0xffffffffff0a7807 */ /* 0x000fe20000800000 */
[--C-:B------:R-:W-:Y:S01]  /*12460*/  IMAD.MOV R9, RZ, RZ, -R7.reuse ;  /* 0x000000ffff097224 */ /* 0x100fe200078e0a07 */
[----:B------:R-:W-:-:S02]  /*12470*/  SHF.R.S32.HI R0, RZ, 0x1f, R7 ;  /* 0x0000001fff007819 */ /* 0x000fc40000011407 */
[----:B------:R-:W-:Y:S01]  /*12480*/  ISETP.GE.AND P1, PT, R33, R3, PT ;  /* 0x000000032100720c */ /* 0x000fe20003f26270 */
[----:B------:R-:W-:Y:S01]  /*12490*/  IMAD R9, R11, R9, R8 ;  /* 0x000000090b097224 */ /* 0x000fe200078e0208 */
[----:B------:R-:W-:Y:S01]  /*124a0*/  SEL R8, RZ, 0xffffffff, P0 ;  /* 0xffffffffff087807 */ /* 0x000fe20000000000 */
[----:B------:R-:W-:Y:S01]  /*124b0*/  IMAD.SHL.U32 R13, R10, 0x4, RZ ;  /* 0x000000040a0d7824 */ /* 0x000fe200078e00ff */
[-C--:B------:R-:W-:Y:S01]  /*124c0*/  ISETP.GE.AND P0, PT, R31, R3.reuse, PT ;  /* 0x000000031f00720c */ /* 0x080fe20003f06270 */
[----:B------:R-:W-:Y:S01]  /*124d0*/  IMAD R0, R0, UR4, RZ ;  /* 0x0000000400007c24 */ /* 0x000fe2000f8e02ff */
[-C--:B------:R-:W-:Y:S01]  /*124e0*/  ISETP.GE.AND P2, PT, R24, R3.reuse, PT ;  /* 0x000000031800720c */ /* 0x080fe20003f46270 */
[----:B------:R-:W-:Y:S01]  /*124f0*/  IMAD.SHL.U32 R11, R8, 0x8, RZ ;  /* 0x00000008080b7824 */ /* 0x000fe200078e00ff */
[----:B------:R-:W-:Y:S01]  /*12500*/  LOP3.LUT R6, R13, 0x4, R6, 0xe2, !PT ;  /* 0x000000040d067812 */ /* 0x000fe200078ee206 */
[----:B------:R-:W-:Y:S01]  /*12510*/  IMAD R7, R7, UR5, R0 ;  /* 0x0000000507077c24 */ /* 0x000fe2000f8e0200 */
[----:B------:R-:W-:Y:S01]  /*12520*/  SEL R8, RZ, 0xffffffff, P1 ;  /* 0xffffffffff087807 */ /* 0x000fe20000800000 */
[----:B------:R-:W-:Y:S01]  /*12530*/  ULDC.64 UR4, c[0x0][0xad8] ;  /* 0x0002b60000047ab9 */ /* 0x000fe20000000a00 */
[----:B------:R-:W-:Y:S01]  /*12540*/  SHF.R.S32.HI R0, RZ, 0x1f, R9 ;  /* 0x0000001fff007819 */ /* 0x000fe20000011409 */
[----:B------:R-:W-:Y:S01]  /*12550*/  IMAD.IADD R5, R5, 0x1, R7 ;  /* 0x0000000105057824 */ /* 0x000fe200078e0207 */
[----:B------:R-:W-:Y:S01]  /*12560*/  LOP3.LUT R6, R11, 0x8, R6, 0xe2, !PT ;  /* 0x000000080b067812 */ /* 0x000fe200078ee206 */
[----:B------:R-:W-:Y:S01]  /*12570*/  IMAD.SHL.U32 R11, R8, 0x10, RZ ;  /* 0x00000010080b7824 */ /* 0x000fe200078e00ff */
[----:B------:R-:W-:Y:S01]  /*12580*/  SEL R7, RZ, 0xffffffff, P0 ;  /* 0xffffffffff077807 */ /* 0x000fe20000000000 */
[----:B------:R-:W-:Y:S01]  /*12590*/  IMAD R0, R0, UR4, RZ ;  /* 0x0000000400007c24 */ /* 0x000fe2000f8e02ff */
[----:B------:R-:W-:Y:S01]  /*125a0*/  ISETP.GE.AND P0, PT, R27, R3, PT ;  /* 0x000000031b00720c */ /* 0x000fe20003f06270 */
[----:B------:R-:W-:Y:S01]  /*125b0*/  IMAD.WIDE.U32 R4, R9, UR4, R4 ;  /* 0x0000000409047c25 */ /* 0x000fe2000f8e0004 */
[----:B------:R-:W-:-:S03]  /*125c0*/  LOP3.LUT R6, R11, 0x10, R6, 0xe2, !PT ;  /* 0x000000100b067812 */ /* 0x000fc600078ee206 */
[----:B------:R-:W-:Y:S02]  /*125d0*/  IMAD.SHL.U32 R11, R7, 0x20, RZ ;  /* 0x00000020070b7824 */ /* 0x000fe400078e00ff */
[----:B------:R-:W-:Y:S01]  /*125e0*/  IMAD R7, R9, UR5, R0 ;  /* 0x0000000509077c24 */ /* 0x000fe2000f8e0200 */
[----:B------:R-:W-:Y:S01]  /*125f0*/  SEL R9, RZ, 0x40, P0 ;  /* 0x00000040ff097807 */ /* 0x000fe20000000000 */
[----:B------:R-:W-:Y:S01]  /*12600*/  ULDC.64 UR4, c[0x0][0xa80] ;  /* 0x0002a00000047ab9 */ /* 0x000fe20000000a00 */
[----:B------:R-:W-:Y:S01]  /*12610*/  ISETP.GE.AND P0, PT, R20, R21, PT ;  /* 0x000000151400720c */ /* 0x000fe20003f06270 */
[----:B------:R-:W-:Y:S01]  /*12620*/  IMAD.IADD R5, R5, 0x1, R7 ;  /* 0x0000000105057824 */ /* 0x000fe200078e0207 */
[C---:B------:R-:W-:Y:S02]  /*12630*/  LEA R12, P1, R4.reuse, UR4, 0x1 ;  /* 0x00000004040c7c11 */ /* 0x040fe4000f8208ff */
[----:B------:R-:W-:Y:S02]  /*12640*/  LOP3.LUT R6, R11, 0x20, R6, 0xe2, !PT ;  /* 0x000000200b067812 */ /* 0x000fe400078ee206 */
[----:B------:R-:W-:Y:S01]  /*12650*/  LEA.HI.X R13, R4, UR5, R5, 0x1, P1 ;  /* 0x00000005040d7c11 */ /* 0x000fe200088f0c05 */
[----:B------:R0:W1:Y:S01]  /*12660*/  SHFL.IDX PT, R10, R12, RZ, 0x181f ;  /* 0x00181fff0c0a7589 */ /* 0x00006200000e0000 */
[----:B------:R-:W-:-:S02]  /*12670*/  LOP3.LUT R14, R6, R9, RZ, 0xfc, !PT ;  /* 0x00000009060e7212 */ /* 0x000fc400078efcff */
[----:B------:R-:W-:Y:S01]  /*12680*/  SEL R7, RZ, 0x80, P2 ;  /* 0x00000080ff077807 */ /* 0x000fe20001000000 */
[----:B------:R0:W2:Y:S03]  /*12690*/  SHFL.IDX PT, R11, R13, RZ, 0x181f ;  /* 0x00181fff0d0b7589 */ /* 0x0000a600000e0000 */
[----:B------:R-:W-:Y:S01]  /*126a0*/  LOP3.LUT R15, R14, R7, RZ, 0xfc, !PT ;  /* 0x000000070e0f7212 */ /* 0x000fe200078efcff */
[----:B------:R-:W-:Y:S06]  /*126b0*/  @P0 BRA `(.L_x_726) ;  /* 0x00000000007c0947 */ /* 0x000fec0003800000 */
[-C--:B------:R-:W-:Y:S02]  /*126c0*/  ISETP.GE.AND P2, PT, R39, R3.reuse, PT ;  /* 0x000000032700720c */ /* 0x080fe40003f46270 */
[-C--:B------:R-:W-:Y:S02]  /*126d0*/  ISETP.GE.AND P1, PT, R192, R3.reuse, PT ;  /* 0x00000003c000720c */ /* 0x080fe40003f26270 */
[-C--:B------:R-:W-:Y:S02]  /*126e0*/  ISETP.GE.AND P5, PT, R37, R3.reuse, PT ;  /* 0x000000032500720c */ /* 0x080fe40003fa6270 */
[----:B------:R-:W-:-:S07]  /*126f0*/  ISETP.GE.AND P3, PT, R35, R3, PT ;  /* 0x000000032300720c */ /* 0x000fce0003f66270 */
[C---:B-1----:R-:W-:Y:S02]  /*12700*/  @!P2 LEA R4, P0, R39.reuse, R10, 0x1 ;  /* 0x0000000a2704a211 */ /* 0x042fe400078008ff */
[----:B--2---:R-:W-:Y:S02]  /*12710*/  @!P1 IMAD.WIDE R6, R192, 0x2, R10 ;  /* 0x00000002c0069825 */ /* 0x004fe400078e020a */
[----:B------:R-:W-:Y:S02]  /*12720*/  @!P2 LEA.HI.X R5, R39, R11, R40, 0x1, P0 ;  /* 0x0000000b2705a211 */ /* 0x000fe400000f0c28 */
[----:B------:R-:W-:Y:S01]  /*12730*/  LOP3.LUT P0, RZ, R14, 0x40, RZ, 0xc0, !PT ;  /* 0x000000400eff7812 */ /* 0x000fe2000780c0ff */
[----:B------:R1:W-:Y:S01]  /*12740*/  @!P1 ST.E.128 desc[UR42][R6.64], RZ ;  /* 0x000000ff06009985 */ /* 0x0003e2000c101d2a */
[----:B------:R-:W-:-:S03]  /*12750*/  ISETP.GE.AND P1, PT, R31, R3, PT ;  /* 0x000000031f00720c */ /* 0x000fc60003f26270 */
[----:B------:R2:W-:Y:S01]  /*12760*/  @!P2 ST.E.128 desc[UR42][R4.64], RZ ;  /* 0x000000ff0400a985 */ /* 0x0005e2000c101d2a */
[----:B------:R-:W-:Y:S02]  /*12770*/  ISETP.GE.AND P2, PT, R33, R3, PT ;  /* 0x000000032100720c */ /* 0x000fe40003f46270 */
[----:B-1----:R-:W-:-:S04]  /*12780*/  @!P5 LEA R6, P4, R37, R10, 0x1 ;  /* 0x0000000a2506d211 */ /* 0x002fc800078808ff */
[-C--:B------:R-:W-:Y:S02]  /*12790*/  @!P5 LEA.HI.X R7, R37, R11.reuse, R38, 0x1, P4 ;  /* 0x0000000b2507d211 */ /* 0x080fe400020f0c26 */
[----:B------:R-:W-:Y:S02]  /*127a0*/  LOP3.LUT P4, RZ, R15, 0x80, RZ, 0xc0, !PT ;  /* 0x000000800fff7812 */ /* 0x000fe4000788c0ff */
[-C--:B--2---:R-:W-:Y:S01]  /*127b0*/  @!P3 LEA R4, P6, R35, R10.reuse, 0x1 ;  /* 0x0000000a2304b211 */ /* 0x084fe200078c08ff */
[----:B------:R1:W-:Y:S02]  /*127c0*/  @!P5 ST.E.128 desc[UR42][R6.64], RZ ;  /* 0x000000ff0600d985 */ /* 0x0003e4000c101d2a */
[----:B------:R-:W-:Y:S02]  /*127d0*/  @!P2 LEA R8, P5, R33, R10, 0x1 ;  /* 0x0000000a2108a211 */ /* 0x000fe400078a08ff */
[-C--:B------:R-:W-:Y:S02]  /*127e0*/  @!P3 LEA.HI.X R5, R35, R11.reuse, R36, 0x1, P6 ;  /* 0x0000000b2305b211 */ /* 0x080fe400030f0c24 */
[----:B------:R-:W-:-:S03]  /*127f0*/  @!P2 LEA.HI.X R9, R33, R11, R34, 0x1, P5 ;  /* 0x0000000b2109a211 */ /* 0x000fc600028f0c22 */
[----:B------:R2:W-:Y:S01]  /*12800*/  @!P3 ST.E.128 desc[UR42][R4.64], RZ ;  /* 0x000000ff0400b985 */ /* 0x0005e2000c101d2a */
[----:B-1----:R-:W-:-:S03]  /*12810*/  @!P1 LEA R6, P6, R31, R10, 0x1 ;  /* 0x0000000a1f069211 */ /* 0x002fc600078c08ff */
[----:B------:R3:W-:Y:S01]  /*12820*/  @!P2 ST.E.128 desc[UR42][R8.64], RZ ;  /* 0x000000ff0800a985 */ /* 0x0007e2000c101d2a */
[----:B------:R-:W-:Y:S02]  /*12830*/  @!P1 LEA.HI.X R7, R31, R11, R32, 0x1, P6 ;  /* 0x0000000b1f079211 */ /* 0x000fe400030f0c20 */
[----:B--2---:R-:W-:-:S03]  /*12840*/  @P0 LEA R4, P3, R27, R10, 0x1 ;  /* 0x0000000a1b040211 */ /* 0x004fc600078608ff */
[----:B------:R3:W-:Y:S01]  /*12850*/  @!P1 ST.E.128 desc[UR42][R6.64], RZ ;  /* 0x000000ff06009985 */ /* 0x0007e2000c101d2a */
[C---:B------:R-:W-:Y:S02]  /*12860*/  @P4 LEA R10, P5, R24.reuse, R10, 0x1 ;  /* 0x0000000a180a4211 */ /* 0x040fe400078a08ff */
[-C--:B------:R-:W-:Y:S02]  /*12870*/  @P0 LEA.HI.X R5, R27, R11.reuse, R30, 0x1, P3 ;  /* 0x0000000b1b050211 */ /* 0x080fe400018f0c1e */
[----:B------:R-:W-:-:S03]  /*12880*/  @P4 LEA.HI.X R11, R24, R11, R25, 0x1, P5 ;  /* 0x0000000b180b4211 */ /* 0x000fc600028f0c19 */
[----:B------:R3:W-:Y:S04]  /*12890*/  @P0 ST.E.128 desc[UR42][R4.64], RZ ;  /* 0x000000ff04000985 */ /* 0x0007e8000c101d2a */
[----:B------:R3:W-:Y:S02]  /*128a0*/  @P4 ST.E.128 desc[UR42][R10.64], RZ ;  /* 0x000000ff0a004985 */ /* 0x0007e4000c101d2a */
.L_x_726:
[----:B------:R-:W-:Y:S05]  /*128b0*/  BSYNC B1 ;  /* 0x0000000000017941 */ /* 0x000fea0003800000 */
.L_x_725:
[----:B------:R-:W-:Y:S01]  /*128c0*/  VIADD R0, R20, 0x20 ;  /* 0x0000002014007836 */ /* 0x000fe20000000000 */
[----:B--23--:R2:W3:Y:S04]  /*128d0*/  SHFL.IDX PT, R11, R13, 0x1, 0x181f ;  /* 0x00381f000d0b7f89 */ /* 0x00c4e800000e0000 */
[----:B------:R-:W-:Y:S01]  /*128e0*/  ISETP.GE.AND P0, PT, R0, R21, PT ;  /* 0x000000150000720c */ /* 0x000fe20003f06270 */
[----:B-1----:R2:W1:-:S12]  /*128f0*/  SHFL.IDX PT, R10, R12, 0x1, 0x181f ;  /* 0x00381f000c0a7f89 */ /* 0x00245800000e0000 */
[----:B--2---:R-:W-:Y:S05]  /*12900*/  @P0 BRA `(.L_x_719) ;  /* 0x00000000007c0947 */ /* 0x004fea0003800000 */
[-C--:B------:R-:W-:Y:S02]  /*12910*/  ISETP.GE.AND P6, PT, R192, R3.reuse, PT ;  /* 0x00000003c000720c */ /* 0x080fe40003fc6270 */
[-C--:B------:R-:W-:Y:S02]  /*12920*/  ISETP.GE.AND P5, PT, R39, R3.reuse, PT ;  /* 0x000000032700720c */ /* 0x080fe40003fa6270 */
[-C--:B------:R-:W-:Y:S02]  /*12930*/  ISETP.GE.AND P4, PT, R37, R3.reuse, PT ;  /* 0x000000032500720c */ /* 0x080fe40003f86270 */
[-C--:B------:R-:W-:Y:S02]  /*12940*/  ISETP.GE.AND P3, PT, R35, R3.reuse, PT ;  /* 0x000000032300720c */ /* 0x080fe40003f66270 */
[-C--:B------:R-:W-:Y:S02]  /*12950*/  ISETP.GE.AND P2, PT, R33, R3.reuse, PT ;  /* 0x000000032100720c */ /* 0x080fe40003f46270 */
[----:B------:R-:W-:-:S03]  /*12960*/  ISETP.GE.AND P1, PT, R31, R3, PT ;  /* 0x000000031f00720c */ /* 0x000fc60003f26270 */
[----:B-1-3--:R-:W-:Y:S02]  /*12970*/  @!P6 IMAD.WIDE R6, R192, 0x2, R10 ;  /* 0x00000002c006e825 */ /* 0x00afe400078e020a */
[----:B------:R-:W-:-:S03]  /*12980*/  @!P5 LEA R4, P0, R39, R10, 0x1 ;  /* 0x0000000a2704d211 */ /* 0x000fc600078008ff */
[----:B------:R1:W-:Y:S01]  /*12990*/  @!P6 ST.E.128 desc[UR42][R6.64], RZ ;  /* 0x000000ff0600e985 */ /* 0x0003e2000c101d2a */
[----:B------:R-:W-:Y:S02]  /*129a0*/  @!P5 LEA.HI.X R5, R39, R11, R40, 0x1, P0 ;  /* 0x0000000b2705d211 */ /* 0x000fe400000f0c28 */
[----:B------:R-:W-:-:S03]  /*129b0*/  LOP3.LUT P0, RZ, R14, 0x40, RZ, 0xc0, !PT ;  /* 0x000000400eff7812 */ /* 0x000fc6000780c0ff */
[----:B------:R2:W-:Y:S01]  /*129c0*/  @!P5 ST.E.128 desc[UR42][R4.64], RZ ;  /* 0x000000ff0400d985 */ /* 0x0005e2000c101d2a */
[----:B-1----:R-:W-:-:S04]  /*129d0*/  @!P4 LEA R6, P6, R37, R10, 0x1 ;  /* 0x0000000a2506c211 */ /* 0x002fc800078c08ff */
[-C--:B------:R-:W-:Y:S02]  /*129e0*/  @!P4 LEA.HI.X R7, R37, R11.reuse, R38, 0x1, P6 ;  /* 0x0000000b2507c211 */ /* 0x080fe400030f0c26 */
[----:B------:R-:W-:Y:S02]  /*129f0*/  LOP3.LUT P6, RZ, R15, 0x80, RZ, 0xc0, !PT ;  /* 0x000000800fff7812 */ /* 0x000fe400078cc0ff */
[-C--:B--2---:R-:W-:Y:S01]  /*12a00*/  @!P3 LEA R4, P5, R35, R10.reuse, 0x1 ;  /* 0x0000000a2304b211 */ /* 0x084fe200078a08ff */
[----:B------:R1:W-:Y:S01]  /*12a10*/  @!P4 ST.E.128 desc[UR42][R6.64], RZ ;  /* 0x000000ff0600c985 */ /* 0x0003e2000c101d2a */
        /* <DEDUP_REMOVED lines=14> */
.L_x_719:
[----:B------:R-:W-:Y:S05]  /*12b00*/  BSYNC B0 ;  /* 0x0000000000007941 */ /* 0x000fea0003800000 */
.L_x_712:
[----:B------:R-:W-:Y:S02]  /*12b10*/  ULDC UR4, c[0x0][0xc3c] ;  /* 0x00030f0000047ab9 */ /* 0x000fe40000000800 */
[----:B------:R-:W-:-:S13]  /*12b20*/  ISETP.GE.AND P0, PT, R155, UR4, PT ;  /* 0x000000049b007c0c */ /* 0x000fda000bf06270 */
[----:B------:R-:W-:Y:S05]  /*12b30*/  @!P0 BRA `(.L_x_727) ;  /* 0xfffffeec00688947 */ /* 0x000fea000383ffff */
[----:B------:R-:W-:Y:S05]  /*12b40*/  BRA `(.L_x_590) ;  /* 0x0000007800347947 */ /* 0x000fea0003800000 */
.L_x_588:
        /* <DEDUP_REMOVED lines=16> */
.L_x_728:
        /* <DEDUP_REMOVED lines=43> */
.L_x_732:
[----:B------:R-:W0:Y:S01]  /*12f00*/  LDC R2, c[0x0][0xc3c] ;  /* 0x00030f00ff027b82 */ /* 0x000e220000000800 */
[----:B------:R-:W-:Y:S01]  /*12f10*/  UIADD3 UR4, UR4, 0x1f, URZ ;  /* 0x0000001f04047890 */ /* 0x000fe2000fffe03f */
[----:B------:R-:W-:Y:S02]  /*12f20*/  ULDC UR7, c[0x0][0xc3c] ;  /* 0x00030f0000077ab9 */ /* 0x000fe40000000800 */
[----:B------:R-:W-:-:S03]  /*12f30*/  IMAD.U32 R27, RZ, RZ, UR7 ;  /* 0x00000007ff1b7e24 */ /* 0x000fc6000f8e00ff */
        /* <DEDUP_REMOVED lines=33> */
.L_x_730:
        /* <DEDUP_REMOVED lines=18> */
.L_x_733:
[----:B-1----:R-:W-:Y:S01]  /*13270*/  IMAD R24, R24, UR5, R11 ;  /* 0x0000000518187c24 */ /* 0x002fe2000f8e020b */
[----:B0-----:R-:W-:Y:S01]  /*13280*/  IABS R5, R9 ;  /* 0x0000000900057213 */ /* 0x001fe20000000000 */
[----:B------:R-:W-:Y:S01]  /*13290*/  IMAD.MOV.U32 R11, RZ, RZ, R12 ;  /* 0x000000ffff0b7224 */ /* 0x000fe200078e000c */
[----:B------:R-:W-:Y:S01]  /*132a0*/  IABS R12, R6 ;  /* 0x00000006000c7213 */ /* 0x000fe20000000000 */
[----:B------:R-:W-:Y:S01]  /*132b0*/  IMAD.MOV.U32 R2, RZ, RZ, RZ ;  /* 0x000000ffff027224 */ /* 0x000fe200078e00ff */
[----:B------:R-:W-:Y:S01]  /*132c0*/  IADD3 R25, -R24, UR6, RZ ;  /* 0x0000000618197c10 */ /* 0x000fe2000fffe1ff */
[----:B------:R-:W-:Y:S01]  /*132d0*/  IMAD R11, R11, R4, RZ ;  /* 0x000000040b0b7224 */ /* 0x000fe200078e02ff */
[----:B------:R-:W0:Y:S01]  /*132e0*/  I2F.RP R8, R5 ;  /* 0x0000000500087306 */ /* 0x000e220000209400 */
[----:B------:R-:W-:Y:S01]  /*132f0*/  IMAD.MOV R12, RZ, RZ, -R12 ;  /* 0x000000ffff0c7224 */ /* 0x000fe200078e0a0c */
[----:B------:R-:W-:Y:S01]  /*13300*/  IABS R10, R25 ;  /* 0x00000019000a7213 */ /* 0x000fe20000000000 */
[----:B------:R-:W-:-:S04]  /*13310*/  IMAD.HI.U32 R2, R3, R11, R2 ;  /* 0x0000000b03027227 */ /* 0x000fc800078e0002 */
[----:B------:R-:W-:Y:S02]  /*13320*/  IMAD.MOV.U32 R3, RZ, RZ, R10 ;  /* 0x000000ffff037224 */ /* 0x000fe400078e000a */
[----:B------:R-:W-:Y:S02]  /*13330*/  IMAD.MOV.U32 R10, RZ, RZ, R12 ;  /* 0x000000ffff0a7224 */ /* 0x000fe400078e000c */
[----:B------:R-:W-:-:S04]  /*13340*/  IMAD.HI.U32 R2, R2, R3, RZ ;  /* 0x0000000302027227 */ /* 0x000fc800078e00ff */
[----:B------:R-:W-:Y:S01]  /*13350*/  IMAD R3, R2, R10, R3 ;  /* 0x0000000a02037224 */ /* 0x000fe200078e0203 */
[----:B0-----:R-:W0:Y:S01]  /*13360*/  MUFU.RCP R8, R8 ;  /* 0x0000000800087308 */ /* 0x001e220000001000 */
[----:B------:R-:W-:-:S03]  /*13370*/  VIADD R27, R27, UR4 ;  /* 0x000000041b1b7c36 */ /* 0x000fc60008000000 */
[----:B------:R-:W-:-:S13]  /*13380*/  ISETP.GT.U32.AND P1, PT, R4, R3, PT ;  /* 0x000000030400720c */ /* 0x000fda0003f24070 */
[----:B------:R-:W-:Y:S02]  /*13390*/  @!P1 IMAD.IADD R3, R3, 0x1, -R4 ;  /* 0x0000000103039824 */ /* 0x000fe400078e0a04 */
[----:B0-----:R-:W-:Y:S02]  /*133a0*/  VIADD R10, R8, 0xffffffe ;  /* 0x0ffffffe080a7836 */ /* 0x001fe40000000000 */
[----:B------:R-:W-:Y:S01]  /*133b0*/  @!P1 VIADD R2, R2, 0x1 ;  /* 0x0000000102029836 */ /* 0x000fe20000000000 */
[----:B------:R-:W-:Y:S02]  /*133c0*/  ISETP.GE.U32.AND P0, PT, R3, R4, PT ;  /* 0x000000040300720c */ /* 0x000fe40003f06070 */
[----:B------:R-:W-:Y:S01]  /*133d0*/  LOP3.LUT R4, R25, R6, RZ, 0x3c, !PT ;  /* 0x0000000619047212 */ /* 0x000fe200078e3cff */
[----:B------:R0:W1:Y:S01]  /*133e0*/  F2I.FTZ.U32.TRUNC.NTZ R3, R10 ;  /* 0x0000000a00037305 */ /* 0x000062000021f000 */
[----:B------:R-:W-:Y:S02]  /*133f0*/  ISETP.NE.AND P1, PT, R6, RZ, PT ;  /* 0x000000ff0600720c */ /* 0x000fe40003f25270 */
[----:B------:R-:W-:-:S02]  /*13400*/  ISETP.GE.AND P2, PT, R4, RZ, PT ;  /* 0x000000ff0400720c */ /* 0x000fc40003f46270 */
[----:B0-----:R-:W-:-:S05]  /*13410*/  IABS R10, R9 ;  /* 0x00000009000a7213 */ /* 0x001fca0000000000 */
[----:B------:R-:W-:-:S04]  /*13420*/  @P0 VIADD R2, R2, 0x1 ;  /* 0x0000000102020836 */ /* 0x000fc80000000000 */
[----:B------:R-:W-:Y:S02]  /*13430*/  IMAD.MOV.U32 R8, RZ, RZ, R2 ;  /* 0x000000ffff087224 */ /* 0x000fe400078e0002 */
[----:B-1----:R-:W-:Y:S02]  /*13440*/  IMAD.MOV R2, RZ, RZ, -R3 ;  /* 0x000000ffff027224 */ /* 0x002fe400078e0a03 */
[----:B------:R-:W-:Y:S01]  /*13450*/  @!P2 IMAD.MOV R8, RZ, RZ, -R8 ;  /* 0x000000ffff08a224 */ /* 0x000fe200078e0a08 */
[----:B------:R-:W-:Y:S01]  /*13460*/  @!P1 LOP3.LUT R8, RZ, R6, RZ, 0x33, !PT ;  /* 0x00000006ff089212 */ /* 0x000fe200078e33ff */
[----:B------:R-:W-:Y:S02]  /*13470*/  IMAD R11, R2, R5, RZ ;  /* 0x00000005020b7224 */ /* 0x000fe400078e02ff */
[----:B------:R-:W-:Y:S01]  /*13480*/  IMAD.MOV.U32 R2, RZ, RZ, RZ ;  /* 0x000000ffff027224 */ /* 0x000fe200078e00ff */
[----:B------:R-:W-:Y:S01]  /*13490*/  IABS R4, R8 ;  /* 0x0000000800047213 */ /* 0x000fe20000000000 */
[----:B------:R-:W-:-:S02]  /*134a0*/  IMAD.MOV R10, RZ, RZ, -R10 ;  /* 0x000000ffff0a7224 */ /* 0x000fc400078e0a0a */
[----:B------:R-:W-:-:S04]  /*134b0*/  IMAD.HI.U32 R2, R3, R11, R2 ;  /* 0x0000000b03027227 */ /* 0x000fc800078e0002 */
[----:B------:R-:W-:Y:S02]  /*134c0*/  IMAD.MOV.U32 R3, RZ, RZ, R4 ;  /* 0x000000ffff037224 */ /* 0x000fe400078e0004 */
[----:B------:R-:W-:Y:S02]  /*134d0*/  IMAD.MOV.U32 R4, RZ, RZ, R10 ;  /* 0x000000ffff047224 */ /* 0x000fe400078e000a */
[----:B------:R-:W-:-:S04]  /*134e0*/  IMAD.HI.U32 R2, R2, R3, RZ ;  /* 0x0000000302027227 */ /* 0x000fc800078e00ff */
[----:B------:R-:W-:Y:S01]  /*134f0*/  IMAD R4, R2, R4, R3 ;  /* 0x0000000402047224 */ /* 0x000fe200078e0203 */
[----:B------:R-:W-:Y:S01]  /*13500*/  LOP3.LUT R3, R8, R9, RZ, 0x3c, !PT ;  /* 0x0000000908037212 */ /* 0x000fe200078e3cff */
[----:B------:R-:W-:-:S03]  /*13510*/  IMAD R6, R6, R8, RZ ;  /* 0x0000000806067224 */ /* 0x000fc600078e02ff */
[----:B------:R-:W-:Y:S01]  /*13520*/  ISETP.GT.U32.AND P1, PT, R5, R4, PT ;  /* 0x000000040500720c */ /* 0x000fe20003f24070 */
[----:B------:R-:W-:Y:S01]  /*13530*/  IMAD.IADD R25, R25, 0x1, -R6 ;  /* 0x0000000119197824 */ /* 0x000fe200078e0a06 */
[----:B------:R-:W-:-:S11]  /*13540*/  ISETP.GE.AND P2, PT, R3, RZ, PT ;  /* 0x000000ff0300720c */ /* 0x000fd60003f46270 */
[----:B------:R-:W-:Y:S02]  /*13550*/  @!P1 IMAD.IADD R4, R4, 0x1, -R5 ;  /* 0x0000000104049824 */ /* 0x000fe400078e0a05 */
[----:B------:R-:W-:Y:S01]  /*13560*/  @!P1 VIADD R2, R2, 0x1 ;  /* 0x0000000102029836 */ /* 0x000fe20000000000 */
[----:B------:R-:W-:Y:S02]  /*13570*/  ISETP.NE.AND P1, PT, R9, RZ, PT ;  /* 0x000000ff0900720c */ /* 0x000fe40003f25270 */
[----:B------:R-:W-:-:S13]  /*13580*/  ISETP.GE.U32.AND P0, PT, R4, R5, PT ;  /* 0x000000050400720c */ /* 0x000fda0003f06070 */
[----:B------:R-:W-:-:S04]  /*13590*/  @P0 VIADD R2, R2, 0x1 ;  /* 0x0000000102020836 */ /* 0x000fc80000000000 */
[----:B------:R-:W-:Y:S01]  /*135a0*/  @!P2 IMAD.MOV R2, RZ, RZ, -R2 ;  /* 0x000000ffff02a224 */ /* 0x000fe200078e0a02 */
[----:B------:R-:W-:-:S05]  /*135b0*/  @!P1 LOP3.LUT R2, RZ, R9, RZ, 0x33, !PT ;  /* 0x00000009ff029212 */ /* 0x000fca00078e33ff */
[----:B------:R-:W-:-:S04]  /*135c0*/  IMAD.MOV R26, RZ, RZ, -R2 ;  /* 0x000000ffff1a7224 */ /* 0x000fc800078e0a02 */
[C---:B------:R-:W-:Y:S02]  /*135d0*/  IMAD R26, R9.reuse, R26, R8 ;  /* 0x0000001a091a7224 */ /* 0x040fe400078e0208 */
[----:B------:R-:W-:-:S04]  /*135e0*/  IMAD R9, R9, 0x1000000, R2 ;  /* 0x0100000009097824 */ /* 0x000fc800078e0202 */
[----:B------:R-:W-:Y:S01]  /*135f0*/  IMAD R26, R26, 0x10000, R9 ;  /* 0x000100001a1a7824 */ /* 0x000fe200078e0209 */
[----:B------:R-:W-:Y:S06]  /*13600*/  BRA `(.L_x_734) ;  /* 0x00000000000c7947 */ /* 0x000fec0003800000 */
.L_x_731:
[----:B------:R-:W-:Y:S02]  /*13610*/  IMAD.MOV.U32 R25, RZ, RZ, RZ ;  /* 0x000000ffff197224 */ /* 0x000fe400078e00ff */
[----:B------:R-:W-:Y:S02]  /*13620*/  IMAD.U32 R24, RZ, RZ, UR6 ;  /* 0x00000006ff187e24 */ /* 0x000fe4000f8e00ff */
[----:B------:R-:W-:-:S07]  /*13630*/  IMAD.MOV.U32 R26, RZ, RZ, RZ ;  /* 0x000000ffff1a7224 */ /* 0x000fce00078e00ff */
.L_x_734:
[----:B------:R-:W-:-:S13]  /*13640*/  ISETP.NE.AND P0, PT, R7, RZ, PT ;  /* 0x000000ff0700720c */ /* 0x000fda0003f05270 */
[----:B------:R-:W0:Y:S01]  /*13650*/  @!P0 S2R R3, SR_CgaCtaId ;  /* 0x0000000000038919 */ /* 0x000e220000008800 */
[----:B------:R-:W-:-:S04]  /*13660*/  @!P0 MOV R2, 0x400 ;  /* 0x0000040000028802 */ /* 0x000fc80000000f00 */
[----:B0-----:R-:W-:-:S05]  /*13670*/  @!P0 LEA R2, R3, R2, 0x18 ;  /* 0x0000000203028211 */ /* 0x001fca00078ec0ff */
[----:B------:R1:W-:Y:S01]  /*13680*/  @!P0 STS.128 [R2+0x28cd0], R24 ;  /* 0x028cd01802008388 */ /* 0x0003e20000000c00 */
[----:B------:R-:W-:Y:S06]  /*13690*/  BAR.ARV 0x5, 0x180 ;  /* 0x0146000000007b1d */ /* 0x000fec0000002000 */
.L_x_729:
        /* <DEDUP_REMOVED lines=8> */
[----:B------:R-:W-:Y:S01]  /*13720*/  LOP3.LUT R5, R0, 0x7f, RZ, 0xc0, !PT ;  /* 0x0000007f00057812 */ /* 0x000fe200078ec0ff */
[----:B------:R-:W-:Y:S01]  /*13730*/  UMOV UR4, 0x400 ;  /* 0x0000040000047882 */ /* 0x000fe20000000000 */
[----:B------:R1:W-:Y:S01]  /*13740*/  STL [R1+0x20], RZ ;  /* 0x000020ff01007387 */ /* 0x0003e20000100800 */
[----:B------:R-:W-:Y:S01]  /*13750*/  BSSY B8, `(.L_x_735) ;  /* 0x0000695000087945 */ /* 0x000fe20003800000 */
[C---:B------:R-:W-:Y:S01]  /*13760*/  LOP3.LUT R3, R2.reuse, 0x1f8, RZ, 0xc0, !PT ;  /* 0x000001f802037812 */ /* 0x040fe200078ec0ff */
[----:B------:R-:W-:Y:S01]  /*13770*/  IMAD.SHL.U32 R35, R5, 0x8, RZ ;  /* 0x0000000805237824 */ /* 0x000fe200078e00ff */
[----:B------:R-:W-:Y:S01]  /*13780*/  LOP3.LUT R2, R2, 0x38, RZ, 0xc0, !PT ;  /* 0x0000003802027812 */ /* 0x000fe200078ec0ff */
[----:B------:R-:W-:Y:S01]  /*13790*/  IMAD.MOV.U32 R29, RZ, RZ, 0x1 ;  /* 0x00000001ff1d7424 */ /* 0x000fe200078e00ff */
[----:B------:R-:W-:Y:S01]  /*137a0*/  LOP3.LUT R4, R3, 0x38, R0, 0x78, !PT ;  /* 0x0000003803047812 */ /* 0x000fe200078e7800 */
[----:B------:R-:W-:Y:S01]  /*137b0*/  IMAD.SHL.U32 R0, R0, 0x10, RZ ;  /* 0x0000001000007824 */ /* 0x000fe200078e00ff */
[----:B------:R-:W-:Y:S01]  /*137c0*/  SHF.R.U32.HI R3, RZ, 0x3, R5 ;  /* 0x00000003ff037819 */ /* 0x000fe20000011605 */
[----:B------:R-:W-:Y:S01]  /*137d0*/  IMAD.MOV.U32 R19, RZ, RZ, RZ ;  /* 0x000000ffff137224 */ /* 0x000fe200078e00ff */
[----:B------:R-:W-:Y:S01]  /*137e0*/  LOP3.LUT R35, R4, 0x200, R35, 0xf8, !PT ;  /* 0x0000020004237812 */ /* 0x000fe200078ef823 */
[----:B------:R-:W-:Y:S01]  /*137f0*/  IMAD.MOV.U32 R22, RZ, RZ, RZ ;  /* 0x000000ffff167224 */ /* 0x000fe200078e00ff */
[----:B------:R-:W-:Y:S01]  /*13800*/  LOP3.LUT R0, R3, 0x70, R0, 0xf8, !PT ;  /* 0x0000007003007812 */ /* 0x000fe200078ef800 */
[----:B------:R-:W-:Y:S01]  /*13810*/  IMAD.MOV.U32 R28, RZ, RZ, 0x1 ;  /* 0x00000001ff1c7424 */ /* 0x000fe200078e00ff */
[C---:B------:R-:W-:Y:S01]  /*13820*/  LOP3.LUT R0, R2.reuse, 0xc0, RZ, 0xfc, !PT ;  /* 0x000000c002007812 */ /* 0x040fe200078efcff */
[----:B------:R-:W-:Y:S01]  /*13830*/  ULDC.64 UR40, c[0x0][0x198] ;  /* 0x0000660000287ab9 */ /* 0x000fe20000000a00 */
[C---:B------:R-:W-:Y:S01]  /*13840*/  LOP3.LUT R0, R2.reuse, 0x140, RZ, 0xfc, !PT ;  /* 0x0000014002007812 */ /* 0x040fe200078efcff */
[----:B------:R-:W-:Y:S01]  /*13850*/  ULOP3.LUT UR38, UR36, 0x2, URZ, 0xfc, !UPT ;  /* 0x0000000224267892 */ /* 0x000fe2000f8efc3f */
[C---:B------:R-:W-:Y:S01]  /*13860*/  LOP3.LUT R3, R2.reuse, 0x40, RZ, 0xfc, !PT ;  /* 0x0000004002037812 */ /* 0x040fe200078efcff */
[----:B------:R-:W-:Y:S01]  /*13870*/  ULDC UR37, c[0x0][0xc] ;  /* 0x0000030000257ab9 */ /* 0x000fe20000000800 */
[----:B0-----:R-:W-:Y:S01]  /*13880*/  ULEA UR4, UR5, UR4, 0x18 ;  /* 0x0000000405047291 */ /* 0x001fe2000f8ec03f */
[----:B------:R-:W-:-:S02]  /*13890*/  LOP3.LUT R3, R2, 0x100, RZ, 0xfc, !PT ;  /* 0x0000010002037812 */ /* 0x000fc400078efcff */
[C---:B------:R-:W-:Y:S02]  /*138a0*/  LOP3.LUT R4, R2.reuse, 0x80, RZ, 0xfc, !PT ;  /* 0x0000008002047812 */ /* 0x040fe400078efcff */
[C---:B------:R-:W-:Y:S01]  /*138b0*/  LOP3.LUT R3, R2.reuse, 0x180, RZ, 0xfc, !PT ;  /* 0x0000018002037812 */ /* 0x040fe200078efcff */
[----:B------:R-:W-:Y:S01]  /*138c0*/  IMAD.U32 R17, RZ, RZ, UR4 ;  /* 0x00000004ff117e24 */ /* 0x000fe2000f8e00ff */
[----:B------:R-:W-:-:S03]  /*138d0*/  LOP3.LUT R2, R2, 0x1c0, RZ, 0xfc, !PT ;  /* 0x000001c002027812 */ /* 0x000fc600078efcff */
[----:B------:R-:W-:-:S05]  /*138e0*/  IMAD R0, R35, 0x2, R17 ;  /* 0x0000000223007824 */ /* 0x000fca00078e0211 */
[----:B------:R1:W-:Y:S02]  /*138f0*/  STL [R1+0x30], R0 ;  /* 0x0000300001007387 */ /* 0x0003e40000100800 */
.L_x_844:
[----:B0-----:R-:W0:Y:S02]  /*13900*/  LDC.64 R2, c[0x0][0xc88] ;  /* 0x00032200ff027b82 */ /* 0x001e240000000a00 */
[----:B0-----:R-:W-:-:S05]  /*13910*/  IMAD.WIDE R2, R27, 0x4, R2 ;  /* 0x000000041b027825 */ /* 0x001fca00078e0202 */
[----:B-1----:R-:W1:Y:S01]  /*13920*/  LDG.E R31, desc[UR42][R2.64] ;  /* 0x0000002a021f7981 */ /* 0x002e62000c1e1900 */
[----:B------:R-:W-:Y:S05]  /*13930*/  YIELD ;  /* 0x0000000000007946 */ /* 0x000fea0003800000 */
[----:B------:R-:W-:Y:S01]  /*13940*/  ULDC.64 UR4, c[0x0][0xa28] ;  /* 0x00028a0000047ab9 */ /* 0x000fe20000000a00 */
[----:B------:R-:W-:Y:S01]  /*13950*/  IMAD.MOV.U32 R33, RZ, RZ, RZ ;  /* 0x000000ffff217224 */ /* 0x000fe200078e00ff */
[----:B------:R-:W-:Y:S01]  /*13960*/  ISETP.NE.U32.AND P0, PT, RZ, UR4, PT ;  /* 0x00000004ff007c0c */ /* 0x000fe2000bf05070 */
[----:B--23--:R-:W-:Y:S01]  /*13970*/  IMAD.MOV.U32 R6, RZ, RZ, RZ ;  /* 0x000000ffff067224 */ /* 0x00cfe200078e00ff */
[----:B------:R-:W-:Y:S01]  /*13980*/  ULDC.64 UR8, c[0x0][0xa18] ;  /* 0x0002860000087ab9 */ /* 0x000fe20000000a00 */
[----:B------:R-:W-:Y:S01]  /*13990*/  ULDC.64 UR6, c[0x0][0xa10] ;  /* 0x0002840000067ab9 */ /* 0x000fe20000000a00 */
[----:B------:R-:W-:-:S02]  /*139a0*/  ISETP.NE.AND.EX P0, PT, RZ, UR5, PT, P0 ;  /* 0x00000005ff007c0c */ /* 0x000fc4000bf05300 */
        /* <DEDUP_REMOVED lines=9> */
[----:B------:R-:W-:Y:S01]  /*13a40*/  ISETP.NE.U32.AND P1, PT, RZ, UR8, PT ;  /* 0x00000008ff007c0c */ /* 0x000fe2000bf25070 */
[----:B0-----:R-:W-:Y:S01]  /*13a50*/  IMAD.MOV.U32 R0, RZ, RZ, RZ ;  /* 0x000000ffff007224 */ /* 0x001fe200078e00ff */
[----:B------:R-:W-:Y:S02]  /*13a60*/  ISETP.NE.AND.EX P0, PT, RZ, UR5, PT, P0 ;  /* 0x00000005ff007c0c */ /* 0x000fe4000bf05300 */
[----:B------:R-:W-:Y:S02]  /*13a70*/  ISETP.NE.AND.EX P1, PT, RZ, UR9, PT, P1 ;  /* 0x00000009ff007c0c */ /* 0x000fe4000bf25310 */
[----:B------:R-:W-:Y:S02]  /*13a80*/  ISETP.NE.U32.AND P2, PT, RZ, UR6, PT ;  /* 0x00000006ff007c0c */ /* 0x000fe4000bf45070 */
[----:B-1----:R-:W-:-:S02]  /*13a90*/  IADD3 R2, P3, R23, UR4, RZ ;  /* 0x0000000417027c10 */ /* 0x002fc4000ff7e0ff */
[----:B------:R-:W-:Y:S02]  /*13aa0*/  ISETP.NE.AND.EX P2, PT, RZ, UR7, PT, P2 ;  /* 0x00000007ff007c0c */ /* 0x000fe4000bf45320 */
[----:B------:R-:W-:Y:S02]  /*13ab0*/  IADD3.X R3, R30, UR5, RZ, P3, !PT ;  /* 0x000000051e037c10 */ /* 0x000fe40009ffe4ff */
[----:B------:R-:W-:-:S03]  /*13ac0*/  IADD3 R4, P4, R23, UR6, RZ ;  /* 0x0000000617047c10 */ /* 0x000fc6000ff9e0ff */
[----:B------:R-:W2:Y:S01]  /*13ad0*/  @P0 LDG.E R6, desc[UR42][R2.64] ;  /* 0x0000002a02060981 */ /* 0x000ea2000c1e1900 */
[----:B------:R-:W-:Y:S01]  /*13ae0*/  ULDC UR4, c[0x0][0x288] ;  /* 0x0000a20000047ab9 */ /* 0x000fe20000000800 */
[----:B------:R-:W-:Y:S01]  /*13af0*/  IADD3.X R5, R30, UR7, RZ, P4, !PT ;  /* 0x000000071e057c10 */ /* 0x000fe2000a7fe4ff */
[----:B------:R-:W-:Y:S01]  /*13b00*/  IMAD.U32 R8, RZ, RZ, UR4 ;  /* 0x00000004ff087e24 */ /* 0x000fe2000f8e00ff */
[----:B------:R-:W-:-:S03]  /*13b10*/  ULDC.64 UR4, c[0x0][0x418] ;  /* 0x0001060000047ab9 */ /* 0x000fc60000000a00 */
[----:B------:R-:W5:Y:S04]  /*13b20*/  @P2 LDG.E R0, desc[UR42][R4.64] ;  /* 0x0000002a04002981 */ /* 0x000f68000c1e1900 */
[----:B--2---:R0:W-:Y:S02]  /*13b30*/  STL [R1+0x4], R6 ;  /* 0x0000040601007387 */ /* 0x0041e40000100800 */
[----:B0-----:R-:W-:-:S04]  /*13b40*/  @P1 IADD3 R6, P3, R23, UR8, RZ ;  /* 0x0000000817061c10 */ /* 0x001fc8000ff7e0ff */
[----:B------:R-:W-:-:S05]  /*13b50*/  @P1 IADD3.X R7, R30, UR9, RZ, P3, !PT ;  /* 0x000000091e071c10 */ /* 0x000fca0009ffe4ff */
[----:B------:R0:W2:Y:S01]  /*13b60*/  @P1 LDG.E R8, desc[UR42][R6.64] ;  /* 0x0000002a06081981 */ /* 0x0000a2000c1e1900 */
[----:B------:R-:W-:-:S03]  /*13b70*/  UISETP.NE.U32.AND UP0, UPT, UR4, URZ, UPT ;  /* 0x0000003f0400728c */ /* 0x000fc6000bf05070 */
[----:B------:R-:W-:Y:S01]  /*13b80*/  ULDC UR4, c[0x0][0x424] ;  /* 0x0001090000047ab9 */ /* 0x000fe20000000800 */
[----:B------:R-:W-:-:S03]  /*13b90*/  UISETP.NE.AND.EX UP0, UPT, UR5, URZ, UPT, UP0 ;  /* 0x0000003f0500728c */ /* 0x000fc6000bf05300 */
[----:B------:R-:W-:Y:S01]  /*13ba0*/  ULDC UR5, c[0x0][0x2f0] ;  /* 0x0000bc0000057ab9 */ /* 0x000fe20000000800 */
[----:B------:R-:W-:-:S04]  /*13bb0*/  USEL UR4, UR4, 0x1, UP0 ;  /* 0x0000000104047887 */ /* 0x000fc80008000000 */
[----:B------:R-:W-:-:S03]  /*13bc0*/  UIMAD UR4, UR4, UR5, URZ ;  /* 0x00000005040472a4 */ /* 0x000fc6000f8e023f */
[----:B------:R-:W-:Y:S02]  /*13bd0*/  ULDC UR5, c[0x0][0x348] ;  /* 0x0000d20000057ab9 */ /* 0x000fe40000000800 */
[----:B0-----:R-:W-:Y:S01]  /*13be0*/  IMAD.U32 R6, RZ, RZ, UR5 ;  /* 0x00000005ff067e24 */ /* 0x001fe2000f8e00ff */
[----:B--2---:R0:W-:Y:S02]  /*13bf0*/  STL [R1+0x14], R8 ;  /* 0x0000140801007387 */ /* 0x0041e40000100800 */
[----:B0-----:R-:W-:Y:S01]  /*13c00*/  IMAD.U32 R8, RZ, RZ, UR4 ;  /* 0x00000004ff087e24 */ /* 0x001fe2000f8e00ff */
[----:B------:R-:W-:Y:S06]  /*13c10*/  @P1 BRA `(.L_x_736) ;  /* 0x0000000000141947 */ /* 0x000fec0003800000 */
[----:B------:R-:W-:Y:S05]  /*13c20*/  @!P0 BRA `(.L_x_736) ;  /* 0x0000000000108947 */ /* 0x000fea0003800000 */
[----:B------:R-:W2:Y:S04]  /*13c30*/  LDG.E R7, desc[UR42][R2.64] ;  /* 0x0000002a02077981 */ /* 0x000ea8000c1e1900 */
[----:B------:R-:W2:Y:S02]  /*13c40*/  LDG.E R2, desc[UR42][R2.64+0x4] ;  /* 0x0000042a02027981 */ /* 0x000ea4000c1e1900 */
[----:B--2---:R-:W-:-:S05]  /*13c50*/  IMAD.IADD R2, R2, 0x1, -R7 ;  /* 0x0000000102027824 */ /* 0x004fca00078e0a07 */
[----:B------:R0:W-:Y:S02]  /*13c60*/  STL [R1+0x14], R2 ;  /* 0x0000140201007387 */ /* 0x0001e40000100800 */
.L_x_736:
[----:B------:R-:W-:Y:S01]  /*13c70*/  ULDC.64 UR4, c[0x0][0xa20] ;  /* 0x0002880000047ab9 */ /* 0x000fe20000000a00 */
[C---:B------:R-:W-:Y:S02]  /*13c80*/  LOP3.LUT R7, R26.reuse, 0xff000000, RZ, 0xc0, !PT ;  /* 0xff0000001a077812 */ /* 0x040fe400078ec0ff */
[----:B------:R-:W-:Y:S02]  /*13c90*/  ISETP.NE.U32.AND P0, PT, RZ, UR4, PT ;  /* 0x00000004ff007c0c */ /* 0x000fe4000bf05070 */
[----:B------:R-:W-:Y:S02]  /*13ca0*/  SHF.R.U32.HI R7, RZ, 0x8, R7 ;  /* 0x00000008ff077819 */ /* 0x000fe40000011607 */
[----:B------:R-:W-:Y:S02]  /*13cb0*/  ISETP.NE.AND.EX P0, PT, RZ, UR5, PT, P0 ;  /* 0x00000005ff007c0c */ /* 0x000fe4000bf05300 */
[C---:B0-----:R-:W-:Y:S02]  /*13cc0*/  LOP3.LUT R2, R26.reuse, 0xff0000, RZ, 0xc0, !PT ;  /* 0x00ff00001a027812 */ /* 0x041fe400078ec0ff */
[----:B------:R-:W-:Y:S01]  /*13cd0*/  LOP3.LUT R16, R26, 0xffff, RZ, 0xc0, !PT ;  /* 0x0000ffff1a107812 */ /* 0x000fe200078ec0ff */
[----:B------:R-:W-:Y:S01]  /*13ce0*/  IMAD.MOV.U32 R26, RZ, RZ, R31 ;  /* 0x000000ffff1a7224 */ /* 0x000fe200078e001f */
[----:B------:R-:W-:-:S07]  /*13cf0*/  LEA.HI R7, R2, R7, RZ, 0x10 ;  /* 0x0000000702077211 */ /* 0x000fce00078f80ff */
[----:B------:R-:W-:Y:S05]  /*13d00*/  @!P0 BRA `(.L_x_737) ;  /* 0x0000000000108947 */ /* 0x000fea0003800000 */
[----:B------:R-:W-:-:S04]  /*13d10*/  IADD3 R2, P0, R23, UR4, RZ ;  /* 0x0000000417027c10 */ /* 0x000fc8000ff1e0ff */
[----:B------:R-:W-:-:S05]  /*13d20*/  IADD3.X R3, R30, UR5, RZ, P0, !PT ;  /* 0x000000051e037c10 */ /* 0x000fca00087fe4ff */
[----:B------:R0:W5:Y:S01]  /*13d30*/  LDG.E R8, desc[UR42][R2.64] ;  /* 0x0000002a02087981 */ /* 0x000162000c1e1900 */
[----:B------:R-:W-:Y:S05]  /*13d40*/  BRA `(.L_x_738) ;  /* 0x0000000000247947 */ /* 0x000fea0003800000 */
.L_x_737:
[----:B------:R-:W-:Y:S02]  /*13d50*/  ULDC.64 UR4, c[0x0][0xa08] ;  /* 0x0002820000047ab9 */ /* 0x000fe40000000a00 */
[----:B------:R-:W-:-:S04]  /*13d60*/  ISETP.NE.U32.AND P0, PT, RZ, UR4, PT ;  /* 0x00000004ff007c0c */ /* 0x000fc8000bf05070 */
[----:B------:R-:W-:-:S13]  /*13d70*/  ISETP.NE.AND.EX P0, PT, RZ, UR5, PT, P0 ;  /* 0x00000005ff007c0c */ /* 0x000fda000bf05300 */
[----:B------:R-:W-:Y:S05]  /*13d80*/  @!P0 BRA `(.L_x_738) ;  /* 0x0000000000148947 */ /* 0x000fea0003800000 */
[----:B------:R-:W0:Y:S02]  /*13d90*/  LDC.64 R2, c[0x0][0xa08] ;  /* 0x00028200ff027b82 */ /* 0x000e240000000a00 */
[----:B0-----:R-:W-:-:S05]  /*13da0*/  IMAD.WIDE R2, R26, 0x4, R2 ;  /* 0x000000041a027825 */ /* 0x001fca00078e0202 */
[----:B------:R-:W2:Y:S04]  /*13db0*/  LDG.E R8, desc[UR42][R2.64] ;  /* 0x0000002a02087981 */ /* 0x000ea8000c1e1900 */
[----:B------:R-:W2:Y:S02]  /*13dc0*/  LDG.E R2, desc[UR42][R2.64+0x4] ;  /* 0x0000042a02027981 */ /* 0x000ea4000c1e1900 */
[----:B--2---:R-:W-:-:S07]  /*13dd0*/  IMAD.IADD R8, R2, 0x1, -R8 ;  /* 0x0000000102087824 */ /* 0x004fce00078e0a08 */
.L_x_738:
[----:B0-----:R-:W2:Y:S04]  /*13de0*/  @P2 LDG.E R2, desc[UR42][R4.64] ;  /* 0x0000002a04022981 */ /* 0x001ea8000c1e1900 */
[----:B------:R0:W2:Y:S01]  /*13df0*/  @P2 LDG.E R4, desc[UR42][R4.64+0x4] ;  /* 0x0000042a04042981 */ /* 0x0000a2000c1e1900 */
[----:B-----5:R-:W-:Y:S01]  /*13e00*/  IMAD.IADD R8, R8, 0x1, -R33 ;  /* 0x0000000108087824 */ /* 0x020fe200078e0a21 */
[----:B------:R-:W-:Y:S01]  /*13e10*/  BSSY B0, `(.L_x_739) ;  /* 0x000002a000007945 */ /* 0x000fe20003800000 */
[----:B------:R-:W-:Y:S02]  /*13e20*/  LOP3.LUT R32, R7, 0xff, RZ, 0xc0, !PT ;  /* 0x000000ff07207812 */ /* 0x000fe400078ec0ff */
[----:B0-----:R-:W-:Y:S01]  /*13e30*/  SHF.R.U32.HI R5, RZ, 0x10, R7 ;  /* 0x00000010ff057819 */ /* 0x001fe20000011607 */
[----:B--2---:R-:W-:-:S04]  /*13e40*/  @P2 IMAD.IADD R6, R4, 0x1, -R2 ;  /* 0x0000000104062824 */ /* 0x004fc800078e0a02 */
[----:B------:R-:W-:-:S04]  /*13e50*/  IMAD.IADD R3, R8, 0x1, R6 ;  /* 0x0000000108037824 */ /* 0x000fc800078e0206 */
[C---:B------:R-:W-:Y:S01]  /*13e60*/  VIADD R4, R3.reuse, 0x3f ;  /* 0x0000003f03047836 */ /* 0x040fe20000000000 */
[----:B------:R-:W-:Y:S01]  /*13e70*/  ISETP.GE.AND P1, PT, R3, 0x1, PT ;  /* 0x000000010300780c */ /* 0x000fe20003f26270 */
[----:B------:R0:W-:Y:S03]  /*13e80*/  STL [R1], R3 ;  /* 0x0000000301007387 */ /* 0x0001e60000100800 */
[----:B------:R-:W-:-:S04]  /*13e90*/  SHF.R.S32.HI R2, RZ, 0x1f, R4 ;  /* 0x0000001fff027819 */ /* 0x000fc80000011404 */
[----:B------:R-:W-:Y:S01]  /*13ea0*/  LEA.HI R4, R2, R4, RZ, 0x6 ;  /* 0x0000000402047211 */ /* 0x000fe200078f30ff */
[----:B0-----:R-:W-:-:S03]  /*13eb0*/  IMAD.MOV.U32 R3, RZ, RZ, RZ ;  /* 0x000000ffff037224 */ /* 0x001fc600078e00ff */
[----:B------:R-:W-:Y:S01]  /*13ec0*/  SHF.R.S32.HI R4, RZ, 0x6, R4 ;  /* 0x00000006ff047819 */ /* 0x000fe20000011404 */
[----:B------:R-:W-:Y:S06]  /*13ed0*/  @!P1 BRA `(.L_x_740) ;  /* 0x0000000000749947 */ /* 0x000fec0003800000 */
[----:B------:R-:W-:Y:S01]  /*13ee0*/  ISETP.NE.AND P0, PT, R5, RZ, PT ;  /* 0x000000ff0500720c */ /* 0x000fe20003f05270 */
[----:B------:R-:W-:-:S03]  /*13ef0*/  ULDC UR4, c[0x0][0x9f0] ;  /* 0x00027c0000047ab9 */ /* 0x000fc60000000800 */
[----:B------:R-:W-:-:S04]  /*13f00*/  SEL R7, R5, UR4, P0 ;  /* 0x0000000405077c07 */ /* 0x000fc80008000000 */
[----:B------:R-:W-:Y:S02]  /*13f10*/  IABS R10, R7 ;  /* 0x00000007000a7213 */ /* 0x000fe40000000000 */
        /* <DEDUP_REMOVED lines=25> */
.L_x_740:
[----:B------:R-:W-:Y:S05]  /*140b0*/  BSYNC B0 ;  /* 0x0000000000007941 */ /* 0x000fea0003800000 */
.L_x_739:
[-C--:B------:R-:W-:Y:S01]  /*140c0*/  IMAD R2, R32, R3.reuse, RZ ;  /* 0x0000000320027224 */ /* 0x080fe200078e02ff */
[----:B------:R-:W-:Y:S04]  /*140d0*/  BSSY B0, `(.L_x_741) ;  /* 0x00001a8000007945 */ /* 0x000fe80003800000 */
[C---:B------:R-:W-:Y:S01]  /*140e0*/  VIADDMNMX R3, R2.reuse, R3, R4, PT ;  /* 0x0000000302037246 */ /* 0x040fe20003800104 */
[----:B------:R-:W-:-:S04]  /*140f0*/  IMAD R2, R2, 0x40, -R8 ;  /* 0x0000004002027824 */ /* 0x000fc800078e0a08 */
[----:B------:R-:W-:Y:S01]  /*14100*/  IMAD R3, R3, 0x40, -R8 ;  /* 0x0000004003037824 */ /* 0x000fe200078e0a08 */
[----:B------:R-:W-:-:S04]  /*14110*/  VIMNMX R7, RZ, R2, !PT ;  /* 0x00000002ff077248 */ /* 0x000fc80007fe0100 */
[----:B------:R-:W-:-:S04]  /*14120*/  VIMNMX R3, R3, R6, PT ;  /* 0x0000000603037248 */ /* 0x000fc80003fe0100 */
[----:B------:R-:W-:Y:S02]  /*14130*/  ISETP.GT.AND P0, PT, R3, R7, PT ;  /* 0x000000070300720c */ /* 0x000fe40003f04270 */
[----:B------:R-:W-:-:S11]  /*14140*/  SHF.R.U32.HI R7, RZ, 0x6, R7 ;  /* 0x00000006ff077819 */ /* 0x000fd60000011607 */
[----:B------:R-:W-:-:S05]  /*14150*/  @P0 VIADD R2, R3, 0x3f ;  /* 0x0000003f03020836 */ /* 0x000fca0000000000 */
[----:B------:R-:W-:-:S04]  /*14160*/  @P0 SHF.R.S32.HI R3, RZ, 0x1f, R2 ;  /* 0x0000001fff030819 */ /* 0x000fc80000011402 */
[----:B------:R-:W-:Y:S01]  /*14170*/  @P0 LEA.HI R3, R3, R2, RZ, 0x6 ;  /* 0x0000000203030211 */ /* 0x000fe200078f30ff */
[----:B------:R-:W-:-:S03]  /*14180*/  IMAD.MOV.U32 R2, RZ, RZ, R7 ;  /* 0x000000ffff027224 */ /* 0x000fc600078e0007 */
[----:B------:R-:W-:Y:S02]  /*14190*/  @P0 SHF.R.S32.HI R2, RZ, 0x6, R3 ;  /* 0x00000006ff020819 */ /* 0x000fe40000011403 */
[----:B------:R-:W-:Y:S02]  /*141a0*/  PLOP3.LUT P0, PT, PT, PT, PT, 0x80, 0x0 ;  /* 0x000000000000781c */ /* 0x000fe40003f0f070 */
[----:B------:R-:W-:-:S13]  /*141b0*/  ISETP.GT.AND P3, PT, R2, R7, PT ;  /* 0x000000070200720c */ /* 0x000fda0003f64270 */
[----:B------:R-:W-:Y:S05]  /*141c0*/  @!P3 BRA `(.L_x_742) ;  /* 0x000000180060b947 */ /* 0x000fea0003800000 */
[----:B------:R-:W-:Y:S01]  /*141d0*/  UMOV UR4, 0xffffffff ;  /* 0xffffffff00047882 */ /* 0x000fe20000000000 */
[----:B------:R-:W-:Y:S02]  /*141e0*/  SEL R6, R26, RZ, !P2 ;  /* 0x000000ff1a067207 */ /* 0x000fe40005000000 */
[----:B------:R-:W-:Y:S05]  /*141f0*/  BRA.DIV UR4, `(.L_x_743) ;  /* 0x0000006e04347947 */ /* 0x000fea000b800000 */
[----:B------:R-:W0:Y:S02]  /*14200*/  S2R R3, SR_TID.X ;  /* 0x0000000000037919 */ /* 0x000e240000002100 */
[----:B0-----:R-:W-:-:S04]  /*14210*/  SHF.R.U32.HI R3, RZ, 0x5, R3 ;  /* 0x00000005ff037819 */ /* 0x001fc80000011603 */
[----:B------:R-:W-:-:S05]  /*14220*/  LOP3.LUT R3, R3, 0x3, RZ, 0xc0, !PT ;  /* 0x0000000303037812 */ /* 0x000fca00078ec0ff */
[----:B------:R0:W1:Y:S02]  /*14230*/  SHFL.IDX PT, R14, R3, RZ, 0x1f ;  /* 0x00001fff030e7589 */ /* 0x00006400000e0000 */
.L_x_889:
[----:B-1----:R-:W-:Y:S02]  /*14240*/  ISETP.NE.AND P0, PT, R14, RZ, PT ;  /* 0x000000ff0e00720c */ /* 0x002fe40003f05270 */
[----:B------:R-:W-:-:S11]  /*14250*/  PLOP3.LUT P6, PT, PT, PT, PT, 0x8, 0x0 ;  /* 0x000000000000781c */ /* 0x000fd60003fce170 */
[----:B------:R-:W-:Y:S05]  /*14260*/  @P0 BRA `(.L_x_744) ;  /* 0x00000000000c0947 */ /* 0x000fea0003800000 */
[----:B------:R-:W-:-:S03]  /*14270*/  UMOV UR4, 0xffffffff ;  /* 0xffffffff00047882 */ /* 0x000fc60000000000 */
[----:B------:R-:W-:Y:S05]  /*14280*/  BRA.DIV UR4, `(.L_x_745) ;  /* 0x0000006e04447947 */ /* 0x000fea000b800000 */
[----:B------:R-:W-:-:S13]  /*14290*/  ELECT P6, URZ, PT ;  /* 0x00000000003f782f */ /* 0x000fda00038c0000 */
.L_x_744:
[----:B0-----:R-:W2:Y:S01]  /*142a0*/  LDL R3, [R1+0x20] ;  /* 0x0000200001037983 */ /* 0x001ea20000100800 */
[----:B------:R-:W-:Y:S01]  /*142b0*/  BSSY B1, `(.L_x_746) ;  /* 0x0000008000017945 */ /* 0x000fe20003800000 */
[----:B--2---:R-:W-:-:S05]  /*142c0*/  VIADD R3, R3, 0x1 ;  /* 0x0000000103037836 */ /* 0x004fca0000000000 */
[----:B------:R-:W-:-:S04]  /*142d0*/  LEA.HI R8, R3, R3, RZ, 0x1 ;  /* 0x0000000303087211 */ /* 0x000fc800078f08ff */
[----:B------:R-:W-:-:S05]  /*142e0*/  LOP3.LUT R8, R8, 0xfffffffe, RZ, 0xc0, !PT ;  /* 0xfffffffe08087812 */ /* 0x000fca00078ec0ff */
[----:B------:R-:W-:-:S05]  /*142f0*/  IMAD.IADD R3, R3, 0x1, -R8 ;  /* 0x0000000103037824 */ /* 0x000fca00078e0a08 */
[----:B------:R-:W-:-:S04]  /*14300*/  SHF.L.U32 R3, R3, 0x1f, RZ ;  /* 0x0000001f03037819 */ /* 0x000fc800000006ff */
[----:B------:R-:W0:Y:S02]  /*14310*/  SYNCS.PHASECHK.TRANS64.TRYWAIT P0, [R17+URZ+0x28c20], R3 ;  /* 0x028c2003110075a7 */ /* 0x000e24000800017f */
[----:B0-----:R-:W-:Y:S05]  /*14320*/  @!P0 BRA `(.L_x_747) ;  /* 0x0000006c003c8947 */ /* 0x001fea0003800000 */
.L_x_892:
[----:B------:R-:W-:Y:S05]  /*14330*/  BSYNC B1 ;  /* 0x0000000000017941 */ /* 0x000fea0003800000 */
.L_x_746:
[----:B------:R-:W-:Y:S04]  /*14340*/  BSSY B1, `(.L_x_748) ;  /* 0x00000b7000017945 */ /* 0x000fe80003800000 */
[----:B------:R-:W-:Y:S05]  /*14350*/  @!P6 BRA `(.L_x_749) ;  /* 0x0000000800d4e947 */ /* 0x000fea0003800000 */
[----:B0-----:R-:W-:Y:S01]  /*14360*/  IMAD R3, R19, 0x8, R17 ;  /* 0x0000000813037824 */ /* 0x001fe200078e0211 */
[----:B------:R-:W-:Y:S01]  /*14370*/  SHF.L.U32 R8, R29, 0x1f, RZ ;  /* 0x0000001f1d087819 */ /* 0x000fe200000006ff */
[----:B------:R-:W0:Y:S01]  /*14380*/  S2R R9, SR_TID.X ;  /* 0x0000000000097919 */ /* 0x000e220000002100 */
[----:B------:R-:W-:Y:S02]  /*14390*/  BSSY B2, `(.L_x_750) ;  /* 0x0000005000027945 */ /* 0x000fe40003800000 */
[----:B------:R-:W1:Y:S01]  /*143a0*/  SYNCS.PHASECHK.TRANS64.TRYWAIT P0, [R3+URZ+0x28ca0], R8 ;  /* 0x028ca008030075a7 */ /* 0x000e62000800017f */
[----:B0-----:R-:W-:-:S04]  /*143b0*/  LOP3.LUT R9, R9, 0x7f, RZ, 0xc0, !PT ;  /* 0x0000007f09097812 */ /* 0x001fc800078ec0ff */
[----:B------:R-:W-:Y:S01]  /*143c0*/  ISETP.NE.AND P2, PT, R9, RZ, PT ;  /* 0x000000ff0900720c */ /* 0x000fe20003f45270 */
[----:B-1----:R-:W-:-:S12]  /*143d0*/  @!P0 BRA `(.L_x_751) ;  /* 0x0000006c00248947 */ /* 0x002fd80003800000 */
.L_x_893:
[----:B------:R-:W-:Y:S05]  /*143e0*/  BSYNC B2 ;  /* 0x0000000000027941 */ /* 0x000fea0003800000 */
.L_x_750:
[----:B------:R-:W-:Y:S04]  /*143f0*/  BSSY B2, `(.L_x_752) ;  /* 0x0000009000027945 */ /* 0x000fe80003800000 */
[----:B------:R-:W-:Y:S05]  /*14400*/  @P2 BRA `(.L_x_753) ;  /* 0x00000000001c2947 */ /* 0x000fea0003800000 */
[----:B------:R-:W1:Y:S01]  /*14410*/  S2R R10, SR_TID.X ;  /* 0x00000000000a7919 */ /* 0x000e620000002100 */
[----:B------:R-:W-:-:S04]  /*14420*/  IMAD.MOV.U32 R9, RZ, RZ, 0x2000 ;  /* 0x00002000ff097424 */ /* 0x000fc800078e00ff */
[----:B------:R2:W-:Y:S01]  /*14430*/  SYNCS.ARRIVE.TRANS64 RZ, [R3+URZ+0x28c90], R9 ;  /* 0x028c900903ff79a7 */ /* 0x0005e2000800003f */
[----:B-1----:R-:W-:-:S04]  /*14440*/  LOP3.LUT R10, R10, 0x1f, RZ, 0xc0, !PT ;  /* 0x0000001f0a0a7812 */ /* 0x002fc800078ec0ff */
[----:B------:R-:W-:-:S13]  /*14450*/  ISETP.NE.AND P0, PT, R10, RZ, PT ;  /* 0x000000ff0a00720c */ /* 0x000fda0003f05270 */
[----:B--2---:R-:W-:Y:S05]  /*14460*/  @!P0 BRA `(.L_x_753) ;  /* 0x0000000000048947 */ /* 0x004fea0003800000 */
[----:B------:R-:W-:Y:S01]  /*14470*/  BPT.TRAP 0x1 ;  /* 0x000000040000795c */ /* 0x000fe20000300000 */
.L_x_753:
[----:B------:R-:W-:Y:S05]  /*14480*/  BSYNC B2 ;  /* 0x0000000000027941 */ /* 0x000fea0003800000 */
.L_x_752:
[----:B------:R-:W-:Y:S01]  /*14490*/  IMAD.MOV.U32 R14, RZ, RZ, RZ ;  /* 0x000000ffff0e7224 */ /* 0x000fe200078e00ff */
[----:B------:R-:W-:Y:S01]  /*144a0*/  UIADD3 UR4, UP0, UR40, 0x570, URZ ;  /* 0x0000057028047890 */ /* 0x000fe2000ff1e03f */
[----:B------:R-:W-:Y:S01]  /*144b0*/  IMAD R9, R2, 0x40, R0 ;  /* 0x0000004002097824 */ /* 0x000fe200078e0200 */
[----:B------:R-:W-:Y:S01]  /*144c0*/  PLOP3.LUT P0, PT, PT, PT, PT, 0x80, 0x0 ;  /* 0x000000000000781c */ /* 0x000fe20003f0f070 */
[----:B------:R-:W-:Y:S01]  /*144d0*/  IMAD R10, R19, 0x2000, R17 ;  /* 0x00002000130a7824 */ /* 0x000fe200078e0211 */
[----:B------:R-:W-:Y:S01]  /*144e0*/  R2UR UR10, R14 ;  /* 0x000000000e0a72ca */ /* 0x000fe200000e0000 */
[----:B------:R-:W-:Y:S01]  /*144f0*/  VIADD R9, R9, 0xffffffc0 ;  /* 0xffffffc009097836 */ /* 0x000fe20000000000 */
[----:B------:R-:W-:Y:S01]  /*14500*/  UIADD3.X UR5, URZ, UR41, URZ, UP0, !UPT ;  /* 0x000000293f057290 */ /* 0x000fe200087fe43f */
[----:B------:R-:W-:Y:S01]  /*14510*/  VIADD R10, R10, 0x22400 ;  /* 0x000224000a0a7836 */ /* 0x000fe20000000000 */
[----:B------:R-:W-:Y:S01]  /*14520*/  UMOV UR6, 0x0 ;  /* 0x0000000000067882 */ /* 0x000fe20000000000 */
[----:B------:R-:W-:Y:S01]  /*14530*/  VIADD R11, R3, 0x28c90 ;  /* 0x00028c90030b7836 */ /* 0x000fe20000000000 */
[----:B------:R-:W-:-:S09]  /*14540*/  UMOV UR7, 0x12f00000 ;  /* 0x12f0000000077882 */ /* 0x000fd20000000000 */
.L_x_754:
[----:B------:R-:W-:-:S13]  /*14550*/  @P0 ELECT P3, URZ, PT ;  /* 0x00000000003f082f */ /* 0x000fda0003860000 */
[----:B------:R-:W-:Y:S02]  /*14560*/  @P3 R2UR UR13, R6 ;  /* 0x00000000060d32ca */ /* 0x000fe400000e0000 */
[----:B------:R-:W-:Y:S02]  /*14570*/  @P3 R2UR UR12, R16 ;  /* 0x00000000100c32ca */ /* 0x000fe400000e0000 */
[----:B------:R-:W-:Y:S02]  /*14580*/  @P3 R2UR UR11, R9 ;  /* 0x00000000090b32ca */ /* 0x000fe400000e0000 */
[----:B------:R-:W-:Y:S02]  /*14590*/  @P3 R2UR UR9, R11 ;  /* 0x000000000b0932ca */ /* 0x000fe400000e0000 */
[----:B------:R-:W-:Y:S02]  /*145a0*/  @P3 R2UR UR8, R10 ;  /* 0x000000000a0832ca */ /* 0x000fe400000e0000 */
[----:B------:R-:W-:-:S02]  /*145b0*/  @P3 PLOP3.LUT P0, PT, P3, PT, PT, 0x8, 0x0 ;  /* 0x000000000000381c */ /* 0x000fc40001f0e170 */
[----:B------:R-:W-:-:S09]  /*145c0*/  PLOP3.LUT P3, PT, PT, PT, PT, 0x8, 0x0 ;  /* 0x000000000000781c */ /* 0x000fd20003f6e170 */
[----:B------:R1:W-:Y:S02]  /*145d0*/  UTMALDG.4D [UR8], [UR4], desc[UR6] ;  /* 0x00000608040075b4 */ /* 0x0003e40008019000 */
[----:B-1----:R-:W-:Y:S05]  /*145e0*/  @P0 BRA.U.ANY `(.L_x_754) ;  /* 0xfffffffd00d80947 */ /* 0x002fea000393ffff */
[----:B------:R-:W1:Y:S01]  /*145f0*/  SYNCS.PHASECHK.TRANS64.TRYWAIT P0, [R3+URZ+0x28cc0], R8 ;  /* 0x028cc008030075a7 */ /* 0x000e62000800017f */
[----:B------:R-:W-:Y:S04]  /*14600*/  BSSY B2, `(.L_x_755) ;  /* 0x0000002000027945 */ /* 0x000fe80003800000 */
[----:B-1----:R-:W-:Y:S05]  /*14610*/  @!P0 BRA `(.L_x_756) ;  /* 0x0000006800a88947 */ /* 0x002fea0003800000 */
.L_x_894:
[----:B------:R-:W-:Y:S05]  /*14620*/  BSYNC B2 ;  /* 0x0000000000027941 */ /* 0x000fea0003800000 */
.L_x_755:
[----:B------:R-:W-:Y:S01]  /*14630*/  BSSY B2, `(.L_x_757) ;  /* 0x000000b000027945 */ /* 0x000fe20003800000 */
[----:B------:R-:W-:Y:S02]  /*14640*/  IMAD.MOV.U32 R12, RZ, RZ, 0x0 ;  /* 0x00000000ff0c7424 */ /* 0x000fe400078e00ff */
[----:B------:R-:W-:Y:S01]  /*14650*/  IMAD.MOV.U32 R13, RZ, RZ, 0x12f00000 ;  /* 0x12f00000ff0d7424 */ /* 0x000fe200078e00ff */
[----:B------:R-:W-:Y:S06]  /*14660*/  @P2 BRA `(.L_x_758) ;  /* 0x00000000001c2947 */ /* 0x000fec0003800000 */
[----:B------:R-:W2:Y:S01]  /*14670*/  S2R R10, SR_TID.X ;  /* 0x00000000000a7919 */ /* 0x000ea20000002100 */
[----:B01----:R-:W-:-:S04]  /*14680*/  IMAD.MOV.U32 R8, RZ, RZ, 0x10000 ;  /* 0x00010000ff087424 */ /* 0x003fc800078e00ff */
[----:B------:R3:W-:Y:S01]  /*14690*/  SYNCS.ARRIVE.TRANS64 RZ, [R3+URZ+0x28cb0], R8 ;  /* 0x028cb00803ff79a7 */ /* 0x0007e2000800003f */
[----:B--2---:R-:W-:-:S04]  /*146a0*/  LOP3.LUT R10, R10, 0x1f, RZ, 0xc0, !PT ;  /* 0x0000001f0a0a7812 */ /* 0x004fc800078ec0ff */
[----:B------:R-:W-:-:S13]  /*146b0*/  ISETP.NE.AND P0, PT, R10, RZ, PT ;  /* 0x000000ff0a00720c */ /* 0x000fda0003f05270 */
[----:B---3--:R-:W-:Y:S05]  /*146c0*/  @!P0 BRA `(.L_x_758) ;  /* 0x0000000000048947 */ /* 0x008fea0003800000 */
[----:B------:R-:W-:Y:S01]  /*146d0*/  BPT.TRAP 0x1 ;  /* 0x000000040000795c */ /* 0x000fe20000300000 */
.L_x_758:
[----:B------:R-:W-:Y:S05]  /*146e0*/  BSYNC B2 ;  /* 0x0000000000027941 */ /* 0x000fea0003800000 */
.L_x_757:
[----:B------:R-:W-:Y:S01]  /*146f0*/  R2UR UR10, R14 ;  /* 0x000000000e0a72ca */ /* 0x000fe200000e0000 */
[----:B01----:R-:W-:Y:S01]  /*14700*/  IMAD R8, R19, 0x10000, R17 ;  /* 0x0001000013087824 */ /* 0x003fe200078e0211 */
[----:B------:R-:W-:Y:S01]  /*14710*/  R2UR UR6, R12 ;  /* 0x000000000c0672ca */ /* 0x000fe200000e0000 */
[----:B------:R-:W-:Y:S01]  /*14720*/  UIADD3 UR4, UP0, UR40, 0x670, URZ ;  /* 0x0000067028047890 */ /* 0x000fe2000ff1e03f */
[----:B------:R-:W-:Y:S01]  /*14730*/  R2UR UR7, R13 ;  /* 0x000000000d0772ca */ /* 0x000fe200000e0000 */
[----:B------:R-:W-:Y:S01]  /*14740*/  VIADD R3, R3, 0x28cb0 ;  /* 0x00028cb003037836 */ /* 0x000fe20000000000 */
[----:B------:R-:W-:Y:S01]  /*14750*/  PLOP3.LUT P0, PT, PT, PT, PT, 0x80, 0x0 ;  /* 0x000000000000781c */ /* 0x000fe20003f0f070 */
[----:B------:R-:W-:Y:S01]  /*14760*/  VIADD R10, R8, 0x400 ;  /* 0x00000400080a7836 */ /* 0x000fe20000000000 */
[----:B------:R-:W-:-:S12]  /*14770*/  UIADD3.X UR5, URZ, UR41, URZ, UP0, !UPT ;  /* 0x000000293f057290 */ /* 0x000fd800087fe43f */
.L_x_759:
        /* <DEDUP_REMOVED lines=9> */
[----:B0-----:R-:W-:Y:S05]  /*14810*/  @P0 BRA.U.ANY `(.L_x_759) ;  /* 0xfffffffd00d80947 */ /* 0x001fea000393ffff */
[----:B------:R-:W-:Y:S01]  /*14820*/  R2UR UR6, R12 ;  /* 0x000000000c0672ca */ /* 0x000fe200000e0000 */
[----:B------:R-:W-:Y:S01]  /*14830*/  VIADD R10, R8, 0x2400 ;  /* 0x00002400080a7836 */ /* 0x000fe20000000000 */
[----:B------:R-:W-:Y:S01]  /*14840*/  R2UR UR7, R13 ;  /* 0x000000000d0772ca */ /* 0x000fe200000e0000 */
[----:B------:R-:W-:Y:S01]  /*14850*/  UMOV UR10, 0x40 ;  /* 0x00000040000a7882 */ /* 0x000fe20000000000 */
[----:B------:R-:W-:-:S13]  /*14860*/  PLOP3.LUT P0, PT, PT, PT, PT, 0x80, 0x0 ;  /* 0x000000000000781c */ /* 0x000fda0003f0f070 */
.L_x_760:
        /* <DEDUP_REMOVED lines=15> */
.L_x_761:
        /* <DEDUP_REMOVED lines=15> */
.L_x_762:
        /* <DEDUP_REMOVED lines=15> */
.L_x_763:
        /* <DEDUP_REMOVED lines=15> */
.L_x_764:
        /* <DEDUP_REMOVED lines=15> */
.L_x_765:
        /* <DEDUP_REMOVED lines=15> */
.L_x_766:
        /* <DEDUP_REMOVED lines=10> */
.L_x_749:
[----:B------:R-:W-:Y:S05]  /*14eb0*/  BSYNC B1 ;  /* 0x0000000000017941 */ /* 0x000fea0003800000 */
.L_x_748:
[----:B------:R-:W-:Y:S01]  /*14ec0*/  VIADD R11, R2, 0xfffffffe ;  /* 0xfffffffe020b7836 */ /* 0x000fe20000000000 */
[----:B------:R-:W-:Y:S01]  /*14ed0*/  PLOP3.LUT P0, PT, PT, PT, PT, 0x8, 0x0 ;  /* 0x000000000000781c */ /* 0x000fe20003f0e170 */
[----:B------:R-:W-:-:S03]  /*14ee0*/  VIADD R19, R19, 0x1 ;  /* 0x0000000113137836 */ /* 0x000fc60000000000 */
[----:B------:R-:W-:Y:S02]  /*14ef0*/  ISETP.GE.AND P3, PT, R11, R7, PT ;  /* 0x000000070b00720c */ /* 0x000fe40003f66270 */
[----:B------:R-:W-:-:S04]  /*14f00*/  ISETP.NE.AND P2, PT, R19, 0x2, PT ;  /* 0x000000021300780c */ /* 0x000fc80003f45270 */
[----:B------:R-:W-:Y:S02]  /*14f10*/  SEL R2, RZ, 0x1, P2 ;  /* 0x00000001ff027807 */ /* 0x000fe40001000000 */
[----:B------:R-:W-:Y:S02]  /*14f20*/  SEL R19, R19, RZ, P2 ;  /* 0x000000ff13137207 */ /* 0x000fe40001000000 */
[----:B------:R-:W-:-:S03]  /*14f30*/  LOP3.LUT R29, R29, R2, RZ, 0x3c, !PT ;  /* 0x000000021d1d7212 */ /* 0x000fc600078e3cff */
[----:B------:R-:W-:Y:S05]  /*14f40*/  @!P3 BRA `(.L_x_742) ;  /* 0x0000000c0000b947 */ /* 0x000fea0003800000 */
.L_x_786:
[----:B------:R-:W-:Y:S05]  /*14f50*/  YIELD ;  /* 0x0000000000007946 */ /* 0x000fea0003800000 */
[----:B------:R-:W-:Y:S04]  /*14f60*/  BSSY B1, `(.L_x_767) ;  /* 0x00000b6000017945 */ /* 0x000fe80003800000 */
[----:B------:R-:W-:Y:S05]  /*14f70*/  @!P6 BRA `(.L_x_768) ;  /* 0x0000000800d0e947 */ /* 0x000fea0003800000 */
[----:B------:R-:W-:Y:S01]  /*14f80*/  IMAD R8, R19, 0x8, R17 ;  /* 0x0000000813087824 */ /* 0x000fe200078e0211 */
[----:B------:R-:W-:Y:S01]  /*14f90*/  SHF.L.U32 R2, R29, 0x1f, RZ ;  /* 0x0000001f1d027819 */ /* 0x000fe200000006ff */
[----:B0-----:R-:W0:Y:S01]  /*14fa0*/  S2R R3, SR_TID.X ;  /* 0x0000000000037919 */ /* 0x001e220000002100 */
[----:B------:R-:W-:Y:S02]  /*14fb0*/  BSSY B2, `(.L_x_769) ;  /* 0x0000005000027945 */ /* 0x000fe40003800000 */
[----:B------:R-:W1:Y:S01]  /*14fc0*/  SYNCS.PHASECHK.TRANS64.TRYWAIT P2, [R8+URZ+0x28ca0], R2 ;  /* 0x028ca002080075a7 */ /* 0x000e62000804017f */
[----:B0-----:R-:W-:-:S04]  /*14fd0*/  LOP3.LUT R3, R3, 0x7f, RZ, 0xc0, !PT ;  /* 0x0000007f03037812 */ /* 0x001fc800078ec0ff */
[----:B------:R-:W-:Y:S01]  /*14fe0*/  ISETP.NE.AND P3, PT, R3, RZ, PT ;  /* 0x000000ff0300720c */ /* 0x000fe20003f65270 */
[----:B-1----:R-:W-:-:S12]  /*14ff0*/  @!P2 BRA `(.L_x_770) ;  /* 0x000000600044a947 */ /* 0x002fd80003800000 */
.L_x_895:
[----:B------:R-:W-:Y:S05]  /*15000*/  BSYNC B2 ;  /* 0x0000000000027941 */ /* 0x000fea0003800000 */
.L_x_769:
        /* <DEDUP_REMOVED lines=9> */
.L_x_772:
[----:B------:R-:W-:Y:S05]  /*150a0*/  BSYNC B2 ;  /* 0x0000000000027941 */ /* 0x000fea0003800000 */
.L_x_771:
        /* <DEDUP_REMOVED lines=10> */
[----:B------:R-:W-:-:S10]  /*15150*/  UMOV UR7, 0x12f00000 ;  /* 0x12f0000000077882 */ /* 0x000fd40000000000 */
.L_x_773:
        /* <DEDUP_REMOVED lines=13> */
.L_x_896:
[----:B------:R-:W-:Y:S05]  /*15230*/  BSYNC B2 ;  /* 0x0000000000027941 */ /* 0x000fea0003800000 */
.L_x_774:
[----:B------:R-:W-:Y:S01]  /*15240*/  BSSY B2, `(.L_x_776) ;  /* 0x000000b000027945 */ /* 0x000fe20003800000 */
[----:B01----:R-:W-:Y:S02]  /*15250*/  IMAD.MOV.U32 R2, RZ, RZ, 0x0 ;  /* 0x00000000ff027424 */ /* 0x003fe400078e00ff */
[----:B------:R-:W-:Y:S01]  /*15260*/  IMAD.MOV.U32 R3, RZ, RZ, 0x12f00000 ;  /* 0x12f00000ff037424 */ /* 0x000fe200078e00ff */
[----:B------:R-:W-:Y:S06]  /*15270*/  @P3 BRA `(.L_x_777) ;  /* 0x00000000001c3947 */ /* 0x000fec0003800000 */
[----:B------:R-:W0:Y:S01]  /*15280*/  S2R R13, SR_TID.X ;  /* 0x00000000000d7919 */ /* 0x000e220000002100 */
[----:B------:R-:W-:-:S04]  /*15290*/  IMAD.MOV.U32 R9, RZ, RZ, 0x10000 ;  /* 0x00010000ff097424 */ /* 0x000fc800078e00ff */
[----:B------:R1:W-:Y:S01]  /*152a0*/  SYNCS.ARRIVE.TRANS64 RZ, [R8+URZ+0x28cb0], R9 ;  /* 0x028cb00908ff79a7 */ /* 0x0003e2000800003f */
[----:B0-----:R-:W-:-:S04]  /*152b0*/  LOP3.LUT R13, R13, 0x1f, RZ, 0xc0, !PT ;  /* 0x0000001f0d0d7812 */ /* 0x001fc800078ec0ff */
[----:B------:R-:W-:-:S13]  /*152c0*/  ISETP.NE.AND P2, PT, R13, RZ, PT ;  /* 0x000000ff0d00720c */ /* 0x000fda0003f45270 */
[----:B-1----:R-:W-:Y:S05]  /*152d0*/  @!P2 BRA `(.L_x_777) ;  /* 0x000000000004a947 */ /* 0x002fea0003800000 */
[----:B------:R-:W-:Y:S01]  /*152e0*/  BPT.TRAP 0x1 ;  /* 0x000000040000795c */ /* 0x000fe20000300000 */
.L_x_777:
[----:B------:R-:W-:Y:S05]  /*152f0*/  BSYNC B2 ;  /* 0x0000000000027941 */ /* 0x000fea0003800000 */
.L_x_776:
[----:B------:R-:W-:Y:S01]  /*15300*/  R2UR UR6, R2 ;  /* 0x00000000020672ca */ /* 0x000fe200000e0000 */
[----:B------:R-:W-:Y:S01]  /*15310*/  IMAD R9, R19, 0x10000, R17 ;  /* 0x0001000013097824 */ /* 0x000fe200078e0211 */
[----:B------:R-:W-:Y:S01]  /*15320*/  R2UR UR7, R3 ;  /* 0x00000000030772ca */ /* 0x000fe200000e0000 */
[----:B------:R-:W-:Y:S01]  /*15330*/  UIADD3 UR4, UP0, UR40, 0x670, URZ ;  /* 0x0000067028047890 */ /* 0x000fe2000ff1e03f */
[----:B------:R-:W-:Y:S01]  /*15340*/  R2UR UR10, R12 ;  /* 0x000000000c0a72ca */ /* 0x000fe200000e0000 */
[----:B------:R-:W-:Y:S01]  /*15350*/  VIADD R8, R8, 0x28cb0 ;  /* 0x00028cb008087836 */ /* 0x000fe20000000000 */
[----:B------:R-:W-:Y:S01]  /*15360*/  PLOP3.LUT P2, PT, PT, PT, PT, 0x80, 0x0 ;  /* 0x000000000000781c */ /* 0x000fe20003f4f070 */
[----:B------:R-:W-:Y:S01]  /*15370*/  VIADD R12, R9, 0x400 ;  /* 0x00000400090c7836 */ /* 0x000fe20000000000 */
[----:B------:R-:W-:-:S12]  /*15380*/  UIADD3.X UR5, URZ, UR41, URZ, UP0, !UPT ;  /* 0x000000293f057290 */ /* 0x000fd800087fe43f */
.L_x_778:
        /* <DEDUP_REMOVED lines=15> */
.L_x_779:
        /* <DEDUP_REMOVED lines=15> */
.L_x_780:
        /* <DEDUP_REMOVED lines=15> */
.L_x_781:
        /* <DEDUP_REMOVED lines=15> */
.L_x_782:
        /* <DEDUP_REMOVED lines=15> */
.L_x_783:
        /* <DEDUP_REMOVED lines=15> */
.L_x_784:
        /* <DEDUP_REMOVED lines=15> */
.L_x_785:
        /* <DEDUP_REMOVED lines=10> */
.L_x_768:
[----:B------:R-:W-:Y:S05]  /*15ac0*/  BSYNC B1 ;  /* 0x0000000000017941 */ /* 0x000fea0003800000 */
.L_x_767:
[----:B------:R-:W-:Y:S01]  /*15ad0*/  ISETP.GT.AND P3, PT, R11, R7, PT ;  /* 0x000000070b00720c */ /* 0x000fe20003f64270 */
[----:B------:R-:W-:Y:S02]  /*15ae0*/  VIADD R19, R19, 0x1 ;  /* 0x0000000113137836 */ /* 0x000fe40000000000 */
[----:B------:R-:W-:-:S03]  /*15af0*/  VIADD R11, R11, 0xffffffff ;  /* 0xffffffff0b0b7836 */ /* 0x000fc60000000000 */
[----:B------:R-:W-:-:S04]  /*15b00*/  ISETP.NE.AND P2, PT, R19, 0x2, PT ;  /* 0x000000021300780c */ /* 0x000fc80003f45270 */
[----:B------:R-:W-:Y:S02]  /*15b10*/  SEL R2, RZ, 0x1, P2 ;  /* 0x00000001ff027807 */ /* 0x000fe40001000000 */
[----:B------:R-:W-:Y:S02]  /*15b20*/  SEL R19, R19, RZ, P2 ;  /* 0x000000ff13137207 */ /* 0x000fe40001000000 */
[----:B------:R-:W-:Y:S01]  /*15b30*/  LOP3.LUT R29, R29, R2, RZ, 0x3c, !PT ;  /* 0x000000021d1d7212 */ /* 0x000fe200078e3cff */
[----:B------:R-:W-:Y:S06]  /*15b40*/  @P3 BRA `(.L_x_786) ;  /* 0xfffffff400003947 */ /* 0x000fec000383ffff */
.L_x_742:
[----:B------:R-:W-:Y:S05]  /*15b50*/  BSYNC B0 ;  /* 0x0000000000007941 */ /* 0x000fea0003800000 */
.L_x_741:
[----:B------:R-:W-:Y:S05]  /*15b60*/  @!P0 WARPSYNC.ALL ;  /* 0x0000000000008948 */ /* 0x000fea0003800000 */
[----:B------:R-:W-:Y:S01]  /*15b70*/  @!P0 BAR.SYNC.DEFER_BLOCKING 0xc, 0x180 ;  /* 0x0306000000008b1d */ /* 0x000fe20000010000 */
[----:B------:R-:W-:-:S05]  /*15b80*/  IMAD.MOV.U32 R0, RZ, RZ, RZ ;  /* 0x000000ffff007224 */ /* 0x000fca00078e00ff */
[----:B------:R-:W-:Y:S04]  /*15b90*/  BSSY B0, `(.L_x_787) ;  /* 0x000001e000007945 */ /* 0x000fe80003800000 */
[----:B------:R-:W-:Y:S05]  /*15ba0*/  @!P1 BRA `(.L_x_788) ;  /* 0x0000000000709947 */ /* 0x000fea0003800000 */
[----:B------:R-:W-:-:S13]  /*15bb0*/  ISETP.NE.AND P0, PT, R5, RZ, PT ;  /* 0x000000ff0500720c */ /* 0x000fda0003f05270 */
[----:B------:R-:W1:Y:S02]  /*15bc0*/  @!P0 LDC R5, c[0x0][0x9f0] ;  /* 0x00027c00ff058b82 */ /* 0x000e640000000800 */
[-C--:B-1----:R-:W-:Y:S02]  /*15bd0*/  IABS R0, R5.reuse ;  /* 0x0000000500007213 */ /* 0x082fe40000000000 */
[----:B------:R-:W-:Y:S02]  /*15be0*/  IABS R7, R5 ;  /* 0x0000000500077213 */ /* 0x000fe40000000000 */
[----:B------:R-:W1:Y:S03]  /*15bf0*/  I2F.RP R2, R0 ;  /* 0x0000000000027306 */ /* 0x000e660000209400 */
[----:B------:R-:W-:-:S05]  /*15c00*/  IMAD.MOV R7, RZ, RZ, -R7 ;  /* 0x000000ffff077224 */ /* 0x000fca00078e0a07 */
[----:B-1----:R-:W1:Y:S02]  /*15c10*/  MUFU.RCP R2, R2 ;  /* 0x0000000200027308 */ /* 0x002e640000001000 */
[----:B-1----:R-:W-:-:S06]  /*15c20*/  VIADD R2, R2, 0xffffffe ;  /* 0x0ffffffe02027836 */ /* 0x002fcc0000000000 */
[----:B0-----:R-:W0:Y:S02]  /*15c30*/  F2I.FTZ.U32.TRUNC.NTZ R3, R2 ;  /* 0x0000000200037305 */ /* 0x001e24000021f000 */
[----:B0-----:R-:W-:-:S04]  /*15c40*/  IMAD.MOV R2, RZ, RZ, -R3 ;  /* 0x000000ffff027224 */ /* 0x001fc800078e0a03 */
[----:B------:R-:W-:Y:S02]  /*15c50*/  IMAD R6, R2, R0, RZ ;  /* 0x0000000002067224 */ /* 0x000fe400078e02ff */
[----:B------:R-:W-:-:S04]  /*15c60*/  IMAD.MOV.U32 R2, RZ, RZ, RZ ;  /* 0x000000ffff027224 */ /* 0x000fc800078e00ff */
[----:B------:R-:W-:Y:S01]  /*15c70*/  IMAD.HI.U32 R6, R3, R6, R2 ;  /* 0x0000000603067227 */ /* 0x000fe200078e0002 */
[----:B------:R-:W-:-:S04]  /*15c80*/  IADD3 R3, R4, -0x1, R5 ;  /* 0xffffffff04037810 */ /* 0x000fc80007ffe005 */
[----:B------:R-:W-:Y:S02]  /*15c90*/  IABS R2, R3 ;  /* 0x0000000300027213 */ /* 0x000fe40000000000 */
[----:B------:R-:W-:-:S03]  /*15ca0*/  LOP3.LUT R3, R3, R5, RZ, 0x3c, !PT ;  /* 0x0000000503037212 */ /* 0x000fc600078e3cff */
[----:B------:R-:W-:Y:S01]  /*15cb0*/  IMAD.HI.U32 R6, R6, R2, RZ ;  /* 0x0000000206067227 */ /* 0x000fe200078e00ff */
[----:B------:R-:W-:-:S03]  /*15cc0*/  ISETP.GE.AND P2, PT, R3, RZ, PT ;  /* 0x000000ff0300720c */ /* 0x000fc60003f46270 */
        /* <DEDUP_REMOVED lines=10> */
.L_x_788:
[----:B------:R-:W-:Y:S05]  /*15d70*/  BSYNC B0 ;  /* 0x0000000000007941 */ /* 0x000fea0003800000 */
.L_x_787:
[-C--:B------:R-:W-:Y:S01]  /*15d80*/  IMAD R32, R32, R0.reuse, RZ ;  /* 0x0000000020207224 */ /* 0x080fe200078e02ff */
[----:B------:R-:W-:Y:S04]  /*15d90*/  BSSY B7, `(.L_x_789) ;  /* 0x000036e000077945 */ /* 0x000fe80003800000 */
[----:B------:R-:W-:-:S04]  /*15da0*/  VIADDMNMX R2, R32, R0, R4, PT ;  /* 0x0000000020027246 */ /* 0x000fc80003800104 */
[----:B------:R-:W-:Y:S01]  /*15db0*/  ISETP.GT.AND P0, PT, R2, R32, PT ;  /* 0x000000200200720c */ /* 0x000fe20003f04270 */
[----:B------:R1:W-:-:S12]  /*15dc0*/  STL [R1+0x18], R2 ;  /* 0x0000180201007387 */ /* 0x0003d80000100800 */
[----:B-1----:R-:W-:Y:S05]  /*15dd0*/  @P0 BRA `(.L_x_790) ;  /* 0x0000000000440947 */ /* 0x002fea0003800000 */
[----:B------:R-:W1:Y:S02]  /*15de0*/  S2R R2, SR_TID.X ;  /* 0x0000000000027919 */ /* 0x000e640000002100 */
[----:B-1----:R-:W-:-:S04]  /*15df0*/  LOP3.LUT R2, R2, 0x7f, RZ, 0xc0, !PT ;  /* 0x0000007f02027812 */ /* 0x002fc800078ec0ff */
[----:B------:R-:W-:-:S13]  /*15e00*/  ISETP.NE.AND P0, PT, R2, RZ, PT ;  /* 0x000000ff0200720c */ /* 0x000fda0003f05270 */
[----:B------:R-:W-:Y:S05]  /*15e10*/  @P0 BRA `(.L_x_791) ;  /* 0x0000003400940947 */ /* 0x000fea0003800000 */
[----:B------:R-:W1:Y:S01]  /*15e20*/  S2R R5, SR_LANEID ;  /* 0x0000000000057919 */ /* 0x000e620000000000 */
[----:B------:R-:W-:Y:S01]  /*15e30*/  VOTEU.ANY UR4, UPT, PT ;  /* 0x0000000000047886 */ /* 0x000fe200038e0100 */
[----:B0-----:R-:W0:Y:S01]  /*15e40*/  LDC.64 R2, c[0x0][0xc60] ;  /* 0x00031800ff027b82 */ /* 0x001e220000000a00 */
[----:B------:R-:W1:Y:S02]  /*15e50*/  FLO.U32 R0, UR4 ;  /* 0x0000000400007d00 */ /* 0x000e6400080e0000 */
[----:B-1----:R-:W-:-:S06]  /*15e60*/  ISETP.EQ.U32.AND P0, PT, R0, R5, PT ;  /* 0x000000050000720c */ /* 0x002fcc0003f02070 */
[----:B------:R-:W0:Y:S07]  /*15e70*/  POPC R5, UR4 ;  /* 0x0000000400057d09 */ /* 0x000e2e0008000000 */
[----:B0-----:R-:W2:Y:S01]  /*15e80*/  @P0 ATOMG.E.ADD.STRONG.GPU PT, R3, desc[UR42][R2.64], R5 ;  /* 0x00000005020309a8 */ /* 0x001ea200081ee1ea */
[----:B------:R-:W0:Y:S02]  /*15e90*/  S2R R4, SR_LTMASK ;  /* 0x0000000000047919 */ /* 0x000e240000003900 */
[----:B0-----:R-:W-:-:S04]  /*15ea0*/  LOP3.LUT R4, R4, UR4, RZ, 0xc0, !PT ;  /* 0x0000000404047c12 */ /* 0x001fc8000f8ec0ff */
[----:B------:R-:W0:Y:S01]  /*15eb0*/  POPC R7, R4 ;  /* 0x0000000400077309 */ /* 0x000e220000000000 */
[----:B--2---:R-:W0:Y:S02]  /*15ec0*/  SHFL.IDX PT, R0, R3, R0, 0x1f ;  /* 0x00001f0003007589 */ /* 0x004e2400000e0000 */
[----:B0-----:R-:W-:Y:S01]  /*15ed0*/  IADD3 R24, R0, UR37, R7 ;  /* 0x0000002500187c10 */ /* 0x001fe2000fffe007 */
[----:B------:R-:W-:Y:S06]  /*15ee0*/  BRA `(.L_x_791) ;  /* 0x0000003400607947 */ /* 0x000fec0003800000 */
.L_x_790:
        /* <DEDUP_REMOVED lines=9> */
[----:B0-----:R-:W0:Y:S01]  /*15f80*/  LDC.64 R2, c[0x4][R2] ;  /* 0x0100000002027b82 */ /* 0x001e220000000a00 */
        /* <DEDUP_REMOVED lines=10> */
.L_x_793:
[----:B------:R-:W-:Y:S05]  /*16030*/  BSYNC B6 ;  /* 0x0000000000067941 */ /* 0x000fea0003800000 */
.L_x_792:
        /* <DEDUP_REMOVED lines=8> */
[----:B0-----:R0:W1:Y:S01]  /*160c0*/  LDC.64 R2, c[0x4][R34] ;  /* 0x0100000022027b82 */ /* 0x0010620000000a00 */
        /* <DEDUP_REMOVED lines=11> */
.L_x_796:
        /* <DEDUP_REMOVED lines=15> */
.L_x_795:
[----:B------:R-:W-:Y:S05]  /*16270*/  BSYNC B6 ;  /* 0x0000000000067941 */ /* 0x000fea0003800000 */
.L_x_794:
[----:B------:R-:W2:Y:S01]  /*16280*/  LDL R34, [R1+0x18] ;  /* 0x0000180001227983 */ /* 0x000ea20000100800 */
[----:B------:R-:W-:Y:S01]  /*16290*/  ULDC.64 UR4, c[0x0][0x9f8] ;  /* 0x00027e0000047ab9 */ /* 0x000fe20000000a00 */
[----:B------:R-:W1:Y:S02]  /*162a0*/  LDC R8, c[0x0][0x430] ;  /* 0x00010c00ff087b82 */ /* 0x000e640000000800 */
[----:B------:R-:W3:Y:S01]  /*162b0*/  LDL R20, [R1] ;  /* 0x0000000001147983 */ /* 0x000ee20000100800 */
[----:B------:R-:W-:Y:S01]  /*162c0*/  ISETP.NE.U32.AND P0, PT, RZ, UR4, PT ;  /* 0x00000004ff007c0c */ /* 0x000fe2000bf05070 */
[----:B------:R-:W4:Y:S03]  /*162d0*/  S2R R21, SR_TID.X ;  /* 0x0000000000157919 */ /* 0x000f260000002100 */
[----:B------:R-:W-:-:S13]  /*162e0*/  ISETP.NE.AND.EX P0, PT, RZ, UR5, PT, P0 ;  /* 0x00000005ff007c0c */ /* 0x000fda000bf05300 */
[----:B------:R-:W-:Y:S01]  /*162f0*/  @P0 IADD3 R2, P1, R23, UR4, RZ ;  /* 0x0000000417020c10 */ /* 0x000fe2000ff3e0ff */
[----:B------:R-:W-:-:S03]  /*16300*/  ULDC UR4, c[0x0][0x320] ;  /* 0x0000c80000047ab9 */ /* 0x000fc60000000800 */
[----:B0-----:R-:W-:-:S05]  /*16310*/  @P0 IADD3.X R3, R30, UR5, RZ, P1, !PT ;  /* 0x000000051e030c10 */ /* 0x001fca0008ffe4ff */
[----:B------:R0:W3:Y:S01]  /*16320*/  @P0 LDG.E R26, desc[UR42][R2.64] ;  /* 0x0000002a021a0981 */ /* 0x0000e2000c1e1900 */
[----:B----4-:R-:W-:-:S04]  /*16330*/  LOP3.LUT R21, R21, 0x7f, RZ, 0xc0, !PT ;  /* 0x0000007f15157812 */ /* 0x010fc800078ec0ff */
[----:B------:R-:W-:Y:S02]  /*16340*/  SHF.R.U32.HI R0, RZ, 0x3, R21 ;  /* 0x00000003ff007819 */ /* 0x000fe40000011615 */
[----:B------:R-:W4:Y:S01]  /*16350*/  S2R R21, SR_TID.X ;  /* 0x0000000000157919 */ /* 0x000f220000002100 */
[----:B-1----:R-:W-:Y:S01]  /*16360*/  ISETP.NE.AND P1, PT, R8, 0x1, PT ;  /* 0x000000010800780c */ /* 0x002fe20003f25270 */
[----:B------:R-:W1:Y:S01]  /*16370*/  S2R R9, SR_TID.X ;  /* 0x0000000000097919 */ /* 0x000e620000002100 */
[----:B------:R-:W1:Y:S11]  /*16380*/  S2R R6, SR_TID.X ;  /* 0x0000000000067919 */ /* 0x000e760000002100 */
[----:B0-----:R-:W0:Y:S08]  /*16390*/  @P1 LDC R3, c[0x0][0x434] ;  /* 0x00010d00ff031b82 */ /* 0x001e300000000800 */
[----:B------:R-:W0:Y:S01]  /*163a0*/  @P1 LDC R2, c[0x0][0x438] ;  /* 0x00010e00ff021b82 */ /* 0x000e220000000800 */
[----:B----4-:R-:W-:-:S05]  /*163b0*/  IMAD.SHL.U32 R21, R21, 0x10, RZ ;  /* 0x0000001015157824 */ /* 0x010fca00078e00ff */
[----:B------:R-:W-:Y:S01]  /*163c0*/  LOP3.LUT R21, R0, 0x70, R21, 0xf8, !PT ;  /* 0x0000007000157812 */ /* 0x000fe200078ef815 */
[----:B-1----:R-:W-:Y:S02]  /*163d0*/  IMAD.SHL.U32 R9, R9, 0x8, RZ ;  /* 0x0000000809097824 */ /* 0x002fe400078e00ff */
[----:B------:R-:W-:-:S03]  /*163e0*/  IMAD.SHL.U32 R6, R6, 0x8, RZ ;  /* 0x0000000806067824 */ /* 0x000fc600078e00ff */
[----:B------:R-:W-:Y:S02]  /*163f0*/  LOP3.LUT R9, R9, 0x38, RZ, 0xc0, !PT ;  /* 0x0000003809097812 */ /* 0x000fe400078ec0ff */
[----:B------:R-:W-:Y:S02]  /*16400*/  LOP3.LUT R6, R6, 0x38, RZ, 0xc0, !PT ;  /* 0x0000003806067812 */ /* 0x000fe400078ec0ff */
[C---:B------:R-:W-:Y:S02]  /*16410*/  ISETP.GE.AND P3, PT, R9.reuse, UR4, PT ;  /* 0x0000000409007c0c */ /* 0x040fe4000bf66270 */
[----:B------:R-:W-:Y:S02]  /*16420*/  LOP3.LUT R18, R18, 0xffffffbf, RZ, 0xc0, !PT ;  /* 0xffffffbf12127812 */ /* 0x000fe400078ec0ff */
[----:B------:R-:W-:Y:S01]  /*16430*/  LOP3.LUT R6, R6, 0x80, RZ, 0xfc, !PT ;  /* 0x0000008006067812 */ /* 0x000fe200078efcff */
[----:B------:R-:W1:Y:S01]  /*16440*/  S2R R10, SR_TID.X ;  /* 0x00000000000a7919 */ /* 0x000e620000002100 */
[----:B------:R-:W-:Y:S01]  /*16450*/  IMAD.MOV.U32 R36, RZ, RZ, RZ ;  /* 0x000000ffff247224 */ /* 0x000fe200078e00ff */
[----:B------:R-:W-:Y:S01]  /*16460*/  LOP3.LUT R11, R9, 0x1c0, RZ, 0xfc, !PT ;  /* 0x000001c0090b7812 */ /* 0x000fe200078efcff */
[----:B-1----:R-:W-:-:S05]  /*16470*/  IMAD.SHL.U32 R10, R10, 0x8, RZ ;  /* 0x000000080a0a7824 */ /* 0x002fca00078e00ff */
[----:B------:R-:W-:-:S04]  /*16480*/  LOP3.LUT R10, R10, 0x38, RZ, 0xc0, !PT ;  /* 0x000000380a0a7812 */ /* 0x000fc800078ec0ff */
[----:B------:R-:W-:Y:S02]  /*16490*/  LOP3.LUT R10, R10, 0x180, RZ, 0xfc, !PT ;  /* 0x000001800a0a7812 */ /* 0x000fe400078efcff */
[----:B--2---:R-:W-:Y:S02]  /*164a0*/  LEA R23, R34, 0xffffffc0, 0x6 ;  /* 0xffffffc022177811 */ /* 0x004fe400078e30ff */
[----:B------:R-:W1:Y:S03]  /*164b0*/  S2R R34, SR_TID.X ;  /* 0x0000000000227919 */ /* 0x000e660000002100 */
[----:B------:R-:W-:Y:S02]  /*164c0*/  IMAD.IADD R37, R21, 0x1, R23 ;  /* 0x0000000115257824 */ /* 0x000fe400078e0217 */
[----:B-1----:R-:W-:-:S05]  /*164d0*/  IMAD.SHL.U32 R34, R34, 0x8, RZ ;  /* 0x0000000822227824 */ /* 0x002fca00078e00ff */
[----:B------:R-:W-:-:S04]  /*164e0*/  LOP3.LUT R34, R34, 0x38, RZ, 0xc0, !PT ;  /* 0x0000003822227812 */ /* 0x000fc800078ec0ff */
[----:B------:R-:W-:-:S04]  /*164f0*/  LOP3.LUT R34, R34, 0x40, RZ, 0xfc, !PT ;  /* 0x0000004022227812 */ /* 0x000fc800078efcff */
[----:B------:R-:W-:Y:S02]  /*16500*/  ISETP.GE.AND P2, PT, R34, UR4, PT ;  /* 0x0000000422007c0c */ /* 0x000fe4000bf46270 */
[----:B------:R-:W1:Y:S01]  /*16510*/  S2R R34, SR_TID.X ;  /* 0x0000000000227919 */ /* 0x000e620000002100 */
[----:B---3--:R-:W-:-:S04]  /*16520*/  ISETP.GE.AND P0, PT, R37, R20, PT ;  /* 0x000000142500720c */ /* 0x008fc80003f06270 */
[----:B------:R-:W-:Y:S01]  /*16530*/  ISETP.GT.U32.OR P0, PT, R21, 0x3f, P0 ;  /* 0x0000003f1500780c */ /* 0x000fe20000704470 */
[----:B------:R-:W-:Y:S01]  /*16540*/  IMAD.IADD R37, R37, 0x1, R33 ;  /* 0x0000000125257824 */ /* 0x000fe200078e0221 */
[----:B------:R-:W-:-:S03]  /*16550*/  SEL R7, RZ, 0xffffffff, P2 ;  /* 0xffffffffff077807 */ /* 0x000fc60001000000 */
[----:B0-----:R-:W-:-:S08]  /*16560*/  @P1 IMAD.HI.U32 R3, R37, R3, RZ ;  /* 0x0000000325031227 */ /* 0x001fd000078e00ff */
[----:B------:R-:W0:Y:S01]  /*16570*/  @!P0 LDC.64 R4, c[0x0][0x428] ;  /* 0x00010a00ff048b82 */ /* 0x000e220000000a00 */
[----:B------:R-:W-:Y:S01]  /*16580*/  IMAD.MOV.U32 R0, RZ, RZ, R37 ;  /* 0x000000ffff007224 */ /* 0x000fe200078e0025 */
[----:B------:R-:W-:Y:S01]  /*16590*/  @P1 SHF.R.U32.HI R0, RZ, R2, R3 ;  /* 0x00000002ff001219 */ /* 0x000fe20000011603 */
[----:B------:R-:W-:Y:S02]  /*165a0*/  IMAD.SHL.U32 R7, R7, 0x2, RZ ;  /* 0x0000000207077824 */ /* 0x000fe400078e00ff */
[----:B-1----:R-:W-:-:S05]  /*165b0*/  IMAD.SHL.U32 R34, R34, 0x8, RZ ;  /* 0x0000000822227824 */ /* 0x002fca00078e00ff */
[----:B------:R-:W-:-:S04]  /*165c0*/  LOP3.LUT R34, R34, 0x38, RZ, 0xc0, !PT ;  /* 0x0000003822227812 */ /* 0x000fc800078ec0ff */
[----:B------:R-:W-:Y:S02]  /*165d0*/  LOP3.LUT R34, R34, 0xc0, RZ, 0xfc, !PT ;  /* 0x000000c022227812 */ /* 0x000fe400078efcff */
[----:B------:R-:W-:Y:S02]  /*165e0*/  @P2 LOP3.LUT R18, R18, 0x40, RZ, 0xfc, !PT ;  /* 0x0000004012122812 */ /* 0x000fe400078efcff */
[----:B------:R-:W-:Y:S02]  /*165f0*/  SEL R2, RZ, 0x1, P3 ;  /* 0x00000001ff027807 */ /* 0x000fe40001800000 */
[----:B------:R-:W-:Y:S02]  /*16600*/  ISETP.GE.AND P2, PT, R6, UR4, PT ;  /* 0x0000000406007c0c */ /* 0x000fe4000bf46270 */
[----:B------:R-:W-:Y:S02]  /*16610*/  ISETP.GE.AND P1, PT, R34, UR4, PT ;  /* 0x0000000422007c0c */ /* 0x000fe4000bf26270 */
[----:B------:R-:W-:-:S02]  /*16620*/  LOP3.LUT R7, R7, 0x2, R2, 0xe2, !PT ;  /* 0x0000000207077812 */ /* 0x000fc400078ee202 */
[----:B------:R-:W-:Y:S02]  /*16630*/  SEL R2, RZ, 0x4, P2 ;  /* 0x00000004ff027807 */ /* 0x000fe40001000000 */
[----:B------:R-:W-:Y:S02]  /*16640*/  SEL R3, RZ, 0x8, P1 ;  /* 0x00000008ff037807 */ /* 0x000fe40000800000 */
[----:B------:R-:W-:Y:S02]  /*16650*/  SHF.R.S32.HI R34, RZ, 0x1f, R26 ;  /* 0x0000001fff227819 */ /* 0x000fe4000001141a */
[----:B------:R-:W-:Y:S01]  /*16660*/  LOP3.LUT R7, R3, R7, R2, 0xfe, !PT ;  /* 0x0000000703077212 */ /* 0x000fe200078efe02 */
[--C-:B------:R-:W-:Y:S01]  /*16670*/  @!P0 IMAD.MOV.U32 R2, RZ, RZ, R0.reuse ;  /* 0x000000ffff028224 */ /* 0x100fe200078e0000 */
[----:B------:R-:W-:Y:S01]  /*16680*/  @!P0 SHF.R.S32.HI R3, RZ, 0x1f, R0 ;  /* 0x0000001fff038819 */ /* 0x000fe20000011400 */
[----:B0-----:R-:W-:-:S04]  /*16690*/  @!P0 IMAD R6, R34, R4, RZ ;  /* 0x0000000422068224 */ /* 0x001fc800078e02ff */
[C---:B------:R-:W-:Y:S02]  /*166a0*/  @!P0 IMAD R6, R26.reuse, R5, R6 ;  /* 0x000000051a068224 */ /* 0x040fe400078e0206 */
[----:B------:R-:W-:Y:S02]  /*166b0*/  @!P0 IMAD.WIDE.U32 R2, R26, R4, R2 ;  /* 0x000000041a028225 */ /* 0x000fe400078e0002 */
[----:B------:R-:W0:Y:S01]  /*166c0*/  @!P0 LDC.64 R4, c[0x0][0x418] ;  /* 0x00010600ff048b82 */ /* 0x000e220000000a00 */
[----:B------:R-:W-:-:S04]  /*166d0*/  LOP3.LUT R18, R18, 0xffffff7f, RZ, 0xc0, !PT ;  /* 0xffffff7f12127812 */ /* 0x000fc800078ec0ff */
[----:B------:R-:W-:-:S04]  /*166e0*/  @P3 LOP3.LUT R18, R18, 0x80, RZ, 0xfc, !PT ;  /* 0x0000008012123812 */ /* 0x000fc800078efcff */
[----:B------:R-:W-:-:S04]  /*166f0*/  LOP3.LUT R18, R18, 0xffffffdf, RZ, 0xc0, !PT ;  /* 0xffffffdf12127812 */ /* 0x000fc800078ec0ff */
[----:B------:R-:W-:-:S04]  /*16700*/  @P2 LOP3.LUT R18, R18, 0x20, RZ, 0xfc, !PT ;  /* 0x0000002012122812 */ /* 0x000fc800078efcff */
[----:B------:R-:W-:Y:S01]  /*16710*/  LOP3.LUT R18, R18, 0xffffffef, RZ, 0xc0, !PT ;  /* 0xffffffef12127812 */ /* 0x000fe200078ec0ff */
[----:B------:R-:W-:-:S03]  /*16720*/  @!P0 IMAD.IADD R6, R3, 0x1, R6 ;  /* 0x0000000103068824 */ /* 0x000fc600078e0206 */
[----:B------:R-:W-:Y:S02]  /*16730*/  @P1 LOP3.LUT R18, R18, 0x10, RZ, 0xfc, !PT ;  /* 0x0000001012121812 */ /* 0x000fe400078efcff */
[----:B0-----:R-:W-:-:S04]  /*16740*/  @!P0 LEA R4, P1, R2, R4, 0x2 ;  /* 0x0000000402048211 */ /* 0x001fc800078210ff */
[----:B------:R-:W-:-:S05]  /*16750*/  @!P0 LEA.HI.X R5, R2, R5, R6, 0x2, P1 ;  /* 0x0000000502058211 */ /* 0x000fca00008f1406 */
[----:B------:R0:W5:Y:S01]  /*16760*/  @!P0 LDG.E R36, desc[UR42][R4.64] ;  /* 0x0000002a04248981 */ /* 0x000162000c1e1900 */
[----:B------:R-:W-:Y:S02]  /*16770*/  ISETP.GE.AND P0, PT, R10, UR4, PT ;  /* 0x000000040a007c0c */ /* 0x000fe4000bf06270 */
[C---:B------:R-:W-:Y:S02]  /*16780*/  LOP3.LUT R10, R9.reuse, 0x100, RZ, 0xfc, !PT ;  /* 0x00000100090a7812 */ /* 0x040fe400078efcff */
[----:B------:R-:W-:Y:S02]  /*16790*/  LOP3.LUT R9, R9, 0x140, RZ, 0xfc, !PT ;  /* 0x0000014009097812 */ /* 0x000fe400078efcff */
[----:B------:R-:W-:Y:S02]  /*167a0*/  ISETP.GE.AND P3, PT, R10, UR4, PT ;  /* 0x000000040a007c0c */ /* 0x000fe4000bf66270 */
[----:B------:R-:W-:Y:S02]  /*167b0*/  ISETP.GE.AND P2, PT, R9, UR4, PT ;  /* 0x0000000409007c0c */ /* 0x000fe4000bf46270 */
[----:B0-----:R-:W-:-:S02]  /*167c0*/  SEL R4, RZ, 0x10, P3 ;  /* 0x00000010ff047807 */ /* 0x001fc40001800000 */
[----:B------:R-:W-:Y:S02]  /*167d0*/  SEL R5, RZ, 0x20, P2 ;  /* 0x00000020ff057807 */ /* 0x000fe40001000000 */
[----:B------:R-:W-:Y:S02]  /*167e0*/  SEL R3, RZ, 0x40, P0 ;  /* 0x00000040ff037807 */ /* 0x000fe40000000000 */
[----:B------:R-:W-:-:S04]  /*167f0*/  LOP3.LUT R4, R5, R7, R4, 0xfe, !PT ;  /* 0x0000000705047212 */ /* 0x000fc800078efe04 */
[----:B------:R-:W-:-:S05]  /*16800*/  LOP3.LUT R3, R4, R3, RZ, 0xfc, !PT ;  /* 0x0000000304037212 */ /* 0x000fca00078efcff */
[----:B------:R0:W-:Y:S01]  /*16810*/  STL [R1+0x2c], R3 ;  /* 0x00002c0301007387 */ /* 0x0001e20000100800 */
[----:B------:R-:W-:Y:S02]  /*16820*/  LOP3.LUT R18, R18, 0xfffffff7, RZ, 0xc0, !PT ;  /* 0xfffffff712127812 */ /* 0x000fe400078ec0ff */
[----:B------:R-:W-:Y:S02]  /*16830*/  ISETP.GE.AND P0, PT, R11, UR4, PT ;  /* 0x000000040b007c0c */ /* 0x000fe4000bf06270 */
[----:B------:R-:W-:Y:S01]  /*16840*/  @P3 LOP3.LUT R18, R18, 0x8, RZ, 0xfc, !PT ;  /* 0x0000000812123812 */ /* 0x000fe200078efcff */
[----:B------:R-:W-:Y:S01]  /*16850*/  UMOV UR4, 0xffffffff ;  /* 0xffffffff00047882 */ /* 0x000fe20000000000 */
[----:B------:R-:W-:Y:S02]  /*16860*/  IMAD.MOV R0, RZ, RZ, -R0 ;  /* 0x000000ffff007224 */ /* 0x000fe400078e0a00 */
[----:B------:R-:W-:Y:S01]  /*16870*/  LOP3.LUT R18, R18, 0xfffffffb, RZ, 0xc0, !PT ;  /* 0xfffffffb12127812 */ /* 0x000fe200078ec0ff */
[----:B------:R-:W-:Y:S01]  /*16880*/  IMAD.U32 R6, RZ, RZ, UR38 ;  /* 0x00000026ff067e24 */ /* 0x000fe2000f8e00ff */
[----:B------:R-:W-:Y:S01]  /*16890*/  SEL R2, RZ, 0x80, P0 ;  /* 0x00000080ff027807 */ /* 0x000fe20000000000 */
[----:B------:R-:W-:Y:S01]  /*168a0*/  IMAD R37, R8, R0, R37 ;  /* 0x0000000008257224 */ /* 0x000fe200078e0225 */
[----:B------:R-:W-:Y:S01]  /*168b0*/  @P2 LOP3.LUT R18, R18, 0x4, RZ, 0xfc, !PT ;  /* 0x0000000412122812 */ /* 0x000fe200078efcff */
[----:B0-----:R-:W-:Y:S06]  /*168c0*/  BRA.DIV UR4, `(.L_x_797) ;  /* 0x0000004a04387947 */ /* 0x001fec000b800000 */
.L_x_899:
[----:B------:R-:W-:Y:S02]  /*168d0*/  LOP3.LUT R0, R3, R2, RZ, 0xfc, !PT ;  /* 0x0000000203007212 */ /* 0x000fe400078efcff */
[----:B------:R-:W-:Y:S02]  /*168e0*/  ISETP.NE.AND P0, PT, R6, 0x3, PT ;  /* 0x000000030600780c */ /* 0x000fe40003f05270 */
[----:B------:R-:W-:Y:S01]  /*168f0*/  ISETP.GT.U32.AND P1, PT, R21, 0x3f, PT ;  /* 0x0000003f1500780c */ /* 0x000fe20003f24070 */
[----:B------:R0:W-:Y:S01]  /*16900*/  STL [R1+0x8], R0 ;  /* 0x0000080001007387 */ /* 0x0001e20000100800 */
[----:B------:R-:W-:-:S09]  /*16910*/  LOP3.LUT R18, R18, 0xfffffbff, RZ, 0xc0, !PT ;  /* 0xfffffbff12127812 */ /* 0x000fd200078ec0ff */
[----:B------:R-:W-:-:S04]  /*16920*/  @P0 LOP3.LUT R18, R18, 0x400, RZ, 0xfc, !PT ;  /* 0x0000040012120812 */ /* 0x000fc800078efcff */
[----:B------:R-:W-:-:S04]  /*16930*/  LOP3.LUT R18, R18, 0xfffffffe, RZ, 0xc0, !PT ;  /* 0xfffffffe12127812 */ /* 0x000fc800078ec0ff */
[----:B------:R-:W-:Y:S01]  /*16940*/  @P1 LOP3.LUT R18, R18, 0x1, RZ, 0xfc, !PT ;  /* 0x0000000112121812 */ /* 0x000fe200078efcff */
[----:B0-----:R-:W-:Y:S06]  /*16950*/  @!P0 BRA `(.L_x_798) ;  /* 0x0000000000048947 */ /* 0x001fec0003800000 */
[----:B------:R-:W-:Y:S01]  /*16960*/  BPT.TRAP 0x1 ;  /* 0x000000040000795c */ /* 0x000fe20000300000 */
.L_x_798:
[----:B------:R-:W0:Y:S01]  /*16970*/  S2R R0, SR_TID.X ;  /* 0x0000000000007919 */ /* 0x000e220000002100 */
[----:B------:R-:W-:Y:S01]  /*16980*/  IMAD R30, R22, 0x8, R17 ;  /* 0x00000008161e7824 */ /* 0x000fe200078e0211 */
[----:B------:R-:W-:Y:S01]  /*16990*/  BSSY B0, `(.L_x_799) ;  /* 0x0000007000007945 */ /* 0x000fe20003800000 */
[----:B0-----:R-:W-:-:S04]  /*169a0*/  LOP3.LUT R0, R0, 0x7f, RZ, 0xc0, !PT ;  /* 0x0000007f00007812 */ /* 0x001fc800078ec0ff */
[----:B------:R-:W-:-:S04]  /*169b0*/  SHF.R.U32.HI R0, RZ, 0x3, R0 ;  /* 0x00000003ff007819 */ /* 0x000fc80000011600 */
[----:B------:R-:W-:Y:S02]  /*169c0*/  IADD3 R23, -R0, R20, -R23 ;  /* 0x0000001400177210 */ /* 0x000fe40007ffe917 */
[----:B------:R-:W-:-:S04]  /*169d0*/  SHF.L.U32 R0, R28, 0x1f, RZ ;  /* 0x0000001f1c007819 */ /* 0x000fc800000006ff */
[----:B------:R-:W0:Y:S02]  /*169e0*/  SYNCS.PHASECHK.TRANS64.TRYWAIT P0, [R30+URZ+0x28c40], R0 ;  /* 0x028c40001e0075a7 */ /* 0x000e24000800017f */
[----:B0-----:R-:W-:Y:S05]  /*169f0*/  @!P0 BRA `(.L_x_800) ;  /* 0x0000004800208947 */ /* 0x001fea0003800000 */
.L_x_900:
[----:B------:R-:W-:Y:S05]  /*16a00*/  BSYNC B0 ;  /* 0x0000000000007941 */ /* 0x000fea0003800000 */
.L_x_799:
        /* <DEDUP_REMOVED lines=63> */
.L_x_910:
        /* <DEDUP_REMOVED lines=10> */
.L_x_802:
        /* <DEDUP_REMOVED lines=11> */
.L_x_803:
[----:B------:R1:W5:Y:S01]  /*16f50*/  LDL.LU R0, [R1+0x10] ;  /* 0x0000100001007983 */ /* 0x0003620000300800 */
[----:B------:R1:W-:Y:S03]  /*16f60*/  SYNCS.ARRIVE.TRANS64.A1T0 RZ, [R30+URZ+0x28c30], RZ ;  /* 0x028c30ff1eff79a7 */ /* 0x0003e6000810003f */
[----:B0-----:R1:W5:Y:S04]  /*16f70*/  LDL.LU R4, [R1+0x4] ;  /* 0x0000040001047983 */ /* 0x0013680000300800 */
[----:B------:R1:W5:Y:S02]  /*16f80*/  LDL R3, [R1+0x8] ;  /* 0x0000080001037983 */ /* 0x0003640000100800 */
[----:B------:R-:W-:Y:S05]  /*16f90*/  WARPSYNC.ALL ;  /* 0x0000000000007948 */ /* 0x000fea0003800000 */
[----:B------:R-:W-:Y:S01]  /*16fa0*/  ULDC.64 UR4, c[0x0][0xa00] ;  /* 0x0002800000047ab9 */ /* 0x000fe20000000a00 */
[----:B------:R-:W-:Y:S01]  /*16fb0*/  BSSY B6, `(.L_x_804) ;  /* 0x0000025000067945 */ /* 0x000fe20003800000 */
[----:B------:R-:W-:Y:S01]  /*16fc0*/  BAR.SYNC.DEFER_BLOCKING 0x8, 0x100 ;  /* 0x0204000000007b1d */ /* 0x000fe20000010000 */
[----:B------:R-:W-:-:S04]  /*16fd0*/  ISETP.NE.U32.AND P0, PT, RZ, UR4, PT ;  /* 0x00000004ff007c0c */ /* 0x000fc8000bf05070 */
[----:B------:R-:W-:Y:S01]  /*16fe0*/  ISETP.NE.AND.EX P0, PT, RZ, UR5, PT, P0 ;  /* 0x00000005ff007c0c */ /* 0x000fe2000bf05300 */
[----:B------:R-:W-:-:S03]  /*16ff0*/  ULDC.64 UR4, c[0x0][0x298] ;  /* 0x0000a60000047ab9 */ /* 0x000fc60000000a00 */
[----:B------:R-:W-:-:S05]  /*17000*/  SEL R5, R31, RZ, !P0 ;  /* 0x000000ff1f057207 */ /* 0x000fca0004000000 */
[----:B------:R0:W-:Y:S01]  /*17010*/  STL [R1+0x1c], R5 ;  /* 0x00001c0501007387 */ /* 0x0001e20000100800 */
[----:B-----5:R-:W-:Y:S02]  /*17020*/  SEL R2, R0, RZ, !P0 ;  /* 0x000000ff00027207 */ /* 0x020fe40004000000 */
[----:B------:R-:W-:-:S03]  /*17030*/  SHF.R.S32.HI R0, RZ, 0x1f, R4 ;  /* 0x0000001fff007819 */ /* 0x000fc60000011404 */
[----:B------:R2:W-:Y:S01]  /*17040*/  STL [R1+0x34], R2 ;  /* 0x0000340201007387 */ /* 0x0005e20000100800 */
[----:B------:R-:W-:Y:S01]  /*17050*/  PRMT R31, R3, 0x8880, RZ ;  /* 0x00008880031f7816 */ /* 0x000fe200000000ff */
[----:B------:R-:W-:-:S03]  /*17060*/  IMAD R0, R0, UR4, RZ ;  /* 0x0000000400007c24 */ /* 0x000fc6000f8e02ff */
[----:B------:R-:W-:Y:S01]  /*17070*/  PRMT R31, R31, 0x7710, RZ ;  /* 0x000077101f1f7816 */ /* 0x000fe200000000ff */
[C---:B------:R-:W-:Y:S02]  /*17080*/  IMAD R0, R4.reuse, UR5, R0 ;  /* 0x0000000504007c24 */ /* 0x040fe4000f8e0200 */
[----:B0-----:R-:W-:-:S04]  /*17090*/  IMAD.WIDE.U32 R4, R4, UR4, RZ ;  /* 0x0000000404047c25 */ /* 0x001fc8000f8e00ff */
[----:B------:R-:W-:Y:S01]  /*170a0*/  IMAD.IADD R0, R5, 0x1, R0 ;  /* 0x0000000105007824 */ /* 0x000fe200078e0200 */
[----:B------:R0:W-:Y:S01]  /*170b0*/  STL.64 [R1], R4 ;  /* 0x0000000401007387 */ /* 0x0001e20000100a00 */
[----:B--2---:R-:W-:-:S03]  /*170c0*/  VIADD R2, R17, 0x20400 ;  /* 0x0002040011027836 */ /* 0x004fc60000000000 */
[----:B------:R0:W-:Y:S02]  /*170d0*/  STL [R1+0x10], R0 ;  /* 0x0000100001007387 */ /* 0x0001e40000100800 */
[----:B------:R-:W-:-:S13]  /*170e0*/  LOP3.LUT P0, RZ, R2, 0x3ff, RZ, 0xc0, !PT ;  /* 0x000003ff02ff7812 */ /* 0x000fda000780c0ff */
[----:B0-----:R-:W-:Y:S05]  /*170f0*/  @!P0 BRA `(.L_x_805) ;  /* 0x0000000000408947 */ /* 0x001fea0003800000 */
        /* <DEDUP_REMOVED lines=16> */
.L_x_805:
[----:B------:R-:W-:Y:S05]  /*17200*/  BSYNC B6 ;  /* 0x0000000000067941 */ /* 0x000fea0003800000 */
.L_x_804:
[----:B------:R-:W2:Y:S01]  /*17210*/  LDL.LU R0, [R1+0x10] ;  /* 0x0000100001007983 */ /* 0x000ea20000300800 */
[----:B------:R-:W-:Y:S01]  /*17220*/  ULDC.64 UR4, c[0x0][0x2d8] ;  /* 0x0000b60000047ab9 */ /* 0x000fe20000000a00 */
[----:B------:R-:W0:Y:S02]  /*17230*/  LDC R7, c[0x0][0x448] ;  /* 0x00011200ff077b82 */ /* 0x000e240000000800 */
[----:B------:R-:W2:Y:S04]  /*17240*/  LDL.LU.64 R2, [R1] ;  /* 0x0000000001027983 */ /* 0x000ea80000300a00 */
[----:B------:R-:W3:Y:S04]  /*17250*/  LDL.LU R20, [R1+0x34] ;  /* 0x0000340001147983 */ /* 0x000ee80000300800 */
[----:B------:R-:W4:Y:S04]  /*17260*/  LDL.LU R21, [R1+0x1c] ;  /* 0x00001c0001157983 */ /* 0x000f280000300800 */
[----:B------:R0:W5:Y:S02]  /*17270*/  LDL R8, [R1+0x30] ;  /* 0x0000300001087983 */ /* 0x0001640000100800 */
[----:B0-----:R-:W-:-:S13]  /*17280*/  ISETP.NE.AND P0, PT, R7, 0x1, PT ;  /* 0x000000010700780c */ /* 0x001fda0003f05270 */
[----:B------:R-:W0:Y:S08]  /*17290*/  @P0 LDC R5, c[0x0][0x44c] ;  /* 0x00011300ff050b82 */ /* 0x000e300000000800 */
[----:B------:R-:W1:Y:S01]  /*172a0*/  @P0 LDC R6, c[0x0][0x450] ;  /* 0x00011400ff060b82 */ /* 0x000e620000000800 */
[----:B--2---:R-:W-:Y:S02]  /*172b0*/  IMAD.MOV.U32 R3, RZ, RZ, R0 ;  /* 0x000000ffff037224 */ /* 0x004fe400078e0000 */
[----:B------:R-:W-:-:S04]  /*172c0*/  IMAD.WIDE.U32 R2, R16, UR4, R2 ;  /* 0x0000000410027c25 */ /* 0x000fc8000f8e0002 */
[----:B------:R-:W-:Y:S01]  /*172d0*/  IMAD R3, R16, UR5, R3 ;  /* 0x0000000510037c24 */ /* 0x000fe2000f8e0203 */
[----:B------:R-:W-:Y:S02]  /*172e0*/  ULDC.64 UR4, c[0x0][0x2e0] ;  /* 0x0000b80000047ab9 */ /* 0x000fe40000000a00 */
[----:B---3--:R-:W-:Y:S02]  /*172f0*/  IMAD R0, R20, UR4, RZ ;  /* 0x0000000414007c24 */ /* 0x008fe4000f8e02ff */
[----:B------:R-:W2:Y:S01]  /*17300*/  S2R R20, SR_TID.X ;  /* 0x0000000000147919 */ /* 0x000ea20000002100 */
[----:B----4-:R-:W-:-:S04]  /*17310*/  IMAD.WIDE.U32 R2, R21, UR4, R2 ;  /* 0x0000000415027c25 */ /* 0x010fc8000f8e0002 */
[----:B------:R-:W-:Y:S01]  /*17320*/  IMAD R0, R21, UR5, R0 ;  /* 0x0000000515007c24 */ /* 0x000fe2000f8e0200 */
[----:B------:R-:W3:Y:S01]  /*17330*/  S2R R9, SR_TID.X ;  /* 0x0000000000097919 */ /* 0x000ee20000002100 */
[----:B------:R-:W-:Y:S02]  /*17340*/  ULDC.64 UR4, c[0x0][0x2d0] ;  /* 0x0000b40000047ab9 */ /* 0x000fe40000000a00 */
[----:B------:R-:W-:Y:S01]  /*17350*/  IMAD.IADD R3, R3, 0x1, R0 ;  /* 0x0000000103037824 */ /* 0x000fe200078e0200 */
[----:B--2---:R-:W-:-:S04]  /*17360*/  LOP3.LUT R20, R20, 0x7f, RZ, 0xc0, !PT ;  /* 0x0000007f14147812 */ /* 0x004fc800078ec0ff */
[----:B------:R-:W-:Y:S02]  /*17370*/  SHF.R.U32.HI R21, RZ, 0x3, R20 ;  /* 0x00000003ff157819 */ /* 0x000fe40000011614 */
[----:B------:R-:W2:Y:S02]  /*17380*/  S2R R20, SR_TID.X ;  /* 0x0000000000147919 */ /* 0x000ea40000002100 */
[----:B--2---:R-:W-:-:S05]  /*17390*/  IMAD.SHL.U32 R20, R20, 0x10, RZ ;  /* 0x0000001014147824 */ /* 0x004fca00078e00ff */
[----:B------:R-:W-:-:S05]  /*173a0*/  LOP3.LUT R20, R21, 0x70, R20, 0xf8, !PT ;  /* 0x0000007015147812 */ /* 0x000fca00078ef814 */
[----:B------:R-:W-:Y:S02]  /*173b0*/  IMAD R0, R25, 0x40, R20 ;  /* 0x0000004019007824 */ /* 0x000fe400078e0214 */
[----:B------:R2:W5:Y:S02]  /*173c0*/  LDL R20, [R1+0x14] ;  /* 0x0000140001147983 */ /* 0x0005640000100800 */
[----:B0-----:R-:W-:-:S04]  /*173d0*/  @P0 IMAD.HI.U32 R5, R0, R5, RZ ;  /* 0x0000000500050227 */ /* 0x001fc800078e00ff */
[----:B------:R-:W-:Y:S01]  /*173e0*/  IMAD.MOV.U32 R4, RZ, RZ, R0 ;  /* 0x000000ffff047224 */ /* 0x000fe200078e0000 */
[----:B-1----:R-:W-:Y:S01]  /*173f0*/  @P0 SHF.R.U32.HI R4, RZ, R6, R5 ;  /* 0x00000006ff040219 */ /* 0x002fe20000011605 */
[----:B------:R-:W0:Y:S04]  /*17400*/  S2R R21, SR_TID.X ;  /* 0x0000000000157919 */ /* 0x000e280000002100 */
        /* <DEDUP_REMOVED lines=12> */
[----:B------:R-:W-:Y:S01]  /*174d0*/  ULDC.64 UR4, c[0x0][0x280] ;  /* 0x0000a00000047ab9 */ /* 0x000fe20000000a00 */
[----:B---3--:R-:W-:Y:S01]  /*174e0*/  IMAD.SHL.U32 R9, R9, 0x8, RZ ;  /* 0x0000000809097824 */ /* 0x008fe200078e00ff */
[C---:B------:R-:W-:Y:S01]  /*174f0*/  LEA R0, P0, R2.reuse, UR4, 0x1 ;  /* 0x0000000402007c11 */ /* 0x040fe2000f8008ff */
[----:B------:R-:W-:Y:S01]  /*17500*/  IMAD.IADD R3, R3, 0x1, R4 ;  /* 0x0000000103037824 */ /* 0x000fe200078e0204 */
[----:B------:R-:W-:Y:S02]  /*17510*/  ULDC UR4, c[0x0][0x2b8] ;  /* 0x0000ae0000047ab9 */ /* 0x000fe40000000800 */
[----:B------:R-:W-:Y:S02]  /*17520*/  LOP3.LUT R9, R9, 0x38, RZ, 0xc0, !PT ;  /* 0x0000003809097812 */ /* 0x000fe400078ec0ff */
[----:B------:R-:W-:Y:S01]  /*17530*/  LEA.HI.X R2, R2, UR5, R3, 0x1, P0 ;  /* 0x0000000502027c11 */ /* 0x000fe200080f0c03 */
[----:B------:R-:W-:Y:S01]  /*17540*/  UMOV UR5, 0xffffffff ;  /* 0xffffffff00057882 */ /* 0x000fe20000000000 */
[----:B0-----:R-:W-:-:S02]  /*17550*/  LOP3.LUT R21, R21, 0x7f, RZ, 0xc0, !PT ;  /* 0x0000007f15157812 */ /* 0x001fc400078ec0ff */
[----:B------:R-:W-:Y:S02]  /*17560*/  ISETP.GE.AND P1, PT, R9, UR4, PT ;  /* 0x0000000409007c0c */ /* 0x000fe4000bf26270 */
[----:B------:R-:W-:Y:S01]  /*17570*/  SHF.R.U32.HI R10, RZ, 0x3, R21 ;  /* 0x00000003ff0a7819 */ /* 0x000fe20000011615 */
[----:B--2---:R-:W-:Y:S10]  /*17580*/  BRA.DIV UR5, `(.L_x_806) ;  /* 0x0000004205a07947 */ /* 0x004ff4000b800000 */
        /* <DEDUP_REMOVED lines=26> */
[----:B------:R-:W1:Y:S08]  /*17730*/  SHFL.IDX PT, R4, R2, 0x2, 0x181f ;  /* 0x00581f0002047f89 */ /* 0x000e7000000e0000 */
[----:B0-----:R-:W-:-:S05]  /*17740*/  @!P0 LEA R5, P2, R9, R5, 0x1 ;  /* 0x0000000509058211 */ /* 0x001fca00078408ff */
[----:B-1----:R-:W-:-:S05]  /*17750*/  @!P0 IMAD.X R4, RZ, RZ, R4, P2 ;  /* 0x000000ffff048224 */ /* 0x002fca00010e0604 */
[----:B------:R-:W-:-:S04]  /*17760*/  @!P0 LOP3.LUT R5, R5, R4, RZ, 0x3c, !PT ;  /* 0x0000000405058212 */ /* 0x000fc800078e3cff */
[----:B------:R-:W-:-:S04]  /*17770*/  @!P0 LOP3.LUT R4, R5, R4, RZ, 0x3c, !PT ;  /* 0x0000000405048212 */ /* 0x000fc800078e3cff */
[----:B------:R-:W-:-:S05]  /*17780*/  @!P0 LOP3.LUT R5, R5, R4, RZ, 0x3c, !PT ;  /* 0x0000000405058212 */ /* 0x000fca00078e3cff */
[----:B------:R0:W-:Y:S04]  /*17790*/  @!P0 LDGSTS.E.BYPASS.LTC128B.128 [R8+0x21400], desc[UR42][R4.64], !P1 ;  /* 0x2140000004088fae */ /* 0x0001e8000c901d6a */
[----:B0-----:R0:W1:Y:S02]  /*177a0*/  SHFL.IDX PT, R4, R2, 0x3, 0x181f ;  /* 0x00781f0002047f89 */ /* 0x00106400000e0000 */
.L_x_919:
[----:B------:R-:W-:-:S05]  /*177b0*/  VIADD R25, R25, 0x30 ;  /* 0x0000003019197836 */ /* 0x000fca0000000000 */
[----:B------:R-:W-:-:S13]  /*177c0*/  ISETP.GE.AND P0, PT, R25, R3, PT ;  /* 0x000000031900720c */ /* 0x000fda0003f06270 */
[----:B0-----:R-:W-:-:S05]  /*177d0*/  @!P0 LEA R2, P2, R9, R0, 0x1 ;  /* 0x0000000009028211 */ /* 0x001fca00078408ff */
[----:B-1----:R-:W-:-:S05]  /*177e0*/  @!P0 IMAD.X R3, RZ, RZ, R4, P2 ;  /* 0x000000ffff038224 */ /* 0x002fca00010e0604 */
[----:B------:R-:W-:Y:S01]  /*177f0*/  @!PT LDS RZ, [RZ] ;  /* 0x00000000fffff984 */ /* 0x000fe20000000800 */
[----:B------:R-:W-:Y:S01]  /*17800*/  @!PT LDS RZ, [RZ] ;  /* 0x00000000fffff984 */ /* 0x000fe20000000800 */
[----:B------:R-:W-:Y:S01]  /*17810*/  @!PT LDS RZ, [RZ] ;  /* 0x00000000fffff984 */ /* 0x000fe20000000800 */
[----:B------:R0:W-:Y:S01]  /*17820*/  @!P0 LDGSTS.E.BYPASS.LTC128B.128 [R8+0x21c00], desc[UR42][R2.64], !P1 ;  /* 0x21c0000002088fae */ /* 0x0001e2000c901d6a */
[----:B------:R-:W-:Y:S01]  /*17830*/  PLOP3.LUT P0, PT, PT, PT, PT, 0x80, 0x0 ;  /* 0x000000000000781c */ /* 0x000fe20003f0f070 */
[----:B------:R-:W-:-:S12]  /*17840*/  NOP ;  /* 0x0000000000007918 */ /* 0x000fd80000000000 */
.L_x_807:
        /* <DEDUP_REMOVED lines=18> */
.L_x_920:
[----:B------:R-:W-:Y:S05]  /*17970*/  BSYNC B0 ;  /* 0x0000000000007941 */ /* 0x000fea0003800000 */
.L_x_808:
[----:B------:R-:W-:-:S05]  /*17980*/  IMAD.U32 R2, RZ, RZ, UR38 ;  /* 0x00000026ff027e24 */ /* 0x000fca000f8e00ff */
[----:B------:R-:W-:-:S13]  /*17990*/  ISETP.NE.AND P0, PT, R2, 0x3, PT ;  /* 0x000000030200780c */ /* 0x000fda0003f05270 */
[----:B------:R-:W-:Y:S05]  /*179a0*/  @!P0 BRA `(.L_x_810) ;  /* 0x0000000000048947 */ /* 0x000fea0003800000 */
[----:B------:R-:W-:Y:S01]  /*179b0*/  BPT.TRAP 0x1 ;  /* 0x000000040000795c */ /* 0x000fe20000300000 */
.L_x_810:
[----:B0-----:R-:W-:Y:S01]  /*179c0*/  SHF.L.U32 R0, R28, 0x1f, RZ ;  /* 0x0000001f1c007819 */ /* 0x001fe200000006ff */
[----:B------:R-:W-:Y:S03]  /*179d0*/  BSSY B0, `(.L_x_811) ;  /* 0x0000003000007945 */ /* 0x000fe60003800000 */
[----:B------:R-:W0:Y:S02]  /*179e0*/  SYNCS.PHASECHK.TRANS64.TRYWAIT P0, [R30+URZ+0x28c60], R0 ;  /* 0x028c60001e0075a7 */ /* 0x000e24000800017f */
[----:B0-----:R-:W-:Y:S05]  /*179f0*/  @!P0 BRA `(.L_x_812) ;  /* 0x0000004000dc8947 */ /* 0x001fea0003800000 */
.L_x_921:
[----:B------:R-:W-:Y:S05]  /*17a00*/  BSYNC B0 ;  /* 0x0000000000007941 */ /* 0x000fea0003800000 */
.L_x_811:
[----:B------:R-:W0:Y:S01]  /*17a10*/  LDL.LU R2, [R1+0x24] ;  /* 0x0000240001027983 */ /* 0x000e220000300800 */
[----:B------:R-:W-:Y:S01]  /*17a20*/  ULDC.64 UR4, c[0x0][0x328] ;  /* 0x0000ca0000047ab9 */ /* 0x000fe20000000a00 */
[----:B------:R-:W-:Y:S02]  /*17a30*/  ULDC.64 UR6, c[0x0][0x318] ;  /* 0x0000c60000067ab9 */ /* 0x000fe40000000a00 */
[----:B------:R-:W2:Y:S01]  /*17a40*/  LDL.LU R4, [R1+0x28] ;  /* 0x0000280001047983 */ /* 0x000ea20000300800 */
        /* <DEDUP_REMOVED lines=8> */
[----:B------:R-:W-:Y:S01]  /*17ad0*/  ULDC.64 UR4, c[0x0][0x330] ;  /* 0x0000cc0000047ab9 */ /* 0x000fe20000000a00 */
[----:B------:R-:W-:Y:S02]  /*17ae0*/  IMAD R4, R22, 0x8000, R35 ;  /* 0x0000800016047824 */ /* 0x000fe400078e0223 */
[----:B------:R-:W-:Y:S02]  /*17af0*/  IMAD.IADD R3, R3, 0x1, R0 ;  /* 0x0000000103037824 */ /* 0x000fe400078e0200 */
[----:B------:R-:W-:Y:S01]  /*17b00*/  IMAD.WIDE.U32 R2, R16, UR4, R2 ;  /* 0x0000000410027c25 */ /* 0x000fe2000f8e0002 */
[----:B------:R-:W-:-:S03]  /*17b10*/  UMOV UR4, 0xffffffff ;  /* 0xffffffff00047882 */ /* 0x000fc60000000000 */
[----:B------:R-:W-:Y:S01]  /*17b20*/  IMAD R6, R16, UR5, R3 ;  /* 0x0000000510067c24 */ /* 0x000fe2000f8e0203 */
[----:B------:R-:W-:-:S04]  /*17b30*/  LEA R5, P0, R2, UR6, 0x1 ;  /* 0x0000000602057c11 */ /* 0x000fc8000f8008ff */
[----:B------:R-:W-:Y:S01]  /*17b40*/  LEA.HI.X R6, R2, UR7, R6, 0x1, P0 ;  /* 0x0000000702067c11 */ /* 0x000fe200080f0c06 */
[----:B------:R-:W-:Y:S08]  /*17b50*/  BRA.DIV UR4, `(.L_x_813) ;  /* 0x0000004204987947 */ /* 0x000ff0000b800000 */
[----:B------:R-:W2:Y:S01]  /*17b60*/  LDL R3, [R1+0x8] ;  /* 0x0000080001037983 */ /* 0x000ea20000100800 */
        /* <DEDUP_REMOVED lines=87> */
.L_x_931:
[C---:B------:R-:W-:Y:S02]  /*180e0*/  LOP3.LUT P6, RZ, R18.reuse, 0x100, RZ, 0xc0, !PT ;  /* 0x0000010012ff7812 */ /* 0x040fe400078cc0ff */
[----:B------:R-:W-:Y:S02]  /*180f0*/  LOP3.LUT R18, R18, 0xfffff7ff, RZ, 0xc0, !PT ;  /* 0xfffff7ff12127812 */ /* 0x000fe400078ec0ff */
[C---:B------:R-:W-:Y:S02]  /*18100*/  ISETP.LT.OR P6, PT, R23.reuse, 0x31, P6 ;  /* 0x000000311700780c */ /* 0x040fe400037c1670 */
[----:B------:R-:W-:-:S11]  /*18110*/  ISETP.LT.OR P5, PT, R23, 0x31, !P5 ;  /* 0x000000311700780c */ /* 0x000fd60006fa1670 */
[----:B------:R-:W-:Y:S02]  /*18120*/  @P6 LOP3.LUT R18, R18, 0x800, RZ, 0xfc, !PT ;  /* 0x0000080012126812 */ /* 0x000fe400078efcff */
[C---:B------:R-:W-:Y:S02]  /*18130*/  ISETP.LT.OR P6, PT, R23.reuse, 0x31, !P4 ;  /* 0x000000311700780c */ /* 0x040fe400067c1670 */
[----:B------:R-:W-:Y:S02]  /*18140*/  LOP3.LUT R18, R18, 0xffffdfff, RZ, 0xc0, !PT ;  /* 0xffffdfff12127812 */ /* 0x000fe400078ec0ff */
[C---:B------:R-:W-:Y:S02]  /*18150*/  ISETP.LT.OR P4, PT, R23.reuse, 0x31, !P2 ;  /* 0x000000311700780c */ /* 0x040fe40005781670 */
        /* <DEDUP_REMOVED lines=26> */
.L_x_814:
        /* <DEDUP_REMOVED lines=11> */
.L_x_815:
[----:B------:R-:W2:Y:S01]  /*183b0*/  LDL.LU R2, [R1+0x18] ;  /* 0x0000180001027983 */ /* 0x000ea20000300800 */
[----:B------:R1:W-:Y:S01]  /*183c0*/  SYNCS.ARRIVE.TRANS64.A1T0 RZ, [R30+URZ+0x28c50], RZ ;  /* 0x028c50ff1eff79a7 */ /* 0x0003e2000810003f */
[----:B------:R-:W-:Y:S01]  /*183d0*/  BSSY B0, `(.L_x_816) ;  /* 0x00000f2000007945 */ /* 0x000fe20003800000 */
[----:B--2---:R-:W-:-:S05]  /*183e0*/  VIADD R7, R2, 0xfffffffe ;  /* 0xfffffffe02077836 */ /* 0x004fca0000000000 */
[----:B------:R-:W-:-:S13]  /*183f0*/  ISETP.GE.AND P0, PT, R7, R32, PT ;  /* 0x000000200700720c */ /* 0x000fda0003f06270 */
[----:B-1----:R-:W-:Y:S05]  /*18400*/  @!P0 BRA `(.L_x_817) ;  /* 0x0000000c00b88947 */ /* 0x002fea0003800000 */
[----:B------:R-:W2:Y:S04]  /*18410*/  LDL.LU R3, [R1+0x2c] ;  /* 0x00002c0001037983 */ /* 0x000ea80000300800 */
[----:B------:R-:W3:Y:S01]  /*18420*/  LDL.LU R2, [R1+0x8] ;  /* 0x0000080001027983 */ /* 0x000ee20000300800 */
[----:B--2---:R-:W-:Y:S02]  /*18430*/  LOP3.LUT R31, R3, 0x40, RZ, 0xc0, !PT ;  /* 0x00000040031f7812 */ /* 0x004fe400078ec0ff */
[----:B---3--:R-:W-:Y:S02]  /*18440*/  LOP3.LUT R30, R2, 0x80, RZ, 0xc0, !PT ;  /* 0x00000080021e7812 */ /* 0x008fe400078ec0ff */
[----:B------:R-:W-:Y:S02]  /*18450*/  SHF.R.U32.HI R31, RZ, 0x2, R31 ;  /* 0x00000002ff1f7819 */ /* 0x000fe4000001161f */
[----:B------:R-:W-:-:S07]  /*18460*/  SHF.R.U32.HI R30, RZ, 0x3, R30 ;  /* 0x00000003ff1e7819 */ /* 0x000fce000001161e */
.L_x_830:
[----:B-1----:R-:W1:Y:S01]  /*18470*/  S2R R2, SR_TID.X ;  /* 0x0000000000027919 */ /* 0x002e620000002100 */
[----:B0-----:R-:W0:Y:S01]  /*18480*/  LDC R5, c[0x0][0x430] ;  /* 0x00010c00ff057b82 */ /* 0x001e220000000800 */
[----:B------:R-:W-:Y:S01]  /*18490*/  IMAD R4, R7, 0x40, R33 ;  /* 0x0000004007047824 */ /* 0x000fe200078e0221 */
[----:B--2---:R-:W2:Y:S01]  /*184a0*/  S2R R8, SR_TID.X ;  /* 0x0000000000087919 */ /* 0x004ea20000002100 */
[----:B------:R-:W-:Y:S02]  /*184b0*/  IMAD.U32 R10, RZ, RZ, UR38 ;  /* 0x00000026ff0a7e24 */ /* 0x000fe4000f8e00ff */
[----:B------:R-:W-:Y:S01]  /*184c0*/  VIADD R22, R22, 0x1 ;  /* 0x0000000116167836 */ /* 0x000fe20000000000 */
[----:B0-----:R-:W-:Y:S02]  /*184d0*/  ISETP.NE.AND P0, PT, R5, 0x1, PT ;  /* 0x000000010500780c */ /* 0x001fe40003f05270 */
[----:B-1----:R-:W-:Y:S01]  /*184e0*/  LOP3.LUT R2, R2, 0x7f, RZ, 0xc0, !PT ;  /* 0x0000007f02027812 */ /* 0x002fe200078ec0ff */
[----:B--2---:R-:W-:-:S03]  /*184f0*/  IMAD.SHL.U32 R8, R8, 0x10, RZ ;  /* 0x0000001008087824 */ /* 0x004fc600078e00ff */
[----:B------:R-:W-:-:S07]  /*18500*/  SHF.R.U32.HI R2, RZ, 0x3, R2 ;  /* 0x00000003ff027819 */ /* 0x000fce0000011602 */
[----:B---3--:R-:W0:Y:S01]  /*18510*/  @P0 LDC R6, c[0x0][0x434] ;  /* 0x00010d00ff060b82 */ /* 0x008e220000000800 */
[----:B------:R-:W-:-:S04]  /*18520*/  LOP3.LUT R8, R2, 0x70, R8, 0xf8, !PT ;  /* 0x0000007002087812 */ /* 0x000fc800078ef808 */
[----:B------:R-:W-:-:S03]  /*18530*/  ISETP.GT.U32.AND P1, PT, R8, 0x3f, PT ;  /* 0x0000003f0800780c */ /* 0x000fc60003f24070 */
[----:B------:R-:W1:Y:S01]  /*18540*/  @P0 LDC R3, c[0x0][0x438] ;  /* 0x00010e00ff030b82 */ /* 0x000e620000000800 */
[----:B------:R-:W-:-:S04]  /*18550*/  IMAD.IADD R4, R8, 0x1, R4 ;  /* 0x0000000108047824 */ /* 0x000fc800078e0204 */
[----:B------:R-:W-:-:S05]  /*18560*/  IMAD.MOV.U32 R2, RZ, RZ, R4 ;  /* 0x000000ffff027224 */ /* 0x000fca00078e0004 */
[----:B------:R-:W2:Y:S01]  /*18570*/  @!P1 LDC.64 R8, c[0x0][0x428] ;  /* 0x00010a00ff089b82 */ /* 0x000ea20000000a00 */
[----:B0-----:R-:W-:-:S05]  /*18580*/  @P0 IMAD.HI.U32 R6, R4, R6, RZ ;  /* 0x0000000604060227 */ /* 0x001fca00078e00ff */
[----:B-1----:R-:W-:-:S05]  /*18590*/  @P0 SHF.R.U32.HI R2, RZ, R3, R6 ;  /* 0x00000003ff020219 */ /* 0x002fca0000011606 */
[----:B------:R-:W-:-:S04]  /*185a0*/  IMAD.MOV R3, RZ, RZ, -R2 ;  /* 0x000000ffff037224 */ /* 0x000fc800078e0a02 */
[----:B------:R-:W-:Y:S01]  /*185b0*/  IMAD R5, R5, R3, R4 ;  /* 0x0000000305057224 */ /* 0x000fe200078e0204 */
[--C-:B------:R-:W-:Y:S01]  /*185c0*/  @!P1 SHF.R.S32.HI R3, RZ, 0x1f, R2.reuse ;  /* 0x0000001fff039819 */ /* 0x100fe20000011402 */
[-C--:B--2---:R-:W-:Y:S02]  /*185d0*/  @!P1 IMAD R4, R34, R8.reuse, RZ ;  /* 0x0000000822049224 */ /* 0x084fe400078e02ff */
[----:B------:R-:W-:-:S04]  /*185e0*/  @!P1 IMAD.WIDE.U32 R2, R26, R8, R2 ;  /* 0x000000081a029225 */ /* 0x000fc800078e0002 */
[----:B------:R-:W-:Y:S02]  /*185f0*/  @!P1 IMAD R4, R26, R9, R4 ;  /* 0x000000091a049224 */ /* 0x000fe400078e0204 */
[----:B------:R-:W0:Y:S02]  /*18600*/  @!P1 LDC.64 R8, c[0x0][0x418] ;  /* 0x00010600ff089b82 */ /* 0x000e240000000a00 */
[----:B------:R-:W-:Y:S02]  /*18610*/  @!P1 IMAD.IADD R3, R4, 0x1, R3 ;  /* 0x0000000104039824 */ /* 0x000fe400078e0203 */
[----:B------:R-:W-:Y:S01]  /*18620*/  IMAD.MOV.U32 R4, RZ, RZ, RZ ;  /* 0x000000ffff047224 */ /* 0x000fe200078e00ff */
[----:B0-----:R-:W-:-:S04]  /*18630*/  @!P1 LEA R8, P0, R2, R8, 0x2 ;  /* 0x0000000802089211 */ /* 0x001fc800078010ff */
[----:B------:R-:W-:Y:S02]  /*18640*/  @!P1 LEA.HI.X R9, R2, R9, R3, 0x2, P0 ;  /* 0x0000000902099211 */ /* 0x000fe400000f1403 */
[----:B------:R-:W-:-:S03]  /*18650*/  ISETP.NE.AND P0, PT, R22, 0x2, PT ;  /* 0x000000021600780c */ /* 0x000fc60003f05270 */
[----:B------:R0:W5:Y:S01]  /*18660*/  @!P1 LDG.E R4, desc[UR42][R8.64] ;  /* 0x0000002a08049981 */ /* 0x000162000c1e1900 */
[----:B------:R-:W-:Y:S01]  /*18670*/  ISETP.NE.AND P1, PT, R10, 0x3, PT ;  /* 0x000000030a00780c */ /* 0x000fe20003f25270 */
[----:B------:R-:W-:Y:S01]  /*18680*/  IMAD.MOV.U32 R3, RZ, RZ, R7 ;  /* 0x000000ffff037224 */ /* 0x000fe200078e0007 */
[----:B------:R-:W-:Y:S01]  /*18690*/  SEL R2, RZ, 0x1, P0 ;  /* 0x00000001ff027807 */ /* 0x000fe20000000000 */
[----:B------:R-:W-:Y:S05]  /*186a0*/  YIELD ;  /* 0x0000000000007946 */ /* 0x000fea0003800000 */
[----:B------:R-:W-:Y:S01]  /*186b0*/  SEL R22, R22, RZ, P0 ;  /* 0x000000ff16167207 */ /* 0x000fe20000000000 */
[----:B------:R-:W-:Y:S01]  /*186c0*/  VIADD R7, R7, 0xffffffff ;  /* 0xffffffff07077836 */ /* 0x000fe20000000000 */
[----:B------:R-:W-:-:S02]  /*186d0*/  LOP3.LUT R28, R28, R2, RZ, 0x3c, !PT ;  /* 0x000000021c1c7212 */ /* 0x000fc400078e3cff */
[----:B------:R-:W-:Y:S01]  /*186e0*/  ISETP.GT.AND P3, PT, R3, R32, PT ;  /* 0x000000200300720c */ /* 0x000fe20003f64270 */
[----:B0-----:R-:W-:-:S12]  /*186f0*/  @!P1 BRA `(.L_x_818) ;  /* 0x0000000000049947 */ /* 0x001fd80003800000 */
[----:B------:R-:W-:Y:S01]  /*18700*/  BPT.TRAP 0x1 ;  /* 0x000000040000795c */ /* 0x000fe20000300000 */
.L_x_818:
[----:B------:R-:W-:Y:S01]  /*18710*/  IMAD R6, R22, 0x8, R17 ;  /* 0x0000000816067824 */ /* 0x000fe200078e0211 */
[----:B------:R-:W-:Y:S01]  /*18720*/  SHF.L.U32 R20, R28, 0x1f, RZ ;  /* 0x0000001f1c147819 */ /* 0x000fe200000006ff */
[----:B------:R-:W-:Y:S01]  /*18730*/  BSSY B1, `(.L_x_819) ;  /* 0x0000004000017945 */ /* 0x000fe20003800000 */
[----:B------:R-:W-:Y:S02]  /*18740*/  SHF.R.S32.HI R9, RZ, 0x1f, R5 ;  /* 0x0000001fff097819 */ /* 0x000fe40000011405 */
[----:B------:R-:W0:Y:S02]  /*18750*/  SYNCS.PHASECHK.TRANS64.TRYWAIT P0, [R6+URZ+0x28c40], R20 ;  /* 0x028c4014060075a7 */ /* 0x000e24000800017f */
[----:B0-----:R-:W-:Y:S05]  /*18760*/  @!P0 BRA `(.L_x_820) ;  /* 0x0000003c00c08947 */ /* 0x001fea0003800000 */
.L_x_932:
[----:B------:R-:W-:Y:S05]  /*18770*/  BSYNC B1 ;  /* 0x0000000000017941 */ /* 0x000fea0003800000 */
.L_x_819:
        /* <DEDUP_REMOVED lines=40> */
.L_x_942:
        /* <DEDUP_REMOVED lines=8> */
.L_x_822:
        /* <DEDUP_REMOVED lines=11> */
.L_x_823:
[----:B------:R2:W-:Y:S01]  /*18b30*/  SYNCS.ARRIVE.TRANS64.A1T0 RZ, [R6+URZ+0x28c30], RZ ;  /* 0x028c30ff06ff79a7 */ /* 0x0005e2000810003f */
[----:B------:R-:W-:Y:S05]  /*18b40*/  @!P2 BRA `(.L_x_824) ;  /* 0x000000000004a947 */ /* 0x000fea0003800000 */
[----:B------:R-:W-:Y:S01]  /*18b50*/  BPT.TRAP 0x1 ;  /* 0x000000040000795c */ /* 0x000fe20000300000 */
.L_x_824:
[----:B------:R-:W3:Y:S01]  /*18b60*/  SYNCS.PHASECHK.TRANS64.TRYWAIT P0, [R6+URZ+0x28c60], R20 ;  /* 0x028c6014060075a7 */ /* 0x000ee2000800017f */
[----:B------:R-:W-:Y:S04]  /*18b70*/  BSSY B1, `(.L_x_825) ;  /* 0x0000002000017945 */ /* 0x000fe80003800000 */
[----:B---3--:R-:W-:Y:S05]  /*18b80*/  @!P0 BRA `(.L_x_826) ;  /* 0x0000003c00e88947 */ /* 0x008fea0003800000 */
.L_x_943:
[----:B------:R-:W-:Y:S05]  /*18b90*/  BSYNC B1 ;  /* 0x0000000000017941 */ /* 0x000fea0003800000 */
.L_x_825:
        /* <DEDUP_REMOVED lines=8> */
[----:B-1----:R-:W-:Y:S02]  /*18c20*/  IMAD R21, R22, 0x7000, R8 ;  /* 0x0000700016157824 */ /* 0x002fe400078e0208 */
        /* <DEDUP_REMOVED lines=12> */
[----:B------:R-:W1:Y:S01]  /*18cf0*/  SHFL.IDX PT, R2, R9, RZ, 0x181f ;  /* 0x00181fff09027589 */ /* 0x000e6200000e0000 */
[C---:B------:R-:W-:Y:S01]  /*18d00*/  LOP3.LUT P1, RZ, R18.reuse, 0x80, RZ, 0xc0, !PT ;  /* 0x0000008012ff7812 */ /* 0x040fe2000782c0ff */
[----:B------:R-:W-:Y:S01]  /*18d10*/  IMAD R21, R21, 0x2, R17 ;  /* 0x0000000215157824 */ /* 0x000fe200078e0211 */
[C---:B------:R-:W-:Y:S01]  /*18d20*/  LOP3.LUT P2, RZ, R18.reuse, 0x40, RZ, 0xc0, !PT ;  /* 0x0000004012ff7812 */ /* 0x040fe2000784c0ff */
[----:B------:R-:W4:Y:S01]  /*18d30*/  SHFL.IDX PT, R3, R10, RZ, 0x181f ;  /* 0x00181fff0a037589 */ /* 0x000f2200000e0000 */
[----:B------:R-:W-:-:S03]  /*18d40*/  LOP3.LUT R18, R18, 0xffffdfff, RZ, 0xc0, !PT ;  /* 0xffffdfff12127812 */ /* 0x000fc600078ec0ff */
[----:B------:R-:W5:Y:S01]  /*18d50*/  SHFL.IDX PT, R14, R9, 0x1, 0x181f ;  /* 0x00381f00090e7f89 */ /* 0x000f6200000e0000 */
[----:B------:R-:W-:-:S03]  /*18d60*/  @P3 LOP3.LUT R18, R18, 0x2000, RZ, 0xfc, !PT ;  /* 0x0000200012123812 */ /* 0x000fc600078efcff */
[----:B------:R-:W0:Y:S01]  /*18d70*/  SHFL.IDX PT, R5, R10, 0x1, 0x181f ;  /* 0x00381f000a057f89 */ /* 0x000e2200000e0000 */
[C---:B------:R-:W-:Y:S02]  /*18d80*/  LOP3.LUT P3, RZ, R18.reuse, 0x20, RZ, 0xc0, !PT ;  /* 0x0000002012ff7812 */ /* 0x040fe4000786c0ff */
[C---:B------:R-:W-:Y:S01]  /*18d90*/  LOP3.LUT P6, RZ, R18.reuse, 0x10, RZ, 0xc0, !PT ;  /* 0x0000001012ff7812 */ /* 0x040fe200078cc0ff */
[----:B------:R-:W-:Y:S01]  /*18da0*/  SHFL.IDX PT, R8, R10, 0x2, 0x181f ;  /* 0x00581f000a087f89 */ /* 0x000fe200000e0000 */
[----:B------:R-:W-:-:S03]  /*18db0*/  LOP3.LUT R18, R18, 0xffff7fff, RZ, 0xc0, !PT ;  /* 0xffff7fff12127812 */ /* 0x000fc600078ec0ff */
[----:B------:R-:W-:Y:S01]  /*18dc0*/  SHFL.IDX PT, R10, R10, 0x3, 0x181f ;  /* 0x00781f000a0a7f89 */ /* 0x000fe200000e0000 */
[----:B-1----:R-:W-:-:S05]  /*18dd0*/  IADD3 R2, P0, R2, R0, RZ ;  /* 0x0000000002027210 */ /* 0x002fca0007f1e0ff */
[----:B------:R-:W-:Y:S01]  /*18de0*/  @P3 LOP3.LUT R18, R18, 0x8000, RZ, 0xfc, !PT ;  /* 0x0000800012123812 */ /* 0x000fe200078efcff */
[----:B----4-:R-:W-:Y:S01]  /*18df0*/  IMAD.X R3, RZ, RZ, R3, P0 ;  /* 0x000000ffff037224 */ /* 0x010fe200000e0603 */
[----:B------:R-:W-:-:S04]  /*18e00*/  ISETP.NE.U32.AND P0, PT, R31, RZ, PT ;  /* 0x000000ff1f00720c */ /* 0x000fc80003f05070 */
[----:B------:R-:W-:Y:S01]  /*18e10*/  LDGSTS.E.BYPASS.LTC128B.128 [R21+0x400], desc[UR42][R2.64], !P1 ;  /* 0x0040000002157fae */ /* 0x000fe2000c901d6a */
[----:B------:R-:W-:-:S03]  /*18e20*/  ISETP.NE.U32.AND P1, PT, R30, RZ, PT ;  /* 0x000000ff1e00720c */ /* 0x000fc60003f25070 */
[----:B------:R-:W-:Y:S01]  /*18e30*/  LDGSTS.E.BYPASS.LTC128B.128 [R21+0x2400], desc[UR42][R2.64+0x80], !P2 ;  /* 0x0240008002157fae */ /* 0x000fe2000d101d6a */
[----:B-----5:R-:W-:-:S03]  /*18e40*/  IADD3 R4, P2, R14, R0, RZ ;  /* 0x000000000e047210 */ /* 0x020fc60007f5e0ff */
[----:B------:R-:W-:Y:S01]  /*18e50*/  LDGSTS.E.BYPASS.LTC128B.128 [R21+0x4400], desc[UR42][R2.64+0x100], !P3 ;  /* 0x0440010002157fae */ /* 0x000fe2000d901d6a */
[C---:B------:R-:W-:Y:S01]  /*18e60*/  LOP3.LUT P3, RZ, R18.reuse, 0x80, RZ, 0xc0, !PT ;  /* 0x0000008012ff7812 */ /* 0x040fe2000786c0ff */
[----:B0-----:R-:W-:Y:S01]  /*18e70*/  IMAD.X R5, RZ, RZ, R5, P2 ;  /* 0x000000ffff057224 */ /* 0x001fe200010e0605 */
        /* <DEDUP_REMOVED lines=33> */
.L_x_953:
[----:B------:R-:W-:Y:S02]  /*19090*/  LOP3.LUT R18, R18, 0xffffbfff, RZ, 0xc0, !PT ;  /* 0xffffbfff12127812 */ /* 0x000fe400078ec0ff */
[----:B-1----:R-:W-:Y:S02]  /*190a0*/  IADD3 R2, P2, R14, R0, RZ ;  /* 0x000000000e027210 */ /* 0x002fe40007f5e0ff */
        /* <DEDUP_REMOVED lines=23> */
.L_x_828:
        /* <DEDUP_REMOVED lines=11> */
.L_x_829:
[----:B------:R1:W-:Y:S01]  /*192d0*/  SYNCS.ARRIVE.TRANS64.A1T0 RZ, [R6+URZ+0x28c50], RZ ;  /* 0x028c50ff06ff79a7 */ /* 0x0003e2000810003f */
[----:B------:R-:W-:Y:S05]  /*192e0*/  @P3 BRA `(.L_x_830) ;  /* 0xfffffff000603947 */ /* 0x000fea000383ffff */
.L_x_817:
[----:B------:R-:W-:Y:S05]  /*192f0*/  BSYNC B0 ;  /* 0x0000000000007941 */ /* 0x000fea0003800000 */
.L_x_816:
        /* <DEDUP_REMOVED lines=9> */
[----:B0-----:R-:W0:Y:S01]  /*19390*/  S2R R5, SR_LANEID ;  /* 0x0000000000057919 */ /* 0x001e220000000000 */
[----:B------:R-:W-:Y:S01]  /*193a0*/  VOTEU.ANY UR4, UPT, PT ;  /* 0x0000000000047886 */ /* 0x000fe200038e0100 */
[----:B------:R-:W4:Y:S01]  /*193b0*/  LDC.64 R2, c[0x0][0xc60] ;  /* 0x00031800ff027b82 */ /* 0x000f220000000a00 */
[----:B------:R-:W0:Y:S02]  /*193c0*/  FLO.U32 R0, UR4 ;  /* 0x0000000400007d00 */ /* 0x000e2400080e0000 */
[----:B0-----:R-:W-:-:S06]  /*193d0*/  ISETP.EQ.U32.AND P1, PT, R0, R5, PT ;  /* 0x000000050000720c */ /* 0x001fcc0003f22070 */
[----:B------:R-:W4:Y:S07]  /*193e0*/  POPC R5, UR4 ;  /* 0x0000000400057d09 */ /* 0x000f2e0008000000 */
[----:B----4-:R-:W4:Y:S01]  /*193f0*/  @P1 ATOMG.E.ADD.STRONG.GPU PT, R3, desc[UR42][R2.64], R5 ;  /* 0x00000005020319a8 */ /* 0x010f2200081ee1ea */
[----:B------:R-:W0:Y:S02]  /*19400*/  S2R R4, SR_LTMASK ;  /* 0x0000000000047919 */ /* 0x000e240000003900 */
[----:B0-----:R-:W-:-:S04]  /*19410*/  LOP3.LUT R4, R4, UR4, RZ, 0xc0, !PT ;  /* 0x0000000404047c12 */ /* 0x001fc8000f8ec0ff */
[----:B------:R-:W0:Y:S01]  /*19420*/  POPC R7, R4 ;  /* 0x0000000400077309 */ /* 0x000e220000000000 */
[----:B----4-:R-:W0:Y:S02]  /*19430*/  SHFL.IDX PT, R0, R3, R0, 0x1f ;  /* 0x00001f0003007589 */ /* 0x010e2400000e0000 */
[----:B0-----:R-:W-:-:S07]  /*19440*/  IADD3 R24, R0, UR37, R7 ;  /* 0x0000002500187c10 */ /* 0x001fce000fffe007 */
.L_x_832:
[----:B------:R-:W-:Y:S05]  /*19450*/  BSYNC B0 ;  /* 0x0000000000007941 */ /* 0x000fea0003800000 */
.L_x_831:
[----:B------:R-:W-:-:S07]  /*19460*/  SEL R22, R22, RZ, P0 ;  /* 0x000000ff16167207 */ /* 0x000fce0000000000 */
.L_x_791:
[----:B------:R-:W-:Y:S05]  /*19470*/  BSYNC B7 ;  /* 0x0000000000077941 */ /* 0x000fea0003800000 */
.L_x_789:
[----:B------:R-:W-:-:S13]  /*19480*/  LOP3.LUT P0, RZ, R18, 0x1000, RZ, 0xc0, !PT ;  /* 0x0000100012ff7812 */ /* 0x000fda000780c0ff */
[----:B------:R-:W-:Y:S05]  /*19490*/  @!P0 BRA `(.L_x_833) ;  /* 0x0000000000248947 */ /* 0x000fea0003800000 */
[----:B------:R-:W-:Y:S05]  /*194a0*/  WARPSYNC.ALL ;  /* 0x0000000000007948 */ /* 0x000fea0003800000 */
[----:B------:R-:W4:Y:S08]  /*194b0*/  S2UR UR5, SR_CgaCtaId ;  /* 0x00000000000579c3 */ /* 0x000f300000008800 */
[----:B------:R-:W-:Y:S06]  /*194c0*/  BAR.SYNC.DEFER_BLOCKING 0x5, 0x180 ;  /* 0x0146000000007b1d */ /* 0x000fec0000010000 */
[----:B------:R-:W-:-:S02]  /*194d0*/  UMOV UR4, 0x400 ;  /* 0x0000040000047882 */ /* 0x000fc40000000000 */
[----:B----4-:R-:W-:-:S06]  /*194e0*/  ULEA UR4, UR5, UR4, 0x18 ;  /* 0x0000000405047291 */ /* 0x010fcc000f8ec03f */
[----:B0-----:R-:W-:-:S05]  /*194f0*/  IMAD.U32 R17, RZ, RZ, UR4 ;  /* 0x00000004ff117e24 */ /* 0x001fca000f8e00ff */
[----:B------:R0:W4:Y:S01]  /*19500*/  LDS.128 R24, [R17+0x28cd0] ;  /* 0x028cd00011187984 */ /* 0x0001220000000c00 */
[----:B------:R-:W-:Y:S06]  /*19510*/  BAR.ARV 0x4, 0x180 ;  /* 0x0106000000007b1d */ /* 0x000fec0000002000 */
[----:B------:R-:W-:Y:S05]  /*19520*/  BRA `(.L_x_834) ;  /* 0x0000000800d07947 */ /* 0x000fea0003800000 */
.L_x_833:
        /* <DEDUP_REMOVED lines=8> */
[----:B0-----:R-:W0:Y:S08]  /*195b0*/  @!P1 LDC.64 R2, c[0x0][0xc80] ;  /* 0x00032000ff029b82 */ /* 0x001e300000000a00 */
[----:B------:R-:W4:Y:S01]  /*195c0*/  @!P1 LDC.64 R4, c[0x0][0xc78] ;  /* 0x00031e00ff049b82 */ /* 0x000f220000000a00 */
[----:B0-----:R-:W-:-:S05]  /*195d0*/  @!P1 IMAD.WIDE R2, R7, 0x4, R2 ;  /* 0x0000000407029825 */ /* 0x001fca00078e0202 */
[----:B------:R4:W5:Y:S02]  /*195e0*/  @!P1 LDG.E R8, desc[UR42][R2.64] ;  /* 0x0000002a02089981 */ /* 0x000964000c1e1900 */
[----:B----4-:R-:W-:-:S05]  /*195f0*/  @!P1 IMAD.WIDE R2, R7, 0x4, R4 ;  /* 0x0000000407029825 */ /* 0x010fca00078e0204 */
[----:B------:R-:W4:Y:S01]  /*19600*/  @!P1 LDG.E R5, desc[UR42][R2.64] ;  /* 0x0000002a02059981 */ /* 0x000f22000c1e1900 */
[----:B------:R-:W-:Y:S01]  /*19610*/  IMAD.MOV.U32 R7, RZ, RZ, RZ ;  /* 0x000000ffff077224 */ /* 0x000fe200078e00ff */
[C---:B------:R-:W-:Y:S01]  /*19620*/  ISETP.GE.U32.AND P2, PT, R9.reuse, 0x2, PT ;  /* 0x000000020900780c */ /* 0x040fe20003f46070 */
[----:B------:R-:W-:Y:S01]  /*19630*/  IMAD.MOV.U32 R4, RZ, RZ, RZ ;  /* 0x000000ffff047224 */ /* 0x000fe200078e00ff */
[C---:B------:R-:W-:Y:S01]  /*19640*/  ISETP.GE.U32.AND P3, PT, R9.reuse, 0x4, PT ;  /* 0x000000040900780c */ /* 0x040fe20003f66070 */
[----:B------:R-:W-:Y:S01]  /*19650*/  SHFL.IDX PT, R0, R24, RZ, 0x1f ;  /* 0x00001fff18007589 */ /* 0x000fe200000e0000 */
[C---:B------:R-:W-:Y:S02]  /*19660*/  ISETP.GE.U32.AND P4, PT, R9.reuse, 0x8, PT ;  /* 0x000000080900780c */ /* 0x040fe40003f86070 */
[----:B------:R-:W-:Y:S01]  /*19670*/  ISETP.GE.U32.AND P5, PT, R9, 0x10, PT ;  /* 0x000000100900780c */ /* 0x000fe20003fa6070 */
[----:B-123--:R0:W-:Y:S02]  /*19680*/  SHFL.IDX PT, R6, R24, 0x1, 0x1f ;  /* 0x00201f0018067f89 */ /* 0x00e1e400000e0000 */
[----:B0-----:R-:W-:-:S02]  /*19690*/  IMAD.MOV.U32 R24, RZ, RZ, RZ ;  /* 0x000000ffff187224 */ /* 0x001fc400078e00ff */
[----:B-----5:R-:W-:Y:S02]  /*196a0*/  @!P1 IMAD.MOV.U32 R7, RZ, RZ, R8 ;  /* 0x000000ffff079224 */ /* 0x020fe400078e0008 */
[----:B----4-:R-:W-:Y:S01]  /*196b0*/  @!P1 IMAD.MOV.U32 R4, RZ, RZ, R5 ;  /* 0x000000ffff049224 */ /* 0x010fe200078e0005 */
        /* <DEDUP_REMOVED lines=17> */
[----:B------:R0:W1:Y:S02]  /*197d0*/  SHFL.IDX PT, R14, R3, 0x1f, 0x1f ;  /* 0x03e01f00030e7f89 */ /* 0x00006400000e0000 */
.L_x_963:
[----:B------:R-:W-:Y:S02]  /*197e0*/  ULDC UR4, c[0x0][0xc38] ;  /* 0x00030e0000047ab9 */ /* 0x000fe40000000800 */
[----:B------:R-:W-:-:S04]  /*197f0*/  IMAD.U32 R2, RZ, RZ, UR4 ;  /* 0x00000004ff027e24 */ /* 0x000fc8000f8e00ff */
[----:B-1----:R-:W-:-:S04]  /*19800*/  IMAD R5, R14, R2, RZ ;  /* 0x000000020e057224 */ /* 0x002fc800078e02ff */
[----:B------:R-:W-:-:S05]  /*19810*/  IMAD.IADD R6, R6, 0x1, R5 ;  /* 0x0000000106067824 */ /* 0x000fca00078e0205 */
[----:B------:R-:W-:-:S13]  /*19820*/  ISETP.GT.AND P6, PT, R6, R0, PT ;  /* 0x000000000600720c */ /* 0x000fda0003fc4270 */
[----:B------:R-:W-:Y:S05]  /*19830*/  @P6 BRA `(.L_x_836) ;  /* 0x0000000000a46947 */ /* 0x000fea0003800000 */
.L_x_839:
[----:B------:R-:W1:Y:S01]  /*19840*/  LDC R2, c[0x0][0xc3c] ;  /* 0x00030f00ff027b82 */ /* 0x000e620000000800 */
[----:B------:R-:W-:-:S05]  /*19850*/  VIADD R27, R27, 0x1f ;  /* 0x0000001f1b1b7836 */ /* 0x000fca0000000000 */
[----:B-1----:R-:W-:-:S13]  /*19860*/  ISETP.GE.AND P6, PT, R27, R2, PT ;  /* 0x000000021b00720c */ /* 0x002fda0003fc6270 */
[----:B------:R-:W-:Y:S05]  /*19870*/  @P6 BRA `(.L_x_837) ;  /* 0x0000000400b86947 */ /* 0x000fea0003800000 */
[----:B0-----:R-:W0:Y:S01]  /*19880*/  S2R R3, SR_TID.X ;  /* 0x0000000000037919 */ /* 0x001e220000002100 */
[----:B------:R-:W-:Y:S01]  /*19890*/  IMAD.MOV.U32 R7, RZ, RZ, RZ ;  /* 0x000000ffff077224 */ /* 0x000fe200078e00ff */
[----:B0-----:R-:W-:-:S05]  /*198a0*/  LOP3.LUT R3, R3, 0x1f, RZ, 0xc0, !PT ;  /* 0x0000001f03037812 */ /* 0x001fca00078ec0ff */
[----:B------:R-:W-:-:S05]  /*198b0*/  IMAD.IADD R9, R27, 0x1, R3 ;  /* 0x000000011b097824 */ /* 0x000fca00078e0203 */
[----:B------:R-:W-:-:S13]  /*198c0*/  ISETP.GE.OR P6, PT, R9, R2, !P0 ;  /* 0x000000020900720c */ /* 0x000fda00047c6670 */
[----:B------:R-:W0:Y:S08]  /*198d0*/  @!P6 LDC.64 R2, c[0x0][0xc80] ;  /* 0x00032000ff02eb82 */ /* 0x000e300000000a00 */
[----:B------:R-:W1:Y:S01]  /*198e0*/  @!P6 LDC.64 R4, c[0x0][0xc78] ;  /* 0x00031e00ff04eb82 */ /* 0x000e620000000a00 */
[----:B0-----:R-:W-:-:S05]  /*198f0*/  @!P6 IMAD.WIDE R2, R9, 0x4, R2 ;  /* 0x000000040902e825 */ /* 0x001fca00078e0202 */
[----:B------:R1:W2:Y:S02]  /*19900*/  @!P6 LDG.E R7, desc[UR42][R2.64] ;  /* 0x0000002a0207e981 */ /* 0x0002a4000c1e1900 */
[----:B-1----:R-:W-:-:S04]  /*19910*/  @!P6 IMAD.WIDE R2, R9, 0x4, R4 ;  /* 0x000000040902e825 */ /* 0x002fc800078e0204 */
[----:B------:R-:W-:-:S06]  /*19920*/  IMAD.MOV.U32 R4, RZ, RZ, RZ ;  /* 0x000000ffff047224 */ /* 0x000fcc00078e00ff */
[----:B------:R-:W2:Y:S01]  /*19930*/  @!P6 LDG.E R4, desc[UR42][R2.64] ;  /* 0x0000002a0204e981 */ /* 0x000ea2000c1e1900 */
[----:B------:R-:W-:Y:S01]  /*19940*/  UMOV UR4, 0xffffffff ;  /* 0xffffffff00047882 */ /* 0x000fe20000000000 */
[----:B--2---:R-:W-:Y:S02]  /*19950*/  IMAD R13, R4, R7, RZ ;  /* 0x00000007040d7224 */ /* 0x004fe400078e02ff */
        /* <DEDUP_REMOVED lines=17> */
.L_x_971:
[----:B------:R-:W-:Y:S02]  /*19a70*/  ULDC UR4, c[0x0][0xc38] ;  /* 0x00030e0000047ab9 */ /* 0x000fe40000000800 */
[----:B------:R-:W-:-:S04]  /*19a80*/  IMAD.U32 R2, RZ, RZ, UR4 ;  /* 0x00000004ff027e24 */ /* 0x000fc8000f8e00ff */
[----:B-1----:R-:W-:-:S04]  /*19a90*/  IMAD R5, R14, R2, RZ ;  /* 0x000000020e057224 */ /* 0x002fc800078e02ff */
[----:B------:R-:W-:-:S05]  /*19aa0*/  IMAD.IADD R6, R5, 0x1, R6 ;  /* 0x0000000105067824 */ /* 0x000fca00078e0206 */
[----:B------:R-:W-:-:S13]  /*19ab0*/  ISETP.GT.AND P6, PT, R6, R0, PT ;  /* 0x000000000600720c */ /* 0x000fda0003fc4270 */
[----:B------:R-:W-:Y:S05]  /*19ac0*/  @!P6 BRA `(.L_x_839) ;  /* 0xfffffffc005ce947 */ /* 0x000fea000383ffff */
.L_x_836:
[----:B------:R-:W-:Y:S01]  /*19ad0*/  IMAD.IADD R6, R6, 0x1, -R5 ;  /* 0x0000000106067824 */ /* 0x000fe200078e0a05 */
[----:B------:R-:W-:-:S03]  /*19ae0*/  UMOV UR4, 0xffffffff ;  /* 0xffffffff00047882 */ /* 0x000fc60000000000 */
[----:B------:R-:W-:-:S05]  /*19af0*/  IMAD R5, R3, R2, R6 ;  /* 0x0000000203057224 */ /* 0x000fca00078e0206 */
[----:B------:R-:W-:Y:S01]  /*19b00*/  ISETP.GT.AND P6, PT, R5, R0, PT ;  /* 0x000000000500720c */ /* 0x000fe20003fc4270 */
[----:B------:R-:W-:-:S12]  /*19b10*/  BRA.DIV UR4, `(.L_x_840) ;  /* 0x0000003e04e87947 */ /* 0x000fd8000b800000 */
[----:B------:R-:W-:-:S04]  /*19b20*/  VOTE.ANY R8, PT, !P6 ;  /* 0x0000000000087806 */ /* 0x000fc800070e0100 */
[----:B------:R-:W1:Y:S02]  /*19b30*/  POPC R5, R8 ;  /* 0x0000000800057309 */ /* 0x000e640000000000 */
[----:B-1----:R1:W2:Y:S04]  /*19b40*/  SHFL.IDX PT, R7, R7, R5, 0x1f ;  /* 0x00001f0507077589 */ /* 0x0022a800000e0000 */
[----:B------:R1:W3:Y:S02]  /*19b50*/  SHFL.IDX PT, R4, R4, R5, 0x1f ;  /* 0x00001f0504047589 */ /* 0x0002e400000e0000 */
.L_x_976:
[----:B------:R-:W-:-:S13]  /*19b60*/  ISETP.NE.AND P0, PT, R8, RZ, PT ;  /* 0x000000ff0800720c */ /* 0x000fda0003f05270 */
[----:B------:R-:W-:Y:S05]  /*19b70*/  @!P0 BRA `(.L_x_841) ;  /* 0x0000000000108947 */ /* 0x000fea0003800000 */
[----:B------:R-:W-:Y:S01]  /*19b80*/  UMOV UR4, 0xffffffff ;  /* 0xffffffff00047882 */ /* 0x000fe20000000000 */
[----:B------:R-:W-:Y:S02]  /*19b90*/  VIADD R12, R5, 0xffffffff ;  /* 0xffffffff050c7836 */ /* 0x000fe40000000000 */
[----:B------:R-:W-:Y:S05]  /*19ba0*/  BRA.DIV UR4, `(.L_x_842) ;  /* 0x0000004204207947 */ /* 0x000fea000b800000 */
[----:B------:R4:W0:Y:S02]  /*19bb0*/  SHFL.IDX PT, R24, R3, R12, 0x1f ;  /* 0x00001f0c03187589 */ /* 0x00082400000e0000 */
.L_x_841:
[----:B--2---:R-:W-:Y:S01]  /*19bc0*/  IABS R8, R7 ;  /* 0x0000000700087213 */ /* 0x004fe20000000000 */
[----:B0-----:R-:W-:Y:S01]  /*19bd0*/  IMAD R24, R24, R2, R6 ;  /* 0x0000000218187224 */ /* 0x001fe200078e0206 */
[----:B---3--:R-:W-:Y:S01]  /*19be0*/  IABS R6, R4 ;  /* 0x0000000400067213 */ /* 0x008fe20000000000 */
[----:B------:R-:W-:Y:S01]  /*19bf0*/  IMAD.MOV.U32 R2, RZ, RZ, RZ ;  /* 0x000000ffff027224 */ /* 0x000fe200078e00ff */
[----:B------:R-:W0:Y:S01]  /*19c00*/  I2F.RP R9, R8 ;  /* 0x0000000800097306 */ /* 0x000e220000209400 */
[----:B------:R-:W-:Y:S02]  /*19c10*/  IMAD.IADD R0, R0, 0x1, -R24 ;  /* 0x0000000100007824 */ /* 0x000fe400078e0a18 */
[----:B------:R-:W-:-:S05]  /*19c20*/  IMAD.IADD R27, R5, 0x1, R27 ;  /* 0x00000001051b7824 */ /* 0x000fca00078e021b */
[----:B------:R-:W2:Y:S08]  /*19c30*/  I2F.RP R10, R6 ;  /* 0x00000006000a7306 */ /* 0x000eb00000209400 */
[----:B0-----:R-:W4:Y:S08]  /*19c40*/  MUFU.RCP R9, R9 ;  /* 0x0000000900097308 */ /* 0x001f300000001000 */
[----:B--2---:R-:W-:Y:S01]  /*19c50*/  MUFU.RCP R10, R10 ;  /* 0x0000000a000a7308 */ /* 0x004fe20000001000 */
[----:B----4-:R-:W-:-:S07]  /*19c60*/  VIADD R3, R9, 0xffffffe ;  /* 0x0ffffffe09037836 */ /* 0x010fce0000000000 */
        /* <DEDUP_REMOVED lines=8> */
[----:B------:R-:W-:Y:S02]  /*19cf0*/  IMAD R11, R9, R12, R11 ;  /* 0x0000000c090b7224 */ /* 0x000fe400078e020b */
[----:B------:R-:W-:Y:S02]  /*19d00*/  VIADD R12, R10, 0xffffffe ;  /* 0x0ffffffe0a0c7836 */ /* 0x000fe40000000000 */
[----:B------:R-:W-:Y:S01]  /*19d10*/  IMAD.MOV.U32 R2, RZ, RZ, RZ ;  /* 0x000000ffff027224 */ /* 0x000fe200078e00ff */
[----:B------:R-:W-:Y:S01]  /*19d20*/  ISETP.GT.U32.AND P1, PT, R8, R11, PT ;  /* 0x0000000b0800720c */ /* 0x000fe20003f24070 */
[----:B------:R-:W0:-:S12]  /*19d30*/  F2I.FTZ.U32.TRUNC.NTZ R3, R12 ;  /* 0x0000000c00037305 */ /* 0x000e18000021f000 */
[----:B------:R-:W-:Y:S02]  /*19d40*/  @!P1 IMAD.IADD R11, R11, 0x1, -R8 ;  /* 0x000000010b0b9824 */ /* 0x000fe400078e0a08 */
[----:B------:R-:W-:Y:S01]  /*19d50*/  @!P1 VIADD R9, R9, 0x1 ;  /* 0x0000000109099836 */ /* 0x000fe20000000000 */
[----:B------:R-:W-:Y:S02]  /*19d60*/  ISETP.NE.AND P1, PT, R7, RZ, PT ;  /* 0x000000ff0700720c */ /* 0x000fe40003f25270 */
[----:B------:R-:W-:Y:S01]  /*19d70*/  ISETP.GE.U32.AND P0, PT, R11, R8, PT ;  /* 0x000000080b00720c */ /* 0x000fe20003f06070 */
[----:B0-----:R-:W-:Y:S01]  /*19d80*/  IMAD.MOV R11, RZ, RZ, -R3 ;  /* 0x000000ffff0b7224 */ /* 0x001fe200078e0a03 */
[----:B------:R-:W-:-:S03]  /*19d90*/  IABS R8, R4 ;  /* 0x0000000400087213 */ /* 0x000fc60000000000 */
[----:B------:R-:W-:Y:S02]  /*19da0*/  IMAD R11, R11, R6, RZ ;  /* 0x000000060b0b7224 */ /* 0x000fe400078e02ff */
[----:B------:R-:W-:Y:S02]  /*19db0*/  IMAD.MOV R8, RZ, RZ, -R8 ;  /* 0x000000ffff087224 */ /* 0x000fe400078e0a08 */
[----:B------:R-:W-:Y:S01]  /*19dc0*/  IMAD.HI.U32 R2, R3, R11, R2 ;  /* 0x0000000b03027227 */ /* 0x000fe200078e0002 */
[----:B------:R-:W-:-:S03]  /*19dd0*/  LOP3.LUT R3, R0, R7, RZ, 0x3c, !PT ;  /* 0x0000000700037212 */ /* 0x000fc600078e3cff */
[----:B------:R-:W-:Y:S01]  /*19de0*/  @P0 VIADD R9, R9, 0x1 ;  /* 0x0000000109090836 */ /* 0x000fe20000000000 */
[----:B------:R-:W-:-:S13]  /*19df0*/  ISETP.GE.AND P2, PT, R3, RZ, PT ;  /* 0x000000ff0300720c */ /* 0x000fda0003f46270 */
        /* <DEDUP_REMOVED lines=17> */
[--C-:B------:R-:W-:Y:S02]  /*19f10*/  IMAD.MOV R3, RZ, RZ, -R2.reuse ;  /* 0x000000ffff037224 */ /* 0x100fe400078e0a02 */
[C---:B------:R-:W-:Y:S02]  /*19f20*/  IMAD R2, R4.reuse, 0x1000000, R2 ;  /* 0x0100000004027824 */ /* 0x040fe400078e0202 */
[----:B------:R-:W-:-:S04]  /*19f30*/  IMAD R9, R4, R3, R9 ;  /* 0x0000000304097224 */ /* 0x000fc800078e0209 */
[----:B------:R-:W-:Y:S01]  /*19f40*/  IMAD R26, R9, 0x10000, R2 ;  /* 0x00010000091a7824 */ /* 0x000fe200078e0202 */
[----:B------:R-:W-:Y:S06]  /*19f50*/  BRA `(.L_x_843) ;  /* 0x00000000001c7947 */ /* 0x000fec0003800000 */
.L_x_837:
[----:B------:R-:W-:Y:S01]  /*19f60*/  UMOV UR4, URZ ;  /* 0x0000003f00047c82 */ /* 0x000fe20008000000 */
[----:B------:R-:W-:Y:S01]  /*19f70*/  UMOV UR5, URZ ;  /* 0x0000003f00057c82 */ /* 0x000fe20008000000 */
[----:B------:R-:W-:Y:S01]  /*19f80*/  ULDC UR6, c[0x0][0xc3c] ;  /* 0x00030f0000067ab9 */ /* 0x000fe20000000800 */
[----:B------:R-:W-:Y:S02]  /*19f90*/  IMAD.MOV.U32 R24, RZ, RZ, R0 ;  /* 0x000000ffff187224 */ /* 0x000fe400078e0000 */
[----:B------:R-:W-:Y:S02]  /*19fa0*/  IMAD.U32 R25, RZ, RZ, UR4 ;  /* 0x00000004ff197e24 */ /* 0x000fe4000f8e00ff */
[----:B------:R-:W-:Y:S02]  /*19fb0*/  IMAD.U32 R26, RZ, RZ, UR5 ;  /* 0x00000005ff1a7e24 */ /* 0x000fe4000f8e00ff */
[----:B------:R-:W-:-:S07]  /*19fc0*/  IMAD.U32 R27, RZ, RZ, UR6 ;  /* 0x00000006ff1b7e24 */ /* 0x000fce000f8e00ff */
.L_x_843:
[----:B------:R-:W2:Y:S01]  /*19fd0*/  S2R R0, SR_TID.X ;  /* 0x0000000000007919 */ /* 0x000ea20000002100 */
[----:B------:R-:W-:Y:S05]  /*19fe0*/  WARPSYNC.ALL ;  /* 0x0000000000007948 */ /* 0x000fea0003800000 */
[----:B------:R-:W-:Y:S01]  /*19ff0*/  BAR.SYNC.DEFER_BLOCKING 0x4, 0x180 ;  /* 0x0106000000007b1d */ /* 0x000fe20000010000 */
[----:B--2---:R-:W-:-:S04]  /*1a000*/  LOP3.LUT R0, R0, 0x1f, RZ, 0xc0, !PT ;  /* 0x0000001f00007812 */ /* 0x004fc800078ec0ff */
[----:B------:R-:W-:-:S13]  /*1a010*/  ISETP.NE.AND P0, PT, R0, RZ, PT ;  /* 0x000000ff0000720c */ /* 0x000fda0003f05270 */
[----:B0-----:R-:W0:Y:S01]  /*1a020*/  @!P0 S2R R3, SR_CgaCtaId ;  /* 0x0000000000038919 */ /* 0x001e220000008800 */
[----:B------:R-:W-:-:S04]  /*1a030*/  @!P0 MOV R0, 0x400 ;  /* 0x0000040000008802 */ /* 0x000fc80000000f00 */
[----:B0-----:R-:W-:-:S05]  /*1a040*/  @!P0 LEA R17, R3, R0, 0x18 ;  /* 0x0000000003118211 */ /* 0x001fca00078ec0ff */
[----:B------:R0:W-:Y:S01]  /*1a050*/  @!P0 STS.128 [R17+0x28cd0], R24 ;  /* 0x028cd01811008388 */ /* 0x0001e20000000c00 */
[----:B------:R-:W-:Y:S06]  /*1a060*/  BAR.ARV 0x5, 0x180 ;  /* 0x0146000000007b1d */ /* 0x000fec0000002000 */
.L_x_834:
[----:B------:R-:W-:Y:S02]  /*1a070*/  ULDC UR4, c[0x0][0xc3c] ;  /* 0x00030f0000047ab9 */ /* 0x000fe40000000800 */
[----:B----4-:R-:W-:-:S13]  /*1a080*/  ISETP.GE.AND P0, PT, R27, UR4, PT ;  /* 0x000000041b007c0c */ /* 0x010fda000bf06270 */
[----:B------:R-:W-:Y:S05]  /*1a090*/  @!P0 BRA `(.L_x_844) ;  /* 0xffffff9800188947 */ /* 0x000fea000383ffff */
[----:B------:R-:W-:Y:S05]  /*1a0a0*/  BSYNC B8 ;  /* 0x0000000000087941 */ /* 0x000fea0003800000 */
.L_x_735:
[----:B------:R-:W4:Y:S01]  /*1a0b0*/  LDL.LU R0, [R1+0x20] ;  /* 0x0000200001007983 */ /* 0x000f220000300800 */
[----:B------:R-:W-:Y:S01]  /*1a0c0*/  BSSY B0, `(.L_x_845) ;  /* 0x000000b000007945 */ /* 0x000fe20003800000 */
[----:B-1----:R-:W1:Y:S01]  /*1a0d0*/  S2R R5, SR_CgaCtaId ;  /* 0x0000000000057919 */ /* 0x002e620000008800 */
[----:B----4-:R-:W-:-:S05]  /*1a0e0*/  VIADD R0, R0, 0x1 ;  /* 0x0000000100007836 */ /* 0x010fca0000000000 */
[----:B------:R-:W-:-:S04]  /*1a0f0*/  LEA.HI R2, R0, R0, RZ, 0x1 ;  /* 0x0000000000027211 */ /* 0x000fc800078f08ff */
[----:B------:R-:W-:Y:S02]  /*1a100*/  LOP3.LUT R3, R2, 0xfffffffe, RZ, 0xc0, !PT ;  /* 0xfffffffe02037812 */ /* 0x000fe400078ec0ff */
[----:B------:R-:W-:-:S03]  /*1a110*/  MOV R2, 0x400 ;  /* 0x0000040000027802 */ /* 0x000fc60000000f00 */
[----:B------:R-:W-:Y:S01]  /*1a120*/  IMAD.IADD R0, R0, 0x1, -R3 ;  /* 0x0000000100007824 */ /* 0x000fe200078e0a03 */
[----:B-1----:R-:W-:-:S04]  /*1a130*/  LEA R7, R5, R2, 0x18 ;  /* 0x0000000205077211 */ /* 0x002fc800078ec0ff */
[----:B------:R-:W-:-:S04]  /*1a140*/  SHF.L.U32 R0, R0, 0x1f, RZ ;  /* 0x0000001f00007819 */ /* 0x000fc800000006ff */
[----:B------:R-:W1:Y:S02]  /*1a150*/  SYNCS.PHASECHK.TRANS64.TRYWAIT P0, [R7+URZ+0x28c20], R0 ;  /* 0x028c2000070075a7 */ /* 0x000e64000800017f */
[----:B-1----:R-:W-:Y:S05]  /*1a160*/  @!P0 BRA `(.L_x_846) ;  /* 0x0000003800d88947 */ /* 0x002fea0003800000 */
.L_x_979:
[----:B------:R-:W-:Y:S05]  /*1a170*/  BSYNC B0 ;  /* 0x0000000000007941 */ /* 0x000fea0003800000 */
.L_x_845:
[----:B------:R-:W-:-:S03]  /*1a180*/  UMOV UR4, 0xffffffff ;  /* 0xffffffff00047882 */ /* 0x000fc60000000000 */
[----:B------:R-:W-:Y:S05]  /*1a190*/  BRA.DIV UR4, `(.L_x_847) ;  /* 0x0000003a04e07947 */ /* 0x000fea000b800000 */
[----:B-1----:R-:W1:Y:S02]  /*1a1a0*/  S2R R0, SR_TID.X ;  /* 0x0000000000007919 */ /* 0x002e640000002100 */
[----:B-1----:R-:W-:-:S04]  /*1a1b0*/  SHF.R.U32.HI R0, RZ, 0x5, R0 ;  /* 0x00000005ff007819 */ /* 0x002fc80000011600 */
[----:B------:R-:W-:-:S05]  /*1a1c0*/  LOP3.LUT R0, R0, 0x3, RZ, 0xc0, !PT ;  /* 0x0000000300007812 */ /* 0x000fca00078ec0ff */
[----:B------:R1:W4:Y:S02]  /*1a1d0*/  SHFL.IDX PT, R14, R0, RZ, 0x1f ;  /* 0x00001fff000e7589 */ /* 0x00032400000e0000 */
.L_x_982:
[----:B----4-:R-:W-:-:S13]  /*1a1e0*/  ISETP.NE.AND P0, PT, R14, RZ, PT ;  /* 0x000000ff0e00720c */ /* 0x010fda0003f05270 */
[----:B------:R-:W-:Y:S05]  /*1a1f0*/  @P0 BRA `(.L_x_590) ;  /* 0x0000000000880947 */ /* 0x000fea0003800000 */
[----:B------:R-:W-:-:S03]  /*1a200*/  UMOV UR4, 0xffffffff ;  /* 0xffffffff00047882 */ /* 0x000fc60000000000 */
[----:B------:R-:W-:Y:S05]  /*1a210*/  BRA.DIV UR4, `(.L_x_848) ;  /* 0x0000003a04f47947 */ /* 0x000fea000b800000 */
[----:B------:R-:W-:-:S13]  /*1a220*/  ELECT P6, URZ, PT ;  /* 0x00000000003f782f */ /* 0x000fda00038c0000 */
.L_x_985:
[----:B------:R-:W-:Y:S05]  /*1a230*/  @!P6 BRA `(.L_x_590) ;  /* 0x000000000078e947 */ /* 0x000fea0003800000 */
[----:B------:R-:W-:-:S06]  /*1a240*/  ULOP3.LUT UR4, UR36, 0x2, URZ, 0xfc, !UPT ;  /* 0x0000000224047892 */ /* 0x000fcc000f8efc3f */
[----:B-1----:R-:W-:-:S05]  /*1a250*/  IMAD.U32 R0, RZ, RZ, UR4 ;  /* 0x00000004ff007e24 */ /* 0x002fca000f8e00ff */
[----:B------:R-:W-:-:S13]  /*1a260*/  ISETP.NE.AND P0, PT, R0, 0x3, PT ;  /* 0x000000030000780c */ /* 0x000fda0003f05270 */
[----:B------:R-:W-:Y:S05]  /*1a270*/  @!P0 BRA `(.L_x_849) ;  /* 0x0000000000048947 */ /* 0x000fea0003800000 */
[----:B------:R-:W-:Y:S01]  /*1a280*/  BPT.TRAP 0x1 ;  /* 0x000000040000795c */ /* 0x000fe20000300000 */
.L_x_849:
[----:B------:R-:W-:Y:S01]  /*1a290*/  IMAD R5, R22, 0x8, R7 ;  /* 0x0000000816057824 */ /* 0x000fe200078e0207 */
[----:B------:R-:W-:Y:S01]  /*1a2a0*/  SHF.L.U32 R0, R28, 0x1f, RZ ;  /* 0x0000001f1c007819 */ /* 0x000fe200000006ff */
[----:B------:R-:W-:-:S03]  /*1a2b0*/  VIADD R22, R22, 0x1 ;  /* 0x0000000116167836 */ /* 0x000fc60000000000 */
[----:B------:R-:W1:Y:S02]  /*1a2c0*/  SYNCS.PHASECHK.TRANS64.TRYWAIT P1, [R5+URZ+0x28c40], R0 ;  /* 0x028c4000050075a7 */ /* 0x000e64000802017f */
[----:B------:R-:W-:-:S04]  /*1a2d0*/  ISETP.NE.AND P2, PT, R22, 0x2, PT ;  /* 0x000000021600780c */ /* 0x000fc80003f45270 */
[----:B------:R-:W-:Y:S01]  /*1a2e0*/  SEL R3, RZ, 0x1, P2 ;  /* 0x00000001ff037807 */ /* 0x000fe20001000000 */
[----:B-1----:R-:W-:Y:S08]  /*1a2f0*/  @!P1 BRA `(.L_x_850) ;  /* 0x0000003800dc9947 */ /* 0x002ff00003800000 */
.L_x_986:
[----:B------:R-:W-:Y:S02]  /*1a300*/  SEL R22, R22, RZ, P2 ;  /* 0x000000ff16167207 */ /* 0x000fe40001000000 */
[----:B------:R-:W-:Y:S01]  /*1a310*/  LOP3.LUT R2, R28, R3, RZ, 0x3c, !PT ;  /* 0x000000031c027212 */ /* 0x000fe200078e3cff */
[----:B------:R-:W-:Y:S06]  /*1a320*/  @!P0 BRA `(.L_x_851) ;  /* 0x0000000000048947 */ /* 0x000fec0003800000 */
[----:B------:R-:W-:Y:S01]  /*1a330*/  BPT.TRAP 0x1 ;  /* 0x000000040000795c */ /* 0x000fe20000300000 */
.L_x_851:
[----:B------:R-:W-:Y:S01]  /*1a340*/  IMAD R3, R22, 0x8, R7 ;  /* 0x0000000816037824 */ /* 0x000fe200078e0207 */
[----:B------:R-:W-:-:S04]  /*1a350*/  SHF.L.U32 R2, R2, 0x1f, RZ ;  /* 0x0000001f02027819 */ /* 0x000fc800000006ff */
[----:B------:R-:W4:Y:S02]  /*1a360*/  SYNCS.PHASECHK.TRANS64.TRYWAIT P1, [R3+URZ+0x28c40], R2 ;  /* 0x028c4002030075a7 */ /* 0x000f24000802017f */
[----:B----4-:R-:W-:Y:S05]  /*1a370*/  @!P1 BRA `(.L_x_852) ;  /* 0x0000003800d09947 */ /* 0x010fea0003800000 */
.L_x_987:
[----:B------:R-:W-:Y:S05]  /*1a380*/  @!P0 BRA `(.L_x_853) ;  /* 0x0000000000048947 */ /* 0x000fea0003800000 */
[----:B------:R-:W-:Y:S01]  /*1a390*/  BPT.TRAP 0x1 ;  /* 0x000000040000795c */ /* 0x000fe20000300000 */
.L_x_853:
[----:B------:R-:W5:Y:S02]  /*1a3a0*/  SYNCS.PHASECHK.TRANS64.TRYWAIT P1, [R5+URZ+0x28c60], R0 ;  /* 0x028c6000050075a7 */ /* 0x000f64000802017f */
[----:B-----5:R-:W-:Y:S05]  /*1a3b0*/  @!P1 BRA `(.L_x_854) ;  /* 0x0000003800d49947 */ /* 0x020fea0003800000 */
.L_x_988:
[----:B------:R-:W-:Y:S05]  /*1a3c0*/  @!P0 BRA `(.L_x_855) ;  /* 0x0000000000048947 */ /* 0x000fea0003800000 */
[----:B------:R-:W-:Y:S01]  /*1a3d0*/  BPT.TRAP 0x1 ;  /* 0x000000040000795c */ /* 0x000fe20000300000 */
.L_x_855:
[----:B------:R0:W0:Y:S02]  /*1a3e0*/  SYNCS.PHASECHK.TRANS64.TRYWAIT P0, [R3+URZ+0x28c60], R2 ;  /* 0x028c6002030075a7 */ /* 0x000024000800017f */
[----:B0-----:R-:W-:Y:S05]  /*1a3f0*/  @!P0 NANOSLEEP.SYNCS 0x989680 ;  /* 0x009896800000895d */ /* 0x001fea0003900000 */
[----:B------:R-:W0:Y:S02]  /*1a400*/  @!P0 SYNCS.PHASECHK.TRANS64 P0, [R3+URZ+0x28c60], R2 ;  /* 0x028c6002030085a7 */ /* 0x000e24000800007f */
[----:B0-----:R-:W-:Y:S05]  /*1a410*/  @!P0 BRA `(.L_x_855) ;  /* 0xfffffffc00f08947 */ /* 0x001fea000383ffff */
.L_x_590:
[----:B------:R-:W-:Y:S05]  /*1a420*/  BSYNC B9 ;  /* 0x0000000000097941 */ /* 0x000fea0003800000 */
.L_x_587:
[----:B------:R-:W-:Y:S05]  /*1a430*/  EXIT ;  /* 0x000000000000794d */ /* 0x000fea0003800000 */
.L_x_608:
[----:B0-----:R0:W1:Y:S02]  /*1a440*/  SYNCS.PHASECHK.TRANS64.TRYWAIT P4, [R58+URZ+0x28c90], R65 ;  /* 0x028c90413a0075a7 */ /* 0x001064000808017f */
[----:B-1----:R-:W-:Y:S05]  /*1a450*/  @!P4 NANOSLEEP.SYNCS 0x989680 ;  /* 0x009896800000c95d */ /* 0x002fea0003900000 */
[----:B------:R-:W1:Y:S02]  /*1a460*/  @!P4 SYNCS.PHASECHK.TRANS64 P4, [R58+URZ+0x28c90], R65 ;  /* 0x028c90413a00c5a7 */ /* 0x000e64000808007f */
[----:B-1----:R-:W-:Y:S05]  /*1a470*/  @!P4 BRA `(.L_x_608) ;  /* 0xfffffffc00f0c947 */ /* 0x002fea000383ffff */
[----:B------:R-:W-:Y:S05]  /*1a480*/  BRA `(.L_x_856) ;  /* 0xfffffe8c00007947 */ /* 0x000fea000383ffff */
.L_x_609:
[----:B------:R-:W-:Y:S01]  /*1a490*/  BSSY B1, `(.L_x_857) ;  /* 0x0000007000017945 */ /* 0x000fe20003800000 */
[----:B------:R-:W-:Y:S02]  /*1a4a0*/  IMAD.MOV.U32 R12, RZ, RZ, RZ ;  /* 0x000000ffff0c7224 */ /* 0x000fe400078e00ff */
[----:B------:R-:W-:Y:S02]  /*1a4b0*/  IMAD.MOV.U32 R11, RZ, RZ, 0x1c1f ;  /* 0x00001c1fff0b7424 */ /* 0x000fe400078e00ff */
[----:B------:R-:W-:-:S07]  /*1a4c0*/  IMAD.MOV.U32 R15, RZ, RZ, -0x1 ;  /* 0xffffffffff0f7424 */ /* 0x000fce00078e00ff */
[----:B0-----:R-:W-:Y:S05]  /*1a4d0*/  WARPSYNC.COLLECTIVE R15, `(.L_x_858) ;  /* 0x000000000f087348 */ /* 0x001fea0003c00000 */
[----:B------:R1:W2:Y:S02]  /*1a4e0*/  SHFL.IDX P6, R14, R13, R12, R11 ;  /* 0x0000000c0d0e7389 */ /* 0x0002a400000c000b */
[----:B012---:R-:W-:Y:S01]  /*1a4f0*/  ENDCOLLECTIVE ;  /* 0x000000000000791b */ /* 0x007fe20003800000 */
.L_x_858:
[----:B------:R-:W-:Y:S05]  /*1a500*/  BSYNC B1 ;  /* 0x0000000000017941 */ /* 0x000fea0003800000 */
.L_x_857:
[----:B------:R-:W-:Y:S02]  /*1a510*/  IMAD.MOV.U32 R13, RZ, RZ, R67 ;  /* 0x000000ffff0d7224 */ /* 0x000fe400078e0043 */
[----:B------:R-:W-:Y:S02]  /*1a520*/  IMAD.MOV.U32 R12, RZ, RZ, RZ ;  /* 0x000000ffff0c7224 */ /* 0x000fe400078e00ff */
[----:B------:R-:W-:Y:S02]  /*1a530*/  IMAD.MOV.U32 R11, RZ, RZ, 0x1c1f ;  /* 0x00001c1fff0b7424 */ /* 0x000fe400078e00ff */
[----:B------:R-:W-:Y:S02]  /*1a540*/  IMAD.MOV.U32 R15, RZ, RZ, -0x1 ;  /* 0xffffffffff0f7424 */ /* 0x000fe400078e00ff */
[----:B------:R-:W-:-:S07]  /*1a550*/  IMAD.MOV.U32 R69, RZ, RZ, R14 ;  /* 0x000000ffff457224 */ /* 0x000fce00078e000e */
[----:B------:R-:W-:Y:S05]  /*1a560*/  WARPSYNC.COLLECTIVE R15, `(.L_x_859) ;  /* 0x000000000f087348 */ /* 0x000fea0003c00000 */
[----:B------:R0:W1:Y:S02]  /*1a570*/  SHFL.IDX P6, R14, R13, R12, R11 ;  /* 0x0000000c0d0e7389 */ /* 0x00006400000c000b */
[----:B01----:R-:W-:Y:S01]  /*1a580*/  ENDCOLLECTIVE ;  /* 0x000000000000791b */ /* 0x003fe20003800000 */
.L_x_859:
[----:B------:R-:W-:Y:S05]  /*1a590*/  BRA `(.L_x_860) ;  /* 0xfffffe8800d07947 */ /* 0x000fea000383ffff */
.L_x_619:
[----:B0-----:R0:W1:Y:S02]  /*1a5a0*/  SYNCS.PHASECHK.TRANS64.TRYWAIT P4, [R58+URZ+0x28c90], R65 ;  /* 0x028c90413a0075a7 */ /* 0x001064000808017f */
[----:B-1----:R-:W-:Y:S05]  /*1a5b0*/  @!P4 NANOSLEEP.SYNCS 0x989680 ;  /* 0x009896800000c95d */ /* 0x002fea0003900000 */
[----:B------:R-:W1:Y:S02]  /*1a5c0*/  @!P4 SYNCS.PHASECHK.TRANS64 P4, [R58+URZ+0x28c90], R65 ;  /* 0x028c90413a00c5a7 */ /* 0x000e64000808007f */
[----:B-1----:R-:W-:Y:S05]  /*1a5d0*/  @!P4 BRA `(.L_x_619) ;  /* 0xfffffffc00f0c947 */ /* 0x002fea000383ffff */
[----:B------:R-:W-:Y:S05]  /*1a5e0*/  BRA `(.L_x_861) ;  /* 0xfffffe9400547947 */ /* 0x000fea000383ffff */
.L_x_620:
[----:B------:R-:W-:Y:S01]  /*1a5f0*/  BSSY B1, `(.L_x_862) ;  /* 0x0000007000017945 */ /* 0x000fe20003800000 */
[----:B------:R-:W-:Y:S02]  /*1a600*/  IMAD.MOV.U32 R12, RZ, RZ, RZ ;  /* 0x000000ffff0c7224 */ /* 0x000fe400078e00ff */
[----:B------:R-:W-:Y:S02]  /*1a610*/  IMAD.MOV.U32 R11, RZ, RZ, 0x1c1f ;  /* 0x00001c1fff0b7424 */ /* 0x000fe400078e00ff */
[----:B------:R-:W-:-:S07]  /*1a620*/  IMAD.MOV.U32 R15, RZ, RZ, -0x1 ;  /* 0xffffffffff0f7424 */ /* 0x000fce00078e00ff */
[----:B0-----:R-:W-:Y:S05]  /*1a630*/  WARPSYNC.COLLECTIVE R15, `(.L_x_863) ;  /* 0x000000000f087348 */ /* 0x001fea0003c00000 */
[----:B------:R1:W2:Y:S02]  /*1a640*/  SHFL.IDX P6, R14, R13, R12, R11 ;  /* 0x0000000c0d0e7389 */ /* 0x0002a400000c000b */
[----:B012---:R-:W-:Y:S01]  /*1a650*/  ENDCOLLECTIVE ;  /* 0x000000000000791b */ /* 0x007fe20003800000 */
.L_x_863:
[----:B------:R-:W-:Y:S05]  /*1a660*/  BSYNC B1 ;  /* 0x0000000000017941 */ /* 0x000fea0003800000 */
.L_x_862:
        /* <DEDUP_REMOVED lines=8> */
.L_x_864:
[----:B------:R-:W-:Y:S01]  /*1a6f0*/  IMAD.MOV.U32 R67, RZ, RZ, R14 ;  /* 0x000000ffff437224 */ /* 0x000fe200078e000e */
[----:B------:R-:W-:Y:S06]  /*1a700*/  BRA `(.L_x_865) ;  /* 0xfffffe9400207947 */ /* 0x000fec000383ffff */
.L_x_625:
[----:B-1----:R1:W2:Y:S02]  /*1a710*/  SYNCS.PHASECHK.TRANS64.TRYWAIT P2, [R58+URZ+0x28c90], R65 ;  /* 0x028c90413a0075a7 */ /* 0x0022a4000804017f */
[----:B--2---:R-:W-:Y:S05]  /*1a720*/  @!P2 NANOSLEEP.SYNCS 0x989680 ;  /* 0x009896800000a95d */ /* 0x004fea0003900000 */
[----:B------:R-:W2:Y:S02]  /*1a730*/  @!P2 SYNCS.PHASECHK.TRANS64 P2, [R58+URZ+0x28c90], R65 ;  /* 0x028c90413a00a5a7 */ /* 0x000ea4000804007f */
[----:B--2---:R-:W-:Y:S05]  /*1a740*/  @!P2 BRA `(.L_x_625) ;  /* 0xfffffffc00f0a947 */ /* 0x004fea000383ffff */
[----:B------:R-:W-:Y:S05]  /*1a750*/  BRA `(.L_x_866) ;  /* 0xfffffe9c00307947 */ /* 0x000fea000383ffff */
.L_x_626:
[----:B------:R-:W-:Y:S01]  /*1a760*/  BSSY B1, `(.L_x_867) ;  /* 0x0000007000017945 */ /* 0x000fe20003800000 */
[----:B------:R-:W-:Y:S02]  /*1a770*/  IMAD.MOV.U32 R12, RZ, RZ, RZ ;  /* 0x000000ffff0c7224 */ /* 0x000fe400078e00ff */
[----:B------:R-:W-:Y:S02]  /*1a780*/  IMAD.MOV.U32 R11, RZ, RZ, 0x1c1f ;  /* 0x00001c1fff0b7424 */ /* 0x000fe400078e00ff */
[----:B------:R-:W-:-:S07]  /*1a790*/  IMAD.MOV.U32 R15, RZ, RZ, -0x1 ;  /* 0xffffffffff0f7424 */ /* 0x000fce00078e00ff */
[----:B-1----:R-:W-:Y:S05]  /*1a7a0*/  WARPSYNC.COLLECTIVE R15, `(.L_x_868) ;  /* 0x000000000f087348 */ /* 0x002fea0003c00000 */
[----:B------:R0:W2:Y:S02]  /*1a7b0*/  SHFL.IDX P6, R14, R13, R12, R11 ;  /* 0x0000000c0d0e7389 */ /* 0x0000a400000c000b */
[----:B012---:R-:W-:Y:S01]  /*1a7c0*/  ENDCOLLECTIVE ;  /* 0x000000000000791b */ /* 0x007fe20003800000 */
.L_x_868:
[----:B------:R-:W-:Y:S05]  /*1a7d0*/  BSYNC B1 ;  /* 0x0000000000017941 */ /* 0x000fea0003800000 */
.L_x_867:
        /* <DEDUP_REMOVED lines=8> */
.L_x_869:
[----:B------:R-:W-:Y:S05]  /*1a860*/  BRA `(.L_x_870) ;  /* 0xfffffe9c00507947 */ /* 0x000fea000383ffff */
.L_x_630:
[----:B-1----:R1:W2:Y:S02]  /*1a870*/  SYNCS.PHASECHK.TRANS64.TRYWAIT P3, [R58+URZ+0x28cb0], R65 ;  /* 0x028cb0413a0075a7 */ /* 0x0022a4000806017f */
[----:B--2---:R-:W-:Y:S05]  /*1a880*/  @!P3 NANOSLEEP.SYNCS 0x989680 ;  /* 0x009896800000b95d */ /* 0x004fea0003900000 */
[----:B------:R-:W2:Y:S02]  /*1a890*/  @!P3 SYNCS.PHASECHK.TRANS64 P3, [R58+URZ+0x28cb0], R65 ;  /* 0x028cb0413a00b5a7 */ /* 0x000ea4000806007f */
[----:B--2---:R-:W-:Y:S05]  /*1a8a0*/  @!P3 BRA `(.L_x_630) ;  /* 0xfffffffc00f0b947 */ /* 0x004fea000383ffff */
[----:B------:R-:W-:Y:S05]  /*1a8b0*/  BRA `(.L_x_871) ;  /* 0xfffffe9c00dc7947 */ /* 0x000fea000383ffff */
.L_x_643:
[----:B0-----:R0:W1:Y:S02]  /*1a8c0*/  SYNCS.PHASECHK.TRANS64.TRYWAIT P1, [R10+URZ+0x28c50], R7 ;  /* 0x028c50070a0075a7 */ /* 0x001064000802017f */
[----:B-1----:R-:W-:Y:S05]  /*1a8d0*/  @!P1 NANOSLEEP.SYNCS 0x989680 ;  /* 0x009896800000995d */ /* 0x002fea0003900000 */
[----:B------:R-:W1:Y:S02]  /*1a8e0*/  @!P1 SYNCS.PHASECHK.TRANS64 P1, [R10+URZ+0x28c50], R7 ;  /* 0x028c50070a0095a7 */ /* 0x000e64000802007f */
[----:B-1----:R-:W-:Y:S05]  /*1a8f0*/  @!P1 BRA `(.L_x_643) ;  /* 0xfffffffc00f09947 */ /* 0x002fea000383ffff */
[----:B------:R-:W-:Y:S05]  /*1a900*/  BRA `(.L_x_872) ;  /* 0xfffffeb000447947 */ /* 0x000fea000383ffff */
.L_x_651:
[----:B-1----:R1:W2:Y:S02]  /*1a910*/  SYNCS.PHASECHK.TRANS64.TRYWAIT P1, [R10+URZ+0x28c50], R11 ;  /* 0x028c500b0a0075a7 */ /* 0x0022a4000802017f */
[----:B--2---:R-:W-:Y:S05]  /*1a920*/  @!P1 NANOSLEEP.SYNCS 0x989680 ;  /* 0x009896800000995d */ /* 0x004fea0003900000 */
[----:B------:R-:W2:Y:S02]  /*1a930*/  @!P1 SYNCS.PHASECHK.TRANS64 P1, [R10+URZ+0x28c50], R11 ;  /* 0x028c500b0a0095a7 */ /* 0x000ea4000802007f */
[----:B--2---:R-:W-:Y:S05]  /*1a940*/  @!P1 BRA `(.L_x_651) ;  /* 0xfffffffc00f09947 */ /* 0x004fea000383ffff */
[----:B------:R-:W-:Y:S05]  /*1a950*/  BRA `(.L_x_650) ;  /* 0xfffffebc00647947 */ /* 0x000fea000383ffff */
.L_x_667:
        /* <DEDUP_REMOVED lines=8> */
.L_x_874:
[----:B------:R-:W-:Y:S05]  /*1a9e0*/  BSYNC B1 ;  /* 0x0000000000017941 */ /* 0x000fea0003800000 */
.L_x_873:
        /* <DEDUP_REMOVED lines=8> */
.L_x_875:
[----:B------:R-:W-:Y:S02]  /*1aa70*/  IMAD.MOV.U32 R13, RZ, RZ, R24 ;  /* 0x000000ffff0d7224 */ /* 0x000fe400078e0018 */
[----:B------:R-:W-:-:S07]  /*1aa80*/  IMAD.MOV.U32 R3, RZ, RZ, R14 ;  /* 0x000000ffff037224 */ /* 0x000fce00078e000e */
[----:B------:R-:W-:Y:S05]  /*1aa90*/  WARPSYNC.COLLECTIVE R15, `(.L_x_876) ;  /* 0x000000000f087348 */ /* 0x000fea0003c00000 */
[----:B------:R0:W1:Y:S02]  /*1aaa0*/  SHFL.IDX P6, R14, R13, R12, R11 ;  /* 0x0000000c0d0e7389 */ /* 0x00006400000c000b */
[----:B01----:R-:W-:Y:S01]  /*1aab0*/  ENDCOLLECTIVE ;  /* 0x000000000000791b */ /* 0x003fe20003800000 */
.L_x_876:
[----:B------:R-:W-:Y:S02]  /*1aac0*/  IMAD.MOV.U32 R13, RZ, RZ, R27 ;  /* 0x000000ffff0d7224 */ /* 0x000fe400078e001b */
[----:B------:R-:W-:-:S07]  /*1aad0*/  IMAD.MOV.U32 R24, RZ, RZ, R14 ;  /* 0x000000ffff187224 */ /* 0x000fce00078e000e */
[----:B------:R-:W-:Y:S05]  /*1aae0*/  WARPSYNC.COLLECTIVE R15, `(.L_x_877) ;  /* 0x000000000f087348 */ /* 0x000fea0003c00000 */
[----:B------:R0:W1:Y:S02]  /*1aaf0*/  SHFL.IDX P6, R14, R13, R12, R11 ;  /* 0x0000000c0d0e7389 */ /* 0x00006400000c000b */
[----:B01----:R-:W-:Y:S01]  /*1ab00*/  ENDCOLLECTIVE ;  /* 0x000000000000791b */ /* 0x003fe20003800000 */
.L_x_877:
[----:B------:R-:W-:Y:S01]  /*1ab10*/  IMAD.MOV.U32 R21, RZ, RZ, R14 ;  /* 0x000000ffff157224 */ /* 0x000fe200078e000e */
[----:B------:R-:W-:Y:S06]  /*1ab20*/  BRA `(.L_x_878) ;  /* 0xfffffed400287947 */ /* 0x000fec000383ffff */
.L_x_671:
[----:B0-----:R0:W1:Y:S02]  /*1ab30*/  SYNCS.PHASECHK.TRANS64.TRYWAIT P0, [R2+URZ+0x28c00], R25 ;  /* 0x028c0019020075a7 */ /* 0x001064000800017f */
[----:B-1----:R-:W-:Y:S05]  /*1ab40*/  @!P0 NANOSLEEP.SYNCS 0x989680 ;  /* 0x009896800000895d */ /* 0x002fea0003900000 */
[----:B------:R-:W1:Y:S02]  /*1ab50*/  @!P0 SYNCS.PHASECHK.TRANS64 P0, [R2+URZ+0x28c00], R25 ;  /* 0x028c0019020085a7 */ /* 0x000e64000800007f */
[----:B-1----:R-:W-:Y:S05]  /*1ab60*/  @!P0 BRA `(.L_x_671) ;  /* 0xfffffffc00f08947 */ /* 0x002fea000383ffff */
[----:B------:R-:W-:Y:S05]  /*1ab70*/  BRA `(.L_x_879) ;  /* 0xfffffed800447947 */ /* 0x000fea000383ffff */
.L_x_679:
        /* <DEDUP_REMOVED lines=8> */
.L_x_881:
[----:B------:R-:W-:Y:S05]  /*1ac00*/  BSYNC B1 ;  /* 0x0000000000017941 */ /* 0x000fea0003800000 */
.L_x_880:
        /* <DEDUP_REMOVED lines=8> */
.L_x_882:
[----:B------:R-:W-:Y:S02]  /*1ac90*/  IMAD.MOV.U32 R13, RZ, RZ, R24 ;  /* 0x000000ffff0d7224 */ /* 0x000fe400078e0018 */
[----:B------:R-:W-:-:S07]  /*1aca0*/  IMAD.MOV.U32 R3, RZ, RZ, R14 ;  /* 0x000000ffff037224 */ /* 0x000fce00078e000e */
[----:B------:R-:W-:Y:S05]  /*1acb0*/  WARPSYNC.COLLECTIVE R15, `(.L_x_883) ;  /* 0x000000000f087348 */ /* 0x000fea0003c00000 */
[----:B------:R0:W1:Y:S02]  /*1acc0*/  SHFL.IDX P6, R14, R13, R12, R11 ;  /* 0x0000000c0d0e7389 */ /* 0x00006400000c000b */
[----:B01----:R-:W-:Y:S01]  /*1acd0*/  ENDCOLLECTIVE ;  /* 0x000000000000791b */ /* 0x003fe20003800000 */
.L_x_883:
[----:B------:R-:W-:Y:S02]  /*1ace0*/  IMAD.MOV.U32 R13, RZ, RZ, R27 ;  /* 0x000000ffff0d7224 */ /* 0x000fe400078e001b */
[----:B------:R-:W-:-:S07]  /*1acf0*/  IMAD.MOV.U32 R20, RZ, RZ, R14 ;  /* 0x000000ffff147224 */ /* 0x000fce00078e000e */
[----:B------:R-:W-:Y:S05]  /*1ad00*/  WARPSYNC.COLLECTIVE R15, `(.L_x_884) ;  /* 0x000000000f087348 */ /* 0x000fea0003c00000 */
[----:B------:R0:W1:Y:S02]  /*1ad10*/  SHFL.IDX P6, R14, R13, R12, R11 ;  /* 0x0000000c0d0e7389 */ /* 0x00006400000c000b */
[----:B01----:R-:W-:Y:S01]  /*1ad20*/  ENDCOLLECTIVE ;  /* 0x000000000000791b */ /* 0x003fe20003800000 */
.L_x_884:
[----:B------:R-:W-:Y:S05]  /*1ad30*/  BRA `(.L_x_885) ;  /* 0xfffffee000b47947 */ /* 0x000fea000383ffff */
.L_x_683:
[----:B0-----:R0:W1:Y:S02]  /*1ad40*/  SYNCS.PHASECHK.TRANS64.TRYWAIT P1, [R2+URZ+0x28c00], R27 ;  /* 0x028c001b020075a7 */ /* 0x001064000802017f */
[----:B-1----:R-:W-:Y:S05]  /*1ad50*/  @!P1 NANOSLEEP.SYNCS 0x989680 ;  /* 0x009896800000995d */ /* 0x002fea0003900000 */
[----:B------:R-:W1:Y:S02]  /*1ad60*/  @!P1 SYNCS.PHASECHK.TRANS64 P1, [R2+URZ+0x28c00], R27 ;  /* 0x028c001b020095a7 */ /* 0x000e64000802007f */
[----:B-1----:R-:W-:Y:S05]  /*1ad70*/  @!P1 BRA `(.L_x_683) ;  /* 0xfffffffc00f09947 */ /* 0x002fea000383ffff */
[----:B------:R-:W-:Y:S05]  /*1ad80*/  BRA `(.L_x_886) ;  /* 0xfffffee400947947 */ /* 0x000fea000383ffff */
.L_x_689:
[----:B0-----:R0:W1:Y:S02]  /*1ad90*/  SYNCS.PHASECHK.TRANS64.TRYWAIT P1, [R14+URZ+0x28c30], R15 ;  /* 0x028c300f0e0075a7 */ /* 0x001064000802017f */
[----:B-1----:R-:W-:Y:S05]  /*1ada0*/  @!P1 NANOSLEEP.SYNCS 0x989680 ;  /* 0x009896800000995d */ /* 0x002fea0003900000 */
[----:B------:R-:W1:Y:S02]  /*1adb0*/  @!P1 SYNCS.PHASECHK.TRANS64 P1, [R14+URZ+0x28c30], R15 ;  /* 0x028c300f0e0095a7 */ /* 0x000e64000802007f */
[----:B-1----:R-:W-:Y:S05]  /*1adc0*/  @!P1 BRA `(.L_x_689) ;  /* 0xfffffffc00f09947 */ /* 0x002fea000383ffff */
[----:B------:R-:W-:Y:S05]  /*1add0*/  BRA `(.L_x_688) ;  /* 0xfffffef000c87947 */ /* 0x000fea000383ffff */
.L_x_695:
[----:B--2---:R2:W3:Y:S02]  /*1ade0*/  SYNCS.PHASECHK.TRANS64.TRYWAIT P1, [R14+URZ+0x28c50], R15 ;  /* 0x028c500f0e0075a7 */ /* 0x0044e4000802017f */
[----:B---3--:R-:W-:Y:S05]  /*1adf0*/  @!P1 NANOSLEEP.SYNCS 0x989680 ;  /* 0x009896800000995d */ /* 0x008fea0003900000 */
[----:B------:R-:W3:Y:S02]  /*1ae00*/  @!P1 SYNCS.PHASECHK.TRANS64 P1, [R14+URZ+0x28c50], R15 ;  /* 0x028c500f0e0095a7 */ /* 0x000ee4000802007f */
[----:B---3--:R-:W-:Y:S05]  /*1ae10*/  @!P1 BRA `(.L_x_695) ;  /* 0xfffffffc00f09947 */ /* 0x008fea000383ffff */
[----:B------:R-:W-:Y:S05]  /*1ae20*/  BRA `(.L_x_694) ;  /* 0xffffff0400007947 */ /* 0x000fea000383ffff */
.L_x_703:
[----:B-1----:R1:W2:Y:S02]  /*1ae30*/  SYNCS.PHASECHK.TRANS64.TRYWAIT P2, [R21+URZ+0x28c30], R14 ;  /* 0x028c300e150075a7 */ /* 0x0022a4000804017f */
[----:B--2---:R-:W-:Y:S05]  /*1ae40*/  @!P2 NANOSLEEP.SYNCS 0x989680 ;  /* 0x009896800000a95d */ /* 0x004fea0003900000 */
[----:B------:R-:W2:Y:S02]  /*1ae50*/  @!P2 SYNCS.PHASECHK.TRANS64 P2, [R21+URZ+0x28c30], R14 ;  /* 0x028c300e1500a5a7 */ /* 0x000ea4000804007f */
[----:B--2---:R-:W-:Y:S05]  /*1ae60*/  @!P2 BRA `(.L_x_703) ;  /* 0xfffffffc00f0a947 */ /* 0x004fea000383ffff */
[----:B------:R-:W-:Y:S05]  /*1ae70*/  BRA `(.L_x_702) ;  /* 0xffffff08001c7947 */ /* 0x000fea000383ffff */
.L_x_709:
[----:B----4-:R4:W0:Y:S02]  /*1ae80*/  SYNCS.PHASECHK.TRANS64.TRYWAIT P2, [R21+URZ+0x28c50], R14 ;  /* 0x028c500e150075a7 */ /* 0x010824000804017f */
[----:B0-----:R-:W-:Y:S05]  /*1ae90*/  @!P2 NANOSLEEP.SYNCS 0x989680 ;  /* 0x009896800000a95d */ /* 0x001fea0003900000 */
[----:B------:R-:W0:Y:S02]  /*1aea0*/  @!P2 SYNCS.PHASECHK.TRANS64 P2, [R21+URZ+0x28c50], R14 ;  /* 0x028c500e1500a5a7 */ /* 0x000e24000804007f */
[----:B0-----:R-:W-:Y:S05]  /*1aeb0*/  @!P2 BRA `(.L_x_709) ;  /* 0xfffffffc00f0a947 */ /* 0x001fea000383ffff */
[----:B------:R-:W-:Y:S05]  /*1aec0*/  BRA `(.L_x_708) ;  /* 0xffffff1c00787947 */ /* 0x000fea000383ffff */
.L_x_743:
        /* <DEDUP_REMOVED lines=8> */
[----:B------:R-:W-:Y:S05]  /*1af50*/  WARPSYNC.COLLECTIVE R15, `(.L_x_888) ;  /* 0x000000000f087348 */ /* 0x000fea0003c00000 */
[----:B------:R0:W1:Y:S02]  /*1af60*/  SHFL.IDX P6, R14, R13, R12, R11 ;  /* 0x0000000c0d0e7389 */ /* 0x00006400000c000b */
[----:B01----:R-:W-:Y:S01]  /*1af70*/  ENDCOLLECTIVE ;  /* 0x000000000000791b */ /* 0x003fe20003800000 */
.L_x_888:
[----:B------:R-:W-:Y:S05]  /*1af80*/  BSYNC B1 ;  /* 0x0000000000017941 */ /* 0x000fea0003800000 */
.L_x_887:
[----:B------:R-:W-:Y:S05]  /*1af90*/  BRA `(.L_x_889) ;  /* 0xffffff9000a87947 */ /* 0x000fea000383ffff */
.L_x_745:
[----:B------:R-:W-:Y:S01]  /*1afa0*/  BSSY B1, `(.L_x_890) ;  /* 0x0000006000017945 */ /* 0x000fe20003800000 */
[----:B------:R-:W-:-:S07]  /*1afb0*/  IMAD.MOV.U32 R15, RZ, RZ, -0x1 ;  /* 0xffffffffff0f7424 */ /* 0x000fce00078e00ff */
[----:B0-----:R-:W-:Y:S05]  /*1afc0*/  WARPSYNC.COLLECTIVE R15, `(.L_x_891) ;  /* 0x000000000f0c7348 */ /* 0x001fea0003c00000 */
[----:B------:R-:W-:Y:S02]  /*1afd0*/  ELECT P6, UR62, PT ;  /* 0x00000000003e782f */ /* 0x000fe400038c0000 */
[----:B------:R-:W-:Y:S01]  /*1afe0*/  MOV R14, UR62 ;  /* 0x0000003e000e7c02 */ /* 0x000fe20008000f00 */
[----:B0-----:R-:W-:Y:S10]  /*1aff0*/  ENDCOLLECTIVE ;  /* 0x000000000000791b */ /* 0x001ff40003800000 */
.L_x_891:
[----:B------:R-:W-:Y:S05]  /*1b000*/  BSYNC B1 ;  /* 0x0000000000017941 */ /* 0x000fea0003800000 */
.L_x_890:
[----:B------:R-:W-:Y:S05]  /*1b010*/  BRA `(.L_x_744) ;  /* 0xffffff9000a07947 */ /* 0x000fea000383ffff */
.L_x_747:
[----:B0-----:R0:W1:Y:S02]  /*1b020*/  SYNCS.PHASECHK.TRANS64.TRYWAIT P0, [R17+URZ+0x28c20], R3 ;  /* 0x028c2003110075a7 */ /* 0x001064000800017f */
[----:B-1----:R-:W-:Y:S05]  /*1b030*/  @!P0 NANOSLEEP.SYNCS 0x989680 ;  /* 0x009896800000895d */ /* 0x002fea0003900000 */
[----:B------:R-:W1:Y:S02]  /*1b040*/  @!P0 SYNCS.PHASECHK.TRANS64 P0, [R17+URZ+0x28c20], R3 ;  /* 0x028c2003110085a7 */ /* 0x000e64000800007f */
[----:B-1----:R-:W-:Y:S05]  /*1b050*/  @!P0 BRA `(.L_x_747) ;  /* 0xfffffffc00f08947 */ /* 0x002fea000383ffff */
[----:B------:R-:W-:Y:S05]  /*1b060*/  BRA `(.L_x_892) ;  /* 0xffffff9000b07947 */ /* 0x000fea000383ffff */
.L_x_751:
[----:B0-----:R0:W1:Y:S02]  /*1b070*/  SYNCS.PHASECHK.TRANS64.TRYWAIT P0, [R3+URZ+0x28ca0], R8 ;  /* 0x028ca008030075a7 */ /* 0x001064000800017f */
[----:B-1----:R-:W-:Y:S05]  /*1b080*/  @!P0 NANOSLEEP.SYNCS 0x989680 ;  /* 0x009896800000895d */ /* 0x002fea0003900000 */
[----:B------:R-:W1:Y:S02]  /*1b090*/  @!P0 SYNCS.PHASECHK.TRANS64 P0, [R3+URZ+0x28ca0], R8 ;  /* 0x028ca008030085a7 */ /* 0x000e64000800007f */
[----:B-1----:R-:W-:Y:S05]  /*1b0a0*/  @!P0 BRA `(.L_x_751) ;  /* 0xfffffffc00f08947 */ /* 0x002fea000383ffff */
[----:B------:R-:W-:Y:S05]  /*1b0b0*/  BRA `(.L_x_893) ;  /* 0xffffff9000c87947 */ /* 0x000fea000383ffff */
.L_x_756:
[----:B-1----:R1:W2:Y:S02]  /*1b0c0*/  SYNCS.PHASECHK.TRANS64.TRYWAIT P0, [R3+URZ+0x28cc0], R8 ;  /* 0x028cc008030075a7 */ /* 0x0022a4000800017f */
[----:B--2---:R-:W-:Y:S05]  /*1b0d0*/  @!P0 NANOSLEEP.SYNCS 0x989680 ;  /* 0x009896800000895d */ /* 0x004fea0003900000 */
[----:B------:R-:W2:Y:S02]  /*1b0e0*/  @!P0 SYNCS.PHASECHK.TRANS64 P0, [R3+URZ+0x28cc0], R8 ;  /* 0x028cc008030085a7 */ /* 0x000ea4000800007f */
[----:B--2---:R-:W-:Y:S05]  /*1b0f0*/  @!P0 BRA `(.L_x_756) ;  /* 0xfffffffc00f08947 */ /* 0x004fea000383ffff */
[----:B------:R-:W-:Y:S05]  /*1b100*/  BRA `(.L_x_894) ;  /* 0xffffff9400447947 */ /* 0x000fea000383ffff */
.L_x_770:
[----:B0-----:R0:W1:Y:S02]  /*1b110*/  SYNCS.PHASECHK.TRANS64.TRYWAIT P2, [R8+URZ+0x28ca0], R2 ;  /* 0x028ca002080075a7 */ /* 0x001064000804017f */
[----:B-1----:R-:W-:Y:S05]  /*1b120*/  @!P2 NANOSLEEP.SYNCS 0x989680 ;  /* 0x009896800000a95d */ /* 0x002fea0003900000 */
[----:B------:R-:W1:Y:S02]  /*1b130*/  @!P2 SYNCS.PHASECHK.TRANS64 P2, [R8+URZ+0x28ca0], R2 ;  /* 0x028ca0020800a5a7 */ /* 0x000e64000804007f */
[----:B-1----:R-:W-:Y:S05]  /*1b140*/  @!P2 BRA `(.L_x_770) ;  /* 0xfffffffc00f0a947 */ /* 0x002fea000383ffff */
[----:B------:R-:W-:Y:S05]  /*1b150*/  BRA `(.L_x_895) ;  /* 0xffffff9c00a87947 */ /* 0x000fea000383ffff */
.L_x_775:
[----:B-1----:R1:W2:Y:S02]  /*1b160*/  SYNCS.PHASECHK.TRANS64.TRYWAIT P2, [R8+URZ+0x28cc0], R2 ;  /* 0x028cc002080075a7 */ /* 0x0022a4000804017f */
[----:B--2---:R-:W-:Y:S05]  /*1b170*/  @!P2 NANOSLEEP.SYNCS 0x989680 ;  /* 0x009896800000a95d */ /* 0x004fea0003900000 */
[----:B------:R-:W2:Y:S02]  /*1b180*/  @!P2 SYNCS.PHASECHK.TRANS64 P2, [R8+URZ+0x28cc0], R2 ;  /* 0x028cc0020800a5a7 */ /* 0x000ea4000804007f */
[----:B--2---:R-:W-:Y:S05]  /*1b190*/  @!P2 BRA `(.L_x_775) ;  /* 0xfffffffc00f0a947 */ /* 0x004fea000383ffff */
[----:B------:R-:W-:Y:S05]  /*1b1a0*/  BRA `(.L_x_896) ;  /* 0xffffffa000207947 */ /* 0x000fea000383ffff */
.L_x_797:
        /* <DEDUP_REMOVED lines=11> */
.L_x_898:
[----:B------:R-:W-:Y:S05]  /*1b260*/  BSYNC B0 ;  /* 0x0000000000007941 */ /* 0x000fea0003800000 */
.L_x_897:
[----:B------:R-:W-:Y:S05]  /*1b270*/  BRA `(.L_x_899) ;  /* 0xffffffb400947947 */ /* 0x000fea000383ffff */
.L_x_800:
[----:B0-----:R0:W1:Y:S02]  /*1b280*/  SYNCS.PHASECHK.TRANS64.TRYWAIT P0, [R30+URZ+0x28c40], R0 ;  /* 0x028c40001e0075a7 */ /* 0x001064000800017f */
[----:B-1----:R-:W-:Y:S05]  /*1b290*/  @!P0 NANOSLEEP.SYNCS 0x989680 ;  /* 0x009896800000895d */ /* 0x002fea0003900000 */
[----:B------:R-:W1:Y:S02]  /*1b2a0*/  @!P0 SYNCS.PHASECHK.TRANS64 P0, [R30+URZ+0x28c40], R0 ;  /* 0x028c40001e0085a7 */ /* 0x000e64000800007f */
[----:B-1----:R-:W-:Y:S05]  /*1b2b0*/  @!P0 BRA `(.L_x_800) ;  /* 0xfffffffc00f08947 */ /* 0x002fea000383ffff */
[----:B------:R-:W-:Y:S05]  /*1b2c0*/  BRA `(.L_x_900) ;  /* 0xffffffb400cc7947 */ /* 0x000fea000383ffff */
.L_x_801:
        /* <DEDUP_REMOVED lines=8> */
.L_x_902:
[----:B------:R-:W-:Y:S05]  /*1b350*/  BSYNC B0 ;  /* 0x0000000000007941 */ /* 0x000fea0003800000 */
.L_x_901:
        /* <DEDUP_REMOVED lines=9> */
.L_x_903:
[----:B------:R-:W-:Y:S02]  /*1b3f0*/  IMAD.MOV.U32 R13, RZ, RZ, R5 ;  /* 0x000000ffff0d7224 */ /* 0x000fe400078e0005 */
[----:B------:R-:W-:Y:S02]  /*1b400*/  IMAD.MOV.U32 R12, RZ, RZ, 0x1 ;  /* 0x00000001ff0c7424 */ /* 0x000fe400078e00ff */
[----:B------:R-:W-:-:S07]  /*1b410*/  IMAD.MOV.U32 R3, RZ, RZ, R14 ;  /* 0x000000ffff037224 */ /* 0x000fce00078e000e */
[----:B------:R-:W-:Y:S05]  /*1b420*/  WARPSYNC.COLLECTIVE R15, `(.L_x_904) ;  /* 0x000000000f087348 */ /* 0x000fea0003c00000 */
[----:B------:R0:W1:Y:S02]  /*1b430*/  SHFL.IDX P6, R14, R13, R12, R11 ;  /* 0x0000000c0d0e7389 */ /* 0x00006400000c000b */
[----:B01----:R-:W-:Y:S01]  /*1b440*/  ENDCOLLECTIVE ;  /* 0x000000000000791b */ /* 0x003fe20003800000 */
.L_x_904:
        /* <DEDUP_REMOVED lines=15> */
.L_x_905:
[----:B------:R-:W-:Y:S02]  /*1b540*/  @P0 IMAD R6, R4, 0x2, R17 ;  /* 0x0000000204060824 */ /* 0x000fe400078e0211 */
[----:B------:R-:W-:Y:S02]  /*1b550*/  IMAD.MOV.U32 R13, RZ, RZ, R5 ;  /* 0x000000ffff0d7224 */ /* 0x000fe400078e0005 */
[----:B------:R-:W-:Y:S02]  /*1b560*/  IMAD.MOV.U32 R12, RZ, RZ, 0x2 ;  /* 0x00000002ff0c7424 */ /* 0x000fe400078e00ff */
[----:B------:R-:W-:-:S07]  /*1b570*/  IMAD.MOV.U32 R3, RZ, RZ, R14 ;  /* 0x000000ffff037224 */ /* 0x000fce00078e000e */
[----:B------:R-:W-:Y:S05]  /*1b580*/  WARPSYNC.COLLECTIVE R15, `(.L_x_906) ;  /* 0x000000000f087348 */ /* 0x000fea0003c00000 */
[----:B------:R0:W1:Y:S02]  /*1b590*/  SHFL.IDX P6, R14, R13, R12, R11 ;  /* 0x0000000c0d0e7389 */ /* 0x00006400000c000b */
[----:B01----:R-:W-:Y:S01]  /*1b5a0*/  ENDCOLLECTIVE ;  /* 0x000000000000791b */ /* 0x003fe20003800000 */
.L_x_906:
        /* <DEDUP_REMOVED lines=15> */
.L_x_907:
[----:B------:R-:W-:Y:S02]  /*1b6a0*/  @P0 IMAD R6, R4, 0x2, R17 ;  /* 0x0000000204060824 */ /* 0x000fe400078e0211 */
[----:B------:R-:W-:Y:S02]  /*1b6b0*/  IMAD.MOV.U32 R13, RZ, RZ, R5 ;  /* 0x000000ffff0d7224 */ /* 0x000fe400078e0005 */
[----:B------:R-:W-:Y:S02]  /*1b6c0*/  IMAD.MOV.U32 R12, RZ, RZ, 0x3 ;  /* 0x00000003ff0c7424 */ /* 0x000fe400078e00ff */
[----:B------:R-:W-:-:S07]  /*1b6d0*/  IMAD.MOV.U32 R3, RZ, RZ, R14 ;  /* 0x000000ffff037224 */ /* 0x000fce00078e000e */
[----:B------:R-:W-:Y:S05]  /*1b6e0*/  WARPSYNC.COLLECTIVE R15, `(.L_x_908) ;  /* 0x000000000f087348 */ /* 0x000fea0003c00000 */
[----:B------:R0:W1:Y:S02]  /*1b6f0*/  SHFL.IDX P6, R14, R13, R12, R11 ;  /* 0x0000000c0d0e7389 */ /* 0x00006400000c000b */
[----:B01----:R-:W-:Y:S01]  /*1b700*/  ENDCOLLECTIVE ;  /* 0x000000000000791b */ /* 0x003fe20003800000 */
.L_x_908:
        /* <DEDUP_REMOVED lines=10> */
.L_x_909:
[----:B------:R-:W-:Y:S01]  /*1b7b0*/  @!PT LDS RZ, [RZ] ;  /* 0x00000000fffff984 */ /* 0x000fe20000000800 */
[----:B------:R-:W-:Y:S01]  /*1b7c0*/  @!PT LDS RZ, [RZ] ;  /* 0x00000000fffff984 */ /* 0x000fe20000000800 */
[----:B------:R-:W-:Y:S01]  /*1b7d0*/  @!PT LDS RZ, [RZ] ;  /* 0x00000000fffff984 */ /* 0x000fe20000000800 */
[----:B------:R0:W-:Y:S01]  /*1b7e0*/  @P0 LDGSTS.E.BYPASS.LTC128B.128 [R6+0x23400], desc[UR42][R2.64], !P2 ;  /* 0x2340000002060fae */ /* 0x0001e2000d101d6a */
[----:B------:R-:W-:Y:S01]  /*1b7f0*/  IMAD.MOV.U32 R0, RZ, RZ, R14 ;  /* 0x000000ffff007224 */ /* 0x000fe200078e000e */
[----:B------:R-:W-:Y:S06]  /*1b800*/  BRA `(.L_x_910) ;  /* 0xffffffb4007c7947 */ /* 0x000fec000383ffff */
.L_x_806:
        /* <DEDUP_REMOVED lines=9> */
.L_x_911:
[C---:B------:R-:W-:Y:S01]  /*1b8a0*/  VIADD R6, R25.reuse, 0x10 ;  /* 0x0000001019067836 */ /* 0x040fe20000000000 */
[----:B------:R-:W-:Y:S01]  /*1b8b0*/  ISETP.GE.AND P0, PT, R25, R3, PT ;  /* 0x000000031900720c */ /* 0x000fe20003f06270 */
[----:B------:R-:W-:Y:S02]  /*1b8c0*/  IMAD.MOV.U32 R13, RZ, RZ, R0 ;  /* 0x000000ffff0d7224 */ /* 0x000fe400078e0000 */
[----:B------:R-:W-:-:S10]  /*1b8d0*/  IMAD.MOV.U32 R4, RZ, RZ, R14 ;  /* 0x000000ffff047224 */ /* 0x000fd400078e000e */
[----:B------:R-:W-:Y:S05]  /*1b8e0*/  WARPSYNC.COLLECTIVE R15, `(.L_x_912) ;  /* 0x000000000f087348 */ /* 0x000fea0003c00000 */
[----:B------:R0:W1:Y:S02]  /*1b8f0*/  SHFL.IDX P6, R14, R13, R12, R11 ;  /* 0x0000000c0d0e7389 */ /* 0x00006400000c000b */
[----:B01----:R-:W-:Y:S01]  /*1b900*/  ENDCOLLECTIVE ;  /* 0x000000000000791b */ /* 0x003fe20003800000 */
.L_x_912:
[----:B------:R-:W-:Y:S02]  /*1b910*/  IMAD.MOV.U32 R13, RZ, RZ, R2 ;  /* 0x000000ffff0d7224 */ /* 0x000fe400078e0002 */
[----:B------:R-:W-:Y:S02]  /*1b920*/  IMAD.MOV.U32 R12, RZ, RZ, 0x1 ;  /* 0x00000001ff0c7424 */ /* 0x000fe400078e00ff */
[----:B------:R-:W-:-:S07]  /*1b930*/  IMAD.MOV.U32 R5, RZ, RZ, R14 ;  /* 0x000000ffff057224 */ /* 0x000fce00078e000e */
[----:B------:R-:W-:Y:S05]  /*1b940*/  WARPSYNC.COLLECTIVE R15, `(.L_x_913) ;  /* 0x000000000f087348 */ /* 0x000fea0003c00000 */
[----:B------:R0:W1:Y:S02]  /*1b950*/  SHFL.IDX P6, R14, R13, R12, R11 ;  /* 0x0000000c0d0e7389 */ /* 0x00006400000c000b */
[----:B01----:R-:W-:Y:S01]  /*1b960*/  ENDCOLLECTIVE ;  /* 0x000000000000791b */ /* 0x003fe20003800000 */
.L_x_913:
        /* <DEDUP_REMOVED lines=15> */
.L_x_914:
[----:B------:R-:W-:Y:S02]  /*1ba60*/  IMAD.MOV.U32 R13, RZ, RZ, R2 ;  /* 0x000000ffff0d7224 */ /* 0x000fe400078e0002 */
[----:B------:R-:W-:Y:S02]  /*1ba70*/  IMAD.MOV.U32 R12, RZ, RZ, 0x2 ;  /* 0x00000002ff0c7424 */ /* 0x000fe400078e00ff */
[----:B------:R-:W-:-:S07]  /*1ba80*/  IMAD.MOV.U32 R5, RZ, RZ, R14 ;  /* 0x000000ffff057224 */ /* 0x000fce00078e000e */
[----:B------:R-:W-:Y:S05]  /*1ba90*/  WARPSYNC.COLLECTIVE R15, `(.L_x_915) ;  /* 0x000000000f087348 */ /* 0x000fea0003c00000 */
[----:B------:R0:W1:Y:S02]  /*1baa0*/  SHFL.IDX P6, R14, R13, R12, R11 ;  /* 0x0000000c0d0e7389 */ /* 0x00006400000c000b */
[----:B01----:R-:W-:Y:S01]  /*1bab0*/  ENDCOLLECTIVE ;  /* 0x000000000000791b */ /* 0x003fe20003800000 */
.L_x_915:
        /* <DEDUP_REMOVED lines=16> */
.L_x_916:
[----:B------:R-:W-:Y:S02]  /*1bbc0*/  IMAD.MOV.U32 R13, RZ, RZ, R2 ;  /* 0x000000ffff0d7224 */ /* 0x000fe400078e0002 */
[----:B------:R-:W-:Y:S02]  /*1bbd0*/  IMAD.MOV.U32 R12, RZ, RZ, 0x3 ;  /* 0x00000003ff0c7424 */ /* 0x000fe400078e00ff */
[----:B------:R-:W-:-:S07]  /*1bbe0*/  IMAD.MOV.U32 R5, RZ, RZ, R14 ;  /* 0x000000ffff057224 */ /* 0x000fce00078e000e */
[----:B------:R-:W-:Y:S05]  /*1bbf0*/  WARPSYNC.COLLECTIVE R15, `(.L_x_917) ;  /* 0x000000000f087348 */ /* 0x000fea0003c00000 */
[----:B------:R0:W1:Y:S02]  /*1bc00*/  SHFL.IDX P6, R14, R13, R12, R11 ;  /* 0x0000000c0d0e7389 */ /* 0x00006400000c000b */
[----:B01----:R-:W-:Y:S01]  /*1bc10*/  ENDCOLLECTIVE ;  /* 0x000000000000791b */ /* 0x003fe20003800000 */
.L_x_917:
        /* <DEDUP_REMOVED lines=10> */
[----:B0-----:R-:W-:-:S07]  /*1bcc0*/  IMAD.MOV.U32 R4, RZ, RZ, R14 ;  /* 0x000000ffff047224 */ /* 0x001fce00078e000e */
[----:B------:R-:W-:Y:S05]  /*1bcd0*/  WARPSYNC.COLLECTIVE R15, `(.L_x_918) ;  /* 0x000000000f087348 */ /* 0x000fea0003c00000 */
[----:B------:R0:W1:Y:S02]  /*1bce0*/  SHFL.IDX P6, R14, R13, R12, R11 ;  /* 0x0000000c0d0e7389 */ /* 0x00006400000c000b */
[----:B01----:R-:W-:Y:S01]  /*1bcf0*/  ENDCOLLECTIVE ;  /* 0x000000000000791b */ /* 0x003fe20003800000 */
.L_x_918:
[----:B------:R-:W-:Y:S01]  /*1bd00*/  IMAD.MOV.U32 R0, RZ, RZ, R14 ;  /* 0x000000ffff007224 */ /* 0x000fe200078e000e */
[----:B------:R-:W-:Y:S06]  /*1bd10*/  BRA `(.L_x_919) ;  /* 0xffffffb800a47947 */ /* 0x000fec000383ffff */
.L_x_809:
[----:B0-----:R0:W1:Y:S02]  /*1bd20*/  SYNCS.PHASECHK.TRANS64.TRYWAIT P0, [R17+URZ+0x28c20], R0 ;  /* 0x028c2000110075a7 */ /* 0x001064000800017f */
[----:B-1----:R-:W-:Y:S05]  /*1bd30*/  @!P0 NANOSLEEP.SYNCS 0x989680 ;  /* 0x009896800000895d */ /* 0x002fea0003900000 */
[----:B------:R-:W1:Y:S02]  /*1bd40*/  @!P0 SYNCS.PHASECHK.TRANS64 P0, [R17+URZ+0x28c20], R0 ;  /* 0x028c2000110085a7 */ /* 0x000e64000800007f */
[----:B-1----:R-:W-:Y:S05]  /*1bd50*/  @!P0 BRA `(.L_x_809) ;  /* 0xfffffffc00f08947 */ /* 0x002fea000383ffff */
[----:B------:R-:W-:Y:S05]  /*1bd60*/  BRA `(.L_x_920) ;  /* 0xffffffbc00007947 */ /* 0x000fea000383ffff */
.L_x_812:
[----:B0-----:R0:W1:Y:S02]  /*1bd70*/  SYNCS.PHASECHK.TRANS64.TRYWAIT P0, [R30+URZ+0x28c60], R0 ;  /* 0x028c60001e0075a7 */ /* 0x001064000800017f */
[----:B-1----:R-:W-:Y:S05]  /*1bd80*/  @!P0 NANOSLEEP.SYNCS 0x989680 ;  /* 0x009896800000895d */ /* 0x002fea0003900000 */
[----:B------:R-:W1:Y:S02]  /*1bd90*/  @!P0 SYNCS.PHASECHK.TRANS64 P0, [R30+URZ+0x28c60], R0 ;  /* 0x028c60001e0085a7 */ /* 0x000e64000800007f */
[----:B-1----:R-:W-:Y:S05]  /*1bda0*/  @!P0 BRA `(.L_x_812) ;  /* 0xfffffffc00f08947 */ /* 0x002fea000383ffff */
[----:B------:R-:W-:Y:S05]  /*1bdb0*/  BRA `(.L_x_921) ;  /* 0xffffffbc00107947 */ /* 0x000fea000383ffff */
.L_x_813:
        /* <DEDUP_REMOVED lines=8> */
.L_x_923:
[----:B------:R-:W-:Y:S05]  /*1be40*/  BSYNC B0 ;  /* 0x0000000000007941 */ /* 0x000fea0003800000 */
.L_x_922:
[----:B------:R0:W5:Y:S01]  /*1be50*/  LDL R8, [R1+0x8] ;  /* 0x0000080001087983 */ /* 0x0001620000100800 */
        /* <DEDUP_REMOVED lines=14> */
.L_x_924:
        /* <DEDUP_REMOVED lines=40> */
.L_x_925:
[----:B------:R-:W-:Y:S02]  /*1c1c0*/  IMAD.MOV.U32 R13, RZ, RZ, R5 ;  /* 0x000000ffff0d7224 */ /* 0x000fe400078e0005 */
[----:B------:R-:W-:-:S07]  /*1c1d0*/  IMAD.MOV.U32 R3, RZ, RZ, R14 ;  /* 0x000000ffff037224 */ /* 0x000fce00078e000e */
[----:B------:R-:W-:Y:S05]  /*1c1e0*/  WARPSYNC.COLLECTIVE R15, `(.L_x_926) ;  /* 0x000000000f087348 */ /* 0x000fea0003c00000 */
[----:B------:R0:W1:Y:S02]  /*1c1f0*/  SHFL.IDX P6, R14, R13, R12, R11 ;  /* 0x0000000c0d0e7389 */ /* 0x00006400000c000b */
[----:B01----:R-:W-:Y:S01]  /*1c200*/  ENDCOLLECTIVE ;  /* 0x000000000000791b */ /* 0x003fe20003800000 */
.L_x_926:
        /* <DEDUP_REMOVED lines=29> */
.L_x_927:
[----:B------:R-:W-:Y:S02]  /*1c3e0*/  IMAD.MOV.U32 R13, RZ, RZ, R5 ;  /* 0x000000ffff0d7224 */ /* 0x000fe400078e0005 */
[----:B------:R-:W-:-:S07]  /*1c3f0*/  IMAD.MOV.U32 R7, RZ, RZ, R14 ;  /* 0x000000ffff077224 */ /* 0x000fce00078e000e */
[----:B------:R-:W-:Y:S05]  /*1c400*/  WARPSYNC.COLLECTIVE R15, `(.L_x_928) ;  /* 0x000000000f087348 */ /* 0x000fea0003c00000 */
[----:B------:R0:W1:Y:S02]  /*1c410*/  SHFL.IDX P6, R14, R13, R12, R11 ;  /* 0x0000000c0d0e7389 */ /* 0x00006400000c000b */
[----:B01----:R-:W-:Y:S01]  /*1c420*/  ENDCOLLECTIVE ;  /* 0x000000000000791b */ /* 0x003fe20003800000 */
.L_x_928:
        /* <DEDUP_REMOVED lines=29> */
.L_x_929:
[----:B------:R-:W-:Y:S02]  /*1c600*/  IMAD.MOV.U32 R13, RZ, RZ, R5 ;  /* 0x000000ffff0d7224 */ /* 0x000fe400078e0005 */
[----:B------:R-:W-:-:S07]  /*1c610*/  IMAD.MOV.U32 R6, RZ, RZ, R14 ;  /* 0x000000ffff067224 */ /* 0x000fce00078e000e */
[----:B------:R-:W-:Y:S05]  /*1c620*/  WARPSYNC.COLLECTIVE R15, `(.L_x_930) ;  /* 0x000000000f087348 */ /* 0x000fea0003c00000 */
[----:B------:R0:W1:Y:S02]  /*1c630*/  SHFL.IDX P6, R14, R13, R12, R11 ;  /* 0x0000000c0d0e7389 */ /* 0x00006400000c000b */
[----:B01----:R-:W-:Y:S01]  /*1c640*/  ENDCOLLECTIVE ;  /* 0x000000000000791b */ /* 0x003fe20003800000 */
.L_x_930:
[----:B------:R-:W-:Y:S01]  /*1c650*/  IMAD.MOV.U32 R2, RZ, RZ, R14 ;  /* 0x000000ffff027224 */ /* 0x000fe200078e000e */
[----:B------:R-:W-:Y:S06]  /*1c660*/  BRA `(.L_x_931) ;  /* 0xffffffb8009c7947 */ /* 0x000fec000383ffff */
.L_x_820:
[----:B0-----:R0:W1:Y:S02]  /*1c670*/  SYNCS.PHASECHK.TRANS64.TRYWAIT P0, [R6+URZ+0x28c40], R20 ;  /* 0x028c4014060075a7 */ /* 0x001064000800017f */
[----:B-1----:R-:W-:Y:S05]  /*1c680*/  @!P0 NANOSLEEP.SYNCS 0x989680 ;  /* 0x009896800000895d */ /* 0x002fea0003900000 */
[----:B------:R-:W1:Y:S02]  /*1c690*/  @!P0 SYNCS.PHASECHK.TRANS64 P0, [R6+URZ+0x28c40], R20 ;  /* 0x028c4014060085a7 */ /* 0x000e64000800007f */
[----:B-1----:R-:W-:Y:S05]  /*1c6a0*/  @!P0 BRA `(.L_x_820) ;  /* 0xfffffffc00f08947 */ /* 0x002fea000383ffff */
[----:B------:R-:W-:Y:S05]  /*1c6b0*/  BRA `(.L_x_932) ;  /* 0xffffffc0002c7947 */ /* 0x000fea000383ffff */
.L_x_821:
        /* <DEDUP_REMOVED lines=8> */
.L_x_934:
[----:B------:R-:W-:Y:S05]  /*1c740*/  BSYNC B1 ;  /* 0x0000000000017941 */ /* 0x000fea0003800000 */
.L_x_933:
        /* <DEDUP_REMOVED lines=9> */
.L_x_935:
[----:B------:R-:W-:Y:S02]  /*1c7e0*/  IMAD.MOV.U32 R13, RZ, RZ, R25 ;  /* 0x000000ffff0d7224 */ /* 0x000fe400078e0019 */
[----:B------:R-:W-:Y:S02]  /*1c7f0*/  IMAD.MOV.U32 R12, RZ, RZ, 0x1 ;  /* 0x00000001ff0c7424 */ /* 0x000fe400078e00ff */
[----:B------:R-:W-:-:S07]  /*1c800*/  IMAD.MOV.U32 R2, RZ, RZ, R14 ;  /* 0x000000ffff027224 */ /* 0x000fce00078e000e */
[----:B------:R-:W-:Y:S05]  /*1c810*/  WARPSYNC.COLLECTIVE R15, `(.L_x_936) ;  /* 0x000000000f087348 */ /* 0x000fea0003c00000 */
[----:B------:R0:W1:Y:S02]  /*1c820*/  SHFL.IDX P6, R14, R13, R12, R11 ;  /* 0x0000000c0d0e7389 */ /* 0x00006400000c000b */
[----:B01----:R-:W-:Y:S01]  /*1c830*/  ENDCOLLECTIVE ;  /* 0x000000000000791b */ /* 0x003fe20003800000 */
.L_x_936:
        /* <DEDUP_REMOVED lines=11> */
.L_x_937:
[----:B------:R-:W-:Y:S02]  /*1c8f0*/  IMAD.MOV.U32 R13, RZ, RZ, R25 ;  /* 0x000000ffff0d7224 */ /* 0x000fe400078e0019 */
[----:B------:R-:W-:Y:S02]  /*1c900*/  IMAD.MOV.U32 R12, RZ, RZ, 0x2 ;  /* 0x00000002ff0c7424 */ /* 0x000fe400078e00ff */
[----:B------:R-:W-:-:S07]  /*1c910*/  IMAD.MOV.U32 R2, RZ, RZ, R14 ;  /* 0x000000ffff027224 */ /* 0x000fce00078e000e */
[----:B------:R-:W-:Y:S05]  /*1c920*/  WARPSYNC.COLLECTIVE R15, `(.L_x_938) ;  /* 0x000000000f087348 */ /* 0x000fea0003c00000 */
[----:B------:R0:W1:Y:S02]  /*1c930*/  SHFL.IDX P6, R14, R13, R12, R11 ;  /* 0x0000000c0d0e7389 */ /* 0x00006400000c000b */
[----:B01----:R-:W-:Y:S01]  /*1c940*/  ENDCOLLECTIVE ;  /* 0x000000000000791b */ /* 0x003fe20003800000 */
.L_x_938:
        /* <DEDUP_REMOVED lines=11> */
.L_x_939:
[----:B------:R-:W-:Y:S02]  /*1ca00*/  IMAD.MOV.U32 R13, RZ, RZ, R25 ;  /* 0x000000ffff0d7224 */ /* 0x000fe400078e0019 */
[----:B------:R-:W-:Y:S02]  /*1ca10*/  IMAD.MOV.U32 R12, RZ, RZ, 0x3 ;  /* 0x00000003ff0c7424 */ /* 0x000fe400078e00ff */
[----:B------:R-:W-:-:S07]  /*1ca20*/  IMAD.MOV.U32 R2, RZ, RZ, R14 ;  /* 0x000000ffff027224 */ /* 0x000fce00078e000e */
[----:B------:R-:W-:Y:S05]  /*1ca30*/  WARPSYNC.COLLECTIVE R15, `(.L_x_940) ;  /* 0x000000000f087348 */ /* 0x000fea0003c00000 */
[----:B------:R0:W1:Y:S02]  /*1ca40*/  SHFL.IDX P6, R14, R13, R12, R11 ;  /* 0x0000000c0d0e7389 */ /* 0x00006400000c000b */
[----:B01----:R-:W-:Y:S01]  /*1ca50*/  ENDCOLLECTIVE ;  /* 0x000000000000791b */ /* 0x003fe20003800000 */
.L_x_940:
        /* <DEDUP_REMOVED lines=11> */
.L_x_941:
[----:B------:R-:W-:Y:S01]  /*1cb10*/  IMAD.MOV.U32 R2, RZ, RZ, R14 ;  /* 0x000000ffff027224 */ /* 0x000fe200078e000e */
[----:B------:R-:W-:Y:S06]  /*1cb20*/  BRA `(.L_x_942) ;  /* 0xffffffbc00b47947 */ /* 0x000fec000383ffff */
.L_x_826:
[----:B---3--:R3:W4:Y:S02]  /*1cb30*/  SYNCS.PHASECHK.TRANS64.TRYWAIT P0, [R6+URZ+0x28c60], R20 ;  /* 0x028c6014060075a7 */ /* 0x008724000800017f */
[----:B----4-:R-:W-:Y:S05]  /*1cb40*/  @!P0 NANOSLEEP.SYNCS 0x989680 ;  /* 0x009896800000895d */ /* 0x010fea0003900000 */
[----:B------:R-:W4:Y:S02]  /*1cb50*/  @!P0 SYNCS.PHASECHK.TRANS64 P0, [R6+URZ+0x28c60], R20 ;  /* 0x028c6014060085a7 */ /* 0x000f24000800007f */
[----:B----4-:R-:W-:Y:S05]  /*1cb60*/  @!P0 BRA `(.L_x_826) ;  /* 0xfffffffc00f08947 */ /* 0x010fea000383ffff */
[----:B------:R-:W-:Y:S05]  /*1cb70*/  BRA `(.L_x_943) ;  /* 0xffffffc000047947 */ /* 0x000fea000383ffff */
.L_x_827:
[----:B------:R-:W-:Y:S01]  /*1cb80*/  BSSY B1, `(.L_x_944) ;  /* 0x0000008000017945 */ /* 0x000fe20003800000 */
[----:B------:R-:W-:Y:S02]  /*1cb90*/  IMAD.MOV.U32 R13, RZ, RZ, R10 ;  /* 0x000000ffff0d7224 */ /* 0x000fe400078e000a */
[----:B------:R-:W-:Y:S02]  /*1cba0*/  IMAD.MOV.U32 R12, RZ, RZ, RZ ;  /* 0x000000ffff0c7224 */ /* 0x000fe400078e00ff */
[----:B------:R-:W-:Y:S02]  /*1cbb0*/  IMAD.MOV.U32 R11, RZ, RZ, 0x181f ;  /* 0x0000181fff0b7424 */ /* 0x000fe400078e00ff */
[----:B------:R-:W-:-:S07]  /*1cbc0*/  IMAD.MOV.U32 R15, RZ, RZ, -0x1 ;  /* 0xffffffffff0f7424 */ /* 0x000fce00078e00ff */
[----:B0-23--:R-:W-:Y:S05]  /*1cbd0*/  WARPSYNC.COLLECTIVE R15, `(.L_x_945) ;  /* 0x000000000f087348 */ /* 0x00dfea0003c00000 */
[----:B------:R1:W4:Y:S02]  /*1cbe0*/  SHFL.IDX P6, R14, R13, R12, R11 ;  /* 0x0000000c0d0e7389 */ /* 0x00032400000c000b */
[----:B01234-:R-:W-:Y:S01]  /*1cbf0*/  ENDCOLLECTIVE ;  /* 0x000000000000791b */ /* 0x01ffe20003800000 */
.L_x_945:
[----:B------:R-:W-:Y:S05]  /*1cc00*/  BSYNC B1 ;  /* 0x0000000000017941 */ /* 0x000fea0003800000 */
.L_x_944:
        /* <DEDUP_REMOVED lines=13> */
.L_x_946:
        /* <DEDUP_REMOVED lines=17> */
.L_x_947:
        /* <DEDUP_REMOVED lines=16> */
.L_x_948:
        /* <DEDUP_REMOVED lines=19> */
.L_x_949:
        /* <DEDUP_REMOVED lines=14> */
.L_x_950:
        /* <DEDUP_REMOVED lines=16> */
.L_x_951:
        /* <DEDUP_REMOVED lines=14> */
.L_x_952:
[----:B------:R-:W-:Y:S05]  /*1d2e0*/  BRA `(.L_x_953) ;  /* 0xffffffbc00687947 */ /* 0x000fea000383ffff */
.L_x_835:
        /* <DEDUP_REMOVED lines=8> */
.L_x_955:
[----:B------:R-:W-:Y:S05]  /*1d370*/  BSYNC B0 ;  /* 0x0000000000007941 */ /* 0x000fea0003800000 */
.L_x_954:
        /* <DEDUP_REMOVED lines=9> */
.L_x_956:
        /* <DEDUP_REMOVED lines=24> */
.L_x_957:
[----:B------:R-:W-:Y:S01]  /*1d590*/  IMAD.MOV.U32 R12, RZ, RZ, 0x2 ;  /* 0x00000002ff0c7424 */ /* 0x000fe200078e00ff */
[----:B------:R-:W-:-:S05]  /*1d5a0*/  SEL R14, R14, RZ, P1 ;  /* 0x000000ff0e0e7207 */ /* 0x000fca0000800000 */
[----:B------:R-:W-:-:S04]  /*1d5b0*/  IMAD.IADD R5, R13, 0x1, R14 ;  /* 0x000000010d057824 */ /* 0x000fc800078e020e */
[----:B------:R-:W-:-:S07]  /*1d5c0*/  IMAD.MOV.U32 R13, RZ, RZ, R5 ;  /* 0x000000ffff0d7224 */ /* 0x000fce00078e0005 */
[----:B------:R-:W-:Y:S05]  /*1d5d0*/  WARPSYNC.COLLECTIVE R15, `(.L_x_958) ;  /* 0x000000000f087348 */ /* 0x000fea0003c00000 */
[----:B------:R0:W1:Y:S02]  /*1d5e0*/  SHFL.UP P6, R14, R13, R12, R11 ;  /* 0x0400000c0d0e7389 */ /* 0x00006400000c000b */
[----:B01----:R-:W-:Y:S01]  /*1d5f0*/  ENDCOLLECTIVE ;  /* 0x000000000000791b */ /* 0x003fe20003800000 */
.L_x_958:
[----:B------:R-:W-:Y:S01]  /*1d600*/  IMAD.MOV.U32 R12, RZ, RZ, 0x4 ;  /* 0x00000004ff0c7424 */ /* 0x000fe200078e00ff */
[----:B------:R-:W-:-:S05]  /*1d610*/  SEL R2, R14, RZ, P2 ;  /* 0x000000ff0e027207 */ /* 0x000fca0001000000 */
[----:B------:R-:W-:-:S04]  /*1d620*/  IMAD.IADD R2, R5, 0x1, R2 ;  /* 0x0000000105027824 */ /* 0x000fc800078e0202 */
[----:B------:R-:W-:-:S07]  /*1d630*/  IMAD.MOV.U32 R13, RZ, RZ, R2 ;  /* 0x000000ffff0d7224 */ /* 0x000fce00078e0002 */
[----:B------:R-:W-:Y:S05]  /*1d640*/  WARPSYNC.COLLECTIVE R15, `(.L_x_959) ;  /* 0x000000000f087348 */ /* 0x000fea0003c00000 */
[----:B------:R0:W1:Y:S02]  /*1d650*/  SHFL.UP P6, R14, R13, R12, R11 ;  /* 0x0400000c0d0e7389 */ /* 0x00006400000c000b */
[----:B01----:R-:W-:Y:S01]  /*1d660*/  ENDCOLLECTIVE ;  /* 0x000000000000791b */ /* 0x003fe20003800000 */
.L_x_959:
[----:B------:R-:W-:Y:S01]  /*1d670*/  IMAD.MOV.U32 R12, RZ, RZ, 0x8 ;  /* 0x00000008ff0c7424 */ /* 0x000fe200078e00ff */
[----:B------:R-:W-:-:S05]  /*1d680*/  SEL R3, R14, RZ, P3 ;  /* 0x000000ff0e037207 */ /* 0x000fca0001800000 */
[----:B------:R-:W-:-:S04]  /*1d690*/  IMAD.IADD R8, R2, 0x1, R3 ;  /* 0x0000000102087824 */ /* 0x000fc800078e0203 */
[----:B------:R-:W-:-:S07]  /*1d6a0*/  IMAD.MOV.U32 R13, RZ, RZ, R8 ;  /* 0x000000ffff0d7224 */ /* 0x000fce00078e0008 */
[----:B------:R-:W-:Y:S05]  /*1d6b0*/  WARPSYNC.COLLECTIVE R15, `(.L_x_960) ;  /* 0x000000000f087348 */ /* 0x000fea0003c00000 */
[----:B------:R0:W1:Y:S02]  /*1d6c0*/  SHFL.UP P6, R14, R13, R12, R11 ;  /* 0x0400000c0d0e7389 */ /* 0x00006400000c000b */
[----:B01----:R-:W-:Y:S01]  /*1d6d0*/  ENDCOLLECTIVE ;  /* 0x000000000000791b */ /* 0x003fe20003800000 */
.L_x_960:
[----:B------:R-:W-:Y:S01]  /*1d6e0*/  IMAD.MOV.U32 R12, RZ, RZ, 0x10 ;  /* 0x00000010ff0c7424 */ /* 0x000fe200078e00ff */
[----:B------:R-:W-:-:S05]  /*1d6f0*/  SEL R5, R14, RZ, P4 ;  /* 0x000000ff0e057207 */ /* 0x000fca0002000000 */
[----:B------:R-:W-:-:S04]  /*1d700*/  IMAD.IADD R5, R8, 0x1, R5 ;  /* 0x0000000108057824 */ /* 0x000fc800078e0205 */
[----:B------:R-:W-:-:S07]  /*1d710*/  IMAD.MOV.U32 R13, RZ, RZ, R5 ;  /* 0x000000ffff0d7224 */ /* 0x000fce00078e0005 */
[----:B------:R-:W-:Y:S05]  /*1d720*/  WARPSYNC.COLLECTIVE R15, `(.L_x_961) ;  /* 0x000000000f087348 */ /* 0x000fea0003c00000 */
[----:B------:R0:W1:Y:S02]  /*1d730*/  SHFL.UP P6, R14, R13, R12, R11 ;  /* 0x0400000c0d0e7389 */ /* 0x00006400000c000b */
[----:B01----:R-:W-:Y:S01]  /*1d740*/  ENDCOLLECTIVE ;  /* 0x000000000000791b */ /* 0x003fe20003800000 */
.L_x_961:
        /* <DEDUP_REMOVED lines=8> */
.L_x_962:
[----:B------:R-:W-:Y:S05]  /*1d7d0*/  BRA `(.L_x_963) ;  /* 0xffffffc000007947 */ /* 0x000fea000383ffff */
.L_x_838:
[----:B------:R-:W-:Y:S01]  /*1d7e0*/  BSSY B0, `(.L_x_964) ;  /* 0x0000007000007945 */ /* 0x000fe20003800000 */
[----:B------:R-:W-:Y:S02]  /*1d7f0*/  IMAD.MOV.U32 R12, RZ, RZ, 0x1 ;  /* 0x00000001ff0c7424 */ /* 0x000fe400078e00ff */
[----:B------:R-:W-:Y:S02]  /*1d800*/  IMAD.MOV.U32 R11, RZ, RZ, RZ ;  /* 0x000000ffff0b7224 */ /* 0x000fe400078e00ff */
[----:B------:R-:W-:-:S07]  /*1d810*/  IMAD.MOV.U32 R15, RZ, RZ, -0x1 ;  /* 0xffffffffff0f7424 */ /* 0x000fce00078e00ff */
[----:B------:R-:W-:Y:S05]  /*1d820*/  WARPSYNC.COLLECTIVE R15, `(.L_x_965) ;  /* 0x000000000f087348 */ /* 0x000fea0003c00000 */
[----:B------:R0:W1:Y:S02]  /*1d830*/  SHFL.UP P6, R14, R13, R12, R11 ;  /* 0x0400000c0d0e7389 */ /* 0x00006400000c000b */
[----:B01----:R-:W-:Y:S01]  /*1d840*/  ENDCOLLECTIVE ;  /* 0x000000000000791b */ /* 0x003fe20003800000 */
.L_x_965:
[----:B------:R-:W-:Y:S05]  /*1d850*/  BSYNC B0 ;  /* 0x0000000000007941 */ /* 0x000fea0003800000 */
.L_x_964:
        /* <DEDUP_REMOVED lines=8> */
.L_x_966:
[----:B------:R-:W-:Y:S01]  /*1d8e0*/  IMAD.MOV.U32 R12, RZ, RZ, 0x4 ;  /* 0x00000004ff0c7424 */ /* 0x000fe200078e00ff */
[----:B------:R-:W-:-:S05]  /*1d8f0*/  SEL R2, R14, RZ, P2 ;  /* 0x000000ff0e027207 */ /* 0x000fca0001000000 */
[----:B------:R-:W-:-:S04]  /*1d900*/  IMAD.IADD R2, R13, 0x1, R2 ;  /* 0x000000010d027824 */ /* 0x000fc800078e0202 */
[----:B------:R-:W-:-:S07]  /*1d910*/  IMAD.MOV.U32 R13, RZ, RZ, R2 ;  /* 0x000000ffff0d7224 */ /* 0x000fce00078e0002 */
[----:B------:R-:W-:Y:S05]  /*1d920*/  WARPSYNC.COLLECTIVE R15, `(.L_x_967) ;  /* 0x000000000f087348 */ /* 0x000fea0003c00000 */
[----:B------:R0:W1:Y:S02]  /*1d930*/  SHFL.UP P6, R14, R13, R12, R11 ;  /* 0x0400000c0d0e7389 */ /* 0x00006400000c000b */
[----:B01----:R-:W-:Y:S01]  /*1d940*/  ENDCOLLECTIVE ;  /* 0x000000000000791b */ /* 0x003fe20003800000 */
.L_x_967:
[----:B------:R-:W-:Y:S01]  /*1d950*/  IMAD.MOV.U32 R12, RZ, RZ, 0x8 ;  /* 0x00000008ff0c7424 */ /* 0x000fe200078e00ff */
[----:B------:R-:W-:-:S05]  /*1d960*/  SEL R3, R14, RZ, P3 ;  /* 0x000000ff0e037207 */ /* 0x000fca0001800000 */
[----:B------:R-:W-:-:S04]  /*1d970*/  IMAD.IADD R3, R2, 0x1, R3 ;  /* 0x0000000102037824 */ /* 0x000fc800078e0203 */
[----:B------:R-:W-:-:S07]  /*1d980*/  IMAD.MOV.U32 R13, RZ, RZ, R3 ;  /* 0x000000ffff0d7224 */ /* 0x000fce00078e0003 */
[----:B------:R-:W-:Y:S05]  /*1d990*/  WARPSYNC.COLLECTIVE R15, `(.L_x_968) ;  /* 0x000000000f087348 */ /* 0x000fea0003c00000 */
[----:B------:R0:W1:Y:S02]  /*1d9a0*/  SHFL.UP P6, R14, R13, R12, R11 ;  /* 0x0400000c0d0e7389 */ /* 0x00006400000c000b */
[----:B01----:R-:W-:Y:S01]  /*1d9b0*/  ENDCOLLECTIVE ;  /* 0x000000000000791b */ /* 0x003fe20003800000 */
.L_x_968:
[----:B------:R-:W-:Y:S01]  /*1d9c0*/  IMAD.MOV.U32 R12, RZ, RZ, 0x10 ;  /* 0x00000010ff0c7424 */ /* 0x000fe200078e00ff */
[----:B------:R-:W-:-:S05]  /*1d9d0*/  SEL R14, R14, RZ, P4 ;  /* 0x000000ff0e0e7207 */ /* 0x000fca0002000000 */
[----:B------:R-:W-:-:S04]  /*1d9e0*/  IMAD.IADD R5, R3, 0x1, R14 ;  /* 0x0000000103057824 */ /* 0x000fc800078e020e */
[----:B------:R-:W-:-:S07]  /*1d9f0*/  IMAD.MOV.U32 R13, RZ, RZ, R5 ;  /* 0x000000ffff0d7224 */ /* 0x000fce00078e0005 */
[----:B------:R-:W-:Y:S05]  /*1da00*/  WARPSYNC.COLLECTIVE R15, `(.L_x_969) ;  /* 0x000000000f087348 */ /* 0x000fea0003c00000 */
[----:B------:R0:W1:Y:S02]  /*1da10*/  SHFL.UP P6, R14, R13, R12, R11 ;  /* 0x0400000c0d0e7389 */ /* 0x00006400000c000b */
[----:B01----:R-:W-:Y:S01]  /*1da20*/  ENDCOLLECTIVE ;  /* 0x000000000000791b */ /* 0x003fe20003800000 */
.L_x_969:
        /* <DEDUP_REMOVED lines=8> */
.L_x_970:
[----:B------:R-:W-:Y:S05]  /*1dab0*/  BRA `(.L_x_971) ;  /* 0xffffffbc00ec7947 */ /* 0x000fea000383ffff */
.L_x_840:
[----:B------:R-:W-:Y:S01]  /*1dac0*/  BSSY B0, `(.L_x_972) ;  /* 0x0000006000007945 */ /* 0x000fe20003800000 */
[----:B------:R-:W-:Y:S01]  /*1dad0*/  PLOP3.LUT P6, PT, P6, PT, PT, 0x8, 0x0 ;  /* 0x000000000000781c */ /* 0x000fe200037ce170 */
[----:B------:R-:W-:-:S12]  /*1dae0*/  IMAD.MOV.U32 R15, RZ, RZ, -0x1 ;  /* 0xffffffffff0f7424 */ /* 0x000fd800078e00ff */
[----:B0-----:R-:W-:Y:S05]  /*1daf0*/  WARPSYNC.COLLECTIVE R15, `(.L_x_973) ;  /* 0x000000000f087348 */ /* 0x001fea0003c00000 */
[----:B------:R-:W-:Y:S01]  /*1db00*/  VOTE.ANY R14, PT, P6 ;  /* 0x00000000000e7806 */ /* 0x000fe200030e0100 */
[----:B0-----:R-:W-:Y:S06]  /*1db10*/  ENDCOLLECTIVE ;  /* 0x000000000000791b */ /* 0x001fec0003800000 */
.L_x_973:
[----:B------:R-:W-:Y:S05]  /*1db20*/  BSYNC B0 ;  /* 0x0000000000007941 */ /* 0x000fea0003800000 */
.L_x_972:
        /* <DEDUP_REMOVED lines=9> */
.L_x_974:
[----:B------:R-:W-:Y:S02]  /*1dbc0*/  IMAD.MOV.U32 R13, RZ, RZ, R4 ;  /* 0x000000ffff0d7224 */ /* 0x000fe400078e0004 */
[----:B------:R-:W-:-:S07]  /*1dbd0*/  IMAD.MOV.U32 R7, RZ, RZ, R14 ;  /* 0x000000ffff077224 */ /* 0x000fce00078e000e */
[----:B------:R-:W-:Y:S05]  /*1dbe0*/  WARPSYNC.COLLECTIVE R15, `(.L_x_975) ;  /* 0x000000000f087348 */ /* 0x000fea0003c00000 */
[----:B------:R0:W1:Y:S02]  /*1dbf0*/  SHFL.IDX P6, R14, R13, R12, R11 ;  /* 0x0000000c0d0e7389 */ /* 0x00006400000c000b */
[----:B01----:R-:W-:Y:S01]  /*1dc00*/  ENDCOLLECTIVE ;  /* 0x000000000000791b */ /* 0x003fe20003800000 */
.L_x_975:
[----:B------:R-:W-:Y:S01]  /*1dc10*/  IMAD.MOV.U32 R4, RZ, RZ, R14 ;  /* 0x000000ffff047224 */ /* 0x000fe200078e000e */
[----:B------:R-:W-:Y:S06]  /*1dc20*/  BRA `(.L_x_976) ;  /* 0xffffffbc00cc7947 */ /* 0x000fec000383ffff */
.L_x_842:
[----:B------:R-:W-:Y:S01]  /*1dc30*/  BSSY B0, `(.L_x_977) ;  /* 0x0000007000007945 */ /* 0x000fe20003800000 */
[----:B------:R-:W-:Y:S02]  /*1dc40*/  IMAD.MOV.U32 R13, RZ, RZ, R3 ;  /* 0x000000ffff0d7224 */ /* 0x000fe400078e0003 */
[----:B------:R-:W-:Y:S02]  /*1dc50*/  IMAD.MOV.U32 R11, RZ, RZ, 0x1f ;  /* 0x0000001fff0b7424 */ /* 0x000fe400078e00ff */
[----:B------:R-:W-:-:S07]  /*1dc60*/  IMAD.MOV.U32 R15, RZ, RZ, -0x1 ;  /* 0xffffffffff0f7424 */ /* 0x000fce00078e00ff */
[----:B0123--:R-:W-:Y:S05]  /*1dc70*/  WARPSYNC.COLLECTIVE R15, `(.L_x_978) ;  /* 0x000000000f087348 */ /* 0x00ffea0003c00000 */
[----:B------:R4:W0:Y:S02]  /*1dc80*/  SHFL.IDX P6, R14, R13, R12, R11 ;  /* 0x0000000c0d0e7389 */ /* 0x00082400000c000b */
[----:B01234-:R-:W-:Y:S01]  /*1dc90*/  ENDCOLLECTIVE ;  /* 0x000000000000791b */ /* 0x01ffe20003800000 */
.L_x_978:
[----:B------:R-:W-:Y:S05]  /*1dca0*/  BSYNC B0 ;  /* 0x0000000000007941 */ /* 0x000fea0003800000 */
.L_x_977:
[----:B------:R-:W-:Y:S01]  /*1dcb0*/  IMAD.MOV.U32 R24, RZ, RZ, R14 ;  /* 0x000000ffff187224 */ /* 0x000fe200078e000e */
[----:B------:R-:W-:Y:S06]  /*1dcc0*/  BRA `(.L_x_841) ;  /* 0xffffffbc00bc7947 */ /* 0x000fec000383ffff */
.L_x_846:
[----:B-1----:R1:W4:Y:S02]  /*1dcd0*/  SYNCS.PHASECHK.TRANS64.TRYWAIT P0, [R7+URZ+0x28c20], R0 ;  /* 0x028c2000070075a7 */ /* 0x002324000800017f */
[----:B----4-:R-:W-:Y:S05]  /*1dce0*/  @!P0 NANOSLEEP.SYNCS 0x989680 ;  /* 0x009896800000895d */ /* 0x010fea0003900000 */
[----:B------:R-:W4:Y:S02]  /*1dcf0*/  @!P0 SYNCS.PHASECHK.TRANS64 P0, [R7+URZ+0x28c20], R0 ;  /* 0x028c2000070085a7 */ /* 0x000f24000800007f */
[----:B----4-:R-:W-:Y:S05]  /*1dd00*/  @!P0 BRA `(.L_x_846) ;  /* 0xfffffffc00f08947 */ /* 0x010fea000383ffff */
[----:B------:R-:W-:Y:S05]  /*1dd10*/  BRA `(.L_x_979) ;  /* 0xffffffc400147947 */ /* 0x000fea000383ffff */
.L_x_847:
[----:B------:R-:W4:Y:S01]  /*1dd20*/  S2R R2, SR_TID.X ;  /* 0x0000000000027919 */ /* 0x000f220000002100 */
[----:B------:R-:W-:Y:S01]  /*1dd30*/  BSSY B0, `(.L_x_980) ;  /* 0x000000a000007945 */ /* 0x000fe20003800000 */
[----:B------:R-:W-:Y:S02]  /*1dd40*/  IMAD.MOV.U32 R12, RZ, RZ, RZ ;  /* 0x000000ffff0c7224 */ /* 0x000fe400078e00ff */
[----:B------:R-:W-:Y:S02]  /*1dd50*/  IMAD.MOV.U32 R11, RZ, RZ, 0x1f ;  /* 0x0000001fff0b7424 */ /* 0x000fe400078e00ff */
[----:B------:R-:W-:Y:S01]  /*1dd60*/  IMAD.MOV.U32 R15, RZ, RZ, -0x1 ;  /* 0xffffffffff0f7424 */ /* 0x000fe200078e00ff */
[----:B----4-:R-:W-:-:S04]  /*1dd70*/  SHF.R.U32.HI R2, RZ, 0x5, R2 ;  /* 0x00000005ff027819 */ /* 0x010fc80000011602 */
[----:B------:R-:W-:-:S05]  /*1dd80*/  LOP3.LUT R2, R2, 0x3, RZ, 0xc0, !PT ;  /* 0x0000000302027812 */ /* 0x000fca00078ec0ff */
[----:B------:R-:W-:-:S07]  /*1dd90*/  IMAD.MOV.U32 R13, RZ, RZ, R2 ;  /* 0x000000ffff0d7224 */ /* 0x000fce00078e0002 */
[----:B0123--:R-:W-:Y:S05]  /*1dda0*/  WARPSYNC.COLLECTIVE R15, `(.L_x_981) ;  /* 0x000000000f087348 */ /* 0x00ffea0003c00000 */
[----:B------:R4:W0:Y:S02]  /*1ddb0*/  SHFL.IDX P6, R14, R13, R12, R11 ;  /* 0x0000000c0d0e7389 */ /* 0x00082400000c000b */
[----:B01234-:R-:W-:Y:S01]  /*1ddc0*/  ENDCOLLECTIVE ;  /* 0x000000000000791b */ /* 0x01ffe20003800000 */
.L_x_981:
[----:B------:R-:W-:Y:S05]  /*1ddd0*/  BSYNC B0 ;  /* 0x0000000000007941 */ /* 0x000fea0003800000 */
.L_x_980:
[----:B------:R-:W-:Y:S05]  /*1dde0*/  BRA `(.L_x_982) ;  /* 0xffffffc000fc7947 */ /* 0x000fea000383ffff */
.L_x_848:
[----:B------:R-:W-:Y:S01]  /*1ddf0*/  BSSY B0, `(.L_x_983) ;  /* 0x0000006000007945 */ /* 0x000fe20003800000 */
[----:B------:R-:W-:-:S07]  /*1de00*/  IMAD.MOV.U32 R15, RZ, RZ, -0x1 ;  /* 0xffffffffff0f7424 */ /* 0x000fce00078e00ff */
[----:B0123--:R-:W-:Y:S05]  /*1de10*/  WARPSYNC.COLLECTIVE R15, `(.L_x_984) ;  /* 0x000000000f0c7348 */ /* 0x00ffea0003c00000 */
[----:B------:R-:W-:Y:S02]  /*1de20*/  ELECT P6, UR62, PT ;  /* 0x00000000003e782f */ /* 0x000fe400038c0000 */
[----:B------:R-:W-:Y:S01]  /*1de30*/  MOV R14, UR62 ;  /* 0x0000003e000e7c02 */ /* 0x000fe20008000f00 */
[----:B0123--:R-:W-:Y:S10]  /*1de40*/  ENDCOLLECTIVE ;  /* 0x000000000000791b */ /* 0x00fff40003800000 */
.L_x_984:
[----:B------:R-:W-:Y:S05]  /*1de50*/  BSYNC B0 ;  /* 0x0000000000007941 */ /* 0x000fea0003800000 */
.L_x_983:
[----:B------:R-:W-:Y:S05]  /*1de60*/  BRA `(.L_x_985) ;  /* 0xffffffc000f07947 */ /* 0x000fea000383ffff */
.L_x_850:
[----:B-1----:R1:W4:Y:S02]  /*1de70*/  SYNCS.PHASECHK.TRANS64.TRYWAIT P1, [R5+URZ+0x28c40], R0 ;  /* 0x028c4000050075a7 */ /* 0x002324000802017f */
[----:B----4-:R-:W-:Y:S05]  /*1de80*/  @!P1 NANOSLEEP.SYNCS 0x989680 ;  /* 0x009896800000995d */ /* 0x010fea0003900000 */
[----:B------:R-:W4:Y:S02]  /*1de90*/  @!P1 SYNCS.PHASECHK.TRANS64 P1, [R5+URZ+0x28c40], R0 ;  /* 0x028c4000050095a7 */ /* 0x000f24000802007f */
[----:B----4-:R-:W-:Y:S05]  /*1dea0*/  @!P1 BRA `(.L_x_850) ;  /* 0xfffffffc00f09947 */ /* 0x010fea000383ffff */
[----:B------:R-:W-:Y:S05]  /*1deb0*/  BRA `(.L_x_986) ;  /* 0xffffffc400107947 */ /* 0x000fea000383ffff */
.L_x_852:
[----:B----4-:R4:W0:Y:S02]  /*1dec0*/  SYNCS.PHASECHK.TRANS64.TRYWAIT P1, [R3+URZ+0x28c40], R2 ;  /* 0x028c4002030075a7 */ /* 0x010824000802017f */
[----:B0-----:R-:W-:Y:S05]  /*1ded0*/  @!P1 NANOSLEEP.SYNCS 0x989680 ;  /* 0x009896800000995d */ /* 0x001fea0003900000 */
[----:B------:R-:W0:Y:S02]  /*1dee0*/  @!P1 SYNCS.PHASECHK.TRANS64 P1, [R3+URZ+0x28c40], R2 ;  /* 0x028c4002030095a7 */ /* 0x000e24000802007f */
[----:B0-----:R-:W-:Y:S05]  /*1def0*/  @!P1 BRA `(.L_x_852) ;  /* 0xfffffffc00f09947 */ /* 0x001fea000383ffff */
[----:B------:R-:W-:Y:S05]  /*1df00*/  BRA `(.L_x_987) ;  /* 0xffffffc4001c7947 */ /* 0x000fea000383ffff */
.L_x_854:
[----:B------:R0:W0:Y:S02]  /*1df10*/  SYNCS.PHASECHK.TRANS64.TRYWAIT P1, [R5+URZ+0x28c60], R0 ;  /* 0x028c6000050075a7 */ /* 0x000024000802017f */
[----:B0-----:R-:W-:Y:S05]  /*1df20*/  @!P1 NANOSLEEP.SYNCS 0x989680 ;  /* 0x009896800000995d */ /* 0x001fea0003900000 */
[----:B------:R-:W0:Y:S02]  /*1df30*/  @!P1 SYNCS.PHASECHK.TRANS64 P1, [R5+URZ+0x28c60], R0 ;  /* 0x028c6000050095a7 */ /* 0x000e24000802007f */
[----:B0-----:R-:W-:Y:S05]  /*1df40*/  @!P1 BRA `(.L_x_854) ;  /* 0xfffffffc00f09947 */ /* 0x001fea000383ffff */
[----:B------:R-:W-:Y:S05]  /*1df50*/  BRA `(.L_x_988) ;  /* 0xffffffc400187947 */ /* 0x000fea000383ffff */
.L_x_989:
        /* <DEDUP_REMOVED lines=10> */
.L_x_5650:


//--------------------- .text._ZN7cutlass13device_kernelIN5flash11enable_sm90INS1_16FlashAttnFwdSm90INS1_25CollectiveMainloopFwdSm90ILi2EN4cute5tupleIJNS5_1CILi1EEES8_S8_EEENS6_IJNS7_ILi64EEESA_SA_EEELi512ENS_10bfloat16_tEfNS_4arch4Sm90ELb0ELb0ELb0ELb1ELb1ELb0ELb1ELb0ELb0ELb1ELb1ELb0EEENS1_21CollectiveEpilogueFwdINS6_IJSA_NS7_ILi512EEESA_EEES9_SC_SE_Li256ELb1ELb1ELb1ELb0EEENS1_36VarlenDynamicPersistentTileSchedulerILi64ELi64ELi256ELi128ELb1ELb1ELb1ELb0ELb1ELb1EEEEEEEEEvNT_6ParamsE --------------------------
	.section	.text._ZN7cutlass13device_kernelIN5flash11enable_sm90INS1_16FlashAttnFwdSm90INS1_25CollectiveMainloopFwdSm90ILi2EN4cute5tupleIJNS5_1CILi1EEES8_S8_EEENS6_IJNS7_ILi64EEESA_SA_EEELi512ENS_10bfloat16_tEfNS_4arch4Sm90ELb0ELb0ELb0ELb1ELb1ELb0ELb1ELb0ELb0ELb1ELb1ELb0EEENS1_21CollectiveEpilogueFwdINS6_IJSA_NS7_ILi512EEESA_EEES9_SC_SE_Li256ELb1ELb1ELb1ELb0EEENS1_36VarlenDynamicPersistentTileSchedulerILi64ELi64ELi256ELi128ELb1ELb1ELb1ELb0ELb1ELb1EEEEEEEEEvNT_6ParamsE,"ax",@progbits
	.align	128
.text._ZN7cutlass13device_kernelIN5flash11enable_sm90INS1_16FlashAttnFwdSm90INS1_25CollectiveMainloopFwdSm90ILi2EN4cute5tupleIJNS5_1CILi1EEES8_S8_EEENS6_IJNS7_ILi64EEESA_SA_EEELi512ENS_10bfloat16_tEfNS_4arch4Sm90ELb0ELb0ELb0ELb1ELb1ELb0ELb1ELb0ELb0ELb1ELb1ELb0EEENS1_21CollectiveEpilogueFwdINS6_IJSA_NS7_ILi512EEESA_EEES9_SC_SE_Li256ELb1ELb1ELb1ELb0EEENS1_36VarlenDynamicPersistentTileSchedulerILi64ELi64ELi256ELi128ELb1ELb1ELb1ELb0ELb1ELb1EEEEEEEEEvNT_6ParamsE:
        .type           _ZN7cutlass13device_kernelIN5flash11enable_sm90INS1_16FlashAttnFwdSm90INS1_25CollectiveMainloopFwdSm90ILi2EN4cute5tupleIJNS5_1CILi1EEES8_S8_EEENS6_IJNS7_ILi64EEESA_SA_EEELi512ENS_10bfloat16_tEfNS_4arch4Sm90ELb0ELb0ELb0ELb1ELb1ELb0ELb1ELb0ELb0ELb1ELb1ELb0EEENS1_21CollectiveEpilogueFwdINS6_IJSA_NS7_ILi512EEESA_EEES9_SC_SE_Li256ELb1ELb1ELb1ELb0EEENS1_36VarlenDynamicPersistentTileSchedulerILi64ELi64ELi256ELi128ELb1ELb1ELb1ELb0ELb1ELb1EEEEEEEEEvNT_6ParamsE,@function
        .size           _ZN7cutlass13device_kernelIN5flash11enable_sm90INS1_16FlashAttnFwdSm90INS1_25CollectiveMainloopFwdSm90ILi2EN4cute5tupleIJNS5_1CILi1EEES8_S8_EEENS6_IJNS7_ILi64EEESA_SA_EEELi512ENS_10bfloat16_tEfNS_4arch4Sm90ELb0ELb0ELb0ELb1ELb1ELb0ELb1ELb0ELb0ELb1ELb1ELb0EEENS1_21CollectiveEpilogueFwdINS6_IJSA_NS7_ILi512EEESA_EEES9_SC_SE_Li256ELb1ELb1ELb1ELb0EEENS1_36VarlenDynamicPersistentTileSchedulerILi64ELi64ELi256ELi128ELb1ELb1ELb1ELb0ELb1ELb1EEEEEEEEEvNT_6ParamsE,(.L_x_5651 - _ZN7cutlass13device_kernelIN5flash11enable_sm90INS1_16FlashAttnFwdSm90INS1_25CollectiveMainloopFwdSm90ILi2EN4cute5tupleIJNS5_1CILi1EEES8_S8_EEENS6_IJNS7_ILi64EEESA_SA_EEELi512ENS_10bfloat16_tEfNS_4arch4Sm90ELb0ELb0ELb0ELb1ELb1ELb0ELb1ELb0ELb0ELb1ELb1ELb0EEENS1_21CollectiveEpilogueFwdINS6_IJSA_NS7_ILi512EEESA_EEES9_SC_SE_Li256ELb1ELb1ELb1ELb0EEENS1_36VarlenDynamicPersistentTileSchedulerILi64ELi64ELi256ELi128ELb1ELb1ELb1ELb0ELb1ELb1EEEEEEEEEvNT_6ParamsE)
        .other          _ZN7cutlass13device_kernelIN5flash11enable_sm90INS1_16FlashAttnFwdSm90INS1_25CollectiveMainloopFwdSm90ILi2EN4cute5tupleIJNS5_1CILi1EEES8_S8_EEENS6_IJNS7_ILi64EEESA_SA_EEELi512ENS_10bfloat16_tEfNS_4arch4Sm90ELb0ELb0ELb0ELb1ELb1ELb0ELb1ELb0ELb0ELb1ELb1ELb0EEENS1_21CollectiveEpilogueFwdINS6_IJSA_NS7_ILi512EEESA_EEES9_SC_SE_Li256ELb1ELb1ELb1ELb0EEENS1_36VarlenDynamicPersistentTileSchedulerILi64ELi64ELi256ELi128ELb1ELb1ELb1ELb0ELb1ELb1EEEEEEEEEvNT_6ParamsE,@"STO_CUDA_ENTRY STV_DEFAULT"
_ZN7cutlass13device_kernelIN5flash11enable_sm90INS1_16FlashAttnFwdSm90INS1_25CollectiveMainloopFwdSm90ILi2EN4cute5tupleIJNS5_1CILi1EEES8_S8_EEENS6_IJNS7_ILi64EEESA_SA_EEELi512ENS_10bfloat16_tEfNS_4arch4Sm90ELb0ELb0ELb0ELb1ELb1ELb0ELb1ELb0ELb0ELb1ELb1ELb0EEENS1_21CollectiveEpilogueFwdINS6_IJSA_NS7_ILi512EEESA_EEES9_SC_SE_Li256ELb1ELb1ELb1ELb0EEENS1_36VarlenDynamicPersistentTileSchedulerILi64ELi64ELi256ELi128ELb1ELb1ELb1ELb0ELb1ELb1EEEEEEEEEvNT_6ParamsE:
        /* <DEDUP_REMOVED lines=43> */
.L_x_990:
        /* <DEDUP_REMOVED lines=22> */
.L_x_991:
        /* <DEDUP_REMOVED lines=18> */
.L_x_992:
        /* <DEDUP_REMOVED lines=22> */
.L_x_993:
        /* <DEDUP_REMOVED lines=23> */
.L_x_994:
        /* <DEDUP_REMOVED lines=8> */
.L_x_996:
        /* <DEDUP_REMOVED lines=24> */
[----:B------:R-:W-:-:S03]  /*0a00*/  UMOV UR37, URZ ;  /* 0x0000003f00257c82 */ /* 0x000fc60008000000 */
[CC--:B------:R-:W-:Y:S02]  /*0a10*/  LEA.HI R7, R3.reuse, R0.reuse, RZ, 0x3 ;  /* 0x0000000003077211 */ /* 0x0c0fe400078f18ff */
[CC--:B------:R-:W-:Y:S02]  /*0a20*/  LEA.HI R4, R3.reuse, R0.reuse, RZ, 0x4 ;  /* 0x0000000003047211 */ /* 0x0c0fe400078f20ff */
[CC--:B------:R-:W-:Y:S02]  /*0a30*/  LEA.HI R5, R3.reuse, R0.reuse, RZ, 0x5 ;  /* 0x0000000003057211 */ /* 0x0c0fe400078f28ff */
[-C--:B------:R-:W-:Y:S02]  /*0a40*/  LEA.HI R2, R3, R0.reuse, RZ, 0x7 ;  /* 0x0000000003027211 */ /* 0x080fe400078f38ff */
[----:B------:R-:W-:Y:S02]  /*0a50*/  LOP3.LUT R11, R7, 0xfffffff8, RZ, 0xc0, !PT ;  /* 0xfffffff8070b7812 */ /* 0x000fe400078ec0ff */
[----:B------:R-:W-:-:S02]  /*0a60*/  LEA.HI R3, R3, R0, RZ, 0x2 ;  /* 0x0000000003037211 */ /* 0x000fc400078f10ff */
[----:B------:R-:W-:Y:S01]  /*0a70*/  SHF.R.S32.HI R7, RZ, 0x4, R4 ;  /* 0x00000004ff077819 */ /* 0x000fe20000011404 */
[----:B------:R-:W-:Y:S01]  /*0a80*/  IMAD.IADD R11, R0, 0x1, -R11 ;  /* 0x00000001000b7824 */ /* 0x000fe200078e0a0b */
[--C-:B------:R-:W-:Y:S02]  /*0a90*/  SHF.R.S32.HI R9, RZ, 0x5, R5.reuse ;  /* 0x00000005ff097819 */ /* 0x100fe40000011405 */
[----:B------:R-:W-:Y:S02]  /*0aa0*/  SHF.R.S32.HI R6, RZ, 0x1f, R5 ;  /* 0x0000001fff067819 */ /* 0x000fe40000011405 */
[C---:B------:R-:W-:Y:S02]  /*0ab0*/  LOP3.LUT R5, R4.reuse, 0xfffffff0, RZ, 0xc0, !PT ;  /* 0xfffffff004057812 */ /* 0x040fe400078ec0ff */
[----:B------:R-:W-:Y:S02]  /*0ac0*/  LOP3.LUT R13, R3, 0xfffffffc, RZ, 0xc0, !PT ;  /* 0xfffffffc030d7812 */ /* 0x000fe400078ec0ff */
[----:B------:R-:W-:Y:S01]  /*0ad0*/  LEA.HI R4, R4, R7, RZ, 0x1 ;  /* 0x0000000704047211 */ /* 0x000fe200078f08ff */
[----:B------:R-:W-:Y:S01]  /*0ae0*/  IMAD.IADD R5, R0, 0x1, -R5 ;  /* 0x0000000100057824 */ /* 0x000fe200078e0a05 */
[----:B------:R-:W-:Y:S01]  /*0af0*/  LOP3.LUT R3, R2, 0xffffff80, RZ, 0xc0, !PT ;  /* 0xffffff8002037812 */ /* 0x000fe200078ec0ff */
[----:B------:R-:W-:Y:S01]  /*0b00*/  IMAD.IADD R13, R0, 0x1, -R13 ;  /* 0x00000001000d7824 */ /* 0x000fe200078e0a0d */
[----:B------:R-:W-:-:S02]  /*0b10*/  LOP3.LUT R4, R4, 0x1ffffffe, RZ, 0xc0, !PT ;  /* 0x1ffffffe04047812 */ /* 0x000fc400078ec0ff */
[----:B------:R-:W-:Y:S01]  /*0b20*/  LEA.HI R6, R6, R9, RZ, 0x2 ;  /* 0x0000000906067211 */ /* 0x000fe200078f10ff */
[----:B------:R-:W-:Y:S01]  /*0b30*/  IMAD.IADD R3, R0, 0x1, -R3 ;  /* 0x0000000100037824 */ /* 0x000fe200078e0a03 */
[----:B------:R-:W-:Y:S01]  /*0b40*/  SHF.R.S32.HI R18, RZ, 0x7, R2 ;  /* 0x00000007ff127819 */ /* 0x000fe20000011402 */
[----:B------:R-:W-:Y:S01]  /*0b50*/  IMAD.IADD R7, R7, 0x1, -R4 ;  /* 0x0000000107077824 */ /* 0x000fe200078e0a04 */
[----:B------:R-:W-:Y:S02]  /*0b60*/  LOP3.LUT R8, R6, 0x3ffffc, RZ, 0xc0, !PT ;  /* 0x003ffffc06087812 */ /* 0x000fe400078ec0ff */
[--C-:B------:R-:W-:Y:S01]  /*0b70*/  SHF.R.S32.HI R4, RZ, 0x1f, R5.reuse ;  /* 0x0000001fff047819 */ /* 0x100fe20000011405 */
[----:B------:R-:W-:Y:S01]  /*0b80*/  IMAD R15, R18, 0x100, R5 ;  /* 0x00000100120f7824 */ /* 0x000fe200078e0205 */
[----:B------:R-:W-:Y:S01]  /*0b90*/  SHF.R.S32.HI R0, RZ, 0x1f, R3 ;  /* 0x0000001fff007819 */ /* 0x000fe20000011403 */
[----:B------:R-:W-:Y:S01]  /*0ba0*/  IMAD.IADD R10, R9, 0x1, -R8 ;  /* 0x00000001090a7824 */ /* 0x000fe200078e0a08 */
[----:B------:R-:W-:Y:S01]  /*0bb0*/  LEA.HI R6, R4, R5, RZ, 0x3 ;  /* 0x0000000504067211 */ /* 0x000fe200078f18ff */
[----:B------:R-:W-:Y:S01]  /*0bc0*/  IMAD.SHL.U32 R7, R7, 0x8, RZ ;  /* 0x0000000807077824 */ /* 0x000fe200078e00ff */
[----:B------:R-:W-:Y:S01]  /*0bd0*/  LEA.HI R4, R0, R3, RZ, 0x2 ;  /* 0x0000000300047211 */ /* 0x000fe200078f10ff */
[----:B------:R-:W-:Y:S01]  /*0be0*/  IMAD R16, R10, 0x10, R15 ;  /* 0x000000100a107824 */ /* 0x000fe200078e020f */
[C---:B------:R-:W-:Y:S01]  /*0bf0*/  LOP3.LUT R8, R6.reuse, 0xfffffff8, RZ, 0xc0, !PT ;  /* 0xfffffff806087812 */ /* 0x040fe200078ec0ff */
[----:B------:R-:W-:Y:S01]  /*0c00*/  IMAD.SHL.U32 R6, R6, 0x40, RZ ;  /* 0x0000004006067824 */ /* 0x000fe200078e00ff */
[----:B------:R-:W-:Y:S01]  /*0c10*/  LOP3.LUT R10, R4, 0x7ffffffc, RZ, 0xc0, !PT ;  /* 0x7ffffffc040a7812 */ /* 0x000fe200078ec0ff */
[----:B------:R-:W-:Y:S01]  /*0c20*/  STL [R1+0x8], R18 ;  /* 0x0000081201007387 */ /* 0x000fe20000100800 */
[----:B------:R-:W-:Y:S01]  /*0c30*/  LEA.HI R12, R13, R13, RZ, 0x1 ;  /* 0x0000000d0d0c7211 */ /* 0x000fe200078f08ff */
[----:B------:R-:W-:Y:S01]  /*0c40*/  IMAD.IADD R8, R5, 0x1, -R8 ;  /* 0x0000000105087824 */ /* 0x000fe200078e0a08 */
[----:B------:R-:W-:Y:S01]  /*0c50*/  LEA.HI R5, R0, R3, RZ, 0x5 ;  /* 0x0000000300057211 */ /* 0x000fe200078f28ff */
[----:B------:R-:W-:Y:S01]  /*0c60*/  IMAD.IADD R10, R3, 0x1, -R10 ;  /* 0x00000001030a7824 */ /* 0x000fe200078e0a0a */
[----:B------:R-:W-:-:S02]  /*0c70*/  SHF.R.S32.HI R0, RZ, 0x2, R4 ;  /* 0x00000002ff007819 */ /* 0x000fc40000011404 */
[----:B------:R-:W-:Y:S01]  /*0c80*/  SHF.R.S32.HI R3, RZ, 0x1f, R4 ;  /* 0x0000001fff037819 */ /* 0x000fe20000011404 */
[----:B------:R-:W-:Y:S01]  /*0c90*/  IMAD.SHL.U32 R4, R8, 0x40, RZ ;  /* 0x0000004008047824 */ /* 0x000fe200078e00ff */
[----:B------:R-:W-:Y:S02]  /*0ca0*/  SHF.R.S32.HI R5, RZ, 0x5, R5 ;  /* 0x00000005ff057819 */ /* 0x000fe40000011405 */
[----:B------:R-:W-:Y:S02]  /*0cb0*/  LEA.HI R3, R3, R0, RZ, 0x3 ;  /* 0x0000000003037211 */ /* 0x000fe400078f18ff */
[----:B------:R-:W-:Y:S02]  /*0cc0*/  LOP3.LUT R12, R12, 0x1ffffffe, RZ, 0xc0, !PT ;  /* 0x1ffffffe0c0c7812 */ /* 0x000fe400078ec0ff */
[----:B------:R-:W-:Y:S02]  /*0cd0*/  LOP3.LUT R3, R3, 0xfffffff8, RZ, 0xc0, !PT ;  /* 0xfffffff803037812 */ /* 0x000fe400078ec0ff */
[----:B------:R-:W-:Y:S01]  /*0ce0*/  LEA.HI R2, R2, R18, RZ, 0x1 ;  /* 0x0000001202027211 */ /* 0x000fe200078f08ff */
[----:B------:R-:W-:Y:S01]  /*0cf0*/  IMAD.IADD R12, R13, 0x1, -R12 ;  /* 0x000000010d0c7824 */ /* 0x000fe200078e0a0c */
[----:B------:R-:W-:Y:S01]  /*0d00*/  LOP3.LUT R4, R4, 0x1c0, RZ, 0xc0, !PT ;  /* 0x000001c004047812 */ /* 0x000fe200078ec0ff */
[----:B------:R-:W-:Y:S01]  /*0d10*/  IMAD.IADD R0, R0, 0x1, -R3 ;  /* 0x0000000100007824 */ /* 0x000fe200078e0a03 */
[----:B------:R-:W-:Y:S01]  /*0d20*/  LOP3.LUT R6, R6, 0x7ffffe00, RZ, 0xc0, !PT ;  /* 0x7ffffe0006067812 */ /* 0x000fe200078ec0ff */
[--C-:B------:R-:W-:Y:S01]  /*0d30*/  IMAD.U32 R13, R16, 0x40, R7.reuse ;  /* 0x00000040100d7824 */ /* 0x100fe200078e0007 */
[----:B------:R-:W-:Y:S01]  /*0d40*/  LOP3.LUT R7, R4, 0x8, R7, 0xf8, !PT ;  /* 0x0000000804077812 */ /* 0x000fe200078ef807 */
[----:B------:R-:W-:Y:S01]  /*0d50*/  IMAD R17, R5, 0x10, R0 ;  /* 0x0000001005117824 */ /* 0x000fe200078e0200 */
[----:B------:R-:W-:Y:S01]  /*0d60*/  LOP3.LUT R0, R2, 0xfffffe, RZ, 0xc0, !PT ;  /* 0x00fffffe02007812 */ /* 0x000fe200078ec0ff */
[----:B------:R-:W-:Y:S01]  /*0d70*/  IMAD.SHL.U32 R16, R11, 0x8, RZ ;  /* 0x000000080b107824 */ /* 0x000fe200078e00ff */
[----:B------:R-:W-:Y:S01]  /*0d80*/  SHF.R.U32.HI R4, RZ, 0x3, R4 ;  /* 0x00000003ff047819 */ /* 0x000fe20000011604 */
[----:B------:R-:W-:Y:S01]  /*0d90*/  IMAD.SHL.U32 R3, R10, 0x2, RZ ;  /* 0x000000020a037824 */ /* 0x000fe200078e00ff */
[----:B------:R-:W-:Y:S01]  /*0da0*/  STL [R1+0x34], R13 ;  /* 0x0000340d01007387 */ /* 0x000fe20000100800 */
[----:B------:R-:W-:Y:S01]  /*0db0*/  IMAD.IADD R0, R18, 0x1, -R0 ;  /* 0x0000000112007824 */ /* 0x000fe200078e0a00 */
[----:B------:R-:W-:Y:S01]  /*0dc0*/  LOP3.LUT R7, R7, R4, RZ, 0x3c, !PT ;  /* 0x0000000407077212 */ /* 0x000fe200078e3cff */
[----:B------:R-:W-:Y:S01]  /*0dd0*/  IMAD R6, R9, 0x400, R6 ;  /* 0x0000040009067824 */ /* 0x000fe200078e0206 */
[----:B------:R-:W-:Y:S01]  /*0de0*/  R2P PR, R8, 0x6 ;  /* 0x0000000608007804 */ /* 0x000fe20000000000 */
[----:B------:R-:W-:-:S02]  /*0df0*/  IMAD.SHL.U32 R4, R0, 0x100, RZ ;  /* 0x0000010000047824 */ /* 0x000fc400078e00ff */
[----:B------:R-:W-:Y:S02]  /*0e00*/  VIADD R198, R16, 0x40 ;  /* 0x0000004010c67836 */ /* 0x000fe40000000000 */
[----:B------:R-:W-:Y:S01]  /*0e10*/  IMAD.IADD R19, R3, 0x1, R4 ;  /* 0x0000000103137824 */ /* 0x000fe200078e0204 */
[----:B------:R0:W-:Y:S01]  /*0e20*/  STL [R1+0x30], R4 ;  /* 0x0000300401007387 */ /* 0x0001e20000100800 */
[----:B------:R-:W-:Y:S01]  /*0e30*/  IMAD.IADD R7, R6, 0x1, R7 ;  /* 0x0000000106077824 */ /* 0x000fe200078e0207 */
[----:B------:R-:W-:Y:S01]  /*0e40*/  SEL R186, R186, 0xffffffc0, !P2 ;  /* 0xffffffc0baba7807 */ /* 0x000fe20005000000 */
[----:B------:R-:W-:Y:S01]  /*0e50*/  VIADD R0, R16, 0x180 ;  /* 0x0000018010007836 */ /* 0x000fe20000000000 */
[----:B------:R1:W-:Y:S01]  /*0e60*/  STL [R1+0x14], R3 ;  /* 0x0000140301007387 */ /* 0x0003e20000100800 */
[----:B------:R-:W-:Y:S01]  /*0e70*/  SHF.R.S32.HI R0, RZ, 0x1f, R198 ;  /* 0x0000001fff007819 */ /* 0x000fe200000114c6 */
[----:B------:R-:W-:Y:S01]  /*0e80*/  VIADD R0, R19, 0x10 ;  /* 0x0000001013007836 */ /* 0x000fe20000000000 */
[----:B------:R-:W-:Y:S01]  /*0e90*/  LEA R184, R7, UR41, 0x1 ;  /* 0x0000002907b87c11 */ /* 0x000fe2000f8e08ff */
[C---:B------:R-:W-:Y:S01]  /*0ea0*/  VIADD R228, R19.reuse, 0x20 ;  /* 0x0000002013e47836 */ /* 0x040fe20000000000 */
[----:B0-----:R-:W-:Y:S01]  /*0eb0*/  SHF.R.S32.HI R4, RZ, 0x1f, R19 ;  /* 0x0000001fff047819 */ /* 0x001fe20000011413 */
[----:B------:R-:W-:Y:S01]  /*0ec0*/  VIADD R227, R19, 0x28 ;  /* 0x0000002813e37836 */ /* 0x000fe20000000000 */
[----:B------:R-:W-:Y:S01]  /*0ed0*/  SHF.R.S32.HI R0, RZ, 0x1f, R0 ;  /* 0x0000001fff007819 */ /* 0x000fe20000011400 */
[----:B------:R-:W-:-:S02]  /*0ee0*/  IMAD R4, R12, 0x8, R17 ;  /* 0x000000080c047824 */ /* 0x000fc400078e0211 */
[----:B-1----:R-:W-:Y:S01]  /*0ef0*/  VIADD R3, R16, 0x1c0 ;  /* 0x000001c010037836 */ /* 0x002fe20000000000 */
[----:B------:R-:W-:Y:S01]  /*0f00*/  SHF.R.S32.HI R0, RZ, 0x1f, R227 ;  /* 0x0000001fff007819 */ /* 0x000fe200000114e3 */
[C---:B------:R-:W-:Y:S01]  /*0f10*/  VIADD R3, R19.reuse, 0x8 ;  /* 0x0000000813037836 */ /* 0x040fe20000000000 */
[----:B------:R0:W-:Y:S01]  /*0f20*/  STL [R1+0x2c], R4 ;  /* 0x00002c0401007387 */ /* 0x0001e20000100800 */
        /* <DEDUP_REMOVED lines=59> */
[----:B------:R-:W-:-:S02]  /*12e0*/  IMAD.IADD R187, R187, 0x1, R186 ;  /* 0x00000001bbbb7824 */ /* 0x000fc400078e02ba */
[----:B------:R-:W-:Y:S02]  /*12f0*/  IMAD.MOV.U32 R6, RZ, RZ, R14 ;  /* 0x000000ffff067224 */ /* 0x000fe400078e000e */
[----:B------:R-:W-:Y:S02]  /*1300*/  IMAD.MOV.U32 R2, RZ, RZ, RZ ;  /* 0x000000ffff027224 */ /* 0x000fe400078e00ff */
[C---:B------:R-:W-:Y:S02]  /*1310*/  VIADD R197, R16.reuse, 0x80 ;  /* 0x0000008010c57836 */ /* 0x040fe40000000000 */
[C---:B------:R-:W-:Y:S02]  /*1320*/  VIADD R196, R16.reuse, 0xc0 ;  /* 0x000000c010c47836 */ /* 0x040fe40000000000 */
[C---:B------:R-:W-:Y:S02]  /*1330*/  VIADD R195, R16.reuse, 0x100 ;  /* 0x0000010010c37836 */ /* 0x040fe40000000000 */
[----:B------:R-:W-:-:S02]  /*1340*/  VIADD R194, R16, 0x140 ;  /* 0x0000014010c27836 */ /* 0x000fc40000000000 */
[----:B------:R-:W-:-:S07]  /*1350*/  IMAD.IADD R186, R186, 0x1, R185 ;  /* 0x00000001baba7824 */ /* 0x000fce00078e02b9 */
.L_x_1046:
[----:B------:R-:W-:Y:S01]  /*1360*/  ULDC.64 UR6, c[0x0][0xd88] ;  /* 0x0003620000067ab9 */ /* 0x000fe20000000a00 */
[----:B012---:R-:W0:Y:S01]  /*1370*/  LDC.64 R8, c[0x0][0x418] ;  /* 0x00010600ff087b82 */ /* 0x007e220000000a00 */
[----:B------:R-:W-:-:S06]  /*1380*/  UIMAD.WIDE UR6, UR5, 0x4, UR6 ;  /* 0x00000004050678a5 */ /* 0x000fcc000f8e0206 */
[----:B------:R-:W-:Y:S01]  /*1390*/  IMAD.U32 R192, RZ, RZ, UR6 ;  /* 0x00000006ffc07e24 */ /* 0x000fe2000f8e00ff */
[----:B------:R-:W1:Y:S01]  /*13a0*/  LDC R0, c[0x0][0x424] ;  /* 0x00010900ff007b82 */ /* 0x000e620000000800 */
[----:B------:R-:W-:Y:S01]  /*13b0*/  IMAD.U32 R193, RZ, RZ, UR7 ;  /* 0x00000007ffc17e24 */ /* 0x000fe2000f8e00ff */
[----:B------:R-:W-:-:S04]  /*13c0*/  ULDC.64 UR6, c[0x0][0xb20] ;  /* 0x0002c80000067ab9 */ /* 0x000fc80000000a00 */
[----:B------:R-:W2:Y:S01]  /*13d0*/  LDG.E R192, desc[UR44][R192.64] ;  /* 0x0000002cc0c07981 */ /* 0x000ea2000c1e1900 */
[----:B------:R-:W-:Y:S01]  /*13e0*/  ISETP.NE.U32.AND P0, PT, RZ, UR6, PT ;  /* 0x00000006ff007c0c */ /* 0x000fe2000bf05070 */
[----:B---3--:R-:W3:Y:S01]  /*13f0*/  LDC R153, c[0x0][0x2f0] ;  /* 0x0000bc00ff997b82 */ /* 0x008ee20000000800 */
[----:B------:R-:W-:Y:S02]  /*1400*/  IMAD.MOV.U32 R10, RZ, RZ, RZ ;  /* 0x000000ffff0a7224 */ /* 0x000fe400078e00ff */
[----:B------:R-:W-:-:S05]  /*1410*/  ISETP.NE.AND.EX P0, PT, RZ, UR7, PT, P0 ;  /* 0x00000007ff007c0c */ /* 0x000fca000bf05300 */
[----:B----4-:R-:W4:Y:S01]  /*1420*/  LDC R7, c[0x0][0xae8] ;  /* 0x0002ba00ff077b82 */ /* 0x010f220000000800 */
[----:B--2---:R-:W-:-:S07]  /*1430*/  SHF.R.S32.HI R222, RZ, 0x1f, R192 ;  /* 0x0000001fffde7819 */ /* 0x004fce00000114c0 */
[----:B------:R-:W-:-:S04]  /*1440*/  @P0 LEA R4, P1, R192, UR6, 0x2 ;  /* 0x00000006c0040c11 */ /* 0x000fc8000f8210ff */
[----:B------:R-:W-:Y:S01]  /*1450*/  @P0 LEA.HI.X R5, R192, UR7, R222, 0x2, P1 ;  /* 0x00000007c0050c11 */ /* 0x000fe200088f14de */
[----:B------:R-:W-:Y:S02]  /*1460*/  ULDC.64 UR6, c[0x0][0xb18] ;  /* 0x0002c60000067ab9 */ /* 0x000fe40000000a00 */
[----:B------:R-:W-:Y:S02]  /*1470*/  ISETP.NE.U32.AND P1, PT, RZ, UR6, PT ;  /* 0x00000006ff007c0c */ /* 0x000fe4000bf25070 */
[----:B-----5:R2:W5:Y:S01]  /*1480*/  @P0 LDG.E R10, desc[UR44][R4.64] ;  /* 0x0000002c040a0981 */ /* 0x020562000c1e1900 */
[----:B0-----:R-:W-:Y:S02]  /*1490*/  ISETP.NE.U32.AND P0, PT, R8, RZ, PT ;  /* 0x000000ff0800720c */ /* 0x001fe40003f05070 */
[----:B------:R-:W-:Y:S02]  /*14a0*/  ISETP.NE.AND.EX P1, PT, RZ, UR7, PT, P1 ;  /* 0x00000007ff007c0c */ /* 0x000fe4000bf25310 */
[----:B------:R-:W-:-:S04]  /*14b0*/  ISETP.NE.AND.EX P0, PT, R9, RZ, PT, P0 ;  /* 0x000000ff0900720c */ /* 0x000fc80003f05300 */
[----:B-1----:R-:W-:-:S05]  /*14c0*/  SEL R0, R0, 0x1, P0 ;  /* 0x0000000100007807 */ /* 0x002fca0000000000 */
[----:B---3--:R-:W-:Y:S02]  /*14d0*/  IMAD R153, R0, R153, RZ ;  /* 0x0000009900997224 */ /* 0x008fe400078e02ff */
[----:B------:R-:W-:-:S04]  /*14e0*/  @P1 LEA R8, P0, R192, UR6, 0x2 ;  /* 0x00000006c0081c11 */ /* 0x000fc8000f8010ff */
[----:B------:R-:W-:-:S05]  /*14f0*/  @P1 LEA.HI.X R9, R192, UR7, R222, 0x2, P0 ;  /* 0x00000007c0091c11 */ /* 0x000fca00080f14de */
[----:B------:R2:W5:Y:S01]  /*1500*/  @P1 LDG.E R153, desc[UR44][R8.64] ;  /* 0x0000002c08991981 */ /* 0x000562000c1e1900 */
[C---:B------:R-:W-:Y:S01]  /*1510*/  LOP3.LUT R0, R6.reuse, 0xff000000, RZ, 0xc0, !PT ;  /* 0xff00000006007812 */ /* 0x040fe200078ec0ff */
[----:B------:R-:W-:Y:S01]  /*1520*/  UMOV UR42, UR4 ;  /* 0x00000004002a7c82 */ /* 0x000fe20008000000 */
[----:B------:R-:W-:Y:S02]  /*1530*/  LOP3.LUT R3, R6, 0xff0000, RZ, 0xc0, !PT ;  /* 0x00ff000006037812 */ /* 0x000fe400078ec0ff */
[----:B------:R-:W-:Y:S01]  /*1540*/  SHF.R.U32.HI R12, RZ, 0x8, R0 ;  /* 0x00000008ff0c7819 */ /* 0x000fe20000011600 */
[----:B----4-:R-:W-:Y:S06]  /*1550*/  @P1 BRA `(.L_x_997) ;  /* 0x0000000000241947 */ /* 0x010fec0003800000 */
[----:B------:R-:W-:Y:S02]  /*1560*/  ULDC.64 UR4, c[0x0][0xb00] ;  /* 0x0002c00000047ab9 */ /* 0x000fe40000000a00 */
[----:B------:R-:W-:-:S04]  /*1570*/  ISETP.NE.U32.AND P0, PT, RZ, UR4, PT ;  /* 0x00000004ff007c0c */ /* 0x000fc8000bf05070 */
[----:B------:R-:W-:-:S13]  /*1580*/  ISETP.NE.AND.EX P0, PT, RZ, UR5, PT, P0 ;  /* 0x00000005ff007c0c */ /* 0x000fda000bf05300 */
[----:B------:R-:W-:Y:S05]  /*1590*/  @!P0 BRA `(.L_x_997) ;  /* 0x0000000000148947 */ /* 0x000fea0003800000 */
[----:B--2---:R-:W0:Y:S02]  /*15a0*/  LDC.64 R4, c[0x0][0xb00] ;  /* 0x0002c000ff047b82 */ /* 0x004e240000000a00 */
[----:B0-----:R-:W-:-:S05]  /*15b0*/  IMAD.WIDE R4, R192, 0x4, R4 ;  /* 0x00000004c0047825 */ /* 0x001fca00078e0204 */
[----:B-----5:R-:W2:Y:S04]  /*15c0*/  LDG.E R153, desc[UR44][R4.64] ;  /* 0x0000002c04997981 */ /* 0x020ea8000c1e1900 */
[----:B------:R-:W2:Y:S02]  /*15d0*/  LDG.E R0, desc[UR44][R4.64+0x4] ;  /* 0x0000042c04007981 */ /* 0x000ea4000c1e1900 */
[----:B--2---:R-:W-:-:S07]  /*15e0*/  IMAD.IADD R153, R0, 0x1, -R153 ;  /* 0x0000000100997824 */ /* 0x004fce00078e0a99 */
.L_x_997:
[----:B------:R-:W-:Y:S01]  /*15f0*/  UISETP.NE.AND UP0, UPT, UR38, 0x1, UPT ;  /* 0x000000012600788c */ /* 0x000fe2000bf05270 */
[----:B-----5:R-:W-:Y:S01]  /*1600*/  IMAD.IADD R153, R153, 0x1, -R10 ;  /* 0x0000000199997824 */ /* 0x020fe200078e0a0a */
[----:B------:R-:W-:Y:S02]  /*1610*/  LEA.HI R3, R3, R12, RZ, 0x10 ;  /* 0x0000000c03037211 */ /* 0x000fe400078f80ff */
[----:B------:R-:W-:Y:S01]  /*1620*/  LOP3.LUT R193, R6, 0xffff, RZ, 0xc0, !PT ;  /* 0x0000ffff06c17812 */ /* 0x000fe200078ec0ff */
[----:B------:R-:W-:Y:S01]  /*1630*/  VIADD R0, R153, 0x3f ;  /* 0x0000003f99007836 */ /* 0x000fe20000000000 */
[----:B------:R-:W-:Y:S02]  /*1640*/  PLOP3.LUT P1, PT, PT, PT, UP0, 0x80, 0x0 ;  /* 0x000000000000781c */ /* 0x000fe40003f2f008 */
[----:B------:R-:W-:Y:S02]  /*1650*/  SHF.R.U32.HI R22, RZ, 0x10, R3 ;  /* 0x00000010ff167819 */ /* 0x000fe40000011603 */
[----:B--2---:R-:W-:-:S02]  /*1660*/  SHF.R.S32.HI R5, RZ, 0x1f, R0 ;  /* 0x0000001fff057819 */ /* 0x004fc40000011400 */
[C---:B------:R-:W-:Y:S02]  /*1670*/  ISETP.NE.AND P0, PT, R22.reuse, RZ, PT ;  /* 0x000000ff1600720c */ /* 0x040fe40003f05270 */
[----:B------:R-:W-:Y:S02]  /*1680*/  LEA.HI R5, R5, R0, RZ, 0x6 ;  /* 0x0000000005057211 */ /* 0x000fe400078f30ff */
[----:B------:R-:W-:Y:S02]  /*1690*/  LOP3.LUT R199, R3, 0xff, RZ, 0xc0, !PT ;  /* 0x000000ff03c77812 */ /* 0x000fe400078ec0ff */
[----:B------:R-:W-:Y:S02]  /*16a0*/  SEL R10, R22, R7, P0 ;  /* 0x00000007160a7207 */ /* 0x000fe40000000000 */
[----:B------:R-:W-:Y:S01]  /*16b0*/  SHF.R.S32.HI R9, RZ, 0x6, R5 ;  /* 0x00000006ff097819 */ /* 0x000fe20000011405 */
[----:B------:R-:W-:Y:S06]  /*16c0*/  @!P1 BRA `(.L_x_998) ;  /* 0x0000001c007c9947 */ /* 0x000fec0003800000 */
[----:B------:R-:W-:Y:S01]  /*16d0*/  ISETP.GE.AND P0, PT, R153, 0x1, PT ;  /* 0x000000019900780c */ /* 0x000fe20003f06270 */
[----:B------:R-:W-:-:S12]  /*16e0*/  IMAD.MOV.U32 R3, RZ, RZ, RZ ;  /* 0x000000ffff037224 */ /* 0x000fd800078e00ff */
[----:B------:R-:W-:Y:S05]  /*16f0*/  @!P0 BRA `(.L_x_999) ;  /* 0x0000000000688947 */ /* 0x000fea0003800000 */
[-C--:B------:R-:W-:Y:S02]  /*1700*/  IABS R6, R10.reuse ;  /* 0x0000000a00067213 */ /* 0x080fe40000000000 */
[----:B------:R-:W-:Y:S02]  /*1710*/  IADD3 R0, R9, -0x1, R10 ;  /* 0xffffffff09007810 */ /* 0x000fe40007ffe00a */
[----:B------:R-:W0:Y:S01]  /*1720*/  I2F.RP R3, R6 ;  /* 0x0000000600037306 */ /* 0x000e220000209400 */
[----:B------:R-:W-:Y:S02]  /*1730*/  IABS R11, R10 ;  /* 0x0000000a000b7213 */ /* 0x000fe40000000000 */
        /* <DEDUP_REMOVED lines=22> */
.L_x_999:
[-C--:B------:R-:W-:Y:S01]  /*18a0*/  IMAD R0, R199, R3.reuse, RZ ;  /* 0x00000003c7007224 */ /* 0x080fe200078e02ff */
[----:B------:R-:W-:Y:S01]  /*18b0*/  PLOP3.LUT P0, PT, PT, PT, PT, 0x80, 0x0 ;  /* 0x000000000000781c */ /* 0x000fe20003f0f070 */
[----:B------:R-:W-:Y:S01]  /*18c0*/  IMAD.MOV.U32 R152, RZ, RZ, RZ ;  /* 0x000000ffff987224 */ /* 0x000fe200078e00ff */
[----:B------:R-:W-:Y:S02]  /*18d0*/  CS2R R150, SRZ ;  /* 0x0000000000967805 */ /* 0x000fe4000001ff00 */
[----:B------:R-:W-:Y:S02]  /*18e0*/  CS2R R148, SRZ ;  /* 0x0000000000947805 */ /* 0x000fe4000001ff00 */
[----:B------:R-:W-:Y:S02]  /*18f0*/  VIADDMNMX R3, R0, R3, R9, PT ;  /* 0x0000000300037246 */ /* 0x000fe40003800109 */
[----:B------:R-:W-:Y:S02]  /*1900*/  CS2R R146, SRZ ;  /* 0x0000000000927805 */ /* 0x000fe4000001ff00 */
[----:B------:R-:W-:-:S02]  /*1910*/  CS2R R144, SRZ ;  /* 0x0000000000907805 */ /* 0x000fc4000001ff00 */
[----:B------:R-:W-:Y:S02]  /*1920*/  CS2R R142, SRZ ;  /* 0x00000000008e7805 */ /* 0x000fe4000001ff00 */
[----:B------:R-:W-:Y:S01]  /*1930*/  R2UR UR21, R3 ;  /* 0x00000000031572ca */ /* 0x000fe200000e0000 */
        /* <DEDUP_REMOVED lines=12> */
[----:B------:R-:W-:Y:S02]  /*1a00*/  ISETP.LT.AND P1, PT, R0, UR21, PT ;  /* 0x0000001500007c0c */ /* 0x000fe4000bf21270 */
        /* <DEDUP_REMOVED lines=47> */
[----:B------:R-:W-:Y:S01]  /*1d00*/  CS2R R24, SRZ ;  /* 0x0000000000187805 */ /* 0x000fe2000001ff00 */
[----:B------:R-:W-:Y:S06]  /*1d10*/  @!P1 BRA `(.L_x_1000) ;  /* 0x0000007800749947 */ /* 0x000fec0003800000 */
[----:B------:R-:W2:Y:S01]  /*1d20*/  LDL R4, [R1+0x8] ;  /* 0x0000080001047983 */ /* 0x000ea20000100800 */
[----:B------:R-:W-:Y:S01]  /*1d30*/  UMOV UR9, 0x40000040 ;  /* 0x4000004000097882 */ /* 0x000fe20000000000 */
[----:B------:R-:W-:Y:S01]  /*1d40*/  UMOV UR11, 0x40000040 ;  /* 0x40000040000b7882 */ /* 0x000fe20000000000 */
[----:B------:R-:W-:Y:S01]  /*1d50*/  UMOV UR13, 0x40000040 ;  /* 0x40000040000d7882 */ /* 0x000fe20000000000 */
[----:B------:R-:W-:Y:S01]  /*1d60*/  BAR.SYNC.DEFER_BLOCKING 0xe, 0x100 ;  /* 0x0384000000007b1d */ /* 0x000fe20000010000 */
[----:B------:R-:W-:-:S05]  /*1d70*/  ISETP.NE.AND P0, PT, RZ, UR38, PT ;  /* 0x00000026ff007c0c */ /* 0x000fca000bf05270 */
[----:B------:R-:W-:Y:S01]  /*1d80*/  UMOV UR15, 0x40000040 ;  /* 0x40000040000f7882 */ /* 0x000fe20000000000 */
[----:B------:R-:W-:Y:S01]  /*1d90*/  UMOV UR17, 0x40000040 ;  /* 0x4000004000117882 */ /* 0x000fe20000000000 */
[----:B------:R-:W-:Y:S01]  /*1da0*/  UMOV UR19, 0x40000040 ;  /* 0x4000004000137882 */ /* 0x000fe20000000000 */
[----:B------:R-:W-:Y:S01]  /*1db0*/  UMOV UR7, 0x40000040 ;  /* 0x4000004000077882 */ /* 0x000fe20000000000 */
[----:B------:R-:W-:Y:S01]  /*1dc0*/  WARPGROUP.ARRIVE ;  /* 0x00000000000079c5 */ /* 0x000fe20000000000 */
[----:B--2---:R-:W0:Y:S02]  /*1dd0*/  SHFL.IDX PT, R3, R4, RZ, 0x1f ;  /* 0x00001fff04037589 */ /* 0x004e2400000e0000 */
[----:B0-----:R-:W-:Y:S01]  /*1de0*/  R2UR UR4, R3 ;  /* 0x00000000030472ca */ /* 0x001fe200000e0000 */
[----:B------:R-:W-:-:S05]  /*1df0*/  IMAD.MOV.U32 R3, RZ, RZ, 0x1 ;  /* 0x00000001ff037424 */ /* 0x000fca00078e00ff */
[----:B------:R-:W-:-:S04]  /*1e00*/  SEL R3, R3, 0x2, !P0 ;  /* 0x0000000203037807 */ /* 0x000fc80004000000 */
[----:B------:R-:W-:-:S03]  /*1e10*/  LOP3.LUT R3, R3, 0x1, RZ, 0xfc, !PT ;  /* 0x0000000103037812 */ /* 0x000fc600078efcff */
[----:B------:R-:W-:Y:S01]  /*1e20*/  ULEA.HI UR5, UR4, UR4, URZ, 0x1 ;  /* 0x0000000404057291 */ /* 0x000fe2000f8f083f */
[----:B------:R-:W-:-:S03]  /*1e30*/  ISETP.NE.AND P1, PT, R3, 0x3, PT ;  /* 0x000000030300780c */ /* 0x000fc60003f25270 */
[----:B------:R-:W-:-:S04]  /*1e40*/  ULOP3.LUT UR5, UR5, 0x1fffe, URZ, 0xc0, !UPT ;  /* 0x0001fffe05057892 */ /* 0x000fc8000f8ec03f */
[----:B------:R-:W-:Y:S02]  /*1e50*/  UIADD3 UR5, UR4, -UR5, URZ ;  /* 0x8000000504057290 */ /* 0x000fe4000fffe03f */
[----:B------:R-:W-:Y:S02]  /*1e60*/  UIADD3 UR4, UR41, 0x36400, URZ ;  /* 0x0003640029047890 */ /* 0x000fe4000fffe03f */
[----:B------:R-:W-:Y:S02]  /*1e70*/  ULEA UR5, UR5, UR41, 0xf ;  /* 0x0000002905057291 */ /* 0x000fe4000f8e783f */
[----:B------:R-:W-:Y:S02]  /*1e80*/  USHF.R.U32.HI UR4, URZ, 0x4, UR4 ;  /* 0x000000043f047899 */ /* 0x000fe40008011604 */
[----:B------:R-:W-:Y:S02]  /*1e90*/  UIADD3 UR5, UR5, 0x400, URZ ;  /* 0x0000040005057890 */ /* 0x000fe4000fffe03f */
[----:B------:R-:W-:-:S02]  /*1ea0*/  ULOP3.LUT UR4, UR4, 0x3fff, URZ, 0xc0, !UPT ;  /* 0x00003fff04047892 */ /* 0x000fc4000f8ec03f */
[----:B------:R-:W-:Y:S02]  /*1eb0*/  USHF.R.U32.HI UR5, URZ, 0x4, UR5 ;  /* 0x000000043f057899 */ /* 0x000fe40008011605 */
[----:B------:R-:W-:Y:S02]  /*1ec0*/  ULOP3.LUT UR8, UR4, 0x10000, URZ, 0xfc, !UPT ;  /* 0x0001000004087892 */ /* 0x000fe4000f8efc3f */
[----:B------:R-:W-:Y:S02]  /*1ed0*/  ULOP3.LUT UR5, UR5, 0x3fff, URZ, 0xc0, !UPT ;  /* 0x00003fff05057892 */ /* 0x000fe4000f8ec03f */
[----:B------:R-:W-:Y:S02]  /*1ee0*/  UIADD3 UR12, UR8, 0x2, URZ ;  /* 0x00000002080c7890 */ /* 0x000fe4000fffe03f */
[----:B------:R-:W-:Y:S02]  /*1ef0*/  ULOP3.LUT UR20, UR5, 0x2000000, URZ, 0xfc, !UPT ;  /* 0x0200000005147892 */ /* 0x000fe4000f8efc3f */
[----:B------:R-:W-:-:S02]  /*1f00*/  UIADD3 UR16, UR8, 0x4, URZ ;  /* 0x0000000408107890 */ /* 0x000fc4000fffe03f */
[----:B------:R-:W-:Y:S02]  /*1f10*/  ULEA UR10, UR36, UR20, 0xc ;  /* 0x00000014240a7291 */ /* 0x000fe4000f8e603f */
[----:B------:R-:W-:Y:S02]  /*1f20*/  UIADD3 UR4, UR8, 0x6, URZ ;  /* 0x0000000608047890 */ /* 0x000fe4000fffe03f */
[----:B------:R-:W-:Y:S02]  /*1f30*/  UIADD3 UR14, UR10, 0x80, URZ ;  /* 0x000000800a0e7890 */ /* 0x000fe4000fffe03f */
[----:B------:R-:W-:Y:S02]  /*1f40*/  UIADD3 UR18, UR10, 0x100, URZ ;  /* 0x000001000a127890 */ /* 0x000fe4000fffe03f */
[----:B------:R-:W-:Y:S02]  /*1f50*/  UIADD3 UR6, UR10, 0x180, URZ ;  /* 0x000001800a067890 */ /* 0x000fe4000fffe03f */
[----:B------:R-:W-:Y:S01]  /*1f60*/  HGMMA.64x256x16.F32.BF16 R24, gdesc[UR8].tnspB, RZ, !UPT, gsb0 ;  /* 0x43e00000081879f0 */ /* 0x000fe2000c0018ff */
[----:B------:R-:W-:-:S02]  /*1f70*/  UMOV UR5, 0x40000040 ;  /* 0x4000004000057882 */ /* 0x000fc40000000000 */
        /* <DEDUP_REMOVED lines=16> */
.L_x_1001:
[----:B------:R-:W-:-:S04]  /*2080*/  ULEA UR6, UR36, UR41, 0x3 ;  /* 0x0000002924067291 */ /* 0x000fc8000f8e183f */
[----:B------:R-:W-:-:S04]  /*2090*/  UIADD3 UR6, UR6, 0x38860, URZ ;  /* 0x0003886006067890 */ /* 0x000fc8000fffe03f */
[----:B------:R-:W-:-:S09]  /*20a0*/  UPRMT UR6, UR40, 0x654, UR6 ;  /* 0x0000065428067896 */ /* 0x000fd20008000006 */
[----:B------:R-:W-:Y:S01]  /*20b0*/  SYNCS.ARRIVE.TRANS64.RED.A1T0 RZ, [UR6], RZ ;  /* 0x000000ffffff79a7 */ /* 0x000fe20008100406 */
[----:B------:R-:W-:-:S06]  /*20c0*/  UIADD3 UR6, UR21, -0x2, URZ ;  /* 0xfffffffe15067890 */ /* 0x000fcc000fffe03f */
[----:B------:R-:W-:-:S13]  /*20d0*/  ISETP.LE.AND P0, PT, R0, UR6, PT ;  /* 0x0000000600007c0c */ /* 0x000fda000bf03270 */
[----:B------:R-:W-:Y:S05]  /*20e0*/  @!P0 BRA `(.L_x_1002) ;  /* 0x0000000800b48947 */ /* 0x000fea0003800000 */
[----:B------:R-:W-:-:S05]  /*20f0*/  UMOV UR21, UR6 ;  /* 0x0000000600157c82 */ /* 0x000fca0008000000 */
.L_x_1004:
[----:B------:R-:W-:Y:S01]  /*2100*/  BAR.SYNC.DEFER_BLOCKING 0xe, 0x100 ;  /* 0x0384000000007b1d */ /* 0x000fe20000010000 */
[----:B------:R-:W-:Y:S01]  /*2110*/  IMAD.U32 R4, RZ, RZ, UR36 ;  /* 0x00000024ff047e24 */ /* 0x000fe2000f8e00ff */
[----:B------:R-:W-:Y:S01]  /*2120*/  UIADD3 UR36, UR36, 0x1, URZ ;  /* 0x0000000124247890 */ /* 0x000fe2000fffe03f */
[----:B------:R-:W-:Y:S01]  /*2130*/  ISETP.LT.AND P0, PT, R0, UR21, PT ;  /* 0x0000001500007c0c */ /* 0x000fe2000bf01270 */
[----:B------:R-:W-:Y:S01]  /*2140*/  UIADD3 UR21, UR21, -0x1, URZ ;  /* 0xffffffff15157890 */ /* 0x000fe2000fffe03f */
        /* <DEDUP_REMOVED lines=10> */
[----:B------:R-:W-:Y:S02]  /*21f0*/  UIADD3 UR18, UR10, 0x100, URZ ;  /* 0x000001000a127890 */ /* 0x000fe4000fffe03f */
[----:B------:R-:W-:Y:S01]  /*2200*/  UIADD3 UR6, UR10, 0x180, URZ ;  /* 0x000001800a067890 */ /* 0x000fe2000fffe03f */
        /* <DEDUP_REMOVED lines=143> */
[----:B------:R-:W-:Y:S01]  /*2b00*/  HGMMA.64x256x16.F32.BF16 R24, gdesc[UR4].tnspB, R24, gsb0 ;  /* 0x43e00000041879f0 */ /* 0x000fe20008001818 */
[----:B------:R-:W-:-:S06]  /*2b10*/  USEL UR6, URZ, 0x1, UP0 ;  /* 0x000000013f067887 */ /* 0x000fcc0008000000 */
[----:B------:R-:W-:Y:S01]  /*2b20*/  LOP3.LUT R2, R2, UR6, RZ, 0x3c, !PT ;  /* 0x0000000602027c12 */ /* 0x000fe2000f8e3cff */
[----:B------:R-:W-:Y:S02]  /*2b30*/  WARPGROUP.DEPBAR.LE gsb0, 0x0 ;  /* 0x00008000000079c5 */ /* 0x000fe40000010000 */
[----:B------:R-:W-:Y:S06]  /*2b40*/  BAR.ARV 0xf, 0x100 ;  /* 0x03c4000000007b1d */ /* 0x000fec0000002000 */
[----:B------:R-:W-:Y:S05]  /*2b50*/  @!P1 BRA `(.L_x_1003) ;  /* 0x0000000000049947 */ /* 0x000fea0003800000 */
[----:B------:R-:W-:Y:S01]  /*2b60*/  BPT.TRAP 0x1 ;  /* 0x000000040000795c */ /* 0x000fe20000300000 */
.L_x_1003:
[----:B------:R-:W-:-:S04]  /*2b70*/  ULEA UR6, UR36, UR41, 0x3 ;  /* 0x0000002924067291 */ /* 0x000fc8000f8e183f */
[----:B------:R-:W-:-:S04]  /*2b80*/  UIADD3 UR6, UR6, 0x38860, URZ ;  /* 0x0003886006067890 */ /* 0x000fc8000fffe03f */
[----:B------:R-:W-:-:S09]  /*2b90*/  UPRMT UR6, UR40, 0x654, UR6 ;  /* 0x0000065428067896 */ /* 0x000fd20008000006 */
[----:B------:R-:W-:Y:S01]  /*2ba0*/  SYNCS.ARRIVE.TRANS64.RED.A1T0 RZ, [UR6], RZ ;  /* 0x000000ffffff79a7 */ /* 0x000fe20008100406 */
[----:B------:R-:W-:Y:S05]  /*2bb0*/  @P0 BRA `(.L_x_1004) ;  /* 0xfffffff400500947 */ /* 0x000fea000383ffff */
.L_x_1002:
[----:B------:R-:W-:Y:S01]  /*2bc0*/  BAR.SYNC.DEFER_BLOCKING 0xe, 0x100 ;  /* 0x0384000000007b1d */ /* 0x000fe20000010000 */
[----:B------:R-:W-:Y:S01]  /*2bd0*/  IMAD.U32 R0, RZ, RZ, UR36 ;  /* 0x00000024ff007e24 */ /* 0x000fe2000f8e00ff */
[----:B------:R-:W-:Y:S01]  /*2be0*/  UIADD3 UR36, UR36, 0x1, URZ ;  /* 0x0000000124247890 */ /* 0x000fe2000fffe03f */
[----:B------:R-:W-:Y:S01]  /*2bf0*/  PLOP3.LUT P0, PT, PT, PT, PT, 0x8, 0x0 ;  /* 0x000000000000781c */ /* 0x000fe20003f0e170 */
[----:B------:R-:W-:Y:S02]  /*2c00*/  IMAD.MOV.U32 R152, RZ, RZ, RZ ;  /* 0x000000ffff987224 */ /* 0x000fe400078e00ff */
[----:B------:R-:W-:Y:S01]  /*2c10*/  IMAD R0, R0, 0x40, R17 ;  /* 0x0000004000007824 */ /* 0x000fe200078e0211 */
[----:B------:R-:W-:-:S04]  /*2c20*/  UISETP.NE.AND UP0, UPT, UR36, 0x2, UPT ;  /* 0x000000022400788c */ /* 0x000fc8000bf05270 */
        /* <DEDUP_REMOVED lines=137> */
.L_x_998:
[----:B------:R-:W-:Y:S01]  /*34c0*/  ISETP.GE.AND P0, PT, R153, 0x1, PT ;  /* 0x000000019900780c */ /* 0x000fe20003f06270 */
[----:B------:R-:W-:-:S12]  /*34d0*/  IMAD.MOV.U32 R23, RZ, RZ, RZ ;  /* 0x000000ffff177224 */ /* 0x000fd800078e00ff */
[----:B------:R-:W-:Y:S05]  /*34e0*/  @!P0 BRA `(.L_x_1005) ;  /* 0x0000000000688947 */ /* 0x000fea0003800000 */
[-C--:B------:R-:W-:Y:S02]  /*34f0*/  IABS R0, R10.reuse ;  /* 0x0000000a00007213 */ /* 0x080fe40000000000 */
[----:B------:R-:W-:Y:S02]  /*3500*/  IADD3 R3, R9, -0x1, R10 ;  /* 0xffffffff09037810 */ /* 0x000fe40007ffe00a */
[----:B------:R-:W0:Y:S01]  /*3510*/  I2F.RP R6, R0 ;  /* 0x0000000000067306 */ /* 0x000e220000209400 */
[----:B------:R-:W-:-:S05]  /*3520*/  IABS R8, R10 ;  /* 0x0000000a00087213 */ /* 0x000fca0000000000 */
[----:B------:R-:W-:Y:S02]  /*3530*/  IMAD.MOV R8, RZ, RZ, -R8 ;  /* 0x000000ffff087224 */ /* 0x000fe400078e0a08 */
[----:B0-----:R-:W0:Y:S02]  /*3540*/  MUFU.RCP R6, R6 ;  /* 0x0000000600067308 */ /* 0x001e240000001000 */
[----:B0-----:R-:W-:Y:S01]  /*3550*/  VIADD R4, R6, 0xffffffe ;  /* 0x0ffffffe06047836 */ /* 0x001fe20000000000 */
[----:B------:R-:W-:Y:S02]  /*3560*/  IABS R6, R3 ;  /* 0x0000000300067213 */ /* 0x000fe40000000000 */
[----:B------:R-:W-:-:S03]  /*3570*/  LOP3.LUT R3, R3, R10, RZ, 0x3c, !PT ;  /* 0x0000000a03037212 */ /* 0x000fc600078e3cff */
[----:B------:R0:W1:Y:S01]  /*3580*/  F2I.FTZ.U32.TRUNC.NTZ R5, R4 ;  /* 0x0000000400057305 */ /* 0x000062000021f000 */
[----:B------:R-:W-:Y:S01]  /*3590*/  ISETP.GE.AND P2, PT, R3, RZ, PT ;  /* 0x000000ff0300720c */ /* 0x000fe20003f46270 */
        /* <DEDUP_REMOVED lines=14> */
[----:B------:R-:W-:-:S07]  /*3680*/  @!P0 LOP3.LUT R23, RZ, R10, RZ, 0x33, !PT ;  /* 0x0000000aff178212 */ /* 0x000fce00078e33ff */
.L_x_1005:
[-C--:B------:R-:W-:Y:S01]  /*3690*/  IMAD R18, R199, R23.reuse, RZ ;  /* 0x00000017c7127224 */ /* 0x080fe200078e02ff */
[----:B------:R-:W-:Y:S01]  /*36a0*/  PLOP3.LUT P0, PT, PT, PT, PT, 0x80, 0x0 ;  /* 0x000000000000781c */ /* 0x000fe20003f0f070 */
[----:B------:R-:W-:Y:S01]  /*36b0*/  IMAD.MOV.U32 R152, RZ, RZ, RZ ;  /* 0x000000ffff987224 */ /* 0x000fe200078e00ff */
[----:B------:R-:W-:Y:S01]  /*36c0*/  CS2R R150, SRZ ;  /* 0x0000000000967805 */ /* 0x000fe2000001ff00 */
[----:B------:R-:W-:Y:S01]  /*36d0*/  IMAD.MOV.U32 R3, RZ, RZ, RZ ;  /* 0x000000ffff037224 */ /* 0x000fe200078e00ff */
[----:B------:R-:W-:Y:S02]  /*36e0*/  VIADDMNMX R23, R18, R23, R9, PT ;  /* 0x0000001712177246 */ /* 0x000fe40003800109 */
[----:B------:R-:W-:Y:S02]  /*36f0*/  CS2R R148, SRZ ;  /* 0x0000000000947805 */ /* 0x000fe4000001ff00 */
[----:B------:R-:W-:Y:S02]  /*3700*/  CS2R R146, SRZ ;  /* 0x0000000000927805 */ /* 0x000fe4000001ff00 */
[----:B------:R-:W-:-:S02]  /*3710*/  CS2R R144, SRZ ;  /* 0x0000000000907805 */ /* 0x000fc4000001ff00 */
[----:B------:R-:W-:Y:S02]  /*3720*/  ISETP.GT.AND P1, PT, R23, R18, PT ;  /* 0x000000121700720c */ /* 0x000fe40003f24270 */
        /* <DEDUP_REMOVED lines=59> */
[----:B------:R-:W-:Y:S01]  /*3ae0*/  CS2R R24, SRZ ;  /* 0x0000000000187805 */ /* 0x000fe2000001ff00 */
[----:B------:R-:W-:Y:S06]  /*3af0*/  @!P1 BRA `(.L_x_1000) ;  /* 0x0000005800fc9947 */ /* 0x000fec0003800000 */
[----:B------:R-:W2:Y:S04]  /*3b00*/  LDL R0, [R1+0x8] ;  /* 0x0000080001007983 */ /* 0x000ea80000100800 */
[----:B--2---:R-:W0:Y:S02]  /*3b10*/  SHFL.IDX PT, R0, R0, RZ, 0x1f ;  /* 0x00001fff00007589 */ /* 0x004e2400000e0000 */
        /* <DEDUP_REMOVED lines=28> */
.L_x_1006:
        /* <DEDUP_REMOVED lines=12> */
.L_x_1135:
[----:B------:R-:W-:Y:S05]  /*3da0*/  @!P0 BRA `(.L_x_1008) ;  /* 0x0000000000048947 */ /* 0x000fea0003800000 */
[----:B------:R-:W-:Y:S01]  /*3db0*/  BPT.TRAP 0x1 ;  /* 0x000000040000795c */ /* 0x000fe20000300000 */
.L_x_1008:
[----:B------:R-:W-:Y:S01]  /*3dc0*/  IMAD.U32 R7, RZ, RZ, UR36 ;  /* 0x00000024ff077e24 */ /* 0x000fe2000f8e00ff */
[----:B------:R-:W-:-:S04]  /*3dd0*/  SHF.L.U32 R4, R2, 0x1f, RZ ;  /* 0x0000001f02047819 */ /* 0x000fc800000006ff */
[----:B------:R-:W-:-:S04]  /*3de0*/  LEA R7, R7, UR41, 0x3 ;  /* 0x0000002907077c11 */ /* 0x000fc8000f8e18ff */
[----:B------:R1:W2:Y:S01]  /*3df0*/  SYNCS.PHASECHK.TRANS64.TRYWAIT P1, [R7+URZ+0x38830], R4 ;  /* 0x03883004070075a7 */ /* 0x0002a2000802017f */
[----:B------:R-:W-:Y:S05]  /*3e00*/  @!P0 BRA `(.L_x_1009) ;  /* 0x0000000000048947 */ /* 0x000fea0003800000 */
[----:B------:R-:W-:Y:S01]  /*3e10*/  BPT.TRAP 0x1 ;  /* 0x000000040000795c */ /* 0x000fe20000300000 */
.L_x_1009:
[----:B--2---:R-:W-:Y:S05]  /*3e20*/  @P1 BRA `(.L_x_1010) ;  /* 0x0000000000081947 */ /* 0x004fea0003800000 */
[----:B------:R-:W2:Y:S02]  /*3e30*/  SYNCS.PHASECHK.TRANS64.TRYWAIT P1, [R7+URZ+0x38830], R4 ;  /* 0x03883004070075a7 */ /* 0x000ea4000802017f */
[----:B--2---:R-:W-:Y:S05]  /*3e40*/  @!P1 BRA `(.L_x_1011) ;  /* 0x0000010800e49947 */ /* 0x004fea0003800000 */
.L_x_1010:
        /* <DEDUP_REMOVED lines=15> */
[----:B------:R-:W-:Y:S01]  /*3f40*/  UMOV UR15, 0x40000040 ;  /* 0x40000040000f7882 */ /* 0x000fe20000000000 */
[----:B------:R-:W-:-:S02]  /*3f50*/  UMOV UR13, 0x40000040 ;  /* 0x40000040000d7882 */ /* 0x000fc40000000000 */
[----:B------:R-:W-:Y:S02]  /*3f60*/  ULEA UR6, UR36, UR6, 0x9 ;  /* 0x0000000624067291 */ /* 0x000fe4000f8e483f */
[----:B------:R-:W-:Y:S02]  /*3f70*/  ULOP3.LUT UR4, UR4, 0x10000, URZ, 0xfc, !UPT ;  /* 0x0001000004047892 */ /* 0x000fe4000f8efc3f */
[----:B------:R-:W-:Y:S02]  /*3f80*/  UIADD3 UR10, UR6, 0x2, URZ ;  /* 0x00000002060a7890 */ /* 0x000fe4000fffe03f */
[----:B------:R-:W-:Y:S02]  /*3f90*/  UIADD3 UR8, UR4, 0x2, URZ ;  /* 0x0000000204087890 */ /* 0x000fe4000fffe03f */
[----:B------:R-:W-:Y:S02]  /*3fa0*/  UIADD3 UR14, UR6, 0x4, URZ ;  /* 0x00000004060e7890 */ /* 0x000fe4000fffe03f */
[----:B------:R-:W-:-:S02]  /*3fb0*/  UIADD3 UR12, UR4, 0x4, URZ ;  /* 0x00000004040c7890 */ /* 0x000fc4000fffe03f */
[----:B------:R-:W-:Y:S01]  /*3fc0*/  HGMMA.64x64x16.F32.BF16 R24, gdesc[UR4], RZ, !UPT, gsb0 ;  /* 0x00e00000041879f0 */ /* 0x000fe2000c0018ff */
[----:B------:R-:W-:Y:S02]  /*3fd0*/  UIADD3 UR18, UR6, 0x6, URZ ;  /* 0x0000000606127890 */ /* 0x000fe4000fffe03f */
        /* <DEDUP_REMOVED lines=13> */
[----:B------:R-:W0:Y:S02]  /*40b0*/  SYNCS.PHASECHK.TRANS64.TRYWAIT P1, [UR41+0x38810], R3 ;  /* 0x03881003ff0075a7 */ /* 0x000e240008020169 */
[----:B0-----:R-:W-:Y:S05]  /*40c0*/  @!P1 BRA `(.L_x_1012) ;  /* 0x0000010800589947 */ /* 0x001fea0003800000 */
.L_x_1136:
[----:B------:R-:W-:Y:S05]  /*40d0*/  @!P0 BRA `(.L_x_1013) ;  /* 0x0000000000048947 */ /* 0x000fea0003800000 */
[----:B------:R-:W-:Y:S01]  /*40e0*/  BPT.TRAP 0x1 ;  /* 0x000000040000795c */ /* 0x000fe20000300000 */
.L_x_1013:
[----:B------:R3:W4:Y:S01]  /*40f0*/  SYNCS.PHASECHK.TRANS64.TRYWAIT P1, [R7+URZ+0x38850], R4 ;  /* 0x03885004070075a7 */ /* 0x000722000802017f */
[----:B------:R-:W-:Y:S05]  /*4100*/  @!P0 BRA `(.L_x_1014) ;  /* 0x0000000000048947 */ /* 0x000fea0003800000 */
[----:B------:R-:W-:Y:S01]  /*4110*/  BPT.TRAP 0x1 ;  /* 0x000000040000795c */ /* 0x000fe20000300000 */
.L_x_1014:
[----:B----4-:R-:W-:Y:S05]  /*4120*/  @P1 BRA `(.L_x_1015) ;  /* 0x0000000000081947 */ /* 0x010fea0003800000 */
[----:B------:R-:W4:Y:S02]  /*4130*/  SYNCS.PHASECHK.TRANS64.TRYWAIT P1, [R7+URZ+0x38850], R4 ;  /* 0x03885004070075a7 */ /* 0x000f24000802017f */
[----:B----4-:R-:W-:Y:S05]  /*4140*/  @!P1 BRA `(.L_x_1016) ;  /* 0x0000010800509947 */ /* 0x010fea0003800000 */
.L_x_1015:
[----:B------:R-:W-:Y:S01]  /*4150*/  UIADD3 UR4, UR41, 0x400, URZ ;  /* 0x0000040029047890 */ /* 0x000fe2000fffe03f */
[----:B------:R-:W-:Y:S01]  /*4160*/  WARPGROUP.ARRIVE ;  /* 0x00000000000079c5 */ /* 0x000fe20000000000 */
[----:B------:R-:W-:-:S05]  /*4170*/  UIADD3 UR5, UR41, 0x26400, URZ ;  /* 0x0002640029057890 */ /* 0x000fca000fffe03f */
[----:B0-----:R-:W0:Y:S01]  /*4180*/  S2R R3, SR_TID.X ;  /* 0x0000000000037919 */ /* 0x001e220000002100 */
[----:B------:R-:W-:Y:S02]  /*4190*/  USHF.R.U32.HI UR4, URZ, 0x4, UR4 ;  /* 0x000000043f047899 */ /* 0x000fe40008011604 */
[----:B------:R-:W-:Y:S02]  /*41a0*/  USHF.R.U32.HI UR5, URZ, 0x4, UR5 ;  /* 0x000000043f057899 */ /* 0x000fe40008011605 */
[----:B------:R-:W-:Y:S02]  /*41b0*/  ULOP3.LUT UR4, UR4, 0x3fff, URZ, 0xc0, !UPT ;  /* 0x00003fff04047892 */ /* 0x000fe4000f8ec03f */
[----:B------:R-:W-:Y:S02]  /*41c0*/  ULOP3.LUT UR5, UR5, 0x3fff, URZ, 0xc0, !UPT ;  /* 0x00003fff05057892 */ /* 0x000fe4000f8ec03f */
[----:B------:R-:W-:Y:S02]  /*41d0*/  ULOP3.LUT UR4, UR4, 0x10000, URZ, 0xfc, !UPT ;  /* 0x0001000004047892 */ /* 0x000fe4000f8efc3f */
[----:B------:R-:W-:-:S02]  /*41e0*/  ULOP3.LUT UR6, UR5, 0x10000, URZ, 0xfc, !UPT ;  /* 0x0001000005067892 */ /* 0x000fc4000f8efc3f */
[----:B------:R-:W-:Y:S01]  /*41f0*/  ULEA UR5, UR36, UR4, 0xc ;  /* 0x0000000424057291 */ /* 0x000fe2000f8e603f */
[----:B------:R-:W-:Y:S01]  /*4200*/  UMOV UR21, 0x40000040 ;  /* 0x4000004000157882 */ /* 0x000fe20000000000 */
[----:B------:R-:W-:Y:S01]  /*4210*/  UMOV UR23, 0x40000040 ;  /* 0x4000004000177882 */ /* 0x000fe20000000000 */
[----:B------:R-:W-:Y:S02]  /*4220*/  UIADD3 UR14, UR6, 0x800, URZ ;  /* 0x00000800060e7890 */ /* 0x000fe4000fffe03f */
[----:B------:R-:W-:Y:S02]  /*4230*/  UMOV UR20, UR6 ;  /* 0x0000000600147c82 */ /* 0x000fe40008000000 */
[----:B------:R-:W-:Y:S01]  /*4240*/  UMOV UR22, UR5 ;  /* 0x0000000500167c82 */ /* 0x000fe20008000000 */
[----:B------:R-:W-:Y:S01]  /*4250*/  UIADD3 UR15, UR5, 0x800, URZ ;  /* 0x00000800050f7890 */ /* 0x000fe2000fffe03f */
[----:B------:R-:W-:Y:S01]  /*4260*/  HGMMA.64x64x16.F32.BF16 R24, gdesc[UR20], R24, gsb0 ;  /* 0x00e00000141879f0 */ /* 0x000fe20008001818 */
[----:B------:R-:W-:-:S02]  /*4270*/  UIADD3 UR20, UR6, 0x2, URZ ;  /* 0x0000000206147890 */ /* 0x000fc4000fffe03f */
[----:B------:R-:W-:Y:S01]  /*4280*/  UIADD3 UR22, UR5, 0x2, URZ ;  /* 0x0000000205167890 */ /* 0x000fe2000fffe03f */
[----:B------:R-:W-:Y:S01]  /*4290*/  UMOV UR21, 0x40000040 ;  /* 0x4000004000157882 */ /* 0x000fe20000000000 */
[----:B------:R-:W-:Y:S01]  /*42a0*/  UMOV UR23, 0x40000040 ;  /* 0x4000004000177882 */ /* 0x000fe20000000000 */
[----:B0-----:R-:W-:-:S06]  /*42b0*/  SHF.R.U32.HI R3, RZ, 0x7, R3 ;  /* 0x00000007ff037819 */ /* 0x001fcc0000011603 */
[----:B------:R-:W0:Y:S02]  /*42c0*/  SHFL.IDX PT, R3, R3, RZ, 0x1f ;  /* 0x00001fff03037589 */ /* 0x000e2400000e0000 */
[----:B0-----:R-:W-:-:S13]  /*42d0*/  R2UR UR7, R3 ;  /* 0x00000000030772ca */ /* 0x001fda00000e0000 */
[----:B------:R-:W-:-:S03]  /*42e0*/  UISETP.GT.AND UP0, UPT, UR7, 0x7f, UPT ;  /* 0x0000007f0700788c */ /* 0x000fc6000bf04270 */
[----:B------:R-:W-:Y:S01]  /*42f0*/  UMOV UR7, 0x4 ;  /* 0x0000000400077882 */ /* 0x000fe20000000000 */
[----:B------:R-:W-:Y:S02]  /*4300*/  USEL UR11, URZ, 0x2, !UP0 ;  /* 0x000000023f0b7887 */ /* 0x000fe4000c000000 */
[----:B------:R-:W-:Y:S02]  /*4310*/  USEL UR10, UR7, 0x2, UP0 ;  /* 0x00000002070a7887 */ /* 0x000fe40008000000 */
[----:B------:R-:W-:Y:S01]  /*4320*/  USEL UR7, UR7, 0x6, !UP0 ;  /* 0x0000000607077887 */ /* 0x000fe2000c000000 */
[----:B------:R-:W-:Y:S02]  /*4330*/  WARPGROUP.DEPBAR.LE gsb0, 0x0 ;  /* 0x00008000000079c5 */ /* 0x000fe40000010000 */
[----:B------:R-:W-:-:S06]  /*4340*/  WARPGROUP.ARRIVE ;  /* 0x00000000000079c5 */ /* 0x000fcc0000000000 */
[----:B------:R-:W-:Y:S01]  /*4350*/  HGMMA.64x64x16.F32.BF16 R24, gdesc[UR20], R24, gsb0 ;  /* 0x00e00000141879f0 */ /* 0x000fe20008001818 */
[----:B------:R-:W-:Y:S02]  /*4360*/  UIADD3 UR20, UR6, 0x4, URZ ;  /* 0x0000000406147890 */ /* 0x000fe4000fffe03f */
[----:B------:R-:W-:Y:S01]  /*4370*/  UIADD3 UR22, UR5, 0x4, URZ ;  /* 0x0000000405167890 */ /* 0x000fe2000fffe03f */
[----:B------:R-:W-:Y:S01]  /*4380*/  UMOV UR21, 0x40000040 ;  /* 0x4000004000157882 */ /* 0x000fe20000000000 */
[----:B------:R-:W-:Y:S01]  /*4390*/  UMOV UR23, 0x40000040 ;  /* 0x4000004000177882 */ /* 0x000fe20000000000 */
        /* <DEDUP_REMOVED lines=94> */
[----:B------:R-:W-:Y:S02]  /*4980*/  UIADD3 UR20, UR11, UR14, URZ ;  /* 0x0000000e0b147290 */ /* 0x000fe4000fffe03f */
[----:B------:R-:W-:Y:S01]  /*4990*/  UIADD3 UR22, UR11, UR15, URZ ;  /* 0x0000000f0b167290 */ /* 0x000fe2000fffe03f */
        /* <DEDUP_REMOVED lines=16> */
[----:B------:R-:W-:Y:S01]  /*4aa0*/  UMOV UR14, 0x28 ;  /* 0x00000028000e7882 */ /* 0x000fe20000000000 */
[----:B------:R-:W-:Y:S01]  /*4ab0*/  UMOV UR15, 0xa00 ;  /* 0x00000a00000f7882 */ /* 0x000fe20000000000 */
[----:B------:R-:W-:Y:S02]  /*4ac0*/  USEL UR14, UR14, 0x26, UP0 ;  /* 0x000000260e0e7887 */ /* 0x000fe40008000000 */
[----:B------:R-:W-:-:S02]  /*4ad0*/  USEL UR15, UR15, 0x980, UP0 ;  /* 0x000009800f0f7887 */ /* 0x000fc40008000000 */
[----:B------:R-:W-:Y:S02]  /*4ae0*/  ULOP3.LUT UR14, UR14, 0x6, URZ, 0xc0, !UPT ;  /* 0x000000060e0e7892 */ /* 0x000fe4000f8ec03f */
[----:B------:R-:W-:Y:S01]  /*4af0*/  ULOP3.LUT UR15, UR15, 0xa00, URZ, 0xc0, !UPT ;  /* 0x00000a000f0f7892 */ /* 0x000fe2000f8ec03f */
[----:B------:R-:W-:Y:S02]  /*4b00*/  WARPGROUP.DEPBAR.LE gsb0, 0x0 ;  /* 0x00008000000079c5 */ /* 0x000fe40000010000 */
[----:B------:R-:W-:-:S06]  /*4b10*/  WARPGROUP.ARRIVE ;  /* 0x00000000000079c5 */ /* 0x000fcc0000000000 */
[----:B------:R-:W-:Y:S01]  /*4b20*/  HGMMA.64x64x16.F32.BF16 R24, gdesc[UR20], R24, gsb0 ;  /* 0x00e00000141879f0 */ /* 0x000fe20008001818 */
[----:B------:R-:W-:Y:S02]  /*4b30*/  UIADD3 UR20, UR14, UR15, UR6 ;  /* 0x0000000f0e147290 */ /* 0x000fe4000fffe006 */
[----:B------:R-:W-:Y:S01]  /*4b40*/  UIADD3 UR22, UR14, UR15, UR5 ;  /* 0x0000000f0e167290 */ /* 0x000fe2000fffe005 */
[----:B------:R-:W-:Y:S01]  /*4b50*/  UMOV UR21, 0x40000040 ;  /* 0x4000004000157882 */ /* 0x000fe20000000000 */
[----:B------:R-:W-:Y:S01]  /*4b60*/  UMOV UR23, 0x40000040 ;  /* 0x4000004000177882 */ /* 0x000fe20000000000 */
[----:B------:R-:W-:Y:S02]  /*4b70*/  UIADD3 UR14, UR6, 0xa00, URZ ;  /* 0x00000a00060e7890 */ /* 0x000fe4000fffe03f */
[----:B------:R-:W-:Y:S01]  /*4b80*/  UIADD3 UR15, UR5, 0xa00, URZ ;  /* 0x00000a00050f7890 */ /* 0x000fe2000fffe03f */
        /* <DEDUP_REMOVED lines=86> */
[----:B------:R-:W-:Y:S02]  /*50f0*/  UMOV UR10, 0x1000 ;  /* 0x00001000000a7882 */ /* 0x000fe40000000000 */
[----:B------:R-:W-:-:S04]  /*5100*/  USEL UR10, UR10, 0xf80, UP0 ;  /* 0x00000f800a0a7887 */ /* 0x000fc80008000000 */
[----:B------:R-:W-:Y:S01]  /*5110*/  ULOP3.LUT UR10, UR10, 0x1e00, URZ, 0xc0, !UPT ;  /* 0x00001e000a0a7892 */ /* 0x000fe2000f8ec03f */
        /* <DEDUP_REMOVED lines=17> */
[----:B------:R-:W-:Y:S02]  /*5230*/  WARPGROUP.DEPBAR.LE gsb0, 0x0 ;  /* 0x00008000000079c5 */ /* 0x000fe40000010000 */
[----:B------:R-:W-:-:S06]  /*5240*/  WARPGROUP.ARRIVE ;  /* 0x00000000000079c5 */ /* 0x000fcc0000000000 */
[----:B------:R-:W-:Y:S03]  /*5250*/  HGMMA.64x64x16.F32.BF16 R24, gdesc[UR20], R24, gsb0 ;  /* 0x00e00000141879f0 */ /* 0x000fe60008001818 */
[----:B------:R-:W-:Y:S02]  /*5260*/  WARPGROUP.DEPBAR.LE gsb0, 0x0 ;  /* 0x00008000000079c5 */ /* 0x000fe40000010000 */
[----:B------:R-:W-:Y:S05]  /*5270*/  @!P0 BRA `(.L_x_1017) ;  /* 0x0000000000048947 */ /* 0x000fea0003800000 */
[----:B------:R-:W-:Y:S01]  /*5280*/  BPT.TRAP 0x1 ;  /* 0x000000040000795c */ /* 0x000fe20000300000 */
.L_x_1017:
[----:B------:R-:W5:Y:S01]  /*5290*/  LDL R3, [R1+0x14] ;  /* 0x0000140001037983 */ /* 0x000f620000100800 */
[----:B------:R-:W-:Y:S01]  /*52a0*/  IMAD R153, R23, -0x40, R153 ;  /* 0xffffffc017997824 */ /* 0x000fe200078e0299 */
[----:B------:R-:W-:Y:S01]  /*52b0*/  ULDC UR18, c[0x0][0xa80] ;  /* 0x0002a00000127ab9 */ /* 0x000fe20000000800 */
[----:B------:R-:W-:Y:S01]  /*52c0*/  R2UR UR5, R7 ;  /* 0x00000000070572ca */ /* 0x000fe200000e0000 */
[----:B------:R-:W-:Y:S01]  /*52d0*/  ULOP3.LUT UR43, UR43, 0x2000000, URZ, 0xfc, !UPT ;  /* 0x020000002b2b7892 */ /* 0x000fe2000f8efc3f */
[----:B------:R-:W-:Y:S01]  /*52e0*/  UMOV UR11, 0x40000040 ;  /* 0x40000040000b7882 */ /* 0x000fe20000000000 */
[----:B------:R-:W-:Y:S02]  /*52f0*/  UMOV UR15, 0x40000040 ;  /* 0x40000040000f7882 */ /* 0x000fe40000000000 */
[----:B------:R-:W-:-:S04]  /*5300*/  ULEA UR10, UR36, UR43, 0xc ;  /* 0x0000002b240a7291 */ /* 0x000fc8000f8e603f */
[----:B------:R-:W-:-:S04]  /*5310*/  UIADD3 UR14, UR10, 0x80, URZ ;  /* 0x000000800a0e7890 */ /* 0x000fc8000fffe03f */
[----:B------:R-:W-:-:S04]  /*5320*/  UIADD3 UR5, UR5, 0x38840, URZ ;  /* 0x0003884005057890 */ /* 0x000fc8000fffe03f */
[----:B------:R-:W-:-:S09]  /*5330*/  UPRMT UR5, UR40, 0x654, UR5 ;  /* 0x0000065428057896 */ /* 0x000fd20008000005 */
[----:B------:R-:W-:Y:S01]  /*5340*/  SYNCS.ARRIVE.TRANS64.RED.A1T0 RZ, [UR5], RZ ;  /* 0x000000ffffff79a7 */ /* 0x000fe20008100405 */
[----:B------:R-:W-:Y:S01]  /*5350*/  BAR.SYNC.DEFER_BLOCKING 0xf, 0x100 ;  /* 0x03c4000000007b1d */ /* 0x000fe20000010000 */
[----:B-----5:R-:W-:-:S04]  /*5360*/  IADD3 R153, -R3, 0x40, R153 ;  /* 0x0000004003997810 */ /* 0x020fc80007ffe199 */
        /* <DEDUP_REMOVED lines=10> */
[----:B-1234-:R-:W-:Y:S02]  /*5410*/  FMNMX.FTZ R4, R28, R3, !PT ;  /* 0x000000031c047209 */ /* 0x01efe40007810000 */
        /* <DEDUP_REMOVED lines=45> */
[----:B------:R-:W-:Y:S02]  /*56f0*/  FMNMX.FTZ R3, R26, R27, !PT ;  /* 0x0000001b1a037209 */ /* 0x000fe40007810000 */
[----:B------:R-:W-:Y:S02]  /*5700*/  FMNMX.FTZ R5, R53, R4, !PT ;  /* 0x0000000435057209 */ /* 0x000fe40007810000 */
[----:B------:R-:W-:Y:S02]  /*5710*/  FSEL R46, R46, -INF , P1 ;  /* 0xff8000002e2e7808 */ /* 0x000fe40000800000 */
[----:B------:R-:W-:Y:S01]  /*5720*/  FSEL R47, R47, -INF , P6 ;  /* 0xff8000002f2f7808 */ /* 0x000fe20003000000 */
[----:B------:R-:W0:Y:S01]  /*5730*/  SHFL.BFLY PT, R4, R5, 0x2, 0x1f ;  /* 0x0c401f0005047f89 */ /* 0x000e2200000e0000 */
[----:B------:R-:W-:-:S02]  /*5740*/  FSEL R50, R50, -INF , P5 ;  /* 0xff80000032327808 */ /* 0x000fc40002800000 */
[----:B------:R-:W-:Y:S02]  /*5750*/  FSEL R51, R51, -INF , P4 ;  /* 0xff80000033337808 */ /* 0x000fe40002000000 */
        /* <DEDUP_REMOVED lines=34> */
[----:B------:R-:W1:Y:S01]  /*5980*/  MUFU.EX2 R25, R25 ;  /* 0x0000001900197308 */ /* 0x000e620000000800 */
[--C-:B------:R-:W-:Y:S01]  /*5990*/  FFMA.FTZ R44, R44, UR18, -R8.reuse ;  /* 0x000000122c2c7c23 */ /* 0x100fe20008010808 */
[--C-:B------:R-:W-:Y:S01]  /*59a0*/  FFMA.FTZ R45, R45, UR18, -R8.reuse ;  /* 0x000000122d2d7c23 */ /* 0x100fe20008010808 */
[--C-:B------:R-:W-:Y:S01]  /*59b0*/  FFMA.FTZ R48, R48, UR18, -R8.reuse ;  /* 0x0000001230307c23 */ /* 0x100fe20008010808 */
[--C-:B------:R-:W-:Y:S01]  /*59c0*/  FFMA.FTZ R49, R49, UR18, -R8.reuse ;  /* 0x0000001231317c23 */ /* 0x100fe20008010808 */
[--C-:B------:R-:W-:Y:S01]  /*59d0*/  FFMA.FTZ R52, R52, UR18, -R8.reuse ;  /* 0x0000001234347c23 */ /* 0x100fe20008010808 */
[----:B------:R-:W-:-:S02]  /*59e0*/  FFMA.FTZ R8, R53, UR18, -R8 ;  /* 0x0000001235087c23 */ /* 0x000fc40008010808 */
[----:B------:R-:W-:Y:S08]  /*59f0*/  MUFU.EX2 R28, R28 ;  /* 0x0000001c001c7308 */ /* 0x000ff00000000800 */
[----:B------:R-:W2:Y:S01]  /*5a00*/  MUFU.EX2 R29, R29 ;  /* 0x0000001d001d7308 */ /* 0x000ea20000000800 */
[----:B-1----:R-:W-:Y:S01]  /*5a10*/  FADD.FTZ R11, R24, R25 ;  /* 0x00000019180b7221 */ /* 0x002fe20000010000 */
[----:B------:R-:W-:-:S02]  /*5a20*/  F2FP.BF16.F32.PACK_AB R152, R25, R24 ;  /* 0x000000181998723e */ /* 0x000fc400000010ff */
[----:B0-----:R-:W-:-:S04]  /*5a30*/  FMNMX.FTZ R3, R6, R3, !PT ;  /* 0x0000000306037209 */ /* 0x001fc80007810000 */
[----:B------:R-:W-:Y:S01]  /*5a40*/  MUFU.EX2 R32, R32 ;  /* 0x0000002000207308 */ /* 0x000fe20000000800 */
[----:B------:R-:W0:Y:S07]  /*5a50*/  SHFL.BFLY PT, R6, R3, 0x1, 0x1f ;  /* 0x0c201f0003067f89 */ /* 0x000e2e00000e0000 */
[----:B------:R-:W1:Y:S01]  /*5a60*/  MUFU.EX2 R33, R33 ;  /* 0x0000002100217308 */ /* 0x000e620000000800 */
[----:B--2---:R-:W-:-:S07]  /*5a70*/  F2FP.BF16.F32.PACK_AB R154, R29, R28 ;  /* 0x0000001c1d9a723e */ /* 0x004fce00000010ff */
[----:B------:R-:W2:Y:S08]  /*5a80*/  MUFU.EX2 R36, R36 ;  /* 0x0000002400247308 */ /* 0x000eb00000000800 */
[----:B------:R-:W-:Y:S01]  /*5a90*/  MUFU.EX2 R9, R8 ;  /* 0x0000000800097308 */ /* 0x000fe20000000800 */
[----:B-1----:R-:W-:Y:S02]  /*5aa0*/  F2FP.BF16.F32.PACK_AB R156, R33, R32 ;  /* 0x00000020219c723e */ /* 0x002fe400000010ff */
[----:B0-----:R-:W-:Y:S01]  /*5ab0*/  FMNMX.FTZ R5, R3, R6, !PT ;  /* 0x0000000603057209 */ /* 0x001fe20007810000 */
[----:B------:R-:W-:-:S03]  /*5ac0*/  FADD.FTZ R6, R28, R11 ;  /* 0x0000000b1c067221 */ /* 0x000fc60000010000 */
[C---:B------:R-:W-:Y:S01]  /*5ad0*/  FSETP.NEU.FTZ.AND P1, PT, R5.reuse, -INF , PT ;  /* 0xff8000000500780b */ /* 0x040fe20003f3d000 */
[----:B------:R-:W-:Y:S01]  /*5ae0*/  FMUL.FTZ R3, R5, UR18 ;  /* 0x0000001205037c20 */ /* 0x000fe20008410000 */
[----:B------:R-:W0:Y:S01]  /*5af0*/  MUFU.EX2 R37, R37 ;  /* 0x0000002500257308 */ /* 0x000e220000000800 */
[----:B------:R-:W-:-:S03]  /*5b00*/  FADD.FTZ R11, R29, R6 ;  /* 0x000000061d0b7221 */ /* 0x000fc60000010000 */
[----:B------:R-:W-:Y:S01]  /*5b10*/  FSEL R3, R3, RZ, P1 ;  /* 0x000000ff03037208 */ /* 0x000fe20000800000 */
[----:B------:R-:W-:-:S03]  /*5b20*/  FADD.FTZ R6, R32, R11 ;  /* 0x0000000b20067221 */ /* 0x000fc60000010000 */
[----:B------:R-:W1:Y:S01]  /*5b30*/  MUFU.EX2 R40, R40 ;  /* 0x0000002800287308 */ /* 0x000e620000000800 */
[--C-:B------:R-:W-:Y:S01]  /*5b40*/  FFMA.FTZ R26, R26, UR18, -R3.reuse ;  /* 0x000000121a1a7c23 */ /* 0x100fe20008010803 */
        /* <DEDUP_REMOVED lines=11> */
[----:B------:R-:W-:Y:S01]  /*5c00*/  FADD.FTZ R11, R33, R6 ;  /* 0x00000006210b7221 */ /* 0x000fe20000010000 */
[--C-:B------:R-:W-:Y:S01]  /*5c10*/  FFMA.FTZ R47, R47, UR18, -R3.reuse ;  /* 0x000000122f2f7c23 */ /* 0x100fe20008010803 */
[----:B------:R-:W-:Y:S01]  /*5c20*/  FFMA.FTZ R50, R50, UR18, -R3 ;  /* 0x0000001232327c23 */ /* 0x000fe20008010803 */
[----:B------:R-:W3:Y:S01]  /*5c30*/  MUFU.EX2 R27, R27 ;  /* 0x0000001b001b7308 */ /* 0x000ee20000000800 */
[----:B--2---:R-:W-:Y:S01]  /*5c40*/  FADD.FTZ R6, R36, R11 ;  /* 0x0000000b24067221 */ /* 0x004fe20000010000 */
[--C-:B------:R-:W-:Y:S01]  /*5c50*/  FFMA.FTZ R51, R51, UR18, -R3.reuse ;  /* 0x0000001233337c23 */ /* 0x100fe20008010803 */
[--C-:B------:R-:W-:Y:S01]  /*5c60*/  FFMA.FTZ R54, R54, UR18, -R3.reuse ;  /* 0x0000001236367c23 */ /* 0x100fe20008010803 */
[----:B------:R-:W-:Y:S01]  /*5c70*/  FFMA.FTZ R3, R55, UR18, -R3 ;  /* 0x0000001237037c23 */ /* 0x000fe20008010803 */
[C---:B0-----:R-:W-:Y:S01]  /*5c80*/  FADD.FTZ R11, R37.reuse, R6 ;  /* 0x00000006250b7221 */ /* 0x041fe20000010000 */
[----:B------:R-:W-:-:S02]  /*5c90*/  F2FP.BF16.F32.PACK_AB R158, R37, R36 ;  /* 0x00000024259e723e */ /* 0x000fc400000010ff */
[----:B------:R-:W0:Y:S01]  /*5ca0*/  MUFU.EX2 R30, R30 ;  /* 0x0000001e001e7308 */ /* 0x000e220000000800 */
[----:B-1----:R-:W-:-:S07]  /*5cb0*/  FADD.FTZ R6, R40, R11 ;  /* 0x0000000b28067221 */ /* 0x002fce0000010000 */
[----:B------:R-:W1:Y:S01]  /*5cc0*/  MUFU.EX2 R31, R31 ;  /* 0x0000001f001f7308 */ /* 0x000e620000000800 */
[----:B---3--:R-:W-:Y:S01]  /*5cd0*/  FADD.FTZ R13, R26, R27 ;  /* 0x0000001b1a0d7221 */ /* 0x008fe20000010000 */
[----:B------:R-:W-:-:S06]  /*5ce0*/  F2FP.BF16.F32.PACK_AB R153, R27, R26 ;  /* 0x0000001a1b99723e */ /* 0x000fcc00000010ff */
[----:B------:R-:W2:Y:S01]  /*5cf0*/  MUFU.EX2 R34, R34 ;  /* 0x0000002200227308 */ /* 0x000ea20000000800 */
[----:B0-----:R-:W-:-:S07]  /*5d00*/  FADD.FTZ R8, R30, R13 ;  /* 0x0000000d1e087221 */ /* 0x001fce0000010000 */
[----:B------:R-:W0:Y:S01]  /*5d10*/  MUFU.EX2 R35, R35 ;  /* 0x0000002300237308 */ /* 0x000e220000000800 */
[C---:B-1----:R-:W-:Y:S01]  /*5d20*/  FADD.FTZ R13, R31.reuse, R8 ;  /* 0x000000081f0d7221 */ /* 0x042fe20000010000 */
[----:B------:R-:W-:-:S05]  /*5d30*/  F2FP.BF16.F32.PACK_AB R155, R31, R30 ;  /* 0x0000001e1f9b723e */ /* 0x000fca00000010ff */
[----:B------:R1:W-:Y:S01]  /*5d40*/  STSM.16.M88.4 [R184+0x36400], R152 ;  /* 0x03640098b8007844 */ /* 0x0003e20000000200 */
[----:B------:R-:W3:Y:S01]  /*5d50*/  MUFU.EX2 R38, R38 ;  /* 0x0000002600267308 */ /* 0x000ee20000000800 */
[----:B--2---:R-:W-:-:S07]  /*5d60*/  FADD.FTZ R8, R34, R13 ;  /* 0x0000000d22087221 */ /* 0x004fce0000010000 */
[----:B------:R-:W2:Y:S01]  /*5d70*/  MUFU.EX2 R39, R39 ;  /* 0x0000002700277308 */ /* 0x000ea20000000800 */
[C---:B0-----:R-:W-:Y:S01]  /*5d80*/  FADD.FTZ R13, R35.reuse, R8 ;  /* 0x00000008230d7221 */ /* 0x041fe20000010000 */
[----:B------:R-:W-:-:S06]  /*5d90*/  F2FP.BF16.F32.PACK_AB R157, R35, R34 ;  /* 0x00000022239d723e */ /* 0x000fcc00000010ff */
[----:B------:R-:W0:Y:S01]  /*5da0*/  MUFU.EX2 R42, R42 ;  /* 0x0000002a002a7308 */ /* 0x000e220000000800 */
[----:B---3--:R-:W-:-:S07]  /*5db0*/  FADD.FTZ R8, R38, R13 ;  /* 0x0000000d26087221 */ /* 0x008fce0000010000 */
[----:B------:R-:W3:Y:S01]  /*5dc0*/  MUFU.EX2 R41, R41 ;  /* 0x0000002900297308 */ /* 0x000ee20000000800 */
[C---:B--2---:R-:W-:Y:S01]  /*5dd0*/  FADD.FTZ R13, R39.reuse, R8 ;  /* 0x00000008270d7221 */ /* 0x044fe20000010000 */
[----:B------:R-:W-:-:S05]  /*5de0*/  F2FP.BF16.F32.PACK_AB R159, R39, R38 ;  /* 0x00000026279f723e */ /* 0x000fca00000010ff */
[----:B------:R1:W-:Y:S01]  /*5df0*/  STSM.16.M88.4 [R185], R156 ;  /* 0x0000009cb9007844 */ /* 0x0003e20000000200 */
[----:B------:R-:W2:Y:S01]  /*5e00*/  MUFU.EX2 R43, R43 ;  /* 0x0000002b002b7308 */ /* 0x000ea20000000800 */
[----:B0-----:R-:W-:-:S07]  /*5e10*/  FADD.FTZ R8, R42, R13 ;  /* 0x0000000d2a087221 */ /* 0x001fce0000010000 */
[----:B------:R-:W0:Y:S01]  /*5e20*/  MUFU.EX2 R44, R44 ;  /* 0x0000002c002c7308 */ /* 0x000e220000000800 */
[C---:B---3--:R-:W-:Y:S01]  /*5e30*/  FADD.FTZ R11, R41.reuse, R6 ;  /* 0x00000006290b7221 */ /* 0x048fe20000010000 */
[----:B------:R-:W-:-:S06]  /*5e40*/  F2FP.BF16.F32.PACK_AB R160, R41, R40 ;  /* 0x0000002829a0723e */ /* 0x000fcc00000010ff */
[----:B------:R-:W3:Y:S01]  /*5e50*/  MUFU.EX2 R46, R46 ;  /* 0x0000002e002e7308 */ /* 0x000ee20000000800 */
[C---:B--2---:R-:W-:Y:S01]  /*5e60*/  FADD.FTZ R13, R43.reuse, R8 ;  /* 0x000000082b0d7221 */ /* 0x044fe20000010000 */
[----:B------:R-:W-:-:S06]  /*5e70*/  F2FP.BF16.F32.PACK_AB R161, R43, R42 ;  /* 0x0000002a2ba1723e */ /* 0x000fcc00000010ff */
[----:B------:R-:W2:Y:S01]  /*5e80*/  MUFU.EX2 R45, R45 ;  /* 0x0000002d002d7308 */ /* 0x000ea20000000800 */
[----:B0-----:R-:W-:-:S07]  /*5e90*/  FADD.FTZ R6, R44, R11 ;  /* 0x0000000b2c067221 */ /* 0x001fce0000010000 */
[----:B------:R-:W0:Y:S01]  /*5ea0*/  MUFU.EX2 R47, R47 ;  /* 0x0000002f002f7308 */ /* 0x000e220000000800 */
[----:B---3--:R-:W-:-:S07]  /*5eb0*/  FADD.FTZ R8, R46, R13 ;  /* 0x0000000d2e087221 */ /* 0x008fce0000010000 */
[----:B------:R-:W3:Y:S01]  /*5ec0*/  MUFU.EX2 R48, R48 ;  /* 0x0000003000307308 */ /* 0x000ee20000000800 */
[C---:B--2---:R-:W-:Y:S01]  /*5ed0*/  FADD.FTZ R11, R45.reuse, R6 ;  /* 0x000000062d0b7221 */ /* 0x044fe20000010000 */
[----:B------:R-:W-:-:S06]  /*5ee0*/  F2FP.BF16.F32.PACK_AB R162, R45, R44 ;  /* 0x0000002c2da2723e */ /* 0x000fcc00000010ff */
[----:B------:R-:W2:Y:S01]  /*5ef0*/  MUFU.EX2 R50, R50 ;  /* 0x0000003200327308 */ /* 0x000ea20000000800 */
[C---:B0-----:R-:W-:Y:S01]  /*5f00*/  FADD.FTZ R13, R47.reuse, R8 ;  /* 0x000000082f0d7221 */ /* 0x041fe20000010000 */
[----:B------:R-:W-:-:S05]  /*5f10*/  F2FP.BF16.F32.PACK_AB R163, R47, R46 ;  /* 0x0000002e2fa3723e */ /* 0x000fca00000010ff */
[----:B------:R1:W-:Y:S01]  /*5f20*/  STSM.16.M88.4 [R187], R160 ;  /* 0x000000a0bb007844 */ /* 0x0003e20000000200 */
[----:B------:R-:W0:Y:S01]  /*5f30*/  MUFU.EX2 R49, R49 ;  /* 0x0000003100317308 */ /* 0x000e220000000800 */
[----:B---3--:R-:W-:-:S07]  /*5f40*/  FADD.FTZ R6, R48, R11 ;  /* 0x0000000b30067221 */ /* 0x008fce0000010000 */
[----:B------:R-:W3:Y:S01]  /*5f50*/  MUFU.EX2 R51, R51 ;  /* 0x0000003300337308 */ /* 0x000ee20000000800 */
[----:B--2---:R-:W-:-:S07]  /*5f60*/  FADD.FTZ R8, R50, R13 ;  /* 0x0000000d32087221 */ /* 0x004fce0000010000 */
[----:B------:R-:W2:Y:S01]  /*5f70*/  MUFU.EX2 R52, R52 ;  /* 0x0000003400347308 */ /* 0x000ea20000000800 */
[C---:B0-----:R-:W-:Y:S01]  /*5f80*/  FADD.FTZ R11, R49.reuse, R6 ;  /* 0x00000006310b7221 */ /* 0x041fe20000010000 */
[----:B------:R-:W-:-:S06]  /*5f90*/  F2FP.BF16.F32.PACK_AB R164, R49, R48 ;  /* 0x0000003031a4723e */ /* 0x000fcc00000010ff */
[----:B------:R-:W0:Y:S01]  /*5fa0*/  MUFU.EX2 R54, R54 ;  /* 0x0000003600367308 */ /* 0x000e220000000800 */
[C---:B---3--:R-:W-:Y:S01]  /*5fb0*/  FADD.FTZ R13, R51.reuse, R8 ;  /* 0x00000008330d7221 */ /* 0x048fe20000010000 */
[----:B------:R-:W-:-:S06]  /*5fc0*/  F2FP.BF16.F32.PACK_AB R165, R51, R50 ;  /* 0x0000003233a5723e */ /* 0x000fcc00000010ff */
[----:B------:R3:W4:Y:S01]  /*5fd0*/  MUFU.EX2 R167, R3 ;  /* 0x0000000300a77308 */ /* 0x0007220000000800 */
[----:B--2---:R-:W-:Y:S01]  /*5fe0*/  FADD.FTZ R6, R52, R11 ;  /* 0x0000000b34067221 */ /* 0x004fe20000010000 */
[C---:B------:R-:W-:Y:S01]  /*5ff0*/  F2FP.BF16.F32.PACK_AB R166, R9.reuse, R52 ;  /* 0x0000003409a6723e */ /* 0x040fe200000010ff */
[----:B0-----:R-:W-:Y:S02]  /*6000*/  FADD.FTZ R8, R54, R13 ;  /* 0x0000000d36087221 */ /* 0x001fe40000010000 */
[----:B---3--:R-:W-:Y:S02]  /*6010*/  FADD.FTZ R3, R9, R6 ;  /* 0x0000000609037221 */ /* 0x008fe40000010000 */
[C---:B----4-:R-:W-:Y:S01]  /*6020*/  FADD.FTZ R6, R167.reuse, R8 ;  /* 0x00000008a7067221 */ /* 0x050fe20000010000 */
[----:B------:R-:W-:-:S05]  /*6030*/  F2FP.BF16.F32.PACK_AB R167, R167, R54 ;  /* 0x00000036a7a7723e */ /* 0x000fca00000010ff */
[----:B------:R1:W-:Y:S01]  /*6040*/  STSM.16.M88.4 [R186], R164 ;  /* 0x000000a4ba007844 */ /* 0x0003e20000000200 */
[----:B------:R-:W-:-:S06]  /*6050*/  WARPGROUP.ARRIVE ;  /* 0x00000000000079c5 */ /* 0x000fcc0000000000 */
[----:B------:R-:W-:Y:S01]  /*6060*/  HGMMA.64x256x16.F32.BF16 R24, R152, gdesc[UR8].tnspB, RZ, !UPT, gsb0 ;  /* 0x43e0000898187df0 */ /* 0x000fe2000c0018ff */
[----:B------:R-:W-:Y:S02]  /*6070*/  UMOV UR11, 0x40000040 ;  /* 0x40000040000b7882 */ /* 0x000fe40000000000 */
        /* <DEDUP_REMOVED lines=10> */
[----:B------:R-:W-:Y:S03]  /*6120*/  HGMMA.64x256x16.F32.BF16 R24, R160, gdesc[UR12].tnspB, R24, gsb0 ;  /* 0x43e0000ca0187df0 */ /* 0x000fe60008001818 */
        /* <DEDUP_REMOVED lines=9> */
[----:B-1----:R-:W-:Y:S05]  /*61c0*/  @!P0 BRA `(.L_x_1018) ;  /* 0x0000000000048947 */ /* 0x002fea0003800000 */
[----:B------:R-:W-:Y:S01]  /*61d0*/  BPT.TRAP 0x1 ;  /* 0x000000040000795c */ /* 0x000fe20000300000 */
.L_x_1018:
[----:B------:R-:W-:Y:S01]  /*61e0*/  R2UR UR5, R7 ;  /* 0x00000000070572ca */ /* 0x000fe200000e0000 */
[----:B------:R-:W-:-:S05]  /*61f0*/  VIADD R7, R23, 0xfffffffe ;  /* 0xfffffffe17077836 */ /* 0x000fca0000000000 */
[----:B------:R-:W-:-:S07]  /*6200*/  ISETP.GE.AND P1, PT, R7, R18, PT ;  /* 0x000000120700720c */ /* 0x000fce0003f26270 */
[----:B------:R-:W-:-:S04]  /*6210*/  UIADD3 UR5, UR5, 0x38860, URZ ;  /* 0x0003886005057890 */ /* 0x000fc8000fffe03f */
[----:B------:R-:W-:-:S09]  /*6220*/  UPRMT UR5, UR40, 0x654, UR5 ;  /* 0x0000065428057896 */ /* 0x000fd20008000005 */
[----:B------:R-:W-:Y:S01]  /*6230*/  SYNCS.ARRIVE.TRANS64.RED.A1T0 RZ, [UR5], RZ ;  /* 0x000000ffffff79a7 */ /* 0x000fe20008100405 */
[----:B------:R-:W-:Y:S05]  /*6240*/  @!P1 BRA `(.L_x_1019) ;  /* 0x0000002800809947 */ /* 0x000fea0003800000 */
[----:B------:R-:W-:Y:S01]  /*6250*/  IMAD.MOV.U32 R8, RZ, RZ, R5 ;  /* 0x000000ffff087224 */ /* 0x000fe200078e0005 */
[----:B------:R-:W-:Y:S01]  /*6260*/  UMOV UR7, UR36 ;  /* 0x0000002400077c82 */ /* 0x000fe20008000000 */
[----:B------:R-:W-:-:S07]  /*6270*/  IMAD.MOV.U32 R9, RZ, RZ, R4 ;  /* 0x000000ffff097224 */ /* 0x000fce00078e0004 */
.L_x_1030:
[----:B------:R-:W-:Y:S01]  /*6280*/  UIADD3 UR36, UR7, 0x1, URZ ;  /* 0x0000000107247890 */ /* 0x000fe2000fffe03f */
[C---:B------:R-:W-:Y:S01]  /*6290*/  ISETP.GT.AND P1, PT, R7.reuse, R18, PT ;  /* 0x000000120700720c */ /* 0x040fe20003f24270 */
[----:B------:R-:W-:Y:S02]  /*62a0*/  VIADD R7, R7, 0xffffffff ;  /* 0xffffffff07077836 */ /* 0x000fe40000000000 */
[----:B------:R-:W-:-:S04]  /*62b0*/  UISETP.NE.AND UP0, UPT, UR36, 0x2, UPT ;  /* 0x000000022400788c */ /* 0x000fc8000bf05270 */
[----:B------:R-:W-:Y:S02]  /*62c0*/  USEL UR5, URZ, 0x1, UP0 ;  /* 0x000000013f057887 */ /* 0x000fe40008000000 */
[----:B------:R-:W-:-:S04]  /*62d0*/  USEL UR36, UR36, URZ, UP0 ;  /* 0x0000003f24247287 */ /* 0x000fc80008000000 */
[----:B------:R-:W-:Y:S01]  /*62e0*/  LOP3.LUT R2, R2, UR5, RZ, 0x3c, !PT ;  /* 0x0000000502027c12 */ /* 0x000fe2000f8e3cff */
[----:B------:R-:W-:Y:S07]  /*62f0*/  @!P0 BRA `(.L_x_1020) ;  /* 0x0000000000048947 */ /* 0x000fee0003800000 */
[----:B------:R-:W-:Y:S01]  /*6300*/  BPT.TRAP 0x1 ;  /* 0x000000040000795c */ /* 0x000fe20000300000 */
.L_x_1020:
[----:B------:R-:W-:Y:S01]  /*6310*/  ULEA UR5, UR36, UR41, 0x3 ;  /* 0x0000002924057291 */ /* 0x000fe2000f8e183f */
[----:B------:R-:W-:-:S08]  /*6320*/  SHF.L.U32 R4, R2, 0x1f, RZ ;  /* 0x0000001f02047819 */ /* 0x000fd000000006ff */
[----:B------:R0:W1:Y:S01]  /*6330*/  SYNCS.PHASECHK.TRANS64.TRYWAIT P2, [UR5+0x38830], R4 ;  /* 0x03883004ff0075a7 */ /* 0x0000620008040145 */
[----:B------:R-:W-:Y:S05]  /*6340*/  @!P0 BRA `(.L_x_1021) ;  /* 0x0000000000048947 */ /* 0x000fea0003800000 */
[----:B------:R-:W-:Y:S01]  /*6350*/  BPT.TRAP 0x1 ;  /* 0x000000040000795c */ /* 0x000fe20000300000 */
.L_x_1021:
[----:B-1----:R-:W-:Y:S05]  /*6360*/  @P2 BRA `(.L_x_1022) ;  /* 0x0000000000082947 */ /* 0x002fea0003800000 */
[----:B------:R-:W1:Y:S02]  /*6370*/  SYNCS.PHASECHK.TRANS64.TRYWAIT P2, [UR5+0x38830], R4 ;  /* 0x03883004ff0075a7 */ /* 0x000e640008040145 */
[----:B-1----:R-:W-:Y:S05]  /*6380*/  @!P2 BRA `(.L_x_1023) ;  /* 0x000000e400d4a947 */ /* 0x002fea0003800000 */
.L_x_1022:
        /* <DEDUP_REMOVED lines=28> */
.L_x_1024:
[----:B------:R2:W3:Y:S01]  /*6550*/  SYNCS.PHASECHK.TRANS64.TRYWAIT P2, [UR5+0x38850], R4 ;  /* 0x03885004ff0075a7 */ /* 0x0004e20008040145 */
[----:B------:R-:W-:Y:S05]  /*6560*/  @!P0 BRA `(.L_x_1025) ;  /* 0x0000000000048947 */ /* 0x000fea0003800000 */
[----:B------:R-:W-:Y:S01]  /*6570*/  BPT.TRAP 0x1 ;  /* 0x000000040000795c */ /* 0x000fe20000300000 */
.L_x_1025:
[----:B---3--:R-:W-:Y:S05]  /*6580*/  @P2 BRA `(.L_x_1026) ;  /* 0x0000000000082947 */ /* 0x008fea0003800000 */
[----:B------:R-:W3:Y:S02]  /*6590*/  SYNCS.PHASECHK.TRANS64.TRYWAIT P2, [UR5+0x38850], R4 ;  /* 0x03885004ff0075a7 */ /* 0x000ee40008040145 */
[----:B---3--:R-:W-:Y:S05]  /*65a0*/  @!P2 BRA `(.L_x_1027) ;  /* 0x000000e40064a947 */ /* 0x008fea0003800000 */
.L_x_1026:
[----:B------:R-:W-:Y:S01]  /*65b0*/  UIADD3 UR10, UR41, 0x26400, URZ ;  /* 0x00026400290a7890 */ /* 0x000fe2000fffe03f */
[----:B------:R-:W-:Y:S01]  /*65c0*/  WARPGROUP.ARRIVE ;  /* 0x00000000000079c5 */ /* 0x000fe20000000000 */
[----:B------:R-:W-:-:S05]  /*65d0*/  UIADD3 UR15, UR6, 0x2, URZ ;  /* 0x00000002060f7890 */ /* 0x000fca000fffe03f */
[----:B-1----:R-:W1:Y:S01]  /*65e0*/  S2R R5, SR_TID.X ;  /* 0x0000000000057919 */ /* 0x002e620000002100 */
[----:B------:R-:W-:Y:S02]  /*65f0*/  USHF.R.U32.HI UR10, URZ, 0x4, UR10 ;  /* 0x000000043f0a7899 */ /* 0x000fe4000801160a */
[----:B------:R-:W-:Y:S02]  /*6600*/  UIADD3 UR11, UR6, 0x6, URZ ;  /* 0x00000006060b7890 */ /* 0x000fe4000fffe03f */
[----:B------:R-:W-:Y:S02]  /*6610*/  ULOP3.LUT UR18, UR10, 0x3fff, URZ, 0xc0, !UPT ;  /* 0x00003fff0a127892 */ /* 0x000fe4000f8ec03f */
[----:B------:R-:W-:Y:S02]  /*6620*/  UIADD3 UR14, UR6, 0x4, URZ ;  /* 0x00000004060e7890 */ /* 0x000fe4000fffe03f */
[----:B------:R-:W-:Y:S02]  /*6630*/  ULEA UR10, UR36, UR4, 0xc ;  /* 0x00000004240a7291 */ /* 0x000fe4000f8e603f */
[----:B------:R-:W-:Y:S01]  /*6640*/  ULOP3.LUT UR6, UR18, 0x10000, URZ, 0xfc, !UPT ;  /* 0x0001000012067892 */ /* 0x000fe2000f8efc3f */
[----:B------:R-:W-:Y:S01]  /*6650*/  UMOV UR23, 0x40000040 ;  /* 0x4000004000177882 */ /* 0x000fe20000000000 */
[----:B------:R-:W-:Y:S01]  /*6660*/  UMOV UR21, 0x40000040 ;  /* 0x4000004000157882 */ /* 0x000fe20000000000 */
[----:B------:R-:W-:-:S02]  /*6670*/  UIADD3 UR18, UR10, 0x800, URZ ;  /* 0x000008000a127890 */ /* 0x000fc4000fffe03f */
[----:B------:R-:W-:Y:S02]  /*6680*/  UMOV UR22, UR10 ;  /* 0x0000000a00167c82 */ /* 0x000fe40008000000 */
[----:B------:R-:W-:Y:S01]  /*6690*/  UMOV UR20, UR6 ;  /* 0x0000000600147c82 */ /* 0x000fe20008000000 */
[----:B------:R-:W-:Y:S01]  /*66a0*/  UIADD3 UR19, UR6, 0x800, URZ ;  /* 0x0000080006137890 */ /* 0x000fe2000fffe03f */
[----:B------:R-:W-:Y:S01]  /*66b0*/  HGMMA.64x64x16.F32.BF16 R152, gdesc[UR20], R152, gsb0 ;  /* 0x00e00000149879f0 */ /* 0x000fe20008001898 */
[----:B------:R-:W-:Y:S01]  /*66c0*/  UIADD3 UR22, UR10, 0x2, URZ ;  /* 0x000000020a167890 */ /* 0x000fe2000fffe03f */
[----:B------:R-:W-:Y:S01]  /*66d0*/  UMOV UR20, UR15 ;  /* 0x0000000f00147c82 */ /* 0x000fe20008000000 */
[----:B------:R-:W-:Y:S01]  /*66e0*/  UMOV UR21, 0x40000040 ;  /* 0x4000004000157882 */ /* 0x000fe20000000000 */
[----:B------:R-:W-:Y:S01]  /*66f0*/  UMOV UR23, 0x40000040 ;  /* 0x4000004000177882 */ /* 0x000fe20000000000 */
[----:B-1----:R-:W-:-:S05]  /*6700*/  SHF.R.U32.HI R5, RZ, 0x7, R5 ;  /* 0x00000007ff057819 */ /* 0x002fca0000011605 */
[----:B0-2---:R-:W0:Y:S01]  /*6710*/  SHFL.IDX PT, R4, R5, RZ, 0x1f ;  /* 0x00001fff05047589 */ /* 0x005e2200000e0000 */
[----:B------:R-:W-:Y:S02]  /*6720*/  WARPGROUP.DEPBAR.LE gsb0, 0x0 ;  /* 0x00008000000079c5 */ /* 0x000fe40000010000 */
[----:B------:R-:W-:-:S06]  /*6730*/  WARPGROUP.ARRIVE ;  /* 0x00000000000079c5 */ /* 0x000fcc0000000000 */
[----:B------:R-:W-:Y:S01]  /*6740*/  HGMMA.64x64x16.F32.BF16 R152, gdesc[UR20], R152, gsb0 ;  /* 0x00e00000149879f0 */ /* 0x000fe20008001898 */
[----:B------:R-:W-:Y:S01]  /*6750*/  UIADD3 UR22, UR10, 0x4, URZ ;  /* 0x000000040a167890 */ /* 0x000fe2000fffe03f */
[----:B------:R-:W-:Y:S01]  /*6760*/  UMOV UR20, UR14 ;  /* 0x0000000e00147c82 */ /* 0x000fe20008000000 */
[----:B------:R-:W-:Y:S01]  /*6770*/  UMOV UR21, 0x40000040 ;  /* 0x4000004000157882 */ /* 0x000fe20000000000 */
[----:B------:R-:W-:Y:S01]  /*6780*/  UMOV UR23, 0x40000040 ;  /* 0x4000004000177882 */ /* 0x000fe20000000000 */
[----:B------:R-:W-:Y:S02]  /*6790*/  WARPGROUP.DEPBAR.LE gsb0, 0x0 ;  /* 0x00008000000079c5 */ /* 0x000fe40000010000 */
[----:B------:R-:W-:-:S06]  /*67a0*/  WARPGROUP.ARRIVE ;  /* 0x00000000000079c5 */ /* 0x000fcc0000000000 */
[----:B------:R-:W-:Y:S01]  /*67b0*/  HGMMA.64x64x16.F32.BF16 R152, gdesc[UR20], R152, gsb0 ;  /* 0x00e00000149879f0 */ /* 0x000fe20008001898 */
[----:B------:R-:W-:Y:S01]  /*67c0*/  UIADD3 UR22, UR10, 0x6, URZ ;  /* 0x000000060a167890 */ /* 0x000fe2000fffe03f */
[----:B------:R-:W-:Y:S01]  /*67d0*/  UMOV UR20, UR11 ;  /* 0x0000000b00147c82 */ /* 0x000fe20008000000 */
[----:B------:R-:W-:Y:S01]  /*67e0*/  UMOV UR21, 0x40000040 ;  /* 0x4000004000157882 */ /* 0x000fe20000000000 */
[----:B------:R-:W-:Y:S01]  /*67f0*/  UMOV UR23, 0x40000040 ;  /* 0x4000004000177882 */ /* 0x000fe20000000000 */
        /* <DEDUP_REMOVED lines=238> */
.L_x_1028:
[----:B------:R-:W-:Y:S01]  /*76e0*/  FMNMX.FTZ R4, R152, R9, !PT ;  /* 0x0000000998047209 */ /* 0x000fe20007810000 */
[----:B------:R-:W-:Y:S01]  /*76f0*/  ULDC UR18, c[0x0][0xa80] ;  /* 0x0002a00000127ab9 */ /* 0x000fe20000000800 */
[----:B------:R-:W-:Y:S01]  /*7700*/  ISETP.NE.AND P2, PT, R19, RZ, PT ;  /* 0x000000ff1300720c */ /* 0x000fe20003f45270 */
[----:B------:R-:W-:Y:S01]  /*7710*/  UIADD3 UR10, UR5, 0x38840, URZ ;  /* 0x00038840050a7890 */ /* 0x000fe2000fffe03f */
[----:B------:R-:W-:Y:S01]  /*7720*/  FMNMX.FTZ R4, R153, R4, !PT ;  /* 0x0000000499047209 */ /* 0x000fe20007810000 */
[----:B------:R-:W-:Y:S01]  /*7730*/  IMAD.U32 R13, RZ, RZ, UR7 ;  /* 0x00000007ff0d7e24 */ /* 0x000fe2000f8e00ff */
[----:B------:R-:W-:Y:S01]  /*7740*/  UMOV UR11, 0x40000040 ;  /* 0x40000040000b7882 */ /* 0x000fe20000000000 */
[----:B------:R-:W-:Y:S01]  /*7750*/  UPRMT UR10, UR40, 0x654, UR10 ;  /* 0x00000654280a7896 */ /* 0x000fe2000800000a */
[----:B------:R-:W-:Y:S01]  /*7760*/  FMNMX.FTZ R4, R156, R4, !PT ;  /* 0x000000049c047209 */ /* 0x000fe20007810000 */
[----:B------:R-:W-:-:S03]  /*7770*/  UMOV UR15, 0x40000040 ;  /* 0x40000040000f7882 */ /* 0x000fc60000000000 */
[----:B------:R-:W-:-:S03]  /*7780*/  FMNMX.FTZ R4, R157, R4, !PT ;  /* 0x000000049d047209 */ /* 0x000fc60007810000 */
[----:B------:R-:W-:Y:S01]  /*7790*/  @!P2 IMAD R13, R13, 0x40, R17 ;  /* 0x000000400d0da824 */ /* 0x000fe200078e0211 */
[----:B------:R-:W-:Y:S01]  /*77a0*/  FMNMX.FTZ R4, R160, R4, !PT ;  /* 0x00000004a0047209 */ /* 0x000fe20007810000 */
[----:B------:R-:W-:Y:S01]  /*77b0*/  SYNCS.ARRIVE.TRANS64.RED.A1T0 RZ, [UR10], RZ ;  /* 0x000000ffffff79a7 */ /* 0x000fe2000810040a */
[----:B------:R-:W-:Y:S02]  /*77c0*/  ULEA UR10, UR36, UR43, 0xc ;  /* 0x0000002b240a7291 */ /* 0x000fe4000f8e603f */
[----:B------:R-:W-:Y:S02]  /*77d0*/  FMNMX.FTZ R4, R161, R4, !PT ;  /* 0x00000004a1047209 */ /* 0x000fe40007810000 */
[----:B------:R-:W-:Y:S01]  /*77e0*/  @!P2 LEA R13, R13, UR41, 0x2 ;  /* 0x000000290d0dac11 */ /* 0x000fe2000f8e10ff */
[----:B------:R-:W-:Y:S01]  /*77f0*/  UIADD3 UR14, UR10, 0x80, URZ ;  /* 0x000000800a0e7890 */ /* 0x000fe2000fffe03f */
        /* <DEDUP_REMOVED lines=32> */
[----:B------:R-:W-:Y:S01]  /*7a00*/  FMNMX.FTZ R5, R154, R8, !PT ;  /* 0x000000089a057209 */ /* 0x000fe20007810000 */
[----:B------:R-:W-:Y:S01]  /*7a10*/  FMUL.FTZ R9, R9, UR18 ;  /* 0x0000001209097c20 */ /* 0x000fe20008410000 */
[----:B------:R-:W-:Y:S02]  /*7a20*/  MUFU.EX2 R152, R152 ;  /* 0x0000009800987308 */ /* 0x000fe40000000800 */
[----:B------:R-:W-:-:S04]  /*7a30*/  FMNMX.FTZ R5, R155, R5, !PT ;  /* 0x000000059b057209 */ /* 0x000fc80007810000 */
[----:B------:R-:W-:Y:S02]  /*7a40*/  FMNMX.FTZ R5, R158, R5, !PT ;  /* 0x000000059e057209 */ /* 0x000fe40007810000 */
[----:B------:R-:W0:Y:S02]  /*7a50*/  MUFU.EX2 R9, R9 ;  /* 0x0000000900097308 */ /* 0x000e240000000800 */
[----:B------:R-:W-:-:S04]  /*7a60*/  FMNMX.FTZ R5, R159, R5, !PT ;  /* 0x000000059f057209 */ /* 0x000fc80007810000 */
[----:B------:R-:W-:Y:S02]  /*7a70*/  FMNMX.FTZ R5, R162, R5, !PT ;  /* 0x00000005a2057209 */ /* 0x000fe40007810000 */
[----:B------:R-:W1:Y:S02]  /*7a80*/  MUFU.EX2 R153, R153 ;  /* 0x0000009900997308 */ /* 0x000e640000000800 */
[----:B------:R-:W-:-:S04]  /*7a90*/  FMNMX.FTZ R5, R163, R5, !PT ;  /* 0x00000005a3057209 */ /* 0x000fc80007810000 */
[----:B------:R-:W-:Y:S02]  /*7aa0*/  FMNMX.FTZ R5, R166, R5, !PT ;  /* 0x00000005a6057209 */ /* 0x000fe40007810000 */
[----:B------:R-:W2:Y:S01]  /*7ab0*/  MUFU.EX2 R156, R156 ;  /* 0x0000009c009c7308 */ /* 0x000ea20000000800 */
[----:B0-----:R-:W-:Y:S01]  /*7ac0*/  FFMA.FTZ R3, R9, R3, R152 ;  /* 0x0000000309037223 */ /* 0x001fe20000010098 */
[----:B------:R-:W-:Y:S01]  /*7ad0*/  FMNMX.FTZ R5, R167, R5, !PT ;  /* 0x00000005a7057209 */ /* 0x000fe20007810000 */
[----:B------:R-:W-:Y:S01]  /*7ae0*/  @!P2 STS [R13+0x38400], R9 ;  /* 0x038400090d00a388 */ /* 0x000fe20000000800 */
[-C--:B------:R-:W-:Y:S01]  /*7af0*/  FMUL.FTZ R24, R24, R9.reuse ;  /* 0x0000000918187220 */ /* 0x080fe20000410000 */
[----:B------:R-:W-:Y:S01]  /*7b00*/  FMUL.FTZ R25, R25, R9 ;  /* 0x0000000919197220 */ /* 0x000fe20000410000 */
[----:B------:R-:W-:Y:S01]  /*7b10*/  FMNMX.FTZ R5, R170, R5, !PT ;  /* 0x00000005aa057209 */ /* 0x000fe20007810000 */
[----:B------:R-:W-:Y:S01]  /*7b20*/  FMUL.FTZ R28, R28, R9 ;  /* 0x000000091c1c7220 */ /* 0x000fe20000410000 */
[----:B------:R-:W0:Y:S01]  /*7b30*/  MUFU.EX2 R157, R157 ;  /* 0x0000009d009d7308 */ /* 0x000e220000000800 */
[C---:B-1----:R-:W-:Y:S01]  /*7b40*/  F2FP.BF16.F32.PACK_AB R188, R153.reuse, R152 ;  /* 0x0000009899bc723e */ /* 0x042fe200000010ff */
[----:B------:R-:W-:Y:S01]  /*7b50*/  FADD.FTZ R3, R153, R3 ;  /* 0x0000000399037221 */ /* 0x000fe20000010000 */
[----:B------:R-:W-:Y:S01]  /*7b60*/  FMNMX.FTZ R5, R171, R5, !PT ;  /* 0x00000005ab057209 */ /* 0x000fe20007810000 */
[-C--:B------:R-:W-:Y:S01]  /*7b70*/  FMUL.FTZ R29, R29, R9.reuse ;  /* 0x000000091d1d7220 */ /* 0x080fe20000410000 */
[-C--:B------:R-:W-:Y:S01]  /*7b80*/  FMUL.FTZ R32, R32, R9.reuse ;  /* 0x0000000920207220 */ /* 0x080fe20000410000 */
[----:B------:R-:W-:Y:S01]  /*7b90*/  FMUL.FTZ R33, R33, R9 ;  /* 0x0000000921217220 */ /* 0x000fe20000410000 */
[----:B------:R-:W-:Y:S01]  /*7ba0*/  FMNMX.FTZ R5, R174, R5, !PT ;  /* 0x00000005ae057209 */ /* 0x000fe20007810000 */
[----:B------:R-:W1:Y:S01]  /*7bb0*/  MUFU.EX2 R152, R160 ;  /* 0x000000a000987308 */ /* 0x000e620000000800 */
[----:B--2---:R-:W-:Y:S01]  /*7bc0*/  FADD.FTZ R3, R156, R3 ;  /* 0x000000039c037221 */ /* 0x004fe20000010000 */
[----:B------:R-:W-:Y:S01]  /*7bd0*/  FMUL.FTZ R36, R36, R9 ;  /* 0x0000000924247220 */ /* 0x000fe20000410000 */
[----:B------:R-:W-:Y:S01]  /*7be0*/  FMNMX.FTZ R5, R175, R5, !PT ;  /* 0x00000005af057209 */ /* 0x000fe20007810000 */
[-C--:B------:R-:W-:Y:S01]  /*7bf0*/  FMUL.FTZ R37, R37, R9.reuse ;  /* 0x0000000925257220 */ /* 0x080fe20000410000 */
[-C--:B------:R-:W-:Y:S01]  /*7c00*/  FMUL.FTZ R40, R40, R9.reuse ;  /* 0x0000000928287220 */ /* 0x080fe20000410000 */
[----:B------:R-:W-:Y:S01]  /*7c10*/  FMUL.FTZ R41, R41, R9 ;  /* 0x0000000929297220 */ /* 0x000fe20000410000 */
[----:B------:R-:W-:Y:S01]  /*7c20*/  FMNMX.FTZ R5, R178, R5, !PT ;  /* 0x00000005b2057209 */ /* 0x000fe20007810000 */
[----:B------:R-:W2:Y:S01]  /*7c30*/  MUFU.EX2 R161, R161 ;  /* 0x000000a100a17308 */ /* 0x000ea20000000800 */
[C---:B0-----:R-:W-:Y:S01]  /*7c40*/  FADD.FTZ R3, R157.reuse, R3 ;  /* 0x000000039d037221 */ /* 0x041fe20000010000 */
[----:B------:R-:W-:Y:S01]  /*7c50*/  F2FP.BF16.F32.PACK_AB R190, R157, R156 ;  /* 0x0000009c9dbe723e */ /* 0x000fe200000010ff */
[----:B------:R-:W-:Y:S01]  /*7c60*/  FMUL.FTZ R44, R44, R9 ;  /* 0x000000092c2c7220 */ /* 0x000fe20000410000 */
[----:B------:R-:W-:Y:S01]  /*7c70*/  FMNMX.FTZ R5, R179, R5, !PT ;  /* 0x00000005b3057209 */ /* 0x000fe20007810000 */
[-C--:B------:R-:W-:Y:S01]  /*7c80*/  FMUL.FTZ R45, R45, R9.reuse ;  /* 0x000000092d2d7220 */ /* 0x080fe20000410000 */
[-C--:B------:R-:W-:Y:S01]  /*7c90*/  FMUL.FTZ R48, R48, R9.reuse ;  /* 0x0000000930307220 */ /* 0x080fe20000410000 */
[----:B------:R-:W-:Y:S01]  /*7ca0*/  FMUL.FTZ R49, R49, R9 ;  /* 0x0000000931317220 */ /* 0x000fe20000410000 */
[----:B------:R-:W-:Y:S01]  /*7cb0*/  FMNMX.FTZ R5, R182, R5, !PT ;  /* 0x00000005b6057209 */ /* 0x000fe20007810000 */
[----:B------:R-:W0:Y:S01]  /*7cc0*/  MUFU.EX2 R164, R164 ;  /* 0x000000a400a47308 */ /* 0x000e220000000800 */
[----:B-1----:R-:W-:Y:S01]  /*7cd0*/  FADD.FTZ R3, R152, R3 ;  /* 0x0000000398037221 */ /* 0x002fe20000010000 */
[----:B------:R-:W-:Y:S01]  /*7ce0*/  FMUL.FTZ R52, R52, R9 ;  /* 0x0000000934347220 */ /* 0x000fe20000410000 */
[----:B------:R-:W-:Y:S01]  /*7cf0*/  FMNMX.FTZ R5, R183, R5, !PT ;  /* 0x00000005b7057209 */ /* 0x000fe20007810000 */
[-C--:B------:R-:W-:Y:S01]  /*7d00*/  FMUL.FTZ R53, R53, R9.reuse ;  /* 0x0000000935357220 */ /* 0x080fe20000410000 */
[-C--:B------:R-:W-:Y:S01]  /*7d10*/  FMUL.FTZ R56, R56, R9.reuse ;  /* 0x0000000938387220 */ /* 0x080fe20000410000 */
[-C--:B------:R-:W-:Y:S01]  /*7d20*/  FMUL.FTZ R57, R57, R9.reuse ;  /* 0x0000000939397220 */ /* 0x080fe20000410000 */
[-C--:B------:R-:W-:Y:S01]  /*7d30*/  FMUL.FTZ R60, R60, R9.reuse ;  /* 0x000000093c3c7220 */ /* 0x080fe20000410000 */
[----:B------:R-:W1:Y:S01]  /*7d40*/  SHFL.BFLY PT, R10, R5, 0x2, 0x1f ;  /* 0x0c401f00050a7f89 */ /* 0x000e6200000e0000 */
        /* <DEDUP_REMOVED lines=9> */
[----:B0-----:R-:W-:Y:S01]  /*7de0*/  FADD.FTZ R3, R164, R3 ;  /* 0x00000003a4037221 */ /* 0x001fe20000010000 */
[-C--:B------:R-:W-:Y:S01]  /*7df0*/  FMUL.FTZ R72, R72, R9.reuse ;  /* 0x0000000948487220 */ /* 0x080fe20000410000 */
[-C--:B------:R-:W-:Y:S01]  /*7e00*/  FMUL.FTZ R73, R73, R9.reuse ;  /* 0x0000000949497220 */ /* 0x080fe20000410000 */
[-C--:B------:R-:W-:Y:S01]  /*7e10*/  FMUL.FTZ R76, R76, R9.reuse ;  /* 0x000000094c4c7220 */ /* 0x080fe20000410000 */
[-C--:B------:R-:W-:Y:S01]  /*7e20*/  FMUL.FTZ R77, R77, R9.reuse ;  /* 0x000000094d4d7220 */ /* 0x080fe20000410000 */
[-C--:B------:R-:W-:Y:S01]  /*7e30*/  FMUL.FTZ R80, R80, R9.reuse ;  /* 0x0000000950507220 */ /* 0x080fe20000410000 */
[-C--:B------:R-:W-:Y:S01]  /*7e40*/  FMUL.FTZ R81, R81, R9.reuse ;  /* 0x0000000951517220 */ /* 0x080fe20000410000 */
[----:B------:R-:W0:Y:S01]  /*7e50*/  MUFU.EX2 R169, R169 ;  /* 0x000000a900a97308 */ /* 0x000e220000000800 */
[----:B---3--:R-:W-:Y:S01]  /*7e60*/  FADD.FTZ R3, R165, R3 ;  /* 0x00000003a5037221 */ /* 0x008fe20000010000 */
[-C--:B------:R-:W-:Y:S01]  /*7e70*/  FMUL.FTZ R84, R84, R9.reuse ;  /* 0x0000000954547220 */ /* 0x080fe20000410000 */
[-C--:B------:R-:W-:Y:S01]  /*7e80*/  FMUL.FTZ R85, R85, R9.reuse ;  /* 0x0000000955557220 */ /* 0x080fe20000410000 */
[-C--:B------:R-:W-:Y:S01]  /*7e90*/  FMUL.FTZ R88, R88, R9.reuse ;  /* 0x0000000958587220 */ /* 0x080fe20000410000 */
[-C--:B------:R-:W-:Y:S01]  /*7ea0*/  FMUL.FTZ R89, R89, R9.reuse ;  /* 0x0000000959597220 */ /* 0x080fe20000410000 */
[-C--:B------:R-:W-:Y:S01]  /*7eb0*/  FMUL.FTZ R92, R92, R9.reuse ;  /* 0x000000095c5c7220 */ /* 0x080fe20000410000 */
[----:B-1----:R-:W-:Y:S01]  /*7ec0*/  FMNMX.FTZ R5, R5, R10, !PT ;  /* 0x0000000a05057209 */ /* 0x002fe20007810000 */
[----:B------:R-:W-:Y:S01]  /*7ed0*/  MUFU.EX2 R173, R173 ;  /* 0x000000ad00ad7308 */ /* 0x000fe20000000800 */
[----:B--2---:R-:W-:Y:S01]  /*7ee0*/  FADD.FTZ R3, R156, R3 ;  /* 0x000000039c037221 */ /* 0x004fe20000010000 */
[-C--:B------:R-:W-:Y:S01]  /*7ef0*/  FMUL.FTZ R93, R93, R9.reuse ;  /* 0x000000095d5d7220 */ /* 0x080fe20000410000 */
[-C--:B------:R-:W-:Y:S01]  /*7f00*/  FMUL.FTZ R96, R96, R9.reuse ;  /* 0x0000000960607220 */ /* 0x080fe20000410000 */
[----:B------:R-:W1:Y:S01]  /*7f10*/  SHFL.BFLY PT, R10, R5, 0x1, 0x1f ;  /* 0x0c201f00050a7f89 */ /* 0x000e6200000e0000 */
[-C--:B------:R-:W-:Y:S01]  /*7f20*/  FMUL.FTZ R97, R97, R9.reuse ;  /* 0x0000000961617220 */ /* 0x080fe20000410000 */
[-C--:B------:R-:W-:Y:S01]  /*7f30*/  FMUL.FTZ R100, R100, R9.reuse ;  /* 0x0000000964647220 */ /* 0x080fe20000410000 */
[-C--:B------:R-:W-:Y:S01]  /*7f40*/  FMUL.FTZ R101, R101, R9.reuse ;  /* 0x0000000965657220 */ /* 0x080fe20000410000 */
[----:B------:R-:W-:Y:S01]  /*7f50*/  MUFU.EX2 R160, R176 ;  /* 0x000000b000a07308 */ /* 0x000fe20000000800 */
[C---:B0-----:R-:W-:Y:S01]  /*7f60*/  FADD.FTZ R3, R169.reuse, R3 ;  /* 0x00000003a9037221 */ /* 0x041fe20000010000 */
[----:B------:R-:W-:Y:S01]  /*7f70*/  F2FP.BF16.F32.PACK_AB R156, R169, R156 ;  /* 0x0000009ca99c723e */ /* 0x000fe200000010ff */
        /* <DEDUP_REMOVED lines=17> */
[----:B-1----:R-:W-:Y:S01]  /*8090*/  FMNMX.FTZ R5, R5, R10, !PT ;  /* 0x0000000a05057209 */ /* 0x002fe20007810000 */
[-C--:B------:R-:W-:Y:S01]  /*80a0*/  FMUL.FTZ R133, R133, R9.reuse ;  /* 0x0000000985857220 */ /* 0x080fe20000410000 */
[-C--:B------:R-:W-:Y:S01]  /*80b0*/  FMUL.FTZ R136, R136, R9.reuse ;  /* 0x0000000988887220 */ /* 0x080fe20000410000 */
[-C--:B------:R-:W-:Y:S01]  /*80c0*/  FMUL.FTZ R137, R137, R9.reuse ;  /* 0x0000000989897220 */ /* 0x080fe20000410000 */
[----:B------:R-:W-:Y:S01]  /*80d0*/  MUFU.EX2 R181, R181 ;  /* 0x000000b500b57308 */ /* 0x000fe20000000800 */
[C---:B------:R-:W-:Y:S01]  /*80e0*/  FADD.FTZ R8, -R5.reuse, R8 ;  /* 0x0000000805087221 */ /* 0x040fe20000010100 */
[----:B------:R-:W-:Y:S01]  /*80f0*/  FMUL.FTZ R10, R5, UR18 ;  /* 0x00000012050a7c20 */ /* 0x000fe20008410000 */
[-C--:B------:R-:W-:Y:S01]  /*8100*/  FMUL.FTZ R140, R140, R9.reuse ;  /* 0x000000098c8c7220 */ /* 0x080fe20000410000 */
[-C--:B------:R-:W-:Y:S01]  /*8110*/  FMUL.FTZ R141, R141, R9.reuse ;  /* 0x000000098d8d7220 */ /* 0x080fe20000410000 */
[----:B------:R-:W-:Y:S01]  /*8120*/  FMUL.FTZ R8, R8, UR18 ;  /* 0x0000001208087c20 */ /* 0x000fe20008410000 */
        /* <DEDUP_REMOVED lines=12> */
[----:B------:R-:W1:Y:S01]  /*81f0*/  MUFU.EX2 R8, R8 ;  /* 0x0000000800087308 */ /* 0x000e620000000800 */
[--C-:B------:R-:W-:Y:S01]  /*8200*/  FFMA.FTZ R175, R175, UR18, -R10.reuse ;  /* 0x00000012afaf7c23 */ /* 0x100fe2000801080a */
[--C-:B------:R-:W-:Y:S01]  /*8210*/  FFMA.FTZ R178, R178, UR18, -R10.reuse ;  /* 0x00000012b2b27c23 */ /* 0x100fe2000801080a */
[--C-:B------:R-:W-:Y:S01]  /*8220*/  FFMA.FTZ R179, R179, UR18, -R10.reuse ;  /* 0x00000012b3b37c23 */ /* 0x100fe2000801080a */
[--C-:B------:R-:W-:Y:S01]  /*8230*/  FFMA.FTZ R182, R182, UR18, -R10.reuse ;  /* 0x00000012b6b67c23 */ /* 0x100fe2000801080a */
[----:B------:R-:W-:Y:S01]  /*8240*/  FFMA.FTZ R10, R183, UR18, -R10 ;  /* 0x00000012b70a7c23 */ /* 0x000fe2000801080a */
[-C--:B------:R-:W-:Y:S01]  /*8250*/  FMUL.FTZ R144, R144, R9.reuse ;  /* 0x0000000990907220 */ /* 0x080fe20000410000 */
[-C--:B------:R-:W-:Y:S01]  /*8260*/  FMUL.FTZ R145, R145, R9.reuse ;  /* 0x0000000991917220 */ /* 0x080fe20000410000 */
[----:B------:R-:W2:Y:S01]  /*8270*/  MUFU.EX2 R154, R154 ;  /* 0x0000009a009a7308 */ /* 0x000ea20000000800 */
[----:B0-----:R-:W-:Y:S01]  /*8280*/  FADD.FTZ R3, R158, R3 ;  /* 0x000000039e037221 */ /* 0x001fe20000010000 */
[----:B------:R-:W-:Y:S01]  /*8290*/  F2FP.BF16.F32.PACK_AB R158, R173, R158 ;  /* 0x0000009ead9e723e */ /* 0x000fe200000010ff */
[-C--:B------:R-:W-:Y:S01]  /*82a0*/  FMUL.FTZ R148, R148, R9.reuse ;  /* 0x0000000994947220 */ /* 0x080fe20000410000 */
[----:B------:R-:W-:Y:S01]  /*82b0*/  FMUL.FTZ R149, R149, R9 ;  /* 0x0000000995957220 */ /* 0x000fe20000410000 */
[----:B------:R-:W-:-:S03]  /*82c0*/  FADD.FTZ R3, R173, R3 ;  /* 0x00000003ad037221 */ /* 0x000fc60000010000 */
[----:B------:R-:W0:Y:S01]  /*82d0*/  MUFU.EX2 R155, R155 ;  /* 0x0000009b009b7308 */ /* 0x000e220000000800 */
[----:B-1----:R1:W-:Y:S01]  /*82e0*/  @!P2 STS [R13+0x38420], R8 ;  /* 0x038420080d00a388 */ /* 0x0023e20000000800 */
[----:B------:R-:W-:Y:S01]  /*82f0*/  FADD.FTZ R3, R160, R3 ;  /* 0x00000003a0037221 */ /* 0x000fe20000010000 */
[----:B------:R-:W-:Y:S01]  /*8300*/  F2FP.BF16.F32.PACK_AB R160, R177, R160 ;  /* 0x000000a0b1a0723e */ /* 0x000fe200000010ff */
[-C--:B------:R-:W-:Y:S01]  /*8310*/  FMUL.FTZ R26, R26, R8.reuse ;  /* 0x000000081a1a7220 */ /* 0x080fe20000410000 */
[-C--:B------:R-:W-:Y:S01]  /*8320*/  FMUL.FTZ R27, R27, R8.reuse ;  /* 0x000000081b1b7220 */ /* 0x080fe20000410000 */
[-C--:B------:R-:W-:Y:S01]  /*8330*/  FMUL.FTZ R30, R30, R8.reuse ;  /* 0x000000081e1e7220 */ /* 0x080fe20000410000 */
[----:B------:R-:W-:Y:S01]  /*8340*/  FMUL.FTZ R31, R31, R8 ;  /* 0x000000081f1f7220 */ /* 0x000fe20000410000 */
[----:B------:R-:W3:Y:S01]  /*8350*/  MUFU.EX2 R191, R11 ;  /* 0x0000000b00bf7308 */ /* 0x000ee20000000800 */
[----:B--2---:R-:W-:Y:S01]  /*8360*/  FFMA.FTZ R12, R8, R6, R154 ;  /* 0x00000006080c7223 */ /* 0x004fe2000001009a */
[-C--:B------:R-:W-:Y:S01]  /*8370*/  FMUL.FTZ R34, R34, R8.reuse ;  /* 0x0000000822227220 */ /* 0x080fe20000410000 */
[-C--:B------:R-:W-:Y:S01]  /*8380*/  FMUL.FTZ R35, R35, R8.reuse ;  /* 0x0000000823237220 */ /* 0x080fe20000410000 */
[-C--:B------:R-:W-:Y:S01]  /*8390*/  FMUL.FTZ R38, R38, R8.reuse ;  /* 0x0000000826267220 */ /* 0x080fe20000410000 */
[-C--:B------:R-:W-:Y:S01]  /*83a0*/  FMUL.FTZ R39, R39, R8.reuse ;  /* 0x0000000827277220 */ /* 0x080fe20000410000 */
[-C--:B------:R-:W-:Y:S01]  /*83b0*/  FMUL.FTZ R42, R42, R8.reuse ;  /* 0x000000082a2a7220 */ /* 0x080fe20000410000 */
[----:B------:R-:W-:Y:S01]  /*83c0*/  FMUL.FTZ R43, R43, R8 ;  /* 0x000000082b2b7220 */ /* 0x000fe20000410000 */
[----:B------:R-:W2:Y:S01]  /*83d0*/  MUFU.EX2 R159, R159 ;  /* 0x0000009f009f7308 */ /* 0x000ea20000000800 */
[C---:B0-----:R-:W-:Y:S01]  /*83e0*/  FADD.FTZ R12, R155.reuse, R12 ;  /* 0x0000000c9b0c7221 */ /* 0x041fe20000010000 */
[----:B------:R-:W-:Y:S01]  /*83f0*/  F2FP.BF16.F32.PACK_AB R189, R155, R154 ;  /* 0x0000009a9bbd723e */ /* 0x000fe200000010ff */
[----:B------:R-:W-:Y:S01]  /*8400*/  FMUL.FTZ R46, R46, R8 ;  /* 0x000000082e2e7220 */ /* 0x000fe20000410000 */
[----:B------:R-:W-:Y:S01]  /*8410*/  F2FP.BF16.F32.PACK_AB R154, R165, R164 ;  /* 0x000000a4a59a723e */ /* 0x000fe200000010ff */
[-C--:B------:R-:W-:Y:S01]  /*8420*/  FMUL.FTZ R47, R47, R8.reuse ;  /* 0x000000082f2f7220 */ /* 0x080fe20000410000 */
[-C--:B------:R-:W-:Y:S01]  /*8430*/  FMUL.FTZ R50, R50, R8.reuse ;  /* 0x0000000832327220 */ /* 0x080fe20000410000 */
[-C--:B------:R-:W-:Y:S01]  /*8440*/  FMUL.FTZ R51, R51, R8.reuse ;  /* 0x0000000833337220 */ /* 0x080fe20000410000 */
[----:B------:R0:W-:Y:S01]  /*8450*/  MUFU.EX2 R6, R162 ;  /* 0x000000a200067308 */ /* 0x0001e20000000800 */
        /* <DEDUP_REMOVED lines=8> */
[C---:B--2---:R-:W-:Y:S01]  /*84e0*/  F2FP.BF16.F32.PACK_AB R191, R159.reuse, R191 ;  /* 0x000000bf9fbf723e */ /* 0x044fe200000010ff */
[----:B------:R-:W-:Y:S01]  /*84f0*/  BAR.SYNC.DEFER_BLOCKING 0xf, 0x100 ;  /* 0x03c4000000007b1d */ /* 0x000fe20000010000 */
[----:B------:R-:W-:Y:S01]  /*8500*/  FADD.FTZ R12, R159, R12 ;  /* 0x0000000c9f0c7221 */ /* 0x000fe20000010000 */
[----:B0-----:R-:W-:Y:S01]  /*8510*/  F2FP.BF16.F32.PACK_AB R162, R181, R180 ;  /* 0x000000b4b5a2723e */ /* 0x001fe200000010ff */
        /* <DEDUP_REMOVED lines=12> */
[----:B---3--:R-:W-:Y:S01]  /*85e0*/  F2FP.BF16.F32.PACK_AB R153, R11, R6 ;  /* 0x000000060b99723e */ /* 0x008fe200000010ff */
        /* <DEDUP_REMOVED lines=14> */
[----:B------:R-:W2:Y:S01]  /*86d0*/  MUFU.EX2 R171, R171 ;  /* 0x000000ab00ab7308 */ /* 0x000ea20000000800 */
        /* <DEDUP_REMOVED lines=16> */
[----:B--2---:R-:W-:Y:S01]  /*87e0*/  F2FP.BF16.F32.PACK_AB R157, R171, R170 ;  /* 0x000000aaab9d723e */ /* 0x004fe200000010ff */
        /* <DEDUP_REMOVED lines=9> */
[----:B------:R1:W-:Y:S01]  /*8880*/  STSM.16.M88.4 [R184+0x36400], R188 ;  /* 0x036400bcb8007844 */ /* 0x0003e20000000200 */
[----:B------:R-:W-:Y:S01]  /*8890*/  FADD.FTZ R12, R6, R12 ;  /* 0x0000000c060c7221 */ /* 0x000fe20000010000 */
[----:B------:R-:W-:-:S02]  /*88a0*/  FADD.FTZ R3, R177, R3 ;  /* 0x00000003b1037221 */ /* 0x000fc40000010000 */
[----:B------:R1:W-:Y:S01]  /*88b0*/  STSM.16.M88.4 [R185], R152 ;  /* 0x00000098b9007844 */ /* 0x0003e20000000200 */
        /* <DEDUP_REMOVED lines=8> */
[----:B------:R-:W-:-:S04]  /*8940*/  FADD.FTZ R12, R167, R12 ;  /* 0x0000000ca70c7221 */ /* 0x000fc80000010000 */
[----:B------:R-:W-:Y:S01]  /*8950*/  FADD.FTZ R12, R170, R12 ;  /* 0x0000000caa0c7221 */ /* 0x000fe20000010000 */
[----:B------:R-:W0:Y:S01]  /*8960*/  MUFU.EX2 R10, R10 ;  /* 0x0000000a000a7308 */ /* 0x000e220000000800 */
[----:B--2---:R-:W-:Y:S02]  /*8970*/  F2FP.BF16.F32.PACK_AB R161, R179, R178 ;  /* 0x000000b2b3a1723e */ /* 0x004fe400000010ff */
[----:B------:R-:W-:-:S04]  /*8980*/  FADD.FTZ R12, R171, R12 ;  /* 0x0000000cab0c7221 */ /* 0x000fc80000010000 */
[----:B------:R-:W-:-:S04]  /*8990*/  FADD.FTZ R12, R174, R12 ;  /* 0x0000000cae0c7221 */ /* 0x000fc80000010000 */
[----:B------:R-:W-:-:S04]  /*89a0*/  FADD.FTZ R175, R175, R12 ;  /* 0x0000000cafaf7221 */ /* 0x000fc80000010000 */
[----:B------:R-:W-:Y:S01]  /*89b0*/  FADD.FTZ R178, R178, R175 ;  /* 0x000000afb2b27221 */ /* 0x000fe20000010000 */
[----:B0-----:R-:W-:-:S03]  /*89c0*/  F2FP.BF16.F32.PACK_AB R163, R10, R182 ;  /* 0x000000b60aa3723e */ /* 0x001fc600000010ff */
[----:B------:R-:W-:Y:S02]  /*89d0*/  FADD.FTZ R179, R179, R178 ;  /* 0x000000b2b3b37221 */ /* 0x000fe40000010000 */
[----:B------:R1:W-:Y:S01]  /*89e0*/  STSM.16.M88.4 [R186], R160 ;  /* 0x000000a0ba007844 */ /* 0x0003e20000000200 */
[----:B------:R-:W-:Y:S01]  /*89f0*/  WARPGROUP.ARRIVE ;  /* 0x00000000000079c5 */ /* 0x000fe20000000000 */
[----:B------:R-:W-:-:S04]  /*8a00*/  FADD.FTZ R179, R182, R179 ;  /* 0x000000b3b6b37221 */ /* 0x000fc80000010000 */
[----:B------:R-:W-:Y:S01]  /*8a10*/  FADD.FTZ R6, R10, R179 ;  /* 0x000000b30a067221 */ /* 0x000fe20000010000 */
[----:B------:R-:W-:Y:S01]  /*8a20*/  HGMMA.64x256x16.F32.BF16 R24, R188, gdesc[UR8].tnspB, R24, gsb0 ;  /* 0x43e00008bc187df0 */ /* 0x000fe20008001818 */
        /* <DEDUP_REMOVED lines=27> */
.L_x_1029:
[----:B------:R-:W-:Y:S01]  /*8be0*/  UIADD3 UR5, UR5, 0x38860, URZ ;  /* 0x0003886005057890 */ /* 0x000fe2000fffe03f */
[----:B------:R-:W-:Y:S01]  /*8bf0*/  IMAD.MOV.U32 R8, RZ, RZ, R5 ;  /* 0x000000ffff087224 */ /* 0x000fe200078e0005 */
[----:B------:R-:W-:Y:S01]  /*8c00*/  UMOV UR7, UR36 ;  /* 0x0000002400077c82 */ /* 0x000fe20008000000 */
[----:B------:R-:W-:Y:S01]  /*8c10*/  IMAD.MOV.U32 R9, RZ, RZ, R4 ;  /* 0x000000ffff097224 */ /* 0x000fe200078e0004 */
[----:B------:R-:W-:-:S09]  /*8c20*/  UPRMT UR5, UR40, 0x654, UR5 ;  /* 0x0000065428057896 */ /* 0x000fd20008000005 */
[----:B------:R-:W-:Y:S01]  /*8c30*/  SYNCS.ARRIVE.TRANS64.RED.A1T0 RZ, [UR5], RZ ;  /* 0x000000ffffff79a7 */ /* 0x000fe20008100405 */
[----:B------:R-:W-:Y:S05]  /*8c40*/  @P1 BRA `(.L_x_1030) ;  /* 0xffffffd4008c1947 */ /* 0x000fea000383ffff */
.L_x_1019:
[----:B------:R-:W0:Y:S01]  /*8c50*/  SHFL.BFLY PT, R0, R3, 0x2, 0x1f ;  /* 0x0c401f0003007f89 */ /* 0x000e2200000e0000 */
[----:B------:R-:W-:Y:S01]  /*8c60*/  IMAD.MOV.U32 R152, RZ, RZ, -0x800000 ;  /* 0xff800000ff987424 */ /* 0x000fe200078e00ff */
[----:B------:R-:W-:Y:S02]  /*8c70*/  UIADD3 UR37, UR37, 0x1, URZ ;  /* 0x0000000125257890 */ /* 0x000fe4000fffe03f */
[----:B------:R-:W1:Y:S01]  /*8c80*/  SHFL.BFLY PT, R7, R6, 0x2, 0x1f ;  /* 0x0c401f0006077f89 */ /* 0x000e6200000e0000 */
[----:B------:R-:W-:Y:S08]  /*8c90*/  BAR.ARV 0x8, 0x100 ;  /* 0x0204000000007b1d */ /* 0x000ff00000002000 */
[----:B------:R-:W-:Y:S01]  /*8ca0*/  BAR.SYNC.DEFER_BLOCKING 0xf, 0x100 ;  /* 0x03c4000000007b1d */ /* 0x000fe20000010000 */
[----:B0-----:R-:W-:Y:S01]  /*8cb0*/  FADD.FTZ R9, R0, R3 ;  /* 0x0000000300097221 */ /* 0x001fe20000010000 */
[----:B------:R-:W-:-:S02]  /*8cc0*/  IMAD.MOV.U32 R3, RZ, RZ, -0x800000 ;  /* 0xff800000ff037424 */ /* 0x000fc400078e00ff */
[----:B-1----:R-:W-:Y:S02]  /*8cd0*/  FADD.FTZ R10, R7, R6 ;  /* 0x00000006070a7221 */ /* 0x002fe40000010000 */
[----:B------:R-:W0:Y:S01]  /*8ce0*/  SHFL.BFLY PT, R0, R9, 0x1, 0x1f ;  /* 0x0c201f0009007f89 */ /* 0x000e2200000e0000 */
[----:B------:R-:W-:Y:S01]  /*8cf0*/  IMAD.U32 R6, RZ, RZ, UR36 ;  /* 0x00000024ff067e24 */ /* 0x000fe2000f8e00ff */
[----:B------:R-:W-:Y:S02]  /*8d00*/  UIADD3 UR36, UR36, 0x1, URZ ;  /* 0x0000000124247890 */ /* 0x000fe4000fffe03f */
[----:B------:R-:W1:Y:S02]  /*8d10*/  SHFL.BFLY PT, R11, R10, 0x1, 0x1f ;  /* 0x0c201f000a0b7f89 */ /* 0x000e6400000e0000 */
[----:B------:R-:W-:-:S04]  /*8d20*/  UISETP.NE.AND UP0, UPT, UR36, 0x2, UPT ;  /* 0x000000022400788c */ /* 0x000fc8000bf05270 */
[----:B------:R-:W-:Y:S02]  /*8d30*/  USEL UR4, URZ, 0x1, UP0 ;  /* 0x000000013f047887 */ /* 0x000fe40008000000 */
[----:B------:R-:W-:-:S04]  /*8d40*/  USEL UR36, UR36, URZ, UP0 ;  /* 0x0000003f24247287 */ /* 0x000fc80008000000 */
[----:B------:R-:W-:Y:S01]  /*8d50*/  LOP3.LUT R2, R2, UR4, RZ, 0x3c, !PT ;  /* 0x0000000402027c12 */ /* 0x000fe2000f8e3cff */
[----:B0-----:R-:W-:Y:S01]  /*8d60*/  FADD.FTZ R7, R9, R0 ;  /* 0x0000000009077221 */ /* 0x001fe20000010000 */
[----:B------:R-:W-:Y:S02]  /*8d70*/  IMAD.U32 R9, RZ, RZ, UR18 ;  /* 0x00000012ff097e24 */ /* 0x000fe4000f8e00ff */
[----:B-1----:R-:W-:Y:S02]  /*8d80*/  FADD.FTZ R8, R10, R11 ;  /* 0x0000000b0a087221 */ /* 0x002fe40000010000 */
[----:B------:R-:W-:Y:S01]  /*8d90*/  FSETP.NE.FTZ.AND P0, PT, R7, RZ, PT ;  /* 0x000000ff0700720b */ /* 0x000fe20003f15000 */
[----:B------:R-:W-:Y:S02]  /*8da0*/  IMAD.U32 R11, RZ, RZ, UR18 ;  /* 0x00000012ff0b7e24 */ /* 0x000fe4000f8e00ff */
[----:B------:R-:W-:-:S10]  /*8db0*/  FSETP.NE.FTZ.AND P1, PT, R8, RZ, PT ;  /* 0x000000ff0800720b */ /* 0x000fd40003f35000 */
[----:B------:R-:W0:Y:S01]  /*8dc0*/  @P0 MUFU.LG2 R12, R7 ;  /* 0x00000007000c0308 */ /* 0x000e220000000c00 */
[----:B------:R-:W-:Y:S02]  /*8dd0*/  @P0 FMUL.FTZ R11, R11, 0.69314718246459960938 ;  /* 0x3f3172180b0b0820 */ /* 0x000fe40000410000 */
[----:B------:R-:W-:-:S05]  /*8de0*/  @P1 FMUL.FTZ R9, R9, 0.69314718246459960938 ;  /* 0x3f31721809091820 */ /* 0x000fca0000410000 */
[----:B------:R-:W1:Y:S01]  /*8df0*/  @P1 MUFU.LG2 R0, R8 ;  /* 0x0000000800001308 */ /* 0x000e620000000c00 */
[----:B0-----:R-:W-:-:S04]  /*8e00*/  @P0 FMUL.FTZ R12, R12, 0.69314718246459960938 ;  /* 0x3f3172180c0c0820 */ /* 0x001fc80000410000 */
[----:B------:R-:W-:Y:S01]  /*8e10*/  @P0 FFMA.FTZ R3, R11, R4, R12 ;  /* 0x000000040b030223 */ /* 0x000fe2000001000c */
[----:B------:R-:W-:Y:S02]  /*8e20*/  IMAD.MOV.U32 R4, RZ, RZ, RZ ;  /* 0x000000ffff047224 */ /* 0x000fe400078e00ff */
[----:B-1----:R-:W-:-:S04]  /*8e30*/  @P1 FMUL.FTZ R0, R0, 0.69314718246459960938 ;  /* 0x3f31721800001820 */ /* 0x002fc80000410000 */
[----:B------:R-:W0:Y:S01]  /*8e40*/  @P0 MUFU.RCP R4, R7 ;  /* 0x0000000700040308 */ /* 0x000e220000001000 */
[----:B------:R-:W-:Y:S01]  /*8e50*/  @P1 FFMA.FTZ R152, R9, R5, R0 ;  /* 0x0000000509981223 */ /* 0x000fe20000010000 */
[----:B------:R-:W-:Y:S01]  /*8e60*/  ISETP.NE.AND P0, PT, R19, RZ, PT ;  /* 0x000000ff1300720c */ /* 0x000fe20003f05270 */
[----:B------:R-:W-:-:S06]  /*8e70*/  IMAD.MOV.U32 R0, RZ, RZ, RZ ;  /* 0x000000ffff007224 */ /* 0x000fcc00078e00ff */
[----:B------:R-:W1:Y:S06]  /*8e80*/  @P1 MUFU.RCP R0, R8 ;  /* 0x0000000800001308 */ /* 0x000e6c0000001000 */
[----:B------:R-:W-:Y:S02]  /*8e90*/  @!P0 IMAD R5, R6, 0x40, R17 ;  /* 0x0000004006058824 */ /* 0x000fe400078e0211 */
[-C--:B0-----:R-:W-:Y:S01]  /*8ea0*/  FMUL.FTZ R24, R24, R4.reuse ;  /* 0x0000000418187220 */ /* 0x081fe20000410000 */
[-C--:B------:R-:W-:Y:S01]  /*8eb0*/  FMUL.FTZ R25, R25, R4.reuse ;  /* 0x0000000419197220 */ /* 0x080fe20000410000 */
[-C--:B------:R-:W-:Y:S01]  /*8ec0*/  FMUL.FTZ R28, R28, R4.reuse ;  /* 0x000000041c1c7220 */ /* 0x080fe20000410000 */
[----:B------:R-:W-:Y:S01]  /*8ed0*/  @!P0 LEA R5, R5, UR41, 0x2 ;  /* 0x0000002905058c11 */ /* 0x000fe2000f8e10ff */
[-C--:B------:R-:W-:Y:S01]  /*8ee0*/  FMUL.FTZ R29, R29, R4.reuse ;  /* 0x000000041d1d7220 */ /* 0x080fe20000410000 */
[-C--:B------:R-:W-:Y:S01]  /*8ef0*/  FMUL.FTZ R32, R32, R4.reuse ;  /* 0x0000000420207220 */ /* 0x080fe20000410000 */
[-C--:B------:R-:W-:Y:S01]  /*8f00*/  FMUL.FTZ R33, R33, R4.reuse ;  /* 0x0000000421217220 */ /* 0x080fe20000410000 */
[-C--:B------:R-:W-:Y:S01]  /*8f10*/  FMUL.FTZ R36, R36, R4.reuse ;  /* 0x0000000424247220 */ /* 0x080fe20000410000 */
[----:B------:R0:W-:Y:S01]  /*8f20*/  @!P0 STS [R5+0x38400], R4 ;  /* 0x0384000405008388 */ /* 0x0001e20000000800 */
        /* <DEDUP_REMOVED lines=123> */
[----:B0-----:R-:W-:Y:S06]  /*96e0*/  BAR.ARV 0xe, 0x100 ;  /* 0x0384000000007b1d */ /* 0x001fec0000002000 */
.L_x_1000:
[----:B------:R-:W0:Y:S08]  /*96f0*/  S2UR UR40, SR_CgaCtaId ;  /* 0x00000000002879c3 */ /* 0x000e300000008800 */
[----:B------:R-:W-:Y:S06]  /*9700*/  BAR.SYNC.DEFER_BLOCKING 0x5, 0x180 ;  /* 0x0146000000007b1d */ /* 0x000fec0000010000 */
[----:B------:R-:W-:Y:S01]  /*9710*/  UMOV UR41, 0x400 ;  /* 0x0000040000297882 */ /* 0x000fe20000000000 */
[----:B------:R-:W-:Y:S01]  /*9720*/  BSSY B0, `(.L_x_1031) ;  /* 0x0000491000007945 */ /* 0x000fe20003800000 */
[----:B0-----:R-:W-:-:S09]  /*9730*/  ULEA UR41, UR40, UR41, 0x18 ;  /* 0x0000002928297291 */ /* 0x001fd2000f8ec03f */
[----:B------:R-:W0:Y:S02]  /*9740*/  LDS.128 R4, [UR41+0x388d0] ;  /* 0x0388d029ff047984 */ /* 0x000e240008000c00 */
[----:B0-----:R-:W-:Y:S02]  /*9750*/  R2UR UR4, R5 ;  /* 0x00000000050472ca */ /* 0x001fe400000e0000 */
[----:B------:R-:W-:Y:S01]  /*9760*/  R2UR UR5, R7 ;  /* 0x00000000070572ca */ /* 0x000fe200000e0000 */
[----:B------:R-:W-:Y:S06]  /*9770*/  BAR.ARV 0x4, 0x180 ;  /* 0x0106000000007b1d */ /* 0x000fec0000002000 */
[----:B------:R-:W-:Y:S08]  /*9780*/  @P0 BRA `(.L_x_1032) ;  /* 0x00000038005c0947 */ /* 0x000ff00003800000 */
[----:B------:R-:W2:Y:S01]  /*9790*/  LDL R0, [R1+0x34] ;  /* 0x0000340001007983 */ /* 0x000ea20000100800 */
[----:B------:R-:W0:Y:S01]  /*97a0*/  S2UR UR8, SR_SWINHI ;  /* 0x00000000000879c3 */ /* 0x000e220000002f00 */
[----:B------:R-:W-:Y:S01]  /*97b0*/  F2FP.BF16.F32.PACK_AB R23, R71, R70 ;  /* 0x000000464717723e */ /* 0x000fe200000010ff */
[----:B------:R-:W-:Y:S01]  /*97c0*/  UMOV UR6, UR41 ;  /* 0x0000002900067c82 */ /* 0x000fe20008000000 */
[----:B0-----:R-:W-:Y:S01]  /*97d0*/  UMOV UR7, UR8 ;  /* 0x0000000800077c82 */ /* 0x001fe20008000000 */
[----:B------:R-:W-:Y:S02]  /*97e0*/  IMAD.U32 R4, RZ, RZ, UR6 ;  /* 0x00000006ff047e24 */ /* 0x000fe4000f8e00ff */
[----:B------:R-:W-:Y:S01]  /*97f0*/  IMAD.U32 R5, RZ, RZ, UR7 ;  /* 0x00000007ff057e24 */ /* 0x000fe2000f8e00ff */
[----:B------:R-:W-:Y:S01]  /*9800*/  ULDC.64 UR6, c[0x0][0xd08] ;  /* 0x0003420000067ab9 */ /* 0x000fe20000000a00 */
[----:B------:R-:W-:Y:S01]  /*9810*/  BAR.SYNC.DEFER_BLOCKING 0x1, 0x100 ;  /* 0x0044000000007b1d */ /* 0x000fe20000010000 */
[----:B--2---:R-:W-:-:S03]  /*9820*/  IMAD.WIDE R20, R0, 0x2, R4 ;  /* 0x0000000200147825 */ /* 0x004fc600078e0204 */
[C---:B------:R-:W-:Y:S02]  /*9830*/  IADD3 R9, P6, R20.reuse, 0x6060, RZ ;  /* 0x0000606014097810 */ /* 0x040fe40007fde0ff */
[C---:B------:R-:W-:Y:S02]  /*9840*/  IADD3 R12, P1, R20.reuse, 0x6020, RZ ;  /* 0x00006020140c7810 */ /* 0x040fe40007f3e0ff */
[----:B------:R-:W-:Y:S02]  /*9850*/  LOP3.LUT R8, R9, 0x380, RZ, 0xc0, !PT ;  /* 0x0000038009087812 */ /* 0x000fe400078ec0ff */
[----:B------:R-:W-:Y:S02]  /*9860*/  IADD3 R10, P0, R20, 0x6040, RZ ;  /* 0x00006040140a7810 */ /* 0x000fe40007f1e0ff */
[----:B------:R-:W-:Y:S02]  /*9870*/  SHF.R.U64 R8, R8, 0x3, RZ ;  /* 0x0000000308087819 */ /* 0x000fe400000012ff */
[----:B------:R-:W-:-:S02]  /*9880*/  LOP3.LUT R13, R12, 0x380, RZ, 0xc0, !PT ;  /* 0x000003800c0d7812 */ /* 0x000fc400078ec0ff */
[----:B------:R-:W-:Y:S01]  /*9890*/  LOP3.LUT R8, R8, R9, RZ, 0x3c, !PT ;  /* 0x0000000908087212 */ /* 0x000fe200078e3cff */
[----:B------:R-:W-:Y:S01]  /*98a0*/  IMAD.X R9, RZ, RZ, R21, P6 ;  /* 0x000000ffff097224 */ /* 0x000fe200030e0615 */
[----:B------:R-:W-:Y:S02]  /*98b0*/  LOP3.LUT R11, R10, 0x380, RZ, 0xc0, !PT ;  /* 0x000003800a0b7812 */ /* 0x000fe400078ec0ff */
[----:B------:R-:W-:Y:S02]  /*98c0*/  LOP3.LUT R0, R20, 0x380, RZ, 0xc0, !PT ;  /* 0x0000038014007812 */ /* 0x000fe400078ec0ff */
[----:B------:R-:W-:Y:S02]  /*98d0*/  SHF.R.U64 R13, R13, 0x3, RZ ;  /* 0x000000030d0d7819 */ /* 0x000fe400000012ff */
[----:B------:R-:W-:Y:S02]  /*98e0*/  SHF.R.U64 R11, R11, 0x3, RZ ;  /* 0x000000030b0b7819 */ /* 0x000fe400000012ff */
[----:B------:R-:W-:-:S02]  /*98f0*/  SHF.R.U64 R0, R0, 0x3, RZ ;  /* 0x0000000300007819 */ /* 0x000fc400000012ff */
[----:B------:R-:W-:Y:S01]  /*9900*/  LOP3.LUT R12, R13, R12, RZ, 0x3c, !PT ;  /* 0x0000000c0d0c7212 */ /* 0x000fe200078e3cff */
[--C-:B------:R-:W-:Y:S01]  /*9910*/  IMAD.X R13, RZ, RZ, R21.reuse, P1 ;  /* 0x000000ffff0d7224 */ /* 0x100fe200008e0615 */
[----:B------:R-:W-:Y:S01]  /*9920*/  MOV R165, R8 ;  /* 0x0000000800a57202 */ /* 0x000fe20000000f00 */
[--C-:B------:R-:W-:Y:S01]  /*9930*/  IMAD.MOV.U32 R9, RZ, RZ, R21.reuse ;  /* 0x000000ffff097224 */ /* 0x100fe200078e0015 */
[----:B------:R-:W-:Y:S01]  /*9940*/  LOP3.LUT R10, R11, R10, RZ, 0x3c, !PT ;  /* 0x0000000a0b0a7212 */ /* 0x000fe200078e3cff */
[----:B------:R-:W-:Y:S01]  /*9950*/  IMAD.X R11, RZ, RZ, R21, P0 ;  /* 0x000000ffff0b7224 */ /* 0x000fe200000e0615 */
[----:B------:R-:W-:Y:S02]  /*9960*/  LOP3.LUT R8, R0, R20, RZ, 0x3c, !PT ;  /* 0x0000001400087212 */ /* 0x000fe400078e3cff */
[----:B------:R-:W-:Y:S02]  /*9970*/  IADD3 R162, P0, R20, 0x2060, RZ ;  /* 0x0000206014a27810 */ /* 0x000fe40007f1e0ff */
[----:B------:R-:W-:-:S02]  /*9980*/  MOV R153, R12 ;  /* 0x0000000c00997202 */ /* 0x000fc40000000f00 */
[----:B------:R-:W-:Y:S02]  /*9990*/  MOV R12, R8 ;  /* 0x00000008000c7202 */ /* 0x000fe40000000f00 */
[----:B------:R-:W0:Y:S01]  /*99a0*/  LDC R9, c[0x0][0xbd4] ;  /* 0x0002f500ff097b82 */ /* 0x000e220000000800 */
[----:B------:R-:W-:Y:S02]  /*99b0*/  LOP3.LUT R163, R162, 0x380, RZ, 0xc0, !PT ;  /* 0x00000380a2a37812 */ /* 0x000fe400078ec0ff */
[----:B------:R-:W-:Y:S02]  /*99c0*/  ISETP.NE.AND P1, PT, R22, RZ, PT ;  /* 0x000000ff1600720c */ /* 0x000fe40003f25270 */
[----:B------:R-:W-:Y:S02]  /*99d0*/  SHF.R.U64 R163, R163, 0x3, RZ ;  /* 0x00000003a3a37819 */ /* 0x000fe400000012ff */
[C---:B------:R-:W-:Y:S02]  /*99e0*/  IADD3 R154, P3, R20.reuse, 0x4060, RZ ;  /* 0x00004060149a7810 */ /* 0x040fe40007f7e0ff */
[----:B------:R-:W-:Y:S01]  /*99f0*/  LOP3.LUT R162, R163, R162, RZ, 0x3c, !PT ;  /* 0x000000a2a3a27212 */ /* 0x000fe200078e3cff */
[----:B------:R-:W-:Y:S01]  /*9a00*/  IMAD.X R163, RZ, RZ, R21, P0 ;  /* 0x000000ffffa37224 */ /* 0x000fe200000e0615 */
[----:B------:R-:W-:-:S02]  /*9a10*/  IADD3 R8, P0, R20, 0x2040, RZ ;  /* 0x0000204014087810 */ /* 0x000fc40007f1e0ff */
[----:B------:R-:W-:Y:S02]  /*9a20*/  LOP3.LUT R155, R154, 0x380, RZ, 0xc0, !PT ;  /* 0x000003809a9b7812 */ /* 0x000fe400078ec0ff */
[----:B------:R-:W-:Y:S02]  /*9a30*/  LOP3.LUT R0, R8, 0x380, RZ, 0xc0, !PT ;  /* 0x0000038008007812 */ /* 0x000fe400078ec0ff */
[----:B------:R-:W-:Y:S02]  /*9a40*/  SHF.R.U64 R155, R155, 0x3, RZ ;  /* 0x000000039b9b7819 */ /* 0x000fe400000012ff */
[----:B------:R-:W-:Y:S02]  /*9a50*/  SHF.R.U64 R0, R0, 0x3, RZ ;  /* 0x0000000300007819 */ /* 0x000fe400000012ff */
[----:B------:R-:W-:Y:S01]  /*9a60*/  LOP3.LUT R154, R155, R154, RZ, 0x3c, !PT ;  /* 0x0000009a9b9a7212 */ /* 0x000fe200078e3cff */
[----:B------:R-:W-:Y:S01]  /*9a70*/  IMAD.X R155, RZ, RZ, R21, P3 ;  /* 0x000000ffff9b7224 */ /* 0x000fe200018e0615 */
[----:B------:R-:W-:-:S02]  /*9a80*/  LOP3.LUT R8, R0, R8, RZ, 0x3c, !PT ;  /* 0x0000000800087212 */ /* 0x000fc400078e3cff */
[----:B0-----:R-:W-:Y:S01]  /*9a90*/  SEL R0, R22, R9, P1 ;  /* 0x0000000916007207 */ /* 0x001fe20000800000 */
[----:B------:R-:W-:Y:S01]  /*9aa0*/  IMAD.X R9, RZ, RZ, R21, P0 ;  /* 0x000000ffff097224 */ /* 0x000fe200000e0615 */
[----:B------:R-:W-:Y:S02]  /*9ab0*/  MOV R154, R154 ;  /* 0x0000009a009a7202 */ /* 0x000fe40000000f00 */
[----:B------:R-:W-:Y:S02]  /*9ac0*/  MOV R164, R10 ;  /* 0x0000000a00a47202 */ /* 0x000fe40000000f00 */
[----:B------:R-:W-:Y:S02]  /*9ad0*/  MOV R18, R8 ;  /* 0x0000000800127202 */ /* 0x000fe40000000f00 */
[----:B------:R-:W-:Y:S02]  /*9ae0*/  IADD3 R8, P0, R20, 0x2020, RZ ;  /* 0x0000202014087810 */ /* 0x000fe40007f1e0ff */
[----:B------:R-:W-:-:S02]  /*9af0*/  F2FP.BF16.F32.PACK_AB R10, R29, R28 ;  /* 0x0000001c1d0a723e */ /* 0x000fc400000010ff */
[----:B------:R-:W-:Y:S02]  /*9b00*/  LOP3.LUT R9, R8, 0x380, RZ, 0xc0, !PT ;  /* 0x0000038008097812 */ /* 0x000fe400078ec0ff */
[----:B------:R-:W-:Y:S02]  /*9b10*/  F2FP.BF16.F32.PACK_AB R11, R31, R30 ;  /* 0x0000001e1f0b723e */ /* 0x000fe400000010ff */
[----:B------:R-:W-:Y:S02]  /*9b20*/  SHF.R.U64 R9, R9, 0x3, RZ ;  /* 0x0000000309097819 */ /* 0x000fe400000012ff */
[----:B------:R-:W-:Y:S02]  /*9b30*/  IADD3 R14, P2, R20, 0x6000, RZ ;  /* 0x00006000140e7810 */ /* 0x000fe40007f5e0ff */
[----:B------:R-:W-:Y:S01]  /*9b40*/  LOP3.LUT R8, R9, R8, RZ, 0x3c, !PT ;  /* 0x0000000809087212 */ /* 0x000fe200078e3cff */
[----:B------:R-:W-:Y:S01]  /*9b50*/  IMAD.X R9, RZ, RZ, R21, P0 ;  /* 0x000000ffff097224 */ /* 0x000fe200000e0615 */
[----:B------:R-:W-:-:S02]  /*9b60*/  LOP3.LUT R15, R14, 0x380, RZ, 0xc0, !PT ;  /* 0x000003800e0f7812 */ /* 0x000fc400078ec0ff */
[----:B------:R-:W-:Y:S02]  /*9b70*/  F2FP.BF16.F32.PACK_AB R13, R35, R34 ;  /* 0x00000022230d723e */ /* 0x000fe400000010ff */
[----:B------:R-:W-:Y:S02]  /*9b80*/  MOV R155, R8 ;  /* 0x00000008009b7202 */ /* 0x000fe40000000f00 */
[----:B------:R-:W-:Y:S02]  /*9b90*/  F2FP.BF16.F32.PACK_AB R8, R25, R24 ;  /* 0x000000181908723e */ /* 0x000fe400000010ff */
[----:B------:R-:W-:Y:S02]  /*9ba0*/  F2FP.BF16.F32.PACK_AB R9, R27, R26 ;  /* 0x0000001a1b09723e */ /* 0x000fe400000010ff */
[----:B------:R-:W-:Y:S02]  /*9bb0*/  SHF.R.U64 R15, R15, 0x3, RZ ;  /* 0x000000030f0f7819 */ /* 0x000fe400000012ff */
[C---:B------:R-:W-:Y:S01]  /*9bc0*/  IADD3 R156, P4, R20.reuse, 0x4040, RZ ;  /* 0x00004040149c7810 */ /* 0x040fe20007f9e0ff */
[----:B------:R0:W-:Y:S01]  /*9bd0*/  STSM.16.M88.4 [R12], R8 ;  /* 0x000000080c007844 */ /* 0x0001e20000000200 */
[----:B------:R-:W-:Y:S01]  /*9be0*/  LOP3.LUT R14, R15, R14, RZ, 0x3c, !PT ;  /* 0x0000000e0f0e7212 */ /* 0x000fe200078e3cff */
[----:B------:R-:W-:Y:S01]  /*9bf0*/  IMAD.X R15, RZ, RZ, R21, P2 ;  /* 0x000000ffff0f7224 */ /* 0x000fe200010e0615 */
[----:B------:R-:W-:-:S02]  /*9c00*/  IADD3 R158, P5, R20, 0x4020, RZ ;  /* 0x00004020149e7810 */ /* 0x000fc40007fbe0ff */
[----:B------:R-:W-:Y:S02]  /*9c10*/  IADD3 R160, P6, R20, 0x4000, RZ ;  /* 0x0000400014a07810 */ /* 0x000fe40007fde0ff */
[----:B------:R-:W-:Y:S02]  /*9c20*/  MOV R7, R14 ;  /* 0x0000000e00077202 */ /* 0x000fe40000000f00 */
[----:B------:R-:W-:Y:S02]  /*9c30*/  F2FP.BF16.F32.PACK_AB R14, R37, R36 ;  /* 0x00000024250e723e */ /* 0x000fe400000010ff */
[----:B------:R-:W-:Y:S02]  /*9c40*/  F2FP.BF16.F32.PACK_AB R15, R39, R38 ;  /* 0x00000026270f723e */ /* 0x000fe400000010ff */
[----:B------:R-:W-:Y:S02]  /*9c50*/  LOP3.LUT R157, R156, 0x380, RZ, 0xc0, !PT ;  /* 0x000003809c9d7812 */ /* 0x000fe400078ec0ff */
[----:B------:R-:W-:-:S02]  /*9c60*/  LOP3.LUT R159, R158, 0x380, RZ, 0xc0, !PT ;  /* 0x000003809e9f7812 */ /* 0x000fc400078ec0ff */
[----:B0-----:R-:W-:Y:S02]  /*9c70*/  IADD3 R8, P0, R20, 0x20, RZ ;  /* 0x0000002014087810 */ /* 0x001fe40007f1e0ff */
[----:B------:R-:W-:Y:S02]  /*9c80*/  F2FP.BF16.F32.PACK_AB R12, R33, R32 ;  /* 0x00000020210c723e */ /* 0x000fe400000010ff */
[----:B------:R-:W-:Y:S02]  /*9c90*/  LOP3.LUT R9, R8, 0x380, RZ, 0xc0, !PT ;  /* 0x0000038008097812 */ /* 0x000fe400078ec0ff */
[----:B------:R-:W-:Y:S02]  /*9ca0*/  F2FP.BF16.F32.PACK_AB R10, R45, R44 ;  /* 0x0000002c2d0a723e */ /* 0x000fe400000010ff */
[----:B------:R-:W-:Y:S02]  /*9cb0*/  SHF.R.U64 R9, R9, 0x3, RZ ;  /* 0x0000000309097819 */ /* 0x000fe400000012ff */
[----:B------:R-:W-:-:S02]  /*9cc0*/  F2FP.BF16.F32.PACK_AB R11, R47, R46 ;  /* 0x0000002e2f0b723e */ /* 0x000fc400000010ff */
[----:B------:R-:W-:Y:S01]  /*9cd0*/  LOP3.LUT R8, R9, R8, RZ, 0x3c, !PT ;  /* 0x0000000809087212 */ /* 0x000fe200078e3cff */
[--C-:B------:R-:W-:Y:S01]  /*9ce0*/  IMAD.X R9, RZ, RZ, R21.reuse, P0 ;  /* 0x000000ffff097224 */ /* 0x100fe200000e0615 */
[----:B------:R-:W-:Y:S02]  /*9cf0*/  LOP3.LUT R161, R160, 0x380, RZ, 0xc0, !PT ;  /* 0x00000380a0a17812 */ /* 0x000fe400078ec0ff */
[----:B------:R-:W-:Y:S02]  /*9d00*/  SHF.R.U64 R157, R157, 0x3, RZ ;  /* 0x000000039d9d7819 */ /* 0x000fe400000012ff */
[----:B------:R-:W-:Y:S02]  /*9d10*/  MOV R8, R8 ;  /* 0x0000000800087202 */ /* 0x000fe40000000f00 */
[----:B------:R-:W-:Y:S02]  /*9d20*/  SHF.R.U64 R159, R159, 0x3, RZ ;  /* 0x000000039f9f7819 */ /* 0x000fe400000012ff */
[----:B------:R-:W-:Y:S01]  /*9d30*/  SHF.R.U64 R161, R161, 0x3, RZ ;  /* 0x00000003a1a17819 */ /* 0x000fe200000012ff */
[----:B------:R0:W-:Y:S01]  /*9d40*/  STSM.16.M88.4 [R8], R12 ;  /* 0x0000000c08007844 */ /* 0x0001e20000000200 */
[----:B------:R-:W-:Y:S01]  /*9d50*/  LOP3.LUT R156, R157, R156, RZ, 0x3c, !PT ;  /* 0x0000009c9d9c7212 */ /* 0x000fe200078e3cff */
[--C-:B------:R-:W-:Y:S01]  /*9d60*/  IMAD.X R157, RZ, RZ, R21.reuse, P4 ;  /* 0x000000ffff9d7224 */ /* 0x100fe200020e0615 */
[----:B------:R-:W-:Y:S01]  /*9d70*/  LOP3.LUT R158, R159, R158, RZ, 0x3c, !PT ;  /* 0x0000009e9f9e7212 */ /* 0x000fe200078e3cff */
[--C-:B------:R-:W-:Y:S01]  /*9d80*/  IMAD.X R159, RZ, RZ, R21.reuse, P5 ;  /* 0x000000ffff9f7224 */ /* 0x100fe200028e0615 */
[----:B------:R-:W-:Y:S01]  /*9d90*/  LOP3.LUT R160, R161, R160, RZ, 0x3c, !PT ;  /* 0x000000a0a1a07212 */ /* 0x000fe200078e3cff */
[----:B------:R-:W-:Y:S01]  /*9da0*/  IMAD.X R161, RZ, RZ, R21, P6 ;  /* 0x000000ffffa17224 */ /* 0x000fe200030e0615 */
[----:B------:R-:W-:-:S02]  /*9db0*/  MOV R162, R162 ;  /* 0x000000a200a27202 */ /* 0x000fc40000000f00 */
[----:B------:R-:W-:Y:S02]  /*9dc0*/  MOV R158, R158 ;  /* 0x0000009e009e7202 */ /* 0x000fe40000000f00 */
[----:B------:R-:W-:Y:S02]  /*9dd0*/  MOV R160, R160 ;  /* 0x000000a000a07202 */ /* 0x000fe40000000f00 */
[----:B------:R-:W-:Y:S02]  /*9de0*/  MOV R156, R156 ;  /* 0x0000009c009c7202 */ /* 0x000fe40000000f00 */
[----:B0-----:R-:W-:Y:S02]  /*9df0*/  IADD3 R8, P0, R20, 0x40, RZ ;  /* 0x0000004014087810 */ /* 0x001fe40007f1e0ff */
[----:B------:R-:W-:Y:S02]  /*9e00*/  F2FP.BF16.F32.PACK_AB R13, R59, R58 ;  /* 0x0000003a3b0d723e */ /* 0x000fe400000010ff */
[----:B------:R-:W-:-:S02]  /*9e10*/  LOP3.LUT R9, R8, 0x380, RZ, 0xc0, !PT ;  /* 0x0000038008097812 */ /* 0x000fc400078ec0ff */
[----:B------:R-:W-:Y:S02]  /*9e20*/  F2FP.BF16.F32.PACK_AB R14, R61, R60 ;  /* 0x0000003c3d0e723e */ /* 0x000fe400000010ff */
[----:B------:R-:W-:Y:S02]  /*9e30*/  SHF.R.U64 R9, R9, 0x3, RZ ;  /* 0x0000000309097819 */ /* 0x000fe400000012ff */
[----:B------:R-:W-:Y:S02]  /*9e40*/  F2FP.BF16.F32.PACK_AB R15, R63, R62 ;  /* 0x0000003e3f0f723e */ /* 0x000fe400000010ff */
[----:B------:R-:W-:Y:S01]  /*9e50*/  LOP3.LUT R8, R9, R8, RZ, 0x3c, !PT ;  /* 0x0000000809087212 */ /* 0x000fe200078e3cff */
[----:B------:R-:W-:-:S05]  /*9e60*/  IMAD.X R9, RZ, RZ, R21, P0 ;  /* 0x000000ffff097224 */ /* 0x000fca00000e0615 */
[----:B------:R-:W-:Y:S02]  /*9e70*/  MOV R12, R8 ;  /* 0x00000008000c7202 */ /* 0x000fe40000000f00 */
[----:B------:R-:W-:Y:S02]  /*9e80*/  F2FP.BF16.F32.PACK_AB R8, R41, R40 ;  /* 0x000000282908723e */ /* 0x000fe400000010ff */
[----:B------:R-:W-:-:S05]  /*9e90*/  F2FP.BF16.F32.PACK_AB R9, R43, R42 ;  /* 0x0000002a2b09723e */ /* 0x000fca00000010ff */
[----:B------:R0:W-:Y:S02]  /*9ea0*/  STSM.16.M88.4 [R12], R8 ;  /* 0x000000080c007844 */ /* 0x0001e40000000200 */
[C---:B0-----:R-:W-:Y:S02]  /*9eb0*/  IADD3 R8, P0, R20.reuse, 0x2000, RZ ;  /* 0x0000200014087810 */ /* 0x041fe40007f1e0ff */
[----:B------:R-:W-:Y:S02]  /*9ec0*/  IADD3 R10, P1, R20, 0x60, RZ ;  /* 0x00000060140a7810 */ /* 0x000fe40007f3e0ff */
[----:B------:R-:W-:Y:S02]  /*9ed0*/  LOP3.LUT R9, R8, 0x380, RZ, 0xc0, !PT ;  /* 0x0000038008097812 */ /* 0x000fe400078ec0ff */
[----:B------:R-:W-:Y:S02]  /*9ee0*/  F2FP.BF16.F32.PACK_AB R11, R55, R54 ;  /* 0x00000036370b723e */ /* 0x000fe400000010ff */
[----:B------:R-:W-:-:S02]  /*9ef0*/  SHF.R.U64 R9, R9, 0x3, RZ ;  /* 0x0000000309097819 */ /* 0x000fc400000012ff */
[----:B------:R-:W-:Y:S02]  /*9f00*/  F2FP.BF16.F32.PACK_AB R12, R57, R56 ;  /* 0x00000038390c723e */ /* 0x000fe400000010ff */
[----:B------:R-:W-:Y:S01]  /*9f10*/  LOP3.LUT R8, R9, R8, RZ, 0x3c, !PT ;  /* 0x0000000809087212 */ /* 0x000fe200078e3cff */
[--C-:B------:R-:W-:Y:S01]  /*9f20*/  IMAD.X R9, RZ, RZ, R21.reuse, P0 ;  /* 0x000000ffff097224 */ /* 0x100fe200000e0615 */
[----:B------:R-:W-:Y:S01]  /*9f30*/  ISETP.NE.U32.AND P0, PT, RZ, UR6, PT ;  /* 0x00000006ff007c0c */ /* 0x000fe2000bf05070 */
[----:B------:R-:W-:-:S03]  /*9f40*/  IMAD.X R21, RZ, RZ, R21, P1 ;  /* 0x000000ffff157224 */ /* 0x000fc600008e0615 */
[----:B------:R-:W-:Y:S02]  /*9f50*/  MOV R22, R8 ;  /* 0x0000000800167202 */ /* 0x000fe40000000f00 */
[----:B------:R-:W-:Y:S02]  /*9f60*/  LOP3.LUT R8, R10, 0x380, RZ, 0xc0, !PT ;  /* 0x000003800a087812 */ /* 0x000fe400078ec0ff */
[----:B------:R-:W-:Y:S02]  /*9f70*/  F2FP.BF16.F32.PACK_AB R9, R51, R50 ;  /* 0x000000323309723e */ /* 0x000fe400000010ff */
[----:B------:R-:W-:Y:S02]  /*9f80*/  SHF.R.U64 R8, R8, 0x3, RZ ;  /* 0x0000000308087819 */ /* 0x000fe400000012ff */
[----:B------:R-:W-:Y:S02]  /*9f90*/  ISETP.NE.AND.EX P0, PT, RZ, UR7, PT, P0 ;  /* 0x00000007ff007c0c */ /* 0x000fe4000bf05300 */
[----:B------:R-:W-:-:S02]  /*9fa0*/  LOP3.LUT R20, R8, R10, RZ, 0x3c, !PT ;  /* 0x0000000a08147212 */ /* 0x000fc400078e3cff */
[----:B------:R-:W-:Y:S02]  /*9fb0*/  F2FP.BF16.F32.PACK_AB R8, R49, R48 ;  /* 0x000000303108723e */ /* 0x000fe400000010ff */
[----:B------:R-:W-:Y:S02]  /*9fc0*/  MOV R20, R20 ;  /* 0x0000001400147202 */ /* 0x000fe40000000f00 */
[----:B------:R-:W-:Y:S02]  /*9fd0*/  F2FP.BF16.F32.PACK_AB R10, R53, R52 ;  /* 0x00000034350a723e */ /* 0x000fe400000010ff */
[----:B------:R-:W-:-:S03]  /*9fe0*/  F2FP.BF16.F32.PACK_AB R21, R67, R66 ;  /* 0x000000424315723e */ /* 0x000fc600000010ff */
[----:B------:R0:W-:Y:S04]  /*9ff0*/  STSM.16.M88.4 [R20], R8 ;  /* 0x0000000814007844 */ /* 0x0001e80000000200 */
[----:B------:R1:W-:Y:S01]  /*a000*/  STSM.16.M88.4 [R22], R12 ;  /* 0x0000000c16007844 */ /* 0x0003e20000000200 */
[----:B0-----:R-:W-:Y:S02]  /*a010*/  F2FP.BF16.F32.PACK_AB R20, R65, R64 ;  /* 0x000000404114723e */ /* 0x001fe400000010ff */
[----:B------:R-:W-:Y:S02]  /*a020*/  F2FP.BF16.F32.PACK_AB R8, R73, R72 ;  /* 0x000000484908723e */ /* 0x000fe400000010ff */
[----:B-1----:R-:W-:Y:S02]  /*a030*/  F2FP.BF16.F32.PACK_AB R22, R69, R68 ;  /* 0x000000444516723e */ /* 0x002fe400000010ff */
[----:B------:R-:W-:-:S02]  /*a040*/  F2FP.BF16.F32.PACK_AB R9, R75, R74 ;  /* 0x0000004a4b09723e */ /* 0x000fc400000010ff */
[----:B------:R-:W-:Y:S01]  /*a050*/  F2FP.BF16.F32.PACK_AB R10, R77, R76 ;  /* 0x0000004c4d0a723e */ /* 0x000fe200000010ff */
[----:B------:R0:W-:Y:S01]  /*a060*/  STSM.16.M88.4 [R155], R20 ;  /* 0x000000149b007844 */ /* 0x0001e20000000200 */
[----:B------:R-:W-:Y:S02]  /*a070*/  F2FP.BF16.F32.PACK_AB R11, R79, R78 ;  /* 0x0000004e4f0b723e */ /* 0x000fe400000010ff */
[----:B------:R-:W-:Y:S02]  /*a080*/  F2FP.BF16.F32.PACK_AB R12, R81, R80 ;  /* 0x00000050510c723e */ /* 0x000fe400000010ff */
[----:B------:R-:W-:Y:S01]  /*a090*/  F2FP.BF16.F32.PACK_AB R13, R83, R82 ;  /* 0x00000052530d723e */ /* 0x000fe200000010ff */
[----:B------:R1:W-:Y:S01]  /*a0a0*/  STSM.16.M88.4 [R18], R8 ;  /* 0x0000000812007844 */ /* 0x0003e20000000200 */
[----:B------:R-:W-:Y:S02]  /*a0b0*/  F2FP.BF16.F32.PACK_AB R14, R85, R84 ;  /* 0x00000054550e723e */ /* 0x000fe400000010ff */
[----:B------:R-:W-:-:S05]  /*a0c0*/  F2FP.BF16.F32.PACK_AB R15, R87, R86 ;  /* 0x00000056570f723e */ /* 0x000fca00000010ff */
[----:B------:R2:W-:Y:S01]  /*a0d0*/  STSM.16.M88.4 [R162], R12 ;  /* 0x0000000ca2007844 */ /* 0x0005e20000000200 */
[----:B0-----:R-:W-:Y:S02]  /*a0e0*/  F2FP.BF16.F32.PACK_AB R20, R89, R88 ;  /* 0x000000585914723e */ /* 0x001fe400000010ff */
[----:B------:R-:W-:Y:S02]  /*a0f0*/  F2FP.BF16.F32.PACK_AB R21, R91, R90 ;  /* 0x0000005a5b15723e */ /* 0x000fe400000010ff */
[----:B------:R-:W-:Y:S02]  /*a100*/  F2FP.BF16.F32.PACK_AB R22, R93, R92 ;  /* 0x0000005c5d16723e */ /* 0x000fe400000010ff */
[----:B------:R-:W-:Y:S02]  /*a110*/  F2FP.BF16.F32.PACK_AB R23, R95, R94 ;  /* 0x0000005e5f17723e */ /* 0x000fe400000010ff */
[----:B-1----:R-:W-:Y:S02]  /*a120*/  F2FP.BF16.F32.PACK_AB R8, R97, R96 ;  /* 0x000000606108723e */ /* 0x002fe400000010ff */
[----:B------:R-:W-:Y:S01]  /*a130*/  F2FP.BF16.F32.PACK_AB R9, R99, R98 ;  /* 0x000000626309723e */ /* 0x000fe200000010ff */
[----:B------:R0:W-:Y:S01]  /*a140*/  STSM.16.M88.4 [R160], R20 ;  /* 0x00000014a0007844 */ /* 0x0001e20000000200 */
[----:B------:R-:W-:-:S02]  /*a150*/  F2FP.BF16.F32.PACK_AB R10, R101, R100 ;  /* 0x00000064650a723e */ /* 0x000fc400000010ff */
[----:B------:R-:W-:Y:S02]  /*a160*/  F2FP.BF16.F32.PACK_AB R11, R103, R102 ;  /* 0x00000066670b723e */ /* 0x000fe400000010ff */
[----:B--2---:R-:W-:Y:S02]  /*a170*/  F2FP.BF16.F32.PACK_AB R12, R105, R104 ;  /* 0x00000068690c723e */ /* 0x004fe400000010ff */
[----:B------:R-:W-:Y:S01]  /*a180*/  F2FP.BF16.F32.PACK_AB R13, R107, R106 ;  /* 0x0000006a6b0d723e */ /* 0x000fe200000010ff */
[----:B------:R1:W-:Y:S01]  /*a190*/  STSM.16.M88.4 [R158], R8 ;  /* 0x000000089e007844 */ /* 0x0003e20000000200 */
[----:B------:R-:W-:Y:S02]  /*a1a0*/  F2FP.BF16.F32.PACK_AB R14, R109, R108 ;  /* 0x0000006c6d0e723e */ /* 0x000fe400000010ff */
[----:B------:R-:W-:Y:S02]  /*a1b0*/  F2FP.BF16.F32.PACK_AB R15, R111, R110 ;  /* 0x0000006e6f0f723e */ /* 0x000fe400000010ff */
[----:B0-----:R-:W-:-:S03]  /*a1c0*/  F2FP.BF16.F32.PACK_AB R20, R113, R112 ;  /* 0x000000707114723e */ /* 0x001fc600000010ff */
[----:B------:R0:W-:Y:S01]  /*a1d0*/  STSM.16.M88.4 [R156], R12 ;  /* 0x0000000c9c007844 */ /* 0x0001e20000000200 */
        /* <DEDUP_REMOVED lines=8> */
[----:B0-----:R-:W-:Y:S02]  /*a260*/  F2FP.BF16.F32.PACK_AB R12, R129, R128 ;  /* 0x00000080810c723e */ /* 0x001fe400000010ff */
[----:B------:R-:W-:Y:S01]  /*a270*/  F2FP.BF16.F32.PACK_AB R13, R131, R130 ;  /* 0x00000082830d723e */ /* 0x000fe200000010ff */
[----:B------:R0:W-:Y:S01]  /*a280*/  STSM.16.M88.4 [R7], R8 ;  /* 0x0000000807007844 */ /* 0x0001e20000000200 */
[----:B------:R-:W-:Y:S02]  /*a290*/  F2FP.BF16.F32.PACK_AB R14, R133, R132 ;  /* 0x00000084850e723e */ /* 0x000fe400000010ff */
[----:B------:R-:W-:Y:S02]  /*a2a0*/  F2FP.BF16.F32.PACK_AB R15, R135, R134 ;  /* 0x00000086870f723e */ /* 0x000fe400000010ff */
[----:B-1----:R-:W-:-:S03]  /*a2b0*/  F2FP.BF16.F32.PACK_AB R20, R137, R136 ;  /* 0x000000888914723e */ /* 0x002fc600000010ff */
[----:B------:R1:W-:Y:S01]  /*a2c0*/  STSM.16.M88.4 [R153], R12 ;  /* 0x0000000c99007844 */ /* 0x0003e20000000200 */
[----:B------:R-:W-:Y:S02]  /*a2d0*/  F2FP.BF16.F32.PACK_AB R21, R139, R138 ;  /* 0x0000008a8b15723e */ /* 0x000fe400000010ff */
[----:B------:R-:W-:Y:S02]  /*a2e0*/  F2FP.BF16.F32.PACK_AB R22, R141, R140 ;  /* 0x0000008c8d16723e */ /* 0x000fe400000010ff */
[----:B------:R-:W-:Y:S02]  /*a2f0*/  F2FP.BF16.F32.PACK_AB R23, R143, R142 ;  /* 0x0000008e8f17723e */ /* 0x000fe400000010ff */
[----:B0-----:R-:W-:Y:S02]  /*a300*/  F2FP.BF16.F32.PACK_AB R8, R145, R144 ;  /* 0x000000909108723e */ /* 0x001fe400000010ff */
[----:B------:R-:W-:Y:S01]  /*a310*/  F2FP.BF16.F32.PACK_AB R9, R147, R146 ;  /* 0x000000929309723e */ /* 0x000fe200000010ff */
[----:B------:R-:W-:Y:S01]  /*a320*/  STSM.16.M88.4 [R164], R20 ;  /* 0x00000014a4007844 */ /* 0x000fe20000000200 */
[----:B------:R-:W-:-:S02]  /*a330*/  F2FP.BF16.F32.PACK_AB R10, R149, R148 ;  /* 0x00000094950a723e */ /* 0x000fc400000010ff */
[----:B------:R-:W-:Y:S01]  /*a340*/  F2FP.BF16.F32.PACK_AB R11, R151, R150 ;  /* 0x00000096970b723e */ /* 0x000fe200000010ff */
[C---:B-1----:R-:W-:Y:S01]  /*a350*/  IMAD.SHL.U32 R13, R192.reuse, 0x4, RZ ;  /* 0x00000004c00d7824 */ /* 0x042fe200078e00ff */
[----:B------:R-:W-:-:S03]  /*a360*/  SHF.L.U64.HI R7, R192, 0x2, R222 ;  /* 0x00000002c0077819 */ /* 0x000fc600000102de */
[----:B------:R0:W-:Y:S02]  /*a370*/  STSM.16.M88.4 [R165], R8 ;  /* 0x00000008a5007844 */ /* 0x0001e40000000200 */
[----:B0-----:R-:W0:Y:S08]  /*a380*/  LDC.64 R10, c[0x0][0xd00] ;  /* 0x00034000ff0a7b82 */ /* 0x001e300000000a00 */
[----:B------:R-:W-:Y:S01]  /*a390*/  BAR.SYNC.DEFER_BLOCKING 0x1, 0x100 ;  /* 0x0044000000007b1d */ /* 0x000fe20000010000 */
[----:B------:R-:W-:-:S04]  /*a3a0*/  @P0 IADD3 R8, P2, R13, UR6, RZ ;  /* 0x000000060d080c10 */ /* 0x000fc8000ff5e0ff */
[----:B------:R-:W-:Y:S02]  /*a3b0*/  @P0 IADD3.X R9, R7, UR7, RZ, P2, !PT ;  /* 0x0000000707090c10 */ /* 0x000fe400097fe4ff */
[----:B0-----:R-:W-:-:S04]  /*a3c0*/  ISETP.NE.U32.AND P1, PT, R10, RZ, PT ;  /* 0x000000ff0a00720c */ /* 0x001fc80003f25070 */
[----:B------:R0:W2:Y:S01]  /*a3d0*/  @P0 LDG.E R9, desc[UR44][R8.64] ;  /* 0x0000002c08090981 */ /* 0x0000a2000c1e1900 */
[----:B------:R-:W-:Y:S02]  /*a3e0*/  IADD3 R12, P2, R13, R10, RZ ;  /* 0x0000000a0d0c7210 */ /* 0x000fe40007f5e0ff */
[----:B------:R-:W-:-:S03]  /*a3f0*/  ISETP.NE.AND.EX P1, PT, R11, RZ, PT, P1 ;  /* 0x000000ff0b00720c */ /* 0x000fc60003f25310 */
[----:B------:R-:W-:Y:S02]  /*a400*/  IMAD.X R13, R7, 0x1, R11, P2 ;  /* 0x00000001070d7824 */ /* 0x000fe400010e060b */
[----:B0-----:R-:W-:-:S08]  /*a410*/  IMAD.MOV.U32 R8, RZ, RZ, RZ ;  /* 0x000000ffff087224 */ /* 0x001fd000078e00ff */
[----:B------:R0:W5:Y:S01]  /*a420*/  @P1 LDG.E R8, desc[UR44][R12.64] ;  /* 0x0000002c0c081981 */ /* 0x000162000c1e1900 */
[----:B------:R-:W-:Y:S01]  /*a430*/  ULDC UR6, c[0x0][0xb88] ;  /* 0x0002e20000067ab9 */ /* 0x000fe20000000800 */
[----:B--2---:R-:W-:Y:S01]  /*a440*/  @P0 R2UR UR6, R9 ;  /* 0x00000000090602ca */ /* 0x004fe200000e0000 */
[----:B0-----:R-:W-:-:S14]  /*a450*/  @P0 BRA `(.L_x_1033) ;  /* 0x0000000000180947 */ /* 0x001fdc0003800000 */
[----:B------:R-:W-:Y:S05]  /*a460*/  @!P1 BRA `(.L_x_1033) ;  /* 0x0000000000149947 */ /* 0x000fea0003800000 */
[----:B------:R-:W2:Y:S04]  /*a470*/  LDG.E R7, desc[UR44][R12.64] ;  /* 0x0000002c0c077981 */ /* 0x000ea8000c1e1900 */
[----:B------:R-:W3:Y:S01]  /*a480*/  LDG.E R9, desc[UR44][R12.64+0x4] ;  /* 0x0000042c0c097981 */ /* 0x000ee2000c1e1900 */
[----:B--2---:R-:W-:Y:S02]  /*a490*/  R2UR UR7, R7 ;  /* 0x00000000070772ca */ /* 0x004fe400000e0000 */
[----:B---3--:R-:W-:-:S13]  /*a4a0*/  R2UR UR6, R9 ;  /* 0x00000000090672ca */ /* 0x008fda00000e0000 */
[----:B------:R-:W-:-:S12]  /*a4b0*/  UIADD3 UR6, -UR7, UR6, URZ ;  /* 0x0000000607067290 */ /* 0x000fd8000fffe13f */
.L_x_1033:
[----:B------:R-:W2:Y:S04]  /*a4c0*/  LDL R7, [R1+0x8] ;  /* 0x0000080001077983 */ /* 0x000ea80000100800 */
[----:B--2---:R-:W0:Y:S02]  /*a4d0*/  SHFL.IDX PT, R7, R7, RZ, 0x1f ;  /* 0x00001fff07077589 */ /* 0x004e2400000e0000 */
[----:B0-----:R-:W-:Y:S02]  /*a4e0*/  ISETP.NE.AND P0, PT, R7, RZ, PT ;  /* 0x000000ff0700720c */ /* 0x001fe40003f05270 */
[----:B-----5:R-:W-:-:S11]  /*a4f0*/  SHF.R.S32.HI R7, RZ, 0x1f, R8 ;  /* 0x0000001fff077819 */ /* 0x020fd60000011408 */
[----:B------:R-:W-:Y:S05]  /*a500*/  @P0 BRA `(.L_x_1034) ;  /* 0x0000000400040947 */ /* 0x000fea0003800000 */
[----:B------:R-:W2:Y:S04]  /*a510*/  LDL R23, [R1+0x2c] ;  /* 0x00002c0001177983 */ /* 0x000ea80000100800 */
[----:B------:R-:W3:Y:S04]  /*a520*/  LDL R155, [R1+0x30] ;  /* 0x00003000019b7983 */ /* 0x000ee80000100800 */
[----:B------:R-:W4:Y:S01]  /*a530*/  LDL R154, [R1+0x14] ;  /* 0x00001400019a7983 */ /* 0x000f220000100800 */
[----:B------:R-:W-:Y:S01]  /*a540*/  IMAD.MOV.U32 R9, RZ, RZ, 0xab8 ;  /* 0x00000ab8ff097424 */ /* 0x000fe200078e00ff */
[----:B------:R-:W-:Y:S01]  /*a550*/  ISETP.GT.AND P1, PT, R0, 0x1, PT ;  /* 0x000000010000780c */ /* 0x000fe20003f24270 */
[----:B------:R-:W0:Y:S01]  /*a560*/  LDC R153, c[0x0][0xce8] ;  /* 0x00033a00ff997b82 */ /* 0x000e220000000800 */
[----:B------:R-:W-:Y:S01]  /*a570*/  ISETP.NE.U32.AND P0, PT, R10, RZ, PT ;  /* 0x000000ff0a00720c */ /* 0x000fe20003f05070 */
[----:B------:R-:W-:Y:S01]  /*a580*/  IMAD.U32 R22, RZ, RZ, UR42 ;  /* 0x0000002aff167e24 */ /* 0x000fe2000f8e00ff */
[----:B------:R-:W-:-:S02]  /*a590*/  SEL R9, R9, 0xa78, P1 ;  /* 0x00000a7809097807 */ /* 0x000fc40000800000 */
[----:B------:R-:W-:-:S03]  /*a5a0*/  ISETP.NE.AND.EX P0, PT, R11, RZ, PT, P0 ;  /* 0x000000ff0b00720c */ /* 0x000fc60003f05300 */
[----:B------:R-:W1:Y:S01]  /*a5b0*/  LDC.64 R12, c[0x0][R9+0x220] ;  /* 0x00008800090c7b82 */ /* 0x000e620000000a00 */
[----:B------:R-:W-:Y:S02]  /*a5c0*/  SEL R20, R192, RZ, !P0 ;  /* 0x000000ffc0147207 */ /* 0x000fe40004000000 */
[----:B------:R-:W-:-:S05]  /*a5d0*/  SEL R18, R222, RZ, !P0 ;  /* 0x000000ffde127207 */ /* 0x000fca0004000000 */
[----:B------:R-:W5:Y:S01]  /*a5e0*/  LDC.64 R14, c[0x0][R9+0x218] ;  /* 0x00008600090e7b82 */ /* 0x000f620000000a00 */
[----:B0-----:R-:W-:Y:S01]  /*a5f0*/  ISETP.NE.AND P0, PT, R153, 0x1, PT ;  /* 0x000000019900780c */ /* 0x001fe20003f05270 */
[----:B-1----:R-:W-:-:S04]  /*a600*/  IMAD R13, R13, R20, RZ ;  /* 0x000000140d0d7224 */ /* 0x002fc800078e02ff */
[C---:B------:R-:W-:Y:S02]  /*a610*/  IMAD R18, R12.reuse, R18, R13 ;  /* 0x000000120c127224 */ /* 0x040fe400078e020d */
[----:B------:R-:W-:-:S04]  /*a620*/  IMAD.WIDE.U32 R12, R12, R20, RZ ;  /* 0x000000140c0c7225 */ /* 0x000fc800078e00ff */
[-C--:B-----5:R-:W-:Y:S02]  /*a630*/  IMAD R20, R15, R193.reuse, RZ ;  /* 0x000000c10f147224 */ /* 0x0a0fe400078e02ff */
[----:B------:R-:W-:-:S04]  /*a640*/  IMAD.WIDE.U32 R14, R14, R193, RZ ;  /* 0x000000c10e0e7225 */ /* 0x000fc800078e00ff */
[----:B------:R-:W-:Y:S01]  /*a650*/  IMAD.IADD R18, R13, 0x1, R18 ;  /* 0x000000010d127824 */ /* 0x000fe200078e0212 */
[----:B------:R-:W-:Y:S01]  /*a660*/  IADD3 R21, P2, P3, R12, R14, R8 ;  /* 0x0000000e0c157210 */ /* 0x000fe20007b5e008 */
[----:B------:R-:W0:Y:S01]  /*a670*/  @P0 LDC R13, c[0x0][0xcec] ;  /* 0x00033b00ff0d0b82 */ /* 0x000e220000000800 */
[----:B------:R-:W-:-:S05]  /*a680*/  IMAD.IADD R20, R15, 0x1, R20 ;  /* 0x000000010f147824 */ /* 0x000fca00078e0214 */
[----:B------:R-:W-:Y:S02]  /*a690*/  IADD3.X R18, R18, R20, R7, P2, P3 ;  /* 0x0000001412127210 */ /* 0x000fe400017e6407 */
[----:B------:R-:W1:Y:S01]  /*a6a0*/  @P0 LDC R12, c[0x0][0xcf0] ;  /* 0x00033c00ff0c0b82 */ /* 0x000e620000000800 */
[----:B--2---:R-:W-:Y:S01]  /*a6b0*/  IMAD R22, R22, 0x40, R23 ;  /* 0x0000004016167824 */ /* 0x004fe200078e0217 */
[----:B------:R-:W-:-:S03]  /*a6c0*/  SEL R23, R199, RZ, P1 ;  /* 0x000000ffc7177207 */ /* 0x000fc60000800000 */
[----:B0-----:R-:W-:-:S04]  /*a6d0*/  @P0 IMAD.HI.U32 R13, R22, R13, RZ ;  /* 0x0000000d160d0227 */ /* 0x001fc800078e00ff */
[----:B------:R-:W-:Y:S01]  /*a6e0*/  IMAD.MOV.U32 R20, RZ, RZ, R22 ;  /* 0x000000ffff147224 */ /* 0x000fe200078e0016 */
[----:B-1----:R-:W-:Y:S02]  /*a6f0*/  @P0 SHF.R.U32.HI R20, RZ, R12, R13 ;  /* 0x0000000cff140219 */ /* 0x002fe4000001160d */
[----:B------:R-:W0:Y:S02]  /*a700*/  LDC.64 R12, c[0x0][R9+0x228] ;  /* 0x00008a00090c7b82 */ /* 0x000e240000000a00 */
[----:B0-----:R-:W-:-:S04]  /*a710*/  IMAD.WIDE.U32 R14, R12, R23, RZ ;  /* 0x000000170c0e7225 */ /* 0x001fc800078e00ff */
[----:B------:R-:W-:Y:S01]  /*a720*/  IMAD R12, R13, R23, RZ ;  /* 0x000000170d0c7224 */ /* 0x000fe200078e02ff */
[----:B------:R-:W-:Y:S01]  /*a730*/  IADD3 R14, P0, P2, R20, R21, R14 ;  /* 0x00000015140e7210 */ /* 0x000fe20007a1e00e */
[--C-:B------:R-:W-:Y:S01]  /*a740*/  IMAD.MOV R21, RZ, RZ, -R20.reuse ;  /* 0x000000ffff157224 */ /* 0x100fe200078e0a14 */
[----:B------:R-:W-:Y:S01]  /*a750*/  SHF.R.S32.HI R20, RZ, 0x1f, R20 ;  /* 0x0000001fff147819 */ /* 0x000fe20000011414 */
[----:B------:R-:W-:Y:S02]  /*a760*/  IMAD.IADD R15, R15, 0x1, R12 ;  /* 0x000000010f0f7824 */ /* 0x000fe400078e020c */
[----:B------:R0:W1:Y:S01]  /*a770*/  LDC.64 R12, c[0x0][R9+0x210] ;  /* 0x00008400090c7b82 */ /* 0x0000620000000a00 */
[----:B------:R-:W-:Y:S02]  /*a780*/  IMAD R21, R153, R21, R22 ;  /* 0x0000001599157224 */ /* 0x000fe400078e0216 */
[----:B------:R-:W-:Y:S01]  /*a790*/  IADD3.X R15, R20, R18, R15, P0, P2 ;  /* 0x00000012140f7210 */ /* 0x000fe200007e440f */
[----:B------:R-:W-:-:S02]  /*a7a0*/  IMAD.U32 R18, RZ, RZ, UR42 ;  /* 0x0000002aff127e24 */ /* 0x000fc4000f8e00ff */
[----:B0-----:R-:W-:Y:S02]  /*a7b0*/  SHF.R.S32.HI R9, RZ, 0x1f, R21 ;  /* 0x0000001fff097819 */ /* 0x001fe40000011415 */
[----:B------:R-:W-:Y:S02]  /*a7c0*/  IMAD R18, R18, 0x40, R17 ;  /* 0x0000004012127824 */ /* 0x000fe400078e0211 */
[-C--:B-1----:R-:W-:Y:S02]  /*a7d0*/  IMAD R13, R13, R21.reuse, RZ ;  /* 0x000000150d0d7224 */ /* 0x082fe400078e02ff */
[----:B------:R-:W-:-:S04]  /*a7e0*/  IMAD.WIDE.U32 R14, R12, R21, R14 ;  /* 0x000000150c0e7225 */ /* 0x000fc800078e000e */
[----:B------:R-:W-:Y:S02]  /*a7f0*/  IMAD R9, R12, R9, R13 ;  /* 0x000000090c097224 */ /* 0x000fe400078e020d */
[----:B------:R-:W0:Y:S02]  /*a800*/  LDC.64 R12, c[0x0][0xca8] ;  /* 0x00032a00ff0c7b82 */ /* 0x000e240000000a00 */
[----:B------:R-:W-:-:S06]  /*a810*/  IMAD.IADD R9, R15, 0x1, R9 ;  /* 0x000000010f097824 */ /* 0x000fcc00078e0209 */
[----:B0-----:R-:W0:Y:S08]  /*a820*/  @!P1 LDC R12, c[0x0][0xc50] ;  /* 0x00031400ff0c9b82 */ /* 0x001e300000000800 */
[----:B------:R-:W1:Y:S01]  /*a830*/  @!P1 LDC R13, c[0x0][0xc54] ;  /* 0x00031500ff0d9b82 */ /* 0x000e620000000800 */
[----:B0-----:R-:W-:Y:S01]  /*a840*/  LEA R15, P0, R14, R12, 0x2 ;  /* 0x0000000c0e0f7211 */ /* 0x001fe200078010ff */
[----:B---3--:R-:W-:-:S03]  /*a850*/  IMAD.MOV R12, RZ, RZ, -R155 ;  /* 0x000000ffff0c7224 */ /* 0x008fc600078e0a9b */
[----:B-1----:R-:W-:Y:S02]  /*a860*/  LEA.HI.X R9, R14, R13, R9, 0x2, P0 ;  /* 0x0000000d0e097211 */ /* 0x002fe400000f1409 */
[----:B----4-:R-:W-:Y:S01]  /*a870*/  ISETP.NE.AND P0, PT, R154, R12, PT ;  /* 0x0000000c9a00720c */ /* 0x010fe20003f05270 */
[----:B------:R-:W-:Y:S04]  /*a880*/  SHFL.IDX PT, R14, R15, 0x1, 0x1c1f ;  /* 0x003c1f000f0e7f89 */ /* 0x000fe800000e0000 */
[----:B------:R-:W-:Y:S04]  /*a890*/  SHFL.IDX PT, R12, R15, RZ, 0x1c1f ;  /* 0x001c1fff0f0c7589 */ /* 0x000fe800000e0000 */
[----:B------:R-:W0:Y:S04]  /*a8a0*/  SHFL.IDX PT, R13, R9, RZ, 0x1c1f ;  /* 0x001c1fff090d7589 */ /* 0x000e2800000e0000 */
[----:B------:R1:W2:Y:S02]  /*a8b0*/  SHFL.IDX PT, R15, R9, 0x1, 0x1c1f ;  /* 0x003c1f00090f7f89 */ /* 0x0002a400000e0000 */
[----:B-1----:R-:W-:-:S05]  /*a8c0*/  IMAD R9, R153, UR6, RZ ;  /* 0x0000000699097c24 */ /* 0x002fca000f8e02ff */
[C---:B------:R-:W-:Y:S01]  /*a8d0*/  ISETP.GE.OR P1, PT, R18.reuse, R9, P0 ;  /* 0x000000091200720c */ /* 0x040fe20000726670 */
[----:B------:R-:W-:-:S05]  /*a8e0*/  VIADD R18, R18, 0x8 ;  /* 0x0000000812127836 */ /* 0x000fca0000000000 */
[----:B------:R-:W-:-:S07]  /*a8f0*/  ISETP.GE.OR P0, PT, R18, R9, P0 ;  /* 0x000000091200720c */ /* 0x000fce0000706670 */
[----:B0-----:R0:W-:Y:S06]  /*a900*/  @!P1 ST.E desc[UR44][R12.64], R3 ;  /* 0x000000030c009985 */ /* 0x0011ec000c10192c */
[----:B--2---:R0:W-:Y:S02]  /*a910*/  @!P0 ST.E desc[UR44][R14.64], R152 ;  /* 0x000000980e008985 */ /* 0x0041e4000c10192c */
.L_x_1034:
[----:B------:R-:W-:Y:S02]  /*a920*/  ISETP.GT.AND P1, PT, R0, 0x1, PT ;  /* 0x000000010000780c */ /* 0x000fe40003f24270 */
[----:B------:R-:W-:-:S04]  /*a930*/  ISETP.NE.U32.AND P0, PT, R10, RZ, PT ;  /* 0x000000ff0a00720c */ /* 0x000fc80003f05070 */
[----:B------:R-:W-:-:S04]  /*a940*/  ISETP.NE.AND.EX P0, PT, R11, RZ, PT, P0 ;  /* 0x000000ff0b00720c */ /* 0x000fc80003f05300 */
[----:B------:R-:W-:-:S03]  /*a950*/  SEL R192, R192, RZ, !P0 ;  /* 0x000000ffc0c07207 */ /* 0x000fc60004000000 */
[----:B------:R-:W-:Y:S06]  /*a960*/  @P1 BRA `(.L_x_1035) ;  /* 0x00000010004c1947 */ /* 0x000fec0003800000 */
[----:B------:R-:W1:Y:S01]  /*a970*/  S2R R0, SR_TID.X ;  /* 0x0000000000007919 */ /* 0x000e620000002100 */
[----:B------:R-:W2:Y:S01]  /*a980*/  LDC R18, c[0x0][0xce8] ;  /* 0x00033a00ff127b82 */ /* 0x000ea20000000800 */
[----:B------:R-:W-:Y:S01]  /*a990*/  ULDC.64 UR8, c[0x0][0xba0] ;  /* 0x0002e80000087ab9 */ /* 0x000fe20000000a00 */
[----:B------:R-:W-:Y:S01]  /*a9a0*/  ULDC UR10, c[0x0][0xbc8] ;  /* 0x0002f200000a7ab9 */ /* 0x000fe20000000800 */
[----:B-1----:R-:W-:-:S05]  /*a9b0*/  VIADD R0, R0, 0xffffff80 ;  /* 0xffffff8000007836 */ /* 0x002fca0000000000 */
[----:B0-----:R-:W-:-:S04]  /*a9c0*/  SHF.R.S32.HI R3, RZ, 0x1f, R0 ;  /* 0x0000001fff037819 */ /* 0x001fc80000011400 */
[----:B------:R-:W-:-:S04]  /*a9d0*/  LEA.HI R10, R3, R0, RZ, 0x3 ;  /* 0x00000000030a7211 */ /* 0x000fc800078f18ff */
[----:B------:R-:W-:-:S05]  /*a9e0*/  SHF.R.S32.HI R3, RZ, 0x3, R10 ;  /* 0x00000003ff037819 */ /* 0x000fca000001140a */
[----:B------:R-:W-:-:S04]  /*a9f0*/  IMAD R9, R3, 0x40, R16 ;  /* 0x0000004003097824 */ /* 0x000fc800078e0210 */
[----:B------:R-:W-:-:S03]  /*aa00*/  IMAD.WIDE R4, R9, 0x2, R4 ;  /* 0x0000000209047825 */ /* 0x000fc600078e0204 */
[C---:B------:R-:W-:Y:S02]  /*aa10*/  IADD3 R21, P3, R4.reuse, 0x1000, RZ ;  /* 0x0000100004157810 */ /* 0x040fe40007f7e0ff */
[----:B------:R-:W-:Y:S02]  /*aa20*/  IADD3 R45, P2, R4, 0x7000, RZ ;  /* 0x00007000042d7810 */ /* 0x000fe40007f5e0ff */
[----:B------:R-:W-:Y:S02]  /*aa30*/  LOP3.LUT R20, R21, 0x380, RZ, 0xc0, !PT ;  /* 0x0000038015147812 */ /* 0x000fe400078ec0ff */
[----:B------:R-:W-:Y:S02]  /*aa40*/  LOP3.LUT R44, R45, 0x380, RZ, 0xc0, !PT ;  /* 0x000003802d2c7812 */ /* 0x000fe400078ec0ff */
[----:B------:R-:W-:Y:S02]  /*aa50*/  SHF.R.U64 R20, R20, 0x3, RZ ;  /* 0x0000000314147819 */ /* 0x000fe400000012ff */
[----:B------:R-:W-:-:S02]  /*aa60*/  IADD3 R37, P0, R4, 0x5000, RZ ;  /* 0x0000500004257810 */ /* 0x000fc40007f1e0ff */
[----:B------:R-:W-:Y:S02]  /*aa70*/  SHF.R.U64 R44, R44, 0x3, RZ ;  /* 0x000000032c2c7819 */ /* 0x000fe400000012ff */
[----:B------:R-:W-:Y:S01]  /*aa80*/  LOP3.LUT R20, R20, R21, RZ, 0x3c, !PT ;  /* 0x0000001514147212 */ /* 0x000fe200078e3cff */
[----:B------:R-:W-:Y:S01]  /*aa90*/  IMAD.X R21, RZ, RZ, R5, P3 ;  /* 0x000000ffff157224 */ /* 0x000fe200018e0605 */
[C---:B------:R-:W-:Y:S02]  /*aaa0*/  IADD3 R25, P4, R4.reuse, 0x2000, RZ ;  /* 0x0000200004197810 */ /* 0x040fe40007f9e0ff */
[C---:B------:R-:W-:Y:S02]  /*aab0*/  IADD3 R29, P5, R4.reuse, 0x3000, RZ ;  /* 0x00003000041d7810 */ /* 0x040fe40007fbe0ff */
[C---:B------:R-:W-:Y:S01]  /*aac0*/  IADD3 R33, P6, R4.reuse, 0x4000, RZ ;  /* 0x0000400004217810 */ /* 0x040fe20007fde0ff */
[----:B------:R-:W-:Y:S01]  /*aad0*/  IMAD R7, R7, UR8, RZ ;  /* 0x0000000807077c24 */ /* 0x000fe2000f8e02ff */
[----:B------:R-:W-:Y:S01]  /*aae0*/  IADD3 R41, P1, R4, 0x6000, RZ ;  /* 0x0000600004297810 */ /* 0x000fe20007f3e0ff */
[----:B------:R-:W-:Y:S01]  /*aaf0*/  VIADD R153, R16, 0x180 ;  /* 0x0000018010997836 */ /* 0x000fe20000000000 */
[----:B------:R-:W-:Y:S01]  /*ab00*/  LOP3.LUT R36, R37, 0x380, RZ, 0xc0, !PT ;  /* 0x0000038025247812 */ /* 0x000fe200078ec0ff */
[----:B------:R-:W5:Y:S01]  /*ab10*/  LD.E.128 R20, desc[UR44][R20.64] ;  /* 0x0000002c14147980 */ /* 0x000f62000c101d00 */
[----:B------:R-:W-:-:S02]  /*ab20*/  IADD3 R49, P3, R4, 0x8000, RZ ;  /* 0x0000800004317810 */ /* 0x000fc40007f7e0ff */
[----:B------:R-:W-:Y:S01]  /*ab30*/  LOP3.LUT R44, R44, R45, RZ, 0x3c, !PT ;  /* 0x0000002d2c2c7212 */ /* 0x000fe200078e3cff */
[----:B------:R-:W-:Y:S01]  /*ab40*/  IMAD.X R45, RZ, RZ, R5, P2 ;  /* 0x000000ffff2d7224 */ /* 0x000fe200010e0605 */
[C---:B------:R-:W-:Y:S02]  /*ab50*/  IADD3 R73, P2, R4.reuse, 0xe000, RZ ;  /* 0x0000e00004497810 */ /* 0x040fe40007f5e0ff */
[----:B------:R-:W-:Y:S02]  /*ab60*/  LOP3.LUT R24, R25, 0x380, RZ, 0xc0, !PT ;  /* 0x0000038019187812 */ /* 0x000fe400078ec0ff */
[----:B------:R-:W-:Y:S02]  /*ab70*/  LOP3.LUT R28, R29, 0x380, RZ, 0xc0, !PT ;  /* 0x000003801d1c7812 */ /* 0x000fe400078ec0ff */
[----:B------:R-:W-:Y:S02]  /*ab80*/  LOP3.LUT R32, R33, 0x380, RZ, 0xc0, !PT ;  /* 0x0000038021207812 */ /* 0x000fe400078ec0ff */
[----:B------:R-:W-:Y:S01]  /*ab90*/  LOP3.LUT R11, R4, 0x380, RZ, 0xc0, !PT ;  /* 0x00000380040b7812 */ /* 0x000fe200078ec0ff */
[----:B------:R-:W-:Y:S01]  /*aba0*/  IMAD R7, R8, UR9, R7 ;  /* 0x0000000908077c24 */ /* 0x000fe2000f8e0207 */
[----:B------:R-:W-:Y:S01]  /*abb0*/  LOP3.LUT R40, R41, 0x380, RZ, 0xc0, !PT ;  /* 0x0000038029287812 */ /* 0x000fe200078ec0ff */
[----:B------:R-:W5:Y:S01]  /*abc0*/  LD.E.128 R44, desc[UR44][R44.64] ;  /* 0x0000002c2c2c7980 */ /* 0x000f62000c101d00 */
[----:B------:R-:W-:-:S02]  /*abd0*/  SHF.R.U64 R36, R36, 0x3, RZ ;  /* 0x0000000324247819 */ /* 0x000fc400000012ff */
[----:B------:R-:W-:Y:S02]  /*abe0*/  LOP3.LUT R48, R49, 0x380, RZ, 0xc0, !PT ;  /* 0x0000038031307812 */ /* 0x000fe400078ec0ff */
[----:B------:R-:W-:Y:S02]  /*abf0*/  LOP3.LUT R72, R73, 0x380, RZ, 0xc0, !PT ;  /* 0x0000038049487812 */ /* 0x000fe400078ec0ff */
[----:B------:R-:W-:Y:S02]  /*ac00*/  SHF.R.U64 R24, R24, 0x3, RZ ;  /* 0x0000000318187819 */ /* 0x000fe400000012ff */
[----:B------:R-:W-:Y:S02]  /*ac10*/  SHF.R.U64 R28, R28, 0x3, RZ ;  /* 0x000000031c1c7819 */ /* 0x000fe400000012ff */
[----:B------:R-:W-:Y:S02]  /*ac20*/  SHF.R.U64 R32, R32, 0x3, RZ ;  /* 0x0000000320207819 */ /* 0x000fe400000012ff */
[----:B------:R-:W-:-:S02]  /*ac30*/  SHF.R.U64 R40, R40, 0x3, RZ ;  /* 0x0000000328287819 */ /* 0x000fc400000012ff */
[----:B------:R-:W-:Y:S01]  /*ac40*/  LOP3.LUT R36, R36, R37, RZ, 0x3c, !PT ;  /* 0x0000002524247212 */ /* 0x000fe200078e3cff */
[--C-:B------:R-:W-:Y:S01]  /*ac50*/  IMAD.X R37, RZ, RZ, R5.reuse, P0 ;  /* 0x000000ffff257224 */ /* 0x100fe200000e0605 */
[----:B------:R-:W-:Y:S02]  /*ac60*/  SHF.R.U64 R48, R48, 0x3, RZ ;  /* 0x0000000330307819 */ /* 0x000fe400000012ff */
[----:B------:R-:W-:Y:S02]  /*ac70*/  IADD3 R65, P0, R4, 0xc000, RZ ;  /* 0x0000c00004417810 */ /* 0x000fe40007f1e0ff */
[----:B------:R-:W-:Y:S01]  /*ac80*/  SHF.R.U64 R72, R72, 0x3, RZ ;  /* 0x0000000348487819 */ /* 0x000fe200000012ff */
[----:B------:R-:W5:Y:S01]  /*ac90*/  LD.E.128 R36, desc[UR44][R36.64] ;  /* 0x0000002c24247980 */ /* 0x000f62000c101d00 */
[----:B------:R-:W-:Y:S01]  /*aca0*/  LOP3.LUT R24, R24, R25, RZ, 0x3c, !PT ;  /* 0x0000001918187212 */ /* 0x000fe200078e3cff */
[--C-:B------:R-:W-:Y:S01]  /*acb0*/  IMAD.X R25, RZ, RZ, R5.reuse, P4 ;  /* 0x000000ffff197224 */ /* 0x100fe200020e0605 */
        /* <DEDUP_REMOVED lines=8> */
[C---:B------:R-:W-:Y:S01]  /*ad40*/  IADD3 R53, P4, R4.reuse, 0x9000, RZ ;  /* 0x0000900004357810 */ /* 0x040fe20007f9e0ff */
[----:B------:R-:W5:Y:S01]  /*ad50*/  LD.E.128 R24, desc[UR44][R24.64] ;  /* 0x0000002c18187980 */ /* 0x000f62000c101d00 */
[----:B------:R-:W-:-:S02]  /*ad60*/  IADD3 R57, P5, R4, 0xa000, RZ ;  /* 0x0000a00004397810 */ /* 0x000fc40007fbe0ff */
[C---:B------:R-:W-:Y:S01]  /*ad70*/  IADD3 R61, P6, R4.reuse, 0xb000, RZ ;  /* 0x0000b000043d7810 */ /* 0x040fe20007fde0ff */
[----:B------:R-:W5:Y:S01]  /*ad80*/  LD.E.128 R28, desc[UR44][R28.64] ;  /* 0x0000002c1c1c7980 */ /* 0x000f62000c101d00 */
[----:B------:R-:W-:Y:S02]  /*ad90*/  IADD3 R69, P1, R4, 0xd000, RZ ;  /* 0x0000d00004457810 */ /* 0x000fe40007f3e0ff */
[----:B------:R-:W-:Y:S01]  /*ada0*/  LOP3.LUT R64, R65, 0x380, RZ, 0xc0, !PT ;  /* 0x0000038041407812 */ /* 0x000fe200078ec0ff */
[----:B------:R-:W5:Y:S01]  /*adb0*/  LD.E.128 R32, desc[UR44][R32.64] ;  /* 0x0000002c20207980 */ /* 0x000f62000c101d00 */
[----:B------:R-:W-:Y:S01]  /*adc0*/  LOP3.LUT R72, R72, R73, RZ, 0x3c, !PT ;  /* 0x0000004948487212 */ /* 0x000fe200078e3cff */
[----:B------:R-:W-:Y:S01]  /*add0*/  IMAD.X R73, RZ, RZ, R5, P2 ;  /* 0x000000ffff497224 */ /* 0x000fe200010e0605 */
[----:B------:R-:W-:Y:S01]  /*ade0*/  IADD3 R12, P3, R4, 0xf000, RZ ;  /* 0x0000f000040c7810 */ /* 0x000fe20007f7e0ff */
[----:B------:R-:W5:Y:S01]  /*adf0*/  LD.E.128 R40, desc[UR44][R40.64] ;  /* 0x0000002c28287980 */ /* 0x000f62000c101d00 */
[----:B--2---:R-:W-:-:S02]  /*ae00*/  ISETP.NE.AND P2, PT, R18, 0x1, PT ;  /* 0x000000011200780c */ /* 0x004fc40003f45270 */
[----:B------:R-:W-:Y:S01]  /*ae10*/  LOP3.LUT R52, R53, 0x380, RZ, 0xc0, !PT ;  /* 0x0000038035347812 */ /* 0x000fe200078ec0ff */
[----:B------:R-:W-:Y:S01]  /*ae20*/  IMAD.X R77, RZ, RZ, R5, P3 ;  /* 0x000000ffff4d7224 */ /* 0x000fe200018e0605 */
[----:B------:R-:W-:Y:S01]  /*ae30*/  LOP3.LUT R56, R57, 0x380, RZ, 0xc0, !PT ;  /* 0x0000038039387812 */ /* 0x000fe200078ec0ff */
[----:B------:R-:W5:Y:S01]  /*ae40*/  LD.E.128 R48, desc[UR44][R48.64] ;  /* 0x0000002c30307980 */ /* 0x000f62000c101d00 */
[----:B------:R-:W-:Y:S02]  /*ae50*/  LOP3.LUT R60, R61, 0x380, RZ, 0xc0, !PT ;  /* 0x000003803d3c7812 */ /* 0x000fe400078ec0ff */
[----:B------:R-:W-:Y:S01]  /*ae60*/  LOP3.LUT R68, R69, 0x380, RZ, 0xc0, !PT ;  /* 0x0000038045447812 */ /* 0x000fe200078ec0ff */
[----:B------:R-:W5:Y:S01]  /*ae70*/  LD.E.128 R72, desc[UR44][R72.64] ;  /* 0x0000002c48487980 */ /* 0x000f62000c101d00 */
[----:B------:R-:W-:Y:S02]  /*ae80*/  SHF.R.U64 R64, R64, 0x3, RZ ;  /* 0x0000000340407819 */ /* 0x000fe400000012ff */
[----:B------:R-:W-:Y:S01]  /*ae90*/  SHF.R.U64 R11, R11, 0x3, RZ ;  /* 0x000000030b0b7819 */ /* 0x000fe200000012ff */
[----:B------:R-:W0:Y:S01]  /*aea0*/  @P2 LDC R81, c[0x0][0xcec] ;  /* 0x00033b00ff512b82 */ /* 0x000e220000000800 */
[----:B------:R-:W-:-:S02]  /*aeb0*/  LOP3.LUT R9, R12, 0x380, RZ, 0xc0, !PT ;  /* 0x000003800c097812 */ /* 0x000fc400078ec0ff */
[----:B------:R-:W-:Y:S02]  /*aec0*/  SHF.R.U64 R52, R52, 0x3, RZ ;  /* 0x0000000334347819 */ /* 0x000fe400000012ff */
[----:B------:R-:W-:Y:S02]  /*aed0*/  SHF.R.U64 R56, R56, 0x3, RZ ;  /* 0x0000000338387819 */ /* 0x000fe400000012ff */
[----:B------:R-:W-:Y:S01]  /*aee0*/  SHF.R.U64 R60, R60, 0x3, RZ ;  /* 0x000000033c3c7819 */ /* 0x000fe200000012ff */
[----:B------:R-:W1:Y:S01]  /*aef0*/  @P2 LDC R83, c[0x0][0xcf0] ;  /* 0x00033c00ff532b82 */ /* 0x000e620000000800 */
[----:B------:R-:W-:Y:S02]  /*af00*/  SHF.R.U64 R68, R68, 0x3, RZ ;  /* 0x0000000344447819 */ /* 0x000fe400000012ff */
[----:B------:R-:W-:Y:S01]  /*af10*/  LOP3.LUT R64, R64, R65, RZ, 0x3c, !PT ;  /* 0x0000004140407212 */ /* 0x000fe200078e3cff */
[----:B------:R-:W-:Y:S01]  /*af20*/  IMAD.X R65, RZ, RZ, R5, P0 ;  /* 0x000000ffff417224 */ /* 0x000fe200000e0605 */
[----:B------:R-:W-:-:S02]  /*af30*/  LOP3.LUT R4, R11, R4, RZ, 0x3c, !PT ;  /* 0x000000040b047212 */ /* 0x000fc400078e3cff */
[----:B------:R-:W-:Y:S02]  /*af40*/  SHF.R.U64 R9, R9, 0x3, RZ ;  /* 0x0000000309097819 */ /* 0x000fe400000012ff */
[----:B------:R-:W-:Y:S01]  /*af50*/  ISETP.GE.AND P0, PT, R198, UR10, PT ;  /* 0x0000000ac6007c0c */ /* 0x000fe2000bf06270 */
        /* <DEDUP_REMOVED lines=9> */
[----:B------:R-:W-:Y:S01]  /*aff0*/  LOP3.LUT R76, R9, R12, RZ, 0x3c, !PT ;  /* 0x0000000c094c7212 */ /* 0x000fe200078e3cff */
[----:B------:R-:W-:Y:S01]  /*b000*/  IMAD.WIDE.U32 R8, R8, UR8, RZ ;  /* 0x0000000808087c25 */ /* 0x000fe2000f8e00ff */
[----:B------:R2:W5:Y:S01]  /*b010*/  LD.E.128 R12, desc[UR44][R4.64] ;  /* 0x0000002c040c7980 */ /* 0x000562000c101d00 */
[----:B------:R-:W-:Y:S01]  /*b020*/  ISETP.GE.AND P1, PT, R16, UR10, PT ;  /* 0x0000000a10007c0c */ /* 0x000fe2000bf26270 */
[----:B------:R-:W-:Y:S01]  /*b030*/  ULDC.64 UR8, c[0x0][0xbe8] ;  /* 0x0002fa0000087ab9 */ /* 0x000fe20000000a00 */
[----:B------:R-:W-:Y:S01]  /*b040*/  IMAD.IADD R9, R9, 0x1, R7 ;  /* 0x0000000109097824 */ /* 0x000fe200078e0207 */
[----:B------:R-:W-:Y:S01]  /*b050*/  LOP3.LUT R7, R10, 0xfffffff8, RZ, 0xc0, !PT ;  /* 0xfffffff80a077812 */ /* 0x000fe200078ec0ff */
[----:B------:R-:W5:Y:S01]  /*b060*/  LD.E.128 R52, desc[UR44][R52.64] ;  /* 0x0000002c34347980 */ /* 0x000f62000c101d00 */
[----:B------:R-:W-:-:S03]  /*b070*/  VIADD R152, R16, 0x1c0 ;  /* 0x000001c010987836 */ /* 0x000fc60000000000 */
[----:B------:R-:W5:Y:S01]  /*b080*/  LD.E.128 R56, desc[UR44][R56.64] ;  /* 0x0000002c38387980 */ /* 0x000f62000c101d00 */
[----:B--2---:R-:W-:Y:S02]  /*b090*/  SEL R5, RZ, 0xffffffff, P0 ;  /* 0xffffffffff057807 */ /* 0x004fe40000000000 */
[----:B------:R-:W-:Y:S01]  /*b0a0*/  ISETP.GE.AND P0, PT, R197, UR10, PT ;  /* 0x0000000ac5007c0c */ /* 0x000fe2000bf06270 */
[----:B------:R-:W5:Y:S02]  /*b0b0*/  LD.E.128 R60, desc[UR44][R60.64] ;  /* 0x0000002c3c3c7980 */ /* 0x000f64000c101d00 */
[----:B------:R-:W-:Y:S01]  /*b0c0*/  IMAD.SHL.U32 R11, R5, 0x2, RZ ;  /* 0x00000002050b7824 */ /* 0x000fe200078e00ff */
[----:B------:R-:W-:Y:S01]  /*b0d0*/  SEL R5, RZ, 0xffffffff, P0 ;  /* 0xffffffffff057807 */ /* 0x000fe20000000000 */
[----:B------:R-:W5:Y:S01]  /*b0e0*/  LD.E.128 R68, desc[UR44][R68.64] ;  /* 0x0000002c44447980 */ /* 0x000f62000c101d00 */
[----:B------:R-:W-:Y:S01]  /*b0f0*/  ISETP.GE.AND P0, PT, R196, UR10, PT ;  /* 0x0000000ac4007c0c */ /* 0x000fe2000bf06270 */
[----:B------:R-:W-:Y:S01]  /*b100*/  IMAD.IADD R10, R0, 0x1, -R7 ;  /* 0x00000001000a7824 */ /* 0x000fe200078e0a07 */
[----:B------:R-:W-:Y:S01]  /*b110*/  SEL R4, RZ, 0x1, P1 ;  /* 0x00000001ff047807 */ /* 0x000fe20000800000 */
[----:B------:R-:W5:Y:S01]  /*b120*/  LD.E.128 R76, desc[UR44][R76.64] ;  /* 0x0000002c4c4c7980 */ /* 0x000f62000c101d00 */
[----:B------:R-:W-:Y:S01]  /*b130*/  SEL R0, RZ, 0xffffffff, P0 ;  /* 0xffffffffff007807 */ /* 0x000fe20000000000 */
[----:B------:R-:W-:Y:S01]  /*b140*/  IMAD.SHL.U32 R5, R5, 0x4, RZ ;  /* 0x0000000405057824 */ /* 0x000fe200078e00ff */
[----:B------:R-:W-:Y:S01]  /*b150*/  LOP3.LUT R4, R11, 0x2, R4, 0xe2, !PT ;  /* 0x000000020b047812 */ /* 0x000fe200078ee204 */
[----:B------:R-:W-:Y:S01]  /*b160*/  IMAD.WIDE.U32 R8, R193, UR8, R8 ;  /* 0x00000008c1087c25 */ /* 0x000fe2000f8e0008 */
[----:B------:R-:W-:Y:S01]  /*b170*/  ISETP.GE.AND P1, PT, R195, UR10, PT ;  /* 0x0000000ac3007c0c */ /* 0x000fe2000bf26270 */
[----:B------:R-:W-:Y:S01]  /*b180*/  @!PT LDS RZ, [RZ] ;  /* 0x00000000fffff984 */ /* 0x000fe20000000800 */
[----:B------:R-:W-:Y:S01]  /*b190*/  @!PT LDS RZ, [RZ] ;  /* 0x00000000fffff984 */ /* 0x000fe20000000800 */
[----:B------:R-:W-:Y:S01]  /*b1a0*/  @!PT LDS RZ, [RZ] ;  /* 0x00000000fffff984 */ /* 0x000fe20000000800 */
[----:B------:R-:W-:Y:S01]  /*b1b0*/  @!PT LDS RZ, [RZ] ;  /* 0x00000000fffff984 */ /* 0x000fe20000000800 */
[----:B------:R2:W-:Y:S06]  /*b1c0*/  MEMBAR.ALL.CTA ;  /* 0x0000000000007992 */ /* 0x0005ec0000008000 */
[----:B--2---:R-:W2:Y:S01]  /*b1d0*/  FENCE.VIEW.ASYNC.S ;  /* 0x00000000000073c6 */ /* 0x004ea20000000000 */
[----:B------:R-:W-:Y:S01]  /*b1e0*/  IMAD.SHL.U32 R7, R0, 0x8, RZ ;  /* 0x0000000800077824 */ /* 0x000fe200078e00ff */
[----:B------:R-:W-:Y:S01]  /*b1f0*/  LOP3.LUT R4, R5, 0x4, R4, 0xe2, !PT ;  /* 0x0000000405047812 */ /* 0x000fe200078ee204 */
[----:B------:R-:W-:-:S02]  /*b200*/  IMAD.U32 R11, RZ, RZ, UR42 ;  /* 0x0000002aff0b7e24 */ /* 0x000fc4000f8e00ff */
[----:B------:R-:W-:Y:S01]  /*b210*/  IMAD R0, R10, 0x20, R3 ;  /* 0x000000200a007824 */ /* 0x000fe200078e0203 */
[----:B------:R-:W-:Y:S01]  /*b220*/  SHF.R.S32.HI R5, RZ, 0x1f, R192 ;  /* 0x0000001fff057819 */ /* 0x000fe200000114c0 */
[----:B------:R-:W-:Y:S01]  /*b230*/  IMAD R9, R193, UR9, R9 ;  /* 0x00000009c1097c24 */ /* 0x000fe2000f8e0209 */
[----:B------:R-:W-:Y:S01]  /*b240*/  LOP3.LUT R4, R7, 0x8, R4, 0xe2, !PT ;  /* 0x0000000807047812 */ /* 0x000fe200078ee204 */
[----:B------:R-:W-:Y:S01]  /*b250*/  IMAD R10, R11, 0x40, R0 ;  /* 0x000000400b0a7824 */ /* 0x000fe200078e0200 */
[----:B------:R-:W-:Y:S01]  /*b260*/  ULDC.64 UR8, c[0x0][0xbf0] ;  /* 0x0002fc0000087ab9 */ /* 0x000fe20000000a00 */
[----:B------:R-:W-:Y:S01]  /*b270*/  SEL R7, RZ, 0xffffffff, P1 ;  /* 0xffffffffff077807 */ /* 0x000fe20000800000 */
[----:B------:R-:W-:Y:S01]  /*b280*/  IMAD R5, R5, UR8, RZ ;  /* 0x0000000805057c24 */ /* 0x000fe2000f8e02ff */
[----:B------:R-:W-:Y:S01]  /*b290*/  ISETP.GE.AND P0, PT, R194, UR10, PT ;  /* 0x0000000ac2007c0c */ /* 0x000fe2000bf06270 */
[----:B0-----:R-:W-:-:S04]  /*b2a0*/  @P2 IMAD.HI.U32 R0, R10, R81, RZ ;  /* 0x000000510a002227 */ /* 0x001fc800078e00ff */
[----:B------:R-:W-:Y:S02]  /*b2b0*/  IMAD R11, R192, UR9, R5 ;  /* 0x00000009c00b7c24 */ /* 0x000fe4000f8e0205 */
[----:B------:R-:W-:Y:S01]  /*b2c0*/  IMAD.SHL.U32 R81, R7, 0x10, RZ ;  /* 0x0000001007517824 */ /* 0x000fe200078e00ff */
[----:B------:R-:W-:Y:S01]  /*b2d0*/  SEL R7, RZ, 0xffffffff, P0 ;  /* 0xffffffffff077807 */ /* 0x000fe20000000000 */
[----:B------:R-:W-:Y:S01]  /*b2e0*/  IMAD.MOV.U32 R5, RZ, RZ, R10 ;  /* 0x000000ffff057224 */ /* 0x000fe200078e000a */
[----:B-1----:R-:W-:Y:S02]  /*b2f0*/  @P2 SHF.R.U32.HI R5, RZ, R83, R0 ;  /* 0x00000053ff052219 */ /* 0x002fe40000011600 */
[----:B------:R-:W-:Y:S01]  /*b300*/  LOP3.LUT R4, R81, 0x10, R4, 0xe2, !PT ;  /* 0x0000001051047812 */ /* 0x000fe200078ee204 */
[----:B------:R-:W-:Y:S01]  /*b310*/  IMAD.SHL.U32 R81, R7, 0x20, RZ ;  /* 0x0000002007517824 */ /* 0x000fe200078e00ff */
[--C-:B------:R-:W-:Y:S01]  /*b320*/  SHF.R.S32.HI R0, RZ, 0x1f, R5.reuse ;  /* 0x0000001fff007819 */ /* 0x100fe20000011405 */
[----:B------:R-:W-:-:S02]  /*b330*/  IMAD.MOV R7, RZ, RZ, -R5 ;  /* 0x000000ffff077224 */ /* 0x000fc400078e0a05 */
[----:B------:R-:W-:Y:S01]  /*b340*/  IMAD.WIDE.U32 R8, R192, UR8, R8 ;  /* 0x00000008c0087c25 */ /* 0x000fe2000f8e0008 */
[----:B------:R-:W-:-:S03]  /*b350*/  ULDC.64 UR8, c[0x0][0xbe0] ;  /* 0x0002f80000087ab9 */ /* 0x000fc60000000a00 */
[----:B------:R-:W-:Y:S02]  /*b360*/  IMAD R0, R0, UR8, RZ ;  /* 0x0000000800007c24 */ /* 0x000fe4000f8e02ff */
[----:B------:R-:W-:Y:S02]  /*b370*/  IMAD R7, R18, R7, R10 ;  /* 0x0000000712077224 */ /* 0x000fe400078e020a */
[----:B------:R-:W-:Y:S01]  /*b380*/  IMAD.IADD R9, R9, 0x1, R11 ;  /* 0x0000000109097824 */ /* 0x000fe200078e020b */
[----:B------:R-:W-:Y:S01]  /*b390*/  ISETP.GE.AND P0, PT, R153, UR10, PT ;  /* 0x0000000a99007c0c */ /* 0x000fe2000bf06270 */
[C---:B------:R-:W-:Y:S01]  /*b3a0*/  IMAD R11, R5.reuse, UR9, R0 ;  /* 0x00000009050b7c24 */ /* 0x040fe2000f8e0200 */
[----:B------:R-:W-:Y:S01]  /*b3b0*/  SHF.R.S32.HI R0, RZ, 0x1f, R7 ;  /* 0x0000001fff007819 */ /* 0x000fe20000011407 */
[----:B------:R-:W-:Y:S01]  /*b3c0*/  IMAD.WIDE.U32 R8, R5, UR8, R8 ;  /* 0x0000000805087c25 */ /* 0x000fe2000f8e0008 */
[----:B------:R-:W-:Y:S01]  /*b3d0*/  ULDC.64 UR8, c[0x0][0xbd8] ;  /* 0x0002f60000087ab9 */ /* 0x000fe20000000a00 */
[----:B------:R-:W-:-:S02]  /*b3e0*/  LOP3.LUT R4, R81, 0x20, R4, 0xe2, !PT ;  /* 0x0000002051047812 */ /* 0x000fc400078ee204 */
[----:B------:R-:W-:Y:S01]  /*b3f0*/  IMAD.U32 R80, RZ, RZ, UR42 ;  /* 0x0000002aff507e24 */ /* 0x000fe2000f8e00ff */
[----:B------:R-:W-:Y:S01]  /*b400*/  SEL R5, RZ, 0x40, P0 ;  /* 0x00000040ff057807 */ /* 0x000fe20000000000 */
[----:B------:R-:W-:Y:S01]  /*b410*/  IMAD.IADD R9, R9, 0x1, R11 ;  /* 0x0000000109097824 */ /* 0x000fe200078e020b */
[----:B------:R-:W-:Y:S01]  /*b420*/  ISETP.GE.AND P0, PT, R152, UR10, PT ;  /* 0x0000000a98007c0c */ /* 0x000fe2000bf06270 */
[----:B------:R-:W-:Y:S02]  /*b430*/  IMAD R10, R0, UR8, RZ ;  /* 0x00000008000a7c24 */ /* 0x000fe4000f8e02ff */
[----:B------:R-:W-:Y:S02]  /*b440*/  IMAD R81, R80, 0x40, R3 ;  /* 0x0000004050517824 */ /* 0x000fe400078e0203 */
        /* <DEDUP_REMOVED lines=12> */
[----:B--2---:R0:W1:Y:S01]  /*b510*/  SHFL.IDX PT, R4, R18, RZ, 0x181f ;  /* 0x00181fff12047589 */ /* 0x00406200000e0000 */
[----:B------:R-:W-:Y:S02]  /*b520*/  BSSY B1, `(.L_x_1036) ;  /* 0x000002b000017945 */ /* 0x000fe40003800000 */
[----:B------:R-:W-:Y:S01]  /*b530*/  SYNCS.ARRIVE.TRANS64.RED.A1T0 RZ, [UR7], RZ ;  /* 0x000000ffffff79a7 */ /* 0x000fe20008100407 */
[----:B------:R0:W2:Y:S01]  /*b540*/  SHFL.IDX PT, R5, R80, RZ, 0x181f ;  /* 0x00181fff50057589 */ /* 0x0000a200000e0000 */
[----:B------:R-:W-:Y:S02]  /*b550*/  LOP3.LUT R3, R0, R3, RZ, 0xfc, !PT ;  /* 0x0000000300037212 */ /* 0x000fe400078efcff */
[----:B------:R-:W-:Y:S01]  /*b560*/  SHF.R.S32.HI R154, RZ, 0x1f, R198 ;  /* 0x0000001fff9a7819 */ /* 0x000fe200000114c6 */
        /* <DEDUP_REMOVED lines=8> */
[----:B-1----:R-:W-:Y:S01]  /*b5f0*/  @!P1 LEA R8, P2, R198, R4, 0x1 ;  /* 0x00000004c6089211 */ /* 0x002fe200078408ff */
[----:B--2---:R-:W-:-:S03]  /*b600*/  @!P0 IMAD.WIDE R10, R16, 0x2, R4 ;  /* 0x00000002100a8825 */ /* 0x004fc600078e0204 */
[----:B------:R-:W-:Y:S02]  /*b610*/  @!P1 LEA.HI.X R9, R198, R5, R154, 0x1, P2 ;  /* 0x00000005c6099211 */ /* 0x000fe400010f0c9a */
[----:B------:R-:W-:Y:S01]  /*b620*/  ISETP.GE.AND P2, PT, R195, UR10, PT ;  /* 0x0000000ac3007c0c */ /* 0x000fe2000bf46270 */
[----:B-----5:R1:W-:Y:S01]  /*b630*/  @!P0 ST.E.128 desc[UR44][R10.64], R12 ;  /* 0x0000000c0a008985 */ /* 0x0203e2000c101d2c */
[----:B------:R-:W-:-:S03]  /*b640*/  LOP3.LUT P0, RZ, R0, 0x40, RZ, 0xc0, !PT ;  /* 0x0000004000ff7812 */ /* 0x000fc6000780c0ff */
[----:B------:R2:W-:Y:S01]  /*b650*/  @!P1 ST.E.128 desc[UR44][R8.64], R24 ;  /* 0x0000001808009985 */ /* 0x0005e2000c101d2c */
[----:B------:R-:W-:Y:S02]  /*b660*/  ISETP.GE.AND P1, PT, R194, UR10, PT ;  /* 0x0000000ac2007c0c */ /* 0x000fe4000bf26270 */
[CC--:B-1----:R-:W-:Y:S02]  /*b670*/  @!P3 LEA R14, P6, R196.reuse, R4.reuse, 0x1 ;  /* 0x00000004c40eb211 */ /* 0x0c2fe400078c08ff */
[CC--:B--2---:R-:W-:Y:S02]  /*b680*/  @!P4 LEA R24, P5, R197.reuse, R4.reuse, 0x1 ;  /* 0x00000004c518c211 */ /* 0x0c4fe400078a08ff */
[-C--:B------:R-:W-:Y:S02]  /*b690*/  @!P3 LEA.HI.X R15, R196, R5.reuse, R85, 0x1, P6 ;  /* 0x00000005c40fb211 */ /* 0x080fe400030f0c55 */
[----:B------:R-:W-:Y:S02]  /*b6a0*/  @!P4 LEA.HI.X R25, R197, R5, R7, 0x1, P5 ;  /* 0x00000005c519c211 */ /* 0x000fe400028f0c07 */
[----:B------:R-:W-:-:S02]  /*b6b0*/  @!P2 LEA R12, P5, R195, R4, 0x1 ;  /* 0x00000004c30ca211 */ /* 0x000fc400078a08ff */
[----:B------:R-:W-:Y:S01]  /*b6c0*/  LOP3.LUT P6, RZ, R3, 0x80, RZ, 0xc0, !PT ;  /* 0x0000008003ff7812 */ /* 0x000fe200078cc0ff */
[----:B------:R3:W-:Y:S01]  /*b6d0*/  @!P4 ST.E.128 desc[UR44][R24.64], R32 ;  /* 0x000000201800c985 */ /* 0x0007e2000c101d2c */
[-C--:B------:R-:W-:Y:S02]  /*b6e0*/  @!P2 LEA.HI.X R13, R195, R5.reuse, R83, 0x1, P5 ;  /* 0x00000005c30da211 */ /* 0x080fe400028f0c53 */
[----:B------:R-:W-:Y:S01]  /*b6f0*/  SHF.R.S32.HI R7, RZ, 0x1f, R194 ;  /* 0x0000001fff077819 */ /* 0x000fe200000114c2 */
[----:B------:R3:W-:Y:S01]  /*b700*/  @!P3 ST.E.128 desc[UR44][R14.64], R40 ;  /* 0x000000280e00b985 */ /* 0x0007e2000c101d2c */
[C---:B------:R-:W-:Y:S02]  /*b710*/  @!P1 LEA R10, P5, R194.reuse, R4, 0x1 ;  /* 0x00000004c20a9211 */ /* 0x040fe400078a08ff */
[----:B------:R-:W-:Y:S01]  /*b720*/  SHF.R.S32.HI R9, RZ, 0x1f, R153 ;  /* 0x0000001fff097819 */ /* 0x000fe20000011499 */
[----:B------:R3:W-:Y:S01]  /*b730*/  @!P2 ST.E.128 desc[UR44][R12.64], R48 ;  /* 0x000000300c00a985 */ /* 0x0007e2000c101d2c */
[----:B------:R-:W-:-:S02]  /*b740*/  @!P1 LEA.HI.X R11, R194, R5, R7, 0x1, P5 ;  /* 0x00000005c20b9211 */ /* 0x000fc400028f0c07 */
[CC--:B------:R-:W-:Y:S02]  /*b750*/  @P0 LEA R8, P5, R153.reuse, R4.reuse, 0x1 ;  /* 0x0000000499080211 */ /* 0x0c0fe400078a08ff */
[----:B------:R-:W-:Y:S01]  /*b760*/  SHF.R.S32.HI R7, RZ, 0x1f, R152 ;  /* 0x0000001fff077819 */ /* 0x000fe20000011498 */
[----:B------:R3:W-:Y:S01]  /*b770*/  @!P1 ST.E.128 desc[UR44][R10.64], R56 ;  /* 0x000000380a009985 */ /* 0x0007e2000c101d2c */
[----:B------:R-:W-:Y:S02]  /*b780*/  @P0 LEA.HI.X R9, R153, R5, R9, 0x1, P5 ;  /* 0x0000000599090211 */ /* 0x000fe400028f0c09 */
[----:B------:R-:W-:-:S03]  /*b790*/  @P6 LEA R4, P5, R152, R4, 0x1 ;  /* 0x0000000498046211 */ /* 0x000fc600078a08ff */
[----:B------:R3:W-:Y:S01]  /*b7a0*/  @P0 ST.E.128 desc[UR44][R8.64], R64 ;  /* 0x0000004008000985 */ /* 0x0007e2000c101d2c */
[----:B------:R-:W-:-:S05]  /*b7b0*/  @P6 LEA.HI.X R5, R152, R5, R7, 0x1, P5 ;  /* 0x0000000598056211 */ /* 0x000fca00028f0c07 */
[----:B------:R3:W-:Y:S04]  /*b7c0*/  @P6 ST.E.128 desc[UR44][R4.64], R72 ;  /* 0x0000004804006985 */ /* 0x0007e8000c101d2c */
.L_x_1037:
[----:B------:R-:W-:Y:S05]  /*b7d0*/  BSYNC B1 ;  /* 0x0000000000017941 */ /* 0x000fea0003800000 */
.L_x_1036:
[----:B------:R-:W-:Y:S01]  /*b7e0*/  VIADD R7, R81, 0x20 ;  /* 0x0000002051077836 */ /* 0x000fe20000000000 */
[----:B--23--:R2:W3:Y:S04]  /*b7f0*/  SHFL.IDX PT, R5, R80, 0x1, 0x181f ;  /* 0x00381f0050057f89 */ /* 0x00c4e800000e0000 */
[----:B------:R-:W-:Y:S01]  /*b800*/  ISETP.GE.AND P0, PT, R7, R82, PT ;  /* 0x000000520700720c */ /* 0x000fe20003f06270 */
[----:B-1----:R2:W1:-:S12]  /*b810*/  SHFL.IDX PT, R4, R18, 0x1, 0x181f ;  /* 0x00381f0012047f89 */ /* 0x00245800000e0000 */
[----:B--2---:R-:W-:Y:S05]  /*b820*/  @P0 BRA `(.L_x_1038) ;  /* 0x0000002800000947 */ /* 0x004fea0003800000 */
[----:B------:R-:W-:Y:S02]  /*b830*/  ISETP.GE.AND P0, PT, R198, UR10, PT ;  /* 0x0000000ac6007c0c */ /* 0x000fe4000bf06270 */
[----:B------:R-:W-:Y:S02]  /*b840*/  ISETP.GE.AND P5, PT, R16, UR10, PT ;  /* 0x0000000a10007c0c */ /* 0x000fe4000bfa6270 */
[----:B------:R-:W-:Y:S02]  /*b850*/  ISETP.GE.AND P2, PT, R197, UR10, PT ;  /* 0x0000000ac5007c0c */ /* 0x000fe4000bf46270 */
[----:B------:R-:W-:Y:S02]  /*b860*/  ISETP.GE.AND P1, PT, R196, UR10, PT ;  /* 0x0000000ac4007c0c */ /* 0x000fe4000bf26270 */
[----:B------:R-:W-:Y:S02]  /*b870*/  ISETP.GE.AND P3, PT, R195, UR10, PT ;  /* 0x0000000ac3007c0c */ /* 0x000fe4000bf66270 */
[----:B------:R-:W-:-:S02]  /*b880*/  SHF.R.S32.HI R7, RZ, 0x1f, R197 ;  /* 0x0000001fff077819 */ /* 0x000fc400000114c5 */
[----:B-----5:R-:W-:Y:S02]  /*b890*/  SHF.R.S32.HI R27, RZ, 0x1f, R194 ;  /* 0x0000001fff1b7819 */ /* 0x020fe400000114c2 */
[----:B-1----:R-:W-:Y:S01]  /*b8a0*/  @!P0 LEA R10, P4, R198, R4, 0x1 ;  /* 0x00000004c60a8211 */ /* 0x002fe200078808ff */
[----:B---3--:R-:W-:Y:S01]  /*b8b0*/  @!P5 IMAD.WIDE R8, R16, 0x2, R4 ;  /* 0x000000021008d825 */ /* 0x008fe200078e0204 */
[----:B------:R-:W-:Y:S02]  /*b8c0*/  SHF.R.S32.HI R33, RZ, 0x1f, R153 ;  /* 0x0000001fff217819 */ /* 0x000fe40000011499 */
[----:B------:R-:W-:Y:S02]  /*b8d0*/  @!P0 LEA.HI.X R11, R198, R5, R154, 0x1, P4 ;  /* 0x00000005c60b8211 */ /* 0x000fe400020f0c9a */
[----:B------:R-:W-:Y:S01]  /*b8e0*/  ISETP.GE.AND P4, PT, R194, UR10, PT ;  /* 0x0000000ac2007c0c */ /* 0x000fe2000bf86270 */
[----:B------:R1:W-:Y:S01]  /*b8f0*/  @!P5 ST.E.128 desc[UR44][R8.64], R20 ;  /* 0x000000140800d985 */ /* 0x0003e2000c101d2c */
[----:B------:R-:W-:-:S02]  /*b900*/  LOP3.LUT P5, RZ, R0, 0x40, RZ, 0xc0, !PT ;  /* 0x0000004000ff7812 */ /* 0x000fc400078ac0ff */
[CC--:B------:R-:W-:Y:S01]  /*b910*/  @!P2 LEA R12, P6, R197.reuse, R4.reuse, 0x1 ;  /* 0x00000004c50ca211 */ /* 0x0c0fe200078c08ff */
[----:B------:R2:W-:Y:S01]  /*b920*/  @!P0 ST.E.128 desc[UR44][R10.64], R28 ;  /* 0x0000001c0a008985 */ /* 0x0005e2000c101d2c */
[----:B------:R-:W-:Y:S02]  /*b930*/  SHF.R.S32.HI R0, RZ, 0x1f, R195 ;  /* 0x0000001fff007819 */ /* 0x000fe400000114c3 */
[----:B------:R-:W-:Y:S02]  /*b940*/  @!P2 LEA.HI.X R13, R197, R5, R7, 0x1, P6 ;  /* 0x00000005c50da211 */ /* 0x000fe400030f0c07 */
[----:B------:R-:W-:Y:S02]  /*b950*/  SHF.R.S32.HI R7, RZ, 0x1f, R196 ;  /* 0x0000001fff077819 */ /* 0x000fe400000114c4 */
[-C--:B------:R-:W-:Y:S01]  /*b960*/  @!P1 LEA R14, P6, R196, R4.reuse, 0x1 ;  /* 0x00000004c40e9211 */ /* 0x080fe200078c08ff */
[----:B------:R2:W-:Y:S01]  /*b970*/  @!P2 ST.E.128 desc[UR44][R12.64], R36 ;  /* 0x000000240c00a985 */ /* 0x0005e2000c101d2c */
[----:B------:R-:W-:-:S02]  /*b980*/  @!P3 LEA R24, P2, R195, R4, 0x1 ;  /* 0x00000004c318b211 */ /* 0x000fc400078408ff */
[-C--:B------:R-:W-:Y:S02]  /*b990*/  @!P4 LEA R26, P0, R194, R4.reuse, 0x1 ;  /* 0x00000004c21ac211 */ /* 0x080fe400078008ff */
[-C--:B------:R-:W-:Y:S02]  /*b9a0*/  @!P1 LEA.HI.X R15, R196, R5.reuse, R7, 0x1, P6 ;  /* 0x00000005c40f9211 */ /* 0x080fe400030f0c07 */
[----:B-1----:R-:W-:Y:S02]  /*b9b0*/  @P5 LEA R8, P6, R153, R4, 0x1 ;  /* 0x0000000499085211 */ /* 0x002fe400078c08ff */
[-C--:B------:R-:W-:Y:S01]  /*b9c0*/  @!P3 LEA.HI.X R25, R195, R5.reuse, R0, 0x1, P2 ;  /* 0x00000005c319b211 */ /* 0x080fe200010f0c00 */
[----:B------:R2:W-:Y:S01]  /*b9d0*/  @!P1 ST.E.128 desc[UR44][R14.64], R44 ;  /* 0x0000002c0e009985 */ /* 0x0005e2000c101d2c */
[-C--:B------:R-:W-:Y:S02]  /*b9e0*/  @!P4 LEA.HI.X R27, R194, R5.reuse, R27, 0x1, P0 ;  /* 0x00000005c21bc211 */ /* 0x080fe400000f0c1b */
[----:B------:R-:W-:Y:S01]  /*b9f0*/  @P5 LEA.HI.X R9, R153, R5, R33, 0x1, P6 ;  /* 0x0000000599095211 */ /* 0x000fe200030f0c21 */
[----:B------:R2:W-:Y:S01]  /*ba00*/  @!P3 ST.E.128 desc[UR44][R24.64], R52 ;  /* 0x000000341800b985 */ /* 0x0005e2000c101d2c */
[----:B------:R-:W-:-:S03]  /*ba10*/  LOP3.LUT P0, RZ, R3, 0x80, RZ, 0xc0, !PT ;  /* 0x0000008003ff7812 */ /* 0x000fc6000780c0ff */
[----:B------:R2:W-:Y:S04]  /*ba20*/  @!P4 ST.E.128 desc[UR44][R26.64], R60 ;  /* 0x0000003c1a00c985 */ /* 0x0005e8000c101d2c */
[----:B------:R2:W-:Y:S06]  /*ba30*/  @P5 ST.E.128 desc[UR44][R8.64], R68 ;  /* 0x0000004408005985 */ /* 0x0005ec000c101d2c */
[----:B------:R-:W-:Y:S05]  /*ba40*/  @!P0 BRA `(.L_x_1038) ;  /* 0x0000002400788947 */ /* 0x000fea0003800000 */
[----:B------:R-:W-:Y:S02]  /*ba50*/  LEA R4, P0, R152, R4, 0x1 ;  /* 0x0000000498047211 */ /* 0x000fe400078008ff */
[----:B------:R-:W-:-:S04]  /*ba60*/  SHF.R.S32.HI R3, RZ, 0x1f, R152 ;  /* 0x0000001fff037819 */ /* 0x000fc80000011498 */
[----:B------:R-:W-:-:S05]  /*ba70*/  LEA.HI.X R5, R152, R5, R3, 0x1, P0 ;  /* 0x0000000598057211 */ /* 0x000fca00000f0c03 */
[----:B------:R4:W-:Y:S01]  /*ba80*/  ST.E.128 desc[UR44][R4.64], R76 ;  /* 0x0000004c04007985 */ /* 0x0009e2000c101d2c */
[----:B------:R-:W-:Y:S05]  /*ba90*/  BRA `(.L_x_1038) ;  /* 0x0000002400647947 */ /* 0x000fea0003800000 */
.L_x_1035:
[----:B------:R-:W2:Y:S01]  /*baa0*/  LDL R0, [R1+0x2c] ;  /* 0x00002c0001007983 */ /* 0x000ea20000100800 */
[----:B------:R-:W-:Y:S01]  /*bab0*/  ULDC.64 UR8, c[0x0][0xc08] ;  /* 0x0003020000087ab9 */ /* 0x000fe20000000a00 */
[----:B0-----:R-:W-:Y:S01]  /*bac0*/  SHF.R.S32.HI R3, RZ, 0x1f, R192 ;  /* 0x0000001fff037819 */ /* 0x001fe200000114c0 */
[----:B------:R-:W-:Y:S01]  /*bad0*/  IMAD R7, R7, UR8, RZ ;  /* 0x0000000807077c24 */ /* 0x000fe2000f8e02ff */
[----:B------:R-:W-:Y:S01]  /*bae0*/  ULDC.64 UR10, c[0x0][0xc40] ;  /* 0x00031000000a7ab9 */ /* 0x000fe20000000a00 */
[----:B------:R-:W-:Y:S01]  /*baf0*/  IMAD.U32 R4, RZ, RZ, UR42 ;  /* 0x0000002aff047e24 */ /* 0x000fe2000f8e00ff */
[----:B------:R-:W-:Y:S01]  /*bb00*/  ULDC.64 UR12, c[0x0][0xc30] ;  /* 0x00030c00000c7ab9 */ /* 0x000fe20000000a00 */
[C---:B------:R-:W-:Y:S01]  /*bb10*/  IMAD R7, R8.reuse, UR9, R7 ;  /* 0x0000000908077c24 */ /* 0x040fe2000f8e0207 */
[----:B------:R-:W-:Y:S01]  /*bb20*/  BSSY B1, `(.L_x_1039) ;  /* 0x00000d5000017945 */ /* 0x000fe20003800000 */
[----:B------:R-:W-:Y:S01]  /*bb30*/  IMAD.WIDE.U32 R8, R8, UR8, RZ ;  /* 0x0000000808087c25 */ /* 0x000fe2000f8e00ff */
[----:B------:R-:W-:Y:S01]  /*bb40*/  ULDC.64 UR8, c[0x0][0xc38] ;  /* 0x00030e0000087ab9 */ /* 0x000fe20000000a00 */
[----:B------:R-:W-:-:S02]  /*bb50*/  SHF.R.S32.HI R22, RZ, 0x1f, R200 ;  /* 0x0000001fff167819 */ /* 0x000fc400000114c8 */
[----:B------:R-:W-:Y:S01]  /*bb60*/  IMAD.IADD R9, R9, 0x1, R7 ;  /* 0x0000000109097824 */ /* 0x000fe200078e0207 */
[----:B------:R-:W-:Y:S01]  /*bb70*/  SHF.R.S32.HI R23, RZ, 0x1f, R201 ;  /* 0x0000001fff177819 */ /* 0x000fe200000114c9 */
[----:B------:R-:W-:Y:S01]  /*bb80*/  IMAD R3, R3, UR10, RZ ;  /* 0x0000000a03037c24 */ /* 0x000fe2000f8e02ff */
[----:B------:R-:W-:Y:S01]  /*bb90*/  SHF.R.S32.HI R152, RZ, 0x1f, R202 ;  /* 0x0000001fff987819 */ /* 0x000fe200000114ca */
[C---:B------:R-:W-:Y:S01]  /*bba0*/  IMAD.WIDE.U32 R8, R193.reuse, UR8, R8 ;  /* 0x00000008c1087c25 */ /* 0x040fe2000f8e0008 */
[----:B------:R-:W-:Y:S01]  /*bbb0*/  ULDC UR8, c[0x0][0xce8] ;  /* 0x00033a0000087ab9 */ /* 0x000fe20000000800 */
[----:B------:R-:W-:Y:S01]  /*bbc0*/  SHF.R.S32.HI R153, RZ, 0x1f, R203 ;  /* 0x0000001fff997819 */ /* 0x000fe200000114cb */
[----:B------:R-:W-:Y:S01]  /*bbd0*/  UISETP.NE.AND UP0, UPT, UR8, 0x1, UPT ;  /* 0x000000010800788c */ /* 0x000fe2000bf05270 */
[----:B------:R-:W-:Y:S01]  /*bbe0*/  IMAD R9, R193, UR9, R9 ;  /* 0x00000009c1097c24 */ /* 0x000fe2000f8e0209 */
[----:B------:R-:W-:Y:S01]  /*bbf0*/  UIMAD UR6, UR6, UR8, URZ ;  /* 0x00000008060672a4 */ /* 0x000fe2000f8e023f */
[C---:B------:R-:W-:Y:S01]  /*bc00*/  IMAD R3, R192.reuse, UR11, R3 ;  /* 0x0000000bc0037c24 */ /* 0x040fe2000f8e0203 */
[----:B------:R-:W-:Y:S01]  /*bc10*/  SHF.R.S32.HI R154, RZ, 0x1f, R204 ;  /* 0x0000001fff9a7819 */ /* 0x000fe200000114cc */
[----:B------:R-:W-:Y:S01]  /*bc20*/  IMAD.WIDE.U32 R8, R192, UR10, R8 ;  /* 0x0000000ac0087c25 */ /* 0x000fe2000f8e0008 */
[----:B------:R-:W-:Y:S01]  /*bc30*/  PLOP3.LUT P0, PT, PT, PT, UP0, 0x80, 0x0 ;  /* 0x000000000000781c */ /* 0x000fe20003f0f008 */
[----:B------:R-:W-:Y:S01]  /*bc40*/  ULDC.64 UR10, c[0x0][0xc48] ;  /* 0x00031200000a7ab9 */ /* 0x000fe20000000a00 */
[----:B------:R-:W-:Y:S01]  /*bc50*/  SHF.R.S32.HI R155, RZ, 0x1f, R205 ;  /* 0x0000001fff9b7819 */ /* 0x000fe200000114cd */
[----:B------:R-:W-:Y:S01]  /*bc60*/  IMAD.IADD R9, R9, 0x1, R3 ;  /* 0x0000000109097824 */ /* 0x000fe200078e0203 */
[----:B------:R-:W-:Y:S01]  /*bc70*/  SHF.R.S32.HI R156, RZ, 0x1f, R206 ;  /* 0x0000001fff9c7819 */ /* 0x000fe200000114ce */
[----:B------:R-:W-:Y:S01]  /*bc80*/  @UP0 ULDC UR7, c[0x0][0xcec] ;  /* 0x00033b0000070ab9 */ /* 0x000fe20000000800 */
[----:B------:R-:W-:Y:S01]  /*bc90*/  VIADD R178, R19, 0x10 ;  /* 0x0000001013b27836 */ /* 0x000fe20000000000 */
[----:B------:R-:W-:Y:S01]  /*bca0*/  SHF.R.S32.HI R157, RZ, 0x1f, R207 ;  /* 0x0000001fff9d7819 */ /* 0x000fe200000114cf */
[----:B------:R-:W-:Y:S01]  /*bcb0*/  IMAD.WIDE.U32 R8, R199, UR10, R8 ;  /* 0x0000000ac7087c25 */ /* 0x000fe2000f8e0008 */
[----:B------:R-:W-:-:S02]  /*bcc0*/  SHF.R.S32.HI R158, RZ, 0x1f, R208 ;  /* 0x0000001fff9e7819 */ /* 0x000fc400000114d0 */
[----:B------:R-:W-:Y:S01]  /*bcd0*/  SHF.R.S32.HI R159, RZ, 0x1f, R209 ;  /* 0x0000001fff9f7819 */ /* 0x000fe200000114d1 */
[----:B------:R-:W-:Y:S01]  /*bce0*/  IMAD R9, R199, UR11, R9 ;  /* 0x0000000bc7097c24 */ /* 0x000fe2000f8e0209 */
[----:B------:R-:W-:Y:S01]  /*bcf0*/  ULDC.64 UR10, c[0x0][0xc28] ;  /* 0x00030a00000a7ab9 */ /* 0x000fe20000000a00 */
[C---:B------:R-:W-:Y:S01]  /*bd00*/  VIADD R180, R19.reuse, 0x8 ;  /* 0x0000000813b47836 */ /* 0x040fe20000000000 */
[----:B------:R-:W-:Y:S01]  /*bd10*/  SHF.R.S32.HI R160, RZ, 0x1f, R210 ;  /* 0x0000001fffa07819 */ /* 0x000fe200000114d2 */
[C---:B------:R-:W-:Y:S01]  /*bd20*/  VIADD R177, R19.reuse, 0x10 ;  /* 0x0000001013b17836 */ /* 0x040fe20000000000 */
[----:B------:R-:W-:Y:S01]  /*bd30*/  SHF.R.S32.HI R161, RZ, 0x1f, R211 ;  /* 0x0000001fffa17819 */ /* 0x000fe200000114d3 */
[----:B------:R-:W-:Y:S01]  /*bd40*/  VIADD R179, R19, 0x8 ;  /* 0x0000000813b37836 */ /* 0x000fe20000000000 */
        /* <DEDUP_REMOVED lines=19> */
[----:B------:R-:W-:Y:S01]  /*be80*/  SHF.R.S32.HI R181, RZ, 0x1f, R19 ;  /* 0x0000001fffb57819 */ /* 0x000fe20000011413 */
[----:B--2---:R-:W-:-:S04]  /*be90*/  IMAD R4, R4, 0x40, R0 ;  /* 0x0000004004047824 */ /* 0x004fc800078e0200 */
[----:B------:R-:W-:Y:S01]  /*bea0*/  @P0 IMAD.HI.U32 R0, R4, UR7, RZ ;  /* 0x0000000704000c27 */ /* 0x000fe2000f8e00ff */
[----:B------:R-:W-:-:S03]  /*beb0*/  @UP0 ULDC UR7, c[0x0][0xcf0] ;  /* 0x00033c0000070ab9 */ /* 0x000fc60000000800 */
[----:B------:R-:W-:Y:S01]  /*bec0*/  IMAD.MOV.U32 R3, RZ, RZ, R4 ;  /* 0x000000ffff037224 */ /* 0x000fe200078e0004 */
[----:B------:R-:W-:Y:S01]  /*bed0*/  @P0 SHF.R.U32.HI R3, RZ, UR7, R0 ;  /* 0x00000007ff030c19 */ /* 0x000fe20008011600 */
[----:B------:R-:W-:-:S03]  /*bee0*/  UIADD3 UR7, UR41, 0x38820, URZ ;  /* 0x0003882029077890 */ /* 0x000fc6000fffe03f */
[--C-:B------:R-:W-:Y:S01]  /*bef0*/  SHF.R.S32.HI R0, RZ, 0x1f, R3.reuse ;  /* 0x0000001fff007819 */ /* 0x100fe20000011403 */
[----:B------:R-:W-:Y:S01]  /*bf00*/  IMAD.MOV R5, RZ, RZ, -R3 ;  /* 0x000000ffff057224 */ /* 0x000fe200078e0a03 */
[----:B------:R-:W-:Y:S01]  /*bf10*/  UPRMT UR7, URZ, 0x654, UR7 ;  /* 0x000006543f077896 */ /* 0x000fe20008000007 */
[----:B------:R-:W-:-:S04]  /*bf20*/  IMAD.WIDE.U32 R8, R3, UR12, R8 ;  /* 0x0000000c03087c25 */ /* 0x000fc8000f8e0008 */
[----:B------:R-:W-:Y:S02]  /*bf30*/  IMAD R0, R0, UR12, RZ ;  /* 0x0000000c00007c24 */ /* 0x000fe4000f8e02ff */
[----:B------:R-:W-:Y:S02]  /*bf40*/  IMAD R5, R5, UR8, R4 ;  /* 0x0000000805057c24 */ /* 0x000fe4000f8e0204 */
[----:B------:R-:W-:Y:S01]  /*bf50*/  IMAD R7, R3, UR13, R0 ;  /* 0x0000000d03077c24 */ /* 0x000fe2000f8e0200 */
[----:B------:R-:W-:Y:S01]  /*bf60*/  SYNCS.ARRIVE.TRANS64.RED.A1T0 RZ, [UR7], RZ ;  /* 0x000000ffffff79a7 */ /* 0x000fe20008100407 */
[----:B------:R-:W-:Y:S01]  /*bf70*/  IMAD.U32 R4, RZ, RZ, UR42 ;  /* 0x0000002aff047e24 */ /* 0x000fe2000f8e00ff */
[----:B------:R-:W-:Y:S01]  /*bf80*/  SHF.R.S32.HI R0, RZ, 0x1f, R5 ;  /* 0x0000001fff007819 */ /* 0x000fe20000011405 */
[----:B------:R-:W-:Y:S02]  /*bf90*/  IMAD.IADD R9, R9, 0x1, R7 ;  /* 0x0000000109097824 */ /* 0x000fe400078e0207 */
[----:B------:R-:W-:-:S02]  /*bfa0*/  IMAD R7, R4, 0x40, R17 ;  /* 0x0000004004077824 */ /* 0x000fc400078e0211 */
[----:B------:R-:W-:Y:S02]  /*bfb0*/  IMAD R0, R0, UR10, RZ ;  /* 0x0000000a00007c24 */ /* 0x000fe4000f8e02ff */
[----:B------:R-:W-:-:S04]  /*bfc0*/  IMAD.WIDE.U32 R8, R5, UR10, R8 ;  /* 0x0000000a05087c25 */ /* 0x000fc8000f8e0008 */
[----:B------:R-:W-:Y:S01]  /*bfd0*/  IMAD R3, R5, UR11, R0 ;  /* 0x0000000b05037c24 */ /* 0x000fe2000f8e0200 */
[----:B------:R-:W-:Y:S02]  /*bfe0*/  ULDC.64 UR10, c[0x0][0xc00] ;  /* 0x00030000000a7ab9 */ /* 0x000fe40000000a00 */
[----:B------:R-:W-:Y:S01]  /*bff0*/  LEA R0, P0, R8, UR10, 0x2 ;  /* 0x0000000a08007c11 */ /* 0x000fe2000f8010ff */
[----:B------:R-:W-:-:S04]  /*c000*/  IMAD.IADD R3, R9, 0x1, R3 ;  /* 0x0000000109037824 */ /* 0x000fc800078e0203 */
[----:B------:R0:W1:Y:S01]  /*c010*/  SHFL.IDX PT, R13, R0, RZ, 0x1c1f ;  /* 0x001c1fff000d7589 */ /* 0x00006200000e0000 */
[----:B------:R-:W-:Y:S02]  /*c020*/  LEA.HI.X R3, R8, UR11, R3, 0x2, P0 ;  /* 0x0000000b08037c11 */ /* 0x000fe400080f1403 */
[----:B------:R-:W-:-:S03]  /*c030*/  ISETP.GE.AND P0, PT, R7, UR6, PT ;  /* 0x0000000607007c0c */ /* 0x000fc6000bf06270 */
[----:B------:R0:W2:Y:S10]  /*c040*/  SHFL.IDX PT, R12, R3, RZ, 0x1c1f ;  /* 0x001c1fff030c7589 */ /* 0x0000b400000e0000 */
[----:B0-----:R-:W-:Y:S05]  /*c050*/  @P0 BRA `(.L_x_1040) ;  /* 0x0000000800040947 */ /* 0x001fea0003800000 */
[----:B------:R-:W-:Y:S02]  /*c060*/  ULDC UR7, c[0x0][0xbc8] ;  /* 0x0002f20000077ab9 */ /* 0x000fe40000000800 */
[----:B------:R-:W-:Y:S02]  /*c070*/  ISETP.GE.AND P0, PT, R19, UR7, PT ;  /* 0x0000000713007c0c */ /* 0x000fe4000bf06270 */
[----:B------:R-:W-:Y:S02]  /*c080*/  ISETP.GE.AND P1, PT, R179, UR7, PT ;  /* 0x00000007b3007c0c */ /* 0x000fe4000bf26270 */
[----:B------:R-:W-:Y:S02]  /*c090*/  ISETP.GE.AND P4, PT, R223, UR7, PT ;  /* 0x00000007df007c0c */ /* 0x000fe4000bf86270 */
[----:B------:R-:W-:-:S07]  /*c0a0*/  ISETP.GE.AND P5, PT, R221, UR7, PT ;  /* 0x00000007dd007c0c */ /* 0x000fce000bfa6270 */
[----:B-1----:R-:W-:-:S04]  /*c0b0*/  @!P0 LEA R4, P2, R19, R13, 0x2 ;  /* 0x0000000d13048211 */ /* 0x002fc800078410ff */
[----:B--2---:R-:W-:-:S05]  /*c0c0*/  @!P0 LEA.HI.X R5, R19, R12, R181, 0x2, P2 ;  /* 0x0000000c13058211 */ /* 0x004fca00010f14b5 */
[----:B------:R0:W-:Y:S01]  /*c0d0*/  @!P0 ST.E.64 desc[UR44][R4.64], R24 ;  /* 0x0000001804008985 */ /* 0x0001e2000c101b2c */
[----:B------:R-:W-:Y:S02]  /*c0e0*/  ISETP.GE.AND P0, PT, R177, UR7, PT ;  /* 0x00000007b1007c0c */ /* 0x000fe4000bf06270 */
[----:B0-----:R-:W-:-:S04]  /*c0f0*/  @!P1 LEA R4, P2, R179, R13, 0x2 ;  /* 0x0000000db3049211 */ /* 0x001fc800078410ff */
[----:B------:R-:W-:-:S05]  /*c100*/  @!P1 LEA.HI.X R5, R179, R12, R180, 0x2, P2 ;  /* 0x0000000cb3059211 */ /* 0x000fca00010f14b4 */
[----:B------:R0:W-:Y:S01]  /*c110*/  @!P1 ST.E.64 desc[UR44][R4.64], R28 ;  /* 0x0000001c04009985 */ /* 0x0001e2000c101b2c */
[----:B------:R-:W-:Y:S02]  /*c120*/  ISETP.GE.AND P1, PT, R229, UR7, PT ;  /* 0x00000007e5007c0c */ /* 0x000fe4000bf26270 */
[----:B0-----:R-:W-:-:S04]  /*c130*/  @!P0 LEA R4, P2, R177, R13, 0x2 ;  /* 0x0000000db1048211 */ /* 0x001fc800078410ff */
[----:B------:R-:W-:-:S05]  /*c140*/  @!P0 LEA.HI.X R5, R177, R12, R178, 0x2, P2 ;  /* 0x0000000cb1058211 */ /* 0x000fca00010f14b2 */
[----:B------:R0:W-:Y:S01]  /*c150*/  @!P0 ST.E.64 desc[UR44][R4.64], R32 ;  /* 0x0000002004008985 */ /* 0x0001e2000c101b2c */
[----:B------:R-:W-:Y:S02]  /*c160*/  ISETP.GE.AND P0, PT, R228, UR7, PT ;  /* 0x00000007e4007c0c */ /* 0x000fe4000bf06270 */
[----:B0-----:R-:W-:-:S04]  /*c170*/  @!P1 LEA R4, P2, R229, R13, 0x2 ;  /* 0x0000000de5049211 */ /* 0x001fc800078410ff */
[----:B------:R-:W-:Y:S02]  /*c180*/  @!P1 LEA.HI.X R5, R229, R12, R176, 0x2, P2 ;  /* 0x0000000ce5059211 */ /* 0x000fe400010f14b0 */
[----:B------:R-:W-:-:S03]  /*c190*/  ISETP.GE.AND P2, PT, R227, UR7, PT ;  /* 0x00000007e3007c0c */ /* 0x000fc6000bf46270 */
[----:B------:R0:W-:Y:S02]  /*c1a0*/  @!P1 ST.E.64 desc[UR44][R4.64], R36 ;  /* 0x0000002404009985 */ /* 0x0001e4000c101b2c */
[----:B0-----:R-:W-:-:S04]  /*c1b0*/  @!P0 LEA R4, P1, R228, R13, 0x2 ;  /* 0x0000000de4048211 */ /* 0x001fc800078210ff */
[----:B------:R-:W-:Y:S02]  /*c1c0*/  @!P0 LEA.HI.X R5, R228, R12, R175, 0x2, P1 ;  /* 0x0000000ce4058211 */ /* 0x000fe400008f14af */
[----:B------:R-:W-:-:S03]  /*c1d0*/  ISETP.GE.AND P1, PT, R225, UR7, PT ;  /* 0x00000007e1007c0c */ /* 0x000fc6000bf26270 */
[----:B------:R0:W-:Y:S01]  /*c1e0*/  @!P0 ST.E.64 desc[UR44][R4.64], R40 ;  /* 0x0000002804008985 */ /* 0x0001e2000c101b2c */
[----:B------:R-:W-:-:S09]  /*c1f0*/  ISETP.GE.AND P0, PT, R226, UR7, PT ;  /* 0x00000007e2007c0c */ /* 0x000fd2000bf06270 */
[-C--:B------:R-:W-:Y:S02]  /*c200*/  @!P1 LEA R8, P6, R225, R13.reuse, 0x2 ;  /* 0x0000000de1089211 */ /* 0x080fe400078c10ff */
[----:B0-----:R-:W-:Y:S02]  /*c210*/  @!P2 LEA R4, P3, R227, R13, 0x2 ;  /* 0x0000000de304a211 */ /* 0x001fe400078610ff */
[-C--:B------:R-:W-:Y:S02]  /*c220*/  @!P1 LEA.HI.X R9, R225, R12.reuse, R20, 0x2, P6 ;  /* 0x0000000ce1099211 */ /* 0x080fe400030f1414 */
[----:B------:R-:W-:Y:S02]  /*c230*/  @!P2 LEA.HI.X R5, R227, R12, R174, 0x2, P3 ;  /* 0x0000000ce305a211 */ /* 0x000fe400018f14ae */
[----:B------:R-:W-:-:S03]  /*c240*/  ISETP.GE.AND P3, PT, R224, UR7, PT ;  /* 0x00000007e0007c0c */ /* 0x000fc6000bf66270 */
[----:B------:R0:W-:Y:S02]  /*c250*/  @!P2 ST.E.64 desc[UR44][R4.64], R44 ;  /* 0x0000002c0400a985 */ /* 0x0001e4000c101b2c */
[----:B0-----:R-:W-:-:S04]  /*c260*/  @!P0 LEA R4, P2, R226, R13, 0x2 ;  /* 0x0000000de2048211 */ /* 0x001fc800078410ff */
[----:B------:R-:W-:-:S05]  /*c270*/  @!P0 LEA.HI.X R5, R226, R12, R21, 0x2, P2 ;  /* 0x0000000ce2058211 */ /* 0x000fca00010f1415 */
[----:B------:R0:W-:Y:S01]  /*c280*/  @!P0 ST.E.64 desc[UR44][R4.64], R48 ;  /* 0x0000003004008985 */ /* 0x0001e2000c101b2c */
[----:B------:R-:W-:-:S03]  /*c290*/  ISETP.GE.AND P0, PT, R220, UR7, PT ;  /* 0x00000007dc007c0c */ /* 0x000fc6000bf06270 */
[----:B------:R1:W-:Y:S01]  /*c2a0*/  @!P1 ST.E.64 desc[UR44][R8.64], R52 ;  /* 0x0000003408009985 */ /* 0x0003e2000c101b2c */
[----:B------:R-:W-:Y:S02]  /*c2b0*/  ISETP.GE.AND P1, PT, R219, UR7, PT ;  /* 0x00000007db007c0c */ /* 0x000fe4000bf26270 */
[CC--:B0-----:R-:W-:Y:S02]  /*c2c0*/  @!P3 LEA R4, P6, R224.reuse, R13.reuse, 0x2 ;  /* 0x0000000de004b211 */ /* 0x0c1fe400078c10ff */
[-C--:B-1----:R-:W-:Y:S02]  /*c2d0*/  @!P4 LEA R8, P2, R223, R13.reuse, 0x2 ;  /* 0x0000000ddf08c211 */ /* 0x082fe400078410ff */
[-C--:B------:R-:W-:Y:S02]  /*c2e0*/  @!P3 LEA.HI.X R5, R224, R12.reuse, R173, 0x2, P6 ;  /* 0x0000000ce005b211 */ /* 0x080fe400030f14ad */
[----:B------:R-:W-:Y:S02]  /*c2f0*/  @!P5 LEA R10, P6, R221, R13, 0x2 ;  /* 0x0000000ddd0ad211 */ /* 0x000fe400078c10ff */
        /* <DEDUP_REMOVED lines=8> */
[CC--:B0-----:R-:W-:Y:S02]  /*c380*/  @!P0 LEA R4, P6, R220.reuse, R13.reuse, 0x2 ;  /* 0x0000000ddc048211 */ /* 0x0c1fe400078c10ff */
[----:B-1----:R-:W-:Y:S02]  /*c390*/  @!P1 LEA R8, P5, R219, R13, 0x2 ;  /* 0x0000000ddb089211 */ /* 0x002fe400078a10ff */
[----:B------:R-:W-:-:S02]  /*c3a0*/  @!P0 LEA.HI.X R5, R220, R12, R170, 0x2, P6 ;  /* 0x0000000cdc058211 */ /* 0x000fc400030f14aa */
[-C--:B------:R-:W-:Y:S02]  /*c3b0*/  @!P1 LEA.HI.X R9, R219, R12.reuse, R169, 0x2, P5 ;  /* 0x0000000cdb099211 */ /* 0x080fe400028f14a9 */
[----:B------:R-:W-:Y:S01]  /*c3c0*/  ISETP.GE.AND P5, PT, R215, UR7, PT ;  /* 0x00000007d7007c0c */ /* 0x000fe2000bfa6270 */
[----:B------:R0:W-:Y:S01]  /*c3d0*/  @!P0 ST.E.64 desc[UR44][R4.64], R68 ;  /* 0x0000004404008985 */ /* 0x0001e2000c101b2c */
[----:B--2---:R-:W-:Y:S02]  /*c3e0*/  @!P2 LEA R10, P6, R218, R13, 0x2 ;  /* 0x0000000dda0aa211 */ /* 0x004fe400078c10ff */
[----:B------:R-:W-:Y:S01]  /*c3f0*/  ISETP.GE.AND P0, PT, R214, UR7, PT ;  /* 0x00000007d6007c0c */ /* 0x000fe2000bf06270 */
[----:B------:R1:W-:Y:S01]  /*c400*/  @!P1 ST.E.64 desc[UR44][R8.64], R72 ;  /* 0x0000004808009985 */ /* 0x0003e2000c101b2c */
[----:B------:R-:W-:-:S05]  /*c410*/  @!P2 LEA.HI.X R11, R218, R12, R168, 0x2, P6 ;  /* 0x0000000cda0ba211 */ /* 0x000fca00030f14a8 */
[----:B------:R2:W-:Y:S01]  /*c420*/  @!P2 ST.E.64 desc[UR44][R10.64], R76 ;  /* 0x0000004c0a00a985 */ /* 0x0005e2000c101b2c */
[----:B0-----:R-:W-:-:S04]  /*c430*/  @!P3 LEA R4, P1, R217, R13, 0x2 ;  /* 0x0000000dd904b211 */ /* 0x001fc800078210ff */
[-C--:B------:R-:W-:Y:S02]  /*c440*/  @!P3 LEA.HI.X R5, R217, R12.reuse, R167, 0x2, P1 ;  /* 0x0000000cd905b211 */ /* 0x080fe400008f14a7 */
[----:B------:R-:W-:Y:S02]  /*c450*/  ISETP.GE.AND P1, PT, R213, UR7, PT ;  /* 0x00000007d5007c0c */ /* 0x000fe4000bf26270 */
[CC--:B-1----:R-:W-:Y:S01]  /*c460*/  @!P4 LEA R8, P2, R216.reuse, R13.reuse, 0x2 ;  /* 0x0000000dd808c211 */ /* 0x0c2fe200078410ff */
[----:B------:R0:W-:Y:S01]  /*c470*/  @!P3 ST.E.64 desc[UR44][R4.64], R80 ;  /* 0x000000500400b985 */ /* 0x0001e2000c101b2c */
[----:B--2---:R-:W-:Y:S02]  /*c480*/  @!P5 LEA R10, P6, R215, R13, 0x2 ;  /* 0x0000000dd70ad211 */ /* 0x004fe400078c10ff */
[----:B------:R-:W-:Y:S02]  /*c490*/  @!P4 LEA.HI.X R9, R216, R12, R166, 0x2, P2 ;  /* 0x0000000cd809c211 */ /* 0x000fe400010f14a6 */
[----:B------:R-:W-:-:S02]  /*c4a0*/  ISETP.GE.AND P2, PT, R212, UR7, PT ;  /* 0x00000007d4007c0c */ /* 0x000fc4000bf46270 */
[----:B------:R-:W-:Y:S01]  /*c4b0*/  @!P5 LEA.HI.X R11, R215, R12, R165, 0x2, P6 ;  /* 0x0000000cd70bd211 */ /* 0x000fe200030f14a5 */
[----:B------:R1:W-:Y:S01]  /*c4c0*/  @!P4 ST.E.64 desc[UR44][R8.64], R84 ;  /* 0x000000540800c985 */ /* 0x0003e2000c101b2c */
[----:B------:R-:W-:-:S03]  /*c4d0*/  ISETP.GE.AND P4, PT, R210, UR7, PT ;  /* 0x00000007d2007c0c */ /* 0x000fc6000bf86270 */
[----:B------:R2:W-:Y:S01]  /*c4e0*/  @!P5 ST.E.64 desc[UR44][R10.64], R88 ;  /* 0x000000580a00d985 */ /* 0x0005e2000c101b2c */
[----:B------:R-:W-:Y:S02]  /*c4f0*/  ISETP.GE.AND P5, PT, R211, UR7, PT ;  /* 0x00000007d3007c0c */ /* 0x000fe4000bfa6270 */
[----:B0-----:R-:W-:-:S04]  /*c500*/  @!P0 LEA R4, P6, R214, R13, 0x2 ;  /* 0x0000000dd6048211 */ /* 0x001fc800078c10ff */
[----:B------:R-:W-:Y:S02]  /*c510*/  @!P0 LEA.HI.X R5, R214, R12, R164, 0x2, P6 ;  /* 0x0000000cd6058211 */ /* 0x000fe400030f14a4 */
[----:B-1----:R-:W-:-:S03]  /*c520*/  @!P1 LEA R8, P3, R213, R13, 0x2 ;  /* 0x0000000dd5089211 */ /* 0x002fc600078610ff */
[----:B------:R0:W-:Y:S01]  /*c530*/  @!P0 ST.E.64 desc[UR44][R4.64], R92 ;  /* 0x0000005c04008985 */ /* 0x0001e2000c101b2c */
[-C--:B------:R-:W-:Y:S02]  /*c540*/  @!P1 LEA.HI.X R9, R213, R12.reuse, R163, 0x2, P3 ;  /* 0x0000000cd5099211 */ /* 0x080fe400018f14a3 */
[----:B------:R-:W-:Y:S02]  /*c550*/  ISETP.GE.AND P3, PT, R209, UR7, PT ;  /* 0x00000007d1007c0c */ /* 0x000fe4000bf66270 */
[CC--:B--2---:R-:W-:Y:S01]  /*c560*/  @!P2 LEA R10, P6, R212.reuse, R13.reuse, 0x2 ;  /* 0x0000000dd40aa211 */ /* 0x0c4fe200078c10ff */
[----:B------:R1:W-:Y:S01]  /*c570*/  @!P1 ST.E.64 desc[UR44][R8.64], R96 ;  /* 0x0000006008009985 */ /* 0x0003e2000c101b2c */
[----:B------:R-:W-:Y:S02]  /*c580*/  ISETP.GE.AND P1, PT, R207, UR7, PT ;  /* 0x00000007cf007c0c */ /* 0x000fe4000bf26270 */
[----:B------:R-:W-:Y:S02]  /*c590*/  @!P2 LEA.HI.X R11, R212, R12, R162, 0x2, P6 ;  /* 0x0000000cd40ba211 */ /* 0x000fe400030f14a2 */
[----:B0-----:R-:W-:-:S03]  /*c5a0*/  @!P5 LEA R4, P6, R211, R13, 0x2 ;  /* 0x0000000dd304d211 */ /* 0x001fc600078c10ff */
[----:B------:R0:W-:Y:S01]  /*c5b0*/  @!P2 ST.E.64 desc[UR44][R10.64], R100 ;  /* 0x000000640a00a985 */ /* 0x0001e2000c101b2c */
[----:B------:R-:W-:Y:S02]  /*c5c0*/  ISETP.GE.AND P2, PT, R208, UR7, PT ;  /* 0x00000007d0007c0c */ /* 0x000fe4000bf46270 */
[----:B------:R-:W-:Y:S02]  /*c5d0*/  @!P5 LEA.HI.X R5, R211, R12, R161, 0x2, P6 ;  /* 0x0000000cd305d211 */ /* 0x000fe400030f14a1 */
[----:B-1----:R-:W-:-:S03]  /*c5e0*/  @!P4 LEA R8, P0, R210, R13, 0x2 ;  /* 0x0000000dd208c211 */ /* 0x002fc600078010ff */
[----:B------:R1:W-:Y:S01]  /*c5f0*/  @!P5 ST.E.64 desc[UR44][R4.64], R104 ;  /* 0x000000680400d985 */ /* 0x0003e2000c101b2c */
[-C--:B------:R-:W-:Y:S02]  /*c600*/  @!P4 LEA.HI.X R9, R210, R12.reuse, R160, 0x2, P0 ;  /* 0x0000000cd209c211 */ /* 0x080fe400000f14a0 */
[----:B------:R-:W-:Y:S02]  /*c610*/  ISETP.GE.AND P0, PT, R206, UR7, PT ;  /* 0x00000007ce007c0c */ /* 0x000fe4000bf06270 */
[CC--:B0-----:R-:W-:Y:S01]  /*c620*/  @!P3 LEA R10, P6, R209.reuse, R13.reuse, 0x2 ;  /* 0x0000000dd10ab211 */ /* 0x0c1fe200078c10ff */
[----:B------:R0:W-:Y:S03]  /*c630*/  @!P4 ST.E.64 desc[UR44][R8.64], R108 ;  /* 0x0000006c0800c985 */ /* 0x0001e6000c101b2c */
[----:B------:R-:W-:Y:S02]  /*c640*/  @!P3 LEA.HI.X R11, R209, R12, R159, 0x2, P6 ;  /* 0x0000000cd10bb211 */ /* 0x000fe400030f149f */
[----:B-1----:R-:W-:-:S03]  /*c650*/  @!P2 LEA R4, P4, R208, R13, 0x2 ;  /* 0x0000000dd004a211 */ /* 0x002fc600078810ff */
[----:B------:R1:W-:Y:S01]  /*c660*/  @!P3 ST.E.64 desc[UR44][R10.64], R112 ;  /* 0x000000700a00b985 */ /* 0x0003e2000c101b2c */
[----:B------:R-:W-:Y:S02]  /*c670*/  ISETP.GE.AND P3, PT, R205, UR7, PT ;  /* 0x00000007cd007c0c */ /* 0x000fe4000bf66270 */
[-C--:B------:R-:W-:Y:S02]  /*c680*/  @!P2 LEA.HI.X R5, R208, R12.reuse, R158, 0x2, P4 ;  /* 0x0000000cd005a211 */ /* 0x080fe400020f149e */
[----:B------:R-:W-:Y:S02]  /*c690*/  ISETP.GE.AND P4, PT, R204, UR7, PT ;  /* 0x00000007cc007c0c */ /* 0x000fe4000bf86270 */
[----:B0-----:R-:W-:Y:S01]  /*c6a0*/  @!P1 LEA R8, P5, R207, R13, 0x2 ;  /* 0x0000000dcf089211 */ /* 0x001fe200078a10ff */
[----:B------:R0:W-:Y:S01]  /*c6b0*/  @!P2 ST.E.64 desc[UR44][R4.64], R116 ;  /* 0x000000740400a985 */ /* 0x0001e2000c101b2c */
[----:B------:R-:W-:Y:S02]  /*c6c0*/  ISETP.GE.AND P2, PT, R203, UR7, PT ;  /* 0x00000007cb007c0c */ /* 0x000fe4000bf46270 */
[----:B------:R-:W-:-:S02]  /*c6d0*/  @!P1 LEA.HI.X R9, R207, R12, R157, 0x2, P5 ;  /* 0x0000000ccf099211 */ /* 0x000fc400028f149d */
[----:B-1----:R-:W-:-:S03]  /*c6e0*/  @!P0 LEA R10, P6, R206, R13, 0x2 ;  /* 0x0000000dce0a8211 */ /* 0x002fc600078c10ff */
[----:B------:R1:W-:Y:S01]  /*c6f0*/  @!P1 ST.E.64 desc[UR44][R8.64], R120 ;  /* 0x0000007808009985 */ /* 0x0003e2000c101b2c */
[----:B------:R-:W-:Y:S02]  /*c700*/  ISETP.GE.AND P1, PT, R202, UR7, PT ;  /* 0x00000007ca007c0c */ /* 0x000fe4000bf26270 */
[----:B------:R-:W-:Y:S02]  /*c710*/  @!P0 LEA.HI.X R11, R206, R12, R156, 0x2, P6 ;  /* 0x0000000cce0b8211 */ /* 0x000fe400030f149c */
[----:B0-----:R-:W-:-:S03]  /*c720*/  @!P3 LEA R4, P5, R205, R13, 0x2 ;  /* 0x0000000dcd04b211 */ /* 0x001fc600078a10ff */
[----:B------:R0:W-:Y:S01]  /*c730*/  @!P0 ST.E.64 desc[UR44][R10.64], R124 ;  /* 0x0000007c0a008985 */ /* 0x0001e2000c101b2c */
[----:B------:R-:W-:Y:S02]  /*c740*/  ISETP.GE.AND P0, PT, R201, UR7, PT ;  /* 0x00000007c9007c0c */ /* 0x000fe4000bf06270 */
[-C--:B------:R-:W-:Y:S02]  /*c750*/  @!P3 LEA.HI.X R5, R205, R12.reuse, R155, 0x2, P5 ;  /* 0x0000000ccd05b211 */ /* 0x080fe400028f149b */
[----:B------:R-:W-:Y:S02]  /*c760*/  ISETP.GE.AND P5, PT, R200, UR7, PT ;  /* 0x00000007c8007c0c */ /* 0x000fe4000bfa6270 */
[C---:B-1----:R-:W-:Y:S01]  /*c770*/  @!P4 LEA R8, P6, R204.reuse, R13, 0x2 ;  /* 0x0000000dcc08c211 */ /* 0x042fe200078c10ff */
[----:B------:R1:W-:Y:S03]  /*c780*/  @!P3 ST.E.64 desc[UR44][R4.64], R128 ;  /* 0x000000800400b985 */ /* 0x0003e6000c101b2c */
[----:B------:R-:W-:-:S02]  /*c790*/  @!P4 LEA.HI.X R9, R204, R12, R154, 0x2, P6 ;  /* 0x0000000ccc09c211 */ /* 0x000fc400030f149a */
[----:B0-----:R-:W-:-:S03]  /*c7a0*/  @!P1 LEA R10, P6, R202, R13, 0x2 ;  /* 0x0000000dca0a9211 */ /* 0x001fc600078c10ff */
[----:B------:R0:W-:Y:S01]  /*c7b0*/  @!P4 ST.E.64 desc[UR44][R8.64], R132 ;  /* 0x000000840800c985 */ /* 0x0001e2000c101b2c */
[----:B------:R-:W-:Y:S02]  /*c7c0*/  @!P1 LEA.HI.X R11, R202, R12, R152, 0x2, P6 ;  /* 0x0000000cca0b9211 */ /* 0x000fe400030f1498 */
[----:B-1----:R-:W-:-:S04]  /*c7d0*/  @!P2 LEA R4, P3, R203, R13, 0x2 ;  /* 0x0000000dcb04a211 */ /* 0x002fc800078610ff */
[-C--:B------:R-:W-:Y:S02]  /*c7e0*/  @!P2 LEA.HI.X R5, R203, R12.reuse, R153, 0x2, P3 ;  /* 0x0000000ccb05a211 */ /* 0x080fe400018f1499 */
[CC--:B------:R-:W-:Y:S02]  /*c7f0*/  @!P5 LEA R14, P3, R200.reuse, R13.reuse, 0x2 ;  /* 0x0000000dc80ed211 */ /* 0x0c0fe400078610ff */
[C---:B0-----:R-:W-:Y:S01]  /*c800*/  @!P0 LEA R8, P4, R201.reuse, R13, 0x2 ;  /* 0x0000000dc9088211 */ /* 0x041fe200078810ff */
[----:B------:R0:W-:Y:S01]  /*c810*/  @!P2 ST.E.64 desc[UR44][R4.64], R136 ;  /* 0x000000880400a985 */ /* 0x0001e2000c101b2c */
[-C--:B------:R-:W-:Y:S02]  /*c820*/  @!P5 LEA.HI.X R15, R200, R12.reuse, R22, 0x2, P3 ;  /* 0x0000000cc80fd211 */ /* 0x080fe400018f1416 */
[----:B------:R-:W-:Y:S01]  /*c830*/  @!P0 LEA.HI.X R9, R201, R12, R23, 0x2, P4 ;  /* 0x0000000cc9098211 */ /* 0x000fe200020f1417 */
[----:B------:R0:W-:Y:S04]  /*c840*/  @!P1 ST.E.64 desc[UR44][R10.64], R140 ;  /* 0x0000008c0a009985 */ /* 0x0001e8000c101b2c */
[----:B------:R0:W-:Y:S04]  /*c850*/  @!P0 ST.E.64 desc[UR44][R8.64], R144 ;  /* 0x0000009008008985 */ /* 0x0001e8000c101b2c */
[----:B------:R0:W-:Y:S02]  /*c860*/  @!P5 ST.E.64 desc[UR44][R14.64], R148 ;  /* 0x000000940e00d985 */ /* 0x0001e4000c101b2c */
.L_x_1040:
[----:B------:R-:W-:Y:S05]  /*c870*/  BSYNC B1 ;  /* 0x0000000000017941 */ /* 0x000fea0003800000 */
.L_x_1039:
[----:B------:R-:W-:Y:S01]  /*c880*/  VIADD R7, R7, 0x8 ;  /* 0x0000000807077836 */ /* 0x000fe20000000000 */
[----:B------:R3:W4:Y:S04]  /*c890*/  SHFL.IDX PT, R18, R3, 0x1, 0x1c1f ;  /* 0x003c1f0003127f89 */ /* 0x00072800000e0000 */
[----:B------:R-:W-:Y:S01]  /*c8a0*/  ISETP.GE.AND P0, PT, R7, UR6, PT ;  /* 0x0000000607007c0c */ /* 0x000fe2000bf06270 */
[----:B------:R-:W0:-:S12]  /*c8b0*/  SHFL.IDX PT, R0, R0, 0x1, 0x1c1f ;  /* 0x003c1f0000007f89 */ /* 0x000e1800000e0000 */
[----:B---3--:R-:W-:Y:S05]  /*c8c0*/  @P0 BRA `(.L_x_1038) ;  /* 0x0000001400d80947 */ /* 0x008fea0003800000 */
[----:B------:R-:W-:Y:S02]  /*c8d0*/  ULDC UR6, c[0x0][0xbc8] ;  /* 0x0002f20000067ab9 */ /* 0x000fe40000000800 */
[----:B------:R-:W-:Y:S02]  /*c8e0*/  ISETP.GE.AND P4, PT, R19, UR6, PT ;  /* 0x0000000613007c0c */ /* 0x000fe4000bf86270 */
[----:B------:R-:W-:Y:S02]  /*c8f0*/  ISETP.GE.AND P2, PT, R179, UR6, PT ;  /* 0x00000006b3007c0c */ /* 0x000fe4000bf46270 */
[----:B------:R-:W-:Y:S02]  /*c900*/  ISETP.GE.AND P1, PT, R177, UR6, PT ;  /* 0x00000006b1007c0c */ /* 0x000fe4000bf26270 */
[----:B------:R-:W-:-:S07]  /*c910*/  ISETP.GE.AND P0, PT, R229, UR6, PT ;  /* 0x00000006e5007c0c */ /* 0x000fce000bf06270 */
[----:B0-----:R-:W-:-:S04]  /*c920*/  @!P4 LEA R4, P3, R19, R0, 0x2 ;  /* 0x000000001304c211 */ /* 0x001fc800078610ff */
[----:B----4-:R-:W-:Y:S02]  /*c930*/  @!P4 LEA.HI.X R5, R19, R18, R181, 0x2, P3 ;  /* 0x000000121305c211 */ /* 0x010fe400018f14b5 */
[----:B------:R-:W-:Y:S02]  /*c940*/  ISETP.GE.AND P3, PT, R228, UR6, PT ;  /* 0x00000006e4007c0c */ /* 0x000fe4000bf66270 */
[----:B------:R-:W-:Y:S01]  /*c950*/  @!P1 LEA R8, P5, R177, R0, 0x2 ;  /* 0x00000000b1089211 */ /* 0x000fe200078a10ff */
[----:B------:R0:W-:Y:S01]  /*c960*/  @!P4 ST.E.64 desc[UR44][R4.64], R26 ;  /* 0x0000001a0400c985 */ /* 0x0001e2000c101b2c */
[----:B------:R-:W-:Y:S02]  /*c970*/  ISETP.GE.AND P4, PT, R227, UR6, PT ;  /* 0x00000006e3007c0c */ /* 0x000fe4000bf86270 */
[----:B------:R-:W-:Y:S02]  /*c980*/  @!P1 LEA.HI.X R9, R177, R18, R178, 0x2, P5 ;  /* 0x00000012b1099211 */ /* 0x000fe400028f14b2 */
[----:B------:R-:W-:-:S02]  /*c990*/  ISETP.GE.AND P5, PT, R226, UR6, PT ;  /* 0x00000006e2007c0c */ /* 0x000fc4000bfa6270 */
[----:B0-----:R-:W-:-:S04]  /*c9a0*/  @!P2 LEA R4, P6, R179, R0, 0x2 ;  /* 0x00000000b304a211 */ /* 0x001fc800078c10ff */
[----:B------:R-:W-:Y:S02]  /*c9b0*/  @!P2 LEA.HI.X R5, R179, R18, R180, 0x2, P6 ;  /* 0x00000012b305a211 */ /* 0x000fe400030f14b4 */
[----:B------:R-:W-:-:S03]  /*c9c0*/  @!P0 LEA R10, P6, R229, R0, 0x2 ;  /* 0x00000000e50a8211 */ /* 0x000fc600078c10ff */
[----:B------:R0:W-:Y:S01]  /*c9d0*/  @!P2 ST.E.64 desc[UR44][R4.64], R30 ;  /* 0x0000001e0400a985 */ /* 0x0001e2000c101b2c */
[----:B------:R-:W-:-:S03]  /*c9e0*/  @!P0 LEA.HI.X R11, R229, R18, R176, 0x2, P6 ;  /* 0x00000012e50b8211 */ /* 0x000fc600030f14b0 */
[----:B------:R3:W-:Y:S04]  /*c9f0*/  @!P1 ST.E.64 desc[UR44][R8.64], R34 ;  /* 0x0000002208009985 */ /* 0x0007e8000c101b2c */
[----:B------:R4:W-:Y:S01]  /*ca00*/  @!P0 ST.E.64 desc[UR44][R10.64], R38 ;  /* 0x000000260a008985 */ /* 0x0009e2000c101b2c */
[----:B------:R-:W-:Y:S02]  /*ca10*/  ISETP.GE.AND P0, PT, R225, UR6, PT ;  /* 0x00000006e1007c0c */ /* 0x000fe4000bf06270 */
[CC--:B0-----:R-:W-:Y:S02]  /*ca20*/  @!P3 LEA R4, P1, R228.reuse, R0.reuse, 0x2 ;  /* 0x00000000e404b211 */ /* 0x0c1fe400078210ff */
[----:B---3--:R-:W-:Y:S02]  /*ca30*/  @!P4 LEA R8, P2, R227, R0, 0x2 ;  /* 0x00000000e308c211 */ /* 0x008fe400078410ff */
[----:B------:R-:W-:-:S02]  /*ca40*/  @!P3 LEA.HI.X R5, R228, R18, R175, 0x2, P1 ;  /* 0x00000012e405b211 */ /* 0x000fc400008f14af */
[----:B------:R-:W-:Y:S02]  /*ca50*/  ISETP.GE.AND P1, PT, R224, UR6, PT ;  /* 0x00000006e0007c0c */ /* 0x000fe4000bf26270 */
[----:B------:R-:W-:Y:S01]  /*ca60*/  @!P4 LEA.HI.X R9, R227, R18, R174, 0x2, P2 ;  /* 0x00000012e309c211 */ /* 0x000fe200010f14ae */
[----:B------:R0:W-:Y:S01]  /*ca70*/  @!P3 ST.E.64 desc[UR44][R4.64], R42 ;  /* 0x0000002a0400b985 */ /* 0x0001e2000c101b2c */
[----:B------:R-:W-:Y:S02]  /*ca80*/  ISETP.GE.AND P2, PT, R223, UR6, PT ;  /* 0x00000006df007c0c */ /* 0x000fe4000bf46270 */
[C---:B----4-:R-:W-:Y:S01]  /*ca90*/  @!P5 LEA R10, P6, R226.reuse, R0, 0x2 ;  /* 0x00000000e20ad211 */ /* 0x050fe200078c10ff */
[----:B------:R3:W-:Y:S01]  /*caa0*/  @!P4 ST.E.64 desc[UR44][R8.64], R46 ;  /* 0x0000002e0800c985 */ /* 0x0007e2000c101b2c */
[----:B------:R-:W-:Y:S02]  /*cab0*/  ISETP.GE.AND P3, PT, R221, UR6, PT ;  /* 0x00000006dd007c0c */ /* 0x000fe4000bf66270 */
[----:B------:R-:W-:-:S02]  /*cac0*/  @!P5 LEA.HI.X R11, R226, R18, R21, 0x2, P6 ;  /* 0x00000012e20bd211 */ /* 0x000fc400030f1415 */
[CC--:B--2---:R-:W-:Y:S02]  /*cad0*/  @!P0 LEA R12, P6, R225.reuse, R0.reuse, 0x2 ;  /* 0x00000000e10c8211 */ /* 0x0c4fe400078c10ff */
[----:B------:R-:W-:Y:S01]  /*cae0*/  ISETP.GE.AND P4, PT, R220, UR6, PT ;  /* 0x00000006dc007c0c */ /* 0x000fe2000bf86270 */
[----:B------:R2:W-:Y:S01]  /*caf0*/  @!P5 ST.E.64 desc[UR44][R10.64], R50 ;  /* 0x000000320a00d985 */ /* 0x0005e2000c101b2c */
[C---:B------:R-:W-:Y:S02]  /*cb00*/  @!P1 LEA R14, P5, R224.reuse, R0, 0x2 ;  /* 0x00000000e00e9211 */ /* 0x040fe400078a10ff */
[----:B-1----:R-:W-:Y:S02]  /*cb10*/  @!P0 LEA.HI.X R13, R225, R18, R20, 0x2, P6 ;  /* 0x00000012e10d8211 */ /* 0x002fe400030f1414 */
[----:B------:R-:W-:Y:S02]  /*cb20*/  @!P2 LEA R20, P6, R223, R0, 0x2 ;  /* 0x00000000df14a211 */ /* 0x000fe400078c10ff */
[----:B------:R-:W-:Y:S01]  /*cb30*/  @!P1 LEA.HI.X R15, R224, R18, R173, 0x2, P5 ;  /* 0x00000012e00f9211 */ /* 0x000fe200028f14ad */
[----:B------:R1:W-:Y:S01]  /*cb40*/  @!P0 ST.E.64 desc[UR44][R12.64], R54 ;  /* 0x000000360c008985 */ /* 0x0003e2000c101b2c */
[----:B------:R-:W-:-:S02]  /*cb50*/  ISETP.GE.AND P5, PT, R219, UR6, PT ;  /* 0x00000006db007c0c */ /* 0x000fc4000bfa6270 */
[----:B------:R-:W-:Y:S01]  /*cb60*/  @!P2 LEA.HI.X R21, R223, R18, R172, 0x2, P6 ;  /* 0x00000012df15a211 */ /* 0x000fe200030f14ac */
[----:B------:R4:W-:Y:S01]  /*cb70*/  @!P1 ST.E.64 desc[UR44][R14.64], R58 ;  /* 0x0000003a0e009985 */ /* 0x0009e2000c101b2c */
[----:B------:R-:W-:Y:S02]  /*cb80*/  ISETP.GE.AND P0, PT, R218, UR6, PT ;  /* 0x00000006da007c0c */ /* 0x000fe4000bf06270 */
[-C--:B0-----:R-:W-:Y:S01]  /*cb90*/  @!P3 LEA R4, P6, R221, R0.reuse, 0x2 ;  /* 0x00000000dd04b211 */ /* 0x081fe200078c10ff */
[----:B------:R0:W-:Y:S01]  /*cba0*/  @!P2 ST.E.64 desc[UR44][R20.64], R62 ;  /* 0x0000003e1400a985 */ /* 0x0001e2000c101b2c */
[----:B---3--:R-:W-:Y:S02]  /*cbb0*/  @!P4 LEA R8, P2, R220, R0, 0x2 ;  /* 0x00000000dc08c211 */ /* 0x008fe400078410ff */
[----:B------:R-:W-:Y:S02]  /*cbc0*/  ISETP.GE.AND P1, PT, R217, UR6, PT ;  /* 0x00000006d9007c0c */ /* 0x000fe4000bf26270 */
[----:B------:R-:W-:-:S02]  /*cbd0*/  @!P3 LEA.HI.X R5, R221, R18, R171, 0x2, P6 ;  /* 0x00000012dd05b211 */ /* 0x000fc400030f14ab */
[----:B------:R-:W-:Y:S02]  /*cbe0*/  @!P4 LEA.HI.X R9, R220, R18, R170, 0x2, P2 ;  /* 0x00000012dc09c211 */ /* 0x000fe400010f14aa */
[----:B------:R-:W-:Y:S01]  /*cbf0*/  ISETP.GE.AND P2, PT, R216, UR6, PT ;  /* 0x00000006d8007c0c */ /* 0x000fe2000bf46270 */
[----:B------:R-:W-:Y:S01]  /*cc00*/  @!P3 ST.E.64 desc[UR44][R4.64], R66 ;  /* 0x000000420400b985 */ /* 0x000fe2000c101b2c */
[----:B--2---:R-:W-:-:S03]  /*cc10*/  @!P5 LEA R10, P6, R219, R0, 0x2 ;  /* 0x00000000db0ad211 */ /* 0x004fc600078c10ff */
[----:B------:R2:W-:Y:S01]  /*cc20*/  @!P4 ST.E.64 desc[UR44][R8.64], R70 ;  /* 0x000000460800c985 */ /* 0x0005e2000c101b2c */
[----:B------:R-:W-:Y:S02]  /*cc30*/  @!P5 LEA.HI.X R11, R219, R18, R169, 0x2, P6 ;  /* 0x00000012db0bd211 */ /* 0x000fe400030f14a9 */
[CC--:B-1----:R-:W-:Y:S02]  /*cc40*/  @!P0 LEA R12, P4, R218.reuse, R0.reuse, 0x2 ;  /* 0x00000000da0c8211 */ /* 0x0c2fe400078810ff */
[----:B----4-:R-:W-:Y:S01]  /*cc50*/  @!P1 LEA R14, P3, R217, R0, 0x2 ;  /* 0x00000000d90e9211 */ /* 0x010fe200078610ff */
[----:B------:R1:W-:Y:S01]  /*cc60*/  @!P5 ST.E.64 desc[UR44][R10.64], R74 ;  /* 0x0000004a0a00d985 */ /* 0x0003e2000c101b2c */
[----:B------:R-:W-:Y:S02]  /*cc70*/  @!P0 LEA.HI.X R13, R218, R18, R168, 0x2, P4 ;  /* 0x00000012da0d8211 */ /* 0x000fe400020f14a8 */
[----:B------:R-:W-:Y:S02]  /*cc80*/  ISETP.GE.AND P4, PT, R214, UR6, PT ;  /* 0x00000006d6007c0c */ /* 0x000fe4000bf86270 */
[----:B------:R-:W-:Y:S01]  /*cc90*/  ISETP.GE.AND P5, PT, R215, UR6, PT ;  /* 0x00000006d7007c0c */ /* 0x000fe2000bfa6270 */
[----:B------:R3:W-:Y:S01]  /*cca0*/  @!P0 ST.E.64 desc[UR44][R12.64], R78 ;  /* 0x0000004e0c008985 */ /* 0x0007e2000c101b2c */
[----:B0-----:R-:W-:-:S02]  /*ccb0*/  @!P2 LEA R20, P6, R216, R0, 0x2 ;  /* 0x00000000d814a211 */ /* 0x001fc400078c10ff */
[-C--:B------:R-:W-:Y:S02]  /*ccc0*/  @!P1 LEA.HI.X R15, R217, R18.reuse, R167, 0x2, P3 ;  /* 0x00000012d90f9211 */ /* 0x080fe400018f14a7 */
[----:B------:R-:W-:Y:S02]  /*ccd0*/  ISETP.GE.AND P3, PT, R213, UR6, PT ;  /* 0x00000006d5007c0c */ /* 0x000fe4000bf66270 */
[----:B------:R-:W-:Y:S01]  /*cce0*/  @!P2 LEA.HI.X R21, R216, R18, R166, 0x2, P6 ;  /* 0x00000012d815a211 */ /* 0x000fe200030f14a6 */
[----:B------:R0:W-:Y:S01]  /*ccf0*/  @!P1 ST.E.64 desc[UR44][R14.64], R82 ;  /* 0x000000520e009985 */ /* 0x0001e2000c101b2c */
[----:B------:R-:W-:Y:S02]  /*cd00*/  ISETP.GE.AND P1, PT, R211, UR6, PT ;  /* 0x00000006d3007c0c */ /* 0x000fe4000bf26270 */
[----:B--2---:R-:W-:Y:S01]  /*cd10*/  @!P4 LEA R8, P0, R214, R0, 0x2 ;  /* 0x00000000d608c211 */ /* 0x004fe200078010ff */
[----:B------:R2:W-:Y:S01]  /*cd20*/  @!P2 ST.E.64 desc[UR44][R20.64], R86 ;  /* 0x000000561400a985 */ /* 0x0005e2000c101b2c */
[----:B------:R-:W-:-:S02]  /*cd30*/  ISETP.GE.AND P2, PT, R212, UR6, PT ;  /* 0x00000006d4007c0c */ /* 0x000fc4000bf46270 */
[C---:B------:R-:W-:Y:S02]  /*cd40*/  @!P5 LEA R4, P6, R215.reuse, R0, 0x2 ;  /* 0x00000000d704d211 */ /* 0x040fe400078c10ff */
[-C--:B------:R-:W-:Y:S02]  /*cd50*/  @!P4 LEA.HI.X R9, R214, R18.reuse, R164, 0x2, P0 ;  /* 0x00000012d609c211 */ /* 0x080fe400000f14a4 */
[----:B------:R-:W-:Y:S02]  /*cd60*/  @!P5 LEA.HI.X R5, R215, R18, R165, 0x2, P6 ;  /* 0x00000012d705d211 */ /* 0x000fe400030f14a5 */
[----:B------:R-:W-:Y:S02]  /*cd70*/  ISETP.GE.AND P0, PT, R210, UR6, PT ;  /* 0x00000006d2007c0c */ /* 0x000fe4000bf06270 */
[----:B-1----:R-:W-:Y:S01]  /*cd80*/  @!P3 LEA R10, P6, R213, R0, 0x2 ;  /* 0x00000000d50ab211 */ /* 0x002fe200078c10ff */
[----:B------:R1:W-:Y:S01]  /*cd90*/  @!P5 ST.E.64 desc[UR44][R4.64], R90 ;  /* 0x0000005a0400d985 */ /* 0x0003e2000c101b2c */
[----:B------:R-:W-:-:S02]  /*cda0*/  ISETP.GE.AND P5, PT, R209, UR6, PT ;  /* 0x00000006d1007c0c */ /* 0x000fc4000bfa6270 */
[----:B------:R-:W-:Y:S01]  /*cdb0*/  @!P3 LEA.HI.X R11, R213, R18, R163, 0x2, P6 ;  /* 0x00000012d50bb211 */ /* 0x000fe200030f14a3 */
[----:B------:R4:W-:Y:S01]  /*cdc0*/  @!P4 ST.E.64 desc[UR44][R8.64], R94 ;  /* 0x0000005e0800c985 */ /* 0x0009e2000c101b2c */
[-C--:B---3--:R-:W-:Y:S02]  /*cdd0*/  @!P2 LEA R12, P6, R212, R0.reuse, 0x2 ;  /* 0x00000000d40ca211 */ /* 0x088fe400078c10ff */
[----:B------:R-:W-:Y:S01]  /*cde0*/  ISETP.GE.AND P4, PT, R208, UR6, PT ;  /* 0x00000006d0007c0c */ /* 0x000fe2000bf86270 */
[----:B------:R3:W-:Y:S01]  /*cdf0*/  @!P3 ST.E.64 desc[UR44][R10.64], R98 ;  /* 0x000000620a00b985 */ /* 0x0007e2000c101b2c */
[----:B0-----:R-:W-:Y:S02]  /*ce00*/  @!P1 LEA R14, P3, R211, R0, 0x2 ;  /* 0x00000000d30e9211 */ /* 0x001fe400078610ff */
[----:B------:R-:W-:Y:S02]  /*ce10*/  @!P2 LEA.HI.X R13, R212, R18, R162, 0x2, P6 ;  /* 0x00000012d40da211 */ /* 0x000fe400030f14a2 */
[----:B--2---:R-:W-:-:S02]  /*ce20*/  @!P0 LEA R20, P6, R210, R0, 0x2 ;  /* 0x00000000d2148211 */ /* 0x004fc400078c10ff */
[-C--:B------:R-:W-:Y:S01]  /*ce30*/  @!P1 LEA.HI.X R15, R211, R18.reuse, R161, 0x2, P3 ;  /* 0x00000012d30f9211 */ /* 0x080fe200018f14a1 */
[----:B------:R0:W-:Y:S01]  /*ce40*/  @!P2 ST.E.64 desc[UR44][R12.64], R102 ;  /* 0x000000660c00a985 */ /* 0x0001e2000c101b2c */
[----:B------:R-:W-:Y:S02]  /*ce50*/  ISETP.GE.AND P3, PT, R207, UR6, PT ;  /* 0x00000006cf007c0c */ /* 0x000fe4000bf66270 */
[----:B------:R-:W-:Y:S01]  /*ce60*/  @!P0 LEA.HI.X R21, R210, R18, R160, 0x2, P6 ;  /* 0x00000012d2158211 */ /* 0x000fe200030f14a0 */
[----:B------:R2:W-:Y:S01]  /*ce70*/  @!P1 ST.E.64 desc[UR44][R14.64], R106 ;  /* 0x0000006a0e009985 */ /* 0x0005e2000c101b2c */
[-C--:B-1----:R-:W-:Y:S02]  /*ce80*/  @!P5 LEA R4, P1, R209, R0.reuse, 0x2 ;  /* 0x00000000d104d211 */ /* 0x082fe400078210ff */
[----:B----4-:R-:W-:Y:S01]  /*ce90*/  @!P4 LEA R8, P2, R208, R0, 0x2 ;  /* 0x00000000d008c211 */ /* 0x010fe200078410ff */
[----:B------:R-:W-:Y:S01]  /*cea0*/  @!P0 ST.E.64 desc[UR44][R20.64], R110 ;  /* 0x0000006e14008985 */ /* 0x000fe2000c101b2c */
[----:B------:R-:W-:-:S02]  /*ceb0*/  ISETP.GE.AND P0, PT, R206, UR6, PT ;  /* 0x00000006ce007c0c */ /* 0x000fc4000bf06270 */
[----:B------:R-:W-:Y:S02]  /*cec0*/  @!P5 LEA.HI.X R5, R209, R18, R159, 0x2, P1 ;  /* 0x00000012d105d211 */ /* 0x000fe400008f149f */
[----:B------:R-:W-:Y:S02]  /*ced0*/  ISETP.GE.AND P1, PT, R205, UR6, PT ;  /* 0x00000006cd007c0c */ /* 0x000fe4000bf26270 */
[C---:B---3--:R-:W-:Y:S01]  /*cee0*/  @!P3 LEA R10, P6, R207.reuse, R0, 0x2 ;  /* 0x00000000cf0ab211 */ /* 0x048fe200078c10ff */
[----:B------:R1:W-:Y:S01]  /*cef0*/  @!P5 ST.E.64 desc[UR44][R4.64], R114 ;  /* 0x000000720400d985 */ /* 0x0003e2000c101b2c */
[-C--:B------:R-:W-:Y:S02]  /*cf00*/  @!P4 LEA.HI.X R9, R208, R18.reuse, R158, 0x2, P2 ;  /* 0x00000012d009c211 */ /* 0x080fe400010f149e */
[----:B------:R-:W-:Y:S02]  /*cf10*/  @!P3 LEA.HI.X R11, R207, R18, R157, 0x2, P6 ;  /* 0x00000012cf0bb211 */ /* 0x000fe400030f149d */
[----:B------:R-:W-:Y:S01]  /*cf20*/  ISETP.GE.AND P2, PT, R202, UR6, PT ;  /* 0x00000006ca007c0c */ /* 0x000fe2000bf46270 */
[----:B------:R3:W-:Y:S01]  /*cf30*/  @!P4 ST.E.64 desc[UR44][R8.64], R118 ;  /* 0x000000760800c985 */ /* 0x0007e2000c101b2c */
[----:B------:R-:W-:-:S02]  /*cf40*/  ISETP.GE.AND P4, PT, R204, UR6, PT ;  /* 0x00000006cc007c0c */ /* 0x000fc4000bf86270 */
[C---:B0-----:R-:W-:Y:S01]  /*cf50*/  @!P0 LEA R12, P5, R206.reuse, R0, 0x2 ;  /* 0x00000000ce0c8211 */ /* 0x041fe200078a10ff */
[----:B------:R0:W-:Y:S01]  /*cf60*/  @!P3 ST.E.64 desc[UR44][R10.64], R122 ;  /* 0x0000007a0a00b985 */ /* 0x0001e2000c101b2c */
[----:B------:R-:W-:Y:S02]  /*cf70*/  ISETP.GE.AND P3, PT, R203, UR6, PT ;  /* 0x00000006cb007c0c */ /* 0x000fe4000bf66270 */
[----:B------:R-:W-:Y:S02]  /*cf80*/  @!P0 LEA.HI.X R13, R206, R18, R156, 0x2, P5 ;  /* 0x00000012ce0d8211 */ /* 0x000fe400028f149c */
[----:B------:R-:W-:Y:S02]  /*cf90*/  ISETP.GE.AND P5, PT, R201, UR6, PT ;  /* 0x00000006c9007c0c */ /* 0x000fe4000bfa6270 */
[-C--:B--2---:R-:W-:Y:S01]  /*cfa0*/  @!P1 LEA R14, P6, R205, R0.reuse, 0x2 ;  /* 0x00000000cd0e9211 */ /* 0x084fe200078c10ff */
[----:B------:R2:W-:Y:S02]  /*cfb0*/  @!P0 ST.E.64 desc[UR44][R12.64], R126 ;  /* 0x0000007e0c008985 */ /* 0x0005e4000c101b2c */
[----:B-1----:R-:W-:-:S02]  /*cfc0*/  @!P4 LEA R4, P0, R204, R0, 0x2 ;  /* 0x00000000cc04c211 */ /* 0x002fc400078010ff */
[----:B------:R-:W-:Y:S02]  /*cfd0*/  @!P1 LEA.HI.X R15, R205, R18, R155, 0x2, P6 ;  /* 0x00000012cd0f9211 */ /* 0x000fe400030f149b */
[----:B---3--:R-:W-:Y:S02]  /*cfe0*/  @!P3 LEA R8, P6, R203, R0, 0x2 ;  /* 0x00000000cb08b211 */ /* 0x008fe400078c10ff */
[----:B------:R-:W-:Y:S01]  /*cff0*/  @!P4 LEA.HI.X R5, R204, R18, R154, 0x2, P0 ;  /* 0x00000012cc05c211 */ /* 0x000fe200000f149a */
[----:B------:R2:W-:Y:S01]  /*d000*/  @!P1 ST.E.64 desc[UR44][R14.64], R130 ;  /* 0x000000820e009985 */ /* 0x0005e2000c101b2c */
[-C--:B0-----:R-:W-:Y:S02]  /*d010*/  @!P2 LEA R10, P1, R202, R0.reuse, 0x2 ;  /* 0x00000000ca0aa211 */ /* 0x081fe400078210ff */
[----:B------:R-:W-:Y:S01]  /*d020*/  @!P5 LEA R20, P0, R201, R0, 0x2 ;  /* 0x00000000c914d211 */ /* 0x000fe200078010ff */
        /* <DEDUP_REMOVED lines=9> */
[----:B--2---:R-:W-:-:S04]  /*d0c0*/  LEA R4, P0, R200, R0, 0x2 ;  /* 0x00000000c8047211 */ /* 0x004fc800078010ff */
[----:B------:R-:W-:-:S05]  /*d0d0*/  LEA.HI.X R5, R200, R18, R22, 0x2, P0 ;  /* 0x00000012c8057211 */ /* 0x000fca00000f1416 */
[----:B------:R0:W-:Y:S01]  /*d0e0*/  ST.E.64 desc[UR44][R4.64], R150 ;  /* 0x0000009604007985 */ /* 0x0001e2000c101b2c */
[----:B------:R-:W-:Y:S05]  /*d0f0*/  BRA `(.L_x_1038) ;  /* 0x0000000c00cc7947 */ /* 0x000fea0003800000 */
.L_x_1032:
[----:B------:R-:W0:Y:S01]  /*d100*/  LDC.64 R8, c[0x0][0xd00] ;  /* 0x00034000ff087b82 */ /* 0x000e220000000a00 */
[----:B------:R-:W-:Y:S01]  /*d110*/  ULDC.64 UR6, c[0x0][0xd08] ;  /* 0x0003420000067ab9 */ /* 0x000fe20000000a00 */
[----:B------:R-:W-:Y:S01]  /*d120*/  IMAD.MOV.U32 R3, RZ, RZ, RZ ;  /* 0x000000ffff037224 */ /* 0x000fe200078e00ff */
[----:B------:R-:W-:-:S04]  /*d130*/  ISETP.NE.U32.AND P0, PT, RZ, UR6, PT ;  /* 0x00000006ff007c0c */ /* 0x000fc8000bf05070 */
[----:B------:R-:W-:Y:S01]  /*d140*/  ISETP.NE.AND.EX P1, PT, RZ, UR7, PT, P0 ;  /* 0x00000007ff007c0c */ /* 0x000fe2000bf25300 */
[----:B------:R-:W1:Y:S01]  /*d150*/  LDC.64 R4, c[0x0][0xd00] ;  /* 0x00034000ff047b82 */ /* 0x000e620000000a00 */
[----:B0-----:R-:W-:-:S04]  /*d160*/  ISETP.NE.U32.AND P0, PT, R8, RZ, PT ;  /* 0x000000ff0800720c */ /* 0x001fc80003f05070 */
[----:B------:R-:W-:-:S07]  /*d170*/  ISETP.NE.AND.EX P0, PT, R9, RZ, PT, P0 ;  /* 0x000000ff0900720c */ /* 0x000fce0003f05300 */
[----:B------:R-:W0:Y:S01]  /*d180*/  @P1 LDC.64 R8, c[0x0][0xd08] ;  /* 0x00034200ff081b82 */ /* 0x000e220000000a00 */
[----:B------:R-:W-:Y:S01]  /*d190*/  ULDC UR6, c[0x0][0xb88] ;  /* 0x0002e20000067ab9 */ /* 0x000fe20000000800 */
[----:B-1----:R-:W-:-:S04]  /*d1a0*/  IMAD.WIDE R10, R192, 0x4, R4 ;  /* 0x00000004c00a7825 */ /* 0x002fc800078e0204 */
[----:B------:R-:W-:Y:S01]  /*d1b0*/  IMAD.U32 R0, RZ, RZ, UR6 ;  /* 0x00000006ff007e24 */ /* 0x000fe2000f8e00ff */
[----:B------:R1:W5:Y:S01]  /*d1c0*/  @P0 LDG.E R3, desc[UR44][R10.64] ;  /* 0x0000002c0a030981 */ /* 0x000362000c1e1900 */
[----:B0-----:R-:W-:-:S05]  /*d1d0*/  @P1 IMAD.WIDE R4, R192, 0x4, R8 ;  /* 0x00000004c0041825 */ /* 0x001fca00078e0208 */
[----:B------:R1:W5:Y:S01]  /*d1e0*/  @P1 LDG.E R0, desc[UR44][R4.64] ;  /* 0x0000002c04001981 */ /* 0x000362000c1e1900 */
[----:B------:R-:W-:Y:S01]  /*d1f0*/  ISETP.NE.AND P2, PT, R22, RZ, PT ;  /* 0x000000ff1600720c */ /* 0x000fe20003f45270 */
[----:B------:R-:W0:-:S12]  /*d200*/  S2R R7, SR_TID.X ;  /* 0x0000000000077919 */ /* 0x000e180000002100 */
[----:B------:R-:W2:Y:S01]  /*d210*/  @!P2 LDC R22, c[0x0][0xbd4] ;  /* 0x0002f500ff16ab82 */ /* 0x000ea20000000800 */
[----:B0-----:R-:W-:Y:S01]  /*d220*/  VIADD R28, R7, 0xffffff80 ;  /* 0xffffff80071c7836 */ /* 0x001fe20000000000 */
[----:B--2---:R-:W-:-:S04]  /*d230*/  ISETP.GT.AND P2, PT, R22, 0x1, PT ;  /* 0x000000011600780c */ /* 0x004fc80003f44270 */
[----:B------:R-:W-:Y:S01]  /*d240*/  ISETP.GT.AND P3, PT, R28, 0x3f, PT ;  /* 0x0000003f1c00780c */ /* 0x000fe20003f64270 */
[----:B-1----:R-:W-:-:S12]  /*d250*/  @P1 BRA `(.L_x_1041) ;  /* 0x0000000000101947 */ /* 0x002fd80003800000 */
[----:B------:R-:W-:Y:S05]  /*d260*/  @!P0 BRA `(.L_x_1041) ;  /* 0x00000000000c8947 */ /* 0x000fea0003800000 */
[----:B------:R-:W2:Y:S04]  /*d270*/  LDG.E R5, desc[UR44][R10.64] ;  /* 0x0000002c0a057981 */ /* 0x000ea8000c1e1900 */
[----:B-----5:R-:W2:Y:S02]  /*d280*/  LDG.E R0, desc[UR44][R10.64+0x4] ;  /* 0x0000042c0a007981 */ /* 0x020ea4000c1e1900 */
[----:B--2---:R-:W-:-:S07]  /*d290*/  IMAD.IADD R0, R0, 0x1, -R5 ;  /* 0x0000000100007824 */ /* 0x004fce00078e0a05 */
.L_x_1041:
[----:B------:R-:W-:Y:S01]  /*d2a0*/  BSSY B1, `(.L_x_1042) ;  /* 0x0000038000017945 */ /* 0x000fe20003800000 */
[----:B------:R-:W-:Y:S02]  /*d2b0*/  SEL R25, R192, RZ, !P0 ;  /* 0x000000ffc0197207 */ /* 0x000fe40004000000 */
[----:B------:R-:W-:Y:S02]  /*d2c0*/  SEL R222, R222, RZ, !P0 ;  /* 0x000000ffdede7207 */ /* 0x000fe40004000000 */
[----:B-----5:R-:W-:Y:S01]  /*d2d0*/  SHF.R.S32.HI R24, RZ, 0x1f, R3 ;  /* 0x0000001fff187819 */ /* 0x020fe20000011403 */
[----:B------:R-:W-:Y:S06]  /*d2e0*/  @P3 BRA `(.L_x_1043) ;  /* 0x0000000000cc3947 */ /* 0x000fec0003800000 */
[----:B------:R-:W0:Y:S01]  /*d2f0*/  S2R R4, SR_TID.X ;  /* 0x0000000000047919 */ /* 0x000e220000002100 */
[----:B------:R-:W1:Y:S01]  /*d300*/  LDC R27, c[0x0][0xce8] ;  /* 0x00033a00ff1b7b82 */ /* 0x000e620000000800 */
[----:B------:R-:W-:-:S04]  /*d310*/  IMAD.U32 R5, RZ, RZ, UR42 ;  /* 0x0000002aff057e24 */ /* 0x000fc8000f8e00ff */
[----:B0-----:R-:W-:Y:S02]  /*d320*/  IMAD R4, R5, 0x40, R4 ;  /* 0x0000004005047824 */ /* 0x001fe400078e0204 */
[----:B-1----:R-:W-:Y:S02]  /*d330*/  IMAD R5, R0, R27, RZ ;  /* 0x0000001b00057224 */ /* 0x002fe400078e02ff */
[----:B------:R-:W-:-:S05]  /*d340*/  VIADD R26, R4, 0xffffff80 ;  /* 0xffffff80041a7836 */ /* 0x000fca0000000000 */
[----:B------:R-:W-:-:S13]  /*d350*/  ISETP.GE.AND P0, PT, R26, R5, PT ;  /* 0x000000051a00720c */ /* 0x000fda0003f06270 */
[----:B------:R-:W-:Y:S05]  /*d360*/  @P0 BRA `(.L_x_1043) ;  /* 0x0000000000ac0947 */ /* 0x000fea0003800000 */
[----:B------:R-:W-:Y:S01]  /*d370*/  ISETP.NE.AND P1, PT, R27, 0x1, PT ;  /* 0x000000011b00780c */ /* 0x000fe20003f25270 */
[----:B------:R-:W0:Y:S01]  /*d380*/  LDC.64 R4, c[0x0][0xca8] ;  /* 0x00032a00ff047b82 */ /* 0x000e220000000a00 */
[----:B------:R-:W-:Y:S01]  /*d390*/  ISETP.GT.AND P0, PT, R22, 0x1, PT ;  /* 0x000000011600780c */ /* 0x000fe20003f04270 */
[----:B------:R-:W-:Y:S02]  /*d3a0*/  IMAD.MOV.U32 R22, RZ, RZ, 0xab8 ;  /* 0x00000ab8ff167424 */ /* 0x000fe400078e00ff */
[----:B------:R-:W-:Y:S01]  /*d3b0*/  IMAD.MOV.U32 R7, RZ, RZ, R26 ;  /* 0x000000ffff077224 */ /* 0x000fe200078e001a */
[----:B------:R-:W-:Y:S02]  /*d3c0*/  SEL R199, R199, RZ, P0 ;  /* 0x000000ffc7c77207 */ /* 0x000fe40000000000 */
[----:B------:R-:W-:-:S04]  /*d3d0*/  SEL R22, R22, 0xa78, P0 ;  /* 0x00000a7816167807 */ /* 0x000fc80000000000 */
[----:B------:R-:W1:Y:S08]  /*d3e0*/  LDC.64 R14, c[0x0][R22+0x220] ;  /* 0x00008800160e7b82 */ /* 0x000e700000000a00 */
[----:B------:R-:W2:Y:S08]  /*d3f0*/  @P1 LDC R21, c[0x0][0xcec] ;  /* 0x00033b00ff151b82 */ /* 0x000eb00000000800 */
[----:B------:R-:W3:Y:S08]  /*d400*/  LDC.64 R12, c[0x0][R22+0x218] ;  /* 0x00008600160c7b82 */ /* 0x000ef00000000a00 */
[----:B------:R-:W4:Y:S01]  /*d410*/  @P1 LDC R29, c[0x0][0xcf0] ;  /* 0x00033c00ff1d1b82 */ /* 0x000f220000000800 */
[----:B-1----:R-:W-:-:S04]  /*d420*/  IMAD R15, R15, R25, RZ ;  /* 0x000000190f0f7224 */ /* 0x002fc800078e02ff */
[----:B------:R-:W-:-:S03]  /*d430*/  IMAD R15, R14, R222, R15 ;  /* 0x000000de0e0f7224 */ /* 0x000fc600078e020f */
[----:B------:R-:W1:Y:S01]  /*d440*/  LDC.64 R10, c[0x0][R22+0x228] ;  /* 0x00008a00160a7b82 */ /* 0x000e620000000a00 */
[----:B--2---:R-:W-:-:S04]  /*d450*/  @P1 IMAD.HI.U32 R18, R26, R21, RZ ;  /* 0x000000151a121227 */ /* 0x004fc800078e00ff */
[----:B------:R-:W-:-:S03]  /*d460*/  IMAD.WIDE.U32 R20, R14, R25, RZ ;  /* 0x000000190e147225 */ /* 0x000fc600078e00ff */
[----:B------:R-:W2:Y:S01]  /*d470*/  LDC.64 R8, c[0x0][R22+0x210] ;  /* 0x0000840016087b82 */ /* 0x000ea20000000a00 */
[-C--:B---3--:R-:W-:Y:S02]  /*d480*/  IMAD R23, R13, R193.reuse, RZ ;  /* 0x000000c10d177224 */ /* 0x088fe400078e02ff */
[----:B------:R-:W-:-:S04]  /*d490*/  IMAD.WIDE.U32 R12, R12, R193, RZ ;  /* 0x000000c10c0c7225 */ /* 0x000fc800078e00ff */
[----:B------:R-:W-:Y:S01]  /*d4a0*/  IMAD.IADD R14, R21, 0x1, R15 ;  /* 0x00000001150e7824 */ /* 0x000fe200078e020f */
[----:B----4-:R-:W-:Y:S01]  /*d4b0*/  @P1 SHF.R.U32.HI R7, RZ, R29, R18 ;  /* 0x0000001dff071219 */ /* 0x010fe20000011612 */
[----:B0-----:R-:W0:Y:S01]  /*d4c0*/  @!P0 LDC R4, c[0x0][0xc50] ;  /* 0x00031400ff048b82 */ /* 0x001e220000000800 */
[----:B------:R-:W-:Y:S01]  /*d4d0*/  IMAD.IADD R23, R13, 0x1, R23 ;  /* 0x000000010d177824 */ /* 0x000fe200078e0217 */
[----:B------:R-:W-:Y:S02]  /*d4e0*/  IADD3 R12, P1, P3, R20, R12, R3 ;  /* 0x0000000c140c7210 */ /* 0x000fe40007b3e003 */
[----:B------:R-:W-:Y:S02]  /*d4f0*/  IMAD.MOV R13, RZ, RZ, -R7 ;  /* 0x000000ffff0d7224 */ /* 0x000fe400078e0a07 */
[----:B------:R-:W-:Y:S01]  /*d500*/  IADD3.X R14, R14, R23, R24, P1, P3 ;  /* 0x000000170e0e7210 */ /* 0x000fe20000fe6418 */
[-C--:B-1----:R-:W-:Y:S01]  /*d510*/  IMAD R15, R11, R199.reuse, RZ ;  /* 0x000000c70b0f7224 */ /* 0x082fe200078e02ff */
[----:B------:R-:W1:Y:S01]  /*d520*/  @!P0 LDC R5, c[0x0][0xc54] ;  /* 0x00031500ff058b82 */ /* 0x000e620000000800 */
[----:B------:R-:W-:-:S04]  /*d530*/  IMAD.WIDE.U32 R10, R10, R199, RZ ;  /* 0x000000c70a0a7225 */ /* 0x000fc800078e00ff */
[----:B------:R-:W-:Y:S01]  /*d540*/  IMAD.IADD R15, R11, 0x1, R15 ;  /* 0x000000010b0f7824 */ /* 0x000fe200078e020f */
[----:B------:R-:W-:Y:S01]  /*d550*/  IADD3 R10, P0, P1, R7, R12, R10 ;  /* 0x0000000c070a7210 */ /* 0x000fe2000791e00a */
[----:B------:R-:W-:Y:S01]  /*d560*/  IMAD R13, R27, R13, R26 ;  /* 0x0000000d1b0d7224 */ /* 0x000fe200078e021a */
[----:B------:R-:W-:-:S03]  /*d570*/  SHF.R.S32.HI R7, RZ, 0x1f, R7 ;  /* 0x0000001fff077819 */ /* 0x000fc60000011407 */
[----:B--2---:R-:W-:Y:S01]  /*d580*/  IMAD R9, R9, R13, RZ ;  /* 0x0000000d09097224 */ /* 0x004fe200078e02ff */
[----:B------:R-:W-:Y:S02]  /*d590*/  IADD3.X R11, R7, R14, R15, P0, P1 ;  /* 0x0000000e070b7210 */ /* 0x000fe400007e240f */
[----:B------:R-:W-:-:S05]  /*d5a0*/  SHF.R.S32.HI R7, RZ, 0x1f, R13 ;  /* 0x0000001fff077819 */ /* 0x000fca000001140d */
[C---:B------:R-:W-:Y:S02]  /*d5b0*/  IMAD R7, R8.reuse, R7, R9 ;  /* 0x0000000708077224 */ /* 0x040fe400078e0209 */
[----:B------:R-:W-:-:S04]  /*d5c0*/  IMAD.WIDE.U32 R8, R8, R13, R10 ;  /* 0x0000000d08087225 */ /* 0x000fc800078e000a */
[----:B------:R-:W-:Y:S01]  /*d5d0*/  IMAD.IADD R7, R9, 0x1, R7 ;  /* 0x0000000109077824 */ /* 0x000fe200078e0207 */
[----:B0-----:R-:W-:-:S04]  /*d5e0*/  LEA R4, P0, R8, R4, 0x2 ;  /* 0x0000000408047211 */ /* 0x001fc800078010ff */
[----:B-1----:R-:W-:Y:S01]  /*d5f0*/  LEA.HI.X R5, R8, R5, R7, 0x2, P0 ;  /* 0x0000000508057211 */ /* 0x002fe200000f1407 */
[----:B------:R-:W-:-:S05]  /*d600*/  IMAD.MOV.U32 R7, RZ, RZ, -0x800000 ;  /* 0xff800000ff077424 */ /* 0x000fca00078e00ff */
[----:B------:R0:W-:Y:S03]  /*d610*/  STG.E desc[UR44][R4.64], R7 ;  /* 0x0000000704007986 */ /* 0x0001e6000c10192c */
.L_x_1043:
[----:B------:R-:W-:Y:S05]  /*d620*/  BSYNC B1 ;  /* 0x0000000000017941 */ /* 0x000fea0003800000 */
.L_x_1042:
[----:B------:R-:W-:Y:S05]  /*d630*/  @P2 BRA `(.L_x_1038) ;  /* 0x00000008007c2947 */ /* 0x000fea0003800000 */
[----:B------:R-:W1:Y:S01]  /*d640*/  LDC R11, c[0x0][0xce8] ;  /* 0x00033a00ff0b7b82 */ /* 0x000e620000000800 */
[----:B------:R-:W-:Y:S01]  /*d650*/  ULDC.64 UR6, c[0x0][0xba0] ;  /* 0x0002e80000067ab9 */ /* 0x000fe20000000a00 */
[----:B0-----:R-:W-:Y:S01]  /*d660*/  SHF.R.S32.HI R7, RZ, 0x1f, R28 ;  /* 0x0000001fff077819 */ /* 0x001fe2000001141c */
[----:B------:R-:W-:Y:S01]  /*d670*/  IMAD R8, R24, UR6, RZ ;  /* 0x0000000618087c24 */ /* 0x000fe2000f8e02ff */
[----:B------:R-:W-:Y:S01]  /*d680*/  ULDC UR8, c[0x0][0xbc8] ;  /* 0x0002f20000087ab9 */ /* 0x000fe20000000800 */
[----:B------:R-:W-:Y:S01]  /*d690*/  IMAD.WIDE.U32 R4, R3, UR6, RZ ;  /* 0x0000000603047c25 */ /* 0x000fe2000f8e00ff */
[----:B------:R-:W-:Y:S01]  /*d6a0*/  ISETP.GE.AND P2, PT, R198, UR8, PT ;  /* 0x00000008c6007c0c */ /* 0x000fe2000bf46270 */
[----:B------:R-:W-:Y:S01]  /*d6b0*/  BSSY B1, `(.L_x_1044) ;  /* 0x0000073000017945 */ /* 0x000fe20003800000 */
[----:B------:R-:W-:Y:S01]  /*d6c0*/  ISETP.GE.AND P1, PT, R197, UR8, PT ;  /* 0x00000008c5007c0c */ /* 0x000fe2000bf26270 */
[----:B------:R-:W-:Y:S01]  /*d6d0*/  IMAD R3, R3, UR7, R8 ;  /* 0x0000000703037c24 */ /* 0x000fe2000f8e0208 */
[----:B------:R-:W-:Y:S01]  /*d6e0*/  LEA.HI R8, R7, R28, RZ, 0x3 ;  /* 0x0000001c07087211 */ /* 0x000fe200078f18ff */
[----:B------:R-:W-:Y:S01]  /*d6f0*/  ULDC.64 UR6, c[0x0][0xbe8] ;  /* 0x0002fa0000067ab9 */ /* 0x000fe20000000a00 */
[----:B------:R-:W-:Y:S01]  /*d700*/  IMAD.U32 R10, RZ, RZ, UR42 ;  /* 0x0000002aff0a7e24 */ /* 0x000fe2000f8e00ff */
[----:B------:R-:W-:Y:S01]  /*d710*/  SEL R13, RZ, 0xffffffff, P2 ;  /* 0xffffffffff0d7807 */ /* 0x000fe20001000000 */
[----:B------:R-:W-:Y:S01]  /*d720*/  IMAD.IADD R5, R5, 0x1, R3 ;  /* 0x0000000105057824 */ /* 0x000fe200078e0203 */
[----:B------:R-:W-:Y:S01]  /*d730*/  LOP3.LUT R3, R8, 0xfffffff8, RZ, 0xc0, !PT ;  /* 0xfffffff808037812 */ /* 0x000fe200078ec0ff */
[C---:B------:R-:W-:Y:S01]  /*d740*/  VIADD R32, R16.reuse, 0x180 ;  /* 0x0000018010207836 */ /* 0x040fe20000000000 */
[----:B------:R-:W-:Y:S01]  /*d750*/  SHF.R.S32.HI R24, RZ, 0x3, R8 ;  /* 0x00000003ff187819 */ /* 0x000fe20000011408 */
[----:B------:R-:W-:Y:S01]  /*d760*/  IMAD.WIDE.U32 R4, R193, UR6, R4 ;  /* 0x00000006c1047c25 */ /* 0x000fe2000f8e0004 */
[----:B------:R-:W-:-:S02]  /*d770*/  ISETP.GE.AND P3, PT, R16, UR8, PT ;  /* 0x0000000810007c0c */ /* 0x000fc4000bf66270 */
[----:B------:R-:W-:Y:S01]  /*d780*/  SHF.R.S32.HI R26, RZ, 0x1f, R197 ;  /* 0x0000001fff1a7819 */ /* 0x000fe200000114c5 */
[----:B------:R-:W-:Y:S01]  /*d790*/  IMAD.IADD R3, R28, 0x1, -R3 ;  /* 0x000000011c037824 */ /* 0x000fe200078e0a03 */
[----:B------:R-:W-:Y:S01]  /*d7a0*/  SEL R12, RZ, 0x1, P3 ;  /* 0x00000001ff0c7807 */ /* 0x000fe20001800000 */
[----:B------:R-:W-:Y:S01]  /*d7b0*/  IMAD R5, R193, UR7, R5 ;  /* 0x00000007c1057c24 */ /* 0x000fe2000f8e0205 */
[----:B-1----:R-:W-:Y:S01]  /*d7c0*/  ISETP.NE.AND P0, PT, R11, 0x1, PT ;  /* 0x000000010b00780c */ /* 0x002fe20003f05270 */
[----:B------:R-:W-:Y:S01]  /*d7d0*/  IMAD R3, R3, 0x20, R24 ;  /* 0x0000002003037824 */ /* 0x000fe200078e0218 */
[----:B------:R-:W-:Y:S01]  /*d7e0*/  ULDC.64 UR6, c[0x0][0xbf0] ;  /* 0x0002fc0000067ab9 */ /* 0x000fe20000000a00 */
[----:B------:R-:W-:Y:S01]  /*d7f0*/  IMAD.SHL.U32 R15, R13, 0x2, RZ ;  /* 0x000000020d0f7824 */ /* 0x000fe200078e00ff */
[----:B------:R-:W-:Y:S01]  /*d800*/  SEL R13, RZ, 0xffffffff, P1 ;  /* 0xffffffffff0d7807 */ /* 0x000fe20000800000 */
[----:B------:R-:W-:Y:S01]  /*d810*/  IMAD R10, R10, 0x40, R3 ;  /* 0x000000400a0a7824 */ /* 0x000fe200078e0203 */
[----:B------:R-:W-:Y:S01]  /*d820*/  SHF.R.S32.HI R27, RZ, 0x1f, R32 ;  /* 0x0000001fff1b7819 */ /* 0x000fe20000011420 */
[----:B------:R-:W-:Y:S01]  /*d830*/  IMAD R3, R222, UR6, RZ ;  /* 0x00000006de037c24 */ /* 0x000fe2000f8e02ff */
[----:B------:R-:W-:Y:S01]  /*d840*/  LOP3.LUT R12, R15, 0x2, R12, 0xe2, !PT ;  /* 0x000000020f0c7812 */ /* 0x000fe200078ee20c */
[----:B------:R-:W-:Y:S01]  /*d850*/  IMAD.WIDE.U32 R4, R25, UR6, R4 ;  /* 0x0000000619047c25 */ /* 0x000fe2000f8e0004 */
[----:B------:R-:W-:-:S02]  /*d860*/  SHF.R.S32.HI R29, RZ, 0x1f, R194 ;  /* 0x0000001fff1d7819 */ /* 0x000fc400000114c2 */
[----:B------:R-:W-:Y:S01]  /*d870*/  SHF.R.S32.HI R31, RZ, 0x1f, R196 ;  /* 0x0000001fff1f7819 */ /* 0x000fe200000114c4 */
[----:B------:R-:W0:Y:S01]  /*d880*/  @P0 LDC R7, c[0x0][0xcec] ;  /* 0x00033b00ff070b82 */ /* 0x000e220000000800 */
[----:B------:R-:W-:Y:S01]  /*d890*/  IMAD R9, R25, UR7, R3 ;  /* 0x0000000719097c24 */ /* 0x000fe2000f8e0203 */
[----:B------:R-:W-:Y:S01]  /*d8a0*/  ULDC.64 UR6, c[0x0][0xbe0] ;  /* 0x0002f80000067ab9 */ /* 0x000fe20000000a00 */
[----:B------:R-:W-:Y:S01]  /*d8b0*/  IMAD.MOV.U32 R3, RZ, RZ, R10 ;  /* 0x000000ffff037224 */ /* 0x000fe200078e000a */
[----:B------:R-:W-:Y:S01]  /*d8c0*/  SHF.R.S32.HI R25, RZ, 0x1f, R195 ;  /* 0x0000001fff197819 */ /* 0x000fe200000114c3 */
[----:B------:R-:W-:Y:S01]  /*d8d0*/  IMAD.SHL.U32 R13, R13, 0x4, RZ ;  /* 0x000000040d0d7824 */ /* 0x000fe200078e00ff */
[----:B------:R-:W-:Y:S01]  /*d8e0*/  SHF.R.S32.HI R34, RZ, 0x1f, R198 ;  /* 0x0000001fff227819 */ /* 0x000fe200000114c6 */
[----:B------:R-:W-:Y:S01]  /*d8f0*/  IMAD.IADD R5, R5, 0x1, R9 ;  /* 0x0000000105057824 */ /* 0x000fe200078e0209 */
[----:B------:R-:W1:Y:S01]  /*d900*/  @P0 LDC R8, c[0x0][0xcf0] ;  /* 0x00033c00ff080b82 */ /* 0x000e620000000800 */
[----:B------:R-:W-:Y:S01]  /*d910*/  IMAD R23, R0, R11, RZ ;  /* 0x0000000b00177224 */ /* 0x000fe200078e02ff */
[----:B------:R-:W-:Y:S01]  /*d920*/  LOP3.LUT R12, R13, 0x4, R12, 0xe2, !PT ;  /* 0x000000040d0c7812 */ /* 0x000fe200078ee20c */
[----:B------:R-:W-:-:S05]  /*d930*/  VIADD R30, R16, 0x1c0 ;  /* 0x000001c0101e7836 */ /* 0x000fca0000000000 */
[----:B------:R-:W-:Y:S02]  /*d940*/  ISETP.GE.AND P1, PT, R30, UR8, PT ;  /* 0x000000081e007c0c */ /* 0x000fe4000bf26270 */
[----:B------:R-:W-:Y:S01]  /*d950*/  SHF.R.S32.HI R33, RZ, 0x1f, R30 ;  /* 0x0000001fff217819 */ /* 0x000fe2000001141e */
[----:B0-----:R-:W-:-:S05]  /*d960*/  @P0 IMAD.HI.U32 R7, R10, R7, RZ ;  /* 0x000000070a070227 */ /* 0x001fca00078e00ff */
[----:B-1----:R-:W-:Y:S02]  /*d970*/  @P0 SHF.R.U32.HI R3, RZ, R8, R7 ;  /* 0x00000008ff030219 */ /* 0x002fe40000011607 */
[----:B------:R-:W-:Y:S02]  /*d980*/  ISETP.GE.AND P0, PT, R196, UR8, PT ;  /* 0x00000008c4007c0c */ /* 0x000fe4000bf06270 */
[--C-:B------:R-:W-:Y:S01]  /*d990*/  SHF.R.S32.HI R7, RZ, 0x1f, R3.reuse ;  /* 0x0000001fff077819 */ /* 0x100fe20000011403 */
[----:B------:R-:W-:Y:S01]  /*d9a0*/  IMAD.MOV R9, RZ, RZ, -R3 ;  /* 0x000000ffff097224 */ /* 0x000fe200078e0a03 */
[----:B------:R-:W-:Y:S01]  /*d9b0*/  SEL R13, RZ, 0xffffffff, P0 ;  /* 0xffffffffff0d7807 */ /* 0x000fe20000000000 */
[----:B------:R-:W-:Y:S01]  /*d9c0*/  IMAD.WIDE.U32 R4, R3, UR6, R4 ;  /* 0x0000000603047c25 */ /* 0x000fe2000f8e0004 */
[----:B------:R-:W-:-:S03]  /*d9d0*/  ISETP.GE.AND P0, PT, R195, UR8, PT ;  /* 0x00000008c3007c0c */ /* 0x000fc6000bf06270 */
[----:B------:R-:W-:Y:S02]  /*d9e0*/  IMAD R8, R7, UR6, RZ ;  /* 0x0000000607087c24 */ /* 0x000fe4000f8e02ff */
[----:B------:R-:W-:Y:S02]  /*d9f0*/  IMAD R7, R11, R9, R10 ;  /* 0x000000090b077224 */ /* 0x000fe400078e020a */
[----:B------:R-:W-:Y:S01]  /*da00*/  IMAD R9, R3, UR7, R8 ;  /* 0x0000000703097c24 */ /* 0x000fe2000f8e0208 */
[----:B------:R-:W-:Y:S01]  /*da10*/  SEL R8, RZ, 0xffffffff, P0 ;  /* 0xffffffffff087807 */ /* 0x000fe20000000000 */
[----:B------:R-:W-:Y:S01]  /*da20*/  IMAD.SHL.U32 R13, R13, 0x8, RZ ;  /* 0x000000080d0d7824 */ /* 0x000fe200078e00ff */
[----:B------:R-:W-:Y:S01]  /*da30*/  ISETP.GE.AND P0, PT, R194, UR8, PT ;  /* 0x00000008c2007c0c */ /* 0x000fe2000bf06270 */
[----:B------:R-:W-:Y:S01]  /*da40*/  IMAD.IADD R5, R5, 0x1, R9 ;  /* 0x0000000105057824 */ /* 0x000fe200078e0209 */
[----:B------:R-:W-:Y:S01]  /*da50*/  SHF.R.S32.HI R3, RZ, 0x1f, R7 ;  /* 0x0000001fff037819 */ /* 0x000fe20000011407 */
[----:B------:R-:W-:Y:S01]  /*da60*/  ULDC.64 UR6, c[0x0][0xbd8] ;  /* 0x0002f60000067ab9 */ /* 0x000fe20000000a00 */
[----:B------:R-:W-:Y:S01]  /*da70*/  LOP3.LUT R12, R13, 0x8, R12, 0xe2, !PT ;  /* 0x000000080d0c7812 */ /* 0x000fe200078ee20c */
[----:B------:R-:W-:Y:S01]  /*da80*/  IMAD.SHL.U32 R13, R8, 0x10, RZ ;  /* 0x00000010080d7824 */ /* 0x000fe200078e00ff */
[----:B------:R-:W-:Y:S01]  /*da90*/  SEL R9, RZ, 0xffffffff, P0 ;  /* 0xffffffffff097807 */ /* 0x000fe20000000000 */
[----:B------:R-:W-:Y:S01]  /*daa0*/  IMAD R8, R3, UR6, RZ ;  /* 0x0000000603087c24 */ /* 0x000fe2000f8e02ff */
[----:B------:R-:W-:Y:S01]  /*dab0*/  ISETP.GE.AND P0, PT, R32, UR8, PT ;  /* 0x0000000820007c0c */ /* 0x000fe2000bf06270 */
[----:B------:R-:W-:Y:S01]  /*dac0*/  IMAD.WIDE.U32 R4, R7, UR6, R4 ;  /* 0x0000000607047c25 */ /* 0x000fe2000f8e0004 */
[----:B------:R-:W-:-:S03]  /*dad0*/  LOP3.LUT R12, R13, 0x10, R12, 0xe2, !PT ;  /* 0x000000100d0c7812 */ /* 0x000fc600078ee20c */
[----:B------:R-:W-:Y:S02]  /*dae0*/  IMAD.SHL.U32 R9, R9, 0x20, RZ ;  /* 0x0000002009097824 */ /* 0x000fe400078e00ff */
[----:B------:R-:W-:Y:S01]  /*daf0*/  IMAD R3, R7, UR7, R8 ;  /* 0x0000000707037c24 */ /* 0x000fe2000f8e0208 */
[----:B------:R-:W-:Y:S01]  /*db00*/  ULDC.64 UR6, c[0x0][0xb80] ;  /* 0x0002e00000067ab9 */ /* 0x000fe20000000a00 */
[----:B------:R-:W-:Y:S01]  /*db10*/  IMAD.U32 R13, RZ, RZ, UR42 ;  /* 0x0000002aff0d7e24 */ /* 0x000fe2000f8e00ff */
[----:B------:R-:W-:Y:S01]  /*db20*/  LOP3.LUT R12, R9, 0x20, R12, 0xe2, !PT ;  /* 0x00000020090c7812 */ /* 0x000fe200078ee20c */
[----:B------:R-:W-:Y:S01]  /*db30*/  IMAD.IADD R3, R5, 0x1, R3 ;  /* 0x0000000105037824 */ /* 0x000fe200078e0203 */
[----:B------:R-:W-:Y:S01]  /*db40*/  SEL R9, RZ, 0x40, P0 ;  /* 0x00000040ff097807 */ /* 0x000fe20000000000 */
[----:B------:R-:W-:Y:S01]  /*db50*/  IMAD R24, R13, 0x40, R24 ;  /* 0x000000400d187824 */ /* 0x000fe200078e0218 */
[----:B------:R-:W-:Y:S02]  /*db60*/  LEA R7, P0, R4, UR6, 0x1 ;  /* 0x0000000604077c11 */ /* 0x000fe4000f8008ff */
[----:B------:R-:W-:-:S02]  /*db70*/  LOP3.LUT R18, R12, R9, RZ, 0xfc, !PT ;  /* 0x000000090c127212 */ /* 0x000fc400078efcff */
[----:B------:R-:W-:Y:S01]  /*db80*/  LEA.HI.X R3, R4, UR7, R3, 0x1, P0 ;  /* 0x0000000704037c11 */ /* 0x000fe200080f0c03 */
[----:B------:R0:W1:Y:S01]  /*db90*/  SHFL.IDX PT, R8, R7, RZ, 0x181f ;  /* 0x00181fff07087589 */ /* 0x00006200000e0000 */
[----:B------:R-:W-:Y:S02]  /*dba0*/  ISETP.GE.AND P0, PT, R24, R23, PT ;  /* 0x000000171800720c */ /* 0x000fe40003f06270 */
[----:B------:R-:W-:Y:S01]  /*dbb0*/  SEL R5, RZ, 0x80, P1 ;  /* 0x00000080ff057807 */ /* 0x000fe20000800000 */
[----:B------:R0:W2:Y:S03]  /*dbc0*/  SHFL.IDX PT, R9, R3, RZ, 0x181f ;  /* 0x00181fff03097589 */ /* 0x0000a600000e0000 */
[----:B------:R-:W-:-:S07]  /*dbd0*/  LOP3.LUT R22, R18, R5, RZ, 0xfc, !PT ;  /* 0x0000000512167212 */ /* 0x000fce00078efcff */
[----:B0-----:R-:W-:Y:S05]  /*dbe0*/  @P0 BRA `(.L_x_1045) ;  /* 0x00000000007c0947 */ /* 0x001fea0003800000 */
[----:B------:R-:W-:Y:S02]  /*dbf0*/  ISETP.GE.AND P2, PT, R198, UR8, PT ;  /* 0x00000008c6007c0c */ /* 0x000fe4000bf46270 */
[----:B------:R-:W-:Y:S02]  /*dc00*/  ISETP.GE.AND P1, PT, R16, UR8, PT ;  /* 0x0000000810007c0c */ /* 0x000fe4000bf26270 */
[----:B------:R-:W-:Y:S02]  /*dc10*/  ISETP.GE.AND P5, PT, R197, UR8, PT ;  /* 0x00000008c5007c0c */ /* 0x000fe4000bfa6270 */
[----:B------:R-:W-:-:S07]  /*dc20*/  ISETP.GE.AND P3, PT, R196, UR8, PT ;  /* 0x00000008c4007c0c */ /* 0x000fce000bf66270 */
[-C--:B-1----:R-:W-:Y:S02]  /*dc30*/  @!P2 LEA R10, P0, R198, R8.reuse, 0x1 ;  /* 0x00000008c60aa211 */ /* 0x082fe400078008ff */
[----:B--2---:R-:W-:Y:S02]  /*dc40*/  @!P1 IMAD.WIDE R4, R16, 0x2, R8 ;  /* 0x0000000210049825 */ /* 0x004fe400078e0208 */
        /* <DEDUP_REMOVED lines=12> */
[----:B0-----:R-:W-:-:S02]  /*dd10*/  @!P1 LEA R10, P6, R194, R8, 0x1 ;  /* 0x00000008c20a9211 */ /* 0x001fc400078c08ff */
[CC--:B------:R-:W-:Y:S01]  /*dd20*/  @!P2 LEA R4, P5, R195.reuse, R8.reuse, 0x1 ;  /* 0x00000008c304a211 */ /* 0x0c0fe200078a08ff */
        /* <DEDUP_REMOVED lines=11> */
.L_x_1045:
[----:B------:R-:W-:Y:S05]  /*dde0*/  BSYNC B1 ;  /* 0x0000000000017941 */ /* 0x000fea0003800000 */
.L_x_1044:
[----:B------:R-:W-:Y:S01]  /*ddf0*/  VIADD R0, R24, 0x20 ;  /* 0x0000002018007836 */ /* 0x000fe20000000000 */
[----:B--23--:R0:W2:Y:S04]  /*de00*/  SHFL.IDX PT, R9, R3, 0x1, 0x181f ;  /* 0x00381f0003097f89 */ /* 0x00c0a800000e0000 */
[----:B------:R-:W-:Y:S01]  /*de10*/  ISETP.GE.AND P0, PT, R0, R23, PT ;  /* 0x000000170000720c */ /* 0x000fe20003f06270 */
[----:B-1----:R0:W1:-:S12]  /*de20*/  SHFL.IDX PT, R8, R7, 0x1, 0x181f ;  /* 0x00381f0007087f89 */ /* 0x00205800000e0000 */
[----:B0-----:R-:W-:Y:S05]  /*de30*/  @P0 BRA `(.L_x_1038) ;  /* 0x00000000007c0947 */ /* 0x001fea0003800000 */
[----:B------:R-:W-:Y:S02]  /*de40*/  ISETP.GE.AND P1, PT, R16, UR8, PT ;  /* 0x0000000810007c0c */ /* 0x000fe4000bf26270 */
[----:B------:R-:W-:Y:S02]  /*de50*/  ISETP.GE.AND P5, PT, R198, UR8, PT ;  /* 0x00000008c6007c0c */ /* 0x000fe4000bfa6270 */
[----:B------:R-:W-:Y:S02]  /*de60*/  ISETP.GE.AND P4, PT, R197, UR8, PT ;  /* 0x00000008c5007c0c */ /* 0x000fe4000bf86270 */
[----:B------:R-:W-:Y:S02]  /*de70*/  ISETP.GE.AND P3, PT, R196, UR8, PT ;  /* 0x00000008c4007c0c */ /* 0x000fe4000bf66270 */
[----:B------:R-:W-:-:S05]  /*de80*/  ISETP.GE.AND P2, PT, R195, UR8, PT ;  /* 0x00000008c3007c0c */ /* 0x000fca000bf46270 */
[----:B-12---:R-:W-:Y:S02]  /*de90*/  @!P1 IMAD.WIDE R4, R16, 0x2, R8 ;  /* 0x0000000210049825 */ /* 0x006fe400078e0208 */
        /* <DEDUP_REMOVED lines=9> */
[CC--:B------:R-:W-:Y:S02]  /*df30*/  @!P2 LEA R20, P6, R195.reuse, R8.reuse, 0x1 ;  /* 0x00000008c314a211 */ /* 0x0c0fe400078c08ff */
[-C--:B------:R-:W-:Y:S01]  /*df40*/  @!P3 LEA.HI.X R15, R196, R9.reuse, R31, 0x1, P5 ;  /* 0x00000009c40fb211 */ /* 0x080fe200028f0c1f */
[----:B------:R1:W-:Y:S01]  /*df50*/  @!P4 ST.E.128 desc[UR44][R12.64], RZ ;  /* 0x000000ff0c00c985 */ /* 0x0003e2000c101d2c */
[----:B------:R-:W-:Y:S02]  /*df60*/  LOP3.LUT P5, RZ, R22, 0x80, RZ, 0xc0, !PT ;  /* 0x0000008016ff7812 */ /* 0x000fe400078ac0ff */
[----:B------:R-:W-:Y:S01]  /*df70*/  @!P2 LEA.HI.X R21, R195, R9, R25, 0x1, P6 ;  /* 0x00000009c315a211 */ /* 0x000fe200030f0c19 */
[----:B------:R1:W-:Y:S01]  /*df80*/  @!P3 ST.E.128 desc[UR44][R14.64], RZ ;  /* 0x000000ff0e00b985 */ /* 0x0003e2000c101d2c */
[----:B0-----:R-:W-:-:S03]  /*df90*/  @!P1 LEA R4, P6, R194, R8, 0x1 ;  /* 0x00000008c2049211 */ /* 0x001fc600078c08ff */
        /* <DEDUP_REMOVED lines=9> */
.L_x_1038:
[----:B------:R-:W-:Y:S05]  /*e030*/  BSYNC B0 ;  /* 0x0000000000007941 */ /* 0x000fea0003800000 */
.L_x_1031:
[----:B------:R-:W-:Y:S02]  /*e040*/  ULDC UR6, c[0x0][0xd3c] ;  /* 0x00034f0000067ab9 */ /* 0x000fe40000000800 */
[----:B------:R-:W-:-:S06]  /*e050*/  UISETP.GE.AND UP0, UPT, UR5, UR6, UPT ;  /* 0x000000060500728c */ /* 0x000fcc000bf06270 */
[----:B------:R-:W-:-:S13]  /*e060*/  PLOP3.LUT P0, PT, PT, PT, UP0, 0x80, 0x0 ;  /* 0x000000000000781c */ /* 0x000fda0003f0f008 */
[----:B------:R-:W-:Y:S05]  /*e070*/  @!P0 BRA `(.L_x_1046) ;  /* 0xffffff3000b88947 */ /* 0x000fea000383ffff */
[----:B------:R-:W-:Y:S05]  /*e080*/  EXIT ;  /* 0x000000000000794d */ /* 0x000fea0003800000 */
.L_x_995:
        /* <DEDUP_REMOVED lines=16> */
.L_x_1047:
        /* <DEDUP_REMOVED lines=43> */
.L_x_1051:
        /* <DEDUP_REMOVED lines=35> */
.L_x_1049:
        /* <DEDUP_REMOVED lines=18> */
.L_x_1052:
        /* <DEDUP_REMOVED lines=57> */
.L_x_1050:
[----:B------:R-:W-:Y:S01]  /*eb20*/  ULDC UR4, c[0x0][0xd3c] ;  /* 0x00034f0000047ab9 */ /* 0x000fe20000000800 */
[----:B------:R-:W-:Y:S02]  /*eb30*/  IMAD.MOV.U32 R25, RZ, RZ, RZ ;  /* 0x000000ffff197224 */ /* 0x000fe400078e00ff */
[----:B------:R-:W-:Y:S02]  /*eb40*/  IMAD.U32 R24, RZ, RZ, UR6 ;  /* 0x00000006ff187e24 */ /* 0x000fe4000f8e00ff */
[----:B------:R-:W-:Y:S02]  /*eb50*/  IMAD.MOV.U32 R26, RZ, RZ, RZ ;  /* 0x000000ffff1a7224 */ /* 0x000fe400078e00ff */
[----:B------:R-:W-:-:S07]  /*eb60*/  IMAD.U32 R27, RZ, RZ, UR4 ;  /* 0x00000004ff1b7e24 */ /* 0x000fce000f8e00ff */
.L_x_1053:
[----:B------:R-:W-:-:S13]  /*eb70*/  ISETP.NE.AND P0, PT, R7, RZ, PT ;  /* 0x000000ff0700720c */ /* 0x000fda0003f05270 */
[----:B------:R-:W0:Y:S01]  /*eb80*/  @!P0 S2R R3, SR_CgaCtaId ;  /* 0x0000000000038919 */ /* 0x000e220000008800 */
[----:B------:R-:W-:-:S04]  /*eb90*/  @!P0 MOV R2, 0x400 ;  /* 0x0000040000028802 */ /* 0x000fc80000000f00 */
[----:B0-----:R-:W-:-:S05]  /*eba0*/  @!P0 LEA R2, R3, R2, 0x18 ;  /* 0x0000000203028211 */ /* 0x001fca00078ec0ff */
[----:B------:R1:W-:Y:S01]  /*ebb0*/  @!P0 STS.128 [R2+0x388d0], R24 ;  /* 0x0388d01802008388 */ /* 0x0003e20000000c00 */
[----:B------:R-:W-:Y:S06]  /*ebc0*/  BAR.ARV 0x5, 0x180 ;  /* 0x0146000000007b1d */ /* 0x000fec0000002000 */
.L_x_1048:
[----:B------:R2:W-:Y:S01]  /*ebd0*/  STL [R1+0x24], RZ ;  /* 0x000024ff01007387 */ /* 0x0005e20000100800 */
[----:B------:R-:W-:Y:S01]  /*ebe0*/  ULDC UR4, c[0x0][0xd3c] ;  /* 0x00034f0000047ab9 */ /* 0x000fe20000000800 */
[----:B------:R-:W-:Y:S01]  /*ebf0*/  IMAD.MOV.U32 R23, RZ, RZ, 0x1 ;  /* 0x00000001ff177424 */ /* 0x000fe200078e00ff */
[----:B0-----:R-:W-:Y:S01]  /*ec00*/  ISETP.GE.AND P0, PT, R27, UR4, PT ;  /* 0x000000041b007c0c */ /* 0x001fe2000bf06270 */
[----:B------:R-:W-:-:S12]  /*ec10*/  IMAD.MOV.U32 R18, RZ, RZ, RZ ;  /* 0x000000ffff127224 */ /* 0x000fd800078e00ff */
[----:B--2---:R-:W-:Y:S05]  /*ec20*/  @P0 BRA `(.L_x_1054) ;  /* 0x00000058006c0947 */ /* 0x004fea0003800000 */
[----:B------:R-:W0:Y:S01]  /*ec30*/  S2UR UR5, SR_CgaCtaId ;  /* 0x00000000000579c3 */ /* 0x000e220000008800 */
[----:B------:R2:W-:Y:S01]  /*ec40*/  STL [R1+0x24], RZ ;  /* 0x000024ff01007387 */ /* 0x0005e20000100800 */
[C---:B-1----:R-:W-:Y:S01]  /*ec50*/  IMAD.SHL.U32 R2, R0.reuse, 0x8, RZ ;  /* 0x0000000800027824 */ /* 0x042fe200078e00ff */
[----:B------:R-:W-:Y:S01]  /*ec60*/  UMOV UR4, 0x400 ;  /* 0x0000040000047882 */ /* 0x000fe20000000000 */
[----:B------:R-:W-:Y:S01]  /*ec70*/  LOP3.LUT R4, R0, 0x7f, RZ, 0xc0, !PT ;  /* 0x0000007f00047812 */ /* 0x000fe200078ec0ff */
[----:B------:R-:W-:Y:S01]  /*ec80*/  BSSY B8, `(.L_x_1054) ;  /* 0x0000595000087945 */ /* 0x000fe20003800000 */
[----:B------:R-:W-:Y:S01]  /*ec90*/  IMAD.MOV.U32 R23, RZ, RZ, 0x1 ;  /* 0x00000001ff177424 */ /* 0x000fe200078e00ff */
[----:B------:R-:W-:Y:S01]  /*eca0*/  LOP3.LUT R3, R2, 0x1f8, RZ, 0xc0, !PT ;  /* 0x000001f802037812 */ /* 0x000fe200078ec0ff */
[----:B------:R-:W-:Y:S01]  /*ecb0*/  IMAD.MOV.U32 R18, RZ, RZ, RZ ;  /* 0x000000ffff127224 */ /* 0x000fe200078e00ff */
[----:B------:R-:W-:Y:S01]  /*ecc0*/  SHF.R.U32.HI R5, RZ, 0x3, R4 ;  /* 0x00000003ff057819 */ /* 0x000fe20000011604 */
[----:B------:R-:W-:Y:S01]  /*ecd0*/  ULOP3.LUT UR36, UR39, 0x2, URZ, 0xfc, !UPT ;  /* 0x0000000227247892 */ /* 0x000fe2000f8efc3f */
[----:B------:R-:W-:Y:S01]  /*ece0*/  LOP3.LUT R3, R3, 0x38, R0, 0x78, !PT ;  /* 0x0000003803037812 */ /* 0x000fe200078e7800 */
[----:B------:R-:W-:Y:S01]  /*ecf0*/  IMAD.SHL.U32 R0, R0, 0x10, RZ ;  /* 0x0000001000007824 */ /* 0x000fe200078e00ff */
[----:B------:R-:W-:Y:S01]  /*ed00*/  LOP3.LUT R4, R2, 0x38, RZ, 0xc0, !PT ;  /* 0x0000003802047812 */ /* 0x000fe200078ec0ff */
[----:B------:R-:W-:Y:S01]  /*ed10*/  ULDC UR37, c[0x0][0xc] ;  /* 0x0000030000257ab9 */ /* 0x000fe20000000800 */
[----:B------:R-:W-:-:S02]  /*ed20*/  LOP3.LUT R34, R3, 0x200, R2, 0xf8, !PT ;  /* 0x0000020003227812 */ /* 0x000fc400078ef802 */
[----:B------:R-:W-:Y:S02]  /*ed30*/  LOP3.LUT R2, R5, 0x70, R0, 0xf8, !PT ;  /* 0x0000007005027812 */ /* 0x000fe400078ef800 */
[C---:B------:R-:W-:Y:S02]  /*ed40*/  LOP3.LUT R0, R4.reuse, 0x40, RZ, 0xfc, !PT ;  /* 0x0000004004007812 */ /* 0x040fe400078efcff */
[C---:B------:R-:W-:Y:S02]  /*ed50*/  LOP3.LUT R3, R4.reuse, 0x80, RZ, 0xfc, !PT ;  /* 0x0000008004037812 */ /* 0x040fe400078efcff */
[C---:B------:R-:W-:Y:S01]  /*ed60*/  LOP3.LUT R2, R4.reuse, 0xc0, RZ, 0xfc, !PT ;  /* 0x000000c004027812 */ /* 0x040fe200078efcff */
[----:B0-----:R-:W-:Y:S01]  /*ed70*/  ULEA UR4, UR5, UR4, 0x18 ;  /* 0x0000000405047291 */ /* 0x001fe2000f8ec03f */
[C---:B------:R-:W-:Y:S02]  /*ed80*/  LOP3.LUT R0, R4.reuse, 0x100, RZ, 0xfc, !PT ;  /* 0x0000010004007812 */ /* 0x040fe400078efcff */
[----:B------:R-:W-:-:S02]  /*ed90*/  LOP3.LUT R3, R4, 0x140, RZ, 0xfc, !PT ;  /* 0x0000014004037812 */ /* 0x000fc400078efcff */
[C---:B------:R-:W-:Y:S01]  /*eda0*/  LOP3.LUT R2, R4.reuse, 0x180, RZ, 0xfc, !PT ;  /* 0x0000018004027812 */ /* 0x040fe200078efcff */
[----:B------:R-:W-:Y:S01]  /*edb0*/  IMAD.U32 R17, RZ, RZ, UR4 ;  /* 0x00000004ff117e24 */ /* 0x000fe2000f8e00ff */
[----:B------:R-:W-:-:S03]  /*edc0*/  LOP3.LUT R0, R4, 0x1c0, RZ, 0xfc, !PT ;  /* 0x000001c004007812 */ /* 0x000fc600078efcff */
[----:B--2---:R-:W-:-:S07]  /*edd0*/  IMAD R19, R34, 0x2, R17 ;  /* 0x0000000222137824 */ /* 0x004fce00078e0211 */
.L_x_1121:
[----:B------:R-:W0:Y:S02]  /*ede0*/  LDC.64 R2, c[0x0][0xd88] ;  /* 0x00036200ff027b82 */ /* 0x000e240000000a00 */
[----:B0-----:R-:W-:-:S05]  /*edf0*/  IMAD.WIDE R2, R27, 0x4, R2 ;  /* 0x000000041b027825 */ /* 0x001fca00078e0202 */
[----:B--2---:R-:W2:Y:S01]  /*ee00*/  LDG.E R35, desc[UR44][R2.64] ;  /* 0x0000002c02237981 */ /* 0x004ea2000c1e1900 */
[----:B------:R-:W-:Y:S05]  /*ee10*/  YIELD ;  /* 0x0000000000007946 */ /* 0x000fea0003800000 */
[----:B------:R-:W-:Y:S01]  /*ee20*/  ULDC.64 UR4, c[0x0][0xb20] ;  /* 0x0002c80000047ab9 */ /* 0x000fe20000000a00 */
[----:B------:R-:W-:Y:S01]  /*ee30*/  IMAD.MOV.U32 R32, RZ, RZ, RZ ;  /* 0x000000ffff207224 */ /* 0x000fe200078e00ff */
[----:B------:R-:W-:Y:S01]  /*ee40*/  ISETP.NE.U32.AND P0, PT, RZ, UR4, PT ;  /* 0x00000004ff007c0c */ /* 0x000fe2000bf05070 */
[----:B------:R-:W-:-:S03]  /*ee50*/  ULDC.64 UR6, c[0x0][0xb10] ;  /* 0x0002c40000067ab9 */ /* 0x000fc60000000a00 */
[----:B------:R-:W-:Y:S01]  /*ee60*/  ISETP.NE.AND.EX P0, PT, RZ, UR5, PT, P0 ;  /* 0x00000005ff007c0c */ /* 0x000fe2000bf05300 */
[----:B------:R-:W-:Y:S01]  /*ee70*/  IMAD.MOV.U32 R36, RZ, RZ, RZ ;  /* 0x000000ffff247224 */ /* 0x000fe200078e00ff */
[----:B--2---:R-:W-:-:S11]  /*ee80*/  SHF.R.S32.HI R0, RZ, 0x1f, R35 ;  /* 0x0000001fff007819 */ /* 0x004fd60000011423 */
[C---:B------:R-:W-:Y:S01]  /*ee90*/  @P0 LEA R2, P1, R35.reuse, UR4, 0x2 ;  /* 0x0000000423020c11 */ /* 0x040fe2000f8210ff */
[C---:B------:R-:W-:Y:S01]  /*eea0*/  IMAD.SHL.U32 R22, R35.reuse, 0x4, RZ ;  /* 0x0000000423167824 */ /* 0x040fe200078e00ff */
[C-C-:B------:R-:W-:Y:S01]  /*eeb0*/  SHF.L.U64.HI R30, R35.reuse, 0x2, R0.reuse ;  /* 0x00000002231e7819 */ /* 0x140fe20000010200 */
[----:B------:R0:W-:Y:S01]  /*eec0*/  STL [R1+0xc], R0 ;  /* 0x00000c0001007387 */ /* 0x0001e20000100800 */
[----:B------:R-:W-:Y:S01]  /*eed0*/  @P0 LEA.HI.X R3, R35, UR5, R0, 0x2, P1 ;  /* 0x0000000523030c11 */ /* 0x000fe200088f1400 */
[----:B------:R-:W-:-:S04]  /*eee0*/  ULDC.64 UR4, c[0x0][0xaf8] ;  /* 0x0002be0000047ab9 */ /* 0x000fc80000000a00 */
[----:B-1----:R1:W5:Y:S01]  /*eef0*/  @P0 LDG.E R32, desc[UR44][R2.64] ;  /* 0x0000002c02200981 */ /* 0x002362000c1e1900 */
        /* <DEDUP_REMOVED lines=12> */
[----:B0-----:R-:W2:Y:S01]  /*efc0*/  @P0 LDG.E R0, desc[UR44][R4.64] ;  /* 0x0000002c04000981 */ /* 0x001ea2000c1e1900 */
        /* <DEDUP_REMOVED lines=17> */
.L_x_1055:
        /* <DEDUP_REMOVED lines=9> */
.L_x_1056:
[----:B------:R-:W-:Y:S02]  /*f170*/  ULDC.64 UR4, c[0x0][0xb00] ;  /* 0x0002c00000047ab9 */ /* 0x000fe40000000a00 */
[----:B------:R-:W-:-:S04]  /*f180*/  ISETP.NE.U32.AND P0, PT, RZ, UR4, PT ;  /* 0x00000004ff007c0c */ /* 0x000fc8000bf05070 */
[----:B------:R-:W-:-:S13]  /*f190*/  ISETP.NE.AND.EX P0, PT, RZ, UR5, PT, P0 ;  /* 0x00000005ff007c0c */ /* 0x000fda000bf05300 */
[----:B------:R-:W-:Y:S05]  /*f1a0*/  @!P0 BRA `(.L_x_1057) ;  /* 0x0000000000148947 */ /* 0x000fea0003800000 */
[----:B-1----:R-:W1:Y:S02]  /*f1b0*/  LDC.64 R2, c[0x0][0xb00] ;  /* 0x0002c000ff027b82 */ /* 0x002e640000000a00 */
[----:B-1----:R-:W-:-:S05]  /*f1c0*/  IMAD.WIDE R2, R28, 0x4, R2 ;  /* 0x000000041c027825 */ /* 0x002fca00078e0202 */
[----:B------:R-:W3:Y:S04]  /*f1d0*/  LDG.E R29, desc[UR44][R2.64] ;  /* 0x0000002c021d7981 */ /* 0x000ee8000c1e1900 */
[----:B0-2---:R-:W3:Y:S02]  /*f1e0*/  LDG.E R0, desc[UR44][R2.64+0x4] ;  /* 0x0000042c02007981 */ /* 0x005ee4000c1e1900 */
[----:B---3--:R-:W-:-:S07]  /*f1f0*/  IMAD.IADD R29, R0, 0x1, -R29 ;  /* 0x00000001001d7824 */ /* 0x008fce00078e0a1d */
.L_x_1057:
[----:B-----5:R-:W-:Y:S01]  /*f200*/  IMAD.IADD R29, R29, 0x1, -R32 ;  /* 0x000000011d1d7824 */ /* 0x020fe200078e0a20 */
[C---:B012---:R-:W-:Y:S01]  /*f210*/  LOP3.LUT R0, R26.reuse, 0xff000000, RZ, 0xc0, !PT ;  /* 0xff0000001a007812 */ /* 0x047fe200078ec0ff */
[----:B------:R-:W-:Y:S01]  /*f220*/  BSSY B0, `(.L_x_1058) ;  /* 0x0000028000007945 */ /* 0x000fe20003800000 */
[----:B------:R-:W-:Y:S01]  /*f230*/  LOP3.LUT R4, R26, 0xff0000, RZ, 0xc0, !PT ;  /* 0x00ff00001a047812 */ /* 0x000fe200078ec0ff */
[----:B------:R-:W-:Y:S01]  /*f240*/  IMAD.MOV.U32 R2, RZ, RZ, RZ ;  /* 0x000000ffff027224 */ /* 0x000fe200078e00ff */
[C---:B------:R-:W-:Y:S02]  /*f250*/  ISETP.GE.AND P0, PT, R29.reuse, 0x1, PT ;  /* 0x000000011d00780c */ /* 0x040fe40003f06270 */
[----:B------:R-:W-:Y:S01]  /*f260*/  SHF.R.U32.HI R3, RZ, 0x8, R0 ;  /* 0x00000008ff037819 */ /* 0x000fe20000011600 */
[----:B------:R-:W-:-:S03]  /*f270*/  VIADD R0, R29, 0x3f ;  /* 0x0000003f1d007836 */ /* 0x000fc60000000000 */
[----:B------:R-:W-:Y:S02]  /*f280*/  LEA.HI R4, R4, R3, RZ, 0x10 ;  /* 0x0000000304047211 */ /* 0x000fe400078f80ff */
[----:B------:R-:W-:-:S04]  /*f290*/  SHF.R.S32.HI R3, RZ, 0x1f, R0 ;  /* 0x0000001fff037819 */ /* 0x000fc80000011400 */
[----:B------:R-:W-:-:S04]  /*f2a0*/  LEA.HI R0, R3, R0, RZ, 0x6 ;  /* 0x0000000003007211 */ /* 0x000fc800078f30ff */
        /* <DEDUP_REMOVED lines=31> */
.L_x_1059:
[----:B------:R-:W-:Y:S05]  /*f4a0*/  BSYNC B0 ;  /* 0x0000000000007941 */ /* 0x000fea0003800000 */
.L_x_1058:
        /* <DEDUP_REMOVED lines=24> */
.L_x_1061:
        /* <DEDUP_REMOVED lines=20> */
.L_x_1064:
[----:B------:R-:W-:Y:S05]  /*f770*/  BSYNC B6 ;  /* 0x0000000000067941 */ /* 0x000fea0003800000 */
.L_x_1063:
        /* <DEDUP_REMOVED lines=20> */
.L_x_1067:
        /* <DEDUP_REMOVED lines=15> */
.L_x_1066:
[----:B------:R-:W-:Y:S05]  /*f9b0*/  BSYNC B6 ;  /* 0x0000000000067941 */ /* 0x000fea0003800000 */
.L_x_1065:
[----:B------:R-:W2:Y:S01]  /*f9c0*/  LDL R33, [R1+0x18] ;  /* 0x0000180001217983 */ /* 0x000ea20000100800 */
[----:B------:R-:W-:Y:S01]  /*f9d0*/  ULDC.64 UR4, c[0x0][0xaf0] ;  /* 0x0002bc0000047ab9 */ /* 0x000fe20000000a00 */
[----:B------:R-:W0:Y:S01]  /*f9e0*/  LDC R20, c[0x0][0x430] ;  /* 0x00010c00ff147b82 */ /* 0x000e220000000800 */
[----:B------:R-:W-:Y:S01]  /*f9f0*/  ISETP.NE.U32.AND P0, PT, RZ, UR4, PT ;  /* 0x00000004ff007c0c */ /* 0x000fe2000bf05070 */
[----:B------:R-:W1:Y:S03]  /*fa00*/  S2R R4, SR_TID.X ;  /* 0x0000000000047919 */ /* 0x000e660000002100 */
[----:B------:R-:W-:Y:S01]  /*fa10*/  ISETP.NE.AND.EX P0, PT, RZ, UR5, PT, P0 ;  /* 0x00000005ff007c0c */ /* 0x000fe2000bf05300 */
[----:B------:R-:W3:-:S12]  /*fa20*/  S2R R0, SR_TID.X ;  /* 0x0000000000007919 */ /* 0x000ed80000002100 */
[----:B------:R-:W-:Y:S01]  /*fa30*/  @P0 IADD3 R2, P1, R22, UR4, RZ ;  /* 0x0000000416020c10 */ /* 0x000fe2000ff3e0ff */
[----:B------:R-:W-:-:S03]  /*fa40*/  ULDC UR4, c[0x0][0x320] ;  /* 0x0000c80000047ab9 */ /* 0x000fc60000000800 */
[----:B------:R-:W-:Y:S01]  /*fa50*/  @P0 IADD3.X R3, R30, UR5, RZ, P1, !PT ;  /* 0x000000051e030c10 */ /* 0x000fe20008ffe4ff */
[----:B------:R-:W4:Y:S04]  /*fa60*/  S2R R21, SR_TID.X ;  /* 0x0000000000157919 */ /* 0x000f280000002100 */
[----:B------:R0:W5:Y:S01]  /*fa70*/  @P0 LDG.E R28, desc[UR44][R2.64] ;  /* 0x0000002c021c0981 */ /* 0x000162000c1e1900 */
[----:B------:R-:W-:Y:S01]  /*fa80*/  LOP3.LUT R16, R16, 0xfffffdff, RZ, 0xc0, !PT ;  /* 0xfffffdff10107812 */ /* 0x000fe200078ec0ff */
[----:B------:R-:W-:Y:S01]  /*fa90*/  UMOV UR5, 0xffffffff ;  /* 0xffffffff00057882 */ /* 0x000fe20000000000 */
[----:B-1----:R-:W-:Y:S02]  /*faa0*/  IMAD.SHL.U32 R4, R4, 0x8, RZ ;  /* 0x0000000804047824 */ /* 0x002fe400078e00ff */
[----:B---3--:R-:W-:-:S03]  /*fab0*/  IMAD.SHL.U32 R0, R0, 0x8, RZ ;  /* 0x0000000800007824 */ /* 0x008fc600078e00ff */
[----:B------:R-:W-:-:S04]  /*fac0*/  LOP3.LUT R4, R4, 0x38, RZ, 0xc0, !PT ;  /* 0x0000003804047812 */ /* 0x000fc800078ec0ff */
[C---:B------:R-:W-:Y:S02]  /*fad0*/  LOP3.LUT R5, R4.reuse, 0x40, RZ, 0xfc, !PT ;  /* 0x0000004004057812 */ /* 0x040fe400078efcff */
[----:B------:R-:W-:Y:S02]  /*fae0*/  LOP3.LUT R4, R4, 0x180, RZ, 0xfc, !PT ;  /* 0x0000018004047812 */ /* 0x000fe400078efcff */
[----:B------:R-:W-:Y:S02]  /*faf0*/  ISETP.GE.AND P0, PT, R5, UR4, PT ;  /* 0x0000000405007c0c */ /* 0x000fe4000bf06270 */
[----:B------:R-:W-:Y:S02]  /*fb00*/  LOP3.LUT R0, R0, 0x38, RZ, 0xc0, !PT ;  /* 0x0000003800007812 */ /* 0x000fe400078ec0ff */
[----:B------:R-:W-:Y:S02]  /*fb10*/  ISETP.GE.AND P1, PT, R4, UR4, PT ;  /* 0x0000000404007c0c */ /* 0x000fe4000bf26270 */
[----:B------:R-:W-:-:S02]  /*fb20*/  LOP3.LUT R4, R0, 0x1c0, RZ, 0xfc, !PT ;  /* 0x000001c000047812 */ /* 0x000fc400078efcff */
[----:B------:R-:W-:Y:S01]  /*fb30*/  LOP3.LUT R0, R0, 0x80, RZ, 0xfc, !PT ;  /* 0x0000008000007812 */ /* 0x000fe200078efcff */
[----:B----4-:R-:W-:Y:S01]  /*fb40*/  IMAD.SHL.U32 R21, R21, 0x8, RZ ;  /* 0x0000000815157824 */ /* 0x010fe200078e00ff */
[----:B------:R-:W-:Y:S02]  /*fb50*/  SEL R8, RZ, 0x40, P1 ;  /* 0x00000040ff087807 */ /* 0x000fe40000800000 */
[----:B------:R-:W-:Y:S02]  /*fb60*/  ISETP.GE.AND P5, PT, R0, UR4, PT ;  /* 0x0000000400007c0c */ /* 0x000fe4000bfa6270 */
[----:B------:R-:W-:Y:S01]  /*fb70*/  @P0 LOP3.LUT R16, R16, 0x200, RZ, 0xfc, !PT ;  /* 0x0000020010100812 */ /* 0x000fe200078efcff */
[----:B------:R-:W1:Y:S01]  /*fb80*/  S2R R0, SR_TID.X ;  /* 0x0000000000007919 */ /* 0x000e620000002100 */
[----:B------:R-:W-:Y:S02]  /*fb90*/  ISETP.GE.AND P0, PT, R4, UR4, PT ;  /* 0x0000000404007c0c */ /* 0x000fe4000bf06270 */
[----:B------:R-:W-:Y:S01]  /*fba0*/  LOP3.LUT R21, R21, 0x38, RZ, 0xc0, !PT ;  /* 0x0000003815157812 */ /* 0x000fe200078ec0ff */
[----:B------:R-:W3:Y:S01]  /*fbb0*/  S2R R4, SR_TID.X ;  /* 0x0000000000047919 */ /* 0x000ee20000002100 */
        /* <DEDUP_REMOVED lines=8> */
[----:B-1----:R-:W-:-:S03]  /*fc40*/  IMAD.SHL.U32 R0, R0, 0x8, RZ ;  /* 0x0000000800007824 */ /* 0x002fc600078e00ff */
[----:B------:R-:W-:Y:S01]  /*fc50*/  LOP3.LUT R16, R16, 0xffffffef, RZ, 0xc0, !PT ;  /* 0xffffffef10107812 */ /* 0x000fe200078ec0ff */
[----:B---3--:R-:W-:Y:S01]  /*fc60*/  IMAD.SHL.U32 R4, R4, 0x8, RZ ;  /* 0x0000000804047824 */ /* 0x008fe200078e00ff */
[----:B------:R-:W-:-:S04]  /*fc70*/  LOP3.LUT R0, R0, 0x38, RZ, 0xc0, !PT ;  /* 0x0000003800007812 */ /* 0x000fc800078ec0ff */
[----:B------:R-:W-:Y:S02]  /*fc80*/  LOP3.LUT R4, R4, 0x38, RZ, 0xc0, !PT ;  /* 0x0000003804047812 */ /* 0x000fe400078ec0ff */
[----:B------:R-:W-:Y:S02]  /*fc90*/  LOP3.LUT R0, R0, 0x100, RZ, 0xfc, !PT ;  /* 0x0000010000007812 */ /* 0x000fe400078efcff */
[----:B------:R-:W-:Y:S02]  /*fca0*/  LOP3.LUT R4, R4, 0xc0, RZ, 0xfc, !PT ;  /* 0x000000c004047812 */ /* 0x000fe400078efcff */
[----:B------:R-:W-:Y:S02]  /*fcb0*/  ISETP.GE.AND P3, PT, R0, UR4, PT ;  /* 0x0000000400007c0c */ /* 0x000fe4000bf66270 */
[----:B------:R-:W-:-:S13]  /*fcc0*/  ISETP.GE.AND P4, PT, R4, UR4, PT ;  /* 0x0000000404007c0c */ /* 0x000fda000bf86270 */
[----:B------:R-:W-:-:S04]  /*fcd0*/  @P4 LOP3.LUT R16, R16, 0x10, RZ, 0xfc, !PT ;  /* 0x0000001010104812 */ /* 0x000fc800078efcff */
[----:B------:R-:W-:-:S04]  /*fce0*/  LOP3.LUT R16, R16, 0xfffffffb, RZ, 0xc0, !PT ;  /* 0xfffffffb10107812 */ /* 0x000fc800078ec0ff */
[----:B------:R-:W-:-:S04]  /*fcf0*/  LOP3.LUT R16, R16, 0xfffffff7, RZ, 0xc0, !PT ;  /* 0xfffffff710107812 */ /* 0x000fc800078ec0ff */
[----:B------:R-:W-:-:S04]  /*fd00*/  @P3 LOP3.LUT R16, R16, 0x8, RZ, 0xfc, !PT ;  /* 0x0000000810103812 */ /* 0x000fc800078efcff */
[----:B------:R-:W-:Y:S02]  /*fd10*/  @P2 LOP3.LUT R16, R16, 0x4, RZ, 0xfc, !PT ;  /* 0x0000000410102812 */ /* 0x000fe400078efcff */
[----:B--2---:R-:W-:Y:S01]  /*fd20*/  LEA R0, R33, 0xffffffc0, 0x6 ;  /* 0xffffffc021007811 */ /* 0x004fe200078e30ff */
[----:B0-----:R-:W-:Y:S06]  /*fd30*/  BRA.DIV UR5, `(.L_x_1068) ;  /* 0x0000004e05987947 */ /* 0x001fec000b800000 */
.L_x_1139:
[----:B------:R-:W0:Y:S01]  /*fd40*/  S2R R2, SR_TID.X ;  /* 0x0000000000027919 */ /* 0x000e220000002100 */
[----:B------:R-:W-:Y:S01]  /*fd50*/  ISETP.NE.AND P1, PT, R20, 0x1, PT ;  /* 0x000000011400780c */ /* 0x000fe20003f25270 */
[----:B------:R-:W-:Y:S01]  /*fd60*/  IMAD.MOV.U32 R37, RZ, RZ, RZ ;  /* 0x000000ffff257224 */ /* 0x000fe200078e00ff */
[----:B-----5:R-:W-:Y:S01]  /*fd70*/  SHF.R.S32.HI R33, RZ, 0x1f, R28 ;  /* 0x0000001fff217819 */ /* 0x020fe2000001141c */
[----:B------:R-:W1:Y:S01]  /*fd80*/  S2R R10, SR_TID.X ;  /* 0x00000000000a7919 */ /* 0x000e620000002100 */
[C---:B------:R-:W-:Y:S02]  /*fd90*/  LOP3.LUT P6, RZ, R16.reuse, 0x400, RZ, 0xc0, !PT ;  /* 0x0000040010ff7812 */ /* 0x040fe400078cc0ff */
[----:B------:R-:W-:-:S07]  /*fda0*/  LOP3.LUT R16, R16, 0xffffdfff, RZ, 0xc0, !PT ;  /* 0xffffdfff10107812 */ /* 0x000fce00078ec0ff */
[----:B------:R-:W2:Y:S01]  /*fdb0*/  @P1 LDC R3, c[0x0][0x434] ;  /* 0x00010d00ff031b82 */ /* 0x000ea20000000800 */
[----:B------:R-:W-:Y:S02]  /*fdc0*/  @P1 LOP3.LUT R16, R16, 0x2000, RZ, 0xfc, !PT ;  /* 0x0000200010101812 */ /* 0x000fe400078efcff */
[----:B0-----:R-:W-:Y:S01]  /*fdd0*/  LOP3.LUT R2, R2, 0x7f, RZ, 0xc0, !PT ;  /* 0x0000007f02027812 */ /* 0x001fe200078ec0ff */
[----:B-1----:R-:W-:-:S03]  /*fde0*/  IMAD.SHL.U32 R10, R10, 0x10, RZ ;  /* 0x000000100a0a7824 */ /* 0x002fc600078e00ff */
[----:B------:R-:W-:-:S04]  /*fdf0*/  SHF.R.U32.HI R2, RZ, 0x3, R2 ;  /* 0x00000003ff027819 */ /* 0x000fc80000011602 */
[----:B------:R-:W-:Y:S02]  /*fe00*/  LOP3.LUT R10, R2, 0x70, R10, 0xf8, !PT ;  /* 0x00000070020a7812 */ /* 0x000fe400078ef80a */
[----:B------:R-:W0:Y:S03]  /*fe10*/  @P1 LDC R2, c[0x0][0x438] ;  /* 0x00010e00ff021b82 */ /* 0x000e260000000800 */
[----:B------:R-:W-:-:S05]  /*fe20*/  IMAD.IADD R6, R10, 0x1, R0 ;  /* 0x000000010a067824 */ /* 0x000fca00078e0200 */
[C---:B------:R-:W-:Y:S01]  /*fe30*/  ISETP.GE.AND P0, PT, R6.reuse, R29, PT ;  /* 0x0000001d0600720c */ /* 0x040fe20003f06270 */
[----:B------:R-:W-:-:S03]  /*fe40*/  IMAD.IADD R6, R6, 0x1, R32 ;  /* 0x0000000106067824 */ /* 0x000fc600078e0220 */
[----:B------:R-:W-:Y:S01]  /*fe50*/  ISETP.GT.U32.OR P0, PT, R10, 0x3f, P0 ;  /* 0x0000003f0a00780c */ /* 0x000fe20000704470 */
[----:B--2---:R-:W-:-:S04]  /*fe60*/  @P1 IMAD.HI.U32 R3, R6, R3, RZ ;  /* 0x0000000306031227 */ /* 0x004fc800078e00ff */
[----:B------:R-:W-:Y:S01]  /*fe70*/  IMAD.MOV.U32 R7, RZ, RZ, R6 ;  /* 0x000000ffff077224 */ /* 0x000fe200078e0006 */
[----:B0-----:R-:W-:-:S07]  /*fe80*/  @P1 SHF.R.U32.HI R7, RZ, R2, R3 ;  /* 0x00000002ff071219 */ /* 0x001fce0000011603 */
        /* <DEDUP_REMOVED lines=28> */
[----:B------:R-:W-:Y:S02]  /*10050*/  ISETP.NE.AND P0, PT, R3, 0x3, PT ;  /* 0x000000030300780c */ /* 0x000fe40003f05270 */
[----:B------:R-:W-:Y:S01]  /*10060*/  LOP3.LUT R30, R8, R30, RZ, 0xfc, !PT ;  /* 0x0000001e081e7212 */ /* 0x000fe200078efcff */
[----:B------:R-:W-:Y:S01]  /*10070*/  IMAD R2, R20, R2, R6 ;  /* 0x0000000214027224 */ /* 0x000fe200078e0206 */
[----:B------:R0:W-:Y:S04]  /*10080*/  STL [R1+0x28], R8 ;  /* 0x0000280801007387 */ /* 0x0001e80000100800 */
[----:B------:R0:W-:Y:S05]  /*10090*/  STL [R1], R2 ;  /* 0x0000000201007387 */ /* 0x0001ea0000100800 */
[----:B------:R-:W-:-:S04]  /*100a0*/  @P0 LOP3.LUT R16, R16, 0x1000, RZ, 0xfc, !PT ;  /* 0x0000100010100812 */ /* 0x000fc800078efcff */
[----:B------:R-:W-:-:S04]  /*100b0*/  LOP3.LUT R16, R16, 0xfffffffe, RZ, 0xc0, !PT ;  /* 0xfffffffe10107812 */ /* 0x000fc800078ec0ff */
[----:B------:R-:W-:Y:S01]  /*100c0*/  @P1 LOP3.LUT R16, R16, 0x1, RZ, 0xfc, !PT ;  /* 0x0000000110101812 */ /* 0x000fe200078efcff */
[----:B0-----:R-:W-:Y:S06]  /*100d0*/  @!P0 BRA `(.L_x_1069) ;  /* 0x0000000000048947 */ /* 0x001fec0003800000 */
[----:B------:R-:W-:Y:S01]  /*100e0*/  BPT.TRAP 0x1 ;  /* 0x000000040000795c */ /* 0x000fe20000300000 */
.L_x_1069:
        /* <DEDUP_REMOVED lines=9> */
.L_x_1140:
[----:B------:R-:W-:Y:S05]  /*10180*/  BSYNC B0 ;  /* 0x0000000000007941 */ /* 0x000fea0003800000 */
.L_x_1070:
[----:B------:R-:W0:Y:S01]  /*10190*/  LDL R2, [R1] ;  /* 0x0000000001027983 */ /* 0x000e220000100800 */
[----:B------:R-:W-:Y:S01]  /*101a0*/  ULDC.64 UR4, c[0x0][0x300] ;  /* 0x0000c00000047ab9 */ /* 0x000fe20000000a00 */
[----:B-----5:R-:W-:Y:S01]  /*101b0*/  SHF.R.S32.HI R4, RZ, 0x1f, R37 ;  /* 0x0000001fff047819 */ /* 0x020fe20000011425 */
[----:B------:R-:W-:Y:S01]  /*101c0*/  ULDC.64 UR6, c[0x0][0x2e8] ;  /* 0x0000ba0000067ab9 */ /* 0x000fe20000000a00 */
[----:B------:R-:W1:Y:S01]  /*101d0*/  S2R R7, SR_TID.X ;  /* 0x0000000000077919 */ /* 0x000e620000002100 */
[----:B------:R-:W-:Y:S01]  /*101e0*/  LOP3.LUT R16, R16, 0xfffffffd, RZ, 0xc0, !PT ;  /* 0xfffffffd10107812 */ /* 0x000fe200078ec0ff */
[----:B-1----:R-:W-:-:S05]  /*101f0*/  IMAD.SHL.U32 R7, R7, 0x8, RZ ;  /* 0x0000000807077824 */ /* 0x002fca00078e00ff */
[----:B------:R-:W-:Y:S02]  /*10200*/  LOP3.LUT R7, R7, 0x38, RZ, 0xc0, !PT ;  /* 0x0000003807077812 */ /* 0x000fe400078ec0ff */
[----:B0-----:R-:W-:-:S05]  /*10210*/  SHF.R.S32.HI R0, RZ, 0x1f, R2 ;  /* 0x0000001fff007819 */ /* 0x001fca0000011402 */
[----:B------:R0:W-:Y:S04]  /*10220*/  STL [R1+0x1c], R0 ;  /* 0x00001c0001007387 */ /* 0x0001e80000100800 */
[----:B------:R1:W-:Y:S01]  /*10230*/  STL [R1+0x20], R4 ;  /* 0x0000200401007387 */ /* 0x0003e20000100800 */
[----:B0-----:R-:W-:-:S04]  /*10240*/  IMAD R0, R0, UR4, RZ ;  /* 0x0000000400007c24 */ /* 0x001fc8000f8e02ff */
[C---:B------:R-:W-:Y:S02]  /*10250*/  IMAD R0, R2.reuse, UR5, R0 ;  /* 0x0000000502007c24 */ /* 0x040fe4000f8e0200 */
[----:B------:R-:W-:Y:S01]  /*10260*/  IMAD.WIDE.U32 R2, R2, UR4, RZ ;  /* 0x0000000402027c25 */ /* 0x000fe2000f8e00ff */
[----:B------:R-:W-:-:S03]  /*10270*/  ULDC.64 UR4, c[0x0][0x310] ;  /* 0x0000c40000047ab9 */ /* 0x000fc60000000a00 */
[----:B------:R-:W-:Y:S02]  /*10280*/  IMAD.IADD R3, R3, 0x1, R0 ;  /* 0x0000000103037824 */ /* 0x000fe400078e0200 */
[----:B------:R-:W-:Y:S02]  /*10290*/  IMAD R0, R4, UR4, RZ ;  /* 0x0000000404007c24 */ /* 0x000fe4000f8e02ff */
[----:B------:R-:W-:-:S04]  /*102a0*/  IMAD.WIDE.U32 R2, R37, UR4, R2 ;  /* 0x0000000425027c25 */ /* 0x000fc8000f8e0002 */
[----:B------:R-:W-:Y:S01]  /*102b0*/  IMAD R0, R37, UR5, R0 ;  /* 0x0000000525007c24 */ /* 0x000fe2000f8e0200 */
[----:B------:R-:W-:Y:S01]  /*102c0*/  ULDC.64 UR4, c[0x0][0x308] ;  /* 0x0000c20000047ab9 */ /* 0x000fe20000000a00 */
[----:B-1----:R-:W-:Y:S02]  /*102d0*/  IMAD R4, R18, 0x1000, R34 ;  /* 0x0000100012047824 */ /* 0x002fe400078e0222 */
[----:B------:R-:W-:Y:S02]  /*102e0*/  IMAD.IADD R3, R3, 0x1, R0 ;  /* 0x0000000103037824 */ /* 0x000fe400078e0200 */
        /* <DEDUP_REMOVED lines=42> */
.L_x_1150:
        /* <DEDUP_REMOVED lines=10> */
.L_x_1073:
        /* <DEDUP_REMOVED lines=11> */
.L_x_1074:
[----:B------:R1:W5:Y:S01]  /*106e0*/  LDL.LU R0, [R1+0xc] ;  /* 0x00000c0001007983 */ /* 0x0003620000300800 */
[----:B------:R-:W-:Y:S01]  /*106f0*/  LOP3.LUT P0, RZ, R16, 0x40, RZ, 0xc0, !PT ;  /* 0x0000004010ff7812 */ /* 0x000fe2000780c0ff */
[----:B------:R1:W-:-:S12]  /*10700*/  SYNCS.ARRIVE.TRANS64.A1T0 RZ, [R22+URZ+0x38830], RZ ;  /* 0x038830ff16ff79a7 */ /* 0x0003d8000810003f */
[----:B------:R-:W-:Y:S05]  /*10710*/  WARPSYNC.ALL ;  /* 0x0000000000007948 */ /* 0x000fea0003800000 */
[----:B0-----:R-:W-:Y:S01]  /*10720*/  SEL R2, R35, RZ, !P0 ;  /* 0x000000ff23027207 */ /* 0x001fe20004000000 */
[----:B------:R-:W-:Y:S04]  /*10730*/  BSSY B6, `(.L_x_1075) ;  /* 0x000001a000067945 */ /* 0x000fe80003800000 */
[----:B------:R0:W-:Y:S01]  /*10740*/  STL [R1+0x4], R2 ;  /* 0x0000040201007387 */ /* 0x0001e20000100800 */
[----:B------:R-:W-:Y:S01]  /*10750*/  BAR.SYNC.DEFER_BLOCKING 0x8, 0x100 ;  /* 0x0204000000007b1d */ /* 0x000fe20000010000 */
[----:B-----5:R-:W-:Y:S01]  /*10760*/  SEL R35, R0, RZ, !P0 ;  /* 0x000000ff00237207 */ /* 0x020fe20004000000 */
[----:B------:R-:W-:-:S04]  /*10770*/  VIADD R0, R17, 0x20400 ;  /* 0x0002040011007836 */ /* 0x000fc80000000000 */
[----:B------:R0:W-:Y:S01]  /*10780*/  STL [R1+0x14], R35 ;  /* 0x0000142301007387 */ /* 0x0001e20000100800 */
[----:B------:R-:W-:Y:S02]  /*10790*/  LOP3.LUT P0, RZ, R0, 0x3ff, RZ, 0xc0, !PT ;  /* 0x000003ff00ff7812 */ /* 0x000fe4000780c0ff */
[----:B------:R-:W-:-:S05]  /*107a0*/  SHF.R.S32.HI R0, RZ, 0x1f, R36 ;  /* 0x0000001fff007819 */ /* 0x000fca0000011424 */
[----:B------:R0:W-:Y:S06]  /*107b0*/  STL [R1+0xc], R0 ;  /* 0x00000c0001007387 */ /* 0x0001ec0000100800 */
[----:B------:R-:W-:Y:S05]  /*107c0*/  @!P0 BRA `(.L_x_1076) ;  /* 0x0000000000408947 */ /* 0x000fea0003800000 */
[----:B0-----:R-:W-:Y:S01]  /*107d0*/  MOV R2, 0x0 ;  /* 0x0000000000027802 */ /* 0x001fe20000000f00 */
        /* <DEDUP_REMOVED lines=15> */
.L_x_1076:
[----:B------:R-:W-:Y:S05]  /*108d0*/  BSYNC B6 ;  /* 0x0000000000067941 */ /* 0x000fea0003800000 */
.L_x_1075:
[----:B------:R-:W2:Y:S01]  /*108e0*/  LDL R4, [R1+0xc] ;  /* 0x00000c0001047983 */ /* 0x000ea20000100800 */
[----:B------:R-:W3:Y:S01]  /*108f0*/  LDC R10, c[0x0][0x448] ;  /* 0x00011200ff0a7b82 */ /* 0x000ee20000000800 */
[----:B------:R-:W-:Y:S01]  /*10900*/  IMAD.MOV.U32 R21, RZ, RZ, R35 ;  /* 0x000000ffff157224 */ /* 0x000fe200078e0023 */
[----:B------:R-:W-:Y:S01]  /*10910*/  ULDC.64 UR4, c[0x0][0x298] ;  /* 0x0000a60000047ab9 */ /* 0x000fe20000000a00 */
[----:B------:R-:W4:Y:S04]  /*10920*/  LDL R20, [R1+0x4] ;  /* 0x0000040001147983 */ /* 0x000f280000100800 */
[----:B------:R1:W5:Y:S01]  /*10930*/  LDL R9, [R1+0x10] ;  /* 0x0000100001097983 */ /* 0x0003620000100800 */
[----:B0-----:R-:W0:Y:S01]  /*10940*/  S2R R2, SR_TID.X ;  /* 0x0000000000027919 */ /* 0x001e220000002100 */
[----:B------:R-:W1:Y:S01]  /*10950*/  S2R R35, SR_TID.X ;  /* 0x0000000000237919 */ /* 0x000e620000002100 */
[----:B---3--:R-:W-:-:S13]  /*10960*/  ISETP.NE.AND P0, PT, R10, 0x1, PT ;  /* 0x000000010a00780c */ /* 0x008fda0003f05270 */
[----:B------:R-:W3:Y:S01]  /*10970*/  @P0 LDC R3, c[0x0][0x44c] ;  /* 0x00011300ff030b82 */ /* 0x000ee20000000800 */
[----:B0-----:R-:W-:-:S04]  /*10980*/  LOP3.LUT R2, R2, 0x7f, RZ, 0xc0, !PT ;  /* 0x0000007f02027812 */ /* 0x001fc800078ec0ff */
[----:B------:R-:W-:Y:S01]  /*10990*/  SHF.R.U32.HI R2, RZ, 0x3, R2 ;  /* 0x00000003ff027819 */ /* 0x000fe20000011602 */
[----:B-1----:R-:W-:-:S05]  /*109a0*/  IMAD.SHL.U32 R35, R35, 0x10, RZ ;  /* 0x0000001023237824 */ /* 0x002fca00078e00ff */
[----:B------:R-:W-:Y:S02]  /*109b0*/  LOP3.LUT R35, R2, 0x70, R35, 0xf8, !PT ;  /* 0x0000007002237812 */ /* 0x000fe400078ef823 */
[----:B------:R-:W0:Y:S03]  /*109c0*/  @P0 LDC R2, c[0x0][0x450] ;  /* 0x00011400ff020b82 */ /* 0x000e260000000800 */
[----:B------:R-:W-:-:S04]  /*109d0*/  IMAD R35, R25, 0x40, R35 ;  /* 0x0000004019237824 */ /* 0x000fc800078e0223 */
[----:B---3--:R-:W-:-:S04]  /*109e0*/  @P0 IMAD.HI.U32 R3, R35, R3, RZ ;  /* 0x0000000323030227 */ /* 0x008fc800078e00ff */
[----:B------:R-:W-:Y:S01]  /*109f0*/  IMAD.MOV.U32 R0, RZ, RZ, R35 ;  /* 0x000000ffff007224 */ /* 0x000fe200078e0023 */
[----:B0-----:R-:W-:Y:S01]  /*10a00*/  @P0 SHF.R.U32.HI R0, RZ, R2, R3 ;  /* 0x00000002ff000219 */ /* 0x001fe20000011603 */
[----:B------:R-:W-:Y:S01]  /*10a10*/  IMAD.WIDE.U32 R2, R36, UR4, RZ ;  /* 0x0000000424027c25 */ /* 0x000fe2000f8e00ff */
[----:B------:R-:W0:Y:S01]  /*10a20*/  S2R R7, SR_TID.X ;  /* 0x0000000000077919 */ /* 0x000e220000002100 */
[----:B------:R-:W-:-:S04]  /*10a30*/  LOP3.LUT R16, R16, 0xfffff7ff, RZ, 0xc0, !PT ;  /* 0xfffff7ff10107812 */ /* 0x000fc800078ec0ff */
[----:B------:R-:W-:Y:S01]  /*10a40*/  @P0 LOP3.LUT R16, R16, 0x800, RZ, 0xfc, !PT ;  /* 0x0000080010100812 */ /* 0x000fe200078efcff */
[----:B0-----:R-:W-:-:S05]  /*10a50*/  IMAD.SHL.U32 R7, R7, 0x8, RZ ;  /* 0x0000000807077824 */ /* 0x001fca00078e00ff */
[----:B------:R-:W-:Y:S01]  /*10a60*/  LOP3.LUT R7, R7, 0x38, RZ, 0xc0, !PT ;  /* 0x0000003807077812 */ /* 0x000fe200078ec0ff */
[----:B--2---:R-:W-:-:S04]  /*10a70*/  IMAD R4, R4, UR4, RZ ;  /* 0x0000000404047c24 */ /* 0x004fc8000f8e02ff */
[----:B------:R-:W-:Y:S01]  /*10a80*/  IMAD R4, R36, UR5, R4 ;  /* 0x0000000524047c24 */ /* 0x000fe2000f8e0204 */
[----:B------:R-:W-:-:S03]  /*10a90*/  ULDC.64 UR4, c[0x0][0x2d8] ;  /* 0x0000b60000047ab9 */ /* 0x000fc60000000a00 */
[----:B------:R-:W-:Y:S02]  /*10aa0*/  IMAD.IADD R3, R3, 0x1, R4 ;  /* 0x0000000103037824 */ /* 0x000fe400078e0204 */
[----:B------:R-:W-:-:S04]  /*10ab0*/  IMAD.WIDE.U32 R2, R26, UR4, R2 ;  /* 0x000000041a027c25 */ /* 0x000fc8000f8e0002 */
[----:B------:R-:W-:Y:S01]  /*10ac0*/  IMAD R3, R26, UR5, R3 ;  /* 0x000000051a037c24 */ /* 0x000fe2000f8e0203 */
[----:B------:R-:W-:Y:S02]  /*10ad0*/  ULDC.64 UR4, c[0x0][0x2e0] ;  /* 0x0000b80000047ab9 */ /* 0x000fe40000000a00 */
[----:B------:R-:W-:Y:S02]  /*10ae0*/  IMAD R4, R21, UR4, RZ ;  /* 0x0000000415047c24 */ /* 0x000fe4000f8e02ff */
[----:B----4-:R-:W-:-:S04]  /*10af0*/  IMAD.WIDE.U32 R2, R20, UR4, R2 ;  /* 0x0000000414027c25 */ /* 0x010fc8000f8e0002 */
[----:B------:R-:W-:Y:S01]  /*10b00*/  IMAD R4, R20, UR5, R4 ;  /* 0x0000000514047c24 */ /* 0x000fe2000f8e0204 */
[----:B------:R-:W-:-:S03]  /*10b10*/  ULDC.64 UR4, c[0x0][0x2d0] ;  /* 0x0000b40000047ab9 */ /* 0x000fc60000000a00 */
[----:B------:R-:W-:Y:S01]  /*10b20*/  IMAD.IADD R3, R3, 0x1, R4 ;  /* 0x0000000103037824 */ /* 0x000fe200078e0204 */
[----:B------:R-:W-:Y:S01]  /*10b30*/  SHF.R.S32.HI R4, RZ, 0x1f, R0 ;  /* 0x0000001fff047819 */ /* 0x000fe20000011400 */
[----:B------:R-:W0:Y:S04]  /*10b40*/  S2R R20, SR_TID.X ;  /* 0x0000000000147919 */ /* 0x000e280000002100 */
[----:B------:R-:W-:Y:S02]  /*10b50*/  IMAD R4, R4, UR4, RZ ;  /* 0x0000000404047c24 */ /* 0x000fe4000f8e02ff */
[----:B------:R-:W-:-:S04]  /*10b60*/  IMAD.WIDE.U32 R2, R0, UR4, R2 ;  /* 0x0000000400027c25 */ /* 0x000fc8000f8e0002 */
[----:B------:R-:W-:Y:S01]  /*10b70*/  IMAD R4, R0, UR5, R4 ;  /* 0x0000000500047c24 */ /* 0x000fe2000f8e0204 */
[----:B------:R-:W-:Y:S01]  /*10b80*/  ULDC.64 UR4, c[0x0][0x2c8] ;  /* 0x0000b20000047ab9 */ /* 0x000fe20000000a00 */
[----:B------:R-:W-:-:S04]  /*10b90*/  IMAD.MOV R0, RZ, RZ, -R0 ;  /* 0x000000ffff007224 */ /* 0x000fc800078e0a00 */
[----:B------:R-:W-:Y:S02]  /*10ba0*/  IMAD R0, R10, R0, R35 ;  /* 0x000000000a007224 */ /* 0x000fe400078e0223 */
[----:B------:R-:W-:-:S03]  /*10bb0*/  IMAD.IADD R3, R3, 0x1, R4 ;  /* 0x0000000103037824 */ /* 0x000fc600078e0204 */
[----:B------:R-:W-:Y:S01]  /*10bc0*/  SHF.R.S32.HI R4, RZ, 0x1f, R0 ;  /* 0x0000001fff047819 */ /* 0x000fe20000011400 */
[----:B------:R-:W-:-:S04]  /*10bd0*/  IMAD.WIDE.U32 R2, R0, UR4, R2 ;  /* 0x0000000400027c25 */ /* 0x000fc8000f8e0002 */
[----:B------:R-:W-:-:S04]  /*10be0*/  IMAD R4, R4, UR4, RZ ;  /* 0x0000000404047c24 */ /* 0x000fc8000f8e02ff */
[----:B------:R-:W-:Y:S01]  /*10bf0*/  IMAD R4, R0, UR5, R4 ;  /* 0x0000000500047c24 */ /* 0x000fe2000f8e0204 */
[----:B------:R-:W-:Y:S02]  /*10c00*/  ULDC.64 UR4, c[0x0][0x280] ;  /* 0x0000a00000047ab9 */ /* 0x000fe40000000a00 */
[----:B------:R-:W-:Y:S01]  /*10c10*/  LEA R0, P0, R2, UR4, 0x1 ;  /* 0x0000000402007c11 */ /* 0x000fe2000f8008ff */
[----:B------:R-:W-:Y:S01]  /*10c20*/  IMAD.IADD R3, R3, 0x1, R4 ;  /* 0x0000000103037824 */ /* 0x000fe200078e0204 */
[----:B------:R-:W-:Y:S01]  /*10c30*/  ULDC UR4, c[0x0][0x2b8] ;  /* 0x0000ae0000047ab9 */ /* 0x000fe20000000800 */
[----:B0-----:R-:W-:-:S03]  /*10c40*/  LOP3.LUT R20, R20, 0x7f, RZ, 0xc0, !PT ;  /* 0x0000007f14147812 */ /* 0x001fc600078ec0ff */
[----:B------:R-:W-:Y:S01]  /*10c50*/  LEA.HI.X R2, R2, UR5, R3, 0x1, P0 ;  /* 0x0000000502027c11 */ /* 0x000fe200080f0c03 */
[----:B------:R-:W-:Y:S01]  /*10c60*/  UMOV UR5, 0xffffffff ;  /* 0xffffffff00057882 */ /* 0x000fe20000000000 */
[----:B------:R-:W-:Y:S02]  /*10c70*/  ISETP.GE.AND P0, PT, R7, UR4, PT ;  /* 0x0000000407007c0c */ /* 0x000fe4000bf06270 */
[----:B------:R-:W-:Y:S01]  /*10c80*/  SHF.R.U32.HI R8, RZ, 0x3, R20 ;  /* 0x00000003ff087819 */ /* 0x000fe20000011614 */
[----:B------:R-:W-:Y:S10]  /*10c90*/  BRA.DIV UR5, `(.L_x_1077) ;  /* 0x0000004605587947 */ /* 0x000ff4000b800000 */
[----:B------:R-:W0:Y:S01]  /*10ca0*/  SHFL.IDX PT, R5, R0, RZ, 0x181f ;  /* 0x00181fff00057589 */ /* 0x000e2200000e0000 */
[----:B-----5:R-:W-:Y:S01]  /*10cb0*/  IMAD R3, R9, R10, RZ ;  /* 0x0000000a09037224 */ /* 0x020fe200078e02ff */
[----:B------:R-:W-:Y:S01]  /*10cc0*/  LOP3.LUT R16, R16, 0xfffffeff, RZ, 0xc0, !PT ;  /* 0xfffffeff10107812 */ /* 0x000fe200078ec0ff */
[----:B------:R-:W-:Y:S01]  /*10cd0*/  IMAD R25, R25, 0x40, R8 ;  /* 0x0000004019197824 */ /* 0x000fe200078e0208 */
[----:B------:R-:W1:Y:S04]  /*10ce0*/  SHFL.IDX PT, R4, R2, RZ, 0x181f ;  /* 0x00181fff02047589 */ /* 0x000e6800000e0000 */
[----:B------:R-:W-:-:S13]  /*10cf0*/  ISETP.GE.AND P2, PT, R25, R3, PT ;  /* 0x000000031900720c */ /* 0x000fda0003f46270 */
[----:B------:R-:W-:Y:S02]  /*10d00*/  @P2 LOP3.LUT R16, R16, 0x100, RZ, 0xfc, !PT ;  /* 0x0000010010102812 */ /* 0x000fe400078efcff */
[----:B0-----:R-:W-:Y:S02]  /*10d10*/  @!P2 LEA R5, P1, R7, R5, 0x1 ;  /* 0x000000050705a211 */ /* 0x001fe400078208ff */
[----:B------:R-:W-:-:S03]  /*10d20*/  LOP3.LUT R16, R16, 0xffffff7f, RZ, 0xc0, !PT ;  /* 0xffffff7f10107812 */ /* 0x000fc600078ec0ff */
        /* <DEDUP_REMOVED lines=10> */
[----:B------:R-:W-:-:S04]  /*10dd0*/  @P2 LOP3.LUT R16, R16, 0x80, RZ, 0xfc, !PT ;  /* 0x0000008010102812 */ /* 0x000fc800078efcff */
[----:B------:R-:W-:Y:S02]  /*10de0*/  LOP3.LUT R16, R16, 0xffffffbf, RZ, 0xc0, !PT ;  /* 0xffffffbf10107812 */ /* 0x000fe400078ec0ff */
        /* <DEDUP_REMOVED lines=11> */
[----:B------:R-:W-:-:S02]  /*10ea0*/  @P2 LOP3.LUT R16, R16, 0x40, RZ, 0xfc, !PT ;  /* 0x0000004010102812 */ /* 0x000fc400078efcff */
[----:B0-----:R-:W-:-:S05]  /*10eb0*/  @!P2 LEA R5, P1, R7, R5, 0x1 ;  /* 0x000000050705a211 */ /* 0x001fca00078208ff */
[----:B-1----:R-:W-:-:S05]  /*10ec0*/  @!P2 IMAD.X R4, RZ, RZ, R4, P1 ;  /* 0x000000ffff04a224 */ /* 0x002fca00008e0604 */
[----:B------:R-:W-:-:S04]  /*10ed0*/  @!P2 LOP3.LUT R5, R5, R4, RZ, 0x3c, !PT ;  /* 0x000000040505a212 */ /* 0x000fc800078e3cff */
[----:B------:R-:W-:-:S04]  /*10ee0*/  @!P2 LOP3.LUT R4, R5, R4, RZ, 0x3c, !PT ;  /* 0x000000040504a212 */ /* 0x000fc800078e3cff */
[----:B------:R-:W-:-:S05]  /*10ef0*/  @!P2 LOP3.LUT R5, R5, R4, RZ, 0x3c, !PT ;  /* 0x000000040505a212 */ /* 0x000fca00078e3cff */
[----:B------:R0:W-:Y:S04]  /*10f00*/  @!P2 LDGSTS.E.BYPASS.LTC128B.128 [R19+0x21400], desc[UR44][R4.64], !P0 ;  /* 0x214000000413afae */ /* 0x0001e8000c101d6c */
[----:B0-----:R0:W1:Y:S02]  /*10f10*/  SHFL.IDX PT, R4, R2, 0x3, 0x181f ;  /* 0x00781f0002047f89 */ /* 0x00106400000e0000 */
.L_x_1159:
[----:B------:R-:W-:Y:S01]  /*10f20*/  VIADD R25, R25, 0x30 ;  /* 0x0000003019197836 */ /* 0x000fe20000000000 */
[----:B------:R-:W-:-:S04]  /*10f30*/  LOP3.LUT R16, R16, 0xfffeffff, RZ, 0xc0, !PT ;  /* 0xfffeffff10107812 */ /* 0x000fc800078ec0ff */
[----:B------:R-:W-:-:S13]  /*10f40*/  ISETP.GE.AND P2, PT, R25, R3, PT ;  /* 0x000000031900720c */ /* 0x000fda0003f46270 */
[----:B0-----:R-:W-:Y:S02]  /*10f50*/  @!P2 LEA R2, P1, R7, R0, 0x1 ;  /* 0x000000000702a211 */ /* 0x001fe400078208ff */
[----:B------:R-:W-:-:S03]  /*10f60*/  @P2 LOP3.LUT R16, R16, 0x10000, RZ, 0xfc, !PT ;  /* 0x0001000010102812 */ /* 0x000fc600078efcff */
[----:B-1----:R-:W-:-:S05]  /*10f70*/  @!P2 IMAD.X R3, RZ, RZ, R4, P1 ;  /* 0x000000ffff03a224 */ /* 0x002fca00008e0604 */
[----:B------:R-:W-:Y:S01]  /*10f80*/  @!PT LDS RZ, [RZ] ;  /* 0x00000000fffff984 */ /* 0x000fe20000000800 */
[----:B------:R-:W-:Y:S01]  /*10f90*/  @!PT LDS RZ, [RZ] ;  /* 0x00000000fffff984 */ /* 0x000fe20000000800 */
[----:B------:R-:W-:Y:S01]  /*10fa0*/  @!PT LDS RZ, [RZ] ;  /* 0x00000000fffff984 */ /* 0x000fe20000000800 */
[----:B------:R0:W-:Y:S01]  /*10fb0*/  @!P2 LDGSTS.E.BYPASS.LTC128B.128 [R19+0x21c00], desc[UR44][R2.64], !P0 ;  /* 0x21c000000213afae */ /* 0x0001e2000c101d6c */
[----:B------:R-:W-:Y:S01]  /*10fc0*/  PLOP3.LUT P0, PT, PT, PT, PT, 0x80, 0x0 ;  /* 0x000000000000781c */ /* 0x000fe20003f0f070 */
[----:B------:R-:W-:-:S12]  /*10fd0*/  NOP ;  /* 0x0000000000007918 */ /* 0x000fd80000000000 */
.L_x_1078:
[----:B------:R-:W-:Y:S02]  /*10fe0*/  PLOP3.LUT P1, PT, P1, P0, PT, 0xa2, 0x0 ;  /* 0x000000000000781c */ /* 0x000fe40000f21472 */
[----:B------:R-:W-:-:S08]  /*10ff0*/  @P0 R2UR P1, UR4, R17 ;  /* 0x00000000110402ca */ /* 0x000fd00000020000 */
[----:B------:R-:W-:-:S05]  /*11000*/  @P0 PLOP3.LUT P0, PT, P1, PT, PT, 0x80, 0x0 ;  /* 0x000000000000081c */ /* 0x000fca0000f0f070 */
[----:B------:R-:W-:Y:S01]  /*11010*/  @!P1 SYNCS.ARRIVE.TRANS64.RED.A0T1 RZ, [UR4+0x38800], RZ ;  /* 0x038800ffffff99a7 */ /* 0x000fe20008200404 */
[----:B------:R-:W-:Y:S07]  /*11020*/  @!P1 ARRIVES.LDGSTSBAR.64.TRANSCNT [UR4+0x38800] ;  /* 0x03880000ff0099b0 */ /* 0x000fee0008000a84 */
[----:B------:R-:W-:Y:S05]  /*11030*/  @P0 BRA.U.ANY `(.L_x_1078) ;  /* 0xfffffffd00e80947 */ /* 0x000fea000393ffff */
[----:B------:R-:W-:Y:S01]  /*11040*/  NOP ;  /* 0x0000000000007918 */ /* 0x000fe20000000000 */
[----:B------:R-:W-:Y:S01]  /*11050*/  VIADD R0, R17, 0x26400 ;  /* 0x0002640011007836 */ /* 0x000fe20000000000 */
[----:B------:R1:W-:Y:S01]  /*11060*/  SYNCS.ARRIVE.TRANS64.A1T0 RZ, [R17+URZ+0x38800], RZ ;  /* 0x038800ff11ff79a7 */ /* 0x0003e2000810003f */
[----:B------:R-:W-:Y:S03]  /*11070*/  BSSY B6, `(.L_x_1079) ;  /* 0x0000013000067945 */ /* 0x000fe60003800000 */
[----:B------:R-:W-:-:S13]  /*11080*/  LOP3.LUT P0, RZ, R0, 0x3ff, RZ, 0xc0, !PT ;  /* 0x000003ff00ff7812 */ /* 0x000fda000780c0ff */
[----:B-1----:R-:W-:Y:S05]  /*11090*/  @!P0 BRA `(.L_x_1080) ;  /* 0x0000000000408947 */ /* 0x002fea0003800000 */
        /* <DEDUP_REMOVED lines=16> */
.L_x_1080:
[----:B------:R-:W-:Y:S05]  /*111a0*/  BSYNC B6 ;  /* 0x0000000000067941 */ /* 0x000fea0003800000 */
.L_x_1079:
[----:B------:R-:W2:Y:S01]  /*111b0*/  LDL.LU R25, [R1+0xc] ;  /* 0x00000c0001197983 */ /* 0x000ea20000300800 */
[----:B0-----:R-:W0:Y:S01]  /*111c0*/  LDC R2, c[0x0][0x448] ;  /* 0x00011200ff027b82 */ /* 0x001e220000000800 */
[----:B------:R-:W-:Y:S02]  /*111d0*/  ULDC.64 UR4, c[0x0][0x398] ;  /* 0x0000e60000047ab9 */ /* 0x000fe40000000a00 */
[----:B------:R-:W3:Y:S04]  /*111e0*/  LDL.LU R21, [R1+0x14] ;  /* 0x0000140001157983 */ /* 0x000ee80000300800 */
[----:B------:R-:W4:Y:S01]  /*111f0*/  LDL.LU R20, [R1+0x4] ;  /* 0x0000040001147983 */ /* 0x000f220000300800 */
[----:B0-----:R-:W-:-:S13]  /*11200*/  ISETP.NE.AND P6, PT, R2, 0x1, PT ;  /* 0x000000010200780c */ /* 0x001fda0003fc5270 */
[----:B------:R-:W0:Y:S08]  /*11210*/  @P6 LDC R3, c[0x0][0x44c] ;  /* 0x00011300ff036b82 */ /* 0x000e300000000800 */
[----:B------:R-:W1:Y:S01]  /*11220*/  @P6 LDC R2, c[0x0][0x450] ;  /* 0x00011400ff026b82 */ /* 0x000e620000000800 */
[----:B------:R-:W-:Y:S02]  /*11230*/  IMAD.MOV.U32 R0, RZ, RZ, R35 ;  /* 0x000000ffff007224 */ /* 0x000fe400078e0023 */
[----:B0-----:R-:W-:-:S05]  /*11240*/  @P6 IMAD.HI.U32 R3, R35, R3, RZ ;  /* 0x0000000323036227 */ /* 0x001fca00078e00ff */
[----:B-1----:R-:W-:Y:S01]  /*11250*/  @P6 SHF.R.U32.HI R0, RZ, R2, R3 ;  /* 0x00000002ff006219 */ /* 0x002fe20000011603 */
[----:B------:R-:W-:-:S03]  /*11260*/  IMAD.WIDE.U32 R2, R36, UR4, RZ ;  /* 0x0000000424027c25 */ /* 0x000fc6000f8e00ff */
[----:B------:R-:W-:Y:S01]  /*11270*/  SHF.R.S32.HI R5, RZ, 0x1f, R0 ;  /* 0x0000001fff057819 */ /* 0x000fe20000011400 */
[----:B------:R-:W0:Y:S01]  /*11280*/  S2R R8, SR_TID.X ;  /* 0x0000000000087919 */ /* 0x000e220000002100 */
[----:B------:R-:W-:Y:S01]  /*11290*/  LOP3.LUT R16, R16, 0xfffff7ff, RZ, 0xc0, !PT ;  /* 0xfffff7ff10107812 */ /* 0x000fe200078ec0ff */
        /* <DEDUP_REMOVED lines=9> */
[----:B---3--:R-:W-:Y:S02]  /*11330*/  IMAD R4, R21, UR4, RZ ;  /* 0x0000000415047c24 */ /* 0x008fe4000f8e02ff */
[----:B------:R-:W0:Y:S01]  /*11340*/  S2R R21, SR_TID.X ;  /* 0x0000000000157919 */ /* 0x000e220000002100 */
[----:B----4-:R-:W-:Y:S01]  /*11350*/  IMAD.WIDE.U32 R2, R20, UR4, R2 ;  /* 0x0000000414027c25 */ /* 0x010fe2000f8e0002 */
[----:B------:R-:W-:-:S03]  /*11360*/  ULDC UR4, c[0x0][0x448] ;  /* 0x0001120000047ab9 */ /* 0x000fc60000000800 */
[----:B------:R-:W-:Y:S02]  /*11370*/  IMAD R4, R20, UR5, R4 ;  /* 0x0000000514047c24 */ /* 0x000fe4000f8e0204 */
[----:B------:R-:W1:Y:S02]  /*11380*/  S2R R20, SR_TID.X ;  /* 0x0000000000147919 */ /* 0x000e640000002100 */
[----:B------:R-:W-:Y:S02]  /*11390*/  IMAD.IADD R3, R3, 0x1, R4 ;  /* 0x0000000103037824 */ /* 0x000fe400078e0204 */
[----:B------:R-:W-:-:S04]  /*113a0*/  IMAD.MOV R4, RZ, RZ, -R0 ;  /* 0x000000ffff047224 */ /* 0x000fc800078e0a00 */
[----:B------:R-:W-:Y:S01]  /*113b0*/  IMAD R4, R4, UR4, R35 ;  /* 0x0000000404047c24 */ /* 0x000fe2000f8e0223 */
[----:B------:R-:W-:Y:S02]  /*113c0*/  ULDC.64 UR4, c[0x0][0x3d0] ;  /* 0x0000f40000047ab9 */ /* 0x000fe40000000a00 */
[----:B------:R-:W-:Y:S02]  /*113d0*/  IMAD R5, R5, UR4, RZ ;  /* 0x0000000405057c24 */ /* 0x000fe4000f8e02ff */
[----:B------:R-:W-:-:S04]  /*113e0*/  IMAD.WIDE.U32 R2, R0, UR4, R2 ;  /* 0x0000000400027c25 */ /* 0x000fc8000f8e0002 */
[----:B------:R-:W-:Y:S01]  /*113f0*/  IMAD R5, R0, UR5, R5 ;  /* 0x0000000500057c24 */ /* 0x000fe2000f8e0205 */
[----:B------:R-:W-:Y:S01]  /*11400*/  SHF.R.S32.HI R0, RZ, 0x1f, R4 ;  /* 0x0000001fff007819 */ /* 0x000fe20000011404 */
[----:B------:R-:W-:Y:S02]  /*11410*/  ULDC.64 UR4, c[0x0][0x3c8] ;  /* 0x0000f20000047ab9 */ /* 0x000fe40000000a00 */
[----:B------:R-:W-:Y:S02]  /*11420*/  IMAD.IADD R3, R3, 0x1, R5 ;  /* 0x0000000103037824 */ /* 0x000fe400078e0205 */
[----:B------:R-:W-:Y:S02]  /*11430*/  IMAD R0, R0, UR4, RZ ;  /* 0x0000000400007c24 */ /* 0x000fe4000f8e02ff */
[----:B0-----:R-:W-:Y:S02]  /*11440*/  IMAD.SHL.U32 R21, R21, 0x8, RZ ;  /* 0x0000000815157824 */ /* 0x001fe400078e00ff */
[----:B------:R-:W-:-:S02]  /*11450*/  IMAD R0, R4, UR5, R0 ;  /* 0x0000000504007c24 */ /* 0x000fc4000f8e0200 */
[----:B------:R-:W-:Y:S01]  /*11460*/  IMAD.WIDE.U32 R2, R4, UR4, R2 ;  /* 0x0000000404027c25 */ /* 0x000fe2000f8e0002 */
[----:B------:R-:W-:Y:S01]  /*11470*/  LOP3.LUT R21, R21, 0x38, RZ, 0xc0, !PT ;  /* 0x0000003815157812 */ /* 0x000fe200078ec0ff */
[----:B------:R-:W-:Y:S02]  /*11480*/  ULDC.64 UR4, c[0x0][0x390] ;  /* 0x0000e40000047ab9 */ /* 0x000fe40000000a00 */
[----:B-1----:R-:W-:Y:S01]  /*11490*/  IMAD.SHL.U32 R20, R20, 0x8, RZ ;  /* 0x0000000814147824 */ /* 0x002fe200078e00ff */
[----:B------:R-:W-:Y:S01]  /*114a0*/  LOP3.LUT R7, R21, 0x80, RZ, 0xfc, !PT ;  /* 0x0000008015077812 */ /* 0x000fe200078efcff */
[----:B------:R-:W-:Y:S01]  /*114b0*/  IMAD.IADD R6, R3, 0x1, R0 ;  /* 0x0000000103067824 */ /* 0x000fe200078e0200 */
[----:B------:R-:W0:Y:S01]  /*114c0*/  S2R R25, SR_TID.X ;  /* 0x0000000000197919 */ /* 0x000e220000002100 */
[----:B------:R-:W-:Y:S01]  /*114d0*/  LEA R0, P0, R2, UR4, 0x1 ;  /* 0x0000000402007c11 */ /* 0x000fe2000f8008ff */
[----:B------:R-:W-:Y:S01]  /*114e0*/  ULDC UR4, c[0x0][0x3b8] ;  /* 0x0000ee0000047ab9 */ /* 0x000fe20000000800 */
[----:B------:R-:W-:Y:S01]  /*114f0*/  LOP3.LUT R20, R20, 0x38, RZ, 0xc0, !PT ;  /* 0x0000003814147812 */ /* 0x000fe200078ec0ff */
[----:B------:R-:W1:Y:S01]  /*11500*/  S2R R21, SR_TID.X ;  /* 0x0000000000157919 */ /* 0x000e620000002100 */
[----:B------:R-:W-:-:S02]  /*11510*/  ISETP.GE.AND P4, PT, R7, UR4, PT ;  /* 0x0000000407007c0c */ /* 0x000fc4000bf86270 */
[C---:B------:R-:W-:Y:S02]  /*11520*/  LOP3.LUT R9, R20.reuse, 0x40, RZ, 0xfc, !PT ;  /* 0x0000004014097812 */ /* 0x040fe400078efcff */
[----:B------:R-:W-:Y:S02]  /*11530*/  LOP3.LUT R7, R20, 0x100, RZ, 0xfc, !PT ;  /* 0x0000010014077812 */ /* 0x000fe400078efcff */
[----:B------:R-:W2:Y:S01]  /*11540*/  S2R R20, SR_TID.X ;  /* 0x0000000000147919 */ /* 0x000ea20000002100 */
[----:B------:R-:W-:Y:S02]  /*11550*/  ISETP.GE.AND P1, PT, R8, UR4, PT ;  /* 0x0000000408007c0c */ /* 0x000fe4000bf26270 */
[----:B------:R-:W-:Y:S02]  /*11560*/  ISETP.GE.AND P5, PT, R9, UR4, PT ;  /* 0x0000000409007c0c */ /* 0x000fe4000bfa6270 */
[----:B------:R-:W-:Y:S02]  /*11570*/  ISETP.GE.AND P2, PT, R7, UR4, PT ;  /* 0x0000000407007c0c */ /* 0x000fe4000bf46270 */
[----:B------:R-:W-:-:S02]  /*11580*/  LEA.HI.X R6, R2, UR5, R6, 0x1, P0 ;  /* 0x0000000502067c11 */ /* 0x000fc400080f0c06 */
[----:B------:R-:W-:Y:S01]  /*11590*/  SEL R2, RZ, 0x1, P1 ;  /* 0x00000001ff027807 */ /* 0x000fe20000800000 */
[----:B0-----:R-:W-:Y:S02]  /*115a0*/  IMAD.SHL.U32 R25, R25, 0x8, RZ ;  /* 0x0000000819197824 */ /* 0x001fe400078e00ff */
[----:B-1----:R-:W-:-:S03]  /*115b0*/  IMAD.SHL.U32 R21, R21, 0x8, RZ ;  /* 0x0000000815157824 */ /* 0x002fc600078e00ff */
[----:B------:R-:W-:Y:S01]  /*115c0*/  LOP3.LUT R25, R25, 0x38, RZ, 0xc0, !PT ;  /* 0x0000003819197812 */ /* 0x000fe200078ec0ff */
[----:B--2---:R-:W-:-:S03]  /*115d0*/  IMAD.SHL.U32 R20, R20, 0x8, RZ ;  /* 0x0000000814147824 */ /* 0x004fc600078e00ff */
[----:B------:R-:W-:Y:S02]  /*115e0*/  LOP3.LUT R7, R25, 0xc0, RZ, 0xfc, !PT ;  /* 0x000000c019077812 */ /* 0x000fe400078efcff */
[----:B------:R-:W-:Y:S02]  /*115f0*/  LOP3.LUT R21, R21, 0x38, RZ, 0xc0, !PT ;  /* 0x0000003815157812 */ /* 0x000fe400078ec0ff */
[----:B------:R-:W-:Y:S02]  /*11600*/  LOP3.LUT R20, R20, 0x38, RZ, 0xc0, !PT ;  /* 0x0000003814147812 */ /* 0x000fe400078ec0ff */
[----:B------:R-:W-:Y:S02]  /*11610*/  SEL R3, RZ, 0x4, P4 ;  /* 0x00000004ff037807 */ /* 0x000fe40002000000 */
[----:B------:R-:W-:Y:S02]  /*11620*/  SEL R4, RZ, 0x2, P5 ;  /* 0x00000002ff047807 */ /* 0x000fe40002800000 */
[----:B------:R-:W-:-:S02]  /*11630*/  ISETP.GE.AND P3, PT, R7, UR4, PT ;  /* 0x0000000407007c0c */ /* 0x000fc4000bf66270 */
[----:B------:R-:W-:Y:S02]  /*11640*/  LOP3.LUT R7, R21, 0x180, RZ, 0xfc, !PT ;  /* 0x0000018015077812 */ /* 0x000fe400078efcff */
[----:B------:R-:W-:Y:S02]  /*11650*/  LOP3.LUT R9, R20, 0x140, RZ, 0xfc, !PT ;  /* 0x0000014014097812 */ /* 0x000fe400078efcff */
[----:B------:R-:W-:Y:S02]  /*11660*/  IADD3 R2, R3, R4, R2 ;  /* 0x0000000403027210 */ /* 0x000fe40007ffe002 */
[----:B------:R-:W-:Y:S02]  /*11670*/  SEL R3, RZ, 0x10, P2 ;  /* 0x00000010ff037807 */ /* 0x000fe40001000000 */
[----:B------:R-:W-:Y:S02]  /*11680*/  SEL R4, RZ, 0x8, P3 ;  /* 0x00000008ff047807 */ /* 0x000fe40001800000 */
[----:B------:R-:W-:-:S02]  /*11690*/  @P1 LOP3.LUT R16, R16, 0x800, RZ, 0xfc, !PT ;  /* 0x0000080010101812 */ /* 0x000fc400078efcff */
[----:B------:R-:W-:Y:S02]  /*116a0*/  ISETP.GE.AND P0, PT, R7, UR4, PT ;  /* 0x0000000407007c0c */ /* 0x000fe4000bf06270 */
[----:B------:R-:W-:Y:S02]  /*116b0*/  LOP3.LUT R7, R20, 0x1c0, RZ, 0xfc, !PT ;  /* 0x000001c014077812 */ /* 0x000fe400078efcff */
[----:B------:R-:W-:Y:S02]  /*116c0*/  ISETP.GE.AND P1, PT, R9, UR4, PT ;  /* 0x0000000409007c0c */ /* 0x000fe4000bf26270 */
[----:B------:R-:W-:Y:S02]  /*116d0*/  IADD3 R4, R3, R2, R4 ;  /* 0x0000000203047210 */ /* 0x000fe40007ffe004 */
[----:B------:R-:W-:Y:S02]  /*116e0*/  SEL R2, RZ, 0x40, P0 ;  /* 0x00000040ff027807 */ /* 0x000fe40000000000 */
[----:B------:R-:W-:-:S02]  /*116f0*/  SEL R3, RZ, 0x20, P1 ;  /* 0x00000020ff037807 */ /* 0x000fc40000800000 */
[----:B------:R-:W-:Y:S01]  /*11700*/  ISETP.GE.AND P0, PT, R7, UR4, PT ;  /* 0x0000000407007c0c */ /* 0x000fe2000bf06270 */
[----:B------:R-:W-:Y:S01]  /*11710*/  UMOV UR4, 0xffffffff ;  /* 0xffffffff00047882 */ /* 0x000fe20000000000 */
[----:B------:R-:W-:Y:S02]  /*11720*/  IADD3 R4, R2, R4, R3 ;  /* 0x0000000402047210 */ /* 0x000fe40007ffe003 */
[----:B------:R-:W-:-:S05]  /*11730*/  SEL R5, RZ, 0x80, P0 ;  /* 0x00000080ff057807 */ /* 0x000fca0000000000 */
[----:B------:R-:W-:Y:S01]  /*11740*/  IMAD.IADD R5, R4, 0x1, R5 ;  /* 0x0000000104057824 */ /* 0x000fe200078e0205 */
[----:B------:R-:W-:Y:S06]  /*11750*/  BRA.DIV UR4, `(.L_x_1081) ;  /* 0x0000004204047947 */ /* 0x000fec000b800000 */
[C---:B------:R-:W-:Y:S01]  /*11760*/  LOP3.LUT P6, RZ, R16.reuse, 0x40, RZ, 0xc0, !PT ;  /* 0x0000004010ff7812 */ /* 0x040fe200078cc0ff */
[----:B------:R-:W0:Y:S01]  /*11770*/  SHFL.IDX PT, R3, R0, RZ, 0x181f ;  /* 0x00181fff00037589 */ /* 0x000e2200000e0000 */
[----:B------:R-:W-:-:S03]  /*11780*/  LOP3.LUT R16, R16, 0xffbfffff, RZ, 0xc0, !PT ;  /* 0xffbfffff10107812 */ /* 0x000fc600078ec0ff */
[----:B------:R-:W1:Y:S08]  /*11790*/  SHFL.IDX PT, R2, R6, RZ, 0x181f ;  /* 0x00181fff06027589 */ /* 0x000e7000000e0000 */
[----:B------:R-:W-:-:S04]  /*117a0*/  @P6 LOP3.LUT R16, R16, 0x400000, RZ, 0xfc, !PT ;  /* 0x0040000010106812 */ /* 0x000fc800078efcff */
[C---:B------:R-:W-:Y:S02]  /*117b0*/  LOP3.LUT P6, RZ, R16.reuse, 0x80, RZ, 0xc0, !PT ;  /* 0x0000008010ff7812 */ /* 0x040fe400078cc0ff */
[----:B------:R-:W-:-:S11]  /*117c0*/  LOP3.LUT R16, R16, 0xff7fffff, RZ, 0xc0, !PT ;  /* 0xff7fffff10107812 */ /* 0x000fd600078ec0ff */
[----:B------:R-:W-:-:S04]  /*117d0*/  @P6 LOP3.LUT R16, R16, 0x800000, RZ, 0xfc, !PT ;  /* 0x0080000010106812 */ /* 0x000fc800078efcff */
[----:B------:R-:W-:-:S13]  /*117e0*/  LOP3.LUT P6, RZ, R16, 0x100, RZ, 0xc0, !PT ;  /* 0x0000010010ff7812 */ /* 0x000fda00078cc0ff */
[----:B0-----:R-:W-:Y:S02]  /*117f0*/  @!P6 LEA R3, P0, R8, R3, 0x1 ;  /* 0x000000030803e211 */ /* 0x001fe400078008ff */
[----:B------:R-:W-:-:S03]  /*11800*/  @!P6 LOP3.LUT R7, R4, 0x40, RZ, 0xc0, !PT ;  /* 0x000000400407e812 */ /* 0x000fc600078ec0ff */
[----:B-1----:R-:W-:Y:S01]  /*11810*/  @!P6 IMAD.X R2, RZ, RZ, R2, P0 ;  /* 0x000000ffff02e224 */ /* 0x002fe200000e0602 */
[----:B------:R-:W-:Y:S02]  /*11820*/  LOP3.LUT P0, RZ, R16, 0x800, RZ, 0xc0, !PT ;  /* 0x0000080010ff7812 */ /* 0x000fe4000780c0ff */
[----:B------:R-:W-:Y:S02]  /*11830*/  @!P6 SHF.R.U32.HI R7, RZ, 0x2, R7 ;  /* 0x00000002ff07e819 */ /* 0x000fe40000011607 */
[----:B------:R-:W-:-:S04]  /*11840*/  @!P6 LOP3.LUT R3, R3, R2, RZ, 0x3c, !PT ;  /* 0x000000020303e212 */ /* 0x000fc800078e3cff */
[----:B------:R-:W-:-:S04]  /*11850*/  @!P6 LOP3.LUT R2, R3, R2, RZ, 0x3c, !PT ;  /* 0x000000020302e212 */ /* 0x000fc800078e3cff */
[----:B------:R-:W-:-:S05]  /*11860*/  @!P6 LOP3.LUT R3, R3, R2, RZ, 0x3c, !PT ;  /* 0x000000020303e212 */ /* 0x000fca00078e3cff */
[----:B------:R-:W-:Y:S01]  /*11870*/  @!PT LDS RZ, [RZ] ;  /* 0x00000000fffff984 */ /* 0x000fe20000000800 */
[----:B------:R-:W-:Y:S01]  /*11880*/  @!P6 LDGSTS.E.BYPASS.LTC128B.128 [R19+0x26400], desc[UR44][R2.64], !P0 ;  /* 0x264000000213efae */ /* 0x000fe2000c101d6c */
[----:B------:R-:W-:Y:S02]  /*11890*/  @!P6 ISETP.NE.U32.AND P0, PT, R7, RZ, PT ;  /* 0x000000ff0700e20c */ /* 0x000fe40003f05070 */
[----:B------:R-:W-:Y:S01]  /*118a0*/  @!P6 LOP3.LUT R7, R5, 0x80, RZ, 0xc0, !PT ;  /* 0x000000800507e812 */ /* 0x000fe200078ec0ff */
[----:B------:R-:W-:Y:S03]  /*118b0*/  @!P6 LDGSTS.E.BYPASS.LTC128B.128 [R19+0x28400], desc[UR44][R2.64+0x80], !P5 ;  /* 0x284000800213efae */ /* 0x000fe6000e901d6c */
[----:B------:R-:W-:Y:S01]  /*118c0*/  @!P6 SHF.R.U32.HI R7, RZ, 0x3, R7 ;  /* 0x00000003ff07e819 */ /* 0x000fe20000011607 */
[----:B------:R-:W-:Y:S04]  /*118d0*/  @!P6 LDGSTS.E.BYPASS.LTC128B.128 [R19+0x2a400], desc[UR44][R2.64+0x100], !P4 ;  /* 0x2a4001000213efae */ /* 0x000fe8000e101d6c */
[----:B------:R-:W-:Y:S04]  /*118e0*/  @!P6 LDGSTS.E.BYPASS.LTC128B.128 [R19+0x2c400], desc[UR44][R2.64+0x180], !P3 ;  /* 0x2c4001800213efae */ /* 0x000fe8000d901d6c */
[----:B------:R-:W-:Y:S04]  /*118f0*/  @!P6 LDGSTS.E.BYPASS.LTC128B.128 [R19+0x2e400], desc[UR44][R2.64+0x200], !P2 ;  /* 0x2e4002000213efae */ /* 0x000fe8000d101d6c */
[----:B------:R-:W-:Y:S04]  /*11900*/  @!P6 LDGSTS.E.BYPASS.LTC128B.128 [R19+0x30400], desc[UR44][R2.64+0x280], !P1 ;  /* 0x304002800213efae */ /* 0x000fe8000c901d6c */
[----:B------:R-:W-:Y:S01]  /*11910*/  @!P6 LDGSTS.E.BYPASS.LTC128B.128 [R19+0x32400], desc[UR44][R2.64+0x300], P0 ;  /* 0x324003000213efae */ /* 0x000fe20008101d6c */
[----:B------:R-:W-:-:S03]  /*11920*/  @!P6 ISETP.NE.U32.AND P0, PT, R7, RZ, PT ;  /* 0x000000ff0700e20c */ /* 0x000fc60003f05070 */
[----:B------:R-:W-:Y:S10]  /*11930*/  SHFL.IDX PT, R7, R6, 0x1, 0x181f ;  /* 0x00381f0006077f89 */ /* 0x000ff400000e0000 */
[----:B------:R0:W-:Y:S01]  /*11940*/  @!P6 LDGSTS.E.BYPASS.LTC128B.128 [R19+0x34400], desc[UR44][R2.64+0x380], P0 ;  /* 0x344003800213efae */ /* 0x0001e20008101d6c */
[----:B------:R-:W-:-:S03]  /*11950*/  LOP3.LUT P6, RZ, R16, 0x800000, RZ, 0xc0, !PT ;  /* 0x0080000010ff7812 */ /* 0x000fc600078cc0ff */
[----:B0-----:R-:W0:Y:S10]  /*11960*/  SHFL.IDX PT, R2, R0, 0x1, 0x181f ;  /* 0x00381f0000027f89 */ /* 0x001e3400000e0000 */
[----:B0-----:R-:W-:-:S05]  /*11970*/  @!P6 LEA R2, P0, R8, R2, 0x1 ;  /* 0x000000020802e211 */ /* 0x001fca00078008ff */
[----:B------:R-:W-:Y:S01]  /*11980*/  @!P6 IMAD.X R3, RZ, RZ, R7, P0 ;  /* 0x000000ffff03e224 */ /* 0x000fe200000e0607 */
[----:B------:R-:W-:Y:S02]  /*11990*/  LOP3.LUT P0, RZ, R16, 0x800, RZ, 0xc0, !PT ;  /* 0x0000080010ff7812 */ /* 0x000fe4000780c0ff */
[----:B------:R-:W-:-:S04]  /*119a0*/  @!P6 LOP3.LUT R7, R4, 0x40, RZ, 0xc0, !PT ;  /* 0x000000400407e812 */ /* 0x000fc800078ec0ff */
[----:B------:R-:W-:-:S07]  /*119b0*/  @!P6 SHF.R.U32.HI R7, RZ, 0x2, R7 ;  /* 0x00000002ff07e819 */ /* 0x000fce0000011607 */
        /* <DEDUP_REMOVED lines=11> */
[----:B------:R-:W-:Y:S04]  /*11a70*/  SHFL.IDX PT, R7, R6, 0x2, 0x181f ;  /* 0x00581f0006077f89 */ /* 0x000fe800000e0000 */
[----:B------:R-:W-:Y:S06]  /*11a80*/  SHFL.IDX PT, R6, R6, 0x3, 0x181f ;  /* 0x00781f0006067f89 */ /* 0x000fec00000e0000 */
[----:B------:R0:W-:Y:S01]  /*11a90*/  @!P6 LDGSTS.E.BYPASS.LTC128B.128 [R19+0x34c00], desc[UR44][R2.64+0x380], P0 ;  /* 0x34c003800213efae */ /* 0x0001e20008101d6c */
[----:B------:R-:W-:-:S03]  /*11aa0*/  LOP3.LUT P6, RZ, R16, 0x400000, RZ, 0xc0, !PT ;  /* 0x0040000010ff7812 */ /* 0x000fc600078cc0ff */
[----:B0-----:R-:W0:Y:S04]  /*11ab0*/  SHFL.IDX PT, R2, R0, 0x2, 0x181f ;  /* 0x00581f0000027f89 */ /* 0x001e2800000e0000 */
[----:B------:R-:W1:Y:S06]  /*11ac0*/  SHFL.IDX PT, R0, R0, 0x3, 0x181f ;  /* 0x00781f0000007f89 */ /* 0x000e6c00000e0000 */
[----:B0-----:R-:W-:-:S05]  /*11ad0*/  @!P6 LEA R2, P0, R8, R2, 0x1 ;  /* 0x000000020802e211 */ /* 0x001fca00078008ff */
[----:B------:R-:W-:Y:S01]  /*11ae0*/  @!P6 IMAD.X R3, RZ, RZ, R7, P0 ;  /* 0x000000ffff03e224 */ /* 0x000fe200000e0607 */
[----:B------:R-:W-:Y:S02]  /*11af0*/  LOP3.LUT P0, RZ, R16, 0x800, RZ, 0xc0, !PT ;  /* 0x0000080010ff7812 */ /* 0x000fe4000780c0ff */
[----:B------:R-:W-:-:S04]  /*11b00*/  @!P6 LOP3.LUT R7, R4, 0x40, RZ, 0xc0, !PT ;  /* 0x000000400407e812 */ /* 0x000fc800078ec0ff */
[----:B------:R-:W-:-:S07]  /*11b10*/  @!P6 SHF.R.U32.HI R7, RZ, 0x2, R7 ;  /* 0x00000002ff07e819 */ /* 0x000fce0000011607 */
[----:B------:R0:W-:Y:S01]  /*11b20*/  @!P6 LDGSTS.E.BYPASS.LTC128B.128 [R19+0x27400], desc[UR44][R2.64], !P0 ;  /* 0x274000000213efae */ /* 0x0001e2000c101d6c */
[----:B------:R-:W-:Y:S02]  /*11b30*/  @!P6 ISETP.NE.U32.AND P0, PT, R7, RZ, PT ;  /* 0x000000ff0700e20c */ /* 0x000fe40003f05070 */
[----:B------:R-:W-:Y:S01]  /*11b40*/  @!P6 LOP3.LUT R7, R5, 0x80, RZ, 0xc0, !PT ;  /* 0x000000800507e812 */ /* 0x000fe200078ec0ff */
[----:B------:R0:W-:Y:S03]  /*11b50*/  @!P6 LDGSTS.E.BYPASS.LTC128B.128 [R19+0x29400], desc[UR44][R2.64+0x80], !P5 ;  /* 0x294000800213efae */ /* 0x0001e6000e901d6c */
[----:B------:R-:W-:Y:S01]  /*11b60*/  @!P6 SHF.R.U32.HI R7, RZ, 0x3, R7 ;  /* 0x00000003ff07e819 */ /* 0x000fe20000011607 */
[----:B------:R0:W-:Y:S04]  /*11b70*/  @!P6 LDGSTS.E.BYPASS.LTC128B.128 [R19+0x2b400], desc[UR44][R2.64+0x100], !P4 ;  /* 0x2b4001000213efae */ /* 0x0001e8000e101d6c */
[----:B------:R0:W-:Y:S04]  /*11b80*/  @!P6 LDGSTS.E.BYPASS.LTC128B.128 [R19+0x2d400], desc[UR44][R2.64+0x180], !P3 ;  /* 0x2d4001800213efae */ /* 0x0001e8000d901d6c */
[----:B------:R0:W-:Y:S04]  /*11b90*/  @!P6 LDGSTS.E.BYPASS.LTC128B.128 [R19+0x2f400], desc[UR44][R2.64+0x200], !P2 ;  /* 0x2f4002000213efae */ /* 0x0001e8000d101d6c */
[----:B------:R0:W-:Y:S04]  /*11ba0*/  @!P6 LDGSTS.E.BYPASS.LTC128B.128 [R19+0x31400], desc[UR44][R2.64+0x280], !P1 ;  /* 0x314002800213efae */ /* 0x0001e8000c901d6c */
[----:B------:R0:W-:Y:S01]  /*11bb0*/  @!P6 LDGSTS.E.BYPASS.LTC128B.128 [R19+0x33400], desc[UR44][R2.64+0x300], P0 ;  /* 0x334003000213efae */ /* 0x0001e20008101d6c */
[----:B------:R-:W-:-:S13]  /*11bc0*/  @!P6 ISETP.NE.U32.AND P0, PT, R7, RZ, PT ;  /* 0x000000ff0700e20c */ /* 0x000fda0003f05070 */
[----:B-1----:R0:W-:Y:S02]  /*11bd0*/  @!P6 LDGSTS.E.BYPASS.LTC128B.128 [R19+0x35400], desc[UR44][R2.64+0x380], P0 ;  /* 0x354003800213efae */ /* 0x0021e40008101d6c */
.L_x_1169:
[----:B------:R-:W-:Y:S01]  /*11be0*/  LOP3.LUT P0, RZ, R16, 0x10000, RZ, 0xc0, !PT ;  /* 0x0001000010ff7812 */ /* 0x000fe2000780c0ff */
[----:B------:R-:W-:-:S12]  /*11bf0*/  BSSY B0, `(.L_x_1082) ;  /* 0x0000016000007945 */ /* 0x000fd80003800000 */
[----:B------:R-:W-:Y:S05]  /*11c00*/  @P0 BRA `(.L_x_1083) ;  /* 0x0000000000500947 */ /* 0x000fea0003800000 */
[----:B------:R-:W-:Y:S02]  /*11c10*/  LOP3.LUT R4, R4, 0x40, RZ, 0xc0, !PT ;  /* 0x0000004004047812 */ /* 0x000fe400078ec0ff */
[----:B------:R-:W-:Y:S02]  /*11c20*/  LOP3.LUT P6, RZ, R16, 0x800, RZ, 0xc0, !PT ;  /* 0x0000080010ff7812 */ /* 0x000fe400078cc0ff */
[----:B0-----:R-:W-:Y:S02]  /*11c30*/  LEA R2, P0, R8, R0, 0x1 ;  /* 0x0000000008027211 */ /* 0x001fe400078008ff */
[----:B------:R-:W-:Y:S02]  /*11c40*/  SHF.R.U32.HI R4, RZ, 0x2, R4 ;  /* 0x00000002ff047819 */ /* 0x000fe40000011604 */
[----:B------:R-:W-:Y:S01]  /*11c50*/  LOP3.LUT R5, R5, 0x80, RZ, 0xc0, !PT ;  /* 0x0000008005057812 */ /* 0x000fe200078ec0ff */
[----:B------:R-:W-:Y:S01]  /*11c60*/  IMAD.X R3, RZ, RZ, R6, P0 ;  /* 0x000000ffff037224 */ /* 0x000fe200000e0606 */
[----:B------:R-:W-:-:S02]  /*11c70*/  ISETP.NE.U32.AND P0, PT, R4, RZ, PT ;  /* 0x000000ff0400720c */ /* 0x000fc40003f05070 */
[----:B------:R-:W-:-:S03]  /*11c80*/  SHF.R.U32.HI R5, RZ, 0x3, R5 ;  /* 0x00000003ff057819 */ /* 0x000fc60000011605 */
[----:B------:R-:W-:Y:S01]  /*11c90*/  @!PT LDS RZ, [RZ] ;  /* 0x00000000fffff984 */ /* 0x000fe20000000800 */
[----:B------:R-:W-:Y:S01]  /*11ca0*/  @!PT LDS RZ, [RZ] ;  /* 0x00000000fffff984 */ /* 0x000fe20000000800 */
[----:B------:R-:W-:Y:S01]  /*11cb0*/  @!PT LDS RZ, [RZ] ;  /* 0x00000000fffff984 */ /* 0x000fe20000000800 */
[----:B------:R1:W-:Y:S04]  /*11cc0*/  LDGSTS.E.BYPASS.LTC128B.128 [R19+0x27c00], desc[UR44][R2.64], !P6 ;  /* 0x27c0000002137fae */ /* 0x0003e8000f101d6c */
        /* <DEDUP_REMOVED lines=8> */
.L_x_1083:
[----:B------:R-:W-:Y:S05]  /*11d50*/  BSYNC B0 ;  /* 0x0000000000007941 */ /* 0x000fea0003800000 */
.L_x_1082:
[----:B------:R-:W-:Y:S01]  /*11d60*/  NOP ;  /* 0x0000000000007918 */ /* 0x000fe20000000000 */
[----:B------:R-:W-:-:S13]  /*11d70*/  PLOP3.LUT P0, PT, PT, PT, PT, 0x80, 0x0 ;  /* 0x000000000000781c */ /* 0x000fda0003f0f070 */
.L_x_1084:
[----:B------:R-:W-:Y:S02]  /*11d80*/  PLOP3.LUT P1, PT, P1, P0, PT, 0xa2, 0x0 ;  /* 0x000000000000781c */ /* 0x000fe40000f21472 */
[----:B------:R-:W-:-:S08]  /*11d90*/  @P0 R2UR P1, UR4, R17 ;  /* 0x00000000110402ca */ /* 0x000fd00000020000 */
[----:B------:R-:W-:-:S05]  /*11da0*/  @P0 PLOP3.LUT P0, PT, P1, PT, PT, 0x80, 0x0 ;  /* 0x000000000000081c */ /* 0x000fca0000f0f070 */
[----:B------:R-:W-:Y:S01]  /*11db0*/  @!P1 SYNCS.ARRIVE.TRANS64.RED.A0T1 RZ, [UR4+0x38810], RZ ;  /* 0x038810ffffff99a7 */ /* 0x000fe20008200404 */
[----:B------:R-:W-:Y:S07]  /*11dc0*/  @!P1 ARRIVES.LDGSTSBAR.64.TRANSCNT [UR4+0x38810] ;  /* 0x03881000ff0099b0 */ /* 0x000fee0008000a84 */
[----:B------:R-:W-:Y:S05]  /*11dd0*/  @P0 BRA.U.ANY `(.L_x_1084) ;  /* 0xfffffffd00e80947 */ /* 0x000fea000393ffff */
[----:B01----:R-:W2:Y:S02]  /*11de0*/  LDL.LU R2, [R1+0x24] ;  /* 0x0000240001027983 */ /* 0x003ea40000300800 */
        /* <DEDUP_REMOVED lines=11> */
.L_x_1170:
[----:B------:R-:W-:Y:S05]  /*11ea0*/  BSYNC B0 ;  /* 0x0000000000007941 */ /* 0x000fea0003800000 */
.L_x_1085:
[----:B------:R-:W-:-:S05]  /*11eb0*/  IMAD.U32 R2, RZ, RZ, UR36 ;  /* 0x00000024ff027e24 */ /* 0x000fca000f8e00ff */
[----:B------:R-:W-:-:S13]  /*11ec0*/  ISETP.NE.AND P0, PT, R2, 0x3, PT ;  /* 0x000000030200780c */ /* 0x000fda0003f05270 */
[----:B------:R-:W-:Y:S05]  /*11ed0*/  @!P0 BRA `(.L_x_1087) ;  /* 0x0000000000048947 */ /* 0x000fea0003800000 */
[----:B------:R-:W-:Y:S01]  /*11ee0*/  BPT.TRAP 0x1 ;  /* 0x000000040000795c */ /* 0x000fe20000300000 */
.L_x_1087:
[----:B0-----:R-:W-:Y:S01]  /*11ef0*/  SHF.L.U32 R0, R23, 0x1f, RZ ;  /* 0x0000001f17007819 */ /* 0x001fe200000006ff */
[----:B------:R-:W-:Y:S03]  /*11f00*/  BSSY B0, `(.L_x_1088) ;  /* 0x0000003000007945 */ /* 0x000fe60003800000 */
[----:B------:R-:W0:Y:S02]  /*11f10*/  SYNCS.PHASECHK.TRANS64.TRYWAIT P0, [R22+URZ+0x38860], R0 ;  /* 0x03886000160075a7 */ /* 0x000e24000800017f */
[----:B0-----:R-:W-:Y:S05]  /*11f20*/  @!P0 BRA `(.L_x_1089) ;  /* 0x0000004000e08947 */ /* 0x001fea0003800000 */
.L_x_1171:
[----:B------:R-:W-:Y:S05]  /*11f30*/  BSYNC B0 ;  /* 0x0000000000007941 */ /* 0x000fea0003800000 */
.L_x_1088:
[----:B------:R-:W0:Y:S01]  /*11f40*/  LDL.LU R3, [R1+0x1c] ;  /* 0x00001c0001037983 */ /* 0x000e220000300800 */
[----:B------:R-:W-:Y:S01]  /*11f50*/  ULDC.64 UR4, c[0x0][0x328] ;  /* 0x0000ca0000047ab9 */ /* 0x000fe20000000a00 */
[----:B------:R-:W-:Y:S02]  /*11f60*/  ULDC.64 UR6, c[0x0][0x318] ;  /* 0x0000c60000067ab9 */ /* 0x000fe40000000a00 */
[----:B------:R-:W2:Y:S04]  /*11f70*/  LDL.LU R2, [R1] ;  /* 0x0000000001027983 */ /* 0x000ea80000300800 */
[----:B------:R-:W3:Y:S01]  /*11f80*/  LDL.LU R4, [R1+0x20] ;  /* 0x0000200001047983 */ /* 0x000ee20000300800 */
[----:B------:R-:W-:Y:S02]  /*11f90*/  IMAD R5, R18, 0x8000, R34 ;  /* 0x0000800012057824 */ /* 0x000fe400078e0222 */
[----:B0-----:R-:W-:-:S04]  /*11fa0*/  IMAD R0, R3, UR4, RZ ;  /* 0x0000000403007c24 */ /* 0x001fc8000f8e02ff */
[C---:B--2---:R-:W-:Y:S02]  /*11fb0*/  IMAD R0, R2.reuse, UR5, R0 ;  /* 0x0000000502007c24 */ /* 0x044fe4000f8e0200 */
[----:B------:R-:W-:Y:S01]  /*11fc0*/  IMAD.WIDE.U32 R2, R2, UR4, RZ ;  /* 0x0000000402027c25 */ /* 0x000fe2000f8e00ff */
[----:B------:R-:W-:-:S03]  /*11fd0*/  ULDC.64 UR4, c[0x0][0x338] ;  /* 0x0000ce0000047ab9 */ /* 0x000fc60000000a00 */
[----:B------:R-:W-:Y:S02]  /*11fe0*/  IMAD.IADD R3, R3, 0x1, R0 ;  /* 0x0000000103037824 */ /* 0x000fe400078e0200 */
[----:B---3--:R-:W-:Y:S02]  /*11ff0*/  IMAD R0, R4, UR4, RZ ;  /* 0x0000000404007c24 */ /* 0x008fe4000f8e02ff */
        /* <DEDUP_REMOVED lines=10> */
[----:B------:R-:W0:Y:S01]  /*120a0*/  S2R R7, SR_TID.X ;  /* 0x0000000000077919 */ /* 0x000e220000002100 */
[----:B------:R-:W-:Y:S01]  /*120b0*/  IMAD R5, R5, 0x2, R17 ;  /* 0x0000000205057824 */ /* 0x000fe200078e0211 */
[C---:B------:R-:W-:Y:S01]  /*120c0*/  LOP3.LUT P5, RZ, R30.reuse, 0x2, RZ, 0xc0, !PT ;  /* 0x000000021eff7812 */ /* 0x040fe200078ac0ff */
[----:B------:R-:W1:Y:S01]  /*120d0*/  SHFL.IDX PT, R2, R4, RZ, 0x181f ;  /* 0x00181fff04027589 */ /* 0x000e6200000e0000 */
[C---:B------:R-:W-:Y:S02]  /*120e0*/  LOP3.LUT P4, RZ, R30.reuse, 0x4, RZ, 0xc0, !PT ;  /* 0x000000041eff7812 */ /* 0x040fe4000788c0ff */
[C---:B------:R-:W-:Y:S01]  /*120f0*/  LOP3.LUT P3, RZ, R30.reuse, 0x8, RZ, 0xc0, !PT ;  /* 0x000000081eff7812 */ /* 0x040fe2000786c0ff */
[----:B------:R-:W2:Y:S01]  /*12100*/  SHFL.IDX PT, R3, R6, RZ, 0x181f ;  /* 0x00181fff06037589 */ /* 0x000ea200000e0000 */
[----:B------:R-:W-:Y:S02]  /*12110*/  LOP3.LUT P2, RZ, R30, 0x10, RZ, 0xc0, !PT ;  /* 0x000000101eff7812 */ /* 0x000fe4000784c0ff */
[----:B------:R-:W-:Y:S01]  /*12120*/  LOP3.LUT R16, R16, 0xffffffbf, RZ, 0xc0, !PT ;  /* 0xffffffbf10107812 */ /* 0x000fe200078ec0ff */
[----:B0-----:R-:W-:-:S05]  /*12130*/  IMAD.SHL.U32 R7, R7, 0x8, RZ ;  /* 0x0000000807077824 */ /* 0x001fca00078e00ff */
[----:B------:R-:W-:-:S05]  /*12140*/  LOP3.LUT R7, R7, 0x38, RZ, 0xc0, !PT ;  /* 0x0000003807077812 */ /* 0x000fca00078ec0ff */
[----:B------:R-:W-:Y:S01]  /*12150*/  IMAD.SHL.U32 R0, R7, 0x2, RZ ;  /* 0x0000000207007824 */ /* 0x000fe200078e00ff */
[----:B------:R-:W-:-:S04]  /*12160*/  LOP3.LUT R7, R30, 0x1, RZ, 0xc0, !PT ;  /* 0x000000011e077812 */ /* 0x000fc800078ec0ff */
[----:B-1----:R-:W-:Y:S02]  /*12170*/  IADD3 R2, P0, R2, R0, RZ ;  /* 0x0000000002027210 */ /* 0x002fe40007f1e0ff */
[----:B------:R-:W-:Y:S02]  /*12180*/  ISETP.NE.U32.AND P1, PT, R7, 0x1, PT ;  /* 0x000000010700780c */ /* 0x000fe40003f25070 */
[----:B------:R-:W-:Y:S01]  /*12190*/  PRMT R7, R30, 0x8880, RZ ;  /* 0x000088801e077816 */ /* 0x000fe200000000ff */
[----:B--2---:R-:W-:Y:S01]  /*121a0*/  IMAD.X R3, RZ, RZ, R3, P0 ;  /* 0x000000ffff037224 */ /* 0x004fe200000e0603 */
[----:B------:R-:W-:-:S09]  /*121b0*/  ISETP.LT.OR P0, PT, R29, 0x1, P1 ;  /* 0x000000011d00780c */ /* 0x000fd20000f01670 */
[----:B------:R-:W-:Y:S02]  /*121c0*/  @P1 LOP3.LUT R16, R16, 0x40, RZ, 0xfc, !PT ;  /* 0x0000004010101812 */ /* 0x000fe400078efcff */
[----:B------:R-:W-:Y:S02]  /*121d0*/  LOP3.LUT P1, RZ, R30, 0x20, RZ, 0xc0, !PT ;  /* 0x000000201eff7812 */ /* 0x000fe4000782c0ff */
[----:B------:R-:W-:Y:S01]  /*121e0*/  @!PT LDS RZ, [RZ] ;  /* 0x00000000fffff984 */ /* 0x000fe20000000800 */
[----:B------:R-:W-:Y:S01]  /*121f0*/  LDGSTS.E.BYPASS.LTC128B.128 [R5+0x400], desc[UR44][R2.64], !P0 ;  /* 0x0040000002057fae */ /* 0x000fe2000c101d6c */
[----:B------:R-:W-:Y:S02]  /*12200*/  ISETP.LT.OR P0, PT, R29, 0x1, !P5 ;  /* 0x000000011d00780c */ /* 0x000fe40006f01670 */
[----:B------:R-:W-:-:S11]  /*12210*/  LOP3.LUT R16, R16, 0xffffff7f, RZ, 0xc0, !PT ;  /* 0xffffff7f10107812 */ /* 0x000fd600078ec0ff */
        /* <DEDUP_REMOVED lines=62> */
.L_x_1181:
        /* <DEDUP_REMOVED lines=34> */
.L_x_1091:
        /* <DEDUP_REMOVED lines=11> */
.L_x_1092:
[----:B------:R-:W2:Y:S01]  /*128d0*/  LDL.LU R2, [R1+0x18] ;  /* 0x0000180001027983 */ /* 0x000ea20000300800 */
[----:B------:R1:W-:Y:S01]  /*128e0*/  SYNCS.ARRIVE.TRANS64.A1T0 RZ, [R22+URZ+0x38850], RZ ;  /* 0x038850ff16ff79a7 */ /* 0x0003e2000810003f */
[----:B------:R-:W-:Y:S01]  /*128f0*/  BSSY B0, `(.L_x_1093) ;  /* 0x00000f3000007945 */ /* 0x000fe20003800000 */
[----:B--2---:R-:W-:-:S05]  /*12900*/  VIADD R7, R2, 0xfffffffe ;  /* 0xfffffffe02077836 */ /* 0x004fca0000000000 */
[----:B------:R-:W-:-:S13]  /*12910*/  ISETP.GE.AND P0, PT, R7, R31, PT ;  /* 0x0000001f0700720c */ /* 0x000fda0003f06270 */
[----:B-1----:R-:W-:Y:S05]  /*12920*/  @!P0 BRA `(.L_x_1094) ;  /* 0x0000000c00bc8947 */ /* 0x002fea0003800000 */
[----:B------:R-:W2:Y:S01]  /*12930*/  LDL.LU R2, [R1+0x28] ;  /* 0x0000280001027983 */ /* 0x000ea20000300800 */
[----:B------:R-:W-:-:S04]  /*12940*/  LOP3.LUT R29, R30, 0x80, RZ, 0xc0, !PT ;  /* 0x000000801e1d7812 */ /* 0x000fc800078ec0ff */
[----:B------:R-:W-:Y:S02]  /*12950*/  SHF.R.U32.HI R29, RZ, 0x3, R29 ;  /* 0x00000003ff1d7819 */ /* 0x000fe4000001161d */
[----:B--2---:R-:W-:-:S04]  /*12960*/  LOP3.LUT R2, R2, 0x40, RZ, 0xc0, !PT ;  /* 0x0000004002027812 */ /* 0x004fc800078ec0ff */
[----:B------:R-:W-:-:S07]  /*12970*/  SHF.R.U32.HI R30, RZ, 0x2, R2 ;  /* 0x00000002ff1e7819 */ /* 0x000fce0000011602 */
.L_x_1107:
[----:B-1----:R-:W1:Y:S01]  /*12980*/  S2R R2, SR_TID.X ;  /* 0x0000000000027919 */ /* 0x002e620000002100 */
[----:B--2---:R-:W2:Y:S01]  /*12990*/  LDC R3, c[0x0][0x430] ;  /* 0x00010c00ff037b82 */ /* 0x004ea20000000800 */
[----:B---3--:R-:W-:Y:S01]  /*129a0*/  IMAD R6, R7, 0x40, R32 ;  /* 0x0000004007067824 */ /* 0x008fe200078e0220 */
[----:B------:R-:W-:Y:S05]  /*129b0*/  YIELD ;  /* 0x0000000000007946 */ /* 0x000fea0003800000 */
[----:B0-----:R-:W0:Y:S01]  /*129c0*/  S2R R4, SR_TID.X ;  /* 0x0000000000047919 */ /* 0x001e220000002100 */
[----:B------:R-:W-:Y:S01]  /*129d0*/  IMAD.U32 R11, RZ, RZ, UR36 ;  /* 0x00000024ff0b7e24 */ /* 0x000fe2000f8e00ff */
[----:B------:R-:W-:Y:S01]  /*129e0*/  ULDC UR4, c[0x0][0x430] ;  /* 0x00010c0000047ab9 */ /* 0x000fe20000000800 */
[----:B------:R-:W-:Y:S01]  /*129f0*/  VIADD R18, R18, 0x1 ;  /* 0x0000000112127836 */ /* 0x000fe20000000000 */
[----:B--2---:R-:W-:-:S02]  /*12a00*/  ISETP.NE.AND P0, PT, R3, 0x1, PT ;  /* 0x000000010300780c */ /* 0x004fc40003f05270 */
[----:B-1----:R-:W-:-:S04]  /*12a10*/  LOP3.LUT R2, R2, 0x7f, RZ, 0xc0, !PT ;  /* 0x0000007f02027812 */ /* 0x002fc800078ec0ff */
[----:B------:R-:W-:-:S07]  /*12a20*/  SHF.R.U32.HI R2, RZ, 0x3, R2 ;  /* 0x00000003ff027819 */ /* 0x000fce0000011602 */
[----:B------:R-:W1:Y:S01]  /*12a30*/  @P0 LDC R3, c[0x0][0x434] ;  /* 0x00010d00ff030b82 */ /* 0x000e620000000800 */
[----:B0-----:R-:W-:-:S05]  /*12a40*/  IMAD.SHL.U32 R4, R4, 0x10, RZ ;  /* 0x0000001004047824 */ /* 0x001fca00078e00ff */
[----:B------:R-:W-:Y:S02]  /*12a50*/  LOP3.LUT R4, R2, 0x70, R4, 0xf8, !PT ;  /* 0x0000007002047812 */ /* 0x000fe400078ef804 */
[----:B------:R-:W0:Y:S02]  /*12a60*/  @P0 LDC R2, c[0x0][0x438] ;  /* 0x00010e00ff020b82 */ /* 0x000e240000000800 */
[C---:B------:R-:W-:Y:S01]  /*12a70*/  ISETP.GT.U32.AND P1, PT, R4.reuse, 0x3f, PT ;  /* 0x0000003f0400780c */ /* 0x040fe20003f24070 */
[----:B------:R-:W-:-:S04]  /*12a80*/  IMAD.IADD R6, R4, 0x1, R6 ;  /* 0x0000000104067824 */ /* 0x000fc800078e0206 */
[----:B------:R-:W-:-:S08]  /*12a90*/  IMAD.MOV.U32 R10, RZ, RZ, R6 ;  /* 0x000000ffff0a7224 */ /* 0x000fd000078e0006 */
[----:B------:R-:W2:Y:S01]  /*12aa0*/  @!P1 LDC.64 R4, c[0x0][0x428] ;  /* 0x00010a00ff049b82 */ /* 0x000ea20000000a00 */
[----:B-1----:R-:W-:-:S07]  /*12ab0*/  @P0 IMAD.HI.U32 R3, R6, R3, RZ ;  /* 0x0000000306030227 */ /* 0x002fce00078e00ff */
[----:B------:R-:W1:Y:S01]  /*12ac0*/  @!P1 LDC.64 R8, c[0x0][0x418] ;  /* 0x00010600ff089b82 */ /* 0x000e620000000a00 */
[----:B0-----:R-:W-:-:S04]  /*12ad0*/  @P0 SHF.R.U32.HI R10, RZ, R2, R3 ;  /* 0x00000002ff0a0219 */ /* 0x001fc80000011603 */
[--C-:B------:R-:W-:Y:S01]  /*12ae0*/  @!P1 SHF.R.S32.HI R3, RZ, 0x1f, R10.reuse ;  /* 0x0000001fff039819 */ /* 0x100fe2000001140a */
[----:B------:R-:W-:-:S04]  /*12af0*/  @!P1 IMAD.MOV.U32 R2, RZ, RZ, R10 ;  /* 0x000000ffff029224 */ /* 0x000fc800078e000a */
[----:B--2---:R-:W-:-:S04]  /*12b00*/  @!P1 IMAD.WIDE.U32 R2, R28, R4, R2 ;  /* 0x000000041c029225 */ /* 0x004fc800078e0002 */
[----:B------:R-:W-:-:S04]  /*12b10*/  @!P1 IMAD R4, R33, R4, RZ ;  /* 0x0000000421049224 */ /* 0x000fc800078e02ff */
[----:B------:R-:W-:Y:S01]  /*12b20*/  @!P1 IMAD R5, R28, R5, R4 ;  /* 0x000000051c059224 */ /* 0x000fe200078e0204 */
[----:B-1----:R-:W-:Y:S01]  /*12b30*/  @!P1 LEA R8, P0, R2, R8, 0x2 ;  /* 0x0000000802089211 */ /* 0x002fe200078010ff */
[----:B------:R-:W-:Y:S02]  /*12b40*/  IMAD.MOV.U32 R4, RZ, RZ, RZ ;  /* 0x000000ffff047224 */ /* 0x000fe400078e00ff */
[----:B------:R-:W-:Y:S02]  /*12b50*/  @!P1 IMAD.IADD R3, R5, 0x1, R3 ;  /* 0x0000000105039824 */ /* 0x000fe400078e0203 */
[----:B------:R-:W-:-:S03]  /*12b60*/  IMAD.MOV R5, RZ, RZ, -R10 ;  /* 0x000000ffff057224 */ /* 0x000fc600078e0a0a */
[----:B------:R-:W-:Y:S01]  /*12b70*/  @!P1 LEA.HI.X R9, R2, R9, R3, 0x2, P0 ;  /* 0x0000000902099211 */ /* 0x000fe200000f1403 */
[----:B------:R-:W-:Y:S01]  /*12b80*/  IMAD R5, R5, UR4, R6 ;  /* 0x0000000405057c24 */ /* 0x000fe2000f8e0206 */
[----:B------:R-:W-:-:S03]  /*12b90*/  ISETP.NE.AND P0, PT, R18, 0x2, PT ;  /* 0x000000021200780c */ /* 0x000fc60003f05270 */
[----:B------:R0:W5:Y:S01]  /*12ba0*/  @!P1 LDG.E R4, desc[UR44][R8.64] ;  /* 0x0000002c08049981 */ /* 0x000162000c1e1900 */
[----:B------:R-:W-:Y:S02]  /*12bb0*/  ISETP.NE.AND P1, PT, R11, 0x3, PT ;  /* 0x000000030b00780c */ /* 0x000fe40003f25270 */
[----:B------:R-:W-:Y:S02]  /*12bc0*/  SEL R2, RZ, 0x1, P0 ;  /* 0x00000001ff027807 */ /* 0x000fe40000000000 */
[----:B------:R-:W-:Y:S02]  /*12bd0*/  SEL R18, R18, RZ, P0 ;  /* 0x000000ff12127207 */ /* 0x000fe40000000000 */
[----:B------:R-:W-:Y:S01]  /*12be0*/  LOP3.LUT R23, R23, R2, RZ, 0x3c, !PT ;  /* 0x0000000217177212 */ /* 0x000fe200078e3cff */
[----:B------:R-:W-:Y:S02]  /*12bf0*/  IMAD.MOV.U32 R2, RZ, RZ, R7 ;  /* 0x000000ffff027224 */ /* 0x000fe400078e0007 */
[----:B------:R-:W-:-:S03]  /*12c00*/  VIADD R7, R7, 0xffffffff ;  /* 0xffffffff07077836 */ /* 0x000fc60000000000 */
[----:B------:R-:W-:Y:S01]  /*12c10*/  ISETP.GT.AND P3, PT, R2, R31, PT ;  /* 0x0000001f0200720c */ /* 0x000fe20003f64270 */
[----:B0-----:R-:W-:-:S12]  /*12c20*/  @!P1 BRA `(.L_x_1095) ;  /* 0x0000000000049947 */ /* 0x001fd80003800000 */
[----:B------:R-:W-:Y:S01]  /*12c30*/  BPT.TRAP 0x1 ;  /* 0x000000040000795c */ /* 0x000fe20000300000 */
.L_x_1095:
[----:B------:R-:W-:Y:S01]  /*12c40*/  IMAD R6, R18, 0x8, R17 ;  /* 0x0000000812067824 */ /* 0x000fe200078e0211 */
[----:B------:R-:W-:Y:S01]  /*12c50*/  SHF.L.U32 R20, R23, 0x1f, RZ ;  /* 0x0000001f17147819 */ /* 0x000fe200000006ff */
[----:B------:R-:W-:Y:S01]  /*12c60*/  BSSY B1, `(.L_x_1096) ;  /* 0x0000004000017945 */ /* 0x000fe20003800000 */
[----:B------:R-:W-:Y:S02]  /*12c70*/  SHF.R.S32.HI R9, RZ, 0x1f, R5 ;  /* 0x0000001fff097819 */ /* 0x000fe40000011405 */
[----:B------:R-:W0:Y:S02]  /*12c80*/  SYNCS.PHASECHK.TRANS64.TRYWAIT P0, [R6+URZ+0x38840], R20 ;  /* 0x03884014060075a7 */ /* 0x000e24000800017f */
[----:B0-----:R-:W-:Y:S05]  /*12c90*/  @!P0 BRA `(.L_x_1097) ;  /* 0x0000003c00c08947 */ /* 0x001fea0003800000 */
.L_x_1182:
[----:B------:R-:W-:Y:S05]  /*12ca0*/  BSYNC B1 ;  /* 0x0000000000017941 */ /* 0x000fea0003800000 */
.L_x_1096:
        /* <DEDUP_REMOVED lines=40> */
.L_x_1192:
        /* <DEDUP_REMOVED lines=8> */
.L_x_1099:
        /* <DEDUP_REMOVED lines=11> */
.L_x_1100:
[----:B------:R2:W-:Y:S01]  /*13060*/  SYNCS.ARRIVE.TRANS64.A1T0 RZ, [R6+URZ+0x38830], RZ ;  /* 0x038830ff06ff79a7 */ /* 0x0005e2000810003f */
[----:B------:R-:W-:Y:S05]  /*13070*/  @!P2 BRA `(.L_x_1101) ;  /* 0x000000000004a947 */ /* 0x000fea0003800000 */
[----:B------:R-:W-:Y:S01]  /*13080*/  BPT.TRAP 0x1 ;  /* 0x000000040000795c */ /* 0x000fe20000300000 */
.L_x_1101:
[----:B------:R-:W3:Y:S01]  /*13090*/  SYNCS.PHASECHK.TRANS64.TRYWAIT P0, [R6+URZ+0x38860], R20 ;  /* 0x03886014060075a7 */ /* 0x000ee2000800017f */
[----:B------:R-:W-:Y:S04]  /*130a0*/  BSSY B1, `(.L_x_1102) ;  /* 0x0000002000017945 */ /* 0x000fe80003800000 */
[----:B---3--:R-:W-:Y:S05]  /*130b0*/  @!P0 BRA `(.L_x_1103) ;  /* 0x0000003c00e88947 */ /* 0x008fea0003800000 */
.L_x_1193:
[----:B------:R-:W-:Y:S05]  /*130c0*/  BSYNC B1 ;  /* 0x0000000000017941 */ /* 0x000fea0003800000 */
.L_x_1102:
        /* <DEDUP_REMOVED lines=79> */
.L_x_1203:
        /* <DEDUP_REMOVED lines=25> */
.L_x_1105:
        /* <DEDUP_REMOVED lines=11> */
.L_x_1106:
[----:B------:R1:W-:Y:S01]  /*13800*/  SYNCS.ARRIVE.TRANS64.A1T0 RZ, [R6+URZ+0x38850], RZ ;  /* 0x038850ff06ff79a7 */ /* 0x0003e2000810003f */
[----:B------:R-:W-:Y:S05]  /*13810*/  @P3 BRA `(.L_x_1107) ;  /* 0xfffffff000583947 */ /* 0x000fea000383ffff */
.L_x_1094:
[----:B------:R-:W-:Y:S05]  /*13820*/  BSYNC B0 ;  /* 0x0000000000007941 */ /* 0x000fea0003800000 */
.L_x_1093:
        /* <DEDUP_REMOVED lines=21> */
.L_x_1109:
[----:B------:R-:W-:Y:S05]  /*13980*/  BSYNC B0 ;  /* 0x0000000000007941 */ /* 0x000fea0003800000 */
.L_x_1108:
[----:B------:R-:W-:-:S07]  /*13990*/  SEL R18, R18, RZ, P0 ;  /* 0x000000ff12127207 */ /* 0x000fce0000000000 */
.L_x_1062:
[----:B------:R-:W-:Y:S05]  /*139a0*/  BSYNC B7 ;  /* 0x0000000000077941 */ /* 0x000fea0003800000 */
.L_x_1060:
        /* <DEDUP_REMOVED lines=11> */
.L_x_1110:
        /* <DEDUP_REMOVED lines=43> */
.L_x_1213:
[----:B------:R-:W-:Y:S02]  /*13d10*/  ULDC UR4, c[0x0][0xd38] ;  /* 0x00034e0000047ab9 */ /* 0x000fe40000000800 */
[----:B------:R-:W-:-:S04]  /*13d20*/  IMAD.U32 R5, RZ, RZ, UR4 ;  /* 0x00000004ff057e24 */ /* 0x000fc8000f8e00ff */
[----:B-1----:R-:W-:-:S04]  /*13d30*/  IMAD R9, R14, R5, RZ ;  /* 0x000000050e097224 */ /* 0x002fc800078e02ff */
[----:B------:R-:W-:-:S05]  /*13d40*/  IMAD.IADD R6, R6, 0x1, R9 ;  /* 0x0000000106067824 */ /* 0x000fca00078e0209 */
[----:B------:R-:W-:-:S13]  /*13d50*/  ISETP.GT.AND P6, PT, R6, R0, PT ;  /* 0x000000000600720c */ /* 0x000fda0003fc4270 */
[----:B------:R-:W-:Y:S05]  /*13d60*/  @P6 BRA `(.L_x_1113) ;  /* 0x0000000000a46947 */ /* 0x000fea0003800000 */
.L_x_1116:
        /* <DEDUP_REMOVED lines=35> */
.L_x_1221:
[----:B------:R-:W-:Y:S02]  /*13fa0*/  ULDC UR4, c[0x0][0xd38] ;  /* 0x00034e0000047ab9 */ /* 0x000fe40000000800 */
[----:B------:R-:W-:-:S04]  /*13fb0*/  IMAD.U32 R5, RZ, RZ, UR4 ;  /* 0x00000004ff057e24 */ /* 0x000fc8000f8e00ff */
[----:B-1----:R-:W-:-:S04]  /*13fc0*/  IMAD R9, R14, R5, RZ ;  /* 0x000000050e097224 */ /* 0x002fc800078e02ff */
[----:B------:R-:W-:-:S05]  /*13fd0*/  IMAD.IADD R6, R9, 0x1, R6 ;  /* 0x0000000109067824 */ /* 0x000fca00078e0206 */
[----:B------:R-:W-:-:S13]  /*13fe0*/  ISETP.GT.AND P6, PT, R6, R0, PT ;  /* 0x000000000600720c */ /* 0x000fda0003fc4270 */
[----:B------:R-:W-:Y:S05]  /*13ff0*/  @!P6 BRA `(.L_x_1116) ;  /* 0xfffffffc005ce947 */ /* 0x000fea000383ffff */
.L_x_1113:
        /* <DEDUP_REMOVED lines=9> */
.L_x_1226:
[----:B------:R-:W-:-:S13]  /*14090*/  ISETP.NE.AND P0, PT, R8, RZ, PT ;  /* 0x000000ff0800720c */ /* 0x000fda0003f05270 */
[----:B------:R-:W-:Y:S05]  /*140a0*/  @!P0 BRA `(.L_x_1118) ;  /* 0x0000000000108947 */ /* 0x000fea0003800000 */
[----:B------:R-:W-:Y:S01]  /*140b0*/  UMOV UR4, 0xffffffff ;  /* 0xffffffff00047882 */ /* 0x000fe20000000000 */
[----:B------:R-:W-:Y:S02]  /*140c0*/  VIADD R12, R6, 0xffffffff ;  /* 0xffffffff060c7836 */ /* 0x000fe40000000000 */
[----:B------:R-:W-:Y:S05]  /*140d0*/  BRA.DIV UR4, `(.L_x_1119) ;  /* 0x0000004204207947 */ /* 0x000fea000b800000 */
[----:B------:R4:W0:Y:S02]  /*140e0*/  SHFL.IDX PT, R24, R3, R12, 0x1f ;  /* 0x00001f0c03187589 */ /* 0x00082400000e0000 */
.L_x_1118:
        /* <DEDUP_REMOVED lines=58> */
.L_x_1114:
[----:B------:R-:W-:Y:S01]  /*14490*/  UMOV UR4, URZ ;  /* 0x0000003f00047c82 */ /* 0x000fe20008000000 */
[----:B------:R-:W-:Y:S01]  /*144a0*/  UMOV UR5, URZ ;  /* 0x0000003f00057c82 */ /* 0x000fe20008000000 */
[----:B------:R-:W-:Y:S01]  /*144b0*/  ULDC UR6, c[0x0][0xd3c] ;  /* 0x00034f0000067ab9 */ /* 0x000fe20000000800 */
[----:B------:R-:W-:Y:S02]  /*144c0*/  IMAD.MOV.U32 R24, RZ, RZ, R0 ;  /* 0x000000ffff187224 */ /* 0x000fe400078e0000 */
[----:B------:R-:W-:Y:S02]  /*144d0*/  IMAD.U32 R25, RZ, RZ, UR4 ;  /* 0x00000004ff197e24 */ /* 0x000fe4000f8e00ff */
[----:B------:R-:W-:Y:S02]  /*144e0*/  IMAD.U32 R26, RZ, RZ, UR5 ;  /* 0x00000005ff1a7e24 */ /* 0x000fe4000f8e00ff */
[----:B------:R-:W-:-:S07]  /*144f0*/  IMAD.U32 R27, RZ, RZ, UR6 ;  /* 0x00000006ff1b7e24 */ /* 0x000fce000f8e00ff */
.L_x_1120:
        /* <DEDUP_REMOVED lines=10> */
.L_x_1111:
[----:B------:R-:W-:Y:S02]  /*145a0*/  ULDC UR4, c[0x0][0xd3c] ;  /* 0x00034f0000047ab9 */ /* 0x000fe40000000800 */
[----:B0-----:R-:W-:-:S13]  /*145b0*/  ISETP.GE.AND P0, PT, R27, UR4, PT ;  /* 0x000000041b007c0c */ /* 0x001fda000bf06270 */
[----:B------:R-:W-:Y:S05]  /*145c0*/  @!P0 BRA `(.L_x_1121) ;  /* 0xffffffa800048947 */ /* 0x000fea000383ffff */
[----:B------:R-:W-:Y:S05]  /*145d0*/  BSYNC B8 ;  /* 0x0000000000087941 */ /* 0x000fea0003800000 */
.L_x_1054:
        /* <DEDUP_REMOVED lines=12> */
.L_x_1229:
[----:B------:R-:W-:Y:S05]  /*146a0*/  BSYNC B0 ;  /* 0x0000000000007941 */ /* 0x000fea0003800000 */
.L_x_1122:
[----:B------:R-:W-:-:S03]  /*146b0*/  UMOV UR4, 0xffffffff ;  /* 0xffffffff00047882 */ /* 0x000fc60000000000 */
[----:B------:R-:W-:Y:S05]  /*146c0*/  BRA.DIV UR4, `(.L_x_1124) ;  /* 0x0000003a04e07947 */ /* 0x000fea000b800000 */
[----:B0-----:R-:W0:Y:S02]  /*146d0*/  S2R R0, SR_TID.X ;  /* 0x0000000000007919 */ /* 0x001e240000002100 */
[----:B0-----:R-:W-:-:S04]  /*146e0*/  SHF.R.U32.HI R0, RZ, 0x5, R0 ;  /* 0x00000005ff007819 */ /* 0x001fc80000011600 */
[----:B------:R-:W-:-:S05]  /*146f0*/  LOP3.LUT R0, R0, 0x3, RZ, 0xc0, !PT ;  /* 0x0000000300007812 */ /* 0x000fca00078ec0ff */
[----:B------:R0:W1:Y:S02]  /*14700*/  SHFL.IDX PT, R14, R0, RZ, 0x1f ;  /* 0x00001fff000e7589 */ /* 0x00006400000e0000 */
.L_x_1232:
[----:B-1----:R-:W-:Y:S01]  /*14710*/  ISETP.NE.AND P0, PT, R14, RZ, PT ;  /* 0x000000ff0e00720c */ /* 0x002fe20003f05270 */
[----:B------:R-:W-:-:S12]  /*14720*/  BSSY B0, `(.L_x_1125) ;  /* 0x0000024000007945 */ /* 0x000fd80003800000 */
[----:B------:R-:W-:Y:S05]  /*14730*/  @P0 BRA `(.L_x_1126) ;  /* 0x0000000000880947 */ /* 0x000fea0003800000 */
[----:B------:R-:W-:-:S03]  /*14740*/  UMOV UR4, 0xffffffff ;  /* 0xffffffff00047882 */ /* 0x000fc60000000000 */
[----:B------:R-:W-:Y:S05]  /*14750*/  BRA.DIV UR4, `(.L_x_1127) ;  /* 0x0000003a04f07947 */ /* 0x000fea000b800000 */
[----:B------:R-:W-:-:S13]  /*14760*/  ELECT P6, URZ, PT ;  /* 0x00000000003f782f */ /* 0x000fda00038c0000 */
.L_x_1235:
[----:B------:R-:W-:Y:S05]  /*14770*/  @!P6 BRA `(.L_x_1126) ;  /* 0x000000000078e947 */ /* 0x000fea0003800000 */
[----:B------:R-:W-:-:S06]  /*14780*/  ULOP3.LUT UR4, UR39, 0x2, URZ, 0xfc, !UPT ;  /* 0x0000000227047892 */ /* 0x000fcc000f8efc3f */
[----:B0-----:R-:W-:-:S05]  /*14790*/  IMAD.U32 R0, RZ, RZ, UR4 ;  /* 0x00000004ff007e24 */ /* 0x001fca000f8e00ff */
[----:B------:R-:W-:-:S13]  /*147a0*/  ISETP.NE.AND P0, PT, R0, 0x3, PT ;  /* 0x000000030000780c */ /* 0x000fda0003f05270 */
[----:B------:R-:W-:Y:S05]  /*147b0*/  @!P0 BRA `(.L_x_1128) ;  /* 0x0000000000048947 */ /* 0x000fea0003800000 */
[----:B------:R-:W-:Y:S01]  /*147c0*/  BPT.TRAP 0x1 ;  /* 0x000000040000795c */ /* 0x000fe20000300000 */
.L_x_1128:
[C---:B------:R-:W-:Y:S01]  /*147d0*/  IMAD R3, R18.reuse, 0x8, R5 ;  /* 0x0000000812037824 */ /* 0x040fe200078e0205 */
[----:B------:R-:W-:Y:S01]  /*147e0*/  SHF.L.U32 R2, R23, 0x1f, RZ ;  /* 0x0000001f17027819 */ /* 0x000fe200000006ff */
[----:B------:R-:W-:-:S03]  /*147f0*/  VIADD R18, R18, 0x1 ;  /* 0x0000000112127836 */ /* 0x000fc60000000000 */
[----:B------:R-:W0:Y:S02]  /*14800*/  SYNCS.PHASECHK.TRANS64.TRYWAIT P1, [R3+URZ+0x38840], R2 ;  /* 0x03884002030075a7 */ /* 0x000e24000802017f */
[----:B------:R-:W-:-:S04]  /*14810*/  ISETP.NE.AND P2, PT, R18, 0x2, PT ;  /* 0x000000021200780c */ /* 0x000fc80003f45270 */
[----:B------:R-:W-:Y:S01]  /*14820*/  SEL R0, RZ, 0x1, P2 ;  /* 0x00000001ff007807 */ /* 0x000fe20001000000 */
[----:B0-----:R-:W-:Y:S08]  /*14830*/  @!P1 BRA `(.L_x_1129) ;  /* 0x0000003800d89947 */ /* 0x001ff00003800000 */
.L_x_1236:
[----:B------:R-:W-:Y:S02]  /*14840*/  SEL R18, R18, RZ, P2 ;  /* 0x000000ff12127207 */ /* 0x000fe40001000000 */
[----:B------:R-:W-:Y:S01]  /*14850*/  LOP3.LUT R0, R23, R0, RZ, 0x3c, !PT ;  /* 0x0000000017007212 */ /* 0x000fe200078e3cff */
[----:B------:R-:W-:Y:S06]  /*14860*/  @!P0 BRA `(.L_x_1130) ;  /* 0x0000000000048947 */ /* 0x000fec0003800000 */
[----:B------:R-:W-:Y:S01]  /*14870*/  BPT.TRAP 0x1 ;  /* 0x000000040000795c */ /* 0x000fe20000300000 */
.L_x_1130:
[----:B------:R-:W-:Y:S01]  /*14880*/  IMAD R5, R18, 0x8, R5 ;  /* 0x0000000812057824 */ /* 0x000fe200078e0205 */
[----:B------:R-:W-:-:S04]  /*14890*/  SHF.L.U32 R0, R0, 0x1f, RZ ;  /* 0x0000001f00007819 */ /* 0x000fc800000006ff */
[----:B------:R-:W1:Y:S02]  /*148a0*/  SYNCS.PHASECHK.TRANS64.TRYWAIT P1, [R5+URZ+0x38840], R0 ;  /* 0x03884000050075a7 */ /* 0x000e64000802017f */
[----:B-1----:R-:W-:Y:S05]  /*148b0*/  @!P1 BRA `(.L_x_1131) ;  /* 0x0000003800cc9947 */ /* 0x002fea0003800000 */
.L_x_1237:
[----:B------:R-:W-:Y:S05]  /*148c0*/  @!P0 BRA `(.L_x_1132) ;  /* 0x0000000000048947 */ /* 0x000fea0003800000 */
[----:B------:R-:W-:Y:S01]  /*148d0*/  BPT.TRAP 0x1 ;  /* 0x000000040000795c */ /* 0x000fe20000300000 */
.L_x_1132:
[----:B------:R-:W5:Y:S02]  /*148e0*/  SYNCS.PHASECHK.TRANS64.TRYWAIT P1, [R3+URZ+0x38860], R2 ;  /* 0x03886002030075a7 */ /* 0x000f64000802017f */
[----:B-----5:R-:W-:Y:S05]  /*148f0*/  @!P1 BRA `(.L_x_1133) ;  /* 0x0000003800d09947 */ /* 0x020fea0003800000 */
.L_x_1238:
[----:B------:R-:W-:Y:S05]  /*14900*/  @!P0 BRA `(.L_x_1134) ;  /* 0x0000000000048947 */ /* 0x000fea0003800000 */
[----:B------:R-:W-:Y:S01]  /*14910*/  BPT.TRAP 0x1 ;  /* 0x000000040000795c */ /* 0x000fe20000300000 */
.L_x_1134:
[----:B------:R0:W0:Y:S02]  /*14920*/  SYNCS.PHASECHK.TRANS64.TRYWAIT P0, [R5+URZ+0x38860], R0 ;  /* 0x03886000050075a7 */ /* 0x000024000800017f */
[----:B0-----:R-:W-:Y:S05]  /*14930*/  @!P0 NANOSLEEP.SYNCS 0x989680 ;  /* 0x009896800000895d */ /* 0x001fea0003900000 */
[----:B------:R-:W0:Y:S02]  /*14940*/  @!P0 SYNCS.PHASECHK.TRANS64 P0, [R5+URZ+0x38860], R0 ;  /* 0x03886000050085a7 */ /* 0x000e24000800007f */
[----:B0-----:R-:W-:Y:S05]  /*14950*/  @!P0 BRA `(.L_x_1134) ;  /* 0xfffffffc00f08947 */ /* 0x001fea000383ffff */
.L_x_1126:
[----:B------:R-:W-:Y:S05]  /*14960*/  BSYNC B0 ;  /* 0x0000000000007941 */ /* 0x000fea0003800000 */
.L_x_1125:
[----:B------:R-:W-:Y:S05]  /*14970*/  EXIT ;  /* 0x000000000000794d */ /* 0x000fea0003800000 */
.L_x_1007:
[----:B0-----:R-:W-:-:S04]  /*14980*/  IMAD.U32 R0, RZ, RZ, UR41 ;  /* 0x00000029ff007e24 */ /* 0x001fc8000f8e00ff */
[----:B------:R0:W1:Y:S03]  /*14990*/  SYNCS.PHASECHK.TRANS64.TRYWAIT P1, [R0+URZ+0x38800], R3 ;  /* 0x03880003000075a7 */ /* 0x000066000802017f */
[----:B-1----:R-:W-:Y:S05]  /*149a0*/  @!P1 NANOSLEEP.SYNCS 0x989680 ;  /* 0x009896800000995d */ /* 0x002fea0003900000 */
[----:B------:R-:W1:Y:S02]  /*149b0*/  @!P1 SYNCS.PHASECHK.TRANS64 P1, [R0+URZ+0x38800], R3 ;  /* 0x03880003000095a7 */ /* 0x000e64000802007f */
[----:B-1----:R-:W-:Y:S05]  /*149c0*/  @!P1 BRA `(.L_x_1007) ;  /* 0xfffffffc00ec9947 */ /* 0x002fea000383ffff */
[----:B------:R-:W-:Y:S05]  /*149d0*/  BRA `(.L_x_1135) ;  /* 0xfffffef000f07947 */ /* 0x000fea000383ffff */
.L_x_1011:
[----:B--2---:R2:W3:Y:S02]  /*149e0*/  SYNCS.PHASECHK.TRANS64.TRYWAIT P1, [R7+URZ+0x38830], R4 ;  /* 0x03883004070075a7 */ /* 0x0044e4000802017f */
[----:B---3--:R-:W-:Y:S05]  /*149f0*/  @!P1 NANOSLEEP.SYNCS 0x989680 ;  /* 0x009896800000995d */ /* 0x008fea0003900000 */
[----:B------:R-:W3:Y:S02]  /*14a00*/  @!P1 SYNCS.PHASECHK.TRANS64 P1, [R7+URZ+0x38830], R4 ;  /* 0x03883004070095a7 */ /* 0x000ee4000802007f */
[----:B---3--:R-:W-:Y:S05]  /*14a10*/  @!P1 BRA `(.L_x_1011) ;  /* 0xfffffffc00f09947 */ /* 0x008fea000383ffff */
[----:B------:R-:W-:Y:S05]  /*14a20*/  BRA `(.L_x_1010) ;  /* 0xfffffef400087947 */ /* 0x000fea000383ffff */
.L_x_1012:
[----:B0-----:R-:W-:-:S04]  /*14a30*/  IMAD.U32 R6, RZ, RZ, UR41 ;  /* 0x00000029ff067e24 */ /* 0x001fc8000f8e00ff */
[----:B------:R0:W3:Y:S03]  /*14a40*/  SYNCS.PHASECHK.TRANS64.TRYWAIT P1, [R6+URZ+0x38810], R3 ;  /* 0x03881003060075a7 */ /* 0x0000e6000802017f */
[----:B---3--:R-:W-:Y:S05]  /*14a50*/  @!P1 NANOSLEEP.SYNCS 0x989680 ;  /* 0x009896800000995d */ /* 0x008fea0003900000 */
[----:B------:R-:W3:Y:S02]  /*14a60*/  @!P1 SYNCS.PHASECHK.TRANS64 P1, [R6+URZ+0x38810], R3 ;  /* 0x03881003060095a7 */ /* 0x000ee4000802007f */
[----:B---3--:R-:W-:Y:S05]  /*14a70*/  @!P1 BRA `(.L_x_1012) ;  /* 0xfffffffc00ec9947 */ /* 0x008fea000383ffff */
[----:B------:R-:W-:Y:S05]  /*14a80*/  BRA `(.L_x_1136) ;  /* 0xfffffef400907947 */ /* 0x000fea000383ffff */
.L_x_1016:
[----:B----4-:R4:W0:Y:S02]  /*14a90*/  SYNCS.PHASECHK.TRANS64.TRYWAIT P1, [R7+URZ+0x38850], R4 ;  /* 0x03885004070075a7 */ /* 0x010824000802017f */
[----:B0-----:R-:W-:Y:S05]  /*14aa0*/  @!P1 NANOSLEEP.SYNCS 0x989680 ;  /* 0x009896800000995d */ /* 0x001fea0003900000 */
[----:B------:R-:W0:Y:S02]  /*14ab0*/  @!P1 SYNCS.PHASECHK.TRANS64 P1, [R7+URZ+0x38850], R4 ;  /* 0x03885004070095a7 */ /* 0x000e24000802007f */
[----:B0-----:R-:W-:Y:S05]  /*14ac0*/  @!P1 BRA `(.L_x_1016) ;  /* 0xfffffffc00f09947 */ /* 0x001fea000383ffff */
[----:B------:R-:W-:Y:S05]  /*14ad0*/  BRA `(.L_x_1015) ;  /* 0xfffffef4009c7947 */ /* 0x000fea000383ffff */
.L_x_1023:
[----:B-1----:R-:W-:-:S04]  /*14ae0*/  IMAD.U32 R5, RZ, RZ, UR5 ;  /* 0x00000005ff057e24 */ /* 0x002fc8000f8e00ff */
[----:B------:R1:W2:Y:S03]  /*14af0*/  SYNCS.PHASECHK.TRANS64.TRYWAIT P2, [R5+URZ+0x38830], R4 ;  /* 0x03883004050075a7 */ /* 0x0002a6000804017f */
[----:B--2---:R-:W-:Y:S05]  /*14b00*/  @!P2 NANOSLEEP.SYNCS 0x989680 ;  /* 0x009896800000a95d */ /* 0x004fea0003900000 */
[----:B------:R-:W2:Y:S02]  /*14b10*/  @!P2 SYNCS.PHASECHK.TRANS64 P2, [R5+URZ+0x38830], R4 ;  /* 0x038830040500a5a7 */ /* 0x000ea4000804007f */
[----:B--2---:R-:W-:Y:S05]  /*14b20*/  @!P2 BRA `(.L_x_1023) ;  /* 0xfffffffc00eca947 */ /* 0x004fea000383ffff */
[----:B------:R-:W-:Y:S05]  /*14b30*/  BRA `(.L_x_1022) ;  /* 0xffffff1800147947 */ /* 0x000fea000383ffff */
.L_x_1027:
[----:B-1----:R-:W-:-:S04]  /*14b40*/  IMAD.U32 R5, RZ, RZ, UR5 ;  /* 0x00000005ff057e24 */ /* 0x002fc8000f8e00ff */
[----:B------:R1:W3:Y:S03]  /*14b50*/  SYNCS.PHASECHK.TRANS64.TRYWAIT P2, [R5+URZ+0x38850], R4 ;  /* 0x03885004050075a7 */ /* 0x0002e6000804017f */
[----:B---3--:R-:W-:Y:S05]  /*14b60*/  @!P2 NANOSLEEP.SYNCS 0x989680 ;  /* 0x009896800000a95d */ /* 0x008fea0003900000 */
[----:B------:R-:W3:Y:S02]  /*14b70*/  @!P2 SYNCS.PHASECHK.TRANS64 P2, [R5+URZ+0x38850], R4 ;  /* 0x038850040500a5a7 */ /* 0x000ee4000804007f */
[----:B---3--:R-:W-:Y:S05]  /*14b80*/  @!P2 BRA `(.L_x_1027) ;  /* 0xfffffffc00eca947 */ /* 0x008fea000383ffff */
[----:B------:R-:W-:Y:S05]  /*14b90*/  BRA `(.L_x_1026) ;  /* 0xffffff1800847947 */ /* 0x000fea000383ffff */
.L_x_1068:
        /* <DEDUP_REMOVED lines=11> */
.L_x_1138:
[----:B------:R-:W-:Y:S05]  /*14c50*/  BSYNC B0 ;  /* 0x0000000000007941 */ /* 0x000fea0003800000 */
.L_x_1137:
[----:B------:R-:W-:Y:S05]  /*14c60*/  BRA `(.L_x_1139) ;  /* 0xffffffb000347947 */ /* 0x000fea000383ffff */
.L_x_1071:
[----:B0-----:R0:W1:Y:S02]  /*14c70*/  SYNCS.PHASECHK.TRANS64.TRYWAIT P0, [R22+URZ+0x38840], R0 ;  /* 0x03884000160075a7 */ /* 0x001064000800017f */
[----:B-1----:R-:W-:Y:S05]  /*14c80*/  @!P0 NANOSLEEP.SYNCS 0x989680 ;  /* 0x009896800000895d */ /* 0x002fea0003900000 */
[----:B------:R-:W1:Y:S02]  /*14c90*/  @!P0 SYNCS.PHASECHK.TRANS64 P0, [R22+URZ+0x38840], R0 ;  /* 0x03884000160085a7 */ /* 0x000e64000800007f */
[----:B-1----:R-:W-:Y:S05]  /*14ca0*/  @!P0 BRA `(.L_x_1071) ;  /* 0xfffffffc00f08947 */ /* 0x002fea000383ffff */
[----:B------:R-:W-:Y:S05]  /*14cb0*/  BRA `(.L_x_1140) ;  /* 0xffffffb400307947 */ /* 0x000fea000383ffff */
.L_x_1072:
        /* <DEDUP_REMOVED lines=8> */
.L_x_1142:
[----:B------:R-:W-:Y:S05]  /*14d40*/  BSYNC B0 ;  /* 0x0000000000007941 */ /* 0x000fea0003800000 */
.L_x_1141:
        /* <DEDUP_REMOVED lines=9> */
.L_x_1143:
[----:B------:R-:W-:Y:S02]  /*14de0*/  IMAD.MOV.U32 R13, RZ, RZ, R5 ;  /* 0x000000ffff0d7224 */ /* 0x000fe400078e0005 */
[----:B------:R-:W-:Y:S02]  /*14df0*/  IMAD.MOV.U32 R12, RZ, RZ, 0x1 ;  /* 0x00000001ff0c7424 */ /* 0x000fe400078e00ff */
[----:B------:R-:W-:-:S07]  /*14e00*/  IMAD.MOV.U32 R3, RZ, RZ, R14 ;  /* 0x000000ffff037224 */ /* 0x000fce00078e000e */
[----:B------:R-:W-:Y:S05]  /*14e10*/  WARPSYNC.COLLECTIVE R15, `(.L_x_1144) ;  /* 0x000000000f087348 */ /* 0x000fea0003c00000 */
[----:B------:R0:W1:Y:S02]  /*14e20*/  SHFL.IDX P6, R14, R13, R12, R11 ;  /* 0x0000000c0d0e7389 */ /* 0x00006400000c000b */
[----:B01----:R-:W-:Y:S01]  /*14e30*/  ENDCOLLECTIVE ;  /* 0x000000000000791b */ /* 0x003fe20003800000 */
.L_x_1144:
        /* <DEDUP_REMOVED lines=15> */
.L_x_1145:
[----:B------:R-:W-:Y:S02]  /*14f30*/  @P0 IMAD R6, R4, 0x2, R17 ;  /* 0x0000000204060824 */ /* 0x000fe400078e0211 */
[----:B------:R-:W-:Y:S02]  /*14f40*/  IMAD.MOV.U32 R13, RZ, RZ, R5 ;  /* 0x000000ffff0d7224 */ /* 0x000fe400078e0005 */
[----:B------:R-:W-:Y:S02]  /*14f50*/  IMAD.MOV.U32 R12, RZ, RZ, 0x2 ;  /* 0x00000002ff0c7424 */ /* 0x000fe400078e00ff */
[----:B------:R-:W-:-:S07]  /*14f60*/  IMAD.MOV.U32 R3, RZ, RZ, R14 ;  /* 0x000000ffff037224 */ /* 0x000fce00078e000e */
[----:B------:R-:W-:Y:S05]  /*14f70*/  WARPSYNC.COLLECTIVE R15, `(.L_x_1146) ;  /* 0x000000000f087348 */ /* 0x000fea0003c00000 */
[----:B------:R0:W1:Y:S02]  /*14f80*/  SHFL.IDX P6, R14, R13, R12, R11 ;  /* 0x0000000c0d0e7389 */ /* 0x00006400000c000b */
[----:B01----:R-:W-:Y:S01]  /*14f90*/  ENDCOLLECTIVE ;  /* 0x000000000000791b */ /* 0x003fe20003800000 */
.L_x_1146:
        /* <DEDUP_REMOVED lines=15> */
.L_x_1147:
[----:B------:R-:W-:Y:S02]  /*15090*/  @P0 IMAD R6, R4, 0x2, R17 ;  /* 0x0000000204060824 */ /* 0x000fe400078e0211 */
[----:B------:R-:W-:Y:S02]  /*150a0*/  IMAD.MOV.U32 R13, RZ, RZ, R5 ;  /* 0x000000ffff0d7224 */ /* 0x000fe400078e0005 */
[----:B------:R-:W-:Y:S02]  /*150b0*/  IMAD.MOV.U32 R12, RZ, RZ, 0x3 ;  /* 0x00000003ff0c7424 */ /* 0x000fe400078e00ff */
[----:B------:R-:W-:-:S07]  /*150c0*/  IMAD.MOV.U32 R3, RZ, RZ, R14 ;  /* 0x000000ffff037224 */ /* 0x000fce00078e000e */
[----:B------:R-:W-:Y:S05]  /*150d0*/  WARPSYNC.COLLECTIVE R15, `(.L_x_1148) ;  /* 0x000000000f087348 */ /* 0x000fea0003c00000 */
[----:B------:R0:W1:Y:S02]  /*150e0*/  SHFL.IDX P6, R14, R13, R12, R11 ;  /* 0x0000000c0d0e7389 */ /* 0x00006400000c000b */
[----:B01----:R-:W-:Y:S01]  /*150f0*/  ENDCOLLECTIVE ;  /* 0x000000000000791b */ /* 0x003fe20003800000 */
.L_x_1148:
        /* <DEDUP_REMOVED lines=10> */
.L_x_1149:
[----:B------:R-:W-:Y:S01]  /*151a0*/  @!PT LDS RZ, [RZ] ;  /* 0x00000000fffff984 */ /* 0x000fe20000000800 */
[----:B------:R-:W-:Y:S01]  /*151b0*/  @!PT LDS RZ, [RZ] ;  /* 0x00000000fffff984 */ /* 0x000fe20000000800 */
[----:B------:R-:W-:Y:S01]  /*151c0*/  @!PT LDS RZ, [RZ] ;  /* 0x00000000fffff984 */ /* 0x000fe20000000800 */
[----:B------:R0:W-:Y:S01]  /*151d0*/  @P0 LDGSTS.E.BYPASS.LTC128B.128 [R6+0x23400], desc[UR44][R2.64], !P2 ;  /* 0x2340000002060fae */ /* 0x0001e2000d101d6c */
[----:B------:R-:W-:Y:S01]  /*151e0*/  IMAD.MOV.U32 R0, RZ, RZ, R14 ;  /* 0x000000ffff007224 */ /* 0x000fe200078e000e */
[----:B------:R-:W-:Y:S06]  /*151f0*/  BRA `(.L_x_1150) ;  /* 0xffffffb000e47947 */ /* 0x000fec000383ffff */
.L_x_1077:
[----:B------:R-:W-:Y:S01]  /*15200*/  IMAD.MOV.U32 R13, RZ, RZ, R2 ;  /* 0x000000ffff0d7224 */ /* 0x000fe200078e0002 */
[----:B------:R-:W-:Y:S01]  /*15210*/  LOP3.LUT R16, R16, 0xfffffeff, RZ, 0xc0, !PT ;  /* 0xfffffeff10107812 */ /* 0x000fe200078ec0ff */
        /* <DEDUP_REMOVED lines=8> */
.L_x_1151:
[C---:B------:R-:W-:Y:S01]  /*152a0*/  VIADD R6, R25.reuse, 0x10 ;  /* 0x0000001019067836 */ /* 0x040fe20000000000 */
[----:B------:R-:W-:Y:S01]  /*152b0*/  ISETP.GE.AND P2, PT, R25, R3, PT ;  /* 0x000000031900720c */ /* 0x000fe20003f46270 */
[----:B------:R-:W-:-:S12]  /*152c0*/  IMAD.MOV.U32 R13, RZ, RZ, R0 ;  /* 0x000000ffff0d7224 */ /* 0x000fd800078e0000 */
[----:B------:R-:W-:-:S04]  /*152d0*/  @P2 LOP3.LUT R16, R16, 0x100, RZ, 0xfc, !PT ;  /* 0x0000010010102812 */ /* 0x000fc800078efcff */
[----:B------:R-:W-:Y:S01]  /*152e0*/  LOP3.LUT R16, R16, 0xffffff7f, RZ, 0xc0, !PT ;  /* 0xffffff7f10107812 */ /* 0x000fe200078ec0ff */
[----:B------:R-:W-:-:S07]  /*152f0*/  IMAD.MOV.U32 R4, RZ, RZ, R14 ;  /* 0x000000ffff047224 */ /* 0x000fce00078e000e */
[----:B------:R-:W-:Y:S05]  /*15300*/  WARPSYNC.COLLECTIVE R15, `(.L_x_1152) ;  /* 0x000000000f087348 */ /* 0x000fea0003c00000 */
[----:B------:R0:W1:Y:S02]  /*15310*/  SHFL.IDX P6, R14, R13, R12, R11 ;  /* 0x0000000c0d0e7389 */ /* 0x00006400000c000b */
[----:B01----:R-:W-:Y:S01]  /*15320*/  ENDCOLLECTIVE ;  /* 0x000000000000791b */ /* 0x003fe20003800000 */
.L_x_1152:
[----:B------:R-:W-:Y:S02]  /*15330*/  IMAD.MOV.U32 R13, RZ, RZ, R2 ;  /* 0x000000ffff0d7224 */ /* 0x000fe400078e0002 */
[----:B------:R-:W-:Y:S02]  /*15340*/  IMAD.MOV.U32 R12, RZ, RZ, 0x1 ;  /* 0x00000001ff0c7424 */ /* 0x000fe400078e00ff */
[----:B------:R-:W-:-:S07]  /*15350*/  IMAD.MOV.U32 R5, RZ, RZ, R14 ;  /* 0x000000ffff057224 */ /* 0x000fce00078e000e */
[----:B------:R-:W-:Y:S05]  /*15360*/  WARPSYNC.COLLECTIVE R15, `(.L_x_1153) ;  /* 0x000000000f087348 */ /* 0x000fea0003c00000 */
[----:B------:R0:W1:Y:S02]  /*15370*/  SHFL.IDX P6, R14, R13, R12, R11 ;  /* 0x0000000c0d0e7389 */ /* 0x00006400000c000b */
[----:B01----:R-:W-:Y:S01]  /*15380*/  ENDCOLLECTIVE ;  /* 0x000000000000791b */ /* 0x003fe20003800000 */
.L_x_1153:
        /* <DEDUP_REMOVED lines=15> */
.L_x_1154:
[----:B------:R-:W-:-:S04]  /*15480*/  @P2 LOP3.LUT R16, R16, 0x80, RZ, 0xfc, !PT ;  /* 0x0000008010102812 */ /* 0x000fc800078efcff */
[----:B------:R-:W-:Y:S01]  /*15490*/  LOP3.LUT R16, R16, 0xffffffbf, RZ, 0xc0, !PT ;  /* 0xffffffbf10107812 */ /* 0x000fe200078ec0ff */
[----:B------:R-:W-:Y:S02]  /*154a0*/  IMAD.MOV.U32 R13, RZ, RZ, R2 ;  /* 0x000000ffff0d7224 */ /* 0x000fe400078e0002 */
[----:B------:R-:W-:Y:S02]  /*154b0*/  IMAD.MOV.U32 R12, RZ, RZ, 0x2 ;  /* 0x00000002ff0c7424 */ /* 0x000fe400078e00ff */
[----:B------:R-:W-:-:S07]  /*154c0*/  IMAD.MOV.U32 R5, RZ, RZ, R14 ;  /* 0x000000ffff057224 */ /* 0x000fce00078e000e */
[----:B------:R-:W-:Y:S05]  /*154d0*/  WARPSYNC.COLLECTIVE R15, `(.L_x_1155) ;  /* 0x000000000f087348 */ /* 0x000fea0003c00000 */
[----:B------:R0:W1:Y:S02]  /*154e0*/  SHFL.IDX P6, R14, R13, R12, R11 ;  /* 0x0000000c0d0e7389 */ /* 0x00006400000c000b */
[----:B01----:R-:W-:Y:S01]  /*154f0*/  ENDCOLLECTIVE ;  /* 0x000000000000791b */ /* 0x003fe20003800000 */
.L_x_1155:
        /* <DEDUP_REMOVED lines=16> */
.L_x_1156:
[----:B------:R-:W-:Y:S01]  /*15600*/  @P2 LOP3.LUT R16, R16, 0x40, RZ, 0xfc, !PT ;  /* 0x0000004010102812 */ /* 0x000fe200078efcff */
[----:B------:R-:W-:Y:S02]  /*15610*/  IMAD.MOV.U32 R13, RZ, RZ, R2 ;  /* 0x000000ffff0d7224 */ /* 0x000fe400078e0002 */
[----:B------:R-:W-:Y:S02]  /*15620*/  IMAD.MOV.U32 R12, RZ, RZ, 0x3 ;  /* 0x00000003ff0c7424 */ /* 0x000fe400078e00ff */
[----:B------:R-:W-:-:S07]  /*15630*/  IMAD.MOV.U32 R5, RZ, RZ, R14 ;  /* 0x000000ffff057224 */ /* 0x000fce00078e000e */
[----:B------:R-:W-:Y:S05]  /*15640*/  WARPSYNC.COLLECTIVE R15, `(.L_x_1157) ;  /* 0x000000000f087348 */ /* 0x000fea0003c00000 */
[----:B------:R0:W1:Y:S02]  /*15650*/  SHFL.IDX P6, R14, R13, R12, R11 ;  /* 0x0000000c0d0e7389 */ /* 0x00006400000c000b */
[----:B01----:R-:W-:Y:S01]  /*15660*/  ENDCOLLECTIVE ;  /* 0x000000000000791b */ /* 0x003fe20003800000 */
.L_x_1157:
        /* <DEDUP_REMOVED lines=14> */
.L_x_1158:
[----:B------:R-:W-:Y:S01]  /*15750*/  IMAD.MOV.U32 R0, RZ, RZ, R14 ;  /* 0x000000ffff007224 */ /* 0x000fe200078e000e */
[----:B------:R-:W-:Y:S06]  /*15760*/  BRA `(.L_x_1159) ;  /* 0xffffffb400ec7947 */ /* 0x000fec000383ffff */
.L_x_1081:
[----:B------:R-:W-:Y:S01]  /*15770*/  LOP3.LUT R16, R16, 0xff7fffff, RZ, 0xc0, !PT ;  /* 0xff7fffff10107812 */ /* 0x000fe200078ec0ff */
[----:B------:R-:W-:Y:S01]  /*15780*/  BSSY B0, `(.L_x_1160) ;  /* 0x000002e000007945 */ /* 0x000fe20003800000 */
[----:B------:R-:W-:Y:S02]  /*15790*/  IMAD.MOV.U32 R13, RZ, RZ, R6 ;  /* 0x000000ffff0d7224 */ /* 0x000fe400078e0006 */
[----:B------:R-:W-:Y:S01]  /*157a0*/  @P2 LOP3.LUT R16, R16, 0x800000, RZ, 0xfc, !PT ;  /* 0x0080000010102812 */ /* 0x000fe200078efcff */
[----:B------:R-:W-:Y:S02]  /*157b0*/  IMAD.MOV.U32 R12, RZ, RZ, RZ ;  /* 0x000000ffff0c7224 */ /* 0x000fe400078e00ff */
[----:B------:R-:W-:Y:S01]  /*157c0*/  IMAD.MOV.U32 R11, RZ, RZ, 0x181f ;  /* 0x0000181fff0b7424 */ /* 0x000fe200078e00ff */
[----:B------:R-:W-:Y:S01]  /*157d0*/  LOP3.LUT R16, R16, 0xffbfffff, RZ, 0xc0, !PT ;  /* 0xffbfffff10107812 */ /* 0x000fe200078ec0ff */
[----:B------:R-:W-:-:S03]  /*157e0*/  IMAD.MOV.U32 R15, RZ, RZ, -0x1 ;  /* 0xffffffffff0f7424 */ /* 0x000fc600078e00ff */
[----:B------:R-:W-:-:S04]  /*157f0*/  @P1 LOP3.LUT R16, R16, 0x400000, RZ, 0xfc, !PT ;  /* 0x0040000010101812 */ /* 0x000fc800078efcff */
[C---:B------:R-:W-:Y:S02]  /*15800*/  LOP3.LUT P1, RZ, R16.reuse, 0x100, RZ, 0xc0, !PT ;  /* 0x0000010010ff7812 */ /* 0x040fe4000782c0ff */
[C---:B------:R-:W-:Y:S02]  /*15810*/  LOP3.LUT P0, RZ, R16.reuse, 0x80, RZ, 0xc0, !PT ;  /* 0x0000008010ff7812 */ /* 0x040fe4000780c0ff */
[C---:B------:R-:W-:Y:S02]  /*15820*/  LOP3.LUT P6, RZ, R16.reuse, 0x40, RZ, 0xc0, !PT ;  /* 0x0000004010ff7812 */ /* 0x040fe400078cc0ff */
[----:B------:R-:W-:-:S07]  /*15830*/  LOP3.LUT R16, R16, 0xffff7fff, RZ, 0xc0, !PT ;  /* 0xffff7fff10107812 */ /* 0x000fce00078ec0ff */
[----:B------:R-:W-:-:S04]  /*15840*/  @!P1 LOP3.LUT R7, R4, 0x40, RZ, 0xc0, !PT ;  /* 0x0000004004079812 */ /* 0x000fc800078ec0ff */
[----:B------:R-:W-:-:S04]  /*15850*/  @!P1 SHF.R.U32.HI R7, RZ, 0x2, R7 ;  /* 0x00000002ff079819 */ /* 0x000fc80000011607 */
[----:B------:R-:W-:Y:S02]  /*15860*/  @!P1 ISETP.NE.U32.AND P2, PT, R7, RZ, PT ;  /* 0x000000ff0700920c */ /* 0x000fe40003f45070 */
[----:B------:R-:W-:-:S04]  /*15870*/  @!P1 LOP3.LUT R7, R5, 0x80, RZ, 0xc0, !PT ;  /* 0x0000008005079812 */ /* 0x000fc800078ec0ff */
[----:B------:R-:W-:-:S04]  /*15880*/  @!P1 SHF.R.U32.HI R7, RZ, 0x3, R7 ;  /* 0x00000003ff079819 */ /* 0x000fc80000011607 */
[----:B------:R-:W-:Y:S02]  /*15890*/  @!P1 ISETP.NE.U32.AND P1, PT, R7, RZ, PT ;  /* 0x000000ff0700920c */ /* 0x000fe40003f25070 */
[----:B------:R-:W-:Y:S02]  /*158a0*/  @!P0 LOP3.LUT R7, R4, 0x40, RZ, 0xc0, !PT ;  /* 0x0000004004078812 */ /* 0x000fe400078ec0ff */
[----:B------:R-:W-:Y:S02]  /*158b0*/  @P2 LOP3.LUT R16, R16, 0x8000, RZ, 0xfc, !PT ;  /* 0x0000800010102812 */ /* 0x000fe400078efcff */
[----:B------:R-:W-:Y:S02]  /*158c0*/  @!P0 SHF.R.U32.HI R7, RZ, 0x2, R7 ;  /* 0x00000002ff078819 */ /* 0x000fe40000011607 */
[C---:B------:R-:W-:Y:S02]  /*158d0*/  LOP3.LUT P2, RZ, R16.reuse, 0x800000, RZ, 0xc0, !PT ;  /* 0x0080000010ff7812 */ /* 0x040fe4000784c0ff */
[----:B------:R-:W-:-:S04]  /*158e0*/  LOP3.LUT R16, R16, 0xffffbfff, RZ, 0xc0, !PT ;  /* 0xffffbfff10107812 */ /* 0x000fc800078ec0ff */
[----:B------:R-:W-:Y:S02]  /*158f0*/  @P1 LOP3.LUT R16, R16, 0x4000, RZ, 0xfc, !PT ;  /* 0x0000400010101812 */ /* 0x000fe400078efcff */
[----:B------:R-:W-:Y:S02]  /*15900*/  @!P0 ISETP.NE.U32.AND P1, PT, R7, RZ, PT ;  /* 0x000000ff0700820c */ /* 0x000fe40003f25070 */
[----:B------:R-:W-:Y:S02]  /*15910*/  @!P0 LOP3.LUT R7, R5, 0x80, RZ, 0xc0, !PT ;  /* 0x0000008005078812 */ /* 0x000fe400078ec0ff */
[----:B------:R-:W-:Y:S02]  /*15920*/  LOP3.LUT R16, R16, 0xfffbffff, RZ, 0xc0, !PT ;  /* 0xfffbffff10107812 */ /* 0x000fe400078ec0ff */
        /* <DEDUP_REMOVED lines=11> */
[----:B------:R-:W-:-:S07]  /*159e0*/  @!P6 SHF.R.U32.HI R7, RZ, 0x3, R7 ;  /* 0x00000003ff07e819 */ /* 0x000fce0000011607 */
[----:B------:R-:W-:Y:S02]  /*159f0*/  @P0 LOP3.LUT R16, R16, 0x100000, RZ, 0xfc, !PT ;  /* 0x0010000010100812 */ /* 0x000fe400078efcff */
[----:B------:R-:W-:Y:S02]  /*15a00*/  @!P6 ISETP.NE.U32.AND P0, PT, R7, RZ, PT ;  /* 0x000000ff0700e20c */ /* 0x000fe40003f05070 */
[----:B------:R-:W-:-:S11]  /*15a10*/  LOP3.LUT R16, R16, 0xfff7ffff, RZ, 0xc0, !PT ;  /* 0xfff7ffff10107812 */ /* 0x000fd600078ec0ff */
[----:B------:R-:W-:-:S07]  /*15a20*/  @P0 LOP3.LUT R16, R16, 0x80000, RZ, 0xfc, !PT ;  /* 0x0008000010100812 */ /* 0x000fce00078efcff */
[----:B------:R-:W-:Y:S05]  /*15a30*/  WARPSYNC.COLLECTIVE R15, `(.L_x_1161) ;  /* 0x000000000f087348 */ /* 0x000fea0003c00000 */
[----:B------:R0:W1:Y:S02]  /*15a40*/  SHFL.IDX P6, R14, R13, R12, R11 ;  /* 0x0000000c0d0e7389 */ /* 0x00006400000c000b */
[----:B01----:R-:W-:Y:S01]  /*15a50*/  ENDCOLLECTIVE ;  /* 0x000000000000791b */ /* 0x003fe20003800000 */
.L_x_1161:
[----:B------:R-:W-:Y:S05]  /*15a60*/  BSYNC B0 ;  /* 0x0000000000007941 */ /* 0x000fea0003800000 */
.L_x_1160:
[----:B------:R-:W-:Y:S01]  /*15a70*/  IMAD.MOV.U32 R13, RZ, RZ, R0 ;  /* 0x000000ffff0d7224 */ /* 0x000fe200078e0000 */
[----:B------:R-:W-:Y:S01]  /*15a80*/  LOP3.LUT R16, R16, 0xbfffffff, RZ, 0xc0, !PT ;  /* 0xbfffffff10107812 */ /* 0x000fe200078ec0ff */
[----:B------:R-:W-:Y:S02]  /*15a90*/  IMAD.MOV.U32 R12, RZ, RZ, RZ ;  /* 0x000000ffff0c7224 */ /* 0x000fe400078e00ff */
[----:B------:R-:W-:Y:S01]  /*15aa0*/  IMAD.MOV.U32 R11, RZ, RZ, 0x181f ;  /* 0x0000181fff0b7424 */ /* 0x000fe200078e00ff */
[----:B------:R-:W-:Y:S01]  /*15ab0*/  @P2 LOP3.LUT R16, R16, 0x40000000, RZ, 0xfc, !PT ;  /* 0x4000000010102812 */ /* 0x000fe200078efcff */
[----:B------:R-:W-:Y:S02]  /*15ac0*/  IMAD.MOV.U32 R15, RZ, RZ, -0x1 ;  /* 0xffffffffff0f7424 */ /* 0x000fe400078e00ff */
[----:B------:R-:W-:Y:S01]  /*15ad0*/  IMAD.MOV.U32 R2, RZ, RZ, R14 ;  /* 0x000000ffff027224 */ /* 0x000fe200078e000e */
[----:B------:R-:W-:-:S13]  /*15ae0*/  LOP3.LUT P2, RZ, R16, 0x100, RZ, 0xc0, !PT ;  /* 0x0000010010ff7812 */ /* 0x000fda000784c0ff */
[----:B------:R-:W-:Y:S05]  /*15af0*/  WARPSYNC.COLLECTIVE R15, `(.L_x_1162) ;  /* 0x000000000f087348 */ /* 0x000fea0003c00000 */
[----:B------:R0:W1:Y:S02]  /*15b00*/  SHFL.IDX P6, R14, R13, R12, R11 ;  /* 0x0000000c0d0e7389 */ /* 0x00006400000c000b */
[----:B01----:R-:W-:Y:S01]  /*15b10*/  ENDCOLLECTIVE ;  /* 0x000000000000791b */ /* 0x003fe20003800000 */
.L_x_1162:
[----:B------:R-:W-:-:S04]  /*15b20*/  LOP3.LUT R16, R16, 0xdfffffff, RZ, 0xc0, !PT ;  /* 0xdfffffff10107812 */ /* 0x000fc800078ec0ff */
[----:B------:R-:W-:-:S04]  /*15b30*/  @P1 LOP3.LUT R16, R16, 0x20000000, RZ, 0xfc, !PT ;  /* 0x2000000010101812 */ /* 0x000fc800078efcff */
[C---:B------:R-:W-:Y:S01]  /*15b40*/  LOP3.LUT P1, RZ, R16.reuse, 0x800, RZ, 0xc0, !PT ;  /* 0x0000080010ff7812 */ /* 0x040fe2000782c0ff */
[----:B------:R-:W-:Y:S02]  /*15b50*/  IMAD.MOV.U32 R13, RZ, RZ, R6 ;  /* 0x000000ffff0d7224 */ /* 0x000fe400078e0006 */
[----:B------:R-:W-:Y:S01]  /*15b60*/  IMAD.MOV.U32 R12, RZ, RZ, 0x1 ;  /* 0x00000001ff0c7424 */ /* 0x000fe200078e00ff */
[C---:B------:R-:W-:Y:S01]  /*15b70*/  LOP3.LUT P6, RZ, R16.reuse, 0x4000, RZ, 0xc0, !PT ;  /* 0x0000400010ff7812 */ /* 0x040fe200078cc0ff */
[----:B------:R-:W-:Y:S01]  /*15b80*/  IMAD.MOV.U32 R3, RZ, RZ, R14 ;  /* 0x000000ffff037224 */ /* 0x000fe200078e000e */
[----:B------:R-:W-:-:S04]  /*15b90*/  LOP3.LUT R16, R16, 0xefffffff, RZ, 0xc0, !PT ;  /* 0xefffffff10107812 */ /* 0x000fc800078ec0ff */
[----:B------:R-:W-:-:S05]  /*15ba0*/  @!P2 LEA R3, P0, R8, R3, 0x1 ;  /* 0x000000030803a211 */ /* 0x000fca00078008ff */
[----:B------:R-:W-:Y:S02]  /*15bb0*/  @!P2 IMAD.X R2, RZ, RZ, R2, P0 ;  /* 0x000000ffff02a224 */ /* 0x000fe400000e0602 */
[----:B------:R-:W-:-:S04]  /*15bc0*/  @P6 LOP3.LUT R16, R16, 0x10000000, RZ, 0xfc, !PT ;  /* 0x1000000010106812 */ /* 0x000fc800078efcff */
[C---:B------:R-:W-:Y:S02]  /*15bd0*/  LOP3.LUT P0, RZ, R16.reuse, 0x100, RZ, 0xc0, !PT ;  /* 0x0000010010ff7812 */ /* 0x040fe4000780c0ff */
[C---:B------:R-:W-:Y:S02]  /*15be0*/  LOP3.LUT P6, RZ, R16.reuse, 0x8000, RZ, 0xc0, !PT ;  /* 0x0000800010ff7812 */ /* 0x040fe400078cc0ff */
[----:B------:R-:W-:-:S09]  /*15bf0*/  LOP3.LUT P2, RZ, R16, 0x40000000, RZ, 0xc0, !PT ;  /* 0x4000000010ff7812 */ /* 0x000fd2000784c0ff */
[----:B------:R-:W-:-:S04]  /*15c00*/  @!P0 LOP3.LUT R3, R3, R2, RZ, 0x3c, !PT ;  /* 0x0000000203038212 */ /* 0x000fc800078e3cff */
[----:B------:R-:W-:-:S04]  /*15c10*/  @!P0 LOP3.LUT R2, R3, R2, RZ, 0x3c, !PT ;  /* 0x0000000203028212 */ /* 0x000fc800078e3cff */
[----:B------:R-:W-:-:S05]  /*15c20*/  @!P0 LOP3.LUT R3, R3, R2, RZ, 0x3c, !PT ;  /* 0x0000000203038212 */ /* 0x000fca00078e3cff */
[----:B------:R-:W-:Y:S01]  /*15c30*/  @!PT LDS RZ, [RZ] ;  /* 0x00000000fffff984 */ /* 0x000fe20000000800 */
[----:B------:R-:W-:Y:S01]  /*15c40*/  @!PT LDS RZ, [RZ] ;  /* 0x00000000fffff984 */ /* 0x000fe20000000800 */
[----:B------:R-:W-:Y:S01]  /*15c50*/  @!PT LDS RZ, [RZ] ;  /* 0x00000000fffff984 */ /* 0x000fe20000000800 */
[----:B------:R0:W-:Y:S01]  /*15c60*/  @!P0 LDGSTS.E.BYPASS.LTC128B.128 [R19+0x26400], desc[UR44][R2.64], !P1 ;  /* 0x2640000002138fae */ /* 0x0001e2000c901d6c */
[C---:B------:R-:W-:Y:S02]  /*15c70*/  LOP3.LUT P1, RZ, R16.reuse, 0x20000000, RZ, 0xc0, !PT ;  /* 0x2000000010ff7812 */ /* 0x040fe4000782c0ff */
[----:B------:R-:W-:Y:S01]  /*15c80*/  LOP3.LUT R16, R16, 0xfbffffff, RZ, 0xc0, !PT ;  /* 0xfbffffff10107812 */ /* 0x000fe200078ec0ff */
[----:B------:R0:W-:Y:S03]  /*15c90*/  @!P0 LDGSTS.E.BYPASS.LTC128B.128 [R19+0x28400], desc[UR44][R2.64+0x80], !P5 ;  /* 0x2840008002138fae */ /* 0x0001e6000e901d6c */
[----:B------:R-:W-:Y:S01]  /*15ca0*/  @P5 LOP3.LUT R16, R16, 0x4000000, RZ, 0xfc, !PT ;  /* 0x0400000010105812 */ /* 0x000fe200078efcff */
[----:B------:R0:W-:Y:S03]  /*15cb0*/  @!P0 LDGSTS.E.BYPASS.LTC128B.128 [R19+0x2a400], desc[UR44][R2.64+0x100], !P4 ;  /* 0x2a40010002138fae */ /* 0x0001e6000e101d6c */
[C---:B------:R-:W-:Y:S01]  /*15cc0*/  LOP3.LUT P5, RZ, R16.reuse, 0x800, RZ, 0xc0, !PT ;  /* 0x0000080010ff7812 */ /* 0x040fe200078ac0ff */
[----:B------:R0:W-:Y:S01]  /*15cd0*/  @!P0 LDGSTS.E.BYPASS.LTC128B.128 [R19+0x2c400], desc[UR44][R2.64+0x180], !P3 ;  /* 0x2c40018002138fae */ /* 0x0001e2000d901d6c */
[----:B------:R-:W-:-:S03]  /*15ce0*/  LOP3.LUT R16, R16, 0xf7ffffff, RZ, 0xc0, !PT ;  /* 0xf7ffffff10107812 */ /* 0x000fc600078ec0ff */
[----:B------:R0:W-:Y:S04]  /*15cf0*/  @!P0 LDGSTS.E.BYPASS.LTC128B.128 [R19+0x2e400], desc[UR44][R2.64+0x200], !P2 ;  /* 0x2e40020002138fae */ /* 0x0001e8000d101d6c */
[----:B------:R0:W-:Y:S04]  /*15d00*/  @!P0 LDGSTS.E.BYPASS.LTC128B.128 [R19+0x30400], desc[UR44][R2.64+0x280], !P1 ;  /* 0x3040028002138fae */ /* 0x0001e8000c901d6c */
[----:B------:R-:W-:Y:S01]  /*15d10*/  @P5 LOP3.LUT R16, R16, 0x8000000, RZ, 0xfc, !PT ;  /* 0x0800000010105812 */ /* 0x000fe200078efcff */
[----:B------:R0:W-:Y:S03]  /*15d20*/  @!P0 LDGSTS.E.BYPASS.LTC128B.128 [R19+0x32400], desc[UR44][R2.64+0x300], P6 ;  /* 0x3240030002138fae */ /* 0x0001e6000b101d6c */
[----:B------:R-:W-:-:S02]  /*15d30*/  LOP3.LUT P6, RZ, R16, 0x10000000, RZ, 0xc0, !PT ;  /* 0x1000000010ff7812 */ /* 0x000fc400078cc0ff */
[----:B------:R-:W-:-:S11]  /*15d40*/  LOP3.LUT P5, RZ, R16, 0x80, RZ, 0xc0, !PT ;  /* 0x0000008010ff7812 */ /* 0x000fd600078ac0ff */
[----:B------:R0:W-:Y:S02]  /*15d50*/  @!P0 LDGSTS.E.BYPASS.LTC128B.128 [R19+0x34400], desc[UR44][R2.64+0x380], P6 ;  /* 0x3440038002138fae */ /* 0x0001e4000b101d6c */
[----:B0-----:R-:W-:Y:S05]  /*15d60*/  WARPSYNC.COLLECTIVE R15, `(.L_x_1163) ;  /* 0x000000000f087348 */ /* 0x001fea0003c00000 */
[----:B------:R1:W2:Y:S02]  /*15d70*/  SHFL.IDX P6, R14, R13, R12, R11 ;  /* 0x0000000c0d0e7389 */ /* 0x0002a400000c000b */
[----:B012---:R-:W-:Y:S01]  /*15d80*/  ENDCOLLECTIVE ;  /* 0x000000000000791b */ /* 0x007fe20003800000 */
.L_x_1163:
[----:B------:R-:W-:Y:S02]  /*15d90*/  IMAD.MOV.U32 R13, RZ, RZ, R0 ;  /* 0x000000ffff0d7224 */ /* 0x000fe400078e0000 */
[----:B------:R-:W-:-:S07]  /*15da0*/  IMAD.MOV.U32 R7, RZ, RZ, R14 ;  /* 0x000000ffff077224 */ /* 0x000fce00078e000e */
[----:B------:R-:W-:Y:S05]  /*15db0*/  WARPSYNC.COLLECTIVE R15, `(.L_x_1164) ;  /* 0x000000000f087348 */ /* 0x000fea0003c00000 */
[----:B------:R0:W1:Y:S02]  /*15dc0*/  SHFL.IDX P6, R14, R13, R12, R11 ;  /* 0x0000000c0d0e7389 */ /* 0x00006400000c000b */
[----:B01----:R-:W-:Y:S01]  /*15dd0*/  ENDCOLLECTIVE ;  /* 0x000000000000791b */ /* 0x003fe20003800000 */
.L_x_1164:
        /* <DEDUP_REMOVED lines=10> */
[----:B------:R-:W-:-:S11]  /*15e80*/  LOP3.LUT P6, RZ, R16, 0x40000, RZ, 0xc0, !PT ;  /* 0x0004000010ff7812 */ /* 0x000fd600078cc0ff */
[----:B------:R-:W-:Y:S01]  /*15e90*/  @!PT LDS RZ, [RZ] ;  /* 0x00000000fffff984 */ /* 0x000fe20000000800 */
[----:B------:R-:W-:Y:S01]  /*15ea0*/  @!PT LDS RZ, [RZ] ;  /* 0x00000000fffff984 */ /* 0x000fe20000000800 */
[----:B------:R-:W-:Y:S01]  /*15eb0*/  @!PT LDS RZ, [RZ] ;  /* 0x00000000fffff984 */ /* 0x000fe20000000800 */
[----:B------:R0:W-:Y:S01]  /*15ec0*/  @!P0 LDGSTS.E.BYPASS.LTC128B.128 [R19+0x26c00], desc[UR44][R2.64], !P5 ;  /* 0x26c0000002138fae */ /* 0x0001e2000e901d6c */
[C---:B------:R-:W-:Y:S02]  /*15ed0*/  LOP3.LUT P5, RZ, R16.reuse, 0x4000000, RZ, 0xc0, !PT ;  /* 0x0400000010ff7812 */ /* 0x040fe400078ac0ff */
[----:B------:R-:W-:-:S11]  /*15ee0*/  LOP3.LUT R16, R16, 0xff7fffff, RZ, 0xc0, !PT ;  /* 0xff7fffff10107812 */ /* 0x000fd600078ec0ff */
        /* <DEDUP_REMOVED lines=8> */
[----:B------:R0:W-:Y:S03]  /*15f70*/  @!P0 LDGSTS.E.BYPASS.LTC128B.128 [R19+0x30c00], desc[UR44][R2.64+0x280], !P1 ;  /* 0x30c0028002138fae */ /* 0x0001e6000c901d6c */
[C---:B------:R-:W-:Y:S01]  /*15f80*/  LOP3.LUT P5, RZ, R16.reuse, 0x40, RZ, 0xc0, !PT ;  /* 0x0000004010ff7812 */ /* 0x040fe200078ac0ff */
[----:B------:R0:W-:Y:S01]  /*15f90*/  @!P0 LDGSTS.E.BYPASS.LTC128B.128 [R19+0x32c00], desc[UR44][R2.64+0x300], P6 ;  /* 0x32c0030002138fae */ /* 0x0001e2000b101d6c */
[----:B------:R-:W-:-:S13]  /*15fa0*/  LOP3.LUT P6, RZ, R16, 0x2000000, RZ, 0xc0, !PT ;  /* 0x0200000010ff7812 */ /* 0x000fda00078cc0ff */
[----:B------:R0:W-:Y:S02]  /*15fb0*/  @!P0 LDGSTS.E.BYPASS.LTC128B.128 [R19+0x34c00], desc[UR44][R2.64+0x380], P6 ;  /* 0x34c0038002138fae */ /* 0x0001e4000b101d6c */
[----:B0-----:R-:W-:Y:S05]  /*15fc0*/  WARPSYNC.COLLECTIVE R15, `(.L_x_1165) ;  /* 0x000000000f087348 */ /* 0x001fea0003c00000 */
[----:B------:R1:W2:Y:S02]  /*15fd0*/  SHFL.IDX P6, R14, R13, R12, R11 ;  /* 0x0000000c0d0e7389 */ /* 0x0002a400000c000b */
[----:B012---:R-:W-:Y:S01]  /*15fe0*/  ENDCOLLECTIVE ;  /* 0x000000000000791b */ /* 0x007fe20003800000 */
.L_x_1165:
[----:B------:R-:W-:Y:S02]  /*15ff0*/  IMAD.MOV.U32 R13, RZ, RZ, R0 ;  /* 0x000000ffff0d7224 */ /* 0x000fe400078e0000 */
[----:B------:R-:W-:-:S07]  /*16000*/  IMAD.MOV.U32 R7, RZ, RZ, R14 ;  /* 0x000000ffff077224 */ /* 0x000fce00078e000e */
[----:B------:R-:W-:Y:S05]  /*16010*/  WARPSYNC.COLLECTIVE R15, `(.L_x_1166) ;  /* 0x000000000f087348 */ /* 0x000fea0003c00000 */
[----:B------:R0:W1:Y:S02]  /*16020*/  SHFL.IDX P6, R14, R13, R12, R11 ;  /* 0x0000000c0d0e7389 */ /* 0x00006400000c000b */
[----:B01----:R-:W-:Y:S01]  /*16030*/  ENDCOLLECTIVE ;  /* 0x000000000000791b */ /* 0x003fe20003800000 */
.L_x_1166:
        /* <DEDUP_REMOVED lines=15> */
[----:B------:R-:W-:-:S13]  /*16130*/  LOP3.LUT P5, RZ, R16, 0x800000, RZ, 0xc0, !PT ;  /* 0x0080000010ff7812 */ /* 0x000fda00078ac0ff */
[----:B------:R0:W-:Y:S04]  /*16140*/  @!P0 LDGSTS.E.BYPASS.LTC128B.128 [R19+0x29400], desc[UR44][R2.64+0x80], !P5 ;  /* 0x2940008002138fae */ /* 0x0001e8000e901d6c */
[----:B------:R0:W-:Y:S04]  /*16150*/  @!P0 LDGSTS.E.BYPASS.LTC128B.128 [R19+0x2b400], desc[UR44][R2.64+0x100], !P4 ;  /* 0x2b40010002138fae */ /* 0x0001e8000e101d6c */
[----:B------:R0:W-:Y:S04]  /*16160*/  @!P0 LDGSTS.E.BYPASS.LTC128B.128 [R19+0x2d400], desc[UR44][R2.64+0x180], !P3 ;  /* 0x2d40018002138fae */ /* 0x0001e8000d901d6c */
[----:B------:R0:W-:Y:S04]  /*16170*/  @!P0 LDGSTS.E.BYPASS.LTC128B.128 [R19+0x2f400], desc[UR44][R2.64+0x200], !P2 ;  /* 0x2f40020002138fae */ /* 0x0001e8000d101d6c */
[----:B------:R0:W-:Y:S04]  /*16180*/  @!P0 LDGSTS.E.BYPASS.LTC128B.128 [R19+0x31400], desc[UR44][R2.64+0x280], !P1 ;  /* 0x3140028002138fae */ /* 0x0001e8000c901d6c */
[----:B------:R0:W-:Y:S01]  /*16190*/  @!P0 LDGSTS.E.BYPASS.LTC128B.128 [R19+0x33400], desc[UR44][R2.64+0x300], P6 ;  /* 0x3340030002138fae */ /* 0x0001e2000b101d6c */
[----:B------:R-:W-:-:S13]  /*161a0*/  LOP3.LUT P6, RZ, R16, 0x400000, RZ, 0xc0, !PT ;  /* 0x0040000010ff7812 */ /* 0x000fda00078cc0ff */
[----:B------:R0:W-:Y:S02]  /*161b0*/  @!P0 LDGSTS.E.BYPASS.LTC128B.128 [R19+0x35400], desc[UR44][R2.64+0x380], P6 ;  /* 0x3540038002138fae */ /* 0x0001e4000b101d6c */
[----:B0-----:R-:W-:Y:S05]  /*161c0*/  WARPSYNC.COLLECTIVE R15, `(.L_x_1167) ;  /* 0x000000000f087348 */ /* 0x001fea0003c00000 */
[----:B------:R1:W2:Y:S02]  /*161d0*/  SHFL.IDX P6, R14, R13, R12, R11 ;  /* 0x0000000c0d0e7389 */ /* 0x0002a400000c000b */
[----:B012---:R-:W-:Y:S01]  /*161e0*/  ENDCOLLECTIVE ;  /* 0x000000000000791b */ /* 0x007fe20003800000 */
.L_x_1167:
[----:B------:R-:W-:Y:S02]  /*161f0*/  IMAD.MOV.U32 R13, RZ, RZ, R0 ;  /* 0x000000ffff0d7224 */ /* 0x000fe400078e0000 */
[----:B------:R-:W-:-:S07]  /*16200*/  IMAD.MOV.U32 R6, RZ, RZ, R14 ;  /* 0x000000ffff067224 */ /* 0x000fce00078e000e */
[----:B------:R-:W-:Y:S05]  /*16210*/  WARPSYNC.COLLECTIVE R15, `(.L_x_1168) ;  /* 0x000000000f087348 */ /* 0x000fea0003c00000 */
[----:B------:R0:W1:Y:S02]  /*16220*/  SHFL.IDX P6, R14, R13, R12, R11 ;  /* 0x0000000c0d0e7389 */ /* 0x00006400000c000b */
[----:B01----:R-:W-:Y:S01]  /*16230*/  ENDCOLLECTIVE ;  /* 0x000000000000791b */ /* 0x003fe20003800000 */
.L_x_1168:
[----:B------:R-:W-:Y:S01]  /*16240*/  IMAD.MOV.U32 R0, RZ, RZ, R14 ;  /* 0x000000ffff007224 */ /* 0x000fe200078e000e */
[----:B------:R-:W-:Y:S06]  /*16250*/  BRA `(.L_x_1169) ;  /* 0xffffffb800607947 */ /* 0x000fec000383ffff */
.L_x_1086:
[----:B0-----:R0:W1:Y:S02]  /*16260*/  SYNCS.PHASECHK.TRANS64.TRYWAIT P0, [R17+URZ+0x38820], R0 ;  /* 0x03882000110075a7 */ /* 0x001064000800017f */
[----:B-1----:R-:W-:Y:S05]  /*16270*/  @!P0 NANOSLEEP.SYNCS 0x989680 ;  /* 0x009896800000895d */ /* 0x002fea0003900000 */
[----:B------:R-:W1:Y:S02]  /*16280*/  @!P0 SYNCS.PHASECHK.TRANS64 P0, [R17+URZ+0x38820], R0 ;  /* 0x03882000110085a7 */ /* 0x000e64000800007f */
[----:B-1----:R-:W-:Y:S05]  /*16290*/  @!P0 BRA `(.L_x_1086) ;  /* 0xfffffffc00f08947 */ /* 0x002fea000383ffff */
[----:B------:R-:W-:Y:S05]  /*162a0*/  BRA `(.L_x_1170) ;  /* 0xffffffb800fc7947 */ /* 0x000fea000383ffff */
.L_x_1089:
[----:B0-----:R0:W1:Y:S02]  /*162b0*/  SYNCS.PHASECHK.TRANS64.TRYWAIT P0, [R22+URZ+0x38860], R0 ;  /* 0x03886000160075a7 */ /* 0x001064000800017f */
[----:B-1----:R-:W-:Y:S05]  /*162c0*/  @!P0 NANOSLEEP.SYNCS 0x989680 ;  /* 0x009896800000895d */ /* 0x002fea0003900000 */
[----:B------:R-:W1:Y:S02]  /*162d0*/  @!P0 SYNCS.PHASECHK.TRANS64 P0, [R22+URZ+0x38860], R0 ;  /* 0x03886000160085a7 */ /* 0x000e64000800007f */
[----:B-1----:R-:W-:Y:S05]  /*162e0*/  @!P0 BRA `(.L_x_1089) ;  /* 0xfffffffc00f08947 */ /* 0x002fea000383ffff */
[----:B------:R-:W-:Y:S05]  /*162f0*/  BRA `(.L_x_1171) ;  /* 0xffffffbc000c7947 */ /* 0x000fea000383ffff */
.L_x_1090:
        /* <DEDUP_REMOVED lines=8> */
.L_x_1173:
[----:B------:R-:W-:Y:S05]  /*16380*/  BSYNC B0 ;  /* 0x0000000000007941 */ /* 0x000fea0003800000 */
.L_x_1172:
[----:B------:R-:W0:Y:S01]  /*16390*/  S2R R7, SR_TID.X ;  /* 0x0000000000077919 */ /* 0x000e220000002100 */
[----:B------:R-:W-:Y:S01]  /*163a0*/  IMAD.MOV.U32 R13, RZ, RZ, R4 ;  /* 0x000000ffff0d7224 */ /* 0x000fe200078e0004 */
[C---:B------:R-:W-:Y:S01]  /*163b0*/  LOP3.LUT P5, RZ, R30.reuse, 0x2, RZ, 0xc0, !PT ;  /* 0x000000021eff7812 */ /* 0x040fe200078ac0ff */
[----:B------:R-:W-:Y:S01]  /*163c0*/  IMAD.MOV.U32 R12, RZ, RZ, RZ ;  /* 0x000000ffff0c7224 */ /* 0x000fe200078e00ff */
[C---:B------:R-:W-:Y:S01]  /*163d0*/  LOP3.LUT P4, RZ, R30.reuse, 0x4, RZ, 0xc0, !PT ;  /* 0x000000041eff7812 */ /* 0x040fe2000788c0ff */
[----:B------:R-:W-:Y:S01]  /*163e0*/  IMAD.MOV.U32 R11, RZ, RZ, 0x181f ;  /* 0x0000181fff0b7424 */ /* 0x000fe200078e00ff */
[C---:B------:R-:W-:Y:S01]  /*163f0*/  LOP3.LUT P3, RZ, R30.reuse, 0x8, RZ, 0xc0, !PT ;  /* 0x000000081eff7812 */ /* 0x040fe2000786c0ff */
[----:B------:R-:W-:Y:S01]  /*16400*/  IMAD.MOV.U32 R15, RZ, RZ, -0x1 ;  /* 0xffffffffff0f7424 */ /* 0x000fe200078e00ff */
[----:B------:R-:W-:Y:S01]  /*16410*/  LOP3.LUT P2, RZ, R30, 0x10, RZ, 0xc0, !PT ;  /* 0x000000101eff7812 */ /* 0x000fe2000784c0ff */
[----:B------:R-:W-:Y:S01]  /*16420*/  IMAD.MOV.U32 R3, RZ, RZ, R14 ;  /* 0x000000ffff037224 */ /* 0x000fe200078e000e */
[----:B------:R-:W-:Y:S01]  /*16430*/  LOP3.LUT R16, R16, 0xffffffbf, RZ, 0xc0, !PT ;  /* 0xffffffbf10107812 */ /* 0x000fe200078ec0ff */
[----:B------:R-:W-:-:S10]  /*16440*/  IMAD R5, R5, 0x2, R17 ;  /* 0x0000000205057824 */ /* 0x000fd400078e0211 */
[----:B0-----:R-:W-:Y:S05]  /*16450*/  WARPSYNC.COLLECTIVE R15, `(.L_x_1174) ;  /* 0x000000000f087348 */ /* 0x001fea0003c00000 */
[----:B------:R1:W2:Y:S02]  /*16460*/  SHFL.IDX P6, R14, R13, R12, R11 ;  /* 0x0000000c0d0e7389 */ /* 0x0002a400000c000b */
[----:B012---:R-:W-:Y:S01]  /*16470*/  ENDCOLLECTIVE ;  /* 0x000000000000791b */ /* 0x007fe20003800000 */
.L_x_1174:
        /* <DEDUP_REMOVED lines=8> */
[----:B------:R-:W-:Y:S02]  /*16500*/  ISETP.NE.U32.AND P1, PT, R7, 0x1, PT ;  /* 0x000000010700780c */ /* 0x000fe40003f25070 */
[----:B------:R-:W-:Y:S01]  /*16510*/  PRMT R7, R30, 0x8880, RZ ;  /* 0x000088801e077816 */ /* 0x000fe200000000ff */
        /* <DEDUP_REMOVED lines=8> */
[----:B------:R-:W-:Y:S02]  /*165a0*/  ISETP.LT.OR P0, PT, R29, 0x1, !P5 ;  /* 0x000000011d00780c */ /* 0x000fe40006f01670 */
[----:B------:R-:W-:-:S11]  /*165b0*/  LOP3.LUT R16, R16, 0xffffff7f, RZ, 0xc0, !PT ;  /* 0xffffff7f10107812 */ /* 0x000fd600078ec0ff */
        /* <DEDUP_REMOVED lines=12> */
[----:B------:R-:W-:-:S13]  /*16680*/  ISETP.GT.AND P6, PT, R7, -0x1, PT ;  /* 0xffffffff0700780c */ /* 0x000fda0003fc4270 */
[----:B------:R-:W-:Y:S02]  /*16690*/  @P6 LOP3.LUT R16, R16, 0x80, RZ, 0xfc, !PT ;  /* 0x0000008010106812 */ /* 0x000fe400078efcff */
[----:B------:R-:W-:-:S13]  /*166a0*/  ISETP.LT.OR P6, PT, R29, 0x1, P6 ;  /* 0x000000011d00780c */ /* 0x000fda00037c1670 */
[----:B------:R0:W-:Y:S02]  /*166b0*/  LDGSTS.E.BYPASS.LTC128B.128 [R5+0xe400], desc[UR44][R2.64+0x380], !P6 ;  /* 0x0e40038002057fae */ /* 0x0001e4000f101d6c */
[----:B0-----:R-:W-:Y:S05]  /*166c0*/  WARPSYNC.COLLECTIVE R15, `(.L_x_1175) ;  /* 0x000000000f087348 */ /* 0x001fea0003c00000 */
[----:B------:R1:W2:Y:S02]  /*166d0*/  SHFL.IDX P6, R14, R13, R12, R11 ;  /* 0x0000000c0d0e7389 */ /* 0x0002a400000c000b */
[----:B012---:R-:W-:Y:S01]  /*166e0*/  ENDCOLLECTIVE ;  /* 0x000000000000791b */ /* 0x007fe20003800000 */
.L_x_1175:
[----:B------:R-:W-:Y:S02]  /*166f0*/  IMAD.MOV.U32 R13, RZ, RZ, R4 ;  /* 0x000000ffff0d7224 */ /* 0x000fe400078e0004 */
[----:B------:R-:W-:-:S07]  /*16700*/  IMAD.MOV.U32 R3, RZ, RZ, R14 ;  /* 0x000000ffff037224 */ /* 0x000fce00078e000e */
[----:B------:R-:W-:Y:S05]  /*16710*/  WARPSYNC.COLLECTIVE R15, `(.L_x_1176) ;  /* 0x000000000f087348 */ /* 0x000fea0003c00000 */
[----:B------:R0:W1:Y:S02]  /*16720*/  SHFL.IDX P6, R14, R13, R12, R11 ;  /* 0x0000000c0d0e7389 */ /* 0x00006400000c000b */
[----:B01----:R-:W-:Y:S01]  /*16730*/  ENDCOLLECTIVE ;  /* 0x000000000000791b */ /* 0x003fe20003800000 */
.L_x_1176:
        /* <DEDUP_REMOVED lines=29> */
.L_x_1177:
[----:B------:R-:W-:Y:S02]  /*16910*/  IMAD.MOV.U32 R13, RZ, RZ, R4 ;  /* 0x000000ffff0d7224 */ /* 0x000fe400078e0004 */
[----:B------:R-:W-:-:S07]  /*16920*/  IMAD.MOV.U32 R7, RZ, RZ, R14 ;  /* 0x000000ffff077224 */ /* 0x000fce00078e000e */
[----:B------:R-:W-:Y:S05]  /*16930*/  WARPSYNC.COLLECTIVE R15, `(.L_x_1178) ;  /* 0x000000000f087348 */ /* 0x000fea0003c00000 */
[----:B------:R0:W1:Y:S02]  /*16940*/  SHFL.IDX P6, R14, R13, R12, R11 ;  /* 0x0000000c0d0e7389 */ /* 0x00006400000c000b */
[----:B01----:R-:W-:Y:S01]  /*16950*/  ENDCOLLECTIVE ;  /* 0x000000000000791b */ /* 0x003fe20003800000 */
.L_x_1178:
        /* <DEDUP_REMOVED lines=29> */
.L_x_1179:
[----:B------:R-:W-:Y:S02]  /*16b30*/  IMAD.MOV.U32 R13, RZ, RZ, R4 ;  /* 0x000000ffff0d7224 */ /* 0x000fe400078e0004 */
[----:B------:R-:W-:-:S07]  /*16b40*/  IMAD.MOV.U32 R6, RZ, RZ, R14 ;  /* 0x000000ffff067224 */ /* 0x000fce00078e000e */
[----:B------:R-:W-:Y:S05]  /*16b50*/  WARPSYNC.COLLECTIVE R15, `(.L_x_1180) ;  /* 0x000000000f087348 */ /* 0x000fea0003c00000 */
[----:B------:R0:W1:Y:S02]  /*16b60*/  SHFL.IDX P6, R14, R13, R12, R11 ;  /* 0x0000000c0d0e7389 */ /* 0x00006400000c000b */
[----:B01----:R-:W-:Y:S01]  /*16b70*/  ENDCOLLECTIVE ;  /* 0x000000000000791b */ /* 0x003fe20003800000 */
.L_x_1180:
[----:B------:R-:W-:Y:S01]  /*16b80*/  IMAD.MOV.U32 R2, RZ, RZ, R14 ;  /* 0x000000ffff027224 */ /* 0x000fe200078e000e */
[----:B------:R-:W-:Y:S06]  /*16b90*/  BRA `(.L_x_1181) ;  /* 0xffffffb800987947 */ /* 0x000fec000383ffff */
.L_x_1097:
[----:B0-----:R0:W1:Y:S02]  /*16ba0*/  SYNCS.PHASECHK.TRANS64.TRYWAIT P0, [R6+URZ+0x38840], R20 ;  /* 0x03884014060075a7 */ /* 0x001064000800017f */
[----:B-1----:R-:W-:Y:S05]  /*16bb0*/  @!P0 NANOSLEEP.SYNCS 0x989680 ;  /* 0x009896800000895d */ /* 0x002fea0003900000 */
[----:B------:R-:W1:Y:S02]  /*16bc0*/  @!P0 SYNCS.PHASECHK.TRANS64 P0, [R6+URZ+0x38840], R20 ;  /* 0x03884014060085a7 */ /* 0x000e64000800007f */
[----:B-1----:R-:W-:Y:S05]  /*16bd0*/  @!P0 BRA `(.L_x_1097) ;  /* 0xfffffffc00f08947 */ /* 0x002fea000383ffff */
[----:B------:R-:W-:Y:S05]  /*16be0*/  BRA `(.L_x_1182) ;  /* 0xffffffc0002c7947 */ /* 0x000fea000383ffff */
.L_x_1098:
        /* <DEDUP_REMOVED lines=8> */
.L_x_1184:
[----:B------:R-:W-:Y:S05]  /*16c70*/  BSYNC B1 ;  /* 0x0000000000017941 */ /* 0x000fea0003800000 */
.L_x_1183:
        /* <DEDUP_REMOVED lines=9> */
.L_x_1185:
[----:B------:R-:W-:Y:S02]  /*16d10*/  IMAD.MOV.U32 R13, RZ, RZ, R25 ;  /* 0x000000ffff0d7224 */ /* 0x000fe400078e0019 */
[----:B------:R-:W-:Y:S02]  /*16d20*/  IMAD.MOV.U32 R12, RZ, RZ, 0x1 ;  /* 0x00000001ff0c7424 */ /* 0x000fe400078e00ff */
[----:B------:R-:W-:-:S07]  /*16d30*/  IMAD.MOV.U32 R2, RZ, RZ, R14 ;  /* 0x000000ffff027224 */ /* 0x000fce00078e000e */
[----:B------:R-:W-:Y:S05]  /*16d40*/  WARPSYNC.COLLECTIVE R15, `(.L_x_1186) ;  /* 0x000000000f087348 */ /* 0x000fea0003c00000 */
[----:B------:R0:W1:Y:S02]  /*16d50*/  SHFL.IDX P6, R14, R13, R12, R11 ;  /* 0x0000000c0d0e7389 */ /* 0x00006400000c000b */
[----:B01----:R-:W-:Y:S01]  /*16d60*/  ENDCOLLECTIVE ;  /* 0x000000000000791b */ /* 0x003fe20003800000 */
.L_x_1186:
        /* <DEDUP_REMOVED lines=11> */
.L_x_1187:
[----:B------:R-:W-:Y:S02]  /*16e20*/  IMAD.MOV.U32 R13, RZ, RZ, R25 ;  /* 0x000000ffff0d7224 */ /* 0x000fe400078e0019 */
[----:B------:R-:W-:Y:S02]  /*16e30*/  IMAD.MOV.U32 R12, RZ, RZ, 0x2 ;  /* 0x00000002ff0c7424 */ /* 0x000fe400078e00ff */
[----:B------:R-:W-:-:S07]  /*16e40*/  IMAD.MOV.U32 R2, RZ, RZ, R14 ;  /* 0x000000ffff027224 */ /* 0x000fce00078e000e */
[----:B------:R-:W-:Y:S05]  /*16e50*/  WARPSYNC.COLLECTIVE R15, `(.L_x_1188) ;  /* 0x000000000f087348 */ /* 0x000fea0003c00000 */
[----:B------:R0:W1:Y:S02]  /*16e60*/  SHFL.IDX P6, R14, R13, R12, R11 ;  /* 0x0000000c0d0e7389 */ /* 0x00006400000c000b */
[----:B01----:R-:W-:Y:S01]  /*16e70*/  ENDCOLLECTIVE ;  /* 0x000000000000791b */ /* 0x003fe20003800000 */
.L_x_1188:
        /* <DEDUP_REMOVED lines=11> */
.L_x_1189:
[----:B------:R-:W-:Y:S02]  /*16f30*/  IMAD.MOV.U32 R13, RZ, RZ, R25 ;  /* 0x000000ffff0d7224 */ /* 0x000fe400078e0019 */
[----:B------:R-:W-:Y:S02]  /*16f40*/  IMAD.MOV.U32 R12, RZ, RZ, 0x3 ;  /* 0x00000003ff0c7424 */ /* 0x000fe400078e00ff */
[----:B------:R-:W-:-:S07]  /*16f50*/  IMAD.MOV.U32 R2, RZ, RZ, R14 ;  /* 0x000000ffff027224 */ /* 0x000fce00078e000e */
[----:B------:R-:W-:Y:S05]  /*16f60*/  WARPSYNC.COLLECTIVE R15, `(.L_x_1190) ;  /* 0x000000000f087348 */ /* 0x000fea0003c00000 */
[----:B------:R0:W1:Y:S02]  /*16f70*/  SHFL.IDX P6, R14, R13, R12, R11 ;  /* 0x0000000c0d0e7389 */ /* 0x00006400000c000b */
[----:B01----:R-:W-:Y:S01]  /*16f80*/  ENDCOLLECTIVE ;  /* 0x000000000000791b */ /* 0x003fe20003800000 */
.L_x_1190:
        /* <DEDUP_REMOVED lines=11> */
.L_x_1191:
[----:B------:R-:W-:Y:S01]  /*17040*/  IMAD.MOV.U32 R2, RZ, RZ, R14 ;  /* 0x000000ffff027224 */ /* 0x000fe200078e000e */
[----:B------:R-:W-:Y:S06]  /*17050*/  BRA `(.L_x_1192) ;  /* 0xffffffbc00b47947 */ /* 0x000fec000383ffff */
.L_x_1103:
[----:B---3--:R3:W4:Y:S02]  /*17060*/  SYNCS.PHASECHK.TRANS64.TRYWAIT P0, [R6+URZ+0x38860], R20 ;  /* 0x03886014060075a7 */ /* 0x008724000800017f */
[----:B----4-:R-:W-:Y:S05]  /*17070*/  @!P0 NANOSLEEP.SYNCS 0x989680 ;  /* 0x009896800000895d */ /* 0x010fea0003900000 */
[----:B------:R-:W4:Y:S02]  /*17080*/  @!P0 SYNCS.PHASECHK.TRANS64 P0, [R6+URZ+0x38860], R20 ;  /* 0x03886014060085a7 */ /* 0x000f24000800007f */
[----:B----4-:R-:W-:Y:S05]  /*17090*/  @!P0 BRA `(.L_x_1103) ;  /* 0xfffffffc00f08947 */ /* 0x010fea000383ffff */
[----:B------:R-:W-:Y:S05]  /*170a0*/  BRA `(.L_x_1193) ;  /* 0xffffffc000047947 */ /* 0x000fea000383ffff */
.L_x_1104:
        /* <DEDUP_REMOVED lines=8> */
.L_x_1195:
[----:B------:R-:W-:Y:S05]  /*17130*/  BSYNC B1 ;  /* 0x0000000000017941 */ /* 0x000fea0003800000 */
.L_x_1194:
        /* <DEDUP_REMOVED lines=13> */
.L_x_1196:
        /* <DEDUP_REMOVED lines=17> */
.L_x_1197:
        /* <DEDUP_REMOVED lines=16> */
.L_x_1198:
        /* <DEDUP_REMOVED lines=19> */
.L_x_1199:
        /* <DEDUP_REMOVED lines=14> */
.L_x_1200:
        /* <DEDUP_REMOVED lines=16> */
.L_x_1201:
        /* <DEDUP_REMOVED lines=14> */
.L_x_1202:
[----:B------:R-:W-:Y:S05]  /*17810*/  BRA `(.L_x_1203) ;  /* 0xffffffbc00687947 */ /* 0x000fea000383ffff */
.L_x_1112:
        /* <DEDUP_REMOVED lines=8> */
.L_x_1205:
[----:B------:R-:W-:Y:S05]  /*178a0*/  BSYNC B0 ;  /* 0x0000000000007941 */ /* 0x000fea0003800000 */
.L_x_1204:
        /* <DEDUP_REMOVED lines=9> */
.L_x_1206:
        /* <DEDUP_REMOVED lines=24> */
.L_x_1207:
[----:B------:R-:W-:Y:S01]  /*17ac0*/  IMAD.MOV.U32 R12, RZ, RZ, 0x2 ;  /* 0x00000002ff0c7424 */ /* 0x000fe200078e00ff */
[----:B------:R-:W-:-:S05]  /*17ad0*/  SEL R14, R14, RZ, P1 ;  /* 0x000000ff0e0e7207 */ /* 0x000fca0000800000 */
[----:B------:R-:W-:-:S04]  /*17ae0*/  IMAD.IADD R5, R13, 0x1, R14 ;  /* 0x000000010d057824 */ /* 0x000fc800078e020e */
[----:B------:R-:W-:-:S07]  /*17af0*/  IMAD.MOV.U32 R13, RZ, RZ, R5 ;  /* 0x000000ffff0d7224 */ /* 0x000fce00078e0005 */
[----:B------:R-:W-:Y:S05]  /*17b00*/  WARPSYNC.COLLECTIVE R15, `(.L_x_1208) ;  /* 0x000000000f087348 */ /* 0x000fea0003c00000 */
[----:B------:R0:W1:Y:S02]  /*17b10*/  SHFL.UP P6, R14, R13, R12, R11 ;  /* 0x0400000c0d0e7389 */ /* 0x00006400000c000b */
[----:B01----:R-:W-:Y:S01]  /*17b20*/  ENDCOLLECTIVE ;  /* 0x000000000000791b */ /* 0x003fe20003800000 */
.L_x_1208:
[----:B------:R-:W-:Y:S01]  /*17b30*/  IMAD.MOV.U32 R12, RZ, RZ, 0x4 ;  /* 0x00000004ff0c7424 */ /* 0x000fe200078e00ff */
[----:B------:R-:W-:-:S05]  /*17b40*/  SEL R2, R14, RZ, P2 ;  /* 0x000000ff0e027207 */ /* 0x000fca0001000000 */
[----:B------:R-:W-:-:S04]  /*17b50*/  IMAD.IADD R2, R5, 0x1, R2 ;  /* 0x0000000105027824 */ /* 0x000fc800078e0202 */
[----:B------:R-:W-:-:S07]  /*17b60*/  IMAD.MOV.U32 R13, RZ, RZ, R2 ;  /* 0x000000ffff0d7224 */ /* 0x000fce00078e0002 */
[----:B------:R-:W-:Y:S05]  /*17b70*/  WARPSYNC.COLLECTIVE R15, `(.L_x_1209) ;  /* 0x000000000f087348 */ /* 0x000fea0003c00000 */
[----:B------:R0:W1:Y:S02]  /*17b80*/  SHFL.UP P6, R14, R13, R12, R11 ;  /* 0x0400000c0d0e7389 */ /* 0x00006400000c000b */
[----:B01----:R-:W-:Y:S01]  /*17b90*/  ENDCOLLECTIVE ;  /* 0x000000000000791b */ /* 0x003fe20003800000 */
.L_x_1209:
[----:B------:R-:W-:Y:S01]  /*17ba0*/  IMAD.MOV.U32 R12, RZ, RZ, 0x8 ;  /* 0x00000008ff0c7424 */ /* 0x000fe200078e00ff */
[----:B------:R-:W-:-:S05]  /*17bb0*/  SEL R3, R14, RZ, P3 ;  /* 0x000000ff0e037207 */ /* 0x000fca0001800000 */
[----:B------:R-:W-:-:S04]  /*17bc0*/  IMAD.IADD R3, R2, 0x1, R3 ;  /* 0x0000000102037824 */ /* 0x000fc800078e0203 */
[----:B------:R-:W-:-:S07]  /*17bd0*/  IMAD.MOV.U32 R13, RZ, RZ, R3 ;  /* 0x000000ffff0d7224 */ /* 0x000fce00078e0003 */
[----:B------:R-:W-:Y:S05]  /*17be0*/  WARPSYNC.COLLECTIVE R15, `(.L_x_1210) ;  /* 0x000000000f087348 */ /* 0x000fea0003c00000 */
[----:B------:R0:W1:Y:S02]  /*17bf0*/  SHFL.UP P6, R14, R13, R12, R11 ;  /* 0x0400000c0d0e7389 */ /* 0x00006400000c000b */
[----:B01----:R-:W-:Y:S01]  /*17c00*/  ENDCOLLECTIVE ;  /* 0x000000000000791b */ /* 0x003fe20003800000 */
.L_x_1210:
[----:B------:R-:W-:Y:S01]  /*17c10*/  IMAD.MOV.U32 R12, RZ, RZ, 0x10 ;  /* 0x00000010ff0c7424 */ /* 0x000fe200078e00ff */
[----:B------:R-:W-:-:S05]  /*17c20*/  SEL R14, R14, RZ, P4 ;  /* 0x000000ff0e0e7207 */ /* 0x000fca0002000000 */
[----:B------:R-:W-:-:S04]  /*17c30*/  IMAD.IADD R5, R3, 0x1, R14 ;  /* 0x0000000103057824 */ /* 0x000fc800078e020e */
[----:B------:R-:W-:-:S07]  /*17c40*/  IMAD.MOV.U32 R13, RZ, RZ, R5 ;  /* 0x000000ffff0d7224 */ /* 0x000fce00078e0005 */
[----:B------:R-:W-:Y:S05]  /*17c50*/  WARPSYNC.COLLECTIVE R15, `(.L_x_1211) ;  /* 0x000000000f087348 */ /* 0x000fea0003c00000 */
[----:B------:R0:W1:Y:S02]  /*17c60*/  SHFL.UP P6, R14, R13, R12, R11 ;  /* 0x0400000c0d0e7389 */ /* 0x00006400000c000b */
[----:B01----:R-:W-:Y:S01]  /*17c70*/  ENDCOLLECTIVE ;  /* 0x000000000000791b */ /* 0x003fe20003800000 */
.L_x_1211:
        /* <DEDUP_REMOVED lines=8> */
.L_x_1212:
[----:B------:R-:W-:Y:S05]  /*17d00*/  BRA `(.L_x_1213) ;  /* 0xffffffc000007947 */ /* 0x000fea000383ffff */
.L_x_1115:
[----:B------:R-:W-:Y:S01]  /*17d10*/  BSSY B0, `(.L_x_1214) ;  /* 0x0000007000007945 */ /* 0x000fe20003800000 */
[----:B------:R-:W-:Y:S02]  /*17d20*/  IMAD.MOV.U32 R12, RZ, RZ, 0x1 ;  /* 0x00000001ff0c7424 */ /* 0x000fe400078e00ff */
[----:B------:R-:W-:Y:S02]  /*17d30*/  IMAD.MOV.U32 R11, RZ, RZ, RZ ;  /* 0x000000ffff0b7224 */ /* 0x000fe400078e00ff */
[----:B------:R-:W-:-:S07]  /*17d40*/  IMAD.MOV.U32 R15, RZ, RZ, -0x1 ;  /* 0xffffffffff0f7424 */ /* 0x000fce00078e00ff */
[----:B------:R-:W-:Y:S05]  /*17d50*/  WARPSYNC.COLLECTIVE R15, `(.L_x_1215) ;  /* 0x000000000f087348 */ /* 0x000fea0003c00000 */
[----:B------:R0:W1:Y:S02]  /*17d60*/  SHFL.UP P6, R14, R13, R12, R11 ;  /* 0x0400000c0d0e7389 */ /* 0x00006400000c000b */
[----:B01----:R-:W-:Y:S01]  /*17d70*/  ENDCOLLECTIVE ;  /* 0x000000000000791b */ /* 0x003fe20003800000 */
.L_x_1215:
[----:B------:R-:W-:Y:S05]  /*17d80*/  BSYNC B0 ;  /* 0x0000000000007941 */ /* 0x000fea0003800000 */
.L_x_1214:
        /* <DEDUP_REMOVED lines=8> */
.L_x_1216:
[----:B------:R-:W-:Y:S01]  /*17e10*/  IMAD.MOV.U32 R12, RZ, RZ, 0x4 ;  /* 0x00000004ff0c7424 */ /* 0x000fe200078e00ff */
[----:B------:R-:W-:-:S05]  /*17e20*/  SEL R2, R14, RZ, P2 ;  /* 0x000000ff0e027207 */ /* 0x000fca0001000000 */
[----:B------:R-:W-:-:S04]  /*17e30*/  IMAD.IADD R2, R13, 0x1, R2 ;  /* 0x000000010d027824 */ /* 0x000fc800078e0202 */
[----:B------:R-:W-:-:S07]  /*17e40*/  IMAD.MOV.U32 R13, RZ, RZ, R2 ;  /* 0x000000ffff0d7224 */ /* 0x000fce00078e0002 */
[----:B------:R-:W-:Y:S05]  /*17e50*/  WARPSYNC.COLLECTIVE R15, `(.L_x_1217) ;  /* 0x000000000f087348 */ /* 0x000fea0003c00000 */
[----:B------:R0:W1:Y:S02]  /*17e60*/  SHFL.UP P6, R14, R13, R12, R11 ;  /* 0x0400000c0d0e7389 */ /* 0x00006400000c000b */
[----:B01----:R-:W-:Y:S01]  /*17e70*/  ENDCOLLECTIVE ;  /* 0x000000000000791b */ /* 0x003fe20003800000 */
.L_x_1217:
[----:B------:R-:W-:Y:S01]  /*17e80*/  IMAD.MOV.U32 R12, RZ, RZ, 0x8 ;  /* 0x00000008ff0c7424 */ /* 0x000fe200078e00ff */
[----:B------:R-:W-:-:S05]  /*17e90*/  SEL R3, R14, RZ, P3 ;  /* 0x000000ff0e037207 */ /* 0x000fca0001800000 */
[----:B------:R-:W-:-:S04]  /*17ea0*/  IMAD.IADD R3, R2, 0x1, R3 ;  /* 0x0000000102037824 */ /* 0x000fc800078e0203 */
[----:B------:R-:W-:-:S07]  /*17eb0*/  IMAD.MOV.U32 R13, RZ, RZ, R3 ;  /* 0x000000ffff0d7224 */ /* 0x000fce00078e0003 */
[----:B------:R-:W-:Y:S05]  /*17ec0*/  WARPSYNC.COLLECTIVE R15, `(.L_x_1218) ;  /* 0x000000000f087348 */ /* 0x000fea0003c00000 */
[----:B------:R0:W1:Y:S02]  /*17ed0*/  SHFL.UP P6, R14, R13, R12, R11 ;  /* 0x0400000c0d0e7389 */ /* 0x00006400000c000b */
[----:B01----:R-:W-:Y:S01]  /*17ee0*/  ENDCOLLECTIVE ;  /* 0x000000000000791b */ /* 0x003fe20003800000 */
.L_x_1218:
[----:B------:R-:W-:Y:S01]  /*17ef0*/  IMAD.MOV.U32 R12, RZ, RZ, 0x10 ;  /* 0x00000010ff0c7424 */ /* 0x000fe200078e00ff */
[----:B------:R-:W-:-:S05]  /*17f00*/  SEL R14, R14, RZ, P4 ;  /* 0x000000ff0e0e7207 */ /* 0x000fca0002000000 */
[----:B------:R-:W-:-:S04]  /*17f10*/  IMAD.IADD R5, R3, 0x1, R14 ;  /* 0x0000000103057824 */ /* 0x000fc800078e020e */
[----:B------:R-:W-:-:S07]  /*17f20*/  IMAD.MOV.U32 R13, RZ, RZ, R5 ;  /* 0x000000ffff0d7224 */ /* 0x000fce00078e0005 */
[----:B------:R-:W-:Y:S05]  /*17f30*/  WARPSYNC.COLLECTIVE R15, `(.L_x_1219) ;  /* 0x000000000f087348 */ /* 0x000fea0003c00000 */
[----:B------:R0:W1:Y:S02]  /*17f40*/  SHFL.UP P6, R14, R13, R12, R11 ;  /* 0x0400000c0d0e7389 */ /* 0x00006400000c000b */
[----:B01----:R-:W-:Y:S01]  /*17f50*/  ENDCOLLECTIVE ;  /* 0x000000000000791b */ /* 0x003fe20003800000 */
.L_x_1219:
        /* <DEDUP_REMOVED lines=8> */
.L_x_1220:
[----:B------:R-:W-:Y:S05]  /*17fe0*/  BRA `(.L_x_1221) ;  /* 0xffffffbc00ec7947 */ /* 0x000fea000383ffff */
.L_x_1117:
[----:B------:R-:W-:Y:S01]  /*17ff0*/  BSSY B0, `(.L_x_1222) ;  /* 0x0000006000007945 */ /* 0x000fe20003800000 */
[----:B------:R-:W-:Y:S01]  /*18000*/  PLOP3.LUT P6, PT, P6, PT, PT, 0x8, 0x0 ;  /* 0x000000000000781c */ /* 0x000fe200037ce170 */
[----:B------:R-:W-:-:S12]  /*18010*/  IMAD.MOV.U32 R15, RZ, RZ, -0x1 ;  /* 0xffffffffff0f7424 */ /* 0x000fd800078e00ff */
[----:B0-----:R-:W-:Y:S05]  /*18020*/  WARPSYNC.COLLECTIVE R15, `(.L_x_1223) ;  /* 0x000000000f087348 */ /* 0x001fea0003c00000 */
[----:B------:R-:W-:Y:S01]  /*18030*/  VOTE.ANY R14, PT, P6 ;  /* 0x00000000000e7806 */ /* 0x000fe200030e0100 */
[----:B0-----:R-:W-:Y:S06]  /*18040*/  ENDCOLLECTIVE ;  /* 0x000000000000791b */ /* 0x001fec0003800000 */
.L_x_1223:
[----:B------:R-:W-:Y:S05]  /*18050*/  BSYNC B0 ;  /* 0x0000000000007941 */ /* 0x000fea0003800000 */
.L_x_1222:
        /* <DEDUP_REMOVED lines=9> */
.L_x_1224:
[----:B------:R-:W-:Y:S02]  /*180f0*/  IMAD.MOV.U32 R13, RZ, RZ, R4 ;  /* 0x000000ffff0d7224 */ /* 0x000fe400078e0004 */
[----:B------:R-:W-:-:S07]  /*18100*/  IMAD.MOV.U32 R7, RZ, RZ, R14 ;  /* 0x000000ffff077224 */ /* 0x000fce00078e000e */
[----:B------:R-:W-:Y:S05]  /*18110*/  WARPSYNC.COLLECTIVE R15, `(.L_x_1225) ;  /* 0x000000000f087348 */ /* 0x000fea0003c00000 */
[----:B------:R0:W1:Y:S02]  /*18120*/  SHFL.IDX P6, R14, R13, R12, R11 ;  /* 0x0000000c0d0e7389 */ /* 0x00006400000c000b */
[----:B01----:R-:W-:Y:S01]  /*18130*/  ENDCOLLECTIVE ;  /* 0x000000000000791b */ /* 0x003fe20003800000 */
.L_x_1225:
[----:B------:R-:W-:Y:S01]  /*18140*/  IMAD.MOV.U32 R4, RZ, RZ, R14 ;  /* 0x000000ffff047224 */ /* 0x000fe200078e000e */
[----:B------:R-:W-:Y:S06]  /*18150*/  BRA `(.L_x_1226) ;  /* 0xffffffbc00cc7947 */ /* 0x000fec000383ffff */
.L_x_1119:
[----:B------:R-:W-:Y:S01]  /*18160*/  BSSY B0, `(.L_x_1227) ;  /* 0x0000007000007945 */ /* 0x000fe20003800000 */
[----:B------:R-:W-:Y:S02]  /*18170*/  IMAD.MOV.U32 R13, RZ, RZ, R3 ;  /* 0x000000ffff0d7224 */ /* 0x000fe400078e0003 */
[----:B------:R-:W-:Y:S02]  /*18180*/  IMAD.MOV.U32 R11, RZ, RZ, 0x1f ;  /* 0x0000001fff0b7424 */ /* 0x000fe400078e00ff */
[----:B------:R-:W-:-:S07]  /*18190*/  IMAD.MOV.U32 R15, RZ, RZ, -0x1 ;  /* 0xffffffffff0f7424 */ /* 0x000fce00078e00ff */
[----:B0123--:R-:W-:Y:S05]  /*181a0*/  WARPSYNC.COLLECTIVE R15, `(.L_x_1228) ;  /* 0x000000000f087348 */ /* 0x00ffea0003c00000 */
[----:B------:R4:W0:Y:S02]  /*181b0*/  SHFL.IDX P6, R14, R13, R12, R11 ;  /* 0x0000000c0d0e7389 */ /* 0x00082400000c000b */
[----:B01234-:R-:W-:Y:S01]  /*181c0*/  ENDCOLLECTIVE ;  /* 0x000000000000791b */ /* 0x01ffe20003800000 */
.L_x_1228:
[----:B------:R-:W-:Y:S05]  /*181d0*/  BSYNC B0 ;  /* 0x0000000000007941 */ /* 0x000fea0003800000 */
.L_x_1227:
[----:B------:R-:W-:Y:S01]  /*181e0*/  IMAD.MOV.U32 R24, RZ, RZ, R14 ;  /* 0x000000ffff187224 */ /* 0x000fe200078e000e */
[----:B------:R-:W-:Y:S06]  /*181f0*/  BRA `(.L_x_1118) ;  /* 0xffffffbc00bc7947 */ /* 0x000fec000383ffff */
.L_x_1123:
[----:B0-----:R0:W1:Y:S02]  /*18200*/  SYNCS.PHASECHK.TRANS64.TRYWAIT P0, [R5+URZ+0x38820], R0 ;  /* 0x03882000050075a7 */ /* 0x001064000800017f */
[----:B-1----:R-:W-:Y:S05]  /*18210*/  @!P0 NANOSLEEP.SYNCS 0x989680 ;  /* 0x009896800000895d */ /* 0x002fea0003900000 */
[----:B------:R-:W1:Y:S02]  /*18220*/  @!P0 SYNCS.PHASECHK.TRANS64 P0, [R5+URZ+0x38820], R0 ;  /* 0x03882000050085a7 */ /* 0x000e64000800007f */
[----:B-1----:R-:W-:Y:S05]  /*18230*/  @!P0 BRA `(.L_x_1123) ;  /* 0xfffffffc00f08947 */ /* 0x002fea000383ffff */
[----:B------:R-:W-:Y:S05]  /*18240*/  BRA `(.L_x_1229) ;  /* 0xffffffc400147947 */ /* 0x000fea000383ffff */
.L_x_1124:
        /* <DEDUP_REMOVED lines=11> */
.L_x_1231:
[----:B------:R-:W-:Y:S05]  /*18300*/  BSYNC B0 ;  /* 0x0000000000007941 */ /* 0x000fea0003800000 */
.L_x_1230:
[----:B------:R-:W-:Y:S05]  /*18310*/  BRA `(.L_x_1232) ;  /* 0xffffffc000fc7947 */ /* 0x000fea000383ffff */
.L_x_1127:
[----:B------:R-:W-:Y:S01]  /*18320*/  BSSY B1, `(.L_x_1233) ;  /* 0x0000006000017945 */ /* 0x000fe20003800000 */
[----:B------:R-:W-:-:S07]  /*18330*/  IMAD.MOV.U32 R15, RZ, RZ, -0x1 ;  /* 0xffffffffff0f7424 */ /* 0x000fce00078e00ff */
[----:B0-234-:R-:W-:Y:S05]  /*18340*/  WARPSYNC.COLLECTIVE R15, `(.L_x_1234) ;  /* 0x000000000f0c7348 */ /* 0x01dfea0003c00000 */
[----:B------:R-:W-:Y:S02]  /*18350*/  ELECT P6, UR62, PT ;  /* 0x00000000003e782f */ /* 0x000fe400038c0000 */
[----:B------:R-:W-:Y:S01]  /*18360*/  MOV R14, UR62 ;  /* 0x0000003e000e7c02 */ /* 0x000fe20008000f00 */
[----:B0-234-:R-:W-:Y:S10]  /*18370*/  ENDCOLLECTIVE ;  /* 0x000000000000791b */ /* 0x01dff40003800000 */
.L_x_1234:
[----:B------:R-:W-:Y:S05]  /*18380*/  BSYNC B1 ;  /* 0x0000000000017941 */ /* 0x000fea0003800000 */
.L_x_1233:
[----:B------:R-:W-:Y:S05]  /*18390*/  BRA `(.L_x_1235) ;  /* 0xffffffc000f47947 */ /* 0x000fea000383ffff */
.L_x_1129:
[----:B0-----:R0:W1:Y:S02]  /*183a0*/  SYNCS.PHASECHK.TRANS64.TRYWAIT P1, [R3+URZ+0x38840], R2 ;  /* 0x03884002030075a7 */ /* 0x001064000802017f */
[----:B-1----:R-:W-:Y:S05]  /*183b0*/  @!P1 NANOSLEEP.SYNCS 0x989680 ;  /* 0x009896800000995d */ /* 0x002fea0003900000 */
[----:B------:R-:W1:Y:S02]  /*183c0*/  @!P1 SYNCS.PHASECHK.TRANS64 P1, [R3+URZ+0x38840], R2 ;  /* 0x03884002030095a7 */ /* 0x000e64000802007f */
[----:B-1----:R-:W-:Y:S05]  /*183d0*/  @!P1 BRA `(.L_x_1129) ;  /* 0xfffffffc00f09947 */ /* 0x002fea000383ffff */
[----:B------:R-:W-:Y:S05]  /*183e0*/  BRA `(.L_x_1236) ;  /* 0xffffffc400147947 */ /* 0x000fea000383ffff */
.L_x_1131:
[----:B-1----:R1:W0:Y:S02]  /*183f0*/  SYNCS.PHASECHK.TRANS64.TRYWAIT P1, [R5+URZ+0x38840], R0 ;  /* 0x03884000050075a7 */ /* 0x002224000802017f */
[----:B0-----:R-:W-:Y:S05]  /*18400*/  @!P1 NANOSLEEP.SYNCS 0x989680 ;  /* 0x009896800000995d */ /* 0x001fea0003900000 */
[----:B------:R-:W0:Y:S02]  /*18410*/  @!P1 SYNCS.PHASECHK.TRANS64 P1, [R5+URZ+0x38840], R0 ;  /* 0x03884000050095a7 */ /* 0x000e24000802007f */
[----:B0-----:R-:W-:Y:S05]  /*18420*/  @!P1 BRA `(.L_x_1131) ;  /* 0xfffffffc00f09947 */ /* 0x001fea000383ffff */
[----:B------:R-:W-:Y:S05]  /*18430*/  BRA `(.L_x_1237) ;  /* 0xffffffc400207947 */ /* 0x000fea000383ffff */
.L_x_1133:
[----:B------:R0:W0:Y:S02]  /*18440*/  SYNCS.PHASECHK.TRANS64.TRYWAIT P1, [R3+URZ+0x38860], R2 ;  /* 0x03886002030075a7 */ /* 0x000024000802017f */
[----:B0-----:R-:W-:Y:S05]  /*18450*/  @!P1 NANOSLEEP.SYNCS 0x989680 ;  /* 0x009896800000995d */ /* 0x001fea0003900000 */
[----:B------:R-:W0:Y:S02]  /*18460*/  @!P1 SYNCS.PHASECHK.TRANS64 P1, [R3+URZ+0x38860], R2 ;  /* 0x03886002030095a7 */ /* 0x000e24000802007f */
[----:B0-----:R-:W-:Y:S05]  /*18470*/  @!P1 BRA `(.L_x_1133) ;  /* 0xfffffffc00f09947 */ /* 0x001fea000383ffff */
[----:B------:R-:W-:Y:S05]  /*18480*/  BRA `(.L_x_1238) ;  /* 0xffffffc4001c7947 */ /* 0x000fea000383ffff */
.L_x_1239:
        /* <DEDUP_REMOVED lines=15> */
.L_x_5651:


//--------------------- .text._ZN7cutlass13device_kernelIN5flash11enable_sm90INS1_16FlashAttnFwdSm90INS1_25CollectiveMainloopFwdSm90ILi2EN4cute5tupleIJNS5_1CILi1EEES8_S8_EEENS6_IJNS7_ILi64EEESA_SA_EEELi512ENS_10bfloat16_tEfNS_4arch4Sm90ELb0ELb0ELb0ELb1ELb1ELb1ELb1ELb0ELb0ELb1ELb1ELb0EEENS1_21CollectiveEpilogueFwdINS6_IJSA_NS7_ILi512EEESA_EEES9_SC_SE_Li256ELb1ELb1ELb1ELb0EEENS1_36VarlenDynamicPersistentTileSchedulerILi64ELi64ELi256ELi128ELb1ELb1ELb1ELb0ELb1ELb1EEEEEEEEEvNT_6ParamsE --------------------------
	.section	.text._ZN7cutlass13device_kernelIN5flash11enable_sm90INS1_16FlashAttnFwdSm90INS1_25CollectiveMainloopFwdSm90ILi2EN4cute5tupleIJNS5_1CILi1EEES8_S8_EEENS6_IJNS7_ILi64EEESA_SA_EEELi512ENS_10bfloat16_tEfNS_4arch4Sm90ELb0ELb0ELb0ELb1ELb1ELb1ELb1ELb0ELb0ELb1ELb1ELb0EEENS1_21CollectiveEpilogueFwdINS6_IJSA_NS7_ILi512EEESA_EEES9_SC_SE_Li256ELb1ELb1ELb1ELb0EEENS1_36VarlenDynamicPersistentTileSchedulerILi64ELi64ELi256ELi128ELb1ELb1ELb1ELb0ELb1ELb1EEEEEEEEEvNT_6ParamsE,"ax",@progbits
	.align	128
.text._ZN7cutlass13device_kernelIN5flash11enable_sm90INS1_16FlashAttnFwdSm90INS1_25CollectiveMainloopFwdSm90ILi2EN4cute5tupleIJNS5_1CILi1EEES8_S8_EEENS6_IJNS7_ILi64EEESA_SA_EEELi512ENS_10bfloat16_tEfNS_4arch4Sm90ELb0ELb0ELb0ELb1ELb1ELb1ELb1ELb0ELb0ELb1ELb1ELb0EEENS1_21CollectiveEpilogueFwdINS6_IJSA_NS7_ILi512EEESA_EEES9_SC_SE_Li256ELb1ELb1ELb1ELb0EEENS1_36VarlenDynamicPersistentTileSchedulerILi64ELi64ELi256ELi128ELb1ELb1ELb1ELb0ELb1ELb1EEEEEEEEEvNT_6ParamsE:
        .type           _ZN7cutlass13device_kernelIN5flash11enable_sm90INS1_16FlashAttnFwdSm90INS1_25CollectiveMainloopFwdSm90ILi2EN4cute5tupleIJNS5_1CILi1EEES8_S8_EEENS6_IJNS7_ILi64EEESA_SA_EEELi512ENS_10bfloat16_tEfNS_4arch4Sm90ELb0ELb0ELb0ELb1ELb1ELb1ELb1ELb0ELb0ELb1ELb1ELb0EEENS1_21CollectiveEpilogueFwdINS6_IJSA_NS7_ILi512EEESA_EEES9_SC_SE_Li256ELb1ELb1ELb1ELb0EEENS1_36VarlenDynamicPersistentTileSchedulerILi64ELi64ELi256ELi128ELb1ELb1ELb1ELb0ELb1ELb1EEEEEEEEEvNT_6ParamsE,@function
        .size           _ZN7cutlass13device_kernelIN5flash11enable_sm90INS1_16FlashAttnFwdSm90INS1_25CollectiveMainloopFwdSm90ILi2EN4cute5tupleIJNS5_1CILi1EEES8_S8_EEENS6_IJNS7_ILi64EEESA_SA_EEELi512ENS_10bfloat16_tEfNS_4arch4Sm90ELb0ELb0ELb0ELb1ELb1ELb1ELb1ELb0ELb0ELb1ELb1ELb0EEENS1_21CollectiveEpilogueFwdINS6_IJSA_NS7_ILi512EEESA_EEES9_SC_SE_Li256ELb1ELb1ELb1ELb0EEENS1_36VarlenDynamicPersistentTileSchedulerILi64ELi64ELi256ELi128ELb1ELb1ELb1ELb0ELb1ELb1EEEEEEEEEvNT_6ParamsE,(.L_x_5652 - _ZN7cutlass13device_kernelIN5flash11enable_sm90INS1_16FlashAttnFwdSm90INS1_25CollectiveMainloopFwdSm90ILi2EN4cute5tupleIJNS5_1CILi1EEES8_S8_EEENS6_IJNS7_ILi64EEESA_SA_EEELi512ENS_10bfloat16_tEfNS_4arch4Sm90ELb0ELb0ELb0ELb1ELb1ELb1ELb1ELb0ELb0ELb1ELb1ELb0EEENS1_21CollectiveEpilogueFwdINS6_IJSA_NS7_ILi512EEESA_EEES9_SC_SE_Li256ELb1ELb1ELb1ELb0EEENS1_36VarlenDynamicPersistentTileSchedulerILi64ELi64ELi256ELi128ELb1ELb1ELb1ELb0ELb1ELb1EEEEEEEEEvNT_6ParamsE)
        .other          _ZN7cutlass13device_kernelIN5flash11enable_sm90INS1_16FlashAttnFwdSm90INS1_25CollectiveMainloopFwdSm90ILi2EN4cute5tupleIJNS5_1CILi1EEES8_S8_EEENS6_IJNS7_ILi64EEESA_SA_EEELi512ENS_10bfloat16_tEfNS_4arch4Sm90ELb0ELb0ELb0ELb1ELb1ELb1ELb1ELb0ELb0ELb1ELb1ELb0EEENS1_21CollectiveEpilogueFwdINS6_IJSA_NS7_ILi512EEESA_EEES9_SC_SE_Li256ELb1ELb1ELb1ELb0EEENS1_36VarlenDynamicPersistentTileSchedulerILi64ELi64ELi256ELi128ELb1ELb1ELb1ELb0ELb1ELb1EEEEEEEEEvNT_6ParamsE,@"STO_CUDA_ENTRY STV_DEFAULT"
_ZN7cutlass13device_kernelIN5flash11enable_sm90INS1_16FlashAttnFwdSm90INS1_25CollectiveMainloopFwdSm90ILi2EN4cute5tupleIJNS5_1CILi1EEES8_S8_EEENS6_IJNS7_ILi64EEESA_SA_EEELi512ENS_10bfloat16_tEfNS_4arch4Sm90ELb0ELb0ELb0ELb1ELb1ELb1ELb1ELb0ELb0ELb1ELb1ELb0EEENS1_21CollectiveEpilogueFwdINS6_IJSA_NS7_ILi512EEESA_EEES9_SC_SE_Li256ELb1ELb1ELb1ELb0EEENS1_36VarlenDynamicPersistentTileSchedulerILi64ELi64ELi256ELi128ELb1ELb1ELb1ELb0ELb1ELb1EEEEEEEEEvNT_6ParamsE:
[----:B------:R-:W0:Y:S02]  /*0000*/  LDC R1, c[0x0][0x28] ;  /* 0x00000a00ff017b82 */ /* 0x000e240000000800 */
[----:B0-----:R-:W-:Y:S01]  /*0010*/  VIADD R1, R1, 0xffffff90 ;  /* 0xffffff9001017836 */ /* 0x001fe20000000000 */
[----:B------:R-:W0:Y:S01]  /*0020*/  S2R R0, SR_TID.X ;  /* 0x0000000000007919 */ /* 0x000e220000002100 */
[----:B------:R-:W-:Y:S01]  /*0030*/  ELECT P0, URZ, PT ;  /* 0x00000000003f782f */ /* 0x000fe20003800000 */
[----:B------:R-:W-:Y:S01]  /*0040*/  BSSY B0, `(.L_x_1240) ;  /* 0x000000e000007945 */ /* 0x000fe20003800000 */
[--C-:B0-----:R-:W-:Y:S02]  /*0050*/  SHF.R.U32.HI R2, RZ, 0x5, R0.reuse ;  /* 0x00000005ff027819 */ /* 0x101fe40000011600 */
[----:B------:R-:W-:-:S03]  /*0060*/  SHF.R.U32.HI R4, RZ, 0x7, R0 ;  /* 0x00000007ff047819 */ /* 0x000fc60000011600 */
[----:B------:R-:W0:Y:S02]  /*0070*/  SHFL.IDX PT, R3, R2, RZ, 0x1f ;  /* 0x00001fff02037589 */ /* 0x000e2400000e0000 */
[----:B0-----:R-:W-:-:S13]  /*0080*/  ISETP.EQ.AND P0, PT, R3, RZ, P0 ;  /* 0x000000ff0300720c */ /* 0x001fda0000702270 */
        /* <DEDUP_REMOVED lines=9> */
.L_x_1241:
[----:B------:R-:W-:Y:S05]  /*0120*/  BSYNC B0 ;  /* 0x0000000000007941 */ /* 0x000fea0003800000 */
.L_x_1240:
        /* <DEDUP_REMOVED lines=21> */
[----:B0-----:R0:W1:Y:S01]  /*0280*/  @UP1 SYNCS.EXCH.64 URZ, [UR8+0x38800], UR4 ;  /* 0x03880004083f15b2 */ /* 0x0010620008000100 */
[----:B------:R0:W2:Y:S04]  /*0290*/  @UP2 SYNCS.EXCH.64 URZ, [UR8+0x38810], UR4 ;  /* 0x03881004083f25b2 */ /* 0x0000a80008000100 */
[----:B------:R0:W3:Y:S01]  /*02a0*/  @UP3 SYNCS.EXCH.64 URZ, [UR8+0x38820], UR6 ;  /* 0x03882006083f35b2 */ /* 0x0000e20008000100 */
        /* <DEDUP_REMOVED lines=14> */
[----:B----4-:R-:W-:Y:S01]  /*0390*/  NOP ;  /* 0x0000000000007918 */ /* 0x010fe20000000000 */
.L_x_1242:
[----:B------:R-:W4:Y:S01]  /*03a0*/  SHFL.IDX PT, R3, R2, RZ, 0x1f ;  /* 0x00001fff02037589 */ /* 0x000f2200000e0000 */
[----:B------:R-:W-:Y:S01]  /*03b0*/  NOP ;  /* 0x0000000000007918 */ /* 0x000fe20000000000 */
[----:B----4-:R-:W-:-:S13]  /*03c0*/  ISETP.NE.AND P0, PT, R3, RZ, PT ;  /* 0x000000ff0300720c */ /* 0x010fda0003f05270 */
        /* <DEDUP_REMOVED lines=18> */
[----:B----4-:R-:W-:Y:S01]  /*04f0*/  NOP ;  /* 0x0000000000007918 */ /* 0x010fe20000000000 */
.L_x_1243:
[----:B------:R-:W4:Y:S01]  /*0500*/  SHFL.IDX PT, R3, R2, RZ, 0x1f ;  /* 0x00001fff02037589 */ /* 0x000f2200000e0000 */
[----:B------:R-:W-:Y:S01]  /*0510*/  NOP ;  /* 0x0000000000007918 */ /* 0x000fe20000000000 */
[----:B----4-:R-:W-:-:S13]  /*0520*/  ISETP.NE.AND P0, PT, R3, RZ, PT ;  /* 0x000000ff0300720c */ /* 0x010fda0003f05270 */
        /* <DEDUP_REMOVED lines=15> */
.L_x_1244:
        /* <DEDUP_REMOVED lines=22> */
.L_x_1245:
        /* <DEDUP_REMOVED lines=22> */
.L_x_1246:
[----:B------:R-:W-:Y:S01]  /*08e0*/  PLOP3.LUT P0, PT, PT, PT, UP0, 0x80, 0x0 ;  /* 0x000000000000781c */ /* 0x000fe20003f0f008 */
[----:B------:R-:W-:Y:S01]  /*08f0*/  UMOV UR36, 0x1 ;  /* 0x0000000100247882 */ /* 0x000fe20000000000 */
[----:B------:R-:W-:Y:S01]  /*0900*/  NOP ;  /* 0x0000000000007918 */ /* 0x000fe20000000000 */
[----:B------:R-:W-:Y:S01]  /*0910*/  USEL UR36, UR36, 0x2, !UP0 ;  /* 0x0000000224247887 */ /* 0x000fe2000c000000 */
[----:B------:R-:W-:Y:S01]  /*0920*/  BSSY B9, `(.L_x_1247) ;  /* 0x0001d9d000097945 */ /* 0x000fe20003800000 */
[----:B------:R-:W-:Y:S01]  /*0930*/  ULDC.64 UR42, c[0x0][0x208] ;  /* 0x00008200002a7ab9 */ /* 0x000fe20000000a00 */
[----:B0123--:R-:W-:Y:S07]  /*0940*/  BAR.SYNC.DEFER_BLOCKING 0x0 ;  /* 0x0000000000007b1d */ /* 0x00ffee0000010000 */
[----:B------:R-:W-:Y:S05]  /*0950*/  @!P0 BRA `(.L_x_1248) ;  /* 0x0000015000648947 */ /* 0x000fea0003800000 */
.L_x_1249:
[----:B------:R-:W-:-:S08]  /*0960*/  NOP ;  /* 0x0000000000007918 */ /* 0x000fd00000000000 */
[----:B------:R-:W0:Y:S02]  /*0970*/  USETMAXREG.TRY_ALLOC.CTAPOOL UP0, 0xe8 ;  /* 0x000000e8000079c8 */ /* 0x000e240008000600 */
[----:B0-----:R-:W-:-:S13]  /*0980*/  PLOP3.LUT P0, PT, PT, PT, UP0, 0x80, 0x0 ;  /* 0x000000000000781c */ /* 0x001fda0003f0f008 */
[----:B------:R-:W-:Y:S05]  /*0990*/  @!P0 BRA `(.L_x_1249) ;  /* 0xfffffffc00f08947 */ /* 0x000fea000383ffff */
[----:B------:R-:W-:Y:S01]  /*09a0*/  SHF.R.U32.HI R2, RZ, 0x7, R0 ;  /* 0x00000007ff027819 */ /* 0x000fe20000011600 */
[----:B------:R-:W0:Y:S01]  /*09b0*/  S2UR UR4, SR_CgaCtaId ;  /* 0x00000000000479c3 */ /* 0x000e220000008800 */
[----:B------:R-:W-:Y:S02]  /*09c0*/  MOV R3, 0x400 ;  /* 0x0000040000037802 */ /* 0x000fe40000000f00 */
[----:B------:R-:W-:-:S13]  /*09d0*/  ISETP.NE.AND P0, PT, R2, 0x1, PT ;  /* 0x000000010200780c */ /* 0x000fda0003f05270 */
        /* <DEDUP_REMOVED lines=12> */
[----:B------:R-:W-:Y:S01]  /*0aa0*/  CS2R R186, SRZ ;  /* 0x0000000000ba7805 */ /* 0x000fe2000001ff00 */
[----:B------:R-:W-:Y:S01]  /*0ab0*/  IMAD.MOV.U32 R226, RZ, RZ, 0x40 ;  /* 0x00000040ffe27424 */ /* 0x000fe200078e00ff */
[----:B------:R-:W-:Y:S01]  /*0ac0*/  ULOP3.LUT UR37, UR36, 0x1, URZ, 0xfc, !UPT ;  /* 0x0000000124257892 */ /* 0x000fe2000f8efc3f */
[----:B------:R-:W-:Y:S01]  /*0ad0*/  IMAD.MOV.U32 R23, RZ, RZ, RZ ;  /* 0x000000ffff177224 */ /* 0x000fe200078e00ff */
[----:B------:R-:W-:Y:S01]  /*0ae0*/  SHF.R.S32.HI R3, RZ, 0x1f, R0 ;  /* 0x0000001fff037819 */ /* 0x000fe20000011400 */
[----:B------:R-:W-:-:S03]  /*0af0*/  IMAD.MOV.U32 R17, RZ, RZ, RZ ;  /* 0x000000ffff117224 */ /* 0x000fc600078e00ff */
[CC--:B------:R-:W-:Y:S02]  /*0b00*/  LEA.HI R7, R3.reuse, R0.reuse, RZ, 0x5 ;  /* 0x0000000003077211 */ /* 0x0c0fe400078f28ff */
[CC--:B------:R-:W-:Y:S02]  /*0b10*/  LEA.HI R5, R3.reuse, R0.reuse, RZ, 0x4 ;  /* 0x0000000003057211 */ /* 0x0c0fe400078f20ff */
[CC--:B------:R-:W-:Y:S02]  /*0b20*/  LEA.HI R4, R3.reuse, R0.reuse, RZ, 0x7 ;  /* 0x0000000003047211 */ /* 0x0c0fe400078f38ff */
[CC--:B------:R-:W-:Y:S02]  /*0b30*/  LEA.HI R13, R3.reuse, R0.reuse, RZ, 0x2 ;  /* 0x00000000030d7211 */ /* 0x0c0fe400078f10ff */
[----:B------:R-:W-:Y:S02]  /*0b40*/  LEA.HI R3, R3, R0, RZ, 0x3 ;  /* 0x0000000003037211 */ /* 0x000fe400078f18ff */
[----:B------:R-:W-:-:S02]  /*0b50*/  SHF.R.S32.HI R223, RZ, 0x5, R7 ;  /* 0x00000005ffdf7819 */ /* 0x000fc40000011407 */
[----:B------:R-:W-:Y:S02]  /*0b60*/  SHF.R.S32.HI R12, RZ, 0x1f, R7 ;  /* 0x0000001fff0c7819 */ /* 0x000fe40000011407 */
[----:B------:R-:W-:Y:S02]  /*0b70*/  LOP3.LUT R7, R5, 0xfffffff0, RZ, 0xc0, !PT ;  /* 0xfffffff005077812 */ /* 0x000fe400078ec0ff */
[----:B------:R-:W-:Y:S02]  /*0b80*/  LOP3.LUT R11, R3, 0xfffffff8, RZ, 0xc0, !PT ;  /* 0xfffffff8030b7812 */ /* 0x000fe400078ec0ff */
[----:B------:R-:W-:Y:S01]  /*0b90*/  SHF.R.S32.HI R6, RZ, 0x4, R5 ;  /* 0x00000004ff067819 */ /* 0x000fe20000011405 */
[----:B------:R-:W-:Y:S01]  /*0ba0*/  IMAD.IADD R8, R0, 0x1, -R7 ;  /* 0x0000000100087824 */ /* 0x000fe200078e0a07 */
[----:B------:R-:W-:Y:S01]  /*0bb0*/  LOP3.LUT R3, R4, 0xffffff80, RZ, 0xc0, !PT ;  /* 0xffffff8004037812 */ /* 0x000fe200078ec0ff */
[----:B------:R-:W-:Y:S01]  /*0bc0*/  IMAD.IADD R192, R0, 0x1, -R11 ;  /* 0x0000000100c07824 */ /* 0x000fe200078e0a0b */
[----:B------:R-:W-:-:S02]  /*0bd0*/  LEA.HI R5, R5, R6, RZ, 0x1 ;  /* 0x0000000605057211 */ /* 0x000fc400078f08ff */
[----:B------:R-:W-:Y:S01]  /*0be0*/  LOP3.LUT R9, R13, 0xfffffffc, RZ, 0xc0, !PT ;  /* 0xfffffffc0d097812 */ /* 0x000fe200078ec0ff */
[----:B------:R-:W-:Y:S01]  /*0bf0*/  IMAD.IADD R3, R0, 0x1, -R3 ;  /* 0x0000000100037824 */ /* 0x000fe200078e0a03 */
[----:B------:R-:W-:Y:S01]  /*0c00*/  LOP3.LUT R5, R5, 0x1ffffffe, RZ, 0xc0, !PT ;  /* 0x1ffffffe05057812 */ /* 0x000fe200078ec0ff */
[----:B------:R-:W-:Y:S01]  /*0c10*/  IMAD.SHL.U32 R192, R192, 0x8, RZ ;  /* 0x00000008c0c07824 */ /* 0x000fe200078e00ff */
[----:B------:R-:W-:Y:S01]  /*0c20*/  SHF.R.S32.HI R7, RZ, 0x1f, R8 ;  /* 0x0000001fff077819 */ /* 0x000fe20000011408 */
[----:B------:R-:W-:Y:S01]  /*0c30*/  IMAD.IADD R188, R0, 0x1, -R9 ;  /* 0x0000000100bc7824 */ /* 0x000fe200078e0a09 */
[----:B------:R-:W-:Y:S01]  /*0c40*/  SHF.R.S32.HI R0, RZ, 0x1f, R3 ;  /* 0x0000001fff007819 */ /* 0x000fe20000011403 */
[----:B------:R-:W-:Y:S01]  /*0c50*/  IMAD.IADD R10, R6, 0x1, -R5 ;  /* 0x00000001060a7824 */ /* 0x000fe200078e0a05 */
[----:B------:R-:W-:Y:S01]  /*0c60*/  LEA.HI R9, R7, R8, RZ, 0x3 ;  /* 0x0000000807097211 */ /* 0x000fe200078f18ff */
[----:B------:R-:W-:Y:S01]  /*0c70*/  IMAD.SHL.U32 R18, R188, 0x8, RZ ;  /* 0x00000008bc127824 */ /* 0x000fe200078e00ff */
[----:B------:R-:W-:Y:S01]  /*0c80*/  LEA.HI R5, R0, R3, RZ, 0x2 ;  /* 0x0000000300057211 */ /* 0x000fe200078f10ff */
[----:B------:R-:W-:Y:S01]  /*0c90*/  IMAD.SHL.U32 R10, R10, 0x8, RZ ;  /* 0x000000080a0a7824 */ /* 0x000fe200078e00ff */
[----:B------:R-:W-:Y:S01]  /*0ca0*/  SHF.R.S32.HI R16, RZ, 0x7, R4 ;  /* 0x00000007ff107819 */ /* 0x000fe20000011404 */
[----:B------:R-:W-:Y:S01]  /*0cb0*/  VIADD R214, R18, 0x40 ;  /* 0x0000004012d67836 */ /* 0x000fe20000000000 */
[C---:B------:R-:W-:Y:S01]  /*0cc0*/  LOP3.LUT R11, R9.reuse, 0xfffffff8, RZ, 0xc0, !PT ;  /* 0xfffffff8090b7812 */ /* 0x040fe200078ec0ff */
[----:B------:R-:W-:Y:S01]  /*0cd0*/  IMAD.SHL.U32 R9, R9, 0x40, RZ ;  /* 0x0000004009097824 */ /* 0x000fe200078e00ff */
[--C-:B------:R-:W-:Y:S01]  /*0ce0*/  SHF.R.S32.HI R6, RZ, 0x2, R5.reuse ;  /* 0x00000002ff067819 */ /* 0x100fe20000011405 */
[----:B------:R-:W-:Y:S01]  /*0cf0*/  IMAD R15, R16, 0x100, R8 ;  /* 0x00000100100f7824 */ /* 0x000fe200078e0208 */
[----:B------:R-:W-:Y:S01]  /*0d00*/  SHF.R.S32.HI R7, RZ, 0x1f, R5 ;  /* 0x0000001fff077819 */ /* 0x000fe20000011405 */
[----:B------:R-:W-:Y:S01]  /*0d10*/  IMAD.IADD R11, R8, 0x1, -R11 ;  /* 0x00000001080b7824 */ /* 0x000fe200078e0a0b */
[----:B------:R-:W-:Y:S01]  /*0d20*/  SHF.R.S32.HI R185, RZ, 0x2, R13 ;  /* 0x00000002ffb97819 */ /* 0x000fe2000001140d */
[----:B------:R-:W-:Y:S01]  /*0d30*/  STL [R1+0x54], R16 ;  /* 0x0000541001007387 */ /* 0x000fe20000100800 */
[----:B------:R-:W-:Y:S01]  /*0d40*/  LEA.HI R12, R12, R223, RZ, 0x2 ;  /* 0x000000df0c0c7211 */ /* 0x000fe200078f10ff */
[C---:B------:R-:W-:Y:S01]  /*0d50*/  VIADD R212, R18.reuse, 0x80 ;  /* 0x0000008012d47836 */ /* 0x040fe20000000000 */
[----:B------:R-:W-:Y:S01]  /*0d60*/  LEA.HI R7, R7, R6, RZ, 0x3 ;  /* 0x0000000607077211 */ /* 0x000fe200078f18ff */
[----:B------:R-:W-:Y:S01]  /*0d70*/  VIADD R14, R185, 0x20 ;  /* 0x00000020b90e7836 */ /* 0x000fe20000000000 */
[----:B------:R-:W-:Y:S01]  /*0d80*/  LOP3.LUT R8, R5, 0x7ffffffc, RZ, 0xc0, !PT ;  /* 0x7ffffffc05087812 */ /* 0x000fe200078ec0ff */
[----:B------:R-:W-:Y:S01]  /*0d90*/  VIADD R211, R18, 0xa0 ;  /* 0x000000a012d37836 */ /* 0x000fe20000000000 */
[----:B------:R-:W-:Y:S01]  /*0da0*/  LOP3.LUT R12, R12, 0x3ffffc, RZ, 0xc0, !PT ;  /* 0x003ffffc0c0c7812 */ /* 0x000fe200078ec0ff */
[----:B------:R-:W-:Y:S01]  /*0db0*/  IMAD.SHL.U32 R5, R14, 0x40, RZ ;  /* 0x000000400e057824 */ /* 0x000fe200078e00ff */
[----:B------:R-:W-:Y:S01]  /*0dc0*/  LOP3.LUT R7, R7, 0xfffffff8, RZ, 0xc0, !PT ;  /* 0xfffffff807077812 */ /* 0x000fe200078ec0ff */
[----:B------:R-:W-:Y:S01]  /*0dd0*/  IMAD.IADD R8, R3, 0x1, -R8 ;  /* 0x0000000103087824 */ /* 0x000fe200078e0a08 */
[----:B------:R-:W-:Y:S01]  /*0de0*/  LEA.HI R0, R0, R3, RZ, 0x5 ;  /* 0x0000000300007211 */ /* 0x000fe200078f28ff */
[----:B------:R-:W-:Y:S01]  /*0df0*/  IMAD.IADD R12, R223, 0x1, -R12 ;  /* 0x00000001df0c7824 */ /* 0x000fe200078e0a0c */
[----:B------:R-:W-:Y:S01]  /*0e00*/  SHF.R.S32.HI R3, RZ, 0x1f, R14 ;  /* 0x0000001fff037819 */ /* 0x000fe2000001140e */
[----:B------:R-:W-:Y:S01]  /*0e10*/  IMAD.IADD R7, R6, 0x1, -R7 ;  /* 0x0000000106077824 */ /* 0x000fe200078e0a07 */
[----:B------:R-:W-:Y:S01]  /*0e20*/  LOP3.LUT R5, R5, 0x1c0, RZ, 0xc0, !PT ;  /* 0x000001c005057812 */ /* 0x000fe200078ec0ff */
[----:B------:R-:W-:Y:S01]  /*0e30*/  IMAD R15, R12, 0x10, R15 ;  /* 0x000000100c0f7824 */ /* 0x000fe200078e020f */
[----:B------:R-:W-:Y:S01]  /*0e40*/  LEA.HI R6, R3, R14, RZ, 0x3 ;  /* 0x0000000e03067211 */ /* 0x000fe200078f18ff */
[----:B------:R-:W-:Y:S01]  /*0e50*/  IMAD.SHL.U32 R3, R11, 0x40, RZ ;  /* 0x000000400b037824 */ /* 0x000fe200078e00ff */
[----:B------:R-:W-:Y:S01]  /*0e60*/  SHF.R.U32.HI R14, RZ, 0x3, R5 ;  /* 0x00000003ff0e7819 */ /* 0x000fe20000011605 */
[----:B------:R-:W-:Y:S01]  /*0e70*/  VIADD R213, R18, 0x60 ;  /* 0x0000006012d57836 */ /* 0x000fe20000000000 */
[----:B------:R-:W-:Y:S01]  /*0e80*/  LOP3.LUT R5, R5, 0x38, R18, 0xf8, !PT ;  /* 0x0000003805057812 */ /* 0x000fe200078ef812 */
[----:B------:R-:W-:Y:S01]  /*0e90*/  IMAD.SHL.U32 R12, R6, 0x40, RZ ;  /* 0x00000040060c7824 */ /* 0x000fe200078e00ff */
[----:B------:R-:W-:Y:S01]  /*0ea0*/  LOP3.LUT R3, R3, 0x1c0, RZ, 0xc0, !PT ;  /* 0x000001c003037812 */ /* 0x000fe200078ec0ff */
[----:B------:R-:W-:Y:S01]  /*0eb0*/  IMAD.U32 R6, R15, 0x40, R10 ;  /* 0x000000400f067824 */ /* 0x000fe200078e000a */
[----:B------:R-:W-:Y:S01]  /*0ec0*/  SHF.R.S32.HI R0, RZ, 0x5, R0 ;  /* 0x00000005ff007819 */ /* 0x000fe20000011400 */
[----:B------:R-:W-:Y:S01]  /*0ed0*/  VIADD R210, R18, 0xc0 ;  /* 0x000000c012d27836 */ /* 0x000fe20000000000 */
[----:B------:R-:W-:Y:S01]  /*0ee0*/  LOP3.LUT R12, R12, 0xfffffe00, RZ, 0xc0, !PT ;  /* 0xfffffe000c0c7812 */ /* 0x000fe200078ec0ff */
[----:B------:R-:W-:Y:S01]  /*0ef0*/  VIADD R209, R18, 0xe0 ;  /* 0x000000e012d17836 */ /* 0x000fe20000000000 */
[----:B------:R0:W-:Y:S01]  /*0f00*/  STL [R1+0x68], R6 ;  /* 0x0000680601007387 */ /* 0x0001e20000100800 */
[----:B------:R-:W-:Y:S01]  /*0f10*/  LOP3.LUT R10, R3, 0x8, R10, 0xf8, !PT ;  /* 0x00000008030a7812 */ /* 0x000fe200078ef80a */
[----:B------:R-:W-:Y:S01]  /*0f20*/  IMAD R195, R0, 0x10, R7 ;  /* 0x0000001000c37824 */ /* 0x000fe200078e0207 */
[----:B------:R-:W-:Y:S01]  /*0f30*/  LEA.HI R4, R4, R16, RZ, 0x1 ;  /* 0x0000001004047211 */ /* 0x000fe200078f08ff */
[C---:B------:R-:W-:Y:S01]  /*0f40*/  VIADD R208, R18.reuse, 0x100 ;  /* 0x0000010012d07836 */ /* 0x040fe20000000000 */
[----:B------:R-:W-:Y:S01]  /*0f50*/  SHF.R.U32.HI R3, RZ, 0x3, R3 ;  /* 0x00000003ff037819 */ /* 0x000fe20000011603 */
[----:B------:R-:W-:Y:S01]  /*0f60*/  VIADD R207, R18, 0x120 ;  /* 0x0000012012cf7836 */ /* 0x000fe20000000000 */
[----:B------:R-:W-:Y:S01]  /*0f70*/  SHF.R.S32.HI R0, RZ, 0x1f, R13 ;  /* 0x0000001fff007819 */ /* 0x000fe2000001140d */
[----:B------:R-:W-:Y:S01]  /*0f80*/  STL [R1+0x4c], RZ ;  /* 0x00004cff01007387 */ /* 0x000fe20000100800 */
[----:B------:R-:W-:Y:S01]  /*0f90*/  LOP3.LUT R4, R4, 0xfffffe, RZ, 0xc0, !PT ;  /* 0x00fffffe04047812 */ /* 0x000fe200078ec0ff */
[C---:B------:R-:W-:Y:S01]  /*0fa0*/  VIADD R206, R18.reuse, 0x140 ;  /* 0x0000014012ce7836 */ /* 0x040fe20000000000 */
[----:B0-----:R-:W-:Y:S01]  /*0fb0*/  LOP3.LUT R6, R9, 0x7ffffe00, RZ, 0xc0, !PT ;  /* 0x7ffffe0009067812 */ /* 0x001fe200078ec0ff */
[----:B------:R-:W-:Y:S01]  /*0fc0*/  VIADD R203, R18, 0x160 ;  /* 0x0000016012cb7836 */ /* 0x000fe20000000000 */
[----:B------:R-:W-:Y:S01]  /*0fd0*/  LOP3.LUT R9, R12, R5, R14, 0xf6, !PT ;  /* 0x000000050c097212 */ /* 0x000fe200078ef60e */
[----:B------:R-:W-:Y:S01]  /*0fe0*/  IMAD.IADD R4, R16, 0x1, -R4 ;  /* 0x0000000110047824 */ /* 0x000fe200078e0a04 */
[----:B------:R-:W-:Y:S01]  /*0ff0*/  LEA.HI R5, R188, R188, RZ, 0x1 ;  /* 0x000000bcbc057211 */ /* 0x000fe200078f08ff */
[----:B------:R-:W-:Y:S01]  /*1000*/  IMAD R6, R223, 0x400, R6 ;  /* 0x00000400df067824 */ /* 0x000fe200078e0206 */
[----:B------:R-:W-:Y:S01]  /*1010*/  LOP3.LUT R3, R10, R3, RZ, 0x3c, !PT ;  /* 0x000000030a037212 */ /* 0x000fe200078e3cff */
[----:B------:R-:W-:Y:S01]  /*1020*/  IMAD.SHL.U32 R20, R4, 0x100, RZ ;  /* 0x0000010004147824 */ /* 0x000fe200078e00ff */
[----:B------:R-:W-:Y:S01]  /*1030*/  LOP3.LUT R5, R5, 0x1ffffffe, RZ, 0xc0, !PT ;  /* 0x1ffffffe05057812 */ /* 0x000fe200078ec0ff */
[----:B------:R-:W-:Y:S01]  /*1040*/  VIADD R202, R18, 0x180 ;  /* 0x0000018012ca7836 */ /* 0x000fe20000000000 */
[----:B------:R-:W-:Y:S01]  /*1050*/  LEA.HI R0, R0, R185, RZ, 0x3 ;  /* 0x000000b900007211 */ /* 0x000fe200078f18ff */
[----:B------:R-:W-:Y:S01]  /*1060*/  IMAD.IADD R3, R6, 0x1, R3 ;  /* 0x0000000106037824 */ /* 0x000fe200078e0203 */
[----:B------:R-:W-:Y:S01]  /*1070*/  SHF.R.S32.HI R7, RZ, 0x1f, R212 ;  /* 0x0000001fff077819 */ /* 0x000fe200000114d4 */
[----:B------:R-:W-:Y:S01]  /*1080*/  IMAD.IADD R6, R188, 0x1, -R5 ;  /* 0x00000001bc067824 */ /* 0x000fe200078e0a05 */
[----:B------:R-:W-:Y:S01]  /*1090*/  LOP3.LUT R0, R0, 0xfffffff8, RZ, 0xc0, !PT ;  /* 0xfffffff800007812 */ /* 0x000fe200078ec0ff */
[----:B------:R-:W-:Y:S01]  /*10a0*/  STL [R1+0x64], R20 ;  /* 0x0000641401007387 */ /* 0x000fe20000100800 */
[----:B------:R-:W-:Y:S01]  /*10b0*/  SHF.R.S32.HI R5, RZ, 0x1f, R214 ;  /* 0x0000001fff057819 */ /* 0x000fe200000114d6 */
[----:B------:R-:W-:Y:S01]  /*10c0*/  VIADD R218, R18, 0x1a0 ;  /* 0x000001a012da7836 */ /* 0x000fe20000000000 */
[----:B------:R-:W-:Y:S01]  /*10d0*/  SHF.R.S32.HI R4, RZ, 0x1f, R211 ;  /* 0x0000001fff047819 */ /* 0x000fe200000114d3 */
[----:B------:R-:W-:Y:S01]  /*10e0*/  IMAD.IADD R191, R185, 0x1, -R0 ;  /* 0x00000001b9bf7824 */ /* 0x000fe200078e0a00 */
[----:B------:R-:W-:Y:S01]  /*10f0*/  SHF.L.U64.HI R228, R214, 0x1, R5 ;  /* 0x00000001d6e47819 */ /* 0x000fe20000010205 */
[C---:B------:R-:W-:Y:S01]  /*1100*/  VIADD R217, R18.reuse, 0x1c0 ;  /* 0x000001c012d97836 */ /* 0x040fe20000000000 */
[----:B------:R-:W-:Y:S01]  /*1110*/  R2P PR, R11, 0x6 ;  /* 0x000000060b007804 */ /* 0x000fe20000000000 */
[----:B------:R-:W-:Y:S01]  /*1120*/  VIADD R216, R18, 0x1e0 ;  /* 0x000001e012d87836 */ /* 0x000fe20000000000 */
[----:B------:R-:W-:Y:S01]  /*1130*/  SHF.R.S32.HI R0, RZ, 0x1f, R213 ;  /* 0x0000001fff007819 */ /* 0x000fe200000114d5 */
[----:B------:R-:W-:Y:S01]  /*1140*/  VIADD R32, R192, 0x40 ;  /* 0x00000040c0207836 */ /* 0x000fe20000000000 */
[----:B------:R-:W-:Y:S01]  /*1150*/  SHF.L.U64.HI R5, R212, 0x1, R7 ;  /* 0x00000001d4057819 */ /* 0x000fe20000010207 */
[C---:B------:R-:W-:Y:S01]  /*1160*/  VIADD R29, R192.reuse, 0x100 ;  /* 0x00000100c01d7836 */ /* 0x040fe20000000000 */
[----:B------:R-:W-:Y:S01]  /*1170*/  SHF.R.S32.HI R11, RZ, 0x1f, R210 ;  /* 0x0000001fff0b7819 */ /* 0x000fe200000114d2 */
[----:B------:R-:W-:Y:S01]  /*1180*/  VIADD R26, R192, 0x180 ;  /* 0x00000180c01a7836 */ /* 0x000fe20000000000 */
[----:B------:R-:W-:Y:S01]  /*1190*/  SHF.L.U64.HI R4, R211, 0x1, R4 ;  /* 0x00000001d3047819 */ /* 0x000fe20000010204 */
[----:B------:R0:W-:Y:S01]  /*11a0*/  STL [R1], R5 ;  /* 0x0000000501007387 */ /* 0x0001e20000100800 */
[----:B------:R-:W-:Y:S01]  /*11b0*/  SHF.R.S32.HI R10, RZ, 0x1f, R209 ;  /* 0x0000001fff0a7819 */ /* 0x000fe200000114d1 */
[----:B------:R-:W-:Y:S01]  /*11c0*/  IMAD R6, R6, 0x8, R195 ;  /* 0x0000000806067824 */ /* 0x000fe200078e02c3 */
[----:B------:R-:W-:Y:S01]  /*11d0*/  SHF.R.S32.HI R13, RZ, 0x1f, R208 ;  /* 0x0000001fff0d7819 */ /* 0x000fe200000114d0 */
[----:B------:R1:W-:Y:S01]  /*11e0*/  STL [R1+0x4], R4 ;  /* 0x0000040401007387 */ /* 0x0003e20000100800 */
[----:B------:R-:W-:Y:S01]  /*11f0*/  SHF.L.U64.HI R229, R213, 0x1, R0 ;  /* 0x00000001d5e57819 */ /* 0x000fe20000010200 */
[----:B------:R-:W-:Y:S01]  /*1200*/  IMAD R224, R3, 0x2, R2 ;  /* 0x0000000203e07824 */ /* 0x000fe200078e0202 */
[----:B------:R-:W-:Y:S01]  /*1210*/  SHF.L.U64.HI R0, R210, 0x1, R11 ;  /* 0x00000001d2007819 */ /* 0x000fe2000001020b */
[C---:B------:R-:W-:Y:S01]  /*1220*/  VIADD R31, R192.reuse, 0x80 ;  /* 0x00000080c01f7836 */ /* 0x040fe20000000000 */
[----:B------:R-:W-:Y:S01]  /*1230*/  SHF.R.S32.HI R12, RZ, 0x1f, R207 ;  /* 0x0000001fff0c7819 */ /* 0x000fe200000114cf */
[C---:B------:R-:W-:Y:S01]  /*1240*/  VIADD R30, R192.reuse, 0xc0 ;  /* 0x000000c0c01e7836 */ /* 0x040fe20000000000 */
[----:B0-----:R-:W-:Y:S01]  /*1250*/  SHF.L.U64.HI R5, R209, 0x1, R10 ;  /* 0x00000001d1057819 */ /* 0x001fe2000001020a */
[----:B------:R0:W-:Y:S01]  /*1260*/  STL [R1+0x8], R0 ;  /* 0x0000080001007387 */ /* 0x0001e20000100800 */
[----:B------:R-:W-:Y:S01]  /*1270*/  SHF.R.S32.HI R15, RZ, 0x1f, R206 ;  /* 0x0000001fff0f7819 */ /* 0x000fe200000114ce */
[----:B------:R-:W-:Y:S01]  /*1280*/  VIADD R28, R192, 0x140 ;  /* 0x00000140c01c7836 */ /* 0x000fe20000000000 */
[----:B-1----:R-:W-:Y:S01]  /*1290*/  SHF.L.U64.HI R4, R208, 0x1, R13 ;  /* 0x00000001d0047819 */ /* 0x002fe2000001020d */
[----:B------:R1:W-:Y:S01]  /*12a0*/  STL [R1+0xc], R5 ;  /* 0x00000c0501007387 */ /* 0x0003e20000100800 */
[----:B------:R-:W-:Y:S01]  /*12b0*/  SHF.R.S32.HI R14, RZ, 0x1f, R203 ;  /* 0x0000001fff0e7819 */ /* 0x000fe200000114cb */
[----:B------:R-:W-:Y:S01]  /*12c0*/  VIADD R24, R192, 0x1c0 ;  /* 0x000001c0c0187836 */ /* 0x000fe20000000000 */
[----:B------:R-:W-:Y:S01]  /*12d0*/  SHF.R.S32.HI R21, RZ, 0x1f, R202 ;  /* 0x0000001fff157819 */ /* 0x000fe200000114ca */
[----:B------:R2:W-:Y:S01]  /*12e0*/  STL [R1+0x10], R4 ;  /* 0x0000100401007387 */ /* 0x0005e20000100800 */
[----:B------:R-:W-:Y:S01]  /*12f0*/  SHF.R.S32.HI R25, RZ, 0x1f, R218 ;  /* 0x0000001fff197819 */ /* 0x000fe200000114da */
[----:B------:R-:W-:Y:S01]  /*1300*/  VIADD R227, R224, 0x36400 ;  /* 0x00036400e0e37836 */ /* 0x000fe20000000000 */
[----:B0-----:R-:W-:Y:S01]  /*1310*/  SHF.L.U64.HI R0, R207, 0x1, R12 ;  /* 0x00000001cf007819 */ /* 0x001fe2000001020c */
[----:B------:R-:W-:Y:S01]  /*1320*/  VIADD R22, R18, 0x20 ;  /* 0x0000002012167836 */ /* 0x000fe20000000000 */
[----:B------:R-:W-:Y:S01]  /*1330*/  SHF.R.S32.HI R16, RZ, 0x1f, R217 ;  /* 0x0000001fff107819 */ /* 0x000fe200000114d9 */
[----:B------:R-:W-:Y:S01]  /*1340*/  VIADD R225, R224, 0x36420 ;  /* 0x00036420e0e17836 */ /* 0x000fe20000000000 */
[----:B-1----:R-:W-:Y:S01]  /*1350*/  SHF.L.U64.HI R5, R206, 0x1, R15 ;  /* 0x00000001ce057819 */ /* 0x002fe2000001020f */
[----:B------:R0:W-:Y:S01]  /*1360*/  STL [R1+0x14], R0 ;  /* 0x0000140001007387 */ /* 0x0001e20000100800 */
[----:B------:R-:W-:Y:S01]  /*1370*/  SHF.L.U64.HI R7, R202, 0x1, R21 ;  /* 0x00000001ca077819 */ /* 0x000fe20000010215 */
[----:B------:R-:W-:Y:S01]  /*1380*/  IMAD.SHL.U32 R188, R188, 0x4, RZ ;  /* 0x00000004bcbc7824 */ /* 0x000fe200078e00ff */
[----:B--2---:R-:W-:Y:S01]  /*1390*/  SHF.L.U64.HI R4, R203, 0x1, R14 ;  /* 0x00000001cb047819 */ /* 0x004fe2000001020e */
[----:B------:R1:W-:Y:S01]  /*13a0*/  STL [R1+0x18], R5 ;  /* 0x0000180501007387 */ /* 0x0003e20000100800 */
[----:B------:R-:W-:Y:S01]  /*13b0*/  SHF.R.S32.HI R27, RZ, 0x1f, R216 ;  /* 0x0000001fff1b7819 */ /* 0x000fe200000114d8 */
[----:B------:R-:W-:Y:S01]  /*13c0*/  @P1 VIADD R225, R227, 0xffffffe0 ;  /* 0xffffffe0e3e11836 */ /* 0x000fe20000000000 */
[----:B------:R-:W-:Y:S01]  /*13d0*/  SHF.R.S32.HI R32, RZ, 0x1f, R32 ;  /* 0x0000001fff207819 */ /* 0x000fe20000011420 */
[----:B------:R2:W-:Y:S01]  /*13e0*/  STL [R1+0x1c], R4 ;  /* 0x00001c0401007387 */ /* 0x0005e20000100800 */
[----:B------:R-:W-:Y:S01]  /*13f0*/  SHF.R.S32.HI R29, RZ, 0x1f, R29 ;  /* 0x0000001fff1d7819 */ /* 0x000fe2000001141d */
[----:B0-----:R-:W-:Y:S01]  /*1400*/  IMAD.SHL.U32 R0, R8, 0x2, RZ ;  /* 0x0000000208007824 */ /* 0x001fe200078e00ff */
[----:B------:R-:W-:Y:S01]  /*1410*/  SHF.R.S32.HI R26, RZ, 0x1f, R26 ;  /* 0x0000001fff1a7819 */ /* 0x000fe2000001141a */
[----:B------:R-:W-:Y:S01]  /*1420*/  STL [R1+0x20], R7 ;  /* 0x0000200701007387 */ /* 0x000fe20000100800 */
[----:B------:R-:W-:Y:S01]  /*1430*/  SHF.R.S32.HI R31, RZ, 0x1f, R31 ;  /* 0x0000001fff1f7819 */ /* 0x000fe2000001141f */
[----:B------:R-:W-:Y:S01]  /*1440*/  IMAD.IADD R222, R0, 0x1, R20 ;  /* 0x0000000100de7824 */ /* 0x000fe200078e0214 */
[----:B-1----:R-:W-:Y:S01]  /*1450*/  SHF.L.U64.HI R5, R218, 0x1, R25 ;  /* 0x00000001da057819 */ /* 0x002fe20000010219 */
[----:B------:R0:W-:Y:S01]  /*1460*/  STL [R1+0x58], R0 ;  /* 0x0000580001007387 */ /* 0x0001e20000100800 */
[----:B------:R-:W-:Y:S01]  /*1470*/  SHF.R.S32.HI R30, RZ, 0x1f, R30 ;  /* 0x0000001fff1e7819 */ /* 0x000fe2000001141e */
[C---:B------:R-:W-:Y:S01]  /*1480*/  VIADD R38, R222.reuse, 0x10 ;  /* 0x00000010de267836 */ /* 0x040fe20000000000 */
[----:B--2---:R-:W-:Y:S01]  /*1490*/  SHF.L.U64.HI R4, R217, 0x1, R16 ;  /* 0x00000001d9047819 */ /* 0x004fe20000010210 */
        /* <DEDUP_REMOVED lines=9> */
[----:B------:R-:W-:Y:S01]  /*1530*/  VIADD R21, R222, 0x88 ;  /* 0x00000088de157836 */ /* 0x000fe20000000000 */
[----:B------:R-:W-:Y:S01]  /*1540*/  SEL R226, R226, 0xffffffc0, !P2 ;  /* 0xffffffc0e2e27807 */ /* 0x000fe20005000000 */
[----:B------:R0:W-:Y:S01]  /*1550*/  STL [R1+0x2c], R0 ;  /* 0x00002c0001007387 */ /* 0x0001e20000100800 */
[C---:B------:R-:W-:Y:S01]  /*1560*/  VIADD R15, R222.reuse, 0xa0 ;  /* 0x000000a0de0f7836 */ /* 0x040fe20000000000 */
[----:B------:R-:W-:Y:S01]  /*1570*/  SHF.R.S32.HI R19, RZ, 0x1f, R18 ;  /* 0x0000001fff137819 */ /* 0x000fe20000011412 */
[----:B-1----:R-:W-:Y:S01]  /*1580*/  IMAD R4, R9, 0x2, R2 ;  /* 0x0000000209047824 */ /* 0x002fe200078e0202 */
[----:B------:R-:W-:Y:S01]  /*1590*/  SHF.R.S32.HI R193, RZ, 0x1f, R22 ;  /* 0x0000001fffc17819 */ /* 0x000fe20000011416 */
[----:B------:R-:W-:-:S02]  /*15a0*/  VIADD R12, R222, 0xb8 ;  /* 0x000000b8de0c7836 */ /* 0x000fc40000000000 */
[C---:B------:R-:W-:Y:S01]  /*15b0*/  VIADD R9, R222.reuse, 0xd0 ;  /* 0x000000d0de097836 */ /* 0x040fe20000000000 */
[----:B------:R-:W-:Y:S01]  /*15c0*/  STL [R1+0x5c], R4 ;  /* 0x00005c0401007387 */ /* 0x000fe20000100800 */
[C---:B------:R-:W-:Y:S01]  /*15d0*/  VIADD R10, R222.reuse, 0xc8 ;  /* 0x000000c8de0a7836 */ /* 0x040fe20000000000 */
[----:B0-----:R-:W-:Y:S01]  /*15e0*/  SHF.R.S32.HI R0, RZ, 0x1f, R222 ;  /* 0x0000001fff007819 */ /* 0x001fe200000114de */
[C---:B------:R-:W-:Y:S01]  /*15f0*/  VIADD R7, R222.reuse, 0xe0 ;  /* 0x000000e0de077836 */ /* 0x040fe20000000000 */
[----:B------:R0:W-:Y:S01]  /*1600*/  STL [R1+0x60], R6 ;  /* 0x0000600601007387 */ /* 0x0001e20000100800 */
        /* <DEDUP_REMOVED lines=54> */
.L_x_1380:
[----:B01-34-:R-:W0:Y:S01]  /*1970*/  LDC.64 R4, c[0x0][0xd88] ;  /* 0x00036200ff047b82 */ /* 0x01be220000000a00 */
[----:B------:R-:W-:Y:S01]  /*1980*/  ULDC.64 UR4, c[0x0][0xb20] ;  /* 0x0002c80000047ab9 */ /* 0x000fe20000000a00 */
[----:B------:R-:W-:Y:S01]  /*1990*/  ULDC.64 UR8, c[0x0][0xb10] ;  /* 0x0002c40000087ab9 */ /* 0x000fe20000000a00 */
[----:B------:R-:W-:Y:S01]  /*19a0*/  ULDC.64 UR6, c[0x0][0xb00] ;  /* 0x0002c00000067ab9 */ /* 0x000fe20000000a00 */
[----:B0-----:R-:W-:-:S05]  /*19b0*/  IMAD.WIDE R4, R87, 0x4, R4 ;  /* 0x0000000457047825 */ /* 0x001fca00078e0204 */
[----:B--2---:R-:W2:Y:S01]  /*19c0*/  LDG.E R26, desc[UR42][R4.64] ;  /* 0x0000002a041a7981 */ /* 0x004ea2000c1e1900 */
[----:B------:R-:W-:Y:S01]  /*19d0*/  ISETP.NE.U32.AND P2, PT, RZ, UR4, PT ;  /* 0x00000004ff007c0c */ /* 0x000fe2000bf45070 */
[----:B------:R-:W-:Y:S01]  /*19e0*/  IMAD.MOV.U32 R8, RZ, RZ, RZ ;  /* 0x000000ffff087224 */ /* 0x000fe200078e00ff */
        /* <DEDUP_REMOVED lines=51> */
.L_x_1251:
[----:B------:R-:W-:Y:S02]  /*1d20*/  IMAD.U32 R36, RZ, RZ, UR5 ;  /* 0x00000005ff247e24 */ /* 0x000fe4000f8e00ff */
[----:B------:R-:W-:Y:S01]  /*1d30*/  IMAD.U32 R25, RZ, RZ, UR4 ;  /* 0x00000004ff197e24 */ /* 0x000fe2000f8e00ff */
[----:B------:R-:W-:Y:S06]  /*1d40*/  @!P2 BRA `(.L_x_1252) ;  /* 0x000000000010a947 */ /* 0x000fec0003800000 */
[----:B------:R-:W-:-:S04]  /*1d50*/  IADD3 R4, P0, R28, UR8, RZ ;  /* 0x000000081c047c10 */ /* 0x000fc8000ff1e0ff */
[----:B------:R-:W-:-:S05]  /*1d60*/  IADD3.X R5, R27, UR9, RZ, P0, !PT ;  /* 0x000000091b057c10 */ /* 0x000fca00087fe4ff */
[----:B------:R0:W5:Y:S01]  /*1d70*/  LDG.E R25, desc[UR42][R4.64] ;  /* 0x0000002a04197981 */ /* 0x000162000c1e1900 */
[----:B------:R-:W-:Y:S05]  /*1d80*/  BRA `(.L_x_1253) ;  /* 0x0000000000107947 */ /* 0x000fea0003800000 */
.L_x_1252:
[----:B------:R-:W-:Y:S05]  /*1d90*/  @!P0 BRA `(.L_x_1253) ;  /* 0x00000000000c8947 */ /* 0x000fea0003800000 */
[----:B------:R-:W2:Y:S04]  /*1da0*/  LDG.E R0, desc[UR42][R4.64] ;  /* 0x0000002a04007981 */ /* 0x000ea8000c1e1900 */
[----:B------:R-:W2:Y:S02]  /*1db0*/  LDG.E R25, desc[UR42][R4.64+0x4] ;  /* 0x0000042a04197981 */ /* 0x000ea4000c1e1900 */
[----:B--2---:R-:W-:-:S07]  /*1dc0*/  IMAD.IADD R25, R25, 0x1, -R0 ;  /* 0x0000000119197824 */ /* 0x004fce00078e0a00 */
.L_x_1253:
        /* <DEDUP_REMOVED lines=19> */
[----:B------:R0:W-:Y:S04]  /*1f00*/  STL [R1+0x48], R12 ;  /* 0x0000480c01007387 */ /* 0x0001e80000100800 */
[----:B------:R0:W-:Y:S01]  /*1f10*/  STL [R1+0x34], R6 ;  /* 0x0000340601007387 */ /* 0x0001e20000100800 */
[----:B--2---:R-:W-:-:S04]  /*1f20*/  @P0 IMAD.IADD R36, R3, 0x1, -R0 ;  /* 0x0000000103240824 */ /* 0x004fc800078e0a00 */
[----:B------:R-:W-:-:S04]  /*1f30*/  IMAD.IADD R84, R11, 0x1, R36 ;  /* 0x000000010b547824 */ /* 0x000fc800078e0224 */
[C---:B------:R-:W-:Y:S01]  /*1f40*/  VIADD R0, R84.reuse, 0x3f ;  /* 0x0000003f54007836 */ /* 0x040fe20000000000 */
[----:B------:R-:W-:-:S04]  /*1f50*/  ISETP.GE.AND P3, PT, R84, 0x1, PT ;  /* 0x000000015400780c */ /* 0x000fc80003f66270 */
[----:B------:R-:W-:-:S04]  /*1f60*/  SHF.R.S32.HI R3, RZ, 0x1f, R0 ;  /* 0x0000001fff037819 */ /* 0x000fc80000011400 */
[----:B------:R-:W-:Y:S01]  /*1f70*/  LEA.HI R3, R3, R0, RZ, 0x6 ;  /* 0x0000000003037211 */ /* 0x000fe200078f30ff */
[----:B------:R-:W-:-:S03]  /*1f80*/  IMAD.MOV.U32 R0, RZ, RZ, RZ ;  /* 0x000000ffff007224 */ /* 0x000fc600078e00ff */
        /* <DEDUP_REMOVED lines=32> */
.L_x_1255:
[----:B------:R-:W-:Y:S05]  /*2190*/  BSYNC B0 ;  /* 0x0000000000007941 */ /* 0x000fea0003800000 */
.L_x_1254:
        /* <DEDUP_REMOVED lines=36> */
.L_x_1258:
[----:B------:R-:W-:Y:S05]  /*23e0*/  BSYNC B6 ;  /* 0x0000000000067941 */ /* 0x000fea0003800000 */
.L_x_1257:
        /* <DEDUP_REMOVED lines=20> */
.L_x_1260:
[----:B------:R-:W-:Y:S05]  /*2530*/  BSYNC B6 ;  /* 0x0000000000067941 */ /* 0x000fea0003800000 */
.L_x_1259:
        /* <DEDUP_REMOVED lines=8> */
[----:B------:R-:W-:Y:S01]  /*25c0*/  SHF.R.S32.HI R7, RZ, 0x1f, R185 ;  /* 0x0000001fff077819 */ /* 0x000fe200000114b9 */
[----:B------:R-:W3:Y:S01]  /*25d0*/  S2R R12, SR_TID.X ;  /* 0x00000000000c7919 */ /* 0x000ee20000002100 */
[----:B------:R-:W-:-:S02]  /*25e0*/  @P0 IADD3.X R5, R27, UR5, RZ, P1, !PT ;  /* 0x000000051b050c10 */ /* 0x000fc40008ffe4ff */
[--C-:B------:R-:W-:Y:S01]  /*25f0*/  SHF.R.S32.HI R189, RZ, 0x1f, R188.reuse ;  /* 0x0000001fffbd7819 */ /* 0x100fe200000114bc */
[----:B------:R-:W-:Y:S01]  /*2600*/  IMAD.SHL.U32 R38, R191, 0x40, RZ ;  /* 0x00000040bf267824 */ /* 0x000fe200078e00ff */
[----:B------:R-:W-:Y:S01]  /*2610*/  ULDC UR4, c[0x0][0x2f4] ;  /* 0x0000bd0000047ab9 */ /* 0x000fe20000000800 */
[----:B------:R4:W3:Y:S01]  /*2620*/  @P0 LDG.E R0, desc[UR42][R4.64] ;  /* 0x0000002a04000981 */ /* 0x0008e2000c1e1900 */
[-C--:B-1----:R-:W-:Y:S01]  /*2630*/  IMAD R6, R7, R40.reuse, RZ ;  /* 0x0000002807067224 */ /* 0x082fe200078e02ff */
[----:B------:R-:W-:Y:S01]  /*2640*/  SHF.L.U64.HI R39, R40, 0x6, R41 ;  /* 0x0000000628277819 */ /* 0x000fe20000010229 */
[-C--:B------:R-:W-:Y:S01]  /*2650*/  IMAD.WIDE.U32 R20, R185, R40.reuse, R188 ;  /* 0x00000028b9147225 */ /* 0x080fe200078e00bc */
[----:B------:R-:W-:Y:S02]  /*2660*/  LOP3.LUT R38, R38, 0x1c0, RZ, 0xc0, !PT ;  /* 0x000001c026267812 */ /* 0x000fe400078ec0ff */
[----:B------:R-:W-:Y:S01]  /*2670*/  ISETP.GE.AND P1, PT, R22, UR4, PT ;  /* 0x0000000416007c0c */ /* 0x000fe2000bf26270 */
[----:B0-----:R-:W-:Y:S01]  /*2680*/  VIADD R8, R3, 0xffffff80 ;  /* 0xffffff8003087836 */ /* 0x001fe20000000000 */
[----:B--2---:R-:W-:Y:S01]  /*2690*/  ISETP.GE.AND P2, PT, R18, R45, PT ;  /* 0x0000002d1200720c */ /* 0x004fe20003f46270 */
[----:B------:R-:W-:Y:S01]  /*26a0*/  IMAD.WIDE.U32 R28, R185, R40, R18 ;  /* 0x00000028b91c7225 */ /* 0x000fe200078e0012 */
[----:B----4-:R-:W0:Y:S01]  /*26b0*/  LDC.64 R4, c[0x0][0x408] ;  /* 0x00010200ff047b82 */ /* 0x010e220000000a00 */
[----:B------:R-:W-:-:S02]  /*26c0*/  SHF.R.U32.HI R42, RZ, 0x3, R38 ;  /* 0x00000003ff2a7819 */ /* 0x000fc40000011626 */
[----:B------:R-:W-:Y:S02]  /*26d0*/  SHF.R.S32.HI R3, RZ, 0x1f, R8 ;  /* 0x0000001fff037819 */ /* 0x000fe40000011408 */
[----:B------:R-:W-:Y:S02]  /*26e0*/  LOP3.LUT R16, R16, 0xfffffffe, RZ, 0xc0, !PT ;  /* 0xfffffffe10107812 */ /* 0x000fe400078ec0ff */
[----:B------:R-:W-:Y:S01]  /*26f0*/  LEA.HI R9, R3, R8, RZ, 0x2 ;  /* 0x0000000803097211 */ /* 0x000fe200078f10ff */
[----:B------:R-:W-:Y:S01]  /*2700*/  IMAD.IADD R3, R24, 0x1, R25 ;  /* 0x0000000118037824 */ /* 0x000fe200078e0219 */
[----:B------:R-:W-:Y:S02]  /*2710*/  ISETP.GE.AND P0, PT, R18, UR4, PT ;  /* 0x0000000412007c0c */ /* 0x000fe4000bf06270 */
[----:B------:R-:W-:Y:S01]  /*2720*/  LOP3.LUT R11, R9, 0xfffffffc, RZ, 0xc0, !PT ;  /* 0xfffffffc090b7812 */ /* 0x000fe200078ec0ff */
[----:B------:R-:W-:Y:S01]  /*2730*/  IMAD R9, R185, R41, R6 ;  /* 0x00000029b9097224 */ /* 0x000fe200078e0206 */
[----:B------:R-:W-:-:S03]  /*2740*/  @P2 LOP3.LUT R16, R16, 0x1, RZ, 0xfc, !PT ;  /* 0x0000000110102812 */ /* 0x000fc600078efcff */
[----:B------:R-:W-:Y:S01]  /*2750*/  IMAD.IADD R21, R21, 0x1, R9 ;  /* 0x0000000115157824 */ /* 0x000fe200078e0209 */
[----:B---3--:R-:W-:Y:S01]  /*2760*/  SHF.R.U32.HI R12, RZ, 0x7, R12 ;  /* 0x00000007ff0c7819 */ /* 0x008fe2000001160c */
[----:B------:R-:W-:Y:S01]  /*2770*/  IMAD.IADD R29, R9, 0x1, R29 ;  /* 0x00000001091d7824 */ /* 0x000fe200078e021d */
[----:B-----5:R-:W-:Y:S01]  /*2780*/  SHF.R.S32.HI R9, RZ, 0x1f, R86 ;  /* 0x0000001fff097819 */ /* 0x020fe20000011456 */
[----:B------:R-:W-:Y:S01]  /*2790*/  IMAD.IADD R10, R8, 0x1, -R11 ;  /* 0x00000001080a7824 */ /* 0x000fe200078e0a0b */
[----:B------:R-:W-:Y:S01]  /*27a0*/  LOP3.LUT R16, R16, 0xfffffffd, RZ, 0xc0, !PT ;  /* 0xfffffffd10107812 */ /* 0x000fe200078ec0ff */
[----:B------:R-:W-:-:S03]  /*27b0*/  IMAD.WIDE.U32 R20, R86, R40, R20 ;  /* 0x0000002856147225 */ /* 0x000fc600078e0014 */
[----:B------:R-:W-:Y:S01]  /*27c0*/  @P1 LOP3.LUT R16, R16, 0x2, RZ, 0xfc, !PT ;  /* 0x0000000210101812 */ /* 0x000fe200078efcff */
[----:B0-----:R-:W-:Y:S01]  /*27d0*/  IMAD R6, R7, R4, RZ ;  /* 0x0000000407067224 */ /* 0x001fe200078e02ff */
[----:B------:R-:W-:Y:S01]  /*27e0*/  SEL R7, R45, RZ, P2 ;  /* 0x000000ff2d077207 */ /* 0x000fe20001000000 */
[C---:B------:R-:W-:Y:S02]  /*27f0*/  IMAD R8, R9.reuse, R40, RZ ;  /* 0x0000002809087224 */ /* 0x040fe400078e02ff */
[-C--:B------:R-:W-:Y:S02]  /*2800*/  IMAD R9, R9, R4.reuse, RZ ;  /* 0x0000000409097224 */ /* 0x080fe400078e02ff */
[----:B------:R-:W-:Y:S02]  /*2810*/  IMAD.IADD R7, R18, 0x1, R7 ;  /* 0x0000000112077824 */ /* 0x000fe400078e0207 */
[C---:B------:R-:W-:Y:S02]  /*2820*/  IMAD R11, R185.reuse, R5, R6 ;  /* 0x00000005b90b7224 */ /* 0x040fe400078e0206 */
[C---:B------:R-:W-:Y:S01]  /*2830*/  IMAD R49, R86.reuse, R41, R8 ;  /* 0x0000002956317224 */ /* 0x040fe200078e0208 */
[----:B------:R-:W-:Y:S01]  /*2840*/  SHF.R.S32.HI R6, RZ, 0x1f, R7 ;  /* 0x0000001fff067819 */ /* 0x000fe20000011407 */
[----:B------:R-:W-:Y:S01]  /*2850*/  IMAD R9, R86, R5, R9 ;  /* 0x0000000556097224 */ /* 0x000fe200078e0209 */
[----:B------:R-:W-:Y:S01]  /*2860*/  SHF.L.U64.HI R41, R4, 0x6, R5 ;  /* 0x0000000604297819 */ /* 0x000fe20000010205 */
[----:B------:R-:W-:Y:S01]  /*2870*/  IMAD.WIDE.U32 R30, R185, R4, R188 ;  /* 0x00000004b91e7225 */ /* 0x000fe200078e00bc */
[----:B------:R-:W-:-:S02]  /*2880*/  LOP3.LUT R5, R38, 0x18, R18, 0xf8, !PT ;  /* 0x0000001826057812 */ /* 0x000fc400078ef812 */
[----:B------:R-:W-:Y:S01]  /*2890*/  LEA.HI R37, R6, R7, RZ, 0x3 ;  /* 0x0000000706257211 */ /* 0x000fe200078f18ff */
[----:B------:R-:W-:Y:S01]  /*28a0*/  IMAD.WIDE.U32 R32, R185, R4, R18 ;  /* 0x00000004b9207225 */ /* 0x000fe200078e0012 */
[----:B------:R-:W-:Y:S02]  /*28b0*/  LOP3.LUT R46, R5, R42, RZ, 0x3c, !PT ;  /* 0x0000002a052e7212 */ /* 0x000fe400078e3cff */
[----:B------:R-:W-:Y:S01]  /*28c0*/  LOP3.LUT R5, R38, 0x38, R37, 0xf8, !PT ;  /* 0x0000003826057812 */ /* 0x000fe200078ef825 */
[----:B------:R-:W-:Y:S01]  /*28d0*/  IMAD.IADD R31, R31, 0x1, R11 ;  /* 0x000000011f1f7824 */ /* 0x000fe200078e020b */
[----:B------:R-:W-:Y:S01]  /*28e0*/  LOP3.LUT R51, R37, 0xfffffff8, RZ, 0xc0, !PT ;  /* 0xfffffff825337812 */ /* 0x000fe200078ec0ff */
[----:B------:R-:W-:Y:S02]  /*28f0*/  IMAD.IADD R33, R11, 0x1, R33 ;  /* 0x000000010b217824 */ /* 0x000fe400078e0221 */
[----:B------:R-:W-:Y:S01]  /*2900*/  IMAD.WIDE.U32 R30, R86, R4, R30 ;  /* 0x00000004561e7225 */ /* 0x000fe200078e001e */
[----:B------:R-:W-:-:S03]  /*2910*/  SHF.R.S32.HI R54, RZ, 0x1f, R51 ;  /* 0x0000001fff367819 */ /* 0x000fc60000011433 */
[----:B------:R-:W-:-:S04]  /*2920*/  IMAD.WIDE.U32 R32, R86, R4, R32 ;  /* 0x0000000456207225 */ /* 0x000fc800078e0020 */
[----:B------:R-:W-:Y:S01]  /*2930*/  IMAD.SHL.U32 R43, R4, 0x40, RZ ;  /* 0x00000040042b7824 */ /* 0x000fe200078e00ff */
[----:B------:R-:W-:Y:S01]  /*2940*/  LOP3.LUT R4, R5, R42, RZ, 0x3c, !PT ;  /* 0x0000002a05047212 */ /* 0x000fe200078e3cff */
[----:B------:R-:W-:-:S04]  /*2950*/  IMAD.WIDE.U32 R28, R86, R40, R28 ;  /* 0x00000028561c7225 */ /* 0x000fc800078e001c */
[----:B------:R-:W-:Y:S02]  /*2960*/  IMAD.IADD R48, R21, 0x1, R49 ;  /* 0x0000000115307824 */ /* 0x000fe400078e0231 */
[----:B------:R-:W-:Y:S02]  /*2970*/  IMAD.SHL.U32 R40, R40, 0x40, RZ ;  /* 0x0000004028287824 */ /* 0x000fe400078e00ff */
[----:B------:R-:W-:Y:S02]  /*2980*/  VIADD R44, R12, 0x8 ;  /* 0x000000080c2c7836 */ /* 0x000fe40000000000 */
[----:B------:R-:W-:Y:S02]  /*2990*/  IMAD.SHL.U32 R45, R45, 0x2, RZ ;  /* 0x000000022d2d7824 */ /* 0x000fe400078e00ff */
[----:B------:R-:W-:Y:S02]  /*29a0*/  IMAD R46, R223, 0x200, R46 ;  /* 0x00000200df2e7824 */ /* 0x000fe400078e022e */
[----:B------:R-:W-:-:S02]  /*29b0*/  IMAD R47, R10, 0x40, R185 ;  /* 0x000000400a2f7824 */ /* 0x000fc400078e02b9 */
[----:B------:R-:W-:Y:S02]  /*29c0*/  IMAD.IADD R49, R49, 0x1, R29 ;  /* 0x0000000131317824 */ /* 0x000fe400078e021d */
[----:B------:R-:W-:Y:S02]  /*29d0*/  IMAD.IADD R50, R31, 0x1, R9 ;  /* 0x000000011f327824 */ /* 0x000fe400078e0209 */
[----:B------:R-:W-:Y:S02]  /*29e0*/  IMAD.IADD R52, R9, 0x1, R33 ;  /* 0x0000000109347824 */ /* 0x000fe400078e0221 */
[----:B------:R-:W-:Y:S01]  /*29f0*/  IMAD R55, R223, 0x200, R4 ;  /* 0x00000200df377824 */ /* 0x000fe200078e0204 */
[----:B------:R-:W-:-:S07]  /*2a00*/  SHF.R.S32.HI R53, RZ, 0x1f, R0 ;  /* 0x0000001fff357819 */ /* 0x000fce0000011400 */
.L_x_1293:
        /* <DEDUP_REMOVED lines=91> */
.L_x_1265:
[----:B------:R-:W-:Y:S05]  /*2fc0*/  BSYNC B1 ;  /* 0x0000000000017941 */ /* 0x000fea0003800000 */
.L_x_1264:
[----:B------:R-:W-:Y:S01]  /*2fd0*/  UISETP.NE.AND UP0, UPT, UR37, 0x3, UPT ;  /* 0x000000032500788c */ /* 0x000fe2000bf05270 */
[----:B0----5:R-:W-:Y:S02]  /*2fe0*/  IMAD.MOV.U32 R4, RZ, RZ, R8 ;  /* 0x000000ffff047224 */ /* 0x021fe400078e0008 */
[----:B------:R-:W-:Y:S02]  /*2ff0*/  IMAD.MOV.U32 R5, RZ, RZ, R9 ;  /* 0x000000ffff057224 */ /* 0x000fe400078e0009 */
[----:B------:R-:W-:Y:S01]  /*3000*/  IMAD.MOV.U32 R6, RZ, RZ, R26 ;  /* 0x000000ffff067224 */ /* 0x000fe200078e001a */
[----:B------:R-:W-:Y:S01]  /*3010*/  PLOP3.LUT P3, PT, PT, PT, UP0, 0x80, 0x0 ;  /* 0x000000000000781c */ /* 0x000fe20003f6f008 */
[----:B------:R-:W-:Y:S01]  /*3020*/  IMAD.MOV.U32 R7, RZ, RZ, R57 ;  /* 0x000000ffff077224 */ /* 0x000fe200078e0039 */
[----:B------:R-:W-:Y:S01]  /*3030*/  PRMT R71, R5, 0x5410, R4 ;  /* 0x0000541005477816 */ /* 0x000fe20000000004 */
[----:B------:R-:W-:Y:S01]  /*3040*/  IMAD.MOV.U32 R4, RZ, RZ, R27 ;  /* 0x000000ffff047224 */ /* 0x000fe200078e001b */
[----:B------:R-:W-:Y:S01]  /*3050*/  PRMT R70, R6, 0x7610, R70 ;  /* 0x0000761006467816 */ /* 0x000fe20000000046 */
[----:B------:R-:W-:-:S02]  /*3060*/  IMAD.MOV.U32 R5, RZ, RZ, R25 ;  /* 0x000000ffff057224 */ /* 0x000fc400078e0019 */
[----:B------:R-:W-:Y:S01]  /*3070*/  IMAD.MOV.U32 R6, RZ, RZ, R56 ;  /* 0x000000ffff067224 */ /* 0x000fe200078e0038 */
[----:B------:R-:W-:Y:S01]  /*3080*/  PRMT R72, R4, 0x7610, R72 ;  /* 0x0000761004487816 */ /* 0x000fe20000000048 */
[----:B------:R-:W-:Y:S01]  /*3090*/  IMAD.MOV.U32 R4, RZ, RZ, R24 ;  /* 0x000000ffff047224 */ /* 0x000fe200078e0018 */
[----:B------:R-:W-:Y:S02]  /*30a0*/  PRMT R70, R70, 0x5410, R7 ;  /* 0x0000541046467816 */ /* 0x000fe40000000007 */
[----:B------:R-:W-:Y:S02]  /*30b0*/  PRMT R73, R6, 0x5410, R5 ;  /* 0x0000541006497816 */ /* 0x000fe40000000005 */
[----:B------:R-:W-:Y:S01]  /*30c0*/  PRMT R72, R72, 0x5410, R4 ;  /* 0x0000541048487816 */ /* 0x000fe20000000004 */
[----:B------:R-:W-:Y:S06]  /*30d0*/  @!P3 BRA `(.L_x_1266) ;  /* 0x000000000004b947 */ /* 0x000fec0003800000 */
[----:B------:R-:W-:Y:S01]  /*30e0*/  BPT.TRAP 0x1 ;  /* 0x000000040000795c */ /* 0x000fe20000300000 */
.L_x_1266:
[----:B------:R-:W-:Y:S01]  /*30f0*/  IMAD R58, R23, 0x8, R2 ;  /* 0x00000008173a7824 */ /* 0x000fe200078e0202 */
[----:B------:R-:W-:Y:S01]  /*3100*/  SHF.L.U32 R65, R187, 0x1f, RZ ;  /* 0x0000001fbb417819 */ /* 0x000fe200000006ff */
[----:B------:R-:W-:Y:S03]  /*3110*/  BSSY B1, `(.L_x_1267) ;  /* 0x0000003000017945 */ /* 0x000fe60003800000 */
[----:B------:R-:W0:Y:S02]  /*3120*/  SYNCS.PHASECHK.TRANS64.TRYWAIT P4, [R58+URZ+0x38890], R65 ;  /* 0x038890413a0075a7 */ /* 0x000e24000808017f */
[----:B0-----:R-:W-:Y:S05]  /*3130*/  @!P4 BRA `(.L_x_1268) ;  /* 0x000001b00074c947 */ /* 0x001fea0003800000 */
.L_x_1515:
[----:B------:R-:W-:Y:S05]  /*3140*/  BSYNC B1 ;  /* 0x0000000000017941 */ /* 0x000fea0003800000 */
.L_x_1267:
[----:B------:R-:W-:-:S03]  /*3150*/  UMOV UR4, 0xffffffff ;  /* 0xffffffff00047882 */ /* 0x000fc60000000000 */
[----:B------:R-:W-:Y:S05]  /*3160*/  BRA.DIV UR4, `(.L_x_1269) ;  /* 0x000001b2047c7947 */ /* 0x000fea000b800000 */
[----:B------:R1:W2:Y:S04]  /*3170*/  SHFL.IDX PT, R69, R13, RZ, 0x1c1f ;  /* 0x001c1fff0d457589 */ /* 0x0002a800000e0000 */
[----:B------:R1:W3:Y:S02]  /*3180*/  SHFL.IDX PT, R14, R67, RZ, 0x1c1f ;  /* 0x001c1fff430e7589 */ /* 0x0002e400000e0000 */
.L_x_1519:
        /* <DEDUP_REMOVED lines=9> */
[----:B------:R-:W-:Y:S01]  /*3220*/  SHF.R.U64 R15, R56, 0x10, R57 ;  /* 0x00000010380f7819 */ /* 0x000fe20000001239 */
[----:B0-----:R-:W-:Y:S01]  /*3230*/  IMAD.U32 R12, R5, 0x10000, RZ ;  /* 0x00010000050c7824 */ /* 0x001fe200078e00ff */
[----:B-1----:R-:W-:Y:S02]  /*3240*/  SHF.R.U64 R13, R26, 0x10, R27 ;  /* 0x000000101a0d7819 */ /* 0x002fe4000000121b */
[----:B------:R-:W-:Y:S02]  /*3250*/  PRMT R15, R73, 0x5410, R15 ;  /* 0x00005410490f7816 */ /* 0x000fe4000000000f */
[----:B------:R-:W-:Y:S02]  /*3260*/  PRMT R13, R70, 0x5410, R13 ;  /* 0x00005410460d7816 */ /* 0x000fe4000000000d */
[----:B------:R-:W-:Y:S02]  /*3270*/  SHF.R.U32.HI R66, RZ, 0x10, R57 ;  /* 0x00000010ff427819 */ /* 0x000fe40000011639 */
[----:B------:R-:W-:-:S02]  /*3280*/  SHF.R.U32.HI R67, RZ, 0x10, R27 ;  /* 0x00000010ff437819 */ /* 0x000fc4000001161b */
[----:B------:R-:W-:Y:S02]  /*3290*/  LOP3.LUT R26, R5, 0xffff0000, RZ, 0xc0, !PT ;  /* 0xffff0000051a7812 */ /* 0x000fe400078ec0ff */
[C---:B------:R-:W-:Y:S01]  /*32a0*/  LOP3.LUT R57, R15.reuse, 0xffff0000, RZ, 0xc0, !PT ;  /* 0xffff00000f397812 */ /* 0x040fe200078ec0ff */
[----:B------:R-:W-:Y:S01]  /*32b0*/  IMAD.U32 R15, R15, 0x10000, RZ ;  /* 0x000100000f0f7824 */ /* 0x000fe200078e00ff */
[C---:B------:R-:W-:Y:S01]  /*32c0*/  LOP3.LUT R27, R13.reuse, 0xffff0000, RZ, 0xc0, !PT ;  /* 0xffff00000d1b7812 */ /* 0x040fe200078ec0ff */
[----:B------:R-:W-:Y:S01]  /*32d0*/  IMAD.U32 R13, R13, 0x10000, RZ ;  /* 0x000100000d0d7824 */ /* 0x000fe200078e00ff */
[----:B------:R-:W-:Y:S01]  /*32e0*/  PRMT R66, R70, 0x5432, R66 ;  /* 0x0000543246427816 */ /* 0x000fe20000000042 */
[----:B------:R-:W-:Y:S01]  /*32f0*/  FMUL.FTZ R5, R26, R57 ;  /* 0x000000391a057220 */ /* 0x000fe20000410000 */
[----:B------:R-:W-:Y:S01]  /*3300*/  PRMT R56, R72, 0x5410, R67 ;  /* 0x0000541048387816 */ /* 0x000fe20000000043 */
[-C--:B------:R-:W-:Y:S02]  /*3310*/  FMUL.FTZ R26, R26, R27.reuse ;  /* 0x0000001b1a1a7220 */ /* 0x080fe40000410000 */
[----:B------:R-:W-:Y:S01]  /*3320*/  FFMA.FTZ R5, R12, R27, -R5 ;  /* 0x0000001b0c057223 */ /* 0x000fe20000010805 */
[----:B------:R-:W-:-:S02]  /*3330*/  IMAD.U32 R67, R66, 0x10000, RZ ;  /* 0x0001000042437824 */ /* 0x000fc400078e00ff */
[----:B------:R-:W-:Y:S01]  /*3340*/  FFMA.FTZ R12, R12, R57, R26 ;  /* 0x000000390c0c7223 */ /* 0x000fe2000001001a */
[----:B------:R-:W-:Y:S01]  /*3350*/  LOP3.LUT R26, R6, 0xffff0000, RZ, 0xc0, !PT ;  /* 0xffff0000061a7812 */ /* 0x000fe200078ec0ff */
[C---:B------:R-:W-:Y:S01]  /*3360*/  IMAD.U32 R57, R56.reuse, 0x10000, RZ ;  /* 0x0001000038397824 */ /* 0x040fe200078e00ff */
[----:B------:R-:W-:Y:S01]  /*3370*/  LOP3.LUT R56, R56, 0xffff0000, RZ, 0xc0, !PT ;  /* 0xffff000038387812 */ /* 0x000fe200078ec0ff */
[----:B------:R-:W-:Y:S01]  /*3380*/  IMAD.U32 R27, R6, 0x10000, RZ ;  /* 0x00010000061b7824 */ /* 0x000fe200078e00ff */
[----:B------:R-:W-:Y:S01]  /*3390*/  LOP3.LUT R66, R66, 0xffff0000, RZ, 0xc0, !PT ;  /* 0xffff000042427812 */ /* 0x000fe200078ec0ff */
[C---:B------:R-:W-:Y:S01]  /*33a0*/  FMUL.FTZ R6, R26.reuse, R67 ;  /* 0x000000431a067220 */ /* 0x040fe20000410000 */
[----:B------:R-:W-:Y:S01]  /*33b0*/  FMUL.FTZ R26, R26, R57 ;  /* 0x000000391a1a7220 */ /* 0x000fe20000410000 */
[----:B------:R-:W-:Y:S02]  /*33c0*/  F2FP.BF16.F32.PACK_AB R5, R12, R5 ;  /* 0x000000050c05723e */ /* 0x000fe400000010ff */
[C---:B------:R-:W-:Y:S01]  /*33d0*/  FFMA.FTZ R6, R27.reuse, R57, -R6 ;  /* 0x000000391b067223 */ /* 0x040fe20000010806 */
[----:B------:R-:W-:Y:S01]  /*33e0*/  FFMA.FTZ R27, R27, R67, R26 ;  /* 0x000000431b1b7223 */ /* 0x000fe2000001001a */
[C---:B------:R-:W-:Y:S01]  /*33f0*/  LOP3.LUT R26, R7.reuse, 0xffff0000, RZ, 0xc0, !PT ;  /* 0xffff0000071a7812 */ /* 0x040fe200078ec0ff */
[----:B------:R-:W-:-:S03]  /*3400*/  IMAD.U32 R7, R7, 0x10000, RZ ;  /* 0x0001000007077824 */ /* 0x000fc600078e00ff */
[----:B------:R-:W-:Y:S01]  /*3410*/  F2FP.BF16.F32.PACK_AB R6, R27, R6 ;  /* 0x000000061b06723e */ /* 0x000fe200000010ff */
[C---:B------:R-:W-:Y:S01]  /*3420*/  FMUL.FTZ R70, R26.reuse, R66 ;  /* 0x000000421a467220 */ /* 0x040fe20000410000 */
[----:B------:R-:W-:-:S03]  /*3430*/  FMUL.FTZ R57, R26, R56 ;  /* 0x000000381a397220 */ /* 0x000fc60000410000 */
[C---:B------:R-:W-:Y:S01]  /*3440*/  FFMA.FTZ R70, R7.reuse, R56, -R70 ;  /* 0x0000003807467223 */ /* 0x040fe20000010846 */
[----:B------:R-:W-:Y:S01]  /*3450*/  FFMA.FTZ R67, R7, R66, R57 ;  /* 0x0000004207437223 */ /* 0x000fe20000010039 */
[C---:B------:R-:W-:Y:S01]  /*3460*/  LOP3.LUT R7, R4.reuse, 0xffff0000, RZ, 0xc0, !PT ;  /* 0xffff000004077812 */ /* 0x040fe200078ec0ff */
[----:B------:R-:W-:-:S04]  /*3470*/  IMAD.U32 R4, R4, 0x10000, RZ ;  /* 0x0001000004047824 */ /* 0x000fc800078e00ff */
[C---:B------:R-:W-:Y:S01]  /*3480*/  FMUL.FTZ R57, R7.reuse, R15 ;  /* 0x0000000f07397220 */ /* 0x040fe20000410000 */
[-C--:B------:R-:W-:Y:S01]  /*3490*/  FMUL.FTZ R26, R7, R13.reuse ;  /* 0x0000000d071a7220 */ /* 0x080fe20000410000 */
[----:B------:R-:W-:Y:S02]  /*34a0*/  F2FP.BF16.F32.PACK_AB R7, R67, R70 ;  /* 0x000000464307723e */ /* 0x000fe400000010ff */
[C---:B------:R-:W-:Y:S01]  /*34b0*/  FFMA.FTZ R57, R4.reuse, R13, -R57 ;  /* 0x0000000d04397223 */ /* 0x040fe20000010839 */
[----:B------:R-:W-:-:S05]  /*34c0*/  FFMA.FTZ R26, R4, R15, R26 ;  /* 0x0000000f041a7223 */ /* 0x000fca000001001a */
[----:B------:R-:W-:-:S07]  /*34d0*/  F2FP.BF16.F32.PACK_AB R4, R26, R57 ;  /* 0x000000391a04723e */ /* 0x000fce00000010ff */
.L_x_1274:
[----:B------:R-:W-:Y:S05]  /*34e0*/  BSYNC B2 ;  /* 0x0000000000027941 */ /* 0x000fea0003800000 */
.L_x_1273:
[----:B0-----:R4:W-:Y:S02]  /*34f0*/  ST.E.128 desc[UR42][R10.64], R4 ;  /* 0x000000040a007985 */ /* 0x0019e4000c101d2a */
.L_x_1272:
[----:B------:R-:W-:Y:S05]  /*3500*/  BSYNC B1 ;  /* 0x0000000000017941 */ /* 0x000fea0003800000 */
.L_x_1271:
        /* <DEDUP_REMOVED lines=58> */
.L_x_1276:
[----:B------:R-:W-:Y:S05]  /*38b0*/  BSYNC B1 ;  /* 0x0000000000017941 */ /* 0x000fea0003800000 */
.L_x_1275:
[----:B--2---:R2:W-:Y:S01]  /*38c0*/  ST.E.128 desc[UR42][R10.64], R4 ;  /* 0x000000040a007985 */ /* 0x0045e2000c101d2a */
[----:B------:R-:W-:Y:S05]  /*38d0*/  BRA `(.L_x_1270) ;  /* 0x0000000c00a47947 */ /* 0x000fea0003800000 */
.L_x_1263:
        /* <DEDUP_REMOVED lines=43> */
.L_x_1277:
[----:B------:R-:W-:Y:S01]  /*3b90*/  IMAD R58, R23, 0x8, R2 ;  /* 0x00000008173a7824 */ /* 0x000fe200078e0202 */
[----:B------:R-:W-:Y:S01]  /*3ba0*/  SHF.L.U32 R65, R187, 0x1f, RZ ;  /* 0x0000001fbb417819 */ /* 0x000fe200000006ff */
[----:B------:R-:W-:Y:S03]  /*3bb0*/  BSSY B1, `(.L_x_1278) ;  /* 0x0000003000017945 */ /* 0x000fe60003800000 */
[----:B------:R-:W0:Y:S02]  /*3bc0*/  SYNCS.PHASECHK.TRANS64.TRYWAIT P4, [R58+URZ+0x38890], R65 ;  /* 0x038890413a0075a7 */ /* 0x000e24000808017f */
[----:B0-----:R-:W-:Y:S05]  /*3bd0*/  @!P4 BRA `(.L_x_1279) ;  /* 0x000001a80024c947 */ /* 0x001fea0003800000 */
.L_x_1520:
[----:B------:R-:W-:Y:S05]  /*3be0*/  BSYNC B1 ;  /* 0x0000000000017941 */ /* 0x000fea0003800000 */
.L_x_1278:
[----:B------:R-:W-:-:S03]  /*3bf0*/  UMOV UR4, 0xffffffff ;  /* 0xffffffff00047882 */ /* 0x000fc60000000000 */
[----:B------:R-:W-:Y:S05]  /*3c00*/  BRA.DIV UR4, `(.L_x_1280) ;  /* 0x000001aa042c7947 */ /* 0x000fea000b800000 */
[----:B------:R1:W2:Y:S04]  /*3c10*/  SHFL.IDX PT, R56, R13, RZ, 0x1c1f ;  /* 0x001c1fff0d387589 */ /* 0x0002a800000e0000 */
[----:B------:R-:W3:Y:S02]  /*3c20*/  SHFL.IDX PT, R67, R67, RZ, 0x1c1f ;  /* 0x001c1fff43437589 */ /* 0x000ee400000e0000 */
.L_x_1524:
[----:B------:R-:W-:-:S13]  /*3c30*/  ISETP.GE.OR P4, PT, R185, R63, P0 ;  /* 0x0000003fb900720c */ /* 0x000fda0000786670 */
[----:B------:R-:W-:Y:S05]  /*3c40*/  @P4 BRA `(.L_x_1270) ;  /* 0x0000000800c84947 */ /* 0x000fea0003800000 */
[----:B------:R-:W4:Y:S01]  /*3c50*/  LDC R66, c[0x0][0x2f4] ;  /* 0x0000bd00ff427b82 */ /* 0x000f220000000800 */
[----:B------:R-:W-:Y:S01]  /*3c60*/  LOP3.LUT P5, RZ, R16, 0x1, RZ, 0xc0, !PT ;  /* 0x0000000110ff7812 */ /* 0x000fe200078ac0ff */
[----:B------:R-:W-:Y:S01]  /*3c70*/  BSSY B1, `(.L_x_1281) ;  /* 0x0000070000017945 */ /* 0x000fe20003800000 */
        /* <DEDUP_REMOVED lines=8> */
[----:B------:R-:W-:Y:S01]  /*3d00*/  LOP3.LUT R8, R9, R42, RZ, 0x3c, !PT ;  /* 0x0000002a09087212 */ /* 0x000fe200078e3cff */
[----:B------:R-:W-:-:S04]  /*3d10*/  IMAD.IADD R9, R55, 0x1, R64 ;  /* 0x0000000137097824 */ /* 0x000fc800078e0240 */
[----:B------:R-:W-:Y:S02]  /*3d20*/  IMAD R11, R223, 0x200, R8 ;  /* 0x00000200df0b7824 */ /* 0x000fe400078e0208 */
[----:B------:R-:W-:Y:S02]  /*3d30*/  IMAD R9, R9, 0x2, R2 ;  /* 0x0000000209097824 */ /* 0x000fe400078e0202 */
[----:B------:R-:W-:-:S04]  /*3d40*/  IMAD.IADD R11, R64, 0x1, R11 ;  /* 0x00000001400b7824 */ /* 0x000fc800078e020b */
[----:B------:R-:W-:Y:S02]  /*3d50*/  IMAD R12, R11, 0x2, R2 ;  /* 0x000000020b0c7824 */ /* 0x000fe400078e0202 */
[----:B------:R-:W4:Y:S04]  /*3d60*/  LDS.128 R8, [R9+0x22400] ;  /* 0x0224000009087984 */ /* 0x000f280000000c00 */
[----:B-1----:R-:W1:Y:S01]  /*3d70*/  LDS.128 R12, [R12+0x22400] ;  /* 0x022400000c0c7984 */ /* 0x002e620000000c00 */
[----:B------:R-:W-:Y:S05]  /*3d80*/  @P2 BRA `(.L_x_1282) ;  /* 0x0000000400782947 */ /* 0x000fea0003800000 */
[----:B------:R-:W-:Y:S01]  /*3d90*/  SHF.R.U32.HI R72, RZ, 0x10, R25 ;  /* 0x00000010ff487819 */ /* 0x000fe20000011619 */
[----:B-1----:R-:W-:Y:S01]  /*3da0*/  IMAD.U32 R64, R13, 0x10000, RZ ;  /* 0x000100000d407824 */ /* 0x002fe200078e00ff */
[----:B------:R-:W-:Y:S02]  /*3db0*/  SHF.R.U32.HI R69, RZ, 0x10, R5 ;  /* 0x00000010ff457819 */ /* 0x000fe40000011605 */
[C---:B------:R-:W-:Y:S02]  /*3dc0*/  PRMT R72, R68.reuse, 0x5432, R72 ;  /* 0x0000543244487816 */ /* 0x040fe40000000048 */
[----:B------:R-:W-:Y:S01]  /*3dd0*/  PRMT R69, R68, 0x5410, R69 ;  /* 0x0000541044457816 */ /* 0x000fe20000000045 */
[----:B----4-:R-:W-:Y:S01]  /*3de0*/  IMAD.U32 R68, R9, 0x10000, RZ ;  /* 0x0001000009447824 */ /* 0x010fe200078e00ff */
        /* <DEDUP_REMOVED lines=88> */
.L_x_1282:
[----:B------:R-:W-:Y:S05]  /*4370*/  BSYNC B1 ;  /* 0x0000000000017941 */ /* 0x000fea0003800000 */
.L_x_1281:
[----:B---3--:R-:W-:-:S04]  /*4380*/  LEA R4, P2, R51, R67, 0x1 ;  /* 0x0000004333047211 */ /* 0x008fc800078408ff */
[----:B--2---:R-:W-:Y:S02]  /*4390*/  LEA.HI.X R5, R51, R56, R54, 0x1, P2 ;  /* 0x0000003833057211 */ /* 0x004fe400010f0c36 */
[----:B------:R-:W-:-:S03]  /*43a0*/  ISETP.GE.AND P2, PT, R57, R66, PT ;  /* 0x000000423900720c */ /* 0x000fc60003f46270 */
[----:B----4-:R2:W-:Y:S02]  /*43b0*/  ST.E.128 desc[UR42][R4.64], R8 ;  /* 0x0000000804007985 */ /* 0x0105e4000c101d2a */
[----:B--2---:R-:W-:Y:S02]  /*43c0*/  IMAD.MOV.U32 R4, RZ, RZ, R67 ;  /* 0x000000ffff047224 */ /* 0x004fe400078e0043 */
[----:B------:R-:W-:-:S06]  /*43d0*/  IMAD.MOV.U32 R5, RZ, RZ, R56 ;  /* 0x000000ffff057224 */ /* 0x000fcc00078e0038 */
[----:B------:R-:W-:Y:S05]  /*43e0*/  @P2 BRA `(.L_x_1270) ;  /* 0x0000000000e02947 */ /* 0x000fea0003800000 */
[----:B------:R-:W-:-:S05]  /*43f0*/  IMAD.WIDE R4, R57, 0x2, R4 ;  /* 0x0000000239047825 */ /* 0x000fca00078e0204 */
[----:B-1----:R1:W-:Y:S01]  /*4400*/  ST.E.128 desc[UR42][R4.64], R12 ;  /* 0x0000000c04007985 */ /* 0x0023e2000c101d2a */
[----:B------:R-:W-:Y:S05]  /*4410*/  BRA `(.L_x_1270) ;  /* 0x0000000000d47947 */ /* 0x000fea0003800000 */
.L_x_1262:
[----:B------:R-:W-:-:S06]  /*4420*/  UISETP.NE.AND UP0, UPT, UR37, 0x3, UPT ;  /* 0x000000032500788c */ /* 0x000fcc000bf05270 */
[----:B------:R-:W-:-:S13]  /*4430*/  PLOP3.LUT P3, PT, PT, PT, UP0, 0x80, 0x0 ;  /* 0x000000000000781c */ /* 0x000fda0003f6f008 */
[----:B------:R-:W-:Y:S05]  /*4440*/  @!P3 BRA `(.L_x_1283) ;  /* 0x000000000004b947 */ /* 0x000fea0003800000 */
[----:B------:R-:W-:Y:S01]  /*4450*/  BPT.TRAP 0x1 ;  /* 0x000000040000795c */ /* 0x000fe20000300000 */
.L_x_1283:
[----:B------:R-:W-:Y:S01]  /*4460*/  IMAD R58, R23, 0x8, R2 ;  /* 0x00000008173a7824 */ /* 0x000fe200078e0202 */
[----:B------:R-:W-:Y:S01]  /*4470*/  SHF.L.U32 R65, R187, 0x1f, RZ ;  /* 0x0000001fbb417819 */ /* 0x000fe200000006ff */
[----:B------:R-:W-:Y:S01]  /*4480*/  BSSY B1, `(.L_x_1284) ;  /* 0x0000004000017945 */ /* 0x000fe20003800000 */
[----:B------:R-:W-:Y:S02]  /*4490*/  SHF.R.S32.HI R62, RZ, 0x1f, R60 ;  /* 0x0000001fff3e7819 */ /* 0x000fe4000001143c */
[----:B------:R-:W1:Y:S02]  /*44a0*/  SYNCS.PHASECHK.TRANS64.TRYWAIT P2, [R58+URZ+0x38890], R65 ;  /* 0x038890413a0075a7 */ /* 0x000e64000804017f */
[----:B-1----:R-:W-:Y:S05]  /*44b0*/  @!P2 BRA `(.L_x_1285) ;  /* 0x000001a00048a947 */ /* 0x002fea0003800000 */
.L_x_1525:
[----:B------:R-:W-:Y:S05]  /*44c0*/  BSYNC B1 ;  /* 0x0000000000017941 */ /* 0x000fea0003800000 */
.L_x_1284:
        /* <DEDUP_REMOVED lines=24> */
.L_x_1529:
        /* <DEDUP_REMOVED lines=18> */
.L_x_1270:
[----:B------:R-:W-:Y:S05]  /*4770*/  BSYNC B0 ;  /* 0x0000000000007941 */ /* 0x000fea0003800000 */
.L_x_1261:
        /* <DEDUP_REMOVED lines=17> */
.L_x_1288:
[----:B------:R-:W-:Y:S05]  /*4890*/  BSYNC B0 ;  /* 0x0000000000007941 */ /* 0x000fea0003800000 */
.L_x_1287:
[----:B------:R-:W1:Y:S01]  /*48a0*/  SYNCS.PHASECHK.TRANS64.TRYWAIT P3, [R58+URZ+0x388b0], R65 ;  /* 0x0388b0413a0075a7 */ /* 0x000e62000806017f */
[----:B------:R-:W-:Y:S04]  /*48b0*/  BSSY B0, `(.L_x_1289) ;  /* 0x0000002000007945 */ /* 0x000fe80003800000 */
[----:B-1----:R-:W-:Y:S05]  /*48c0*/  @!P3 BRA `(.L_x_1290) ;  /* 0x0000019c009cb947 */ /* 0x002fea0003800000 */
.L_x_1530:
[----:B------:R-:W-:Y:S05]  /*48d0*/  BSYNC B0 ;  /* 0x0000000000007941 */ /* 0x000fea0003800000 */
.L_x_1289:
        /* <DEDUP_REMOVED lines=21> */
[----:B------:R-:W4:Y:S04]  /*4a30*/  LDL R64, [R1] ;  /* 0x0000000001407983 */ /* 0x000f280000100800 */
[----:B------:R-:W5:Y:S04]  /*4a40*/  LDL R57, [R1+0x4] ;  /* 0x0000040001397983 */ /* 0x000f680000100800 */
[----:B------:R-:W5:Y:S01]  /*4a50*/  LDL R56, [R1+0x8] ;  /* 0x0000080001387983 */ /* 0x000f620000100800 */
[----:B------:R-:W-:Y:S01]  /*4a60*/  LOP3.LUT P3, RZ, R191, 0x4, RZ, 0xc0, !PT ;  /* 0x00000004bfff7812 */ /* 0x000fe2000786c0ff */
[----:B------:R-:W-:Y:S01]  /*4a70*/  IMAD R5, R23, 0x8000, R46 ;  /* 0x0000800017057824 */ /* 0x000fe200078e022e */
[----:B------:R-:W-:Y:S01]  /*4a80*/  ULDC UR4, c[0x0][0x320] ;  /* 0x0000c80000047ab9 */ /* 0x000fe20000000800 */
[----:B------:R-:W5:Y:S02]  /*4a90*/  LDL R27, [R1+0xc] ;  /* 0x00000c00011b7983 */ /* 0x000f640000100800 */
[----:B------:R-:W-:-:S02]  /*4aa0*/  VIADD R15, R5, 0x20 ;  /* 0x00000020050f7836 */ /* 0x000fc40000000000 */
[----:B------:R-:W5:Y:S01]  /*4ab0*/  LDL R26, [R1+0x10] ;  /* 0x00001000011a7983 */ /* 0x000f620000100800 */
[C-C-:B---3--:R-:W-:Y:S01]  /*4ac0*/  IMAD R14, R5.reuse, 0x2, R2.reuse ;  /* 0x00000002050e7824 */ /* 0x148fe200078e0202 */
[----:B------:R-:W-:Y:S02]  /*4ad0*/  ISETP.GE.AND P5, PT, R22, UR4, PT ;  /* 0x0000000416007c0c */ /* 0x000fe4000bfa6270 */
[----:B------:R-:W3:Y:S02]  /*4ae0*/  LDL R61, [R1+0x14] ;  /* 0x00001400013d7983 */ /* 0x000ee40000100800 */
[----:B------:R-:W-:Y:S01]  /*4af0*/  @P3 VIADD R15, R5, 0xffffffe0 ;  /* 0xffffffe0050f3836 */ /* 0x000fe20000000000 */
[----:B------:R-:W-:Y:S01]  /*4b00*/  ISETP.GE.AND P3, PT, R18, UR4, PT ;  /* 0x0000000412007c0c */ /* 0x000fe2000bf66270 */
[----:B------:R-:W3:Y:S02]  /*4b10*/  LDL R60, [R1+0x18] ;  /* 0x00001800013c7983 */ /* 0x000ee40000100800 */
[----:B------:R-:W-:-:S02]  /*4b20*/  IMAD R15, R15, 0x2, R2 ;  /* 0x000000020f0f7824 */ /* 0x000fc400078e0202 */
[----:B------:R-:W3:Y:S08]  /*4b30*/  LDL R59, [R1+0x1c] ;  /* 0x00001c00013b7983 */ /* 0x000ef00000100800 */
[----:B------:R-:W1:Y:S01]  /*4b40*/  @!P3 LDS.128 R4, [R14+0x400] ;  /* 0x000400000e04b984 */ /* 0x000e620000000c00 */
[----:B0-----:R-:W-:-:S04]  /*4b50*/  @!P3 LEA R8, P4, R18, R25, 0x1 ;  /* 0x000000191208b211 */ /* 0x001fc800078808ff */
[----:B--2---:R-:W-:Y:S02]  /*4b60*/  @!P3 LEA.HI.X R9, R18, R24, R19, 0x1, P4 ;  /* 0x000000181209b211 */ /* 0x004fe400020f0c13 */
[----:B------:R-:W-:-:S04]  /*4b70*/  @!P5 LEA R12, P4, R22, R25, 0x1 ;  /* 0x00000019160cd211 */ /* 0x000fc800078808ff */
[----:B------:R-:W-:Y:S02]  /*4b80*/  @!P5 LEA.HI.X R13, R22, R24, R193, 0x1, P4 ;  /* 0x00000018160dd211 */ /* 0x000fe400020f0cc1 */
[C---:B------:R-:W-:Y:S01]  /*4b90*/  ISETP.GE.AND P4, PT, R214.reuse, UR4, PT ;  /* 0x00000004d6007c0c */ /* 0x040fe2000bf86270 */
[----:B-1----:R0:W-:Y:S04]  /*4ba0*/  @!P3 ST.E.128 desc[UR42][R8.64], R4 ;  /* 0x000000040800b985 */ /* 0x0021e8000c101d2a */
[----:B------:R-:W1:Y:S08]  /*4bb0*/  @!P5 LDS.128 R4, [R15+0x400] ;  /* 0x000400000f04d984 */ /* 0x000e700000000c00 */
[----:B0-----:R-:W-:-:S05]  /*4bc0*/  @!P4 LEA R8, P3, R214, R25, 0x1 ;  /* 0x00000019d608c211 */ /* 0x001fca00078608ff */
[----:B------:R-:W-:Y:S01]  /*4bd0*/  @!P4 IMAD.X R9, R24, 0x1, R228, P3 ;  /* 0x000000011809c824 */ /* 0x000fe200018e06e4 */
[----:B------:R-:W-:-:S13]  /*4be0*/  ISETP.GE.AND P3, PT, R213, UR4, PT ;  /* 0x00000004d5007c0c */ /* 0x000fda000bf66270 */
[----:B------:R-:W-:-:S05]  /*4bf0*/  @!P3 LEA R10, P6, R213, R25, 0x1 ;  /* 0x00000019d50ab211 */ /* 0x000fca00078c08ff */
[----:B------:R-:W-:Y:S01]  /*4c00*/  @!P3 IMAD.X R11, R24, 0x1, R229, P6 ;  /* 0x00000001180bb824 */ /* 0x000fe200030e06e5 */
[----:B-1----:R0:W-:Y:S01]  /*4c10*/  @!P5 ST.E.128 desc[UR42][R12.64], R4 ;  /* 0x000000040c00d985 */ /* 0x0021e2000c101d2a */
[----:B------:R-:W-:-:S03]  /*4c20*/  ISETP.GE.AND P5, PT, R212, UR4, PT ;  /* 0x00000004d4007c0c */ /* 0x000fc6000bfa6270 */
[----:B------:R-:W1:Y:S10]  /*4c30*/  @!P4 LDS.128 R4, [R14+0x2400] ;  /* 0x002400000e04c984 */ /* 0x000e740000000c00 */
[----:B0-----:R-:W-:Y:S01]  /*4c40*/  @!P5 LEA R12, P6, R212, R25, 0x1 ;  /* 0x00000019d40cd211 */ /* 0x001fe200078c08ff */
[----:B-1----:R-:W-:Y:S04]  /*4c50*/  @!P4 ST.E.128 desc[UR42][R8.64], R4 ;  /* 0x000000040800c985 */ /* 0x002fe8000c101d2a */
[----:B------:R-:W0:Y:S01]  /*4c60*/  @!P3 LDS.128 R4, [R15+0x2400] ;  /* 0x002400000f04b984 */ /* 0x000e220000000c00 */
[----:B------:R-:W-:-:S03]  /*4c70*/  ISETP.GE.AND P4, PT, R211, UR4, PT ;  /* 0x00000004d3007c0c */ /* 0x000fc6000bf86270 */
[----:B0-----:R-:W-:Y:S04]  /*4c80*/  @!P3 ST.E.128 desc[UR42][R10.64], R4 ;  /* 0x000000040a00b985 */ /* 0x001fe8000c101d2a */
[----:B------:R-:W0:Y:S01]  /*4c90*/  @!P5 LDS.128 R4, [R14+0x4400] ;  /* 0x004400000e04d984 */ /* 0x000e220000000c00 */
[----:B------:R-:W-:Y:S01]  /*4ca0*/  ISETP.GE.AND P3, PT, R210, UR4, PT ;  /* 0x00000004d2007c0c */ /* 0x000fe2000bf66270 */
[----:B----4-:R-:W-:-:S05]  /*4cb0*/  @!P5 IMAD.X R13, R24, 0x1, R64, P6 ;  /* 0x00000001180dd824 */ /* 0x010fca00030e0640 */
[----:B0-----:R-:W-:Y:S04]  /*4cc0*/  @!P5 ST.E.128 desc[UR42][R12.64], R4 ;  /* 0x000000040c00d985 */ /* 0x001fe8000c101d2a */
[----:B------:R-:W0:Y:S01]  /*4cd0*/  @!P4 LDS.128 R4, [R15+0x4400] ;  /* 0x004400000f04c984 */ /* 0x000e220000000c00 */
[----:B------:R-:W-:-:S05]  /*4ce0*/  @!P4 LEA R8, P6, R211, R25, 0x1 ;  /* 0x00000019d308c211 */ /* 0x000fca00078c08ff */
[----:B-----5:R-:W-:Y:S02]  /*4cf0*/  @!P4 IMAD.X R9, R24, 0x1, R57, P6 ;  /* 0x000000011809c824 */ /* 0x020fe400030e0639 */
[----:B------:R-:W2:Y:S01]  /*4d00*/  LDL R57, [R1+0x20] ;  /* 0x0000200001397983 */ /* 0x000ea20000100800 */
[----:B------:R-:W-:-:S05]  /*4d10*/  @!P3 LEA R10, P6, R210, R25, 0x1 ;  /* 0x00000019d20ab211 */ /* 0x000fca00078c08ff */
[----:B------:R-:W-:Y:S02]  /*4d20*/  @!P3 IMAD.X R11, R24, 0x1, R56, P6 ;  /* 0x00000001180bb824 */ /* 0x000fe400030e0638 */
[----:B------:R-:W4:Y:S04]  /*4d30*/  LDL R56, [R1+0x24] ;  /* 0x0000240001387983 */ /* 0x000f280000100800 */
[----:B0-----:R-:W-:Y:S04]  /*4d40*/  @!P4 ST.E.128 desc[UR42][R8.64], R4 ;  /* 0x000000040800c985 */ /* 0x001fe8000c101d2a */
[----:B------:R-:W0:Y:S01]  /*4d50*/  @!P3 LDS.128 R4, [R14+0x6400] ;  /* 0x006400000e04b984 */ /* 0x000e220000000c00 */
[----:B------:R-:W-:-:S13]  /*4d60*/  ISETP.GE.AND P5, PT, R209, UR4, PT ;  /* 0x00000004d1007c0c */ /* 0x000fda000bfa6270 */
[----:B------:R-:W-:Y:S01]  /*4d70*/  @!P5 LEA R12, P6, R209, R25, 0x1 ;  /* 0x00000019d10cd211 */ /* 0x000fe200078c08ff */
[----:B0-----:R-:W-:Y:S04]  /*4d80*/  @!P3 ST.E.128 desc[UR42][R10.64], R4 ;  /* 0x000000040a00b985 */ /* 0x001fe8000c101d2a */
[----:B------:R-:W0:Y:S01]  /*4d90*/  @!P5 LDS.128 R4, [R15+0x6400] ;  /* 0x006400000f04d984 */ /* 0x000e220000000c00 */
[----:B------:R-:W-:-:S03]  /*4da0*/  @!P5 IMAD.X R13, R24, 0x1, R27, P6 ;  /* 0x00000001180dd824 */ /* 0x000fc600030e061b */
[----:B------:R-:W5:Y:S01]  /*4db0*/  LDL R27, [R1+0x28] ;  /* 0x00002800011b7983 */ /* 0x000f620000100800 */
[----:B------:R-:W-:-:S13]  /*4dc0*/  ISETP.GE.AND P4, PT, R208, UR4, PT ;  /* 0x00000004d0007c0c */ /* 0x000fda000bf86270 */
[----:B------:R-:W-:Y:S01]  /*4dd0*/  @!P4 LEA R8, P6, R208, R25, 0x1 ;  /* 0x00000019d008c211 */ /* 0x000fe200078c08ff */
[----:B0-----:R-:W-:Y:S04]  /*4de0*/  @!P5 ST.E.128 desc[UR42][R12.64], R4 ;  /* 0x000000040c00d985 */ /* 0x001fe8000c101d2a */
[----:B------:R-:W0:Y:S01]  /*4df0*/  @!P4 LDS.128 R4, [R14+0x8400] ;  /* 0x008400000e04c984 */ /* 0x000e220000000c00 */
[----:B------:R-:W-:-:S03]  /*4e00*/  @!P4 IMAD.X R9, R24, 0x1, R26, P6 ;  /* 0x000000011809c824 */ /* 0x000fc600030e061a */
[----:B------:R-:W5:Y:S01]  /*4e10*/  LDL R26, [R1+0x2c] ;  /* 0x00002c00011a7983 */ /* 0x000f620000100800 */
[C---:B------:R-:W-:Y:S02]  /*4e20*/  ISETP.GE.AND P3, PT, R207.reuse, UR4, PT ;  /* 0x00000004cf007c0c */ /* 0x040fe4000bf66270 */
[----:B------:R-:W-:Y:S01]  /*4e30*/  ISETP.GE.AND P5, PT, R206, UR4, PT ;  /* 0x00000004ce007c0c */ /* 0x000fe2000bfa6270 */
[----:B0-----:R-:W-:Y:S10]  /*4e40*/  @!P4 ST.E.128 desc[UR42][R8.64], R4 ;  /* 0x000000040800c985 */ /* 0x001ff4000c101d2a */
[----:B------:R-:W0:Y:S01]  /*4e50*/  @!P3 LDS.128 R4, [R15+0x8400] ;  /* 0x008400000f04b984 */ /* 0x000e220000000c00 */
[----:B------:R-:W-:-:S05]  /*4e60*/  @!P3 LEA R10, P6, R207, R25, 0x1 ;  /* 0x00000019cf0ab211 */ /* 0x000fca00078c08ff */
[----:B---3--:R-:W-:Y:S01]  /*4e70*/  @!P3 IMAD.X R11, R24, 0x1, R61, P6 ;  /* 0x00000001180bb824 */ /* 0x008fe200030e063d */
[----:B------:R-:W-:Y:S02]  /*4e80*/  ISETP.GE.AND P4, PT, R203, UR4, PT ;  /* 0x00000004cb007c0c */ /* 0x000fe4000bf86270 */
[----:B------:R-:W-:Y:S02]  /*4e90*/  @!P5 LEA R12, P6, R206, R25, 0x1 ;  /* 0x00000019ce0cd211 */ /* 0x000fe400078c08ff */
[----:B0-----:R-:W-:Y:S04]  /*4ea0*/  @!P3 ST.E.128 desc[UR42][R10.64], R4 ;  /* 0x000000040a00b985 */ /* 0x001fe8000c101d2a */
[----:B------:R-:W0:Y:S01]  /*4eb0*/  @!P5 LDS.128 R4, [R14+0xa400] ;  /* 0x00a400000e04d984 */ /* 0x000e220000000c00 */
[----:B------:R-:W-:Y:S01]  /*4ec0*/  @!P5 IMAD.X R13, R24, 0x1, R60, P6 ;  /* 0x00000001180dd824 */ /* 0x000fe200030e063c */
[----:B------:R-:W-:-:S03]  /*4ed0*/  ISETP.GE.AND P3, PT, R202, UR4, PT ;  /* 0x00000004ca007c0c */ /* 0x000fc6000bf66270 */
[----:B------:R-:W-:Y:S01]  /*4ee0*/  @!P4 LEA R8, P6, R203, R25, 0x1 ;  /* 0x00000019cb08c211 */ /* 0x000fe200078c08ff */
[----:B0-----:R-:W-:Y:S04]  /*4ef0*/  @!P5 ST.E.128 desc[UR42][R12.64], R4 ;  /* 0x000000040c00d985 */ /* 0x001fe8000c101d2a */
[----:B------:R-:W0:Y:S01]  /*4f00*/  @!P4 LDS.128 R4, [R15+0xa400] ;  /* 0x00a400000f04c984 */ /* 0x000e220000000c00 */
[----:B------:R-:W-:Y:S01]  /*4f10*/  @!P4 IMAD.X R9, R24, 0x1, R59, P6 ;  /* 0x000000011809c824 */ /* 0x000fe200030e063b */
[----:B------:R-:W-:-:S03]  /*4f20*/  ISETP.GE.AND P5, PT, R218, UR4, PT ;  /* 0x00000004da007c0c */ /* 0x000fc6000bfa6270 */
[----:B------:R-:W-:Y:S01]  /*4f30*/  @!P3 LEA R10, P6, R202, R25, 0x1 ;  /* 0x00000019ca0ab211 */ /* 0x000fe200078c08ff */
[----:B0-----:R-:W-:Y:S04]  /*4f40*/  @!P4 ST.E.128 desc[UR42][R8.64], R4 ;  /* 0x000000040800c985 */ /* 0x001fe8000c101d2a */
[----:B------:R-:W0:Y:S01]  /*4f50*/  @!P3 LDS.128 R4, [R14+0xc400] ;  /* 0x00c400000e04b984 */ /* 0x000e220000000c00 */
[----:B--2---:R-:W-:Y:S01]  /*4f60*/  @!P3 IMAD.X R11, R24, 0x1, R57, P6 ;  /* 0x00000001180bb824 */ /* 0x004fe200030e0639 */
[----:B------:R-:W-:-:S03]  /*4f70*/  ISETP.GE.AND P4, PT, R217, UR4, PT ;  /* 0x00000004d9007c0c */ /* 0x000fc6000bf86270 */
[----:B------:R-:W-:Y:S01]  /*4f80*/  @!P5 LEA R12, P6, R218, R25, 0x1 ;  /* 0x00000019da0cd211 */ /* 0x000fe200078c08ff */
[----:B0-----:R-:W-:Y:S04]  /*4f90*/  @!P3 ST.E.128 desc[UR42][R10.64], R4 ;  /* 0x000000040a00b985 */ /* 0x001fe8000c101d2a */
[----:B------:R-:W0:Y:S01]  /*4fa0*/  @!P5 LDS.128 R4, [R15+0xc400] ;  /* 0x00c400000f04d984 */ /* 0x000e220000000c00 */
[----:B----4-:R-:W-:Y:S01]  /*4fb0*/  @!P5 IMAD.X R13, R24, 0x1, R56, P6 ;  /* 0x00000001180dd824 */ /* 0x010fe200030e0638 */
[----:B------:R-:W-:-:S03]  /*4fc0*/  ISETP.GE.AND P3, PT, R216, UR4, PT ;  /* 0x00000004d8007c0c */ /* 0x000fc6000bf66270 */
[----:B------:R-:W-:Y:S01]  /*4fd0*/  @!P4 LEA R8, P6, R217, R25, 0x1 ;  /* 0x00000019d908c211 */ /* 0x000fe200078c08ff */
[----:B0-----:R-:W-:Y:S04]  /*4fe0*/  @!P5 ST.E.128 desc[UR42][R12.64], R4 ;  /* 0x000000040c00d985 */ /* 0x001fe8000c101d2a */
[----:B------:R-:W0:Y:S01]  /*4ff0*/  @!P4 LDS.128 R4, [R14+0xe400] ;  /* 0x00e400000e04c984 */ /* 0x000e220000000c00 */
[----:B-----5:R-:W-:-:S04]  /*5000*/  @!P4 IMAD.X R9, R24, 0x1, R27, P6 ;  /* 0x000000011809c824 */ /* 0x020fc800030e061b */
[----:B------:R-:W-:Y:S01]  /*5010*/  @!P3 LEA R10, P6, R216, R25, 0x1 ;  /* 0x00000019d80ab211 */ /* 0x000fe200078c08ff */
[----:B0-----:R-:W-:Y:S04]  /*5020*/  @!P4 ST.E.128 desc[UR42][R8.64], R4 ;  /* 0x000000040800c985 */ /* 0x001fe8000c101d2a */
[----:B------:R-:W0:Y:S01]  /*5030*/  @!P3 LDS.128 R4, [R15+0xe400] ;  /* 0x00e400000f04b984 */ /* 0x000e220000000c00 */
[----:B------:R-:W-:-:S05]  /*5040*/  @!P3 IMAD.X R11, R24, 0x1, R26, P6 ;  /* 0x00000001180bb824 */ /* 0x000fca00030e061a */
[----:B0-----:R4:W-:Y:S02]  /*5050*/  @!P3 ST.E.128 desc[UR42][R10.64], R4 ;  /* 0x000000040a00b985 */ /* 0x0019e4000c101d2a */
.L_x_1292:
[----:B------:R-:W-:Y:S05]  /*5060*/  BSYNC B0 ;  /* 0x0000000000007941 */ /* 0x000fea0003800000 */
.L_x_1291:
        /* <DEDUP_REMOVED lines=17> */
.L_x_1256:
[----:B------:R-:W-:Y:S04]  /*5180*/  BSSY B0, `(.L_x_1294) ;  /* 0x0000004000007945 */ /* 0x000fe80003800000 */
[----:B------:R-:W-:Y:S05]  /*5190*/  @P2 BRA `(.L_x_1295) ;  /* 0x0000000000082947 */ /* 0x000fea0003800000 */
[----:B------:R-:W4:Y:S02]  /*51a0*/  FENCE.VIEW.ASYNC.G ;  /* 0x00000000000073c6 */ /* 0x000f240000000100 */
[----:B----4-:R-:W-:Y:S06]  /*51b0*/  BAR.ARV 0xc, 0x180 ;  /* 0x0306000000007b1d */ /* 0x010fec0000002000 */
.L_x_1295:
[----:B------:R-:W-:Y:S05]  /*51c0*/  BSYNC B0 ;  /* 0x0000000000007941 */ /* 0x000fea0003800000 */
.L_x_1294:
        /* <DEDUP_REMOVED lines=15> */
[----:B------:R-:W-:Y:S02]  /*52c0*/  IABS R9, R10 ;  /* 0x0000000a00097213 */ /* 0x000fe40000000000 */
        /* <DEDUP_REMOVED lines=22> */
.L_x_1299:
[----:B------:R-:W-:Y:S05]  /*5430*/  BSYNC B0 ;  /* 0x0000000000007941 */ /* 0x000fea0003800000 */
.L_x_1298:
[----:B------:R-:W4:Y:S01]  /*5440*/  LDL R0, [R1+0x48] ;  /* 0x0000480001007983 */ /* 0x000f220000100800 */
[----:B------:R-:W-:Y:S02]  /*5450*/  PLOP3.LUT P0, PT, PT, PT, PT, 0x80, 0x0 ;  /* 0x000000000000781c */ /* 0x000fe40003f0f070 */
        /* <DEDUP_REMOVED lines=43> */
[----:B---3--:R-:W-:Y:S02]  /*5710*/  CS2R R66, SRZ ;  /* 0x0000000000427805 */ /* 0x008fe4000001ff00 */
[----:B------:R-:W-:Y:S02]  /*5720*/  CS2R R64, SRZ ;  /* 0x0000000000407805 */ /* 0x000fe4000001ff00 */
[----:B------:R-:W-:Y:S02]  /*5730*/  CS2R R62, SRZ ;  /* 0x00000000003e7805 */ /* 0x000fe4000001ff00 */
[----:B------:R-:W-:-:S02]  /*5740*/  CS2R R60, SRZ ;  /* 0x00000000003c7805 */ /* 0x000fc4000001ff00 */
[----:B-1----:R-:W-:Y:S02]  /*5750*/  CS2R R58, SRZ ;  /* 0x00000000003a7805 */ /* 0x002fe4000001ff00 */
        /* <DEDUP_REMOVED lines=22> */
[----:B------:R-:W-:Y:S02]  /*58c0*/  IMAD.MOV.U32 R7, RZ, RZ, 0x40000040 ;  /* 0x40000040ff077424 */ /* 0x000fe400078e00ff */
[----:B------:R-:W-:Y:S01]  /*58d0*/  IMAD.MOV.U32 R11, RZ, RZ, 0x40000040 ;  /* 0x40000040ff0b7424 */ /* 0x000fe200078e00ff */
[----:B------:R-:W-:Y:S01]  /*58e0*/  BAR.SYNC.DEFER_BLOCKING 0xe, 0x100 ;  /* 0x0384000000007b1d */ /* 0x000fe20000010000 */
[----:B------:R-:W-:Y:S01]  /*58f0*/  IMAD.MOV.U32 R9, RZ, RZ, 0x40000040 ;  /* 0x40000040ff097424 */ /* 0x000fe200078e00ff */
[----:B------:R-:W-:Y:S01]  /*5900*/  R2UR UR7, R7 ;  /* 0x00000000070772ca */ /* 0x000fe200000e0000 */
[----:B------:R-:W-:Y:S01]  /*5910*/  IMAD.MOV.U32 R7, RZ, RZ, 0x40000040 ;  /* 0x40000040ff077424 */ /* 0x000fe200078e00ff */
[----:B------:R-:W-:Y:S01]  /*5920*/  R2UR UR15, R11 ;  /* 0x000000000b0f72ca */ /* 0x000fe200000e0000 */
[----:B------:R-:W-:Y:S01]  /*5930*/  IMAD.MOV.U32 R11, RZ, RZ, 0x40000040 ;  /* 0x40000040ff0b7424 */ /* 0x000fe200078e00ff */
[----:B------:R-:W-:Y:S01]  /*5940*/  R2UR UR11, R9 ;  /* 0x00000000090b72ca */ /* 0x000fe200000e0000 */
[----:B------:R-:W-:-:S03]  /*5950*/  IMAD.MOV.U32 R9, RZ, RZ, 0x40000040 ;  /* 0x40000040ff097424 */ /* 0x000fc600078e00ff */
[----:B------:R-:W-:Y:S02]  /*5960*/  R2UR UR9, R11 ;  /* 0x000000000b0972ca */ /* 0x000fe400000e0000 */
[----:B------:R-:W-:Y:S01]  /*5970*/  R2UR UR13, R9 ;  /* 0x00000000090d72ca */ /* 0x000fe200000e0000 */
[----:B-----5:R-:W-:Y:S01]  /*5980*/  WARPGROUP.ARRIVE ;  /* 0x00000000000079c5 */ /* 0x020fe20000000000 */
[----:B--2---:R-:W0:Y:S02]  /*5990*/  SHFL.IDX PT, R4, R8, RZ, 0x1f ;  /* 0x00001fff08047589 */ /* 0x004e2400000e0000 */
[----:B0-----:R-:W-:-:S04]  /*59a0*/  LEA.HI R5, R4, R4, RZ, 0x1 ;  /* 0x0000000404057211 */ /* 0x001fc800078f08ff */
[----:B------:R-:W-:-:S05]  /*59b0*/  LOP3.LUT R5, R5, 0x1fffe, RZ, 0xc0, !PT ;  /* 0x0001fffe05057812 */ /* 0x000fca00078ec0ff */
[----:B------:R-:W-:Y:S02]  /*59c0*/  IMAD.IADD R5, R4, 0x1, -R5 ;  /* 0x0000000104057824 */ /* 0x000fe400078e0a05 */
[----:B------:R-:W-:Y:S02]  /*59d0*/  VIADD R4, R2, 0x36400 ;  /* 0x0003640002047836 */ /* 0x000fe40000000000 */
[----:B------:R-:W-:-:S03]  /*59e0*/  IMAD R5, R5, 0x8000, R2 ;  /* 0x0000800005057824 */ /* 0x000fc600078e0202 */
[----:B------:R-:W-:Y:S01]  /*59f0*/  SHF.R.U32.HI R4, RZ, 0x4, R4 ;  /* 0x00000004ff047819 */ /* 0x000fe20000011604 */
[----:B------:R-:W-:-:S03]  /*5a00*/  VIADD R5, R5, 0x400 ;  /* 0x0000040005057836 */ /* 0x000fc60000000000 */
[----:B------:R-:W-:Y:S02]  /*5a10*/  LOP3.LUT R4, R4, 0x3fff, RZ, 0xc0, !PT ;  /* 0x00003fff04047812 */ /* 0x000fe400078ec0ff */
[----:B------:R-:W-:Y:S02]  /*5a20*/  SHF.R.U32.HI R5, RZ, 0x4, R5 ;  /* 0x00000004ff057819 */ /* 0x000fe40000011605 */
[----:B------:R-:W-:Y:S02]  /*5a30*/  LOP3.LUT R4, R4, 0x10000, RZ, 0xfc, !PT ;  /* 0x0001000004047812 */ /* 0x000fe400078efcff */
[----:B------:R-:W-:Y:S02]  /*5a40*/  LOP3.LUT R5, R5, 0x3fff, RZ, 0xc0, !PT ;  /* 0x00003fff05057812 */ /* 0x000fe400078ec0ff */
[----:B------:R-:W-:Y:S02]  /*5a50*/  R2UR UR4, R4 ;  /* 0x00000000040472ca */ /* 0x000fe400000e0000 */
[----:B------:R-:W-:Y:S01]  /*5a60*/  LOP3.LUT R20, R5, 0x2000000, RZ, 0xfc, !PT ;  /* 0x0200000005147812 */ /* 0x000fe200078efcff */
[----:B------:R-:W-:-:S04]  /*5a70*/  IMAD.MOV.U32 R5, RZ, RZ, 0x40000040 ;  /* 0x40000040ff057424 */ /* 0x000fc800078e00ff */
[----:B------:R-:W-:Y:S01]  /*5a80*/  IMAD R6, R17, 0x1000, R20 ;  /* 0x0000100011067824 */ /* 0x000fe200078e0214 */
[----:B------:R-:W-:-:S03]  /*5a90*/  R2UR UR5, R5 ;  /* 0x00000000050572ca */ /* 0x000fc600000e0000 */
[C---:B------:R-:W-:Y:S01]  /*5aa0*/  VIADD R10, R6.reuse, 0x100 ;  /* 0x00000100060a7836 */ /* 0x040fe20000000000 */
[C---:B------:R-:W-:Y:S01]  /*5ab0*/  R2UR UR6, R6.reuse ;  /* 0x00000000060672ca */ /* 0x040fe200000e0000 */
[C---:B------:R-:W-:Y:S02]  /*5ac0*/  VIADD R8, R6.reuse, 0x80 ;  /* 0x0000008006087836 */ /* 0x040fe40000000000 */
[----:B------:R-:W-:Y:S01]  /*5ad0*/  VIADD R6, R6, 0x180 ;  /* 0x0000018006067836 */ /* 0x000fe20000000000 */
[----:B------:R-:W-:Y:S01]  /*5ae0*/  R2UR UR14, R10 ;  /* 0x000000000a0e72ca */ /* 0x000fe200000e0000 */
[----:B------:R-:W-:Y:S01]  /*5af0*/  VIADD R10, R4, 0x2 ;  /* 0x00000002040a7836 */ /* 0x000fe20000000000 */
[----:B------:R-:W-:Y:S01]  /*5b00*/  R2UR UR10, R8 ;  /* 0x00000000080a72ca */ /* 0x000fe200000e0000 */
[----:B------:R-:W-:-:S03]  /*5b10*/  VIADD R8, R4, 0x4 ;  /* 0x0000000404087836 */ /* 0x000fc60000000000 */
[----:B------:R-:W-:Y:S02]  /*5b20*/  R2UR UR8, R10 ;  /* 0x000000000a0872ca */ /* 0x000fe400000e0000 */
[----:B------:R-:W-:Y:S01]  /*5b30*/  R2UR UR12, R8 ;  /* 0x00000000080c72ca */ /* 0x000fe200000e0000 */
[----:B------:R-:W-:Y:S01]  /*5b40*/  HGMMA.64x256x16.F32.BF16 R24, gdesc[UR4].tnspB, RZ, !UPT, gsb0 ;  /* 0x43e00000041879f0 */ /* 0x000fe2000c0018ff */
[----:B------:R-:W-:Y:S01]  /*5b50*/  R2UR UR6, R6 ;  /* 0x00000000060672ca */ /* 0x000fe200000e0000 */
[----:B------:R-:W-:Y:S01]  /*5b60*/  IMAD.U32 R6, RZ, RZ, UR37 ;  /* 0x00000025ff067e24 */ /* 0x000fe2000f8e00ff */
[----:B------:R-:W-:Y:S01]  /*5b70*/  R2UR UR7, R7 ;  /* 0x00000000070772ca */ /* 0x000fe200000e0000 */
[----:B------:R-:W-:-:S03]  /*5b80*/  IMAD.MOV.U32 R7, RZ, RZ, 0x40000040 ;  /* 0x40000040ff077424 */ /* 0x000fc600078e00ff */
[----:B------:R-:W-:Y:S01]  /*5b90*/  ISETP.NE.AND P2, PT, R6, 0x3, PT ;  /* 0x000000030600780c */ /* 0x000fe20003f45270 */
[----:B------:R-:W-:Y:S01]  /*5ba0*/  VIADD R6, R4, 0x6 ;  /* 0x0000000604067836 */ /* 0x000fe20000000000 */
[----:B------:R-:W-:-:S04]  /*5bb0*/  R2UR UR5, R7 ;  /* 0x00000000070572ca */ /* 0x000fc800000e0000 */
[----:B------:R-:W-:Y:S01]  /*5bc0*/  R2UR UR4, R6 ;  /* 0x00000000060472ca */ /* 0x000fe200000e0000 */
[----:B------:R-:W-:Y:S02]  /*5bd0*/  WARPGROUP.DEPBAR.LE gsb0, 0x0 ;  /* 0x00008000000079c5 */ /* 0x000fe40000010000 */
[----:B------:R-:W-:-:S12]  /*5be0*/  WARPGROUP.ARRIVE ;  /* 0x00000000000079c5 */ /* 0x000fd80000000000 */
        /* <DEDUP_REMOVED lines=13> */
.L_x_1301:
[----:B------:R-:W-:Y:S01]  /*5cc0*/  VIADD R3, R3, 0xfffffffe ;  /* 0xfffffffe03037836 */ /* 0x000fe20000000000 */
[----:B------:R-:W-:Y:S01]  /*5cd0*/  BSSY B0, `(.L_x_1302) ;  /* 0x00000c1000007945 */ /* 0x000fe20003800000 */
[----:B------:R-:W-:-:S03]  /*5ce0*/  IMAD R12, R17, 0x8, R2 ;  /* 0x00000008110c7824 */ /* 0x000fc600078e0202 */
[----:B------:R-:W-:Y:S01]  /*5cf0*/  ISETP.GE.AND P0, PT, R3, R0, PT ;  /* 0x000000000300720c */ /* 0x000fe20003f06270 */
[----:B------:R-:W-:-:S05]  /*5d00*/  VIADD R12, R12, 0x38860 ;  /* 0x000388600c0c7836 */ /* 0x000fca0000000000 */
[----:B------:R-:W-:-:S04]  /*5d10*/  PRMT R12, R190, 0x654, R12 ;  /* 0x00000654be0c7816 */ /* 0x000fc8000000000c */
[----:B------:R0:W-:Y:S03]  /*5d20*/  SYNCS.ARRIVE.TRANS64.RED.A1T0 RZ, [R12+URZ], RZ ;  /* 0x000000ff0cff79a7 */ /* 0x0001e6000810043f */
[----:B------:R-:W-:Y:S05]  /*5d30*/  @!P0 BRA `(.L_x_1303) ;  /* 0x0000000800e88947 */ /* 0x000fea0003800000 */
.L_x_1305:
[----:B------:R-:W-:Y:S01]  /*5d40*/  BAR.SYNC.DEFER_BLOCKING 0xe, 0x100 ;  /* 0x0384000000007b1d */ /* 0x000fe20000010000 */
[C---:B01----:R-:W-:Y:S01]  /*5d50*/  IMAD R12, R17.reuse, 0x40, R195 ;  /* 0x00000040110c7824 */ /* 0x043fe200078e02c3 */
[----:B------:R-:W-:Y:S01]  /*5d60*/  R2UR UR4, R4 ;  /* 0x00000000040472ca */ /* 0x000fe200000e0000 */
[----:B------:R-:W-:Y:S01]  /*5d70*/  VIADD R17, R17, 0x1 ;  /* 0x0000000111117836 */ /* 0x000fe20000000000 */
[----:B------:R-:W-:Y:S01]  /*5d80*/  R2UR UR5, R5 ;  /* 0x00000000050572ca */ /* 0x000fe200000e0000 */
[----:B------:R-:W-:Y:S01]  /*5d90*/  IMAD R12, R12, 0x4, R2 ;  /* 0x000000040c0c7824 */ /* 0x000fe200078e0202 */
[----:B------:R-:W-:Y:S01]  /*5da0*/  ISETP.GT.AND P1, PT, R3, R0, PT ;  /* 0x000000000300720c */ /* 0x000fe20003f24270 */
[----:B------:R-:W-:Y:S01]  /*5db0*/  IMAD.MOV.U32 R15, RZ, RZ, 0x40000040 ;  /* 0x40000040ff0f7424 */ /* 0x000fe200078e00ff */
[----:B------:R-:W-:Y:S01]  /*5dc0*/  ISETP.NE.AND P0, PT, R17, 0x2, PT ;  /* 0x000000021100780c */ /* 0x000fe20003f05270 */
[----:B------:R-:W-:-:S03]  /*5dd0*/  VIADD R3, R3, 0xffffffff ;  /* 0xffffffff03037836 */ /* 0x000fc60000000000 */
[----:B------:R-:W-:Y:S01]  /*5de0*/  SEL R17, R17, RZ, P0 ;  /* 0x000000ff11117207 */ /* 0x000fe20000000000 */
        /* <DEDUP_REMOVED lines=130> */
[----:B------:R-:W-:-:S02]  /*6610*/  IMAD R12, R17, 0x1000, R20 ;  /* 0x00001000110c7824 */ /* 0x000fc400078e0214 */
[----:B------:R-:W-:Y:S02]  /*6620*/  IMAD.MOV.U32 R13, RZ, RZ, 0x40000040 ;  /* 0x40000040ff0d7424 */ /* 0x000fe400078e00ff */
[C---:B------:R-:W-:Y:S01]  /*6630*/  VIADD R14, R12.reuse, 0x80 ;  /* 0x000000800c0e7836 */ /* 0x040fe20000000000 */
[----:B------:R-:W-:Y:S01]  /*6640*/  R2UR UR6, R12 ;  /* 0x000000000c0672ca */ /* 0x000fe200000e0000 */
[----:B------:R-:W-:Y:S01]  /*6650*/  WARPGROUP.ARRIVE ;  /* 0x00000000000079c5 */ /* 0x000fe20000000000 */
[----:B------:R-:W-:Y:S01]  /*6660*/  R2UR UR7, R13 ;  /* 0x000000000d0772ca */ /* 0x000fe200000e0000 */
[----:B------:R-:W-:-:S12]  /*6670*/  IMAD.MOV.U32 R13, RZ, RZ, 0x40000040 ;  /* 0x40000040ff0d7424 */ /* 0x000fd800078e00ff */
[----:B------:R-:W-:Y:S01]  /*6680*/  HGMMA.64x256x16.F32.BF16 R24, gdesc[UR4].tnspB, R24, gsb0 ;  /* 0x43e00000041879f0 */ /* 0x000fe20008001818 */
[----:B------:R-:W-:Y:S01]  /*6690*/  R2UR UR6, R14 ;  /* 0x000000000e0672ca */ /* 0x000fe200000e0000 */
[----:B------:R-:W-:Y:S01]  /*66a0*/  VIADD R14, R12, 0x100 ;  /* 0x000001000c0e7836 */ /* 0x000fe20000000000 */
[----:B------:R-:W-:Y:S01]  /*66b0*/  R2UR UR7, R15 ;  /* 0x000000000f0772ca */ /* 0x000fe200000e0000 */
[----:B------:R-:W-:Y:S01]  /*66c0*/  IMAD.MOV.U32 R15, RZ, RZ, 0x40000040 ;  /* 0x40000040ff0f7424 */ /* 0x000fe200078e00ff */
[----:B------:R-:W-:Y:S01]  /*66d0*/  R2UR UR4, R10 ;  /* 0x000000000a0472ca */ /* 0x000fe200000e0000 */
[----:B------:R-:W-:Y:S01]  /*66e0*/  VIADD R12, R12, 0x180 ;  /* 0x000001800c0c7836 */ /* 0x000fe20000000000 */
[----:B------:R-:W-:Y:S01]  /*66f0*/  R2UR UR5, R11 ;  /* 0x000000000b0572ca */ /* 0x000fe200000e0000 */
[----:B------:R-:W-:Y:S02]  /*6700*/  WARPGROUP.DEPBAR.LE gsb0, 0x0 ;  /* 0x00008000000079c5 */ /* 0x000fe40000010000 */
[----:B------:R-:W-:-:S15]  /*6710*/  WARPGROUP.ARRIVE ;  /* 0x00000000000079c5 */ /* 0x000fde0000000000 */
[----:B------:R-:W-:-:S03]  /*6720*/  NOP ;  /* 0x0000000000007918 */ /* 0x000fc60000000000 */
[----:B------:R-:W-:Y:S01]  /*6730*/  HGMMA.64x256x16.F32.BF16 R24, gdesc[UR4].tnspB, R24, gsb0 ;  /* 0x43e00000041879f0 */ /* 0x000fe20008001818 */
[----:B------:R-:W-:Y:S02]  /*6740*/  R2UR UR6, R14 ;  /* 0x000000000e0672ca */ /* 0x000fe400000e0000 */
[----:B------:R-:W-:Y:S02]  /*6750*/  R2UR UR7, R15 ;  /* 0x000000000f0772ca */ /* 0x000fe400000e0000 */
[----:B------:R-:W-:Y:S02]  /*6760*/  R2UR UR4, R8 ;  /* 0x00000000080472ca */ /* 0x000fe400000e0000 */
        /* <DEDUP_REMOVED lines=8> */
[----:B------:R-:W-:Y:S02]  /*67f0*/  R2UR UR5, R7 ;  /* 0x00000000070572ca */ /* 0x000fe400000e0000 */
[----:B------:R-:W-:-:S04]  /*6800*/  SEL R12, RZ, 0x1, P0 ;  /* 0x00000001ff0c7807 */ /* 0x000fc80000000000 */
[----:B------:R-:W-:Y:S01]  /*6810*/  LOP3.LUT R186, R186, R12, RZ, 0x3c, !PT ;  /* 0x0000000cbaba7212 */ /* 0x000fe200078e3cff */
[----:B------:R-:W-:Y:S02]  /*6820*/  WARPGROUP.DEPBAR.LE gsb0, 0x0 ;  /* 0x00008000000079c5 */ /* 0x000fe40000010000 */
[----:B------:R-:W-:-:S12]  /*6830*/  WARPGROUP.ARRIVE ;  /* 0x00000000000079c5 */ /* 0x000fd80000000000 */
[----:B------:R-:W-:Y:S03]  /*6840*/  HGMMA.64x256x16.F32.BF16 R24, gdesc[UR4].tnspB, R24, gsb0 ;  /* 0x43e00000041879f0 */ /* 0x000fe60008001818 */
[----:B------:R-:W-:Y:S02]  /*6850*/  WARPGROUP.DEPBAR.LE gsb0, 0x0 ;  /* 0x00008000000079c5 */ /* 0x000fe40000010000 */
[----:B------:R-:W-:Y:S06]  /*6860*/  BAR.ARV 0xf, 0x100 ;  /* 0x03c4000000007b1d */ /* 0x000fec0000002000 */
[----:B------:R-:W-:Y:S05]  /*6870*/  @!P2 BRA `(.L_x_1304) ;  /* 0x000000000004a947 */ /* 0x000fea0003800000 */
[----:B------:R-:W-:Y:S01]  /*6880*/  BPT.TRAP 0x1 ;  /* 0x000000040000795c */ /* 0x000fe20000300000 */
.L_x_1304:
[----:B------:R-:W-:-:S04]  /*6890*/  IMAD R12, R17, 0x8, R2 ;  /* 0x00000008110c7824 */ /* 0x000fc800078e0202 */
[----:B------:R-:W-:-:S05]  /*68a0*/  VIADD R12, R12, 0x38860 ;  /* 0x000388600c0c7836 */ /* 0x000fca0000000000 */
[----:B------:R-:W-:-:S04]  /*68b0*/  PRMT R12, R190, 0x654, R12 ;  /* 0x00000654be0c7816 */ /* 0x000fc8000000000c */
[----:B------:R1:W-:Y:S01]  /*68c0*/  SYNCS.ARRIVE.TRANS64.RED.A1T0 RZ, [R12+URZ], RZ ;  /* 0x000000ff0cff79a7 */ /* 0x0003e2000810043f */
[----:B------:R-:W-:Y:S05]  /*68d0*/  @P1 BRA `(.L_x_1305) ;  /* 0xfffffff400181947 */ /* 0x000fea000383ffff */
.L_x_1303:
[----:B------:R-:W-:Y:S05]  /*68e0*/  BSYNC B0 ;  /* 0x0000000000007941 */ /* 0x000fea0003800000 */
.L_x_1302:
[----:B------:R-:W-:Y:S01]  /*68f0*/  BAR.SYNC.DEFER_BLOCKING 0xe, 0x100 ;  /* 0x0384000000007b1d */ /* 0x000fe20000010000 */
[C---:B------:R-:W-:Y:S01]  /*6900*/  IMAD R0, R17.reuse, 0x40, R195 ;  /* 0x0000004011007824 */ /* 0x040fe200078e02c3 */
[----:B------:R-:W-:Y:S01]  /*6910*/  PLOP3.LUT P0, PT, PT, PT, PT, 0x8, 0x0 ;  /* 0x000000000000781c */ /* 0x000fe20003f0e170 */
[----:B------:R-:W-:Y:S01]  /*6920*/  VIADD R17, R17, 0x1 ;  /* 0x0000000111117836 */ /* 0x000fe20000000000 */
[----:B------:R-:W-:Y:S01]  /*6930*/  CS2R R154, SRZ ;  /* 0x00000000009a7805 */ /* 0x000fe2000001ff00 */
[----:B------:R-:W-:-:S03]  /*6940*/  IMAD R2, R0, 0x4, R2 ;  /* 0x0000000400027824 */ /* 0x000fc600078e0202 */
[----:B------:R-:W-:-:S04]  /*6950*/  ISETP.NE.AND P1, PT, R17, 0x2, PT ;  /* 0x000000021100780c */ /* 0x000fc80003f25270 */
        /* <DEDUP_REMOVED lines=135> */
.L_x_1297:
        /* <DEDUP_REMOVED lines=31> */
.L_x_1307:
[----:B------:R-:W-:Y:S05]  /*73c0*/  BSYNC B0 ;  /* 0x0000000000007941 */ /* 0x000fea0003800000 */
.L_x_1306:
        /* <DEDUP_REMOVED lines=100> */
.L_x_1309:
[----:B------:R-:W-:Y:S05]  /*7a10*/  BSYNC B6 ;  /* 0x0000000000067941 */ /* 0x000fea0003800000 */
.L_x_1308:
        /* <DEDUP_REMOVED lines=13> */
.L_x_1313:
[----:B-1----:R1:W2:Y:S02]  /*7af0*/  SYNCS.PHASECHK.TRANS64.TRYWAIT P0, [R2+URZ+0x38800], R3 ;  /* 0x03880003020075a7 */ /* 0x0022a4000800017f */
[----:B--2---:R-:W-:Y:S05]  /*7b00*/  @!P0 NANOSLEEP.SYNCS 0x989680 ;  /* 0x009896800000895d */ /* 0x004fea0003900000 */
[----:B------:R-:W2:Y:S02]  /*7b10*/  @!P0 SYNCS.PHASECHK.TRANS64 P0, [R2+URZ+0x38800], R3 ;  /* 0x03880003020085a7 */ /* 0x000ea4000800007f */
[----:B--2---:R-:W-:Y:S05]  /*7b20*/  @!P0 BRA `(.L_x_1313) ;  /* 0xfffffffc00f08947 */ /* 0x004fea000383ffff */
.L_x_1312:
[----:B------:R-:W-:Y:S05]  /*7b30*/  BSYNC B0 ;  /* 0x0000000000007941 */ /* 0x000fea0003800000 */
.L_x_1311:
[----:B------:R-:W-:Y:S05]  /*7b40*/  BRA `(.L_x_1314) ;  /* 0x0000002000c87947 */ /* 0x000fea0003800000 */
.L_x_1310:
        /* <DEDUP_REMOVED lines=37> */
.L_x_1316:
[----:B------:R-:W-:Y:S05]  /*7da0*/  BSYNC B6 ;  /* 0x0000000000067941 */ /* 0x000fea0003800000 */
.L_x_1315:
        /* <DEDUP_REMOVED lines=11> */
.L_x_1536:
        /* <DEDUP_REMOVED lines=27> */
[----:B------:R-:W-:Y:S02]  /*8010*/  @!P2 IMAD.WIDE R4, R188, 0x2, R4 ;  /* 0x00000002bc04a825 */ /* 0x000fe400078e0204 */
        /* <DEDUP_REMOVED lines=12> */
.L_x_1321:
[----:B------:R-:W-:Y:S05]  /*80e0*/  BSYNC B1 ;  /* 0x0000000000017941 */ /* 0x000fea0003800000 */
.L_x_1320:
[----:B------:R-:W4:Y:S01]  /*80f0*/  SYNCS.PHASECHK.TRANS64.TRYWAIT P0, [R2+URZ+0x38800], R25 ;  /* 0x03880019020075a7 */ /* 0x000f22000800017f */
[----:B-1----:R-:W-:Y:S01]  /*8100*/  LOP3.LUT R3, R27, 0x18, R18, 0xf8, !PT ;  /* 0x000000181b037812 */ /* 0x002fe200078ef812 */
[----:B0----5:R-:W-:Y:S01]  /*8110*/  IMAD.MOV.U32 R13, RZ, RZ, R8 ;  /* 0x000000ffff0d7224 */ /* 0x021fe200078e0008 */
[----:B------:R-:W-:Y:S01]  /*8120*/  SHF.R.U32.HI R12, RZ, 0x3, R27 ;  /* 0x00000003ff0c7819 */ /* 0x000fe2000001161b */
[--C-:B------:R-:W-:Y:S01]  /*8130*/  IMAD.MOV.U32 R14, RZ, RZ, R9.reuse ;  /* 0x000000ffff0e7224 */ /* 0x100fe200078e0009 */
[----:B------:R-:W-:Y:S01]  /*8140*/  SHF.R.U32.HI R27, RZ, 0x10, R9 ;  /* 0x00000010ff1b7819 */ /* 0x000fe20000011609 */
[----:B--2---:R-:W-:Y:S01]  /*8150*/  IMAD.MOV.U32 R20, RZ, RZ, R5 ;  /* 0x000000ffff147224 */ /* 0x004fe200078e0005 */
[----:B------:R-:W-:Y:S01]  /*8160*/  LOP3.LUT R30, R3, R12, RZ, 0x3c, !PT ;  /* 0x0000000c031e7212 */ /* 0x000fe200078e3cff */
[----:B---3--:R-:W-:Y:S01]  /*8170*/  IMAD R24, R85, -0x40, R87 ;  /* 0xffffffc055187824 */ /* 0x008fe200078e0257 */
[----:B------:R-:W-:Y:S01]  /*8180*/  SHF.R.U64 R12, R8, 0x10, R9 ;  /* 0x00000010080c7819 */ /* 0x000fe20000001209 */
[----:B------:R-:W-:Y:S01]  /*8190*/  IMAD.MOV.U32 R8, RZ, RZ, R10 ;  /* 0x000000ffff087224 */ /* 0x000fe200078e000a */
[--C-:B------:R-:W-:Y:S01]  /*81a0*/  SHF.R.U64 R3, R10, 0x10, R11.reuse ;  /* 0x000000100a037819 */ /* 0x100fe2000000120b */
[----:B------:R-:W-:Y:S01]  /*81b0*/  IMAD.MOV.U32 R9, RZ, RZ, R11 ;  /* 0x000000ffff097224 */ /* 0x000fe200078e000b */
[--C-:B------:R-:W-:Y:S01]  /*81c0*/  SHF.R.U64 R26, R4, 0x10, R5.reuse ;  /* 0x00000010041a7819 */ /* 0x100fe20000001205 */
[----:B------:R-:W-:Y:S01]  /*81d0*/  IMAD.MOV.U32 R10, RZ, RZ, R6 ;  /* 0x000000ffff0a7224 */ /* 0x000fe200078e0006 */
[----:B----4-:R-:W-:Y:S01]  /*81e0*/  SHF.R.U32.HI R21, RZ, 0x10, R5 ;  /* 0x00000010ff157819 */ /* 0x010fe20000011605 */
[----:B------:R-:W-:Y:S01]  /*81f0*/  IMAD.MOV.U32 R15, RZ, RZ, R4 ;  /* 0x000000ffff0f7224 */ /* 0x000fe200078e0004 */
[----:B------:R-:W-:Y:S01]  /*8200*/  SHF.R.U32.HI R28, RZ, 0x10, R11 ;  /* 0x00000010ff1c7819 */ /* 0x000fe2000001160b */
[--C-:B------:R-:W-:Y:S01]  /*8210*/  IMAD.MOV.U32 R11, RZ, RZ, R7.reuse ;  /* 0x000000ffff0b7224 */ /* 0x100fe200078e0007 */
[--C-:B------:R-:W-:Y:S01]  /*8220*/  SHF.R.U64 R5, R6, 0x10, R7.reuse ;  /* 0x0000001006057819 */ /* 0x100fe20000001207 */
[----:B------:R-:W-:Y:S01]  /*8230*/  BSSY B1, `(.L_x_1322) ;  /* 0x000000f000017945 */ /* 0x000fe20003800000 */
[----:B------:R-:W-:Y:S01]  /*8240*/  SHF.R.U32.HI R6, RZ, 0x10, R7 ;  /* 0x00000010ff067819 */ /* 0x000fe20000011607 */
[----:B------:R-:W-:Y:S01]  /*8250*/  IMAD R7, R223, 0x200, R30 ;  /* 0x00000200df077824 */ /* 0x000fe200078e021e */
[----:B------:R-:W-:-:S02]  /*8260*/  PRMT R13, R13, 0x5410, R12 ;  /* 0x000054100d0d7816 */ /* 0x000fc4000000000c */
[----:B------:R-:W-:Y:S01]  /*8270*/  VIMNMX R24, R24, 0x40, PT ;  /* 0x0000004018187848 */ /* 0x000fe20003fe0100 */
[----:B------:R-:W-:Y:S01]  /*8280*/  IMAD R12, R7, 0x2, R2 ;  /* 0x00000002070c7824 */ /* 0x000fe200078e0202 */
[----:B------:R-:W-:Y:S02]  /*8290*/  PRMT R8, R8, 0x5410, R3 ;  /* 0x0000541008087816 */ /* 0x000fe40000000003 */
[----:B------:R-:W-:Y:S01]  /*82a0*/  LOP3.LUT P2, RZ, R191, 0x4, RZ, 0xc0, !PT ;  /* 0x00000004bfff7812 */ /* 0x000fe2000784c0ff */
[C---:B------:R-:W-:Y:S01]  /*82b0*/  VIADD R4, R12.reuse, 0x20400 ;  /* 0x000204000c047836 */ /* 0x040fe20000000000 */
[----:B------:R-:W-:Y:S01]  /*82c0*/  ISETP.GE.AND P1, PT, R185, R24, PT ;  /* 0x00000018b900720c */ /* 0x000fe20003f26270 */
[----:B------:R-:W-:Y:S01]  /*82d0*/  VIADD R3, R12, 0x20440 ;  /* 0x000204400c037836 */ /* 0x000fe20000000000 */
[----:B------:R-:W-:Y:S02]  /*82e0*/  PRMT R14, R14, 0x5410, R27 ;  /* 0x000054100e0e7816 */ /* 0x000fe4000000001b */
[----:B------:R-:W-:-:S02]  /*82f0*/  PRMT R9, R9, 0x5410, R28 ;  /* 0x0000541009097816 */ /* 0x000fc4000000001c */
[----:B------:R-:W-:Y:S01]  /*8300*/  PRMT R15, R15, 0x5410, R26 ;  /* 0x000054100f0f7816 */ /* 0x000fe2000000001a */
[----:B------:R-:W-:Y:S06]  /*8310*/  @!P0 BRA `(.L_x_1323) ;  /* 0x0000016400908947 */ /* 0x000fec0003800000 */
.L_x_1537:
[----:B------:R-:W-:Y:S05]  /*8320*/  BSYNC B1 ;  /* 0x0000000000017941 */ /* 0x000fea0003800000 */
.L_x_1322:
        /* <DEDUP_REMOVED lines=12> */
[C---:B------:R-:W-:Y:S01]  /*83f0*/  IMAD.U32 R29, R15.reuse, 0x10000, RZ ;  /* 0x000100000f1d7824 */ /* 0x040fe200078e00ff */
[----:B------:R-:W-:Y:S01]  /*8400*/  LOP3.LUT R32, R15, 0xffff0000, RZ, 0xc0, !PT ;  /* 0xffff00000f207812 */ /* 0x000fe200078ec0ff */
[C---:B------:R-:W-:Y:S01]  /*8410*/  IMAD.U32 R28, R13.reuse, 0x10000, RZ ;  /* 0x000100000d1c7824 */ /* 0x040fe200078e00ff */
[----:B------:R-:W-:Y:S01]  /*8420*/  LOP3.LUT R30, R13, 0xffff0000, RZ, 0xc0, !PT ;  /* 0xffff00000d1e7812 */ /* 0x000fe200078ec0ff */
[C---:B-1----:R-:W-:Y:S01]  /*8430*/  IMAD.U32 R21, R4.reuse, 0x10000, RZ ;  /* 0x0001000004157824 */ /* 0x042fe200078e00ff */
[----:B------:R-:W-:Y:S01]  /*8440*/  LOP3.LUT R4, R4, 0xffff0000, RZ, 0xc0, !PT ;  /* 0xffff000004047812 */ /* 0x000fe200078ec0ff */
[C---:B0-----:R-:W-:Y:S01]  /*8450*/  IMAD.U32 R25, R5.reuse, 0x10000, RZ ;  /* 0x0001000005197824 */ /* 0x041fe200078e00ff */
[----:B------:R-:W-:Y:S01]  /*8460*/  LOP3.LUT R5, R5, 0xffff0000, RZ, 0xc0, !PT ;  /* 0xffff000005057812 */ /* 0x000fe200078ec0ff */
[C---:B------:R-:W-:Y:S01]  /*8470*/  IMAD.U32 R26, R6.reuse, 0x10000, RZ ;  /* 0x00010000061a7824 */ /* 0x040fe200078e00ff */
[----:B------:R-:W-:Y:S01]  /*8480*/  LOP3.LUT R6, R6, 0xffff0000, RZ, 0xc0, !PT ;  /* 0xffff000006067812 */ /* 0x000fe200078ec0ff */
[C---:B------:R-:W-:Y:S01]  /*8490*/  FMUL.FTZ R34, R4.reuse, R29 ;  /* 0x0000001d04227220 */ /* 0x040fe20000410000 */
[----:B------:R-:W-:Y:S01]  /*84a0*/  FMUL.FTZ R4, R4, R28 ;  /* 0x0000001c04047220 */ /* 0x000fe20000410000 */
[----:B------:R-:W-:-:S02]  /*84b0*/  IMAD.U32 R27, R7, 0x10000, RZ ;  /* 0x00010000071b7824 */ /* 0x000fc400078e00ff */
[----:B------:R-:W-:Y:S01]  /*84c0*/  FMUL.FTZ R36, R5, R32 ;  /* 0x0000002005247220 */ /* 0x000fe20000410000 */
[C---:B------:R-:W-:Y:S01]  /*84d0*/  FFMA.FTZ R34, R21.reuse, R28, -R34 ;  /* 0x0000001c15227223 */ /* 0x040fe20000010822 */
[----:B------:R-:W-:Y:S01]  /*84e0*/  FFMA.FTZ R29, R21, R29, R4 ;  /* 0x0000001d151d7223 */ /* 0x000fe20000010004 */
[----:B------:R-:W-:Y:S01]  /*84f0*/  LOP3.LUT R7, R7, 0xffff0000, RZ, 0xc0, !PT ;  /* 0xffff000007077812 */ /* 0x000fe200078ec0ff */
[-C--:B------:R-:W-:Y:S01]  /*8500*/  FMUL.FTZ R38, R5, R30.reuse ;  /* 0x0000001e05267220 */ /* 0x080fe20000410000 */
[C---:B------:R-:W-:Y:S01]  /*8510*/  LOP3.LUT R28, R20.reuse, 0xffff0000, RZ, 0xc0, !PT ;  /* 0xffff0000141c7812 */ /* 0x040fe200078ec0ff */
[----:B------:R-:W-:Y:S01]  /*8520*/  IMAD.U32 R21, R20, 0x10000, RZ ;  /* 0x0001000014157824 */ /* 0x000fe200078e00ff */
[C---:B------:R-:W-:Y:S01]  /*8530*/  LOP3.LUT R4, R14.reuse, 0xffff0000, RZ, 0xc0, !PT ;  /* 0xffff00000e047812 */ /* 0x040fe200078ec0ff */
[----:B------:R-:W-:Y:S02]  /*8540*/  IMAD.U32 R5, R14, 0x10000, RZ ;  /* 0x000100000e057824 */ /* 0x000fe400078e00ff */
        /* <DEDUP_REMOVED lines=15> */
.L_x_1327:
[----:B------:R-:W-:Y:S05]  /*8640*/  BSYNC B2 ;  /* 0x0000000000027941 */ /* 0x000fea0003800000 */
.L_x_1326:
[----:B------:R-:W-:Y:S05]  /*8650*/  @P1 BRA `(.L_x_1325) ;  /* 0x0000000000981947 */ /* 0x000fea0003800000 */
[----:B-1----:R-:W1:Y:S01]  /*8660*/  LDS.128 R4, [R3] ;  /* 0x0000000003047984 */ /* 0x002e620000000c00 */
        /* <DEDUP_REMOVED lines=37> */
.L_x_1325:
[----:B------:R-:W-:Y:S05]  /*88c0*/  BSYNC B1 ;  /* 0x0000000000017941 */ /* 0x000fea0003800000 */
.L_x_1324:
        /* <DEDUP_REMOVED lines=13> */
[C---:B------:R-:W-:Y:S01]  /*89a0*/  IMAD.U32 R31, R20.reuse, 0x10000, RZ ;  /* 0x00010000141f7824 */ /* 0x040fe200078e00ff */
        /* <DEDUP_REMOVED lines=9> */
[----:B0-----:R-:W-:Y:S01]  /*8a40*/  FMUL.FTZ R25, R32, R5 ;  /* 0x0000000520197220 */ /* 0x001fe20000410000 */
        /* <DEDUP_REMOVED lines=22> */
.L_x_1330:
[----:B------:R-:W-:Y:S05]  /*8bb0*/  BSYNC B1 ;  /* 0x0000000000017941 */ /* 0x000fea0003800000 */
.L_x_1329:
[----:B------:R-:W-:Y:S05]  /*8bc0*/  @P1 BRA `(.L_x_1328) ;  /* 0x0000001000841947 */ /* 0x000fea0003800000 */
[----:B-1----:R-:W1:Y:S01]  /*8bd0*/  LDS.128 R4, [R3+0x1000] ;  /* 0x0010000003047984 */ /* 0x002e620000000c00 */
[----:B------:R-:W-:Y:S01]  /*8be0*/  IMAD.U32 R20, R8, 0x10000, RZ ;  /* 0x0001000008147824 */ /* 0x000fe200078e00ff */
[C---:B------:R-:W-:Y:S01]  /*8bf0*/  LOP3.LUT R27, R10.reuse, 0xffff0000, RZ, 0xc0, !PT ;  /* 0xffff00000a1b7812 */ /* 0x040fe200078ec0ff */
[----:B------:R-:W-:Y:S01]  /*8c00*/  IMAD.U32 R24, R10, 0x10000, RZ ;  /* 0x000100000a187824 */ /* 0x000fe200078e00ff */
[----:B0-----:R-:W-:Y:S02]  /*8c10*/  LOP3.LUT R25, R8, 0xffff0000, RZ, 0xc0, !PT ;  /* 0xffff000008197812 */ /* 0x001fe400078ec0ff */
        /* <DEDUP_REMOVED lines=34> */
.L_x_1318:
[----:B------:R-:W-:-:S03]  /*8e40*/  UMOV UR4, 0xffffffff ;  /* 0xffffffff00047882 */ /* 0x000fc60000000000 */
[----:B------:R-:W-:Y:S05]  /*8e50*/  BRA.DIV UR4, `(.L_x_1331) ;  /* 0x0000015a04d47947 */ /* 0x000fea000b800000 */
[----:B------:R0:W1:Y:S04]  /*8e60*/  SHFL.IDX PT, R3, R26, RZ, 0x1c1f ;  /* 0x001c1fff1a037589 */ /* 0x00006800000e0000 */
[----:B------:R0:W2:Y:S04]  /*8e70*/  SHFL.IDX PT, R20, R25, RZ, 0x1c1f ;  /* 0x001c1fff19147589 */ /* 0x0000a800000e0000 */
[----:B------:R0:W3:Y:S04]  /*8e80*/  SHFL.IDX PT, R21, R24, RZ, 0x1c1f ;  /* 0x001c1fff18157589 */ /* 0x0000e800000e0000 */
[----:B------:R0:W4:Y:S02]  /*8e90*/  SHFL.IDX PT, R14, R27, RZ, 0x1c1f ;  /* 0x001c1fff1b0e7589 */ /* 0x00012400000e0000 */
.L_x_1543:
[----:B------:R-:W5:Y:S01]  /*8ea0*/  LDL R5, [R1+0x4c] ;  /* 0x00004c0001057983 */ /* 0x000f620000100800 */
[----:B------:R-:W-:Y:S01]  /*8eb0*/  ULDC UR4, c[0x0][0x448] ;  /* 0x0001120000047ab9 */ /* 0x000fe20000000800 */
[----:B0-----:R-:W0:Y:S01]  /*8ec0*/  LDC R25, c[0x0][0x3f4] ;  /* 0x0000fd00ff197b82 */ /* 0x001e220000000800 */
[----:B------:R-:W-:Y:S01]  /*8ed0*/  IMAD R87, R87, UR4, RZ ;  /* 0x0000000457577c24 */ /* 0x000fe2000f8e02ff */
[----:B------:R-:W-:Y:S01]  /*8ee0*/  BSSY B1, `(.L_x_1332) ;  /* 0x0000017000017945 */ /* 0x000fe20003800000 */
[----:B------:R-:W-:Y:S02]  /*8ef0*/  CS2R R6, SRZ ;  /* 0x0000000000067805 */ /* 0x000fe4000001ff00 */
[----:B------:R-:W-:Y:S02]  /*8f00*/  CS2R R10, SRZ ;  /* 0x00000000000a7805 */ /* 0x000fe4000001ff00 */
[----:B------:R-:W-:Y:S02]  /*8f10*/  CS2R R8, SRZ ;  /* 0x0000000000087805 */ /* 0x000fe4000001ff00 */
[----:B------:R-:W-:-:S02]  /*8f20*/  ISETP.GE.AND P0, PT, R0, R87, PT ;  /* 0x000000570000720c */ /* 0x000fc40003f06270 */
[----:B-----5:R-:W-:-:S04]  /*8f30*/  LEA.HI R4, R5, R5, RZ, 0x1 ;  /* 0x0000000505047211 */ /* 0x020fc800078f08ff */
[----:B------:R-:W-:-:S05]  /*8f40*/  LOP3.LUT R4, R4, 0xfffffffe, RZ, 0xc0, !PT ;  /* 0xfffffffe04047812 */ /* 0x000fca00078ec0ff */
[----:B------:R-:W-:Y:S01]  /*8f50*/  IMAD.IADD R0, R5, 0x1, -R4 ;  /* 0x0000000105007824 */ /* 0x000fe200078e0a04 */
[----:B------:R-:W-:-:S04]  /*8f60*/  CS2R R4, SRZ ;  /* 0x0000000000047805 */ /* 0x000fc8000001ff00 */
[----:B------:R-:W-:Y:S01]  /*8f70*/  SHF.L.U32 R27, R0, 0x1f, RZ ;  /* 0x0000001f001b7819 */ /* 0x000fe200000006ff */
[----:B0-----:R-:W-:Y:S06]  /*8f80*/  @P0 BRA `(.L_x_1333) ;  /* 0x0000000000300947 */ /* 0x001fec0003800000 */
        /* <DEDUP_REMOVED lines=12> */
.L_x_1333:
[----:B------:R-:W-:Y:S05]  /*9050*/  BSYNC B1 ;  /* 0x0000000000017941 */ /* 0x000fea0003800000 */
.L_x_1332:
[----:B------:R-:W3:Y:S01]  /*9060*/  SYNCS.PHASECHK.TRANS64.TRYWAIT P1, [R2+URZ+0x38800], R27 ;  /* 0x0388001b020075a7 */ /* 0x000ee2000802017f */
[----:B-1----:R-:W-:Y:S01]  /*9070*/  IMAD R3, R85, -0x40, R87 ;  /* 0xffffffc055037824 */ /* 0x002fe200078e0257 */
[--C-:B-----5:R-:W-:Y:S01]  /*9080*/  SHF.R.U64 R31, R8, 0x10, R9.reuse ;  /* 0x00000010081f7819 */ /* 0x120fe20000001209 */
[----:B0-----:R-:W-:Y:S01]  /*9090*/  IMAD.MOV.U32 R12, RZ, RZ, R8 ;  /* 0x000000ffff0c7224 */ /* 0x001fe200078e0008 */
[--C-:B------:R-:W-:Y:S01]  /*90a0*/  SHF.R.U32.HI R29, RZ, 0x10, R9.reuse ;  /* 0x00000010ff1d7819 */ /* 0x100fe20000011609 */
[----:B------:R-:W-:Y:S01]  /*90b0*/  IMAD.MOV.U32 R26, RZ, RZ, R9 ;  /* 0x000000ffff1a7224 */ /* 0x000fe200078e0009 */
[----:B------:R-:W-:Y:S01]  /*90c0*/  SHF.R.U64 R8, R4, 0x10, R5 ;  /* 0x0000001004087819 */ /* 0x000fe20000001205 */
[----:B------:R-:W-:Y:S01]  /*90d0*/  IMAD.MOV.U32 R13, RZ, RZ, R10 ;  /* 0x000000ffff0d7224 */ /* 0x000fe200078e000a */
[--C-:B------:R-:W-:Y:S01]  /*90e0*/  SHF.R.U64 R10, R10, 0x10, R11.reuse ;  /* 0x000000100a0a7819 */ /* 0x100fe2000000120b */
[----:B----4-:R-:W-:Y:S01]  /*90f0*/  IMAD.MOV.U32 R14, RZ, RZ, R11 ;  /* 0x000000ffff0e7224 */ /* 0x010fe200078e000b */
[--C-:B------:R-:W-:Y:S01]  /*9100*/  SHF.R.U32.HI R9, RZ, 0x10, R5.reuse ;  /* 0x00000010ff097819 */ /* 0x100fe20000011605 */
[----:B------:R-:W-:Y:S01]  /*9110*/  IMAD.MOV.U32 R15, RZ, RZ, R4 ;  /* 0x000000ffff0f7224 */ /* 0x000fe200078e0004 */
[----:B------:R-:W-:Y:S01]  /*9120*/  ISETP.GE.AND P0, PT, R18, R25, PT ;  /* 0x000000191200720c */ /* 0x000fe20003f06270 */
[----:B--2---:R-:W-:Y:S01]  /*9130*/  IMAD.MOV.U32 R20, RZ, RZ, R5 ;  /* 0x000000ffff147224 */ /* 0x004fe200078e0005 */
[----:B------:R-:W-:Y:S01]  /*9140*/  VIMNMX R28, R3, 0x40, PT ;  /* 0x00000040031c7848 */ /* 0x000fe20003fe0100 */
[----:B---3--:R-:W-:Y:S01]  /*9150*/  IMAD.MOV.U32 R21, RZ, RZ, R6 ;  /* 0x000000ffff157224 */ /* 0x008fe200078e0006 */
[----:B------:R-:W-:Y:S01]  /*9160*/  SHF.R.U32.HI R11, RZ, 0x10, R11 ;  /* 0x00000010ff0b7819 */ /* 0x000fe2000001160b */
[--C-:B------:R-:W-:Y:S01]  /*9170*/  IMAD.MOV.U32 R24, RZ, RZ, R7.reuse ;  /* 0x000000ffff187224 */ /* 0x100fe200078e0007 */
[--C-:B------:R-:W-:Y:S01]  /*9180*/  SHF.R.U64 R4, R6, 0x10, R7.reuse ;  /* 0x0000001006047819 */ /* 0x100fe20000001207 */
[----:B------:R-:W-:Y:S01]  /*9190*/  VIADD R30, R185, 0x20 ;  /* 0x00000020b91e7836 */ /* 0x000fe20000000000 */
        /* <DEDUP_REMOVED lines=13> */
.L_x_1544:
[----:B------:R-:W-:Y:S05]  /*9270*/  BSYNC B1 ;  /* 0x0000000000017941 */ /* 0x000fea0003800000 */
.L_x_1334:
[----:B------:R-:W-:Y:S04]  /*9280*/  BSSY B1, `(.L_x_1336) ;  /* 0x000005a000017945 */ /* 0x000fe80003800000 */
[----:B------:R-:W-:Y:S05]  /*9290*/  @P2 BRA `(.L_x_1337) ;  /* 0x0000000400602947 */ /* 0x000fea0003800000 */
[----:B------:R-:W-:Y:S01]  /*92a0*/  IMAD.SHL.U32 R4, R191, 0x40, RZ ;  /* 0x00000040bf047824 */ /* 0x000fe200078e00ff */
[C---:B------:R-:W-:Y:S01]  /*92b0*/  LOP3.LUT R38, R15.reuse, 0xffff0000, RZ, 0xc0, !PT ;  /* 0xffff00000f267812 */ /* 0x040fe200078ec0ff */
[----:B------:R-:W-:Y:S02]  /*92c0*/  IMAD.IADD R5, R18, 0x1, R25 ;  /* 0x0000000112057824 */ /* 0x000fe400078e0219 */
[----:B------:R-:W-:Y:S01]  /*92d0*/  IMAD.U32 R37, R15, 0x10000, RZ ;  /* 0x000100000f257824 */ /* 0x000fe200078e00ff */
[----:B------:R-:W-:Y:S01]  /*92e0*/  LOP3.LUT R6, R4, 0x1c0, RZ, 0xc0, !PT ;  /* 0x000001c004067812 */ /* 0x000fe200078ec0ff */
[----:B------:R-:W-:-:S03]  /*92f0*/  IMAD.U32 R36, R3, 0x10000, RZ ;  /* 0x0001000003247824 */ /* 0x000fc600078e00ff */
[C---:B------:R-:W-:Y:S02]  /*9300*/  LOP3.LUT R4, R6.reuse, 0x38, R18, 0xf8, !PT ;  /* 0x0000003806047812 */ /* 0x040fe400078ef812 */
[----:B------:R-:W-:Y:S02]  /*9310*/  SHF.R.U32.HI R7, RZ, 0x3, R6 ;  /* 0x00000003ff077819 */ /* 0x000fe40000011606 */
[----:B------:R-:W-:Y:S02]  /*9320*/  LOP3.LUT R6, R6, 0x38, R5, 0xf8, !PT ;  /* 0x0000003806067812 */ /* 0x000fe400078ef805 */
[-C--:B------:R-:W-:Y:S02]  /*9330*/  LOP3.LUT R4, R4, R7.reuse, RZ, 0x3c, !PT ;  /* 0x0000000704047212 */ /* 0x080fe400078e3cff */
[----:B------:R-:W-:-:S03]  /*9340*/  LOP3.LUT R6, R6, R7, RZ, 0x3c, !PT ;  /* 0x0000000706067212 */ /* 0x000fc600078e3cff */
[C---:B------:R-:W-:Y:S02]  /*9350*/  IMAD R5, R223.reuse, 0x200, R4 ;  /* 0x00000200df057824 */ /* 0x040fe400078e0204 */
[----:B0-----:R-:W-:Y:S02]  /*9360*/  IMAD R27, R223, 0x200, R6 ;  /* 0x00000200df1b7824 */ /* 0x001fe400078e0206 */
        /* <DEDUP_REMOVED lines=16> */
[C---:B------:R-:W-:Y:S01]  /*9470*/  FMUL.FTZ R39, R7.reuse, R37 ;  /* 0x0000002507277220 */ /* 0x040fe20000410000 */
[----:B------:R-:W-:Y:S01]  /*9480*/  FMUL.FTZ R41, R7, R36 ;  /* 0x0000002407297220 */ /* 0x000fe20000410000 */
[----:B------:R-:W-:Y:S01]  /*9490*/  LOP3.LUT R7, R3, 0xffff0000, RZ, 0xc0, !PT ;  /* 0xffff000003077812 */ /* 0x000fe200078ec0ff */
[----:B------:R-:W-:Y:S01]  /*94a0*/  FMUL.FTZ R40, R8, R38 ;  /* 0x0000002608287220 */ /* 0x000fe20000410000 */
[----:B------:R-:W-:Y:S01]  /*94b0*/  FFMA.FTZ R39, R28, R36, -R39 ;  /* 0x000000241c277223 */ /* 0x000fe20000010827 */
[----:B------:R-:W-:-:S02]  /*94c0*/  IMAD.U32 R36, R21, 0x10000, RZ ;  /* 0x0001000015247824 */ /* 0x000fc400078e00ff */
[----:B------:R-:W-:Y:S01]  /*94d0*/  FFMA.FTZ R41, R28, R37, R41 ;  /* 0x000000251c297223 */ /* 0x000fe20000010029 */
[----:B------:R-:W-:Y:S02]  /*94e0*/  IMAD.U32 R28, R13, 0x10000, RZ ;  /* 0x000100000d1c7824 */ /* 0x000fe400078e00ff */
[-C--:B------:R-:W-:Y:S01]  /*94f0*/  FMUL.FTZ R8, R8, R7.reuse ;  /* 0x0000000708087220 */ /* 0x080fe20000410000 */
[----:B------:R-:W-:Y:S01]  /*9500*/  FFMA.FTZ R40, R29, R7, -R40 ;  /* 0x000000071d287223 */ /* 0x000fe20000010828 */
[C---:B------:R-:W-:Y:S01]  /*9510*/  FMUL.FTZ R42, R34.reuse, R36 ;  /* 0x00000024222a7220 */ /* 0x040fe20000410000 */
[----:B------:R-:W-:Y:S01]  /*9520*/  LOP3.LUT R37, R21, 0xffff0000, RZ, 0xc0, !PT ;  /* 0xffff000015257812 */ /* 0x000fe200078ec0ff */
[----:B------:R-:W-:Y:S01]  /*9530*/  FMUL.FTZ R43, R34, R28 ;  /* 0x0000001c222b7220 */ /* 0x000fe20000410000 */
[----:B------:R-:W-:Y:S01]  /*9540*/  LOP3.LUT R7, R13, 0xffff0000, RZ, 0xc0, !PT ;  /* 0xffff00000d077812 */ /* 0x000fe200078ec0ff */
[----:B------:R-:W-:Y:S01]  /*9550*/  FFMA.FTZ R38, R29, R38, R8 ;  /* 0x000000261d267223 */ /* 0x000fe20000010008 */
[----:B------:R-:W-:Y:S01]  /*9560*/  FFMA.FTZ R42, R5, R28, -R42 ;  /* 0x0000001c052a7223 */ /* 0x000fe2000001082a */
[----:B------:R-:W-:-:S02]  /*9570*/  IMAD.U32 R33, R9, 0x10000, RZ ;  /* 0x0001000009217824 */ /* 0x000fc400078e00ff */
[----:B------:R-:W-:Y:S01]  /*9580*/  FFMA.FTZ R43, R5, R36, R43 ;  /* 0x00000024052b7223 */ /* 0x000fe2000001002b */
[----:B------:R-:W-:Y:S01]  /*9590*/  FMUL.FTZ R28, R10, R37 ;  /* 0x000000250a1c7220 */ /* 0x000fe20000410000 */
[----:B------:R-:W-:Y:S02]  /*95a0*/  IMAD.U32 R8, R20, 0x10000, RZ ;  /* 0x0001000014087824 */ /* 0x000fe400078e00ff */
[-C--:B------:R-:W-:Y:S01]  /*95b0*/  FMUL.FTZ R34, R10, R7.reuse ;  /* 0x000000070a227220 */ /* 0x080fe20000410000 */
[----:B------:R-:W-:Y:S02]  /*95c0*/  IMAD.U32 R5, R12, 0x10000, RZ ;  /* 0x000100000c057824 */ /* 0x000fe400078e00ff */
[----:B------:R-:W-:Y:S01]  /*95d0*/  FFMA.FTZ R45, R31, R7, -R28 ;  /* 0x000000071f2d7223 */ /* 0x000fe2000001081c */
[----:B------:R-:W-:Y:S02]  /*95e0*/  IMAD.U32 R35, R11, 0x10000, RZ ;  /* 0x000100000b237824 */ /* 0x000fe400078e00ff */
[----:B------:R-:W-:Y:S01]  /*95f0*/  FMUL.FTZ R29, R33, R8 ;  /* 0x00000008211d7220 */ /* 0x000fe20000410000 */
[----:B------:R-:W-:-:S02]  /*9600*/  IMAD.U32 R10, R24, 0x10000, RZ ;  /* 0x00010000180a7824 */ /* 0x000fc400078e00ff */
[----:B------:R-:W-:Y:S01]  /*9610*/  FMUL.FTZ R33, R33, R5 ;  /* 0x0000000521217220 */ /* 0x000fe20000410000 */
[----:B------:R-:W-:Y:S02]  /*9620*/  IMAD.U32 R7, R14, 0x10000, RZ ;  /* 0x000100000e077824 */ /* 0x000fe400078e00ff */
[----:B------:R-:W-:Y:S01]  /*9630*/  FFMA.FTZ R34, R31, R37, R34 ;  /* 0x000000251f227223 */ /* 0x000fe20000010022 */
[C---:B------:R-:W-:Y:S01]  /*9640*/  FMUL.FTZ R31, R35.reuse, R10 ;  /* 0x0000000a231f7220 */ /* 0x040fe20000410000 */
[C---:B------:R-:W-:Y:S01]  /*9650*/  FFMA.FTZ R33, R30.reuse, R8, R33 ;  /* 0x000000081e217223 */ /* 0x040fe20000010021 */
[----:B------:R-:W-:Y:S01]  /*9660*/  FMUL.FTZ R37, R35, R7 ;  /* 0x0000000723257220 */ /* 0x000fe20000410000 */
        /* <DEDUP_REMOVED lines=11> */
[----:B------:R-:W-:Y:S01]  /*9720*/  F2FP.BF16.F32.PACK_AB R10, R34, R43 ;  /* 0x0000002b220a723e */ /* 0x000fe200000010ff */
[-C--:B------:R-:W-:Y:S01]  /*9730*/  FMUL.FTZ R9, R9, R5.reuse ;  /* 0x0000000509097220 */ /* 0x080fe20000410000 */
[----:B------:R-:W-:Y:S01]  /*9740*/  FFMA.FTZ R30, R4, R5, -R31 ;  /* 0x00000005041e7223 */ /* 0x000fe2000001081f */
[-C--:B------:R-:W-:Y:S01]  /*9750*/  FMUL.FTZ R11, R11, R7.reuse ;  /* 0x000000070b0b7220 */ /* 0x080fe20000410000 */
[----:B------:R-:W-:Y:S01]  /*9760*/  FFMA.FTZ R36, R6, R7, -R47 ;  /* 0x0000000706247223 */ /* 0x000fe2000001082f */
[----:B------:R-:W-:Y:S01]  /*9770*/  FFMA.FTZ R32, R4, R8, R9 ;  /* 0x0000000804207223 */ /* 0x000fe20000010009 */
[----:B------:R-:W-:Y:S01]  /*9780*/  F2FP.BF16.F32.PACK_AB R4, R40, R39 ;  /* 0x000000272804723e */ /* 0x000fe200000010ff */
[----:B------:R-:W-:Y:S01]  /*9790*/  FFMA.FTZ R28, R6, R28, R11 ;  /* 0x0000001c061c7223 */ /* 0x000fe2000001000b */
[----:B------:R-:W-:-:S02]  /*97a0*/  F2FP.BF16.F32.PACK_AB R6, R45, R42 ;  /* 0x0000002a2d06723e */ /* 0x000fc400000010ff */
[----:B------:R-:W-:Y:S02]  /*97b0*/  F2FP.BF16.F32.PACK_AB R5, R30, R29 ;  /* 0x0000001d1e05723e */ /* 0x000fe400000010ff */
[----:B------:R-:W-:Y:S02]  /*97c0*/  F2FP.BF16.F32.PACK_AB R7, R36, R35 ;  /* 0x000000232407723e */ /* 0x000fe400000010ff */
[----:B------:R-:W-:Y:S02]  /*97d0*/  F2FP.BF16.F32.PACK_AB R8, R38, R41 ;  /* 0x000000292608723e */ /* 0x000fe400000010ff */
[----:B------:R-:W-:Y:S01]  /*97e0*/  F2FP.BF16.F32.PACK_AB R9, R32, R33 ;  /* 0x000000212009723e */ /* 0x000fe200000010ff */
[----:B------:R1:W-:Y:S01]  /*97f0*/  STS.128 [R26+0x20400], R4 ;  /* 0x020400041a007388 */ /* 0x0003e20000000c00 */
[----:B------:R-:W-:-:S05]  /*9800*/  F2FP.BF16.F32.PACK_AB R11, R28, R37 ;  /* 0x000000251c0b723e */ /* 0x000fca00000010ff */
[----:B------:R1:W-:Y:S02]  /*9810*/  STS.128 [R27+0x20400], R8 ;  /* 0x020400081b007388 */ /* 0x0003e40000000c00 */
.L_x_1337:
[----:B------:R-:W-:Y:S05]  /*9820*/  BSYNC B1 ;  /* 0x0000000000017941 */ /* 0x000fea0003800000 */
.L_x_1336:
[----:B------:R-:W-:Y:S05]  /*9830*/  @P0 BRA `(.L_x_1328) ;  /* 0x0000000400680947 */ /* 0x000fea0003800000 */
[----:B------:R-:W2:Y:S01]  /*9840*/  LDL R42, [R1+0x5c] ;  /* 0x00005c00012a7983 */ /* 0x000ea20000100800 */
[----:B-1----:R-:W-:-:S04]  /*9850*/  VIADD R7, R185, 0x20 ;  /* 0x00000020b9077836 */ /* 0x002fc80000000000 */
[----:B------:R-:W-:Y:S01]  /*9860*/  IMAD.SHL.U32 R5, R7, 0x40, RZ ;  /* 0x0000004007057824 */ /* 0x000fe200078e00ff */
[----:B------:R-:W-:Y:S01]  /*9870*/  SHF.R.S32.HI R6, RZ, 0x1f, R7 ;  /* 0x0000001fff067819 */ /* 0x000fe20000011407 */
[----:B------:R-:W-:-:S03]  /*9880*/  IMAD.IADD R4, R18, 0x1, R25 ;  /* 0x0000000112047824 */ /* 0x000fc600078e0219 */
[----:B------:R-:W-:Y:S02]  /*9890*/  LEA.HI R6, R6, R7, RZ, 0x3 ;  /* 0x0000000706067211 */ /* 0x000fe400078f18ff */
[----:B------:R-:W-:-:S03]  /*98a0*/  LOP3.LUT R5, R5, 0x1c0, RZ, 0xc0, !PT ;  /* 0x000001c005057812 */ /* 0x000fc600078ec0ff */
[----:B------:R-:W-:Y:S01]  /*98b0*/  IMAD.SHL.U32 R6, R6, 0x40, RZ ;  /* 0x0000004006067824 */ /* 0x000fe200078e00ff */
[----:B------:R-:W-:Y:S02]  /*98c0*/  LOP3.LUT R4, R5, 0x38, R4, 0xf8, !PT ;  /* 0x0000003805047812 */ /* 0x000fe400078ef804 */
[----:B------:R-:W-:Y:S02]  /*98d0*/  SHF.R.U32.HI R5, RZ, 0x3, R5 ;  /* 0x00000003ff057819 */ /* 0x000fe40000011605 */
[----:B------:R-:W-:Y:S02]  /*98e0*/  LOP3.LUT R25, R6, 0xfffffe00, RZ, 0xc0, !PT ;  /* 0xfffffe0006197812 */ /* 0x000fe400078ec0ff */
[----:B------:R-:W-:-:S05]  /*98f0*/  LOP3.LUT R4, R4, R5, RZ, 0x3c, !PT ;  /* 0x0000000504047212 */ /* 0x000fca00078e3cff */
[----:B------:R-:W-:-:S04]  /*9900*/  IMAD.IADD R25, R25, 0x1, R4 ;  /* 0x0000000119197824 */ /* 0x000fc800078e0204 */
[----:B------:R-:W-:-:S05]  /*9910*/  IMAD R25, R25, 0x2, R2 ;  /* 0x0000000219197824 */ /* 0x000fca00078e0202 */
[----:B------:R-:W1:Y:S01]  /*9920*/  LDS.128 R8, [R25+0x20400] ;  /* 0x0204000019087984 */ /* 0x000e620000000c00 */
[----:B------:R-:W-:Y:S02]  /*9930*/  IMAD.U32 R36, R15, 0x10000, RZ ;  /* 0x000100000f247824 */ /* 0x000fe400078e00ff */
[----:B------:R-:W-:Y:S01]  /*9940*/  IMAD.U32 R34, R3, 0x10000, RZ ;  /* 0x0001000003227824 */ /* 0x000fe200078e00ff */
[----:B------:R-:W-:Y:S01]  /*9950*/  LOP3.LUT R38, R15, 0xffff0000, RZ, 0xc0, !PT ;  /* 0xffff00000f267812 */ /* 0x000fe200078ec0ff */
[----:B------:R-:W-:Y:S02]  /*9960*/  IMAD.U32 R41, R20, 0x10000, RZ ;  /* 0x0001000014297824 */ /* 0x000fe400078e00ff */
[----:B------:R-:W-:Y:S02]  /*9970*/  IMAD.U32 R39, R12, 0x10000, RZ ;  /* 0x000100000c277824 */ /* 0x000fe400078e00ff */
[----:B------:R-:W-:Y:S02]  /*9980*/  IMAD.U32 R40, R21, 0x10000, RZ ;  /* 0x0001000015287824 */ /* 0x000fe400078e00ff */
[C---:B-1----:R-:W-:Y:S01]  /*9990*/  IMAD.U32 R30, R8.reuse, 0x10000, RZ ;  /* 0x00010000081e7824 */ /* 0x042fe200078e00ff */
[----:B------:R-:W-:-:S03]  /*99a0*/  LOP3.LUT R8, R8, 0xffff0000, RZ, 0xc0, !PT ;  /* 0xffff000008087812 */ /* 0x000fc600078ec0ff */
[-C--:B------:R-:W-:Y:S01]  /*99b0*/  FMUL.FTZ R35, R36, R30.reuse ;  /* 0x0000001e24237220 */ /* 0x080fe20000410000 */
[----:B------:R-:W-:Y:S01]  /*99c0*/  FMUL.FTZ R15, R34, R30 ;  /* 0x0000001e220f7220 */ /* 0x000fe20000410000 */
[----:B------:R-:W-:Y:S01]  /*99d0*/  LOP3.LUT R30, R3, 0xffff0000, RZ, 0xc0, !PT ;  /* 0xffff0000031e7812 */ /* 0x000fe200078ec0ff */
[-C--:B------:R-:W-:Y:S01]  /*99e0*/  FMUL.FTZ R3, R38, R8.reuse ;  /* 0x0000000826037220 */ /* 0x080fe20000410000 */
[----:B------:R-:W-:Y:S02]  /*99f0*/  IMAD.U32 R31, R9, 0x10000, RZ ;  /* 0x00010000091f7824 */ /* 0x000fe400078e00ff */
[----:B------:R-:W-:Y:S02]  /*9a00*/  IMAD.U32 R32, R10, 0x10000, RZ ;  /* 0x000100000a207824 */ /* 0x000fe400078e00ff */
[----:B------:R-:W-:Y:S01]  /*9a10*/  FMUL.FTZ R37, R30, R8 ;  /* 0x000000081e257220 */ /* 0x000fe20000410000 */
[----:B------:R-:W-:Y:S01]  /*9a20*/  LOP3.LUT R10, R10, 0xffff0000, RZ, 0xc0, !PT ;  /* 0xffff00000a0a7812 */ /* 0x000fe200078ec0ff */
[----:B------:R-:W-:Y:S01]  /*9a30*/  IMAD.U32 R33, R11, 0x10000, RZ ;  /* 0x000100000b217824 */ /* 0x000fe200078e00ff */
[----:B------:R-:W-:-:S02]  /*9a40*/  LOP3.LUT R9, R9, 0xffff0000, RZ, 0xc0, !PT ;  /* 0xffff000009097812 */ /* 0x000fc400078ec0ff */
[----:B------:R-:W-:Y:S01]  /*9a50*/  LOP3.LUT R11, R11, 0xffff0000, RZ, 0xc0, !PT ;  /* 0xffff00000b0b7812 */ /* 0x000fe200078ec0ff */
[----:B--2---:R-:W1:Y:S02]  /*9a60*/  LDS.128 R4, [R42+0x20400] ;  /* 0x020400002a047984 */ /* 0x004e640000000c00 */
[C---:B-1----:R-:W-:Y:S01]  /*9a70*/  IMAD.U32 R26, R4.reuse, 0x10000, RZ ;  /* 0x00010000041a7824 */ /* 0x042fe200078e00ff */
[----:B------:R-:W-:Y:S01]  /*9a80*/  LOP3.LUT R4, R4, 0xffff0000, RZ, 0xc0, !PT ;  /* 0xffff000004047812 */ /* 0x000fe200078ec0ff */
[----:B0-----:R-:W-:Y:S02]  /*9a90*/  IMAD.U32 R27, R5, 0x10000, RZ ;  /* 0x00010000051b7824 */ /* 0x001fe400078e00ff */
[-C--:B------:R-:W-:Y:S01]  /*9aa0*/  FFMA.FTZ R35, R34, R26.reuse, -R35 ;  /* 0x0000001a22237223 */ /* 0x080fe20000010823 */
[----:B------:R-:W-:Y:S01]  /*9ab0*/  FFMA.FTZ R15, R36, R26, R15 ;  /* 0x0000001a240f7223 */ /* 0x000fe2000001000f */
[-C--:B------:R-:W-:Y:S01]  /*9ac0*/  FFMA.FTZ R8, R30, R4.reuse, -R3 ;  /* 0x000000041e087223 */ /* 0x080fe20000010803 */
[----:B------:R-:W-:Y:S01]  /*9ad0*/  FFMA.FTZ R26, R38, R4, R37 ;  /* 0x00000004261a7223 */ /* 0x000fe20000010025 */
[----:B------:R-:W-:-:S02]  /*9ae0*/  IMAD.U32 R28, R6, 0x10000, RZ ;  /* 0x00010000061c7824 */ /* 0x000fc400078e00ff */
[-C--:B------:R-:W-:Y:S01]  /*9af0*/  FMUL.FTZ R30, R41, R31.reuse ;  /* 0x0000001f291e7220 */ /* 0x080fe20000410000 */
[----:B------:R-:W-:Y:S01]  /*9b00*/  FMUL.FTZ R34, R39, R31 ;  /* 0x0000001f27227220 */ /* 0x000fe20000410000 */
[C---:B------:R-:W-:Y:S02]  /*9b10*/  IMAD.U32 R4, R13.reuse, 0x10000, RZ ;  /* 0x000100000d047824 */ /* 0x040fe400078e00ff */
[-C--:B------:R-:W-:Y:S01]  /*9b20*/  FMUL.FTZ R3, R40, R32.reuse ;  /* 0x0000002028037220 */ /* 0x080fe20000410000 */
[----:B------:R-:W-:Y:S02]  /*9b30*/  LOP3.LUT R36, R13, 0xffff0000, RZ, 0xc0, !PT ;  /* 0xffff00000d247812 */ /* 0x000fe400078ec0ff */
[----:B------:R-:W-:Y:S01]  /*9b40*/  LOP3.LUT R38, R21, 0xffff0000, RZ, 0xc0, !PT ;  /* 0xffff000015267812 */ /* 0x000fe200078ec0ff */
[----:B------:R-:W-:Y:S01]  /*9b50*/  IMAD.U32 R37, R24, 0x10000, RZ ;  /* 0x0001000018257824 */ /* 0x000fe200078e00ff */
[----:B------:R-:W-:Y:S01]  /*9b60*/  LOP3.LUT R6, R6, 0xffff0000, RZ, 0xc0, !PT ;  /* 0xffff000006067812 */ /* 0x000fe200078ec0ff */
[-C--:B------:R-:W-:Y:S01]  /*9b70*/  FFMA.FTZ R30, R39, R27.reuse, -R30 ;  /* 0x0000001b271e7223 */ /* 0x080fe2000001081e */
[----:B------:R-:W-:Y:S01]  /*9b80*/  FFMA.FTZ R34, R41, R27, R34 ;  /* 0x0000001b29227223 */ /* 0x000fe20000010022 */
[C---:B------:R-:W-:Y:S01]  /*9b90*/  FMUL.FTZ R21, R4.reuse, R32 ;  /* 0x0000002004157220 */ /* 0x040fe20000410000 */
[----:B------:R-:W-:Y:S01]  /*9ba0*/  FFMA.FTZ R13, R4, R28, -R3 ;  /* 0x0000001c040d7223 */ /* 0x000fe20000010803 */
[-C--:B------:R-:W-:Y:S01]  /*9bb0*/  FMUL.FTZ R3, R38, R10.reuse ;  /* 0x0000000a26037220 */ /* 0x080fe20000410000 */
[----:B------:R-:W-:Y:S01]  /*9bc0*/  FMUL.FTZ R27, R36, R10 ;  /* 0x0000000a241b7220 */ /* 0x000fe20000410000 */
[----:B------:R-:W-:-:S02]  /*9bd0*/  IMAD.U32 R31, R14, 0x10000, RZ ;  /* 0x000100000e1f7824 */ /* 0x000fc400078e00ff */
[-C--:B------:R-:W-:Y:S01]  /*9be0*/  FMUL.FTZ R4, R37, R33.reuse ;  /* 0x0000002125047220 */ /* 0x080fe20000410000 */
[----:B------:R-:W-:Y:S02]  /*9bf0*/  IMAD.U32 R29, R7, 0x10000, RZ ;  /* 0x00010000071d7824 */ /* 0x000fe400078e00ff */
[----:B------:R-:W-:Y:S01]  /*9c00*/  FFMA.FTZ R10, R40, R28, R21 ;  /* 0x0000001c280a7223 */ /* 0x000fe20000010015 */
[-C--:B------:R-:W-:Y:S01]  /*9c10*/  FFMA.FTZ R28, R36, R6.reuse, -R3 ;  /* 0x00000006241c7223 */ /* 0x080fe20000010803 */
[----:B------:R-:W-:Y:S01]  /*9c20*/  FFMA.FTZ R27, R38, R6, R27 ;  /* 0x00000006261b7223 */ /* 0x000fe2000001001b */
[C---:B------:R-:W-:Y:S01]  /*9c30*/  FMUL.FTZ R6, R31.reuse, R33 ;  /* 0x000000211f067220 */ /* 0x040fe20000410000 */
[----:B------:R-:W-:Y:S01]  /*9c40*/  FFMA.FTZ R21, R31, R29, -R4 ;  /* 0x0000001d1f157223 */ /* 0x000fe20000010804 */
[----:B------:R-:W-:Y:S02]  /*9c50*/  LOP3.LUT R33, R20, 0xffff0000, RZ, 0xc0, !PT ;  /* 0xffff000014217812 */ /* 0x000fe400078ec0ff */
[----:B------:R-:W-:-:S02]  /*9c60*/  LOP3.LUT R39, R24, 0xffff0000, RZ, 0xc0, !PT ;  /* 0xffff000018277812 */ /* 0x000fc400078ec0ff */
[----:B------:R-:W-:Y:S02]  /*9c70*/  LOP3.LUT R3, R12, 0xffff0000, RZ, 0xc0, !PT ;  /* 0xffff00000c037812 */ /* 0x000fe400078ec0ff */
[----:B------:R-:W-:Y:S01]  /*9c80*/  LOP3.LUT R31, R14, 0xffff0000, RZ, 0xc0, !PT ;  /* 0xffff00000e1f7812 */ /* 0x000fe200078ec0ff */
[----:B------:R-:W-:Y:S01]  /*9c90*/  FFMA.FTZ R29, R37, R29, R6 ;  /* 0x0000001d251d7223 */ /* 0x000fe20000010006 */
[----:B------:R-:W-:Y:S01]  /*9ca0*/  LOP3.LUT R5, R5, 0xffff0000, RZ, 0xc0, !PT ;  /* 0xffff000005057812 */ /* 0x000fe200078ec0ff */
[----:B------:R-:W-:Y:S01]  /*9cb0*/  FMUL.FTZ R4, R33, R9 ;  /* 0x0000000921047220 */ /* 0x000fe20000410000 */
[----:B------:R-:W-:Y:S01]  /*9cc0*/  LOP3.LUT R7, R7, 0xffff0000, RZ, 0xc0, !PT ;  /* 0xffff000007077812 */ /* 0x000fe200078ec0ff */
[----:B------:R-:W-:Y:S01]  /*9cd0*/  FMUL.FTZ R12, R39, R11 ;  /* 0x0000000b270c7220 */ /* 0x000fe20000410000 */
        /* <DEDUP_REMOVED lines=9> */
[----:B------:R-:W-:Y:S02]  /*9d70*/  F2FP.BF16.F32.PACK_AB R7, R12, R21 ;  /* 0x000000150c07723e */ /* 0x000fe400000010ff */
[----:B------:R-:W-:Y:S02]  /*9d80*/  F2FP.BF16.F32.PACK_AB R10, R27, R10 ;  /* 0x0000000a1b0a723e */ /* 0x000fe400000010ff */
[----:B------:R-:W-:Y:S02]  /*9d90*/  F2FP.BF16.F32.PACK_AB R8, R26, R15 ;  /* 0x0000000f1a08723e */ /* 0x000fe400000010ff */
[----:B------:R-:W-:-:S02]  /*9da0*/  F2FP.BF16.F32.PACK_AB R9, R9, R34 ;  /* 0x000000220909723e */ /* 0x000fc400000010ff */
[----:B------:R-:W-:Y:S01]  /*9db0*/  F2FP.BF16.F32.PACK_AB R11, R14, R29 ;  /* 0x0000001d0e0b723e */ /* 0x000fe200000010ff */
[----:B------:R3:W-:Y:S04]  /*9dc0*/  STS.128 [R42+0x20400], R4 ;  /* 0x020400042a007388 */ /* 0x0007e80000000c00 */
[----:B------:R3:W-:Y:S02]  /*9dd0*/  STS.128 [R25+0x20400], R8 ;  /* 0x0204000819007388 */ /* 0x0007e40000000c00 */
.L_x_1328:
[----:B------:R-:W-:Y:S05]  /*9de0*/  BSYNC B0 ;  /* 0x0000000000007941 */ /* 0x000fea0003800000 */
.L_x_1317:
        /* <DEDUP_REMOVED lines=8> */
.L_x_1314:
[----:B012---:R-:W-:-:S05]  /*9e70*/  IMAD.U32 R3, RZ, RZ, UR37 ;  /* 0x00000025ff037e24 */ /* 0x007fca000f8e00ff */
[----:B------:R-:W-:-:S13]  /*9e80*/  ISETP.NE.AND P0, PT, R3, 0x3, PT ;  /* 0x000000030300780c */ /* 0x000fda0003f05270 */
[----:B------:R-:W-:Y:S05]  /*9e90*/  @!P0 BRA `(.L_x_1338) ;  /* 0x0000000000048947 */ /* 0x000fea0003800000 */
[----:B------:R-:W-:Y:S01]  /*9ea0*/  BPT.TRAP 0x1 ;  /* 0x000000040000795c */ /* 0x000fe20000300000 */
.L_x_1338:
[----:B------:R-:W-:Y:S01]  /*9eb0*/  IMAD R13, R17, 0x8, R2 ;  /* 0x00000008110d7824 */ /* 0x000fe200078e0202 */
[----:B------:R-:W-:-:S04]  /*9ec0*/  SHF.L.U32 R12, R186, 0x1f, RZ ;  /* 0x0000001fba0c7819 */ /* 0x000fc800000006ff */
[----:B------:R0:W1:Y:S01]  /*9ed0*/  SYNCS.PHASECHK.TRANS64.TRYWAIT P1, [R13+URZ+0x38830], R12 ;  /* 0x0388300c0d0075a7 */ /* 0x000062000802017f */
[----:B------:R-:W-:Y:S05]  /*9ee0*/  @!P0 BRA `(.L_x_1339) ;  /* 0x0000000000048947 */ /* 0x000fea0003800000 */
[----:B------:R-:W-:Y:S01]  /*9ef0*/  BPT.TRAP 0x1 ;  /* 0x000000040000795c */ /* 0x000fe20000300000 */
.L_x_1339:
[C---:B------:R-:W-:Y:S02]  /*9f00*/  VIADD R3, R2.reuse, 0x22400 ;  /* 0x0002240002037836 */ /* 0x040fe40000000000 */
[----:B---3--:R-:W-:-:S03]  /*9f10*/  VIADD R4, R2, 0x20400 ;  /* 0x0002040002047836 */ /* 0x008fc60000000000 */
[----:B------:R-:W-:Y:S02]  /*9f20*/  SHF.R.U32.HI R3, RZ, 0x4, R3 ;  /* 0x00000004ff037819 */ /* 0x000fe40000011603 */
[----:B------:R-:W-:Y:S02]  /*9f30*/  SHF.R.U32.HI R4, RZ, 0x4, R4 ;  /* 0x00000004ff047819 */ /* 0x000fe40000011604 */
[----:B------:R-:W-:Y:S02]  /*9f40*/  LOP3.LUT R3, R3, 0x3fff, RZ, 0xc0, !PT ;  /* 0x00003fff03037812 */ /* 0x000fe400078ec0ff */
[----:B------:R-:W-:Y:S02]  /*9f50*/  LOP3.LUT R4, R4, 0x3fff, RZ, 0xc0, !PT ;  /* 0x00003fff04047812 */ /* 0x000fe400078ec0ff */
[----:B------:R-:W-:Y:S01]  /*9f60*/  LOP3.LUT R219, R3, 0x10000, RZ, 0xfc, !PT ;  /* 0x0001000003db7812 */ /* 0x000fe200078efcff */
[----:B-1----:R-:W-:Y:S06]  /*9f70*/  @P1 BRA `(.L_x_1340) ;  /* 0x0000000000081947 */ /* 0x002fec0003800000 */
[----:B------:R-:W1:Y:S02]  /*9f80*/  SYNCS.PHASECHK.TRANS64.TRYWAIT P1, [R13+URZ+0x38830], R12 ;  /* 0x0388300c0d0075a7 */ /* 0x000e64000802017f */
[----:B-1----:R-:W-:Y:S05]  /*9f90*/  @!P1 BRA `(.L_x_1341) ;  /* 0x0000014c00089947 */ /* 0x002fea0003800000 */
.L_x_1340:
[----:B------:R-:W-:Y:S01]  /*9fa0*/  IMAD R10, R17, 0x200, R219 ;  /* 0x00000200110a7824 */ /* 0x000fe200078e02db */
        /* <DEDUP_REMOVED lines=11> */
[----:B------:R-:W-:Y:S01]  /*a060*/  IMAD.MOV.U32 R5, RZ, RZ, 0x40000040 ;  /* 0x40000040ff057424 */ /* 0x000fe200078e00ff */
[----:B------:R-:W-:Y:S01]  /*a070*/  SHF.L.U32 R3, R0, 0x1f, RZ ;  /* 0x0000001f00037819 */ /* 0x000fe200000006ff */
[----:B------:R-:W-:Y:S01]  /*a080*/  IMAD.MOV.U32 R7, RZ, RZ, 0x40000040 ;  /* 0x40000040ff077424 */ /* 0x000fe200078e00ff */
[----:B------:R-:W-:Y:S01]  /*a090*/  BSSY B0, `(.L_x_1342) ;  /* 0x0000022000007945 */ /* 0x000fe20003800000 */
[----:B------:R-:W-:-:S02]  /*a0a0*/  VIADD R14, R10, 0x4 ;  /* 0x000000040a0e7836 */ /* 0x000fc40000000000 */
[----:B------:R-:W-:Y:S02]  /*a0b0*/  IMAD.MOV.U32 R15, RZ, RZ, 0x40000040 ;  /* 0x40000040ff0f7424 */ /* 0x000fe400078e00ff */
[----:B------:R-:W-:Y:S02]  /*a0c0*/  VIADD R10, R10, 0x6 ;  /* 0x000000060a0a7836 */ /* 0x000fe40000000000 */
[----:B------:R-:W-:Y:S02]  /*a0d0*/  IMAD.MOV.U32 R9, RZ, RZ, 0x40000040 ;  /* 0x40000040ff097424 */ /* 0x000fe400078e00ff */
[----:B------:R-:W-:Y:S01]  /*a0e0*/  HGMMA.64x64x16.F32.BF16 R24, gdesc[UR4], RZ, !UPT, gsb0 ;  /* 0x00e00000041879f0 */ /* 0x000fe2000c0018ff */
[----:B------:R-:W-:Y:S01]  /*a0f0*/  R2UR UR4, R4 ;  /* 0x00000000040472ca */ /* 0x000fe200000e0000 */
[----:B------:R-:W-:Y:S01]  /*a100*/  IMAD.MOV.U32 R11, RZ, RZ, 0x40000040 ;  /* 0x40000040ff0b7424 */ /* 0x000fe200078e00ff */
[----:B------:R-:W-:Y:S02]  /*a110*/  R2UR UR5, R5 ;  /* 0x00000000050572ca */ /* 0x000fe400000e0000 */
[----:B------:R-:W-:Y:S01]  /*a120*/  R2UR UR6, R6 ;  /* 0x00000000060672ca */ /* 0x000fe200000e0000 */
[----:B------:R-:W-:Y:S01]  /*a130*/  VIADD R6, R8, 0x4 ;  /* 0x0000000408067836 */ /* 0x000fe20000000000 */
[----:B------:R-:W-:Y:S01]  /*a140*/  R2UR UR7, R7 ;  /* 0x00000000070772ca */ /* 0x000fe200000e0000 */
[----:B------:R-:W-:-:S02]  /*a150*/  IMAD.MOV.U32 R7, RZ, RZ, 0x40000040 ;  /* 0x40000040ff077424 */ /* 0x000fc400078e00ff */
        /* <DEDUP_REMOVED lines=19> */
[----:B------:R-:W2:Y:S02]  /*a290*/  SYNCS.PHASECHK.TRANS64.TRYWAIT P1, [R2+URZ+0x38810], R3 ;  /* 0x03881003020075a7 */ /* 0x000ea4000802017f */
[----:B--2---:R-:W-:Y:S05]  /*a2a0*/  @!P1 BRA `(.L_x_1343) ;  /* 0x0000014800589947 */ /* 0x004fea0003800000 */
.L_x_1545:
[----:B------:R-:W-:Y:S05]  /*a2b0*/  BSYNC B0 ;  /* 0x0000000000007941 */ /* 0x000fea0003800000 */
.L_x_1342:
[----:B------:R-:W-:Y:S05]  /*a2c0*/  @!P0 BRA `(.L_x_1344) ;  /* 0x0000000000048947 */ /* 0x000fea0003800000 */
[----:B------:R-:W-:Y:S01]  /*a2d0*/  BPT.TRAP 0x1 ;  /* 0x000000040000795c */ /* 0x000fe20000300000 */
.L_x_1344:
[----:B------:R3:W4:Y:S01]  /*a2e0*/  SYNCS.PHASECHK.TRANS64.TRYWAIT P1, [R13+URZ+0x38850], R12 ;  /* 0x0388500c0d0075a7 */ /* 0x000722000802017f */
[----:B------:R-:W-:Y:S05]  /*a2f0*/  @!P0 BRA `(.L_x_1345) ;  /* 0x0000000000048947 */ /* 0x000fea0003800000 */
[----:B------:R-:W-:Y:S01]  /*a300*/  BPT.TRAP 0x1 ;  /* 0x000000040000795c */ /* 0x000fe20000300000 */
.L_x_1345:
[C---:B------:R-:W-:Y:S02]  /*a310*/  VIADD R0, R2.reuse, 0x400 ;  /* 0x0000040002007836 */ /* 0x040fe40000000000 */
[----:B--2---:R-:W-:-:S03]  /*a320*/  VIADD R3, R2, 0x26400 ;  /* 0x0002640002037836 */ /* 0x004fc60000000000 */
[----:B------:R-:W-:Y:S02]  /*a330*/  SHF.R.U32.HI R0, RZ, 0x4, R0 ;  /* 0x00000004ff007819 */ /* 0x000fe40000011600 */
[----:B------:R-:W-:Y:S02]  /*a340*/  SHF.R.U32.HI R3, RZ, 0x4, R3 ;  /* 0x00000004ff037819 */ /* 0x000fe40000011603 */
[----:B------:R-:W-:Y:S02]  /*a350*/  LOP3.LUT R0, R0, 0x3fff, RZ, 0xc0, !PT ;  /* 0x00003fff00007812 */ /* 0x000fe400078ec0ff */
[----:B------:R-:W-:Y:S02]  /*a360*/  LOP3.LUT R3, R3, 0x3fff, RZ, 0xc0, !PT ;  /* 0x00003fff03037812 */ /* 0x000fe400078ec0ff */
[----:B------:R-:W-:Y:S01]  /*a370*/  LOP3.LUT R220, R0, 0x10000, RZ, 0xfc, !PT ;  /* 0x0001000000dc7812 */ /* 0x000fe200078efcff */
[----:B----4-:R-:W-:Y:S06]  /*a380*/  @P1 BRA `(.L_x_1346) ;  /* 0x0000000000081947 */ /* 0x010fec0003800000 */
[----:B------:R-:W2:Y:S02]  /*a390*/  SYNCS.PHASECHK.TRANS64.TRYWAIT P1, [R13+URZ+0x38850], R12 ;  /* 0x0388500c0d0075a7 */ /* 0x000ea4000802017f */
[----:B--2---:R-:W-:Y:S05]  /*a3a0*/  @!P1 BRA `(.L_x_1347) ;  /* 0x00000148002c9947 */ /* 0x004fea0003800000 */
.L_x_1346:
[----:B------:R-:W-:Y:S01]  /*a3b0*/  LOP3.LUT R0, R3, 0x10000, RZ, 0xfc, !PT ;  /* 0x0001000003007812 */ /* 0x000fe200078efcff */
[----:B------:R-:W-:Y:S01]  /*a3c0*/  IMAD R10, R17, 0x1000, R220 ;  /* 0x00001000110a7824 */ /* 0x000fe200078e02dc */
[----:B------:R-:W-:Y:S05]  /*a3d0*/  WARPSYNC.ALL ;  /* 0x0000000000007948 */ /* 0x000fea0003800000 */
[----:B------:R-:W-:Y:S01]  /*a3e0*/  IMAD.MOV.U32 R14, RZ, RZ, R0 ;  /* 0x000000ffff0e7224 */ /* 0x000fe200078e0000 */
[----:B------:R-:W-:Y:S01]  /*a3f0*/  R2UR UR6, R10 ;  /* 0x000000000a0672ca */ /* 0x000fe200000e0000 */
[----:B------:R-:W-:Y:S01]  /*a400*/  IMAD.MOV.U32 R15, RZ, RZ, 0x40000040 ;  /* 0x40000040ff0f7424 */ /* 0x000fe200078e00ff */
[----:B------:R-:W-:Y:S01]  /*a410*/  WARPGROUP.ARRIVE ;  /* 0x00000000000079c5 */ /* 0x000fe20000000000 */
[----:B------:R-:W-:Y:S01]  /*a420*/  IMAD.MOV.U32 R11, RZ, RZ, 0x40000040 ;  /* 0x40000040ff0b7424 */ /* 0x000fe200078e00ff */
[----:B------:R-:W-:Y:S01]  /*a430*/  R2UR UR4, R14 ;  /* 0x000000000e0472ca */ /* 0x000fe200000e0000 */
[----:B------:R-:W-:Y:S01]  /*a440*/  VIADD R14, R0, 0x2 ;  /* 0x00000002000e7836 */ /* 0x000fe20000000000 */
[----:B------:R-:W-:Y:S01]  /*a450*/  R2UR UR5, R15 ;  /* 0x000000000f0572ca */ /* 0x000fe200000e0000 */
[----:B------:R-:W-:Y:S01]  /*a460*/  VIADD R20, R10, 0x2 ;  /* 0x000000020a147836 */ /* 0x000fe20000000000 */
[----:B------:R-:W-:Y:S01]  /*a470*/  R2UR UR7, R11 ;  /* 0x000000000b0772ca */ /* 0x000fe200000e0000 */
[----:B------:R-:W-:Y:S01]  /*a480*/  IMAD.MOV.U32 R15, RZ, RZ, 0x40000040 ;  /* 0x40000040ff0f7424 */ /* 0x000fe200078e00ff */
[----:B------:R-:W4:Y:S01]  /*a490*/  S2R R56, SR_TID.X ;  /* 0x0000000000387919 */ /* 0x000f220000002100 */
[----:B------:R-:W-:-:S02]  /*a4a0*/  IMAD.MOV.U32 R21, RZ, RZ, 0x40000040 ;  /* 0x40000040ff157424 */ /* 0x000fc400078e00ff */
[----:B------:R-:W-:Y:S02]  /*a4b0*/  VIADD R58, R10, 0x800 ;  /* 0x000008000a3a7836 */ /* 0x000fe40000000000 */
[----:B0123--:R-:W-:-:S06]  /*a4c0*/  IMAD.MOV.U32 R12, RZ, RZ, 0x4 ;  /* 0x00000004ff0c7424 */ /* 0x00ffcc00078e00ff */
[----:B------:R-:W-:Y:S01]  /*a4d0*/  HGMMA.64x64x16.F32.BF16 R24, gdesc[UR4], R24, gsb0 ;  /* 0x00e00000041879f0 */ /* 0x000fe20008001818 */
        /* <DEDUP_REMOVED lines=8> */
[----:B----4-:R-:W-:-:S05]  /*a560*/  SHF.R.U32.HI R56, RZ, 0x7, R56 ;  /* 0x00000007ff387819 */ /* 0x010fca0000011638 */
[----:B------:R0:W1:Y:S02]  /*a570*/  SHFL.IDX PT, R3, R56, RZ, 0x1f ;  /* 0x00001fff38037589 */ /* 0x00006400000e0000 */
[----:B0-----:R-:W-:Y:S01]  /*a580*/  VIADD R56, R0, 0x800 ;  /* 0x0000080000387836 */ /* 0x001fe20000000000 */
[----:B-1----:R-:W-:-:S04]  /*a590*/  ISETP.GT.AND P1, PT, R3, 0x7f, PT ;  /* 0x0000007f0300780c */ /* 0x002fc80003f24270 */
[----:B------:R-:W-:Y:S02]  /*a5a0*/  SEL R3, RZ, 0x2, !P1 ;  /* 0x00000002ff037807 */ /* 0x000fe40004800000 */
[C---:B------:R-:W-:Y:S02]  /*a5b0*/  SEL R11, R12.reuse, 0x2, P1 ;  /* 0x000000020c0b7807 */ /* 0x040fe40000800000 */
[----:B------:R-:W-:Y:S01]  /*a5c0*/  SEL R12, R12, 0x6, !P1 ;  /* 0x000000060c0c7807 */ /* 0x000fe20004800000 */
[----:B------:R-:W-:Y:S02]  /*a5d0*/  WARPGROUP.DEPBAR.LE gsb0, 0x0 ;  /* 0x00008000000079c5 */ /* 0x000fe40000010000 */
[----:B------:R-:W-:-:S06]  /*a5e0*/  WARPGROUP.ARRIVE ;  /* 0x00000000000079c5 */ /* 0x000fcc0000000000 */
        /* <DEDUP_REMOVED lines=9> */
[----:B------:R-:W-:Y:S02]  /*a680*/  WARPGROUP.DEPBAR.LE gsb0, 0x0 ;  /* 0x00008000000079c5 */ /* 0x000fe40000010000 */
[----:B------:R-:W-:-:S09]  /*a690*/  WARPGROUP.ARRIVE ;  /* 0x00000000000079c5 */ /* 0x000fd20000000000 */
        /* <DEDUP_REMOVED lines=134> */
[----:B------:R-:W-:Y:S01]  /*af00*/  IMAD.IADD R14, R3, 0x1, R58 ;  /* 0x00000001030e7824 */ /* 0x000fe200078e023a */
[----:B------:R-:W-:Y:S01]  /*af10*/  R2UR UR5, R15 ;  /* 0x000000000f0572ca */ /* 0x000fe200000e0000 */
[----:B------:R-:W-:Y:S01]  /*af20*/  IMAD.MOV.U32 R15, RZ, RZ, 0x40000040 ;  /* 0x40000040ff0f7424 */ /* 0x000fe200078e00ff */
[----:B------:R-:W-:Y:S01]  /*af30*/  R2UR UR6, R20 ;  /* 0x00000000140672ca */ /* 0x000fe200000e0000 */
[----:B------:R-:W-:Y:S01]  /*af40*/  IMAD.IADD R20, R3, 0x1, R56 ;  /* 0x0000000103147824 */ /* 0x000fe200078e0238 */
[----:B------:R-:W-:Y:S01]  /*af50*/  R2UR UR7, R21 ;  /* 0x00000000150772ca */ /* 0x000fe200000e0000 */
[----:B------:R-:W-:Y:S01]  /*af60*/  IMAD.MOV.U32 R21, RZ, RZ, 0x40000040 ;  /* 0x40000040ff157424 */ /* 0x000fe200078e00ff */
[----:B------:R-:W-:Y:S02]  /*af70*/  WARPGROUP.DEPBAR.LE gsb0, 0x0 ;  /* 0x00008000000079c5 */ /* 0x000fe40000010000 */
[----:B------:R-:W-:-:S09]  /*af80*/  WARPGROUP.ARRIVE ;  /* 0x00000000000079c5 */ /* 0x000fd20000000000 */
[----:B------:R-:W-:Y:S01]  /*af90*/  HGMMA.64x64x16.F32.BF16 R24, gdesc[UR4], R24, gsb0 ;  /* 0x00e00000041879f0 */ /* 0x000fe20008001818 */
[----:B------:R-:W-:Y:S01]  /*afa0*/  R2UR UR6, R14 ;  /* 0x000000000e0672ca */ /* 0x000fe200000e0000 */
[--C-:B------:R-:W-:Y:S01]  /*afb0*/  IMAD.IADD R14, R58, 0x1, R11.reuse ;  /* 0x000000013a0e7824 */ /* 0x100fe200078e020b */
        /* <DEDUP_REMOVED lines=16> */
[----:B------:R-:W-:Y:S02]  /*b0c0*/  IMAD.MOV.U32 R21, RZ, RZ, 0x40000040 ;  /* 0x40000040ff157424 */ /* 0x000fe400078e00ff */
[----:B------:R-:W-:-:S02]  /*b0d0*/  VIADD R56, R0, 0xa00 ;  /* 0x00000a0000387836 */ /* 0x000fc40000000000 */
[----:B------:R-:W-:Y:S01]  /*b0e0*/  VIADD R58, R10, 0xa00 ;  /* 0x00000a000a3a7836 */ /* 0x000fe20000000000 */
[----:B------:R-:W-:Y:S02]  /*b0f0*/  WARPGROUP.DEPBAR.LE gsb0, 0x0 ;  /* 0x00008000000079c5 */ /* 0x000fe40000010000 */
[----:B------:R-:W-:-:S06]  /*b100*/  WARPGROUP.ARRIVE ;  /* 0x00000000000079c5 */ /* 0x000fcc0000000000 */
[----:B------:R-:W-:Y:S01]  /*b110*/  HGMMA.64x64x16.F32.BF16 R24, gdesc[UR4], R24, gsb0 ;  /* 0x00e00000041879f0 */ /* 0x000fe20008001818 */
[----:B------:R-:W-:Y:S01]  /*b120*/  R2UR UR4, R14 ;  /* 0x000000000e0472ca */ /* 0x000fe200000e0000 */
[----:B------:R-:W-:Y:S01]  /*b130*/  IMAD.MOV.U32 R14, RZ, RZ, 0x28 ;  /* 0x00000028ff0e7424 */ /* 0x000fe200078e00ff */
[----:B------:R-:W-:Y:S01]  /*b140*/  R2UR UR5, R15 ;  /* 0x000000000f0572ca */ /* 0x000fe200000e0000 */
[----:B------:R-:W-:Y:S01]  /*b150*/  IMAD.MOV.U32 R15, RZ, RZ, 0xa00 ;  /* 0x00000a00ff0f7424 */ /* 0x000fe200078e00ff */
[----:B------:R-:W-:Y:S02]  /*b160*/  R2UR UR6, R20 ;  /* 0x00000000140672ca */ /* 0x000fe400000e0000 */
[----:B------:R-:W-:Y:S02]  /*b170*/  R2UR UR7, R21 ;  /* 0x00000000150772ca */ /* 0x000fe400000e0000 */
[----:B------:R-:W-:Y:S02]  /*b180*/  SEL R14, R14, 0x26, P1 ;  /* 0x000000260e0e7807 */ /* 0x000fe40000800000 */
[----:B------:R-:W-:-:S02]  /*b190*/  SEL R15, R15, 0x980, P1 ;  /* 0x000009800f0f7807 */ /* 0x000fc40000800000 */
[----:B------:R-:W-:Y:S02]  /*b1a0*/  LOP3.LUT R21, R14, 0x6, RZ, 0xc0, !PT ;  /* 0x000000060e157812 */ /* 0x000fe400078ec0ff */
[----:B------:R-:W-:-:S04]  /*b1b0*/  LOP3.LUT R15, R15, 0xa00, RZ, 0xc0, !PT ;  /* 0x00000a000f0f7812 */ /* 0x000fc800078ec0ff */
[CC--:B------:R-:W-:Y:S02]  /*b1c0*/  IADD3 R14, R21.reuse, R15.reuse, R0 ;  /* 0x0000000f150e7210 */ /* 0x0c0fe40007ffe000 */
[----:B------:R-:W-:Y:S01]  /*b1d0*/  IADD3 R20, R21, R15, R10 ;  /* 0x0000000f15147210 */ /* 0x000fe20007ffe00a */
[----:B------:R-:W-:Y:S02]  /*b1e0*/  IMAD.MOV.U32 R15, RZ, RZ, 0x40000040 ;  /* 0x40000040ff0f7424 */ /* 0x000fe400078e00ff */
[----:B------:R-:W-:Y:S01]  /*b1f0*/  IMAD.MOV.U32 R21, RZ, RZ, 0x40000040 ;  /* 0x40000040ff157424 */ /* 0x000fe200078e00ff */
[----:B------:R-:W-:Y:S02]  /*b200*/  WARPGROUP.DEPBAR.LE gsb0, 0x0 ;  /* 0x00008000000079c5 */ /* 0x000fe40000010000 */
[----:B------:R-:W-:-:S06]  /*b210*/  WARPGROUP.ARRIVE ;  /* 0x00000000000079c5 */ /* 0x000fcc0000000000 */
        /* <DEDUP_REMOVED lines=113> */
[----:B------:R-:W-:-:S05]  /*b930*/  IMAD.MOV.U32 R3, RZ, RZ, 0x40 ;  /* 0x00000040ff037424 */ /* 0x000fca00078e00ff */
[----:B------:R-:W-:-:S04]  /*b940*/  SEL R3, R3, 0x3e, P1 ;  /* 0x0000003e03037807 */ /* 0x000fc80000800000 */
[----:B------:R-:W-:Y:S01]  /*b950*/  LOP3.LUT R3, R3, 0x6, RZ, 0xc0, !PT ;  /* 0x0000000603037812 */ /* 0x000fe200078ec0ff */
        /* <DEDUP_REMOVED lines=13> */
[----:B------:R-:W-:-:S04]  /*ba30*/  LOP3.LUT R11, R11, 0x1e00, RZ, 0xc0, !PT ;  /* 0x00001e000b0b7812 */ /* 0x000fc800078ec0ff */
[----:B------:R-:W-:Y:S01]  /*ba40*/  IADD3 R10, R3, R11, R10 ;  /* 0x0000000b030a7210 */ /* 0x000fe20007ffe00a */
        /* <DEDUP_REMOVED lines=14> */
[----:B------:R-:W-:Y:S02]  /*bb30*/  R2UR UR4, R14 ;  /* 0x000000000e0472ca */ /* 0x000fe400000e0000 */
[----:B------:R-:W-:Y:S01]  /*bb40*/  R2UR UR5, R15 ;  /* 0x000000000f0572ca */ /* 0x000fe200000e0000 */
[----:B------:R-:W-:Y:S01]  /*bb50*/  IMAD.MOV.U32 R15, RZ, RZ, 0x40000040 ;  /* 0x40000040ff0f7424 */ /* 0x000fe200078e00ff */
[----:B------:R-:W-:Y:S02]  /*bb60*/  R2UR UR6, R20 ;  /* 0x00000000140672ca */ /* 0x000fe400000e0000 */
[----:B------:R-:W-:Y:S02]  /*bb70*/  R2UR UR7, R21 ;  /* 0x00000000150772ca */ /* 0x000fe400000e0000 */
[----:B------:R-:W-:Y:S01]  /*bb80*/  IADD3 R14, R3, R11, R0 ;  /* 0x0000000b030e7210 */ /* 0x000fe20007ffe000 */
[----:B------:R-:W-:Y:S01]  /*bb90*/  IMAD.MOV.U32 R11, RZ, RZ, 0x40000040 ;  /* 0x40000040ff0b7424 */ /* 0x000fe200078e00ff */
[----:B------:R-:W-:-:S02]  /*bba0*/  WARPGROUP.DEPBAR.LE gsb0, 0x0 ;  /* 0x00008000000079c5 */ /* 0x000fc40000010000 */
        /* <DEDUP_REMOVED lines=12> */
.L_x_1348:
[----:B------:R-:W2:Y:S01]  /*bc70*/  LDL R3, [R1+0x58] ;  /* 0x0000580001037983 */ /* 0x000ea20000100800 */
[----:B------:R-:W-:Y:S01]  /*bc80*/  IMAD R84, R169, -0x40, R84 ;  /* 0xffffffc0a9547824 */ /* 0x000fe200078e0254 */
[----:B------:R-:W-:Y:S01]  /*bc90*/  ULDC UR4, c[0x0][0xa80] ;  /* 0x0002a00000047ab9 */ /* 0x000fe20000000800 */
[----:B------:R-:W-:-:S03]  /*bca0*/  LOP3.LUT R215, R215, 0x2000000, RZ, 0xfc, !PT ;  /* 0x02000000d7d77812 */ /* 0x000fc600078efcff */
        /* <DEDUP_REMOVED lines=61> */
[----:B------:R-:W0:Y:S01]  /*c080*/  SHFL.BFLY PT, R10, R21, 0x2, 0x1f ;  /* 0x0c401f00150a7f89 */ /* 0x000e2200000e0000 */
        /* <DEDUP_REMOVED lines=19> */
[----:B0-----:R-:W-:-:S04]  /*c1c0*/  FMNMX.FTZ R10, R25, R10, !PT ;  /* 0x0000000a190a7209 */ /* 0x001fc80007810000 */
[C---:B------:R-:W-:Y:S01]  /*c1d0*/  FSETP.NEU.FTZ.AND P1, PT, R10.reuse, -INF , PT ;  /* 0xff8000000a00780b */ /* 0x040fe20003f3d000 */
[----:B------:R-:W-:-:S05]  /*c1e0*/  FMUL.FTZ R25, R10, R3 ;  /* 0x000000030a197220 */ /* 0x000fca0000410000 */
[----:B------:R-:W-:-:S05]  /*c1f0*/  FSEL R15, R25, RZ, P1 ;  /* 0x000000ff190f7208 */ /* 0x000fca0000800000 */
[-CC-:B------:R-:W-:Y:S01]  /*c200*/  FFMA.FTZ R31, R60, R3.reuse, -R15.reuse ;  /* 0x000000033c1f7223 */ /* 0x180fe2000001080f */
[----:B------:R-:W-:Y:S01]  /*c210*/  FSEL R60, R55, -INF , P2 ;  /* 0xff800000373c7808 */ /* 0x000fe20001000000 */
[-CC-:B------:R-:W-:Y:S01]  /*c220*/  FFMA.FTZ R166, R56, R3.reuse, -R15.reuse ;  /* 0x0000000338a67223 */ /* 0x180fe2000001080f */
[-CC-:B------:R-:W-:Y:S01]  /*c230*/  FFMA.FTZ R164, R11, R3.reuse, -R15.reuse ;  /* 0x000000030ba47223 */ /* 0x180fe2000001080f */
[--C-:B------:R-:W-:Y:S01]  /*c240*/  FFMA.FTZ R37, R58, R3, -R15.reuse ;  /* 0x000000033a257223 */ /* 0x100fe2000001080f */
[----:B------:R-:W-:Y:S01]  /*c250*/  FMNMX.FTZ R21, R60, R21, !PT ;  /* 0x000000153c157209 */ /* 0x000fe20007810000 */
[----:B------:R-:W-:Y:S01]  /*c260*/  MUFU.EX2 R31, R31 ;  /* 0x0000001f001f7308 */ /* 0x000fe20000000800 */
[-CC-:B------:R-:W-:Y:S01]  /*c270*/  FFMA.FTZ R152, R32, R3.reuse, -R15.reuse ;  /* 0x0000000320987223 */ /* 0x180fe2000001080f */
[-CC-:B------:R-:W-:Y:S01]  /*c280*/  FFMA.FTZ R39, R62, R3.reuse, -R15.reuse ;  /* 0x000000033e277223 */ /* 0x180fe2000001080f */
[-CC-:B------:R-:W-:Y:S01]  /*c290*/  FFMA.FTZ R154, R36, R3.reuse, -R15.reuse ;  /* 0x00000003249a7223 */ /* 0x180fe2000001080f */
[----:B------:R-:W0:Y:S01]  /*c2a0*/  SHFL.BFLY PT, R56, R21, 0x2, 0x1f ;  /* 0x0c401f0015387f89 */ /* 0x000e2200000e0000 */
[-CC-:B------:R-:W-:Y:S01]  /*c2b0*/  FFMA.FTZ R11, R64, R3.reuse, -R15.reuse ;  /* 0x00000003400b7223 */ /* 0x180fe2000001080f */
[-CC-:B------:R-:W-:Y:S01]  /*c2c0*/  FFMA.FTZ R156, R40, R3.reuse, -R15.reuse ;  /* 0x00000003289c7223 */ /* 0x180fe2000001080f */
[-CC-:B------:R-:W-:Y:S01]  /*c2d0*/  FFMA.FTZ R33, R66, R3.reuse, -R15.reuse ;  /* 0x0000000342217223 */ /* 0x180fe2000001080f */
[----:B------:R-:W1:Y:S01]  /*c2e0*/  MUFU.EX2 R164, R164 ;  /* 0x000000a400a47308 */ /* 0x000e620000000800 */
        /* <DEDUP_REMOVED lines=9> */
[----:B------:R-:W3:Y:S01]  /*c380*/  MUFU.EX2 R37, R37 ;  /* 0x0000002500257308 */ /* 0x000ee20000000800 */
[----:B------:R4:W-:Y:S01]  /*c390*/  SYNCS.ARRIVE.TRANS64.RED.A1T0 RZ, [R15+URZ], RZ ;  /* 0x000000ff0fff79a7 */ /* 0x0009e2000810043f */
[----:B0-----:R-:W-:-:S06]  /*c3a0*/  FMNMX.FTZ R56, R21, R56, !PT ;  /* 0x0000003815387209 */ /* 0x001fcc0007810000 */
[----:B------:R-:W0:Y:S01]  /*c3b0*/  MUFU.EX2 R152, R152 ;  /* 0x0000009800987308 */ /* 0x000e220000000800 */
[----:B------:R-:W0:Y:S01]  /*c3c0*/  SHFL.BFLY PT, R21, R56, 0x1, 0x1f ;  /* 0x0c201f0038157f89 */ /* 0x000e2200000e0000 */
[----:B----4-:R-:W-:-:S05]  /*c3d0*/  IMAD.MOV.U32 R15, RZ, RZ, 0x40000040 ;  /* 0x40000040ff0f7424 */ /* 0x010fca00078e00ff */
[----:B------:R-:W-:Y:S01]  /*c3e0*/  R2UR UR7, R15 ;  /* 0x000000000f0772ca */ /* 0x000fe200000e0000 */
[----:B-1----:R-:W-:Y:S01]  /*c3f0*/  FADD.FTZ R15, R164, R31 ;  /* 0x0000001fa40f7221 */ /* 0x002fe20000010000 */
[----:B------:R-:W-:Y:S01]  /*c400*/  MUFU.EX2 R39, R39 ;  /* 0x0000002700277308 */ /* 0x000fe20000000800 */
[----:B------:R-:W-:Y:S02]  /*c410*/  F2FP.BF16.F32.PACK_AB R164, R31, R164 ;  /* 0x000000a41fa4723e */ /* 0x000fe400000010ff */
[----:B--2---:R-:W-:Y:S01]  /*c420*/  FADD.FTZ R36, R166, R15 ;  /* 0x0000000fa6247221 */ /* 0x004fe20000010000 */
[----:B---3--:R-:W-:-:S04]  /*c430*/  F2FP.BF16.F32.PACK_AB R166, R37, R166 ;  /* 0x000000a625a6723e */ /* 0x008fc800000010ff */
[----:B------:R-:W-:Y:S01]  /*c440*/  MUFU.EX2 R154, R154 ;  /* 0x0000009a009a7308 */ /* 0x000fe20000000800 */
[----:B0-----:R-:W-:-:S07]  /*c450*/  FMNMX.FTZ R168, R56, R21, !PT ;  /* 0x0000001538a87209 */ /* 0x001fce0007810000 */
[----:B------:R-:W-:Y:S01]  /*c460*/  MUFU.EX2 R11, R11 ;  /* 0x0000000b000b7308 */ /* 0x000fe20000000800 */
[C---:B------:R-:W-:Y:S01]  /*c470*/  FSETP.NEU.FTZ.AND P1, PT, R168.reuse, -INF , PT ;  /* 0xff800000a800780b */ /* 0x040fe20003f3d000 */
[----:B------:R-:W-:-:S06]  /*c480*/  FMUL.FTZ R21, R168, R3 ;  /* 0x00000003a8157220 */ /* 0x000fcc0000410000 */
[----:B------:R-:W-:Y:S01]  /*c490*/  MUFU.EX2 R156, R156 ;  /* 0x0000009c009c7308 */ /* 0x000fe20000000800 */
[----:B------:R-:W-:-:S05]  /*c4a0*/  FSEL R21, R21, RZ, P1 ;  /* 0x000000ff15157208 */ /* 0x000fca0000800000 */
        /* <DEDUP_REMOVED lines=9> */
[----:B------:R-:W-:Y:S01]  /*c540*/  FFMA.FTZ R157, R42, R3, -R21 ;  /* 0x000000032a9d7223 */ /* 0x000fe20000010815 */
[----:B------:R-:W-:-:S02]  /*c550*/  IMAD R14, R17, 0x1000, R215 ;  /* 0x00001000110e7824 */ /* 0x000fc400078e02d7 */
[-CC-:B------:R-:W-:Y:S01]  /*c560*/  FFMA.FTZ R24, R24, R3.reuse, -R21.reuse ;  /* 0x0000000318187223 */ /* 0x180fe20000010815 */
[-CC-:B------:R-:W-:Y:S01]  /*c570*/  FFMA.FTZ R159, R46, R3.reuse, -R21.reuse ;  /* 0x000000032e9f7223 */ /* 0x180fe20000010815 */
[-CC-:B------:R-:W-:Y:S01]  /*c580*/  FFMA.FTZ R28, R28, R3.reuse, -R21.reuse ;  /* 0x000000031c1c7223 */ /* 0x180fe20000010815 */
[----:B------:R-:W0:Y:S01]  /*c590*/  MUFU.EX2 R26, R26 ;  /* 0x0000001a001a7308 */ /* 0x000e220000000800 */
[-CC-:B------:R-:W-:Y:S01]  /*c5a0*/  FFMA.FTZ R161, R50, R3.reuse, -R21.reuse ;  /* 0x0000000332a17223 */ /* 0x180fe20000010815 */
[-CC-:B------:R-:W-:Y:S01]  /*c5b0*/  FFMA.FTZ R72, R72, R3.reuse, -R21.reuse ;  /* 0x0000000348487223 */ /* 0x180fe20000010815 */
[-CC-:B------:R-:W-:Y:S01]  /*c5c0*/  FFMA.FTZ R54, R54, R3.reuse, -R21.reuse ;  /* 0x0000000336367223 */ /* 0x180fe20000010815 */
[----:B------:R-:W-:Y:S01]  /*c5d0*/  FFMA.FTZ R60, R60, R3, -R21 ;  /* 0x000000033c3c7223 */ /* 0x000fe20000010815 */
[----:B------:R-:W-:Y:S01]  /*c5e0*/  IMAD.MOV.U32 R21, RZ, RZ, 0x40000040 ;  /* 0x40000040ff157424 */ /* 0x000fe200078e00ff */
[C---:B------:R-:W-:Y:S01]  /*c5f0*/  R2UR UR6, R14.reuse ;  /* 0x000000000e0672ca */ /* 0x040fe200000e0000 */
[----:B------:R-:W-:Y:S01]  /*c600*/  VIADD R20, R14, 0x80 ;  /* 0x000000800e147836 */ /* 0x000fe20000000000 */
[----:B------:R-:W1:Y:S02]  /*c610*/  MUFU.EX2 R167, R167 ;  /* 0x000000a700a77308 */ /* 0x000e640000000800 */
[----:B------:R-:W-:Y:S01]  /*c620*/  R2UR UR11, R21 ;  /* 0x00000000150b72ca */ /* 0x000fe200000e0000 */
[----:B------:R-:W-:Y:S01]  /*c630*/  FADD.FTZ R21, R37, R36 ;  /* 0x0000002425157221 */ /* 0x000fe20000010000 */
[----:B------:R-:W-:Y:S01]  /*c640*/  R2UR UR10, R20 ;  /* 0x00000000140a72ca */ /* 0x000fe200000e0000 */
[----:B------:R-:W-:-:S02]  /*c650*/  VIADD R20, R14, 0x100 ;  /* 0x000001000e147836 */ /* 0x000fc40000000000 */
[----:B------:R-:W-:Y:S01]  /*c660*/  FADD.FTZ R36, R152, R21 ;  /* 0x0000001598247221 */ /* 0x000fe20000010000 */
[----:B------:R-:W2:Y:S01]  /*c670*/  MUFU.EX2 R12, R12 ;  /* 0x0000000c000c7308 */ /* 0x000ea20000000800 */
[----:B0-----:R-:W-:Y:S01]  /*c680*/  FADD.FTZ R34, R165, R26 ;  /* 0x0000001aa5227221 */ /* 0x001fe20000010000 */
[----:B------:R-:W-:Y:S01]  /*c690*/  IMAD.MOV.U32 R21, RZ, RZ, 0x40000040 ;  /* 0x40000040ff157424 */ /* 0x000fe200078e00ff */
[----:B------:R-:W-:Y:S01]  /*c6a0*/  R2UR UR14, R20 ;  /* 0x00000000140e72ca */ /* 0x000fe200000e0000 */
[----:B------:R-:W-:Y:S01]  /*c6b0*/  VIADD R14, R14, 0x180 ;  /* 0x000001800e0e7836 */ /* 0x000fe20000000000 */
[----:B------:R-:W-:Y:S02]  /*c6c0*/  F2FP.BF16.F32.PACK_AB R165, R26, R165 ;  /* 0x000000a51aa5723e */ /* 0x000fe400000010ff */
[----:B------:R-:W-:Y:S01]  /*c6d0*/  R2UR UR15, R21 ;  /* 0x00000000150f72ca */ /* 0x000fe200000e0000 */
[----:B------:R-:W0:Y:S01]  /*c6e0*/  MUFU.EX2 R153, R153 ;  /* 0x0000009900997308 */ /* 0x000e220000000800 */
[----:B-1----:R-:W-:Y:S01]  /*c6f0*/  FADD.FTZ R15, R167, R34 ;  /* 0x00000022a70f7221 */ /* 0x002fe20000010000 */
[----:B------:R-:W-:Y:S01]  /*c700*/  FADD.FTZ R21, R39, R36 ;  /* 0x0000002427157221 */ /* 0x000fe20000010000 */
[----:B------:R-:W-:-:S02]  /*c710*/  R2UR UR18, R14 ;  /* 0x000000000e1272ca */ /* 0x000fc400000e0000 */
[----:B------:R-:W-:-:S03]  /*c720*/  F2FP.BF16.F32.PACK_AB R152, R39, R152 ;  /* 0x000000982798723e */ /* 0x000fc600000010ff */
[----:B------:R-:W1:Y:S01]  /*c730*/  MUFU.EX2 R30, R30 ;  /* 0x0000001e001e7308 */ /* 0x000e620000000800 */
[C---:B--2---:R-:W-:Y:S01]  /*c740*/  FADD.FTZ R34, R12.reuse, R15 ;  /* 0x0000000f0c227221 */ /* 0x044fe20000010000 */
[----:B------:R-:W-:Y:S01]  /*c750*/  F2FP.BF16.F32.PACK_AB R167, R12, R167 ;  /* 0x000000a70ca7723e */ /* 0x000fe200000010ff */
[----:B------:R-:W-:Y:S06]  /*c760*/  BAR.SYNC.DEFER_BLOCKING 0xf, 0x100 ;  /* 0x03c4000000007b1d */ /* 0x000fec0000010000 */
[----:B------:R-:W2:Y:S01]  /*c770*/  MUFU.EX2 R155, R155 ;  /* 0x0000009b009b7308 */ /* 0x000ea20000000800 */
[----:B0-----:R-:W-:Y:S01]  /*c780*/  FADD.FTZ R15, R153, R34 ;  /* 0x00000022990f7221 */ /* 0x001fe20000010000 */
[----:B------:R-:W-:Y:S01]  /*c790*/  FADD.FTZ R34, R154, R21 ;  /* 0x000000159a227221 */ /* 0x000fe20000010000 */
[----:B------:R-:W-:-:S03]  /*c7a0*/  F2FP.BF16.F32.PACK_AB R154, R11, R154 ;  /* 0x0000009a0b9a723e */ /* 0x000fc600000010ff */
[----:B------:R-:W-:Y:S02]  /*c7b0*/  FADD.FTZ R21, R11, R34 ;  /* 0x000000220b157221 */ /* 0x000fe40000010000 */
[----:B------:R-:W0:Y:S01]  /*c7c0*/  MUFU.EX2 R32, R32 ;  /* 0x0000002000207308 */ /* 0x000e220000000800 */
[C---:B-1----:R-:W-:Y:S01]  /*c7d0*/  FADD.FTZ R20, R30.reuse, R15 ;  /* 0x0000000f1e147221 */ /* 0x042fe20000010000 */
[----:B------:R-:W-:Y:S01]  /*c7e0*/  IMAD.MOV.U32 R15, RZ, RZ, 0x40000040 ;  /* 0x40000040ff0f7424 */ /* 0x000fe200078e00ff */
[----:B------:R-:W-:-:S04]  /*c7f0*/  F2FP.BF16.F32.PACK_AB R153, R30, R153 ;  /* 0x000000991e99723e */ /* 0x000fc800000010ff */
[----:B------:R-:W-:Y:S01]  /*c800*/  R2UR UR19, R15 ;  /* 0x000000000f1372ca */ /* 0x000fe200000e0000 */
[----:B------:R-:W1:Y:S01]  /*c810*/  MUFU.EX2 R157, R157 ;  /* 0x0000009d009d7308 */ /* 0x000e620000000800 */
[----:B--2---:R-:W-:Y:S01]  /*c820*/  FADD.FTZ R15, R155, R20 ;  /* 0x000000149b0f7221 */ /* 0x004fe20000010000 */
[----:B------:R-:W-:Y:S01]  /*c830*/  FADD.FTZ R20, R156, R21 ;  /* 0x000000159c147221 */ /* 0x000fe20000010000 */
[----:B------:R2:W-:Y:S05]  /*c840*/  STSM.16.M88.4 [R224+0x36400], R164 ;  /* 0x036400a4e0007844 */ /* 0x0005ea0000000200 */
[----:B------:R-:W3:Y:S01]  /*c850*/  MUFU.EX2 R33, R33 ;  /* 0x0000002100217308 */ /* 0x000ee20000000800 */
[C---:B0-----:R-:W-:Y:S01]  /*c860*/  FADD.FTZ R14, R32.reuse, R15 ;  /* 0x0000000f200e7221 */ /* 0x041fe20000010000 */
[----:B------:R-:W-:-:S05]  /*c870*/  F2FP.BF16.F32.PACK_AB R155, R32, R155 ;  /* 0x0000009b209b723e */ /* 0x000fca00000010ff */
[----:B------:R2:W-:Y:S01]  /*c880*/  STSM.16.M88.4 [R225], R152 ;  /* 0x00000098e1007844 */ /* 0x0005e20000000200 */
[----:B------:R-:W0:Y:S01]  /*c890*/  MUFU.EX2 R24, R24 ;  /* 0x0000001800187308 */ /* 0x000e220000000800 */
[----:B-1----:R-:W-:-:S07]  /*c8a0*/  FADD.FTZ R15, R157, R14 ;  /* 0x0000000e9d0f7221 */ /* 0x002fce0000010000 */
[----:B------:R-:W1:Y:S01]  /*c8b0*/  MUFU.EX2 R158, R158 ;  /* 0x0000009e009e7308 */ /* 0x000e620000000800 */
[C---:B---3--:R-:W-:Y:S01]  /*c8c0*/  FADD.FTZ R21, R33.reuse, R20 ;  /* 0x0000001421157221 */ /* 0x048fe20000010000 */
[----:B------:R-:W-:-:S06]  /*c8d0*/  F2FP.BF16.F32.PACK_AB R156, R33, R156 ;  /* 0x0000009c219c723e */ /* 0x000fcc00000010ff */
[----:B------:R-:W3:Y:S01]  /*c8e0*/  MUFU.EX2 R159, R159 ;  /* 0x0000009f009f7308 */ /* 0x000ee20000000800 */
[C---:B0-----:R-:W-:Y:S01]  /*c8f0*/  FADD.FTZ R14, R24.reuse, R15 ;  /* 0x0000000f180e7221 */ /* 0x041fe20000010000 */
[----:B------:R-:W-:-:S06]  /*c900*/  F2FP.BF16.F32.PACK_AB R157, R24, R157 ;  /* 0x0000009d189d723e */ /* 0x000fcc00000010ff */
[----:B------:R-:W0:Y:S01]  /*c910*/  MUFU.EX2 R35, R35 ;  /* 0x0000002300237308 */ /* 0x000e220000000800 */
[----:B-1----:R-:W-:-:S07]  /*c920*/  FADD.FTZ R12, R158, R21 ;  /* 0x000000159e0c7221 */ /* 0x002fce0000010000 */
[----:B------:R-:W1:Y:S01]  /*c930*/  MUFU.EX2 R28, R28 ;  /* 0x0000001c001c7308 */ /* 0x000e620000000800 */
[----:B---3--:R-:W-:-:S07]  /*c940*/  FADD.FTZ R15, R159, R14 ;  /* 0x0000000e9f0f7221 */ /* 0x008fce0000010000 */
[----:B------:R-:W3:Y:S01]  /*c950*/  MUFU.EX2 R160, R160 ;  /* 0x000000a000a07308 */ /* 0x000ee20000000800 */
[C---:B0-----:R-:W-:Y:S01]  /*c960*/  FADD.FTZ R11, R35.reuse, R12 ;  /* 0x0000000c230b7221 */ /* 0x041fe20000010000 */
[----:B------:R-:W-:-:S06]  /*c970*/  F2FP.BF16.F32.PACK_AB R158, R35, R158 ;  /* 0x0000009e239e723e */ /* 0x000fcc00000010ff */
[----:B------:R-:W0:Y:S01]  /*c980*/  MUFU.EX2 R161, R161 ;  /* 0x000000a100a17308 */ /* 0x000e220000000800 */
[C---:B-1----:R-:W-:Y:S01]  /*c990*/  FADD.FTZ R12, R28.reuse, R15 ;  /* 0x0000000f1c0c7221 */ /* 0x042fe20000010000 */
[----:B------:R-:W-:-:S05]  /*c9a0*/  F2FP.BF16.F32.PACK_AB R159, R28, R159 ;  /* 0x0000009f1c9f723e */ /* 0x000fca00000010ff */
[----:B------:R2:W-:Y:S01]  /*c9b0*/  STSM.16.M88.4 [R227], R156 ;  /* 0x0000009ce3007844 */ /* 0x0005e20000000200 */
[----:B------:R-:W1:Y:S01]  /*c9c0*/  MUFU.EX2 R29, R29 ;  /* 0x0000001d001d7308 */ /* 0x000e620000000800 */
[----:B---3--:R-:W-:-:S07]  /*c9d0*/  FADD.FTZ R14, R160, R11 ;  /* 0x0000000ba00e7221 */ /* 0x008fce0000010000 */
[----:B------:R-:W3:Y:S01]  /*c9e0*/  MUFU.EX2 R72, R72 ;  /* 0x0000004800487308 */ /* 0x000ee20000000800 */
[----:B0-----:R-:W-:-:S07]  /*c9f0*/  FADD.FTZ R11, R161, R12 ;  /* 0x0000000ca10b7221 */ /* 0x001fce0000010000 */
[----:B------:R-:W0:Y:S01]  /*ca00*/  MUFU.EX2 R162, R162 ;  /* 0x000000a200a27308 */ /* 0x000e220000000800 */
[C---:B-1----:R-:W-:Y:S01]  /*ca10*/  FADD.FTZ R15, R29.reuse, R14 ;  /* 0x0000000e1d0f7221 */ /* 0x042fe20000010000 */
[----:B------:R-:W-:-:S06]  /*ca20*/  F2FP.BF16.F32.PACK_AB R160, R29, R160 ;  /* 0x000000a01da0723e */ /* 0x000fcc00000010ff */
[----:B------:R-:W1:Y:S01]  /*ca30*/  MUFU.EX2 R54, R54 ;  /* 0x0000003600367308 */ /* 0x000e620000000800 */
[C---:B---3--:R-:W-:Y:S01]  /*ca40*/  FADD.FTZ R11, R72.reuse, R11 ;  /* 0x0000000b480b7221 */ /* 0x048fe20000010000 */
[----:B------:R-:W-:-:S06]  /*ca50*/  F2FP.BF16.F32.PACK_AB R161, R72, R161 ;  /* 0x000000a148a1723e */ /* 0x000fcc00000010ff */
[----:B------:R-:W3:Y:S01]  /*ca60*/  MUFU.EX2 R25, R25 ;  /* 0x0000001900197308 */ /* 0x000ee20000000800 */
[----:B0-----:R-:W-:-:S07]  /*ca70*/  FADD.FTZ R12, R162, R15 ;  /* 0x0000000fa20c7221 */ /* 0x001fce0000010000 */
[----:B------:R-:W0:Y:S01]  /*ca80*/  MUFU.EX2 R163, R60 ;  /* 0x0000003c00a37308 */ /* 0x000e220000000800 */
[----:B-1----:R-:W-:Y:S01]  /*ca90*/  FADD.FTZ R14, R54, R11 ;  /* 0x0000000b360e7221 */ /* 0x002fe20000010000 */
[C---:B---3--:R-:W-:Y:S01]  /*caa0*/  FADD.FTZ R11, R25.reuse, R12 ;  /* 0x0000000c190b7221 */ /* 0x048fe20000010000 */
[----:B------:R-:W-:Y:S02]  /*cab0*/  F2FP.BF16.F32.PACK_AB R162, R25, R162 ;  /* 0x000000a219a2723e */ /* 0x000fe400000010ff */
[C---:B0-----:R-:W-:Y:S01]  /*cac0*/  FADD.FTZ R12, R163.reuse, R14 ;  /* 0x0000000ea30c7221 */ /* 0x041fe20000010000 */
[----:B------:R-:W-:-:S05]  /*cad0*/  F2FP.BF16.F32.PACK_AB R163, R163, R54 ;  /* 0x00000036a3a3723e */ /* 0x000fca00000010ff */
[----:B------:R2:W-:Y:S01]  /*cae0*/  STSM.16.M88.4 [R226], R160 ;  /* 0x000000a0e2007844 */ /* 0x0005e20000000200 */
[----:B-----5:R-:W-:-:S06]  /*caf0*/  WARPGROUP.ARRIVE ;  /* 0x00000000000079c5 */ /* 0x020fcc0000000000 */
        /* <DEDUP_REMOVED lines=22> */
[----:B--2---:R-:W-:Y:S05]  /*cc60*/  @!P0 BRA `(.L_x_1349) ;  /* 0x0000000000048947 */ /* 0x004fea0003800000 */
[----:B------:R-:W-:Y:S01]  /*cc70*/  BPT.TRAP 0x1 ;  /* 0x000000040000795c */ /* 0x000fe20000300000 */
.L_x_1349:
[----:B------:R-:W-:Y:S01]  /*cc80*/  VIADD R13, R13, 0x38860 ;  /* 0x000388600d0d7836 */ /* 0x000fe20000000000 */
[----:B------:R-:W-:Y:S01]  /*cc90*/  ULDC UR38, c[0x0][0xa80] ;  /* 0x0002a00000267ab9 */ /* 0x000fe20000000800 */
[----:B------:R-:W-:Y:S03]  /*cca0*/  BSSY B0, `(.L_x_1350) ;  /* 0x000033a000007945 */ /* 0x000fe60003800000 */
[----:B------:R-:W-:-:S04]  /*ccb0*/  PRMT R13, R190, 0x654, R13 ;  /* 0x00000654be0d7816 */ /* 0x000fc8000000000d */
[----:B------:R0:W-:Y:S02]  /*ccc0*/  SYNCS.ARRIVE.TRANS64.RED.A1T0 RZ, [R13+URZ], RZ ;  /* 0x000000ff0dff79a7 */ /* 0x0001e4000810043f */
[----:B0-----:R-:W-:-:S05]  /*ccd0*/  VIADD R13, R169, 0xfffffffe ;  /* 0xfffffffea90d7836 */ /* 0x001fca0000000000 */
[----:B------:R-:W-:-:S13]  /*cce0*/  ISETP.GE.AND P1, PT, R13, R221, PT ;  /* 0x000000dd0d00720c */ /* 0x000fda0003f26270 */
[----:B------:R-:W-:Y:S05]  /*ccf0*/  @!P1 BRA `(.L_x_1351) ;  /* 0x0000003000d09947 */ /* 0x000fea0003800000 */
[----:B------:R-:W-:Y:S02]  /*cd00*/  IMAD.MOV.U32 R15, RZ, RZ, R168 ;  /* 0x000000ffff0f7224 */ /* 0x000fe400078e00a8 */
[----:B------:R-:W-:Y:S02]  /*cd10*/  IMAD.MOV.U32 R21, RZ, RZ, R10 ;  /* 0x000000ffff157224 */ /* 0x000fe400078e000a */
[----:B------:R-:W-:-:S07]  /*cd20*/  IMAD.MOV.U32 R20, RZ, RZ, R17 ;  /* 0x000000ffff147224 */ /* 0x000fce00078e0011 */
.L_x_1364:
        /* <DEDUP_REMOVED lines=8> */
[----:B0-----:R-:W-:Y:S06]  /*cdb0*/  @!P0 BRA `(.L_x_1352) ;  /* 0x0000000000048947 */ /* 0x001fec0003800000 */
[----:B------:R-:W-:Y:S01]  /*cdc0*/  BPT.TRAP 0x1 ;  /* 0x000000040000795c */ /* 0x000fe20000300000 */
.L_x_1352:
[----:B------:R-:W-:Y:S01]  /*cdd0*/  IMAD R14, R17, 0x8, R2 ;  /* 0x00000008110e7824 */ /* 0x000fe200078e0202 */
[----:B------:R-:W-:-:S04]  /*cde0*/  SHF.L.U32 R3, R186, 0x1f, RZ ;  /* 0x0000001fba037819 */ /* 0x000fc800000006ff */
[----:B------:R0:W1:Y:S01]  /*cdf0*/  SYNCS.PHASECHK.TRANS64.TRYWAIT P2, [R14+URZ+0x38830], R3 ;  /* 0x038830030e0075a7 */ /* 0x000062000804017f */
[----:B------:R-:W-:Y:S05]  /*ce00*/  @!P0 BRA `(.L_x_1353) ;  /* 0x0000000000048947 */ /* 0x000fea0003800000 */
[----:B------:R-:W-:Y:S01]  /*ce10*/  BPT.TRAP 0x1 ;  /* 0x000000040000795c */ /* 0x000fe20000300000 */
.L_x_1353:
[----:B------:R-:W-:Y:S01]  /*ce20*/  VIADD R10, R2, 0x20400 ;  /* 0x00020400020a7836 */ /* 0x000fe20000000000 */
[----:B------:R-:W-:Y:S01]  /*ce30*/  BSSY B1, `(.L_x_1354) ;  /* 0x0000009000017945 */ /* 0x000fe20003800000 */
[----:B------:R-:W-:Y:S02]  /*ce40*/  IMAD R156, R17, 0x200, R219 ;  /* 0x00000200119c7824 */ /* 0x000fe400078e02db */
[----:B------:R-:W-:Y:S01]  /*ce50*/  IMAD.MOV.U32 R157, RZ, RZ, 0x40000040 ;  /* 0x40000040ff9d7424 */ /* 0x000fe200078e00ff */
[----:B------:R-:W-:-:S04]  /*ce60*/  SHF.R.U32.HI R10, RZ, 0x4, R10 ;  /* 0x00000004ff0a7819 */ /* 0x000fc8000001160a */
[----:B------:R-:W-:-:S04]  /*ce70*/  LOP3.LUT R10, R10, 0x3fff, RZ, 0xc0, !PT ;  /* 0x00003fff0a0a7812 */ /* 0x000fc800078ec0ff */
[----:B------:R-:W-:Y:S01]  /*ce80*/  LOP3.LUT R152, R10, 0x10000, RZ, 0xfc, !PT ;  /* 0x000100000a987812 */ /* 0x000fe200078efcff */
[----:B-1----:R-:W-:Y:S06]  /*ce90*/  @P2 BRA `(.L_x_1355) ;  /* 0x0000000000082947 */ /* 0x002fec0003800000 */
[----:B------:R-:W1:Y:S02]  /*cea0*/  SYNCS.PHASECHK.TRANS64.TRYWAIT P2, [R14+URZ+0x38830], R3 ;  /* 0x038830030e0075a7 */ /* 0x000e64000804017f */
[----:B-1----:R-:W-:Y:S05]  /*ceb0*/  @!P2 BRA `(.L_x_1356) ;  /* 0x0000011c007ca947 */ /* 0x002fea0003800000 */
.L_x_1355:
[----:B------:R-:W-:Y:S05]  /*cec0*/  BSYNC B1 ;  /* 0x0000000000017941 */ /* 0x000fea0003800000 */
.L_x_1354:
        /* <DEDUP_REMOVED lines=36> */
.L_x_1357:
[----:B------:R2:W3:Y:S01]  /*d110*/  SYNCS.PHASECHK.TRANS64.TRYWAIT P2, [R14+URZ+0x38850], R3 ;  /* 0x038850030e0075a7 */ /* 0x0004e2000804017f */
[----:B------:R-:W-:Y:S05]  /*d120*/  @!P0 BRA `(.L_x_1358) ;  /* 0x0000000000048947 */ /* 0x000fea0003800000 */
[----:B------:R-:W-:Y:S01]  /*d130*/  BPT.TRAP 0x1 ;  /* 0x000000040000795c */ /* 0x000fe20000300000 */
.L_x_1358:
[----:B------:R-:W-:Y:S01]  /*d140*/  VIADD R10, R2, 0x26400 ;  /* 0x00026400020a7836 */ /* 0x000fe20000000000 */
[----:B------:R-:W-:Y:S04]  /*d150*/  BSSY B1, `(.L_x_1359) ;  /* 0x0000005000017945 */ /* 0x000fe80003800000 */
[----:B------:R-:W-:Y:S01]  /*d160*/  SHF.R.U32.HI R10, RZ, 0x4, R10 ;  /* 0x00000004ff0a7819 */ /* 0x000fe2000001160a */
[----:B---3--:R-:W-:Y:S06]  /*d170*/  @P2 BRA `(.L_x_1360) ;  /* 0x0000000000082947 */ /* 0x008fec0003800000 */
[----:B------:R-:W3:Y:S02]  /*d180*/  SYNCS.PHASECHK.TRANS64.TRYWAIT P2, [R14+URZ+0x38850], R3 ;  /* 0x038850030e0075a7 */ /* 0x000ee4000804017f */
[----:B---3--:R-:W-:Y:S05]  /*d190*/  @!P2 BRA `(.L_x_1361) ;  /* 0x0000011800d8a947 */ /* 0x008fea0003800000 */
.L_x_1360:
[----:B------:R-:W-:Y:S05]  /*d1a0*/  BSYNC B1 ;  /* 0x0000000000017941 */ /* 0x000fea0003800000 */
.L_x_1359:
[----:B0123--:R-:W-:Y:S01]  /*d1b0*/  LOP3.LUT R3, R10, 0x3fff, RZ, 0xc0, !PT ;  /* 0x00003fff0a037812 */ /* 0x00ffe200078ec0ff */
[C---:B------:R-:W-:Y:S01]  /*d1c0*/  VIADD R200, R0.reuse, 0x4 ;  /* 0x0000000400c87836 */ /* 0x040fe20000000000 */
[----:B------:R-:W-:Y:S01]  /*d1d0*/  WARPGROUP.ARRIVE ;  /* 0x00000000000079c5 */ /* 0x000fe20000000000 */
[----:B------:R-:W-:Y:S01]  /*d1e0*/  VIADD R198, R0, 0x6 ;  /* 0x0000000600c67836 */ /* 0x000fe20000000000 */
[----:B------:R-:W-:Y:S01]  /*d1f0*/  LOP3.LUT R0, R3, 0x10000, RZ, 0xfc, !PT ;  /* 0x0001000003007812 */ /* 0x000fe200078efcff */
[----:B------:R-:W-:-:S03]  /*d200*/  IMAD R196, R17, 0x1000, R220 ;  /* 0x0000100011c47824 */ /* 0x000fc600078e02dc */
[----:B------:R-:W0:Y:S01]  /*d210*/  S2R R10, SR_TID.X ;  /* 0x00000000000a7919 */ /* 0x000e220000002100 */
[----:B------:R-:W-:Y:S02]  /*d220*/  IMAD.MOV.U32 R197, RZ, RZ, 0x40000040 ;  /* 0x40000040ffc57424 */ /* 0x000fe400078e00ff */
[----:B------:R-:W-:Y:S01]  /*d230*/  IMAD.MOV.U32 R204, RZ, RZ, R0 ;  /* 0x000000ffffcc7224 */ /* 0x000fe200078e0000 */
[----:B------:R-:W-:Y:S01]  /*d240*/  R2UR UR6, R196 ;  /* 0x00000000c40672ca */ /* 0x000fe200000e0000 */
[----:B------:R-:W-:Y:S01]  /*d250*/  IMAD.MOV.U32 R205, RZ, RZ, 0x40000040 ;  /* 0x40000040ffcd7424 */ /* 0x000fe200078e00ff */
[----:B------:R-:W-:Y:S01]  /*d260*/  R2UR UR7, R197 ;  /* 0x00000000c50772ca */ /* 0x000fe200000e0000 */
[----:B------:R-:W-:Y:S01]  /*d270*/  IMAD.MOV.U32 R201, RZ, RZ, 0x40000040 ;  /* 0x40000040ffc97424 */ /* 0x000fe200078e00ff */
[----:B------:R-:W-:Y:S01]  /*d280*/  R2UR UR4, R204 ;  /* 0x00000000cc0472ca */ /* 0x000fe200000e0000 */
[----:B------:R-:W-:Y:S01]  /*d290*/  VIADD R204, R196, 0x2 ;  /* 0x00000002c4cc7836 */ /* 0x000fe20000000000 */
[----:B------:R-:W-:Y:S01]  /*d2a0*/  R2UR UR5, R205 ;  /* 0x00000000cd0572ca */ /* 0x000fe200000e0000 */
[----:B------:R-:W-:-:S02]  /*d2b0*/  IMAD.MOV.U32 R205, RZ, RZ, 0x40000040 ;  /* 0x40000040ffcd7424 */ /* 0x000fc400078e00ff */
[----:B------:R-:W-:-:S10]  /*d2c0*/  IMAD.MOV.U32 R199, RZ, RZ, 0x40000040 ;  /* 0x40000040ffc77424 */ /* 0x000fd400078e00ff */
[----:B------:R-:W-:Y:S01]  /*d2d0*/  HGMMA.64x64x16.F32.BF16 R152, gdesc[UR4], R152, gsb0 ;  /* 0x00e00000049879f0 */ /* 0x000fe20008001898 */
[----:B------:R-:W-:Y:S01]  /*d2e0*/  R2UR UR6, R204 ;  /* 0x00000000cc0672ca */ /* 0x000fe200000e0000 */
[----:B------:R-:W-:Y:S01]  /*d2f0*/  VIADD R204, R0, 0x2 ;  /* 0x0000000200cc7836 */ /* 0x000fe20000000000 */
[----:B------:R-:W-:Y:S01]  /*d300*/  R2UR UR7, R205 ;  /* 0x00000000cd0772ca */ /* 0x000fe200000e0000 */
[----:B------:R-:W-:-:S03]  /*d310*/  IMAD.MOV.U32 R205, RZ, RZ, 0x40000040 ;  /* 0x40000040ffcd7424 */ /* 0x000fc600078e00ff */
[----:B------:R-:W-:Y:S02]  /*d320*/  R2UR UR4, R204 ;  /* 0x00000000cc0472ca */ /* 0x000fe400000e0000 */
[----:B------:R-:W-:Y:S02]  /*d330*/  R2UR UR5, R205 ;  /* 0x00000000cd0572ca */ /* 0x000fe400000e0000 */
[----:B0-----:R-:W-:-:S05]  /*d340*/  SHF.R.U32.HI R10, RZ, 0x7, R10 ;  /* 0x00000007ff0a7819 */ /* 0x001fca000001160a */
[----:B------:R0:W1:Y:S02]  /*d350*/  SHFL.IDX PT, R3, R10, RZ, 0x1f ;  /* 0x00001fff0a037589 */ /* 0x00006400000e0000 */
[----:B0-----:R-:W-:Y:S01]  /*d360*/  IMAD.MOV.U32 R10, RZ, RZ, 0x4 ;  /* 0x00000004ff0a7424 */ /* 0x001fe200078e00ff */
        /* <DEDUP_REMOVED lines=10> */
[----:B------:R-:W-:-:S03]  /*d410*/  IMAD.MOV.U32 R201, RZ, RZ, 0x40000040 ;  /* 0x40000040ffc97424 */ /* 0x000fc600078e00ff */
[----:B------:R-:W-:Y:S01]  /*d420*/  R2UR UR6, R200 ;  /* 0x00000000c80672ca */ /* 0x000fe200000e0000 */
[----:B------:R-:W-:Y:S01]  /*d430*/  VIADD R200, R196, 0x800 ;  /* 0x00000800c4c87836 */ /* 0x000fe20000000000 */
[----:B------:R-:W-:Y:S01]  /*d440*/  R2UR UR7, R201 ;  /* 0x00000000c90772ca */ /* 0x000fe200000e0000 */
[----:B------:R-:W-:Y:S01]  /*d450*/  VIADD R201, R0, 0x800 ;  /* 0x0000080000c97836 */ /* 0x000fe20000000000 */
[----:B------:R-:W-:Y:S02]  /*d460*/  WARPGROUP.DEPBAR.LE gsb0, 0x0 ;  /* 0x00008000000079c5 */ /* 0x000fe40000010000 */
[----:B------:R-:W-:-:S09]  /*d470*/  WARPGROUP.ARRIVE ;  /* 0x00000000000079c5 */ /* 0x000fd20000000000 */
        /* <DEDUP_REMOVED lines=172> */
[----:B------:R-:W-:Y:S02]  /*df40*/  IMAD.MOV.U32 R199, RZ, RZ, 0x40000040 ;  /* 0x40000040ffc77424 */ /* 0x000fe400078e00ff */
[----:B------:R-:W-:Y:S01]  /*df50*/  IMAD.MOV.U32 R200, RZ, RZ, 0x28 ;  /* 0x00000028ffc87424 */ /* 0x000fe200078e00ff */
[----:B------:R-:W-:Y:S02]  /*df60*/  R2UR UR6, R198 ;  /* 0x00000000c60672ca */ /* 0x000fe400000e0000 */
[----:B------:R-:W-:Y:S01]  /*df70*/  R2UR UR7, R199 ;  /* 0x00000000c70772ca */ /* 0x000fe200000e0000 */
[----:B------:R-:W-:Y:S01]  /*df80*/  IMAD.MOV.U32 R199, RZ, RZ, 0x40000040 ;  /* 0x40000040ffc77424 */ /* 0x000fe200078e00ff */
[----:B------:R-:W-:-:S04]  /*df90*/  SEL R200, R200, 0x26, P2 ;  /* 0x00000026c8c87807 */ /* 0x000fc80001000000 */
[----:B------:R-:W-:-:S04]  /*dfa0*/  LOP3.LUT R200, R200, 0x6, RZ, 0xc0, !PT ;  /* 0x00000006c8c87812 */ /* 0x000fc800078ec0ff */
[CC--:B------:R-:W-:Y:S02]  /*dfb0*/  IADD3 R198, R200.reuse, R201.reuse, R0 ;  /* 0x000000c9c8c67210 */ /* 0x0c0fe40007ffe000 */
[----:B------:R-:W-:Y:S01]  /*dfc0*/  IADD3 R200, R200, R201, R196 ;  /* 0x000000c9c8c87210 */ /* 0x000fe20007ffe0c4 */
[----:B------:R-:W-:Y:S01]  /*dfd0*/  IMAD.MOV.U32 R201, RZ, RZ, 0x40000040 ;  /* 0x40000040ffc97424 */ /* 0x000fe200078e00ff */
[----:B------:R-:W-:Y:S02]  /*dfe0*/  WARPGROUP.DEPBAR.LE gsb0, 0x0 ;  /* 0x00008000000079c5 */ /* 0x000fe40000010000 */
[----:B------:R-:W-:-:S06]  /*dff0*/  WARPGROUP.ARRIVE ;  /* 0x00000000000079c5 */ /* 0x000fcc0000000000 */
[----:B------:R-:W-:Y:S01]  /*e000*/  HGMMA.64x64x16.F32.BF16 R152, gdesc[UR4], R152, gsb0 ;  /* 0x00e00000049879f0 */ /* 0x000fe20008001898 */
[----:B------:R-:W-:Y:S02]  /*e010*/  R2UR UR4, R198 ;  /* 0x00000000c60472ca */ /* 0x000fe400000e0000 */
[----:B------:R-:W-:Y:S01]  /*e020*/  R2UR UR5, R199 ;  /* 0x00000000c70572ca */ /* 0x000fe200000e0000 */
[----:B------:R-:W-:Y:S01]  /*e030*/  IMAD.MOV.U32 R199, RZ, RZ, 0x40000040 ;  /* 0x40000040ffc77424 */ /* 0x000fe200078e00ff */
[----:B------:R-:W-:Y:S01]  /*e040*/  R2UR UR6, R200 ;  /* 0x00000000c80672ca */ /* 0x000fe200000e0000 */
[----:B------:R-:W-:Y:S01]  /*e050*/  VIADD R200, R0, 0xa00 ;  /* 0x00000a0000c87836 */ /* 0x000fe20000000000 */
[----:B------:R-:W-:Y:S01]  /*e060*/  R2UR UR7, R201 ;  /* 0x00000000c90772ca */ /* 0x000fe200000e0000 */
[----:B------:R-:W-:Y:S02]  /*e070*/  VIADD R201, R196, 0xa00 ;  /* 0x00000a00c4c97836 */ /* 0x000fe40000000000 */
[----:B------:R-:W-:Y:S01]  /*e080*/  IMAD.IADD R198, R200, 0x1, R3 ;  /* 0x00000001c8c67824 */ /* 0x000fe200078e0203 */
[----:B------:R-:W-:-:S02]  /*e090*/  WARPGROUP.DEPBAR.LE gsb0, 0x0 ;  /* 0x00008000000079c5 */ /* 0x000fc40000010000 */
[----:B------:R-:W-:-:S07]  /*e0a0*/  WARPGROUP.ARRIVE ;  /* 0x00000000000079c5 */ /* 0x000fce0000000000 */
        /* <DEDUP_REMOVED lines=108> */
[----:B------:R-:W-:Y:S02]  /*e770*/  IMAD.MOV.U32 R199, RZ, RZ, 0x40000040 ;  /* 0x40000040ffc77424 */ /* 0x000fe400078e00ff */
[----:B------:R-:W-:Y:S01]  /*e780*/  IMAD.MOV.U32 R3, RZ, RZ, 0x1000 ;  /* 0x00001000ff037424 */ /* 0x000fe200078e00ff */
[----:B------:R-:W-:Y:S01]  /*e790*/  R2UR UR4, R198 ;  /* 0x00000000c60472ca */ /* 0x000fe200000e0000 */
[----:B------:R-:W-:Y:S01]  /*e7a0*/  IMAD.IADD R198, R201, 0x1, R197 ;  /* 0x00000001c9c67824 */ /* 0x000fe200078e02c5 */
[----:B------:R-:W-:Y:S01]  /*e7b0*/  R2UR UR5, R199 ;  /* 0x00000000c70572ca */ /* 0x000fe200000e0000 */
[----:B------:R-:W-:Y:S01]  /*e7c0*/  IMAD.MOV.U32 R199, RZ, RZ, 0x40000040 ;  /* 0x40000040ffc77424 */ /* 0x000fe200078e00ff */
[----:B------:R-:W-:-:S04]  /*e7d0*/  SEL R3, R3, 0xf80, P2 ;  /* 0x00000f8003037807 */ /* 0x000fc80001000000 */
[----:B------:R-:W-:Y:S01]  /*e7e0*/  LOP3.LUT R3, R3, 0x1e00, RZ, 0xc0, !PT ;  /* 0x00001e0003037812 */ /* 0x000fe200078ec0ff */
[----:B------:R-:W-:Y:S02]  /*e7f0*/  WARPGROUP.DEPBAR.LE gsb0, 0x0 ;  /* 0x00008000000079c5 */ /* 0x000fe40000010000 */
[----:B------:R-:W-:-:S06]  /*e800*/  WARPGROUP.ARRIVE ;  /* 0x00000000000079c5 */ /* 0x000fcc0000000000 */
[----:B------:R-:W-:Y:S01]  /*e810*/  HGMMA.64x64x16.F32.BF16 R152, gdesc[UR4], R152, gsb0 ;  /* 0x00e00000049879f0 */ /* 0x000fe20008001898 */
[----:B------:R-:W-:Y:S01]  /*e820*/  R2UR UR4, R198 ;  /* 0x00000000c60472ca */ /* 0x000fe200000e0000 */
[--C-:B------:R-:W-:Y:S01]  /*e830*/  IMAD.IADD R198, R197, 0x1, R200.reuse ;  /* 0x00000001c5c67824 */ /* 0x100fe200078e02c8 */
[----:B------:R-:W-:Y:S01]  /*e840*/  R2UR UR5, R199 ;  /* 0x00000000c70572ca */ /* 0x000fe200000e0000 */
[----:B------:R-:W-:Y:S02]  /*e850*/  IMAD.MOV.U32 R199, RZ, RZ, 0x40000040 ;  /* 0x40000040ffc77424 */ /* 0x000fe400078e00ff */
[----:B------:R-:W-:Y:S01]  /*e860*/  IMAD.IADD R200, R10, 0x1, R200 ;  /* 0x000000010ac87824 */ /* 0x000fe200078e02c8 */
[----:B------:R-:W-:Y:S01]  /*e870*/  R2UR UR6, R198 ;  /* 0x00000000c60672ca */ /* 0x000fe200000e0000 */
[----:B------:R-:W-:Y:S01]  /*e880*/  IMAD.IADD R198, R201, 0x1, R10 ;  /* 0x00000001c9c67824 */ /* 0x000fe200078e020a */
[----:B------:R-:W-:Y:S01]  /*e890*/  R2UR UR7, R199 ;  /* 0x00000000c70772ca */ /* 0x000fe200000e0000 */
[----:B------:R-:W-:-:S02]  /*e8a0*/  IMAD.MOV.U32 R199, RZ, RZ, 0x40000040 ;  /* 0x40000040ffc77424 */ /* 0x000fc400078e00ff */
        /* <DEDUP_REMOVED lines=28> */
.L_x_1362:
        /* <DEDUP_REMOVED lines=22> */
[----:B0-----:R-:W-:Y:S01]  /*ebd0*/  FMNMX.FTZ R10, R10, R3, !PT ;  /* 0x000000030a0a7209 */ /* 0x001fe20007810000 */
[----:B------:R-:W-:-:S04]  /*ebe0*/  IMAD.U32 R3, RZ, RZ, UR38 ;  /* 0x00000026ff037e24 */ /* 0x000fc8000f8e00ff */
[C---:B------:R-:W-:Y:S01]  /*ebf0*/  FMUL.FTZ R204, R10.reuse, R3 ;  /* 0x000000030acc7220 */ /* 0x040fe20000410000 */
[----:B------:R-:W-:-:S03]  /*ec00*/  FADD.FTZ R199, -R10, R21 ;  /* 0x000000150ac77221 */ /* 0x000fc60000010100 */
[-CC-:B------:R-:W-:Y:S01]  /*ec10*/  FFMA.FTZ R198, R153, R3.reuse, -R204.reuse ;  /* 0x0000000399c67223 */ /* 0x180fe200000108cc */
[-CC-:B------:R-:W-:Y:S01]  /*ec20*/  FFMA.FTZ R152, R152, R3.reuse, -R204.reuse ;  /* 0x0000000398987223 */ /* 0x180fe200000108cc */
[-C--:B------:R-:W-:Y:S01]  /*ec30*/  FMUL.FTZ R153, R199, R3.reuse ;  /* 0x00000003c7997220 */ /* 0x080fe20000410000 */
[-CC-:B------:R-:W-:Y:S01]  /*ec40*/  FFMA.FTZ R21, R157, R3.reuse, -R204.reuse ;  /* 0x000000039d157223 */ /* 0x180fe200000108cc */
[-CC-:B------:R-:W-:Y:S01]  /*ec50*/  FFMA.FTZ R157, R176, R3.reuse, -R204.reuse ;  /* 0x00000003b09d7223 */ /* 0x180fe200000108cc */
[-CC-:B------:R-:W-:Y:S01]  /*ec60*/  FFMA.FTZ R196, R160, R3.reuse, -R204.reuse ;  /* 0x00000003a0c47223 */ /* 0x180fe200000108cc */
[-CC-:B------:R-:W-:Y:S01]  /*ec70*/  FFMA.FTZ R160, R164, R3.reuse, -R204.reuse ;  /* 0x00000003a4a07223 */ /* 0x180fe200000108cc */
[----:B------:R-:W-:Y:S01]  /*ec80*/  MUFU.EX2 R152, R152 ;  /* 0x0000009800987308 */ /* 0x000fe20000000800 */
[-CC-:B------:R-:W-:Y:S01]  /*ec90*/  FFMA.FTZ R164, R177, R3.reuse, -R204.reuse ;  /* 0x00000003b1a47223 */ /* 0x180fe200000108cc */
[-CC-:B------:R-:W-:Y:S01]  /*eca0*/  FFMA.FTZ R165, R165, R3.reuse, -R204.reuse ;  /* 0x00000003a5a57223 */ /* 0x180fe200000108cc */
[-CC-:B------:R-:W-:Y:S01]  /*ecb0*/  FFMA.FTZ R197, R156, R3.reuse, -R204.reuse ;  /* 0x000000039cc57223 */ /* 0x180fe200000108cc */
[-CC-:B------:R-:W-:Y:S01]  /*ecc0*/  FFMA.FTZ R156, R161, R3.reuse, -R204.reuse ;  /* 0x00000003a19c7223 */ /* 0x180fe200000108cc */
[-CC-:B------:R-:W-:Y:S01]  /*ecd0*/  FFMA.FTZ R168, R168, R3.reuse, -R204.reuse ;  /* 0x00000003a8a87223 */ /* 0x180fe200000108cc */
[-CC-:B------:R-:W-:Y:S01]  /*ece0*/  FFMA.FTZ R161, R172, R3.reuse, -R204.reuse ;  /* 0x00000003aca17223 */ /* 0x180fe200000108cc */
[-CC-:B------:R-:W-:Y:S01]  /*ecf0*/  FFMA.FTZ R172, R180, R3.reuse, -R204.reuse ;  /* 0x00000003b4ac7223 */ /* 0x180fe200000108cc */
[----:B------:R-:W0:Y:S01]  /*ed00*/  MUFU.EX2 R153, R153 ;  /* 0x0000009900997308 */ /* 0x000e220000000800 */
[-CC-:B------:R-:W-:Y:S01]  /*ed10*/  FFMA.FTZ R173, R173, R3.reuse, -R204.reuse ;  /* 0x00000003adad7223 */ /* 0x180fe200000108cc */
[-CC-:B------:R-:W-:Y:S01]  /*ed20*/  FFMA.FTZ R169, R169, R3.reuse, -R204.reuse ;  /* 0x00000003a9a97223 */ /* 0x180fe200000108cc */
[----:B------:R-:W-:-:S05]  /*ed30*/  FFMA.FTZ R204, R181, R3, -R204 ;  /* 0x00000003b5cc7223 */ /* 0x000fca00000108cc */
[----:B------:R-:W1:Y:S08]  /*ed40*/  MUFU.EX2 R198, R198 ;  /* 0x000000c600c67308 */ /* 0x000e700000000800 */
[----:B------:R-:W-:Y:S01]  /*ed50*/  MUFU.EX2 R180, R165 ;  /* 0x000000a500b47308 */ /* 0x000fe20000000800 */
[----:B0-----:R-:W-:Y:S01]  /*ed60*/  FFMA.FTZ R176, R153, R11, R152 ;  /* 0x0000000b99b07223 */ /* 0x001fe20000010098 */
[----:B------:R-:W-:-:S02]  /*ed70*/  VIADD R11, R14, 0x38840 ;  /* 0x000388400e0b7836 */ /* 0x000fc40000000000 */
[-C--:B------:R-:W-:Y:S01]  /*ed80*/  FMUL.FTZ R24, R24, R153.reuse ;  /* 0x0000009918187220 */ /* 0x080fe20000410000 */
[-C--:B------:R-:W-:Y:S01]  /*ed90*/  FMUL.FTZ R25, R25, R153.reuse ;  /* 0x0000009919197220 */ /* 0x080fe20000410000 */
[-C--:B------:R-:W-:Y:S01]  /*eda0*/  FMUL.FTZ R28, R28, R153.reuse ;  /* 0x000000991c1c7220 */ /* 0x080fe20000410000 */
[-C--:B------:R-:W-:Y:S01]  /*edb0*/  FMUL.FTZ R29, R29, R153.reuse ;  /* 0x000000991d1d7220 */ /* 0x080fe20000410000 */
[----:B------:R-:W-:Y:S01]  /*edc0*/  PRMT R11, R190, 0x654, R11 ;  /* 0x00000654be0b7816 */ /* 0x000fe2000000000b */
[----:B------:R0:W-:Y:S01]  /*edd0*/  MUFU.EX2 R165, R168 ;  /* 0x000000a800a57308 */ /* 0x0001e20000000800 */
[C---:B-1----:R-:W-:Y:S01]  /*ede0*/  FADD.FTZ R176, R198.reuse, R176 ;  /* 0x000000b0c6b07221 */ /* 0x042fe20000010000 */
[----:B------:R-:W-:Y:S01]  /*edf0*/  F2FP.BF16.F32.PACK_AB R152, R198, R152 ;  /* 0x00000098c698723e */ /* 0x000fe200000010ff */
[----:B------:R1:W-:Y:S01]  /*ee00*/  SYNCS.ARRIVE.TRANS64.RED.A1T0 RZ, [R11+URZ], RZ ;  /* 0x000000ff0bff79a7 */ /* 0x0003e2000810043f */
[----:B------:R-:W-:Y:S01]  /*ee10*/  @!P2 STS [R20+0x38400], R153 ;  /* 0x038400991400a388 */ /* 0x000fe20000000800 */
        /* <DEDUP_REMOVED lines=67> */
[-C--:B------:R-:W-:Y:S01]  /*f250*/  FMUL.FTZ R117, R117, R153.reuse ;  /* 0x0000009975757220 */ /* 0x080fe20000410000 */
[-C--:B------:R-:W-:Y:S01]  /*f260*/  FMUL.FTZ R120, R120, R153.reuse ;  /* 0x0000009978787220 */ /* 0x080fe20000410000 */
[-C--:B------:R-:W-:Y:S01]  /*f270*/  FMUL.FTZ R121, R121, R153.reuse ;  /* 0x0000009979797220 */ /* 0x080fe20000410000 */
[-C--:B------:R-:W-:Y:S01]  /*f280*/  FMUL.FTZ R124, R124, R153.reuse ;  /* 0x000000997c7c7220 */ /* 0x080fe20000410000 */
[----:B------:R-:W1:Y:S01]  /*f290*/  SHFL.BFLY PT, R177, R11, 0x2, 0x1f ;  /* 0x0c401f000bb17f89 */ /* 0x000e6200000e0000 */
        /* <DEDUP_REMOVED lines=13> */
[----:B-1----:R-:W-:-:S02]  /*f370*/  FMNMX.FTZ R11, R11, R177, !PT ;  /* 0x000000b10b0b7209 */ /* 0x002fc40007810000 */
[----:B------:R-:W-:Y:S03]  /*f380*/  MUFU.EX2 R177, R21 ;  /* 0x0000001500b17308 */ /* 0x000fe60000000800 */
[----:B------:R-:W0:Y:S02]  /*f390*/  SHFL.BFLY PT, R198, R11, 0x1, 0x1f ;  /* 0x0c201f000bc67f89 */ /* 0x000e2400000e0000 */
[----:B0-----:R-:W-:-:S05]  /*f3a0*/  FMNMX.FTZ R168, R11, R198, !PT ;  /* 0x000000c60ba87209 */ /* 0x001fca0007810000 */
[----:B------:R-:W-:-:S04]  /*f3b0*/  FADD.FTZ R11, -R168, R15 ;  /* 0x0000000fa80b7221 */ /* 0x000fc80000010100 */
[----:B------:R-:W-:-:S04]  /*f3c0*/  FMUL.FTZ R11, R11, R3 ;  /* 0x000000030b0b7220 */ /* 0x000fc80000410000 */
[----:B------:R-:W0:Y:S08]  /*f3d0*/  MUFU.EX2 R15, R11 ;  /* 0x0000000b000f7308 */ /* 0x000e300000000800 */
[----:B------:R1:W-:Y:S01]  /*f3e0*/  MUFU.EX2 R11, R173 ;  /* 0x000000ad000b7308 */ /* 0x0003e20000000800 */
        /* <DEDUP_REMOVED lines=10> */
[----:B0-----:R-:W-:Y:S01]  /*f490*/  FMUL.FTZ R20, R168, R3 ;  /* 0x00000003a8147220 */ /* 0x001fe20000410000 */
[-C--:B------:R-:W-:Y:S01]  /*f4a0*/  FMUL.FTZ R43, R43, R15.reuse ;  /* 0x0000000f2b2b7220 */ /* 0x080fe20000410000 */
[-C--:B------:R-:W-:Y:S01]  /*f4b0*/  FMUL.FTZ R46, R46, R15.reuse ;  /* 0x0000000f2e2e7220 */ /* 0x080fe20000410000 */
[----:B------:R-:W-:Y:S01]  /*f4c0*/  FMUL.FTZ R47, R47, R15 ;  /* 0x0000000f2f2f7220 */ /* 0x000fe20000410000 */
[-CC-:B------:R-:W-:Y:S01]  /*f4d0*/  FFMA.FTZ R21, R154, R3.reuse, -R20.reuse ;  /* 0x000000039a157223 */ /* 0x180fe20000010814 */
[-CC-:B-1----:R-:W-:Y:S01]  /*f4e0*/  FFMA.FTZ R173, R159, R3.reuse, -R20.reuse ;  /* 0x000000039fad7223 */ /* 0x182fe20000010814 */
[-CC-:B------:R-:W-:Y:S01]  /*f4f0*/  FFMA.FTZ R169, R155, R3.reuse, -R20.reuse ;  /* 0x000000039ba97223 */ /* 0x180fe20000010814 */
[-CC-:B------:R-:W-:Y:S01]  /*f500*/  FFMA.FTZ R154, R167, R3.reuse, -R20.reuse ;  /* 0x00000003a79a7223 */ /* 0x180fe20000010814 */
[----:B------:R0:W1:Y:S01]  /*f510*/  MUFU.EX2 R159, R21 ;  /* 0x00000015009f7308 */ /* 0x0000620000000800 */
[-CC-:B------:R-:W-:Y:S01]  /*f520*/  FFMA.FTZ R199, R162, R3.reuse, -R20.reuse ;  /* 0x00000003a2c77223 */ /* 0x180fe20000010814 */
[-CC-:B------:R-:W-:Y:S01]  /*f530*/  FFMA.FTZ R200, R163, R3.reuse, -R20.reuse ;  /* 0x00000003a3c87223 */ /* 0x180fe20000010814 */
[-CC-:B------:R-:W-:Y:S01]  /*f540*/  FFMA.FTZ R201, R166, R3.reuse, -R20.reuse ;  /* 0x00000003a6c97223 */ /* 0x180fe20000010814 */
[-CC-:B------:R-:W-:Y:S01]  /*f550*/  FFMA.FTZ R179, R179, R3.reuse, -R20.reuse ;  /* 0x00000003b3b37223 */ /* 0x180fe20000010814 */
[-CC-:B------:R-:W-:Y:S01]  /*f560*/  FFMA.FTZ R182, R182, R3.reuse, -R20.reuse ;  /* 0x00000003b6b67223 */ /* 0x180fe20000010814 */
[-CC-:B------:R-:W-:Y:S01]  /*f570*/  FFMA.FTZ R183, R183, R3.reuse, -R20.reuse ;  /* 0x00000003b7b77223 */ /* 0x180fe20000010814 */
[----:B------:R-:W-:Y:S01]  /*f580*/  FFMA.FTZ R198, R170, R3, -R20 ;  /* 0x00000003aac67223 */ /* 0x000fe20000010814 */
[----:B------:R2:W-:Y:S01]  /*f590*/  MUFU.EX2 R155, R172 ;  /* 0x000000ac009b7308 */ /* 0x0005e20000000800 */
[----:B0-----:R-:W-:-:S02]  /*f5a0*/  IMAD.MOV.U32 R21, RZ, RZ, 0x40000040 ;  /* 0x40000040ff157424 */ /* 0x001fc400078e00ff */
[-CC-:B------:R-:W-:Y:S01]  /*f5b0*/  FFMA.FTZ R167, R171, R3.reuse, -R20.reuse ;  /* 0x00000003aba77223 */ /* 0x180fe20000010814 */
[-CC-:B------:R-:W-:Y:S01]  /*f5c0*/  FFMA.FTZ R162, R175, R3.reuse, -R20.reuse ;  /* 0x00000003afa27223 */ /* 0x180fe20000010814 */
[----:B------:R-:W-:Y:S01]  /*f5d0*/  FFMA.FTZ R163, R178, R3, -R20 ;  /* 0x00000003b2a37223 */ /* 0x000fe20000010814 */
[----:B------:R-:W-:Y:S01]  /*f5e0*/  FMUL.FTZ R50, R50, R15 ;  /* 0x0000000f32327220 */ /* 0x000fe20000410000 */
[----:B------:R-:W-:Y:S01]  /*f5f0*/  R2UR UR7, R21 ;  /* 0x00000000150772ca */ /* 0x000fe200000e0000 */
[----:B------:R-:W-:Y:S01]  /*f600*/  FADD.FTZ R21, R197, R176 ;  /* 0x000000b0c5157221 */ /* 0x000fe20000010000 */
[----:B------:R-:W-:Y:S01]  /*f610*/  MUFU.EX2 R166, R204 ;  /* 0x000000cc00a67308 */ /* 0x000fe20000000800 */
[-CC-:B--2---:R-:W-:Y:S01]  /*f620*/  FFMA.FTZ R172, R158, R3.reuse, -R20.reuse ;  /* 0x000000039eac7223 */ /* 0x184fe20000010814 */
[----:B------:R-:W-:Y:S01]  /*f630*/  FFMA.FTZ R158, R174, R3, -R20 ;  /* 0x00000003ae9e7223 */ /* 0x000fe20000010814 */
[----:B------:R-:W-:Y:S01]  /*f640*/  FADD.FTZ R21, R177, R21 ;  /* 0x00000015b1157221 */ /* 0x000fe20000010000 */
[----:B------:R-:W-:-:S02]  /*f650*/  IMAD R20, R17, 0x1000, R215 ;  /* 0x0000100011147824 */ /* 0x000fc400078e02d7 */
[----:B-1----:R-:W-:Y:S01]  /*f660*/  FFMA.FTZ R12, R15, R12, R159 ;  /* 0x0000000c0f0c7223 */ /* 0x002fe2000001009f */
[-C--:B------:R-:W-:Y:S01]  /*f670*/  FMUL.FTZ R51, R51, R15.reuse ;  /* 0x0000000f33337220 */ /* 0x080fe20000410000 */
[----:B------:R-:W-:Y:S01]  /*f680*/  FADD.FTZ R21, R196, R21 ;  /* 0x00000015c4157221 */ /* 0x000fe20000010000 */
[----:B------:R-:W0:Y:S01]  /*f690*/  MUFU.EX2 R169, R169 ;  /* 0x000000a900a97308 */ /* 0x000e220000000800 */
[----:B------:R-:W-:Y:S01]  /*f6a0*/  R2UR UR6, R20 ;  /* 0x00000000140672ca */ /* 0x000fe200000e0000 */
[-C--:B------:R-:W-:Y:S01]  /*f6b0*/  FMUL.FTZ R54, R54, R15.reuse ;  /* 0x0000000f36367220 */ /* 0x080fe20000410000 */
[C---:B------:R-:W-:Y:S01]  /*f6c0*/  FADD.FTZ R21, R156.reuse, R21 ;  /* 0x000000159c157221 */ /* 0x040fe20000010000 */
[----:B------:R-:W-:Y:S01]  /*f6d0*/  F2FP.BF16.F32.PACK_AB R156, R156, R196 ;  /* 0x000000c49c9c723e */ /* 0x000fe200000010ff */
[-C--:B------:R-:W-:Y:S01]  /*f6e0*/  FMUL.FTZ R55, R55, R15.reuse ;  /* 0x0000000f37377220 */ /* 0x080fe20000410000 */
[-C--:B------:R-:W-:Y:S01]  /*f6f0*/  FMUL.FTZ R58, R58, R15.reuse ;  /* 0x0000000f3a3a7220 */ /* 0x080fe20000410000 */
[----:B------:R-:W-:Y:S01]  /*f700*/  FADD.FTZ R21, R181, R21 ;  /* 0x00000015b5157221 */ /* 0x000fe20000010000 */
[----:B------:R-:W-:Y:S01]  /*f710*/  MUFU.EX2 R170, R172 ;  /* 0x000000ac00aa7308 */ /* 0x000fe20000000800 */
[-C--:B------:R-:W-:Y:S01]  /*f720*/  FMUL.FTZ R59, R59, R15.reuse ;  /* 0x0000000f3b3b7220 */ /* 0x080fe20000410000 */
[-C--:B------:R-:W-:Y:S01]  /*f730*/  FMUL.FTZ R62, R62, R15.reuse ;  /* 0x0000000f3e3e7220 */ /* 0x080fe20000410000 */
[----:B------:R-:W-:Y:S01]  /*f740*/  FADD.FTZ R21, R180, R21 ;  /* 0x00000015b4157221 */ /* 0x000fe20000010000 */
[-C--:B------:R-:W-:Y:S01]  /*f750*/  FMUL.FTZ R63, R63, R15.reuse ;  /* 0x0000000f3f3f7220 */ /* 0x080fe20000410000 */
[-C--:B------:R-:W-:Y:S01]  /*f760*/  FMUL.FTZ R66, R66, R15.reuse ;  /* 0x0000000f42427220 */ /* 0x080fe20000410000 */
[----:B------:R-:W-:Y:S01]  /*f770*/  FMUL.FTZ R67, R67, R15 ;  /* 0x0000000f43437220 */ /* 0x000fe20000410000 */
[----:B------:R-:W-:Y:S01]  /*f780*/  FADD.FTZ R21, R165, R21 ;  /* 0x00000015a5157221 */ /* 0x000fe20000010000 */
[----:B------:R-:W-:Y:S01]  /*f790*/  MUFU.EX2 R171, R173 ;  /* 0x000000ad00ab7308 */ /* 0x000fe20000000800 */
[----:B0-----:R-:W-:Y:S01]  /*f7a0*/  F2FP.BF16.F32.PACK_AB R153, R169, R159 ;  /* 0x0000009fa999723e */ /* 0x001fe200000010ff */
[----:B------:R-:W-:Y:S01]  /*f7b0*/  FMUL.FTZ R70, R70, R15 ;  /* 0x0000000f46467220 */ /* 0x000fe20000410000 */
[C---:B------:R-:W-:Y:S01]  /*f7c0*/  FADD.FTZ R21, R160.reuse, R21 ;  /* 0x00000015a0157221 */ /* 0x040fe20000010000 */
[----:B------:R-:W-:Y:S01]  /*f7d0*/  F2FP.BF16.F32.PACK_AB R160, R160, R165 ;  /* 0x000000a5a0a0723e */ /* 0x000fe200000010ff */
[-C--:B------:R-:W-:Y:S01]  /*f7e0*/  FMUL.FTZ R71, R71, R15.reuse ;  /* 0x0000000f47477220 */ /* 0x080fe20000410000 */
[-C--:B------:R-:W-:Y:S01]  /*f7f0*/  FMUL.FTZ R74, R74, R15.reuse ;  /* 0x0000000f4a4a7220 */ /* 0x080fe20000410000 */
[----:B------:R-:W-:Y:S01]  /*f800*/  FADD.FTZ R21, R161, R21 ;  /* 0x00000015a1157221 */ /* 0x000fe20000010000 */
[----:B------:R0:W-:Y:S01]  /*f810*/  MUFU.EX2 R175, R154 ;  /* 0x0000009a00af7308 */ /* 0x0001e20000000800 */
[-C--:B------:R-:W-:Y:S01]  /*f820*/  FMUL.FTZ R75, R75, R15.reuse ;  /* 0x0000000f4b4b7220 */ /* 0x080fe20000410000 */
[-C--:B------:R-:W-:Y:S01]  /*f830*/  FMUL.FTZ R78, R78, R15.reuse ;  /* 0x0000000f4e4e7220 */ /* 0x080fe20000410000 */
[----:B------:R-:W-:Y:S01]  /*f840*/  FADD.FTZ R21, R11, R21 ;  /* 0x000000150b157221 */ /* 0x000fe20000010000 */
[-C--:B------:R-:W-:Y:S01]  /*f850*/  FMUL.FTZ R79, R79, R15.reuse ;  /* 0x0000000f4f4f7220 */ /* 0x080fe20000410000 */
[-C--:B------:R-:W-:Y:S01]  /*f860*/  FMUL.FTZ R82, R82, R15.reuse ;  /* 0x0000000f52527220 */ /* 0x080fe20000410000 */
[----:B------:R-:W-:Y:S01]  /*f870*/  FMUL.FTZ R83, R83, R15 ;  /* 0x0000000f53537220 */ /* 0x000fe20000410000 */
[----:B------:R-:W-:Y:S01]  /*f880*/  FADD.FTZ R21, R157, R21 ;  /* 0x000000159d157221 */ /* 0x000fe20000010000 */
[----:B------:R1:W-:Y:S01]  /*f890*/  MUFU.EX2 R178, R158 ;  /* 0x0000009e00b27308 */ /* 0x0003e20000000800 */
[----:B0-----:R-:W-:Y:S01]  /*f8a0*/  F2FP.BF16.F32.PACK_AB R154, R177, R197 ;  /* 0x000000c5b19a723e */ /* 0x001fe200000010ff */
[----:B------:R-:W-:Y:S01]  /*f8b0*/  FMUL.FTZ R86, R86, R15 ;  /* 0x0000000f56567220 */ /* 0x000fe20000410000 */
[C---:B------:R-:W-:Y:S01]  /*f8c0*/  FADD.FTZ R21, R164.reuse, R21 ;  /* 0x00000015a4157221 */ /* 0x040fe20000010000 */
[----:B------:R-:W-:Y:S01]  /*f8d0*/  F2FP.BF16.F32.PACK_AB R164, R164, R157 ;  /* 0x0000009da4a4723e */ /* 0x000fe200000010ff */
[-C--:B------:R-:W-:Y:S01]  /*f8e0*/  FMUL.FTZ R87, R87, R15.reuse ;  /* 0x0000000f57577220 */ /* 0x080fe20000410000 */
[----:B------:R-:W-:Y:S01]  /*f8f0*/  FMUL.FTZ R90, R90, R15 ;  /* 0x0000000f5a5a7220 */ /* 0x000fe20000410000 */
[----:B------:R-:W-:Y:S01]  /*f900*/  FADD.FTZ R21, R155, R21 ;  /* 0x000000159b157221 */ /* 0x000fe20000010000 */
[----:B------:R-:W-:Y:S01]  /*f910*/  MUFU.EX2 R172, R199 ;  /* 0x000000c700ac7308 */ /* 0x000fe20000000800 */
[----:B-1----:R-:W-:Y:S01]  /*f920*/  F2FP.BF16.F32.PACK_AB R158, R180, R181 ;  /* 0x000000b5b49e723e */ /* 0x002fe200000010ff */
[-C--:B------:R-:W-:Y:S01]  /*f930*/  FMUL.FTZ R91, R91, R15.reuse ;  /* 0x0000000f5b5b7220 */ /* 0x080fe20000410000 */
[-C--:B------:R-:W-:Y:S01]  /*f940*/  FMUL.FTZ R94, R94, R15.reuse ;  /* 0x0000000f5e5e7220 */ /* 0x080fe20000410000 */
[-C--:B------:R-:W-:Y:S01]  /*f950*/  FMUL.FTZ R95, R95, R15.reuse ;  /* 0x0000000f5f5f7220 */ /* 0x080fe20000410000 */
[-C--:B------:R-:W-:Y:S01]  /*f960*/  FMUL.FTZ R98, R98, R15.reuse ;  /* 0x0000000f62627220 */ /* 0x080fe20000410000 */
[-C--:B------:R-:W-:Y:S01]  /*f970*/  FMUL.FTZ R99, R99, R15.reuse ;  /* 0x0000000f63637220 */ /* 0x080fe20000410000 */
[-C--:B------:R-:W-:Y:S01]  /*f980*/  FMUL.FTZ R102, R102, R15.reuse ;  /* 0x0000000f66667220 */ /* 0x080fe20000410000 */
[----:B------:R-:W0:Y:S01]  /*f990*/  MUFU.EX2 R173, R200 ;  /* 0x000000c800ad7308 */ /* 0x000e220000000800 */
        /* <DEDUP_REMOVED lines=23> */
[----:B------:R-:W0:Y:S01]  /*fb10*/  MUFU.EX2 R177, R167 ;  /* 0x000000a700b17308 */ /* 0x000e220000000800 */
[----:B-1----:R-:W-:Y:S01]  /*fb20*/  F2FP.BF16.F32.PACK_AB R159, R175, R174 ;  /* 0x000000aeaf9f723e */ /* 0x002fe200000010ff */
[-C--:B------:R-:W-:Y:S01]  /*fb30*/  FMUL.FTZ R143, R143, R15.reuse ;  /* 0x0000000f8f8f7220 */ /* 0x080fe20000410000 */
[-C--:B------:R-:W-:Y:S01]  /*fb40*/  FMUL.FTZ R146, R146, R15.reuse ;  /* 0x0000000f92927220 */ /* 0x080fe20000410000 */
[-C--:B------:R-:W-:Y:S01]  /*fb50*/  FMUL.FTZ R147, R147, R15.reuse ;  /* 0x0000000f93937220 */ /* 0x080fe20000410000 */
[-C--:B------:R-:W-:Y:S01]  /*fb60*/  FMUL.FTZ R150, R150, R15.reuse ;  /* 0x0000000f96967220 */ /* 0x080fe20000410000 */
[----:B------:R-:W-:Y:S01]  /*fb70*/  FMUL.FTZ R151, R151, R15 ;  /* 0x0000000f97977220 */ /* 0x000fe20000410000 */
[----:B------:R-:W-:Y:S01]  /*fb80*/  FADD.FTZ R12, R169, R12 ;  /* 0x0000000ca90c7221 */ /* 0x000fe20000010000 */
[----:B------:R1:W2:Y:S03]  /*fb90*/  MUFU.EX2 R180, R162 ;  /* 0x000000a200b47308 */ /* 0x0002a60000000800 */
[----:B------:R-:W-:-:S04]  /*fba0*/  FADD.FTZ R12, R170, R12 ;  /* 0x0000000caa0c7221 */ /* 0x000fc80000010000 */
[----:B------:R-:W-:Y:S01]  /*fbb0*/  FADD.FTZ R12, R171, R12 ;  /* 0x0000000cab0c7221 */ /* 0x000fe20000010000 */
[----:B------:R2:W-:Y:S01]  /*fbc0*/  MUFU.EX2 R181, R163 ;  /* 0x000000a300b57308 */ /* 0x0005e20000000800 */
[----:B-1----:R-:W-:Y:S01]  /*fbd0*/  F2FP.BF16.F32.PACK_AB R162, R11, R161 ;  /* 0x000000a10ba2723e */ /* 0x002fe200000010ff */
[C---:B------:R-:W-:Y:S01]  /*fbe0*/  FADD.FTZ R11, R166.reuse, R21 ;  /* 0x00000015a60b7221 */ /* 0x040fe20000010000 */
[----:B------:R-:W-:Y:S01]  /*fbf0*/  F2FP.BF16.F32.PACK_AB R166, R166, R155 ;  /* 0x0000009ba6a6723e */ /* 0x000fe200000010ff */
[----:B------:R-:W-:Y:S01]  /*fc00*/  IMAD.MOV.U32 R21, RZ, RZ, 0x40000040 ;  /* 0x40000040ff157424 */ /* 0x000fe200078e00ff */
[----:B------:R-:W-:Y:S01]  /*fc10*/  F2FP.BF16.F32.PACK_AB R155, R171, R170 ;  /* 0x000000aaab9b723e */ /* 0x000fe200000010ff */
[----:B------:R-:W-:Y:S01]  /*fc20*/  BAR.SYNC.DEFER_BLOCKING 0xf, 0x100 ;  /* 0x03c4000000007b1d */ /* 0x000fe20000010000 */
[----:B0-----:R-:W-:Y:S01]  /*fc30*/  F2FP.BF16.F32.PACK_AB R161, R177, R176 ;  /* 0x000000b0b1a1723e */ /* 0x001fe200000010ff */
[----:B------:R-:W-:Y:S01]  /*fc40*/  FADD.FTZ R12, R172, R12 ;  /* 0x0000000cac0c7221 */ /* 0x000fe20000010000 */
[----:B--2---:R-:W-:-:S03]  /*fc50*/  F2FP.BF16.F32.PACK_AB R163, R180, R178 ;  /* 0x000000b2b4a3723e */ /* 0x004fc600000010ff */
[----:B------:R-:W0:Y:S01]  /*fc60*/  MUFU.EX2 R179, R179 ;  /* 0x000000b300b37308 */ /* 0x000e220000000800 */
[----:B------:R-:W-:-:S04]  /*fc70*/  FADD.FTZ R12, R173, R12 ;  /* 0x0000000cad0c7221 */ /* 0x000fc80000010000 */
[----:B------:R-:W-:-:S03]  /*fc80*/  FADD.FTZ R12, R174, R12 ;  /* 0x0000000cae0c7221 */ /* 0x000fc60000010000 */
[----:B------:R-:W-:Y:S01]  /*fc90*/  MUFU.EX2 R182, R182 ;  /* 0x000000b600b67308 */ /* 0x000fe20000000800 */
[----:B------:R-:W-:-:S04]  /*fca0*/  FADD.FTZ R12, R175, R12 ;  /* 0x0000000caf0c7221 */ /* 0x000fc80000010000 */
[----:B------:R-:W-:-:S03]  /*fcb0*/  FADD.FTZ R12, R176, R12 ;  /* 0x0000000cb00c7221 */ /* 0x000fc60000010000 */
[----:B------:R-:W1:Y:S01]  /*fcc0*/  MUFU.EX2 R183, R183 ;  /* 0x000000b700b77308 */ /* 0x000e620000000800 */
[----:B0-----:R-:W-:Y:S01]  /*fcd0*/  F2FP.BF16.F32.PACK_AB R165, R179, R181 ;  /* 0x000000b5b3a5723e */ /* 0x001fe200000010ff */
[----:B------:R0:W-:Y:S01]  /*fce0*/  STSM.16.M88.4 [R224+0x36400], R152 ;  /* 0x03640098e0007844 */ /* 0x0001e20000000200 */
[----:B------:R-:W-:-:S03]  /*fcf0*/  FADD.FTZ R12, R177, R12 ;  /* 0x0000000cb10c7221 */ /* 0x000fc60000010000 */
[----:B------:R2:W-:Y:S01]  /*fd00*/  STSM.16.M88.4 [R225], R156 ;  /* 0x0000009ce1007844 */ /* 0x0005e20000000200 */
[----:B------:R-:W-:-:S03]  /*fd10*/  FADD.FTZ R12, R178, R12 ;  /* 0x0000000cb20c7221 */ /* 0x000fc60000010000 */
[----:B------:R2:W-:Y:S01]  /*fd20*/  STSM.16.M88.4 [R227], R160 ;  /* 0x000000a0e3007844 */ /* 0x0005e20000000200 */
[----:B------:R-:W-:-:S04]  /*fd30*/  FADD.FTZ R12, R180, R12 ;  /* 0x0000000cb40c7221 */ /* 0x000fc80000010000 */
[----:B------:R-:W-:Y:S01]  /*fd40*/  FADD.FTZ R12, R181, R12 ;  /* 0x0000000cb50c7221 */ /* 0x000fe20000010000 */
[----:B-1----:R-:W-:-:S03]  /*fd50*/  F2FP.BF16.F32.PACK_AB R167, R183, R182 ;  /* 0x000000b6b7a7723e */ /* 0x002fc600000010ff */
[----:B------:R-:W-:Y:S02]  /*fd60*/  FADD.FTZ R12, R179, R12 ;  /* 0x0000000cb30c7221 */ /* 0x000fe40000010000 */
[----:B------:R2:W-:Y:S01]  /*fd70*/  STSM.16.M88.4 [R226], R164 ;  /* 0x000000a4e2007844 */ /* 0x0005e20000000200 */
[----:B------:R-:W-:Y:S01]  /*fd80*/  WARPGROUP.ARRIVE ;  /* 0x00000000000079c5 */ /* 0x000fe20000000000 */
[----:B------:R-:W-:-:S04]  /*fd90*/  FADD.FTZ R12, R182, R12 ;  /* 0x0000000cb60c7221 */ /* 0x000fc80000010000 */
[----:B------:R-:W-:Y:S01]  /*fda0*/  FADD.FTZ R12, R183, R12 ;  /* 0x0000000cb70c7221 */ /* 0x000fe20000010000 */
[----:B------:R-:W-:Y:S03]  /*fdb0*/  HGMMA.64x256x16.F32.BF16 R24, R152, gdesc[UR4].tnspB, R24, gsb0 ;  /* 0x43e0000498187df0 */ /* 0x000fe60008001818 */
[----:B------:R-:W-:Y:S02]  /*fdc0*/  WARPGROUP.DEPBAR.LE gsb0, 0x0 ;  /* 0x00008000000079c5 */ /* 0x000fe40000010000 */
[----:B0-----:R-:W-:Y:S01]  /*fdd0*/  VIADD R152, R20, 0x80 ;  /* 0x0000008014987836 */ /* 0x001fe20000000000 */
        /* <DEDUP_REMOVED lines=31> */
.L_x_1363:
[----:B------:R-:W-:Y:S02]  /*ffd0*/  VIADD R14, R14, 0x38860 ;  /* 0x000388600e0e7836 */ /* 0x000fe40000000000 */
[----:B------:R-:W-:Y:S02]  /*ffe0*/  IMAD.MOV.U32 R15, RZ, RZ, R168 ;  /* 0x000000ffff0f7224 */ /* 0x000fe400078e00a8 */
[----:B------:R-:W-:Y:S01]  /*fff0*/  IMAD.MOV.U32 R21, RZ, RZ, R10 ;  /* 0x000000ffff157224 */ /* 0x000fe200078e000a */
[----:B------:R-:W-:Y:S01]  /*10000*/  PRMT R14, R190, 0x654, R14 ;  /* 0x00000654be0e7816 */ /* 0x000fe2000000000e */
[----:B------:R-:W-:-:S03]  /*10010*/  IMAD.MOV.U32 R20, RZ, RZ, R17 ;  /* 0x000000ffff147224 */ /* 0x000fc600078e0011 */
[----:B------:R0:W-:Y:S01]  /*10020*/  SYNCS.ARRIVE.TRANS64.RED.A1T0 RZ, [R14+URZ], RZ ;  /* 0x000000ff0eff79a7 */ /* 0x0001e2000810043f */
[----:B------:R-:W-:Y:S05]  /*10030*/  @P1 BRA `(.L_x_1364) ;  /* 0xffffffcc003c1947 */ /* 0x000fea000383ffff */
.L_x_1351:
[----:B------:R-:W-:Y:S05]  /*10040*/  BSYNC B0 ;  /* 0x0000000000007941 */ /* 0x000fea0003800000 */
.L_x_1350:
[----:B0-----:R-:W2:Y:S01]  /*10050*/  LDL.LU R14, [R1+0x4c] ;  /* 0x00004c00010e7983 */ /* 0x001ea20000300800 */
[----:B------:R-:W-:Y:S02]  /*10060*/  IMAD.MOV.U32 R155, RZ, RZ, -0x800000 ;  /* 0xff800000ff9b7424 */ /* 0x000fe400078e00ff */
[----:B------:R-:W-:Y:S01]  /*10070*/  IMAD.MOV.U32 R154, RZ, RZ, -0x800000 ;  /* 0xff800000ff9a7424 */ /* 0x000fe200078e00ff */
        /* <DEDUP_REMOVED lines=121> */
[----:B------:R0:W-:Y:S01]  /*10810*/  @!P0 STS [R3+0x38400], R4 ;  /* 0x0384000403008388 */ /* 0x0001e20000000800 */
        /* <DEDUP_REMOVED lines=37> */
[----:B-1----:R-:W-:Y:S01]  /*10a70*/  SEL R0, RZ, 0x1, P1 ;  /* 0x00000001ff007807 */ /* 0x002fe20000800000 */
[----:B------:R-:W-:Y:S06]  /*10a80*/  BAR.ARV 0xe, 0x100 ;  /* 0x0384000000007b1d */ /* 0x000fec0000002000 */
[----:B------:R-:W-:-:S02]  /*10a90*/  PLOP3.LUT P0, PT, PT, PT, PT, 0x8, 0x0 ;  /* 0x000000000000781c */ /* 0x000fc40003f0e170 */
[----:B------:R-:W-:Y:S02]  /*10aa0*/  LOP3.LUT R186, R186, R0, RZ, 0x3c, !PT ;  /* 0x00000000baba7212 */ /* 0x000fe400078e3cff */
[----:B------:R-:W-:Y:S01]  /*10ab0*/  SEL R17, R17, RZ, P1 ;  /* 0x000000ff11117207 */ /* 0x000fe20000800000 */
[----:B--2---:R-:W-:-:S05]  /*10ac0*/  VIADD R14, R14, 0x1 ;  /* 0x000000010e0e7836 */ /* 0x004fca0000000000 */
[----:B------:R2:W-:Y:S03]  /*10ad0*/  STL [R1+0x4c], R14 ;  /* 0x00004c0e01007387 */ /* 0x0005e60000100800 */
.L_x_1300:
[----:B------:R-:W-:Y:S05]  /*10ae0*/  BSYNC B7 ;  /* 0x0000000000077941 */ /* 0x000fea0003800000 */
.L_x_1296:
[----:B------:R-:W3:Y:S08]  /*10af0*/  S2UR UR4, SR_CgaCtaId ;  /* 0x00000000000479c3 */ /* 0x000ef00000008800 */
[----:B------:R-:W-:Y:S01]  /*10b00*/  BAR.SYNC.DEFER_BLOCKING 0x5, 0x180 ;  /* 0x0146000000007b1d */ /* 0x000fe20000010000 */
[----:B------:R-:W-:-:S05]  /*10b10*/  MOV R2, 0x400 ;  /* 0x0000040000027802 */ /* 0x000fca0000000f00 */
[----:B------:R-:W-:Y:S01]  /*10b20*/  BSSY B0, `(.L_x_1365) ;  /* 0x00004f8000007945 */ /* 0x000fe20003800000 */
[----:B---3--:R-:W-:-:S05]  /*10b30*/  IMAD.U32 R190, RZ, RZ, UR4 ;  /* 0x00000004ffbe7e24 */ /* 0x008fca000f8e00ff */
[----:B------:R-:W-:-:S05]  /*10b40*/  LEA R2, R190, R2, 0x18 ;  /* 0x00000002be027211 */ /* 0x000fca00078ec0ff */
[----:B-----5:R3:W4:Y:S01]  /*10b50*/  LDS.128 R84, [R2+0x388d0] ;  /* 0x0388d00002547984 */ /* 0x0207220000000c00 */
[----:B------:R-:W-:Y:S06]  /*10b60*/  BAR.ARV 0x4, 0x180 ;  /* 0x0106000000007b1d */ /* 0x000fec0000002000 */
[----:B------:R-:W-:Y:S05]  /*10b70*/  @P0 BRA `(.L_x_1366) ;  /* 0x0000003c00b40947 */ /* 0x000fea0003800000 */
[----:B------:R-:W3:Y:S01]  /*10b80*/  LDL R3, [R1+0x68] ;  /* 0x0000680001037983 */ /* 0x000ee20000100800 */
[----:B------:R-:W2:Y:S01]  /*10b90*/  S2R R0, SR_SWINHI ;  /* 0x0000000000007919 */ /* 0x000ea20000002f00 */
[----:B------:R-:W-:Y:S01]  /*10ba0*/  F2FP.BF16.F32.PACK_AB R10, R29, R28 ;  /* 0x0000001c1d0a723e */ /* 0x000fe200000010ff */
[----:B------:R-:W-:Y:S01]  /*10bb0*/  ULDC.64 UR6, c[0x0][0xd00] ;  /* 0x0003400000067ab9 */ /* 0x000fe20000000a00 */
[----:B------:R-:W-:Y:S01]  /*10bc0*/  F2FP.BF16.F32.PACK_AB R11, R31, R30 ;  /* 0x0000001e1f0b723e */ /* 0x000fe200000010ff */
[----:B------:R-:W3:Y:S01]  /*10bd0*/  LDL.LU R156, [R1+0x38] ;  /* 0x00003800019c7983 */ /* 0x000ee20000300800 */
[----:B01----:R-:W-:Y:S01]  /*10be0*/  F2FP.BF16.F32.PACK_AB R12, R33, R32 ;  /* 0x00000020210c723e */ /* 0x003fe200000010ff */
[----:B------:R-:W-:Y:S01]  /*10bf0*/  ULDC.64 UR4, c[0x0][0xd08] ;  /* 0x0003420000047ab9 */ /* 0x000fe20000000a00 */
[----:B------:R-:W-:Y:S01]  /*10c00*/  F2FP.BF16.F32.PACK_AB R13, R35, R34 ;  /* 0x00000022230d723e */ /* 0x000fe200000010ff */
[----:B----4-:R-:W4:Y:S01]  /*10c10*/  LDL.LU R84, [R1+0x3c] ;  /* 0x00003c0001547983 */ /* 0x010f220000300800 */
[----:B------:R-:W-:-:S02]  /*10c20*/  MOV R152, R2 ;  /* 0x0000000200987202 */ /* 0x000fc40000000f00 */
[----:B--2---:R-:W-:Y:S02]  /*10c30*/  MOV R153, R0 ;  /* 0x0000000000997202 */ /* 0x004fe40000000f00 */
[----:B------:R-:W-:Y:S02]  /*10c40*/  F2FP.BF16.F32.PACK_AB R14, R37, R36 ;  /* 0x00000024250e723e */ /* 0x000fe400000010ff */
[----:B------:R-:W-:Y:S01]  /*10c50*/  F2FP.BF16.F32.PACK_AB R15, R39, R38 ;  /* 0x00000026270f723e */ /* 0x000fe200000010ff */
[----:B------:R-:W-:Y:S01]  /*10c60*/  BAR.SYNC.DEFER_BLOCKING 0x1, 0x100 ;  /* 0x0044000000007b1d */ /* 0x000fe20000010000 */
[----:B---3--:R-:W-:-:S03]  /*10c70*/  IMAD.WIDE R20, R3, 0x2, R152 ;  /* 0x0000000203147825 */ /* 0x008fc600078e0298 */
        /* <DEDUP_REMOVED lines=164> */
[----:B------:R-:W-:Y:S02]  /*116c0*/  IADD3 R10, P0, R156, UR6, RZ ;  /* 0x000000069c0a7c10 */ /* 0x000fe4000ff1e0ff */
[----:B------:R-:W-:Y:S02]  /*116d0*/  MOV R20, R20 ;  /* 0x0000001400147202 */ /* 0x000fe40000000f00 */
[----:B------:R-:W-:Y:S02]  /*116e0*/  F2FP.BF16.F32.PACK_AB R13, R147, R146 ;  /* 0x00000092930d723e */ /* 0x000fe400000010ff */
[----:B------:R-:W-:Y:S02]  /*116f0*/  F2FP.BF16.F32.PACK_AB R14, R149, R148 ;  /* 0x00000094950e723e */ /* 0x000fe400000010ff */
[----:B------:R-:W-:-:S02]  /*11700*/  F2FP.BF16.F32.PACK_AB R15, R151, R150 ;  /* 0x00000096970f723e */ /* 0x000fc400000010ff */
[----:B----4-:R-:W-:Y:S02]  /*11710*/  IADD3.X R11, R84, UR7, RZ, P0, !PT ;  /* 0x00000007540b7c10 */ /* 0x010fe400087fe4ff */
        /* <DEDUP_REMOVED lines=18> */
.L_x_1367:
        /* <DEDUP_REMOVED lines=26> */
[----:B--2---:R-:W-:Y:S02]  /*119e0*/  SEL R15, R15, RZ, !P0 ;  /* 0x000000ff0f0f7207 */ /* 0x004fe40004000000 */
[----:B-1----:R-:W-:-:S03]  /*119f0*/  ISETP.NE.AND P0, PT, R157, 0x1, PT ;  /* 0x000000019d00780c */ /* 0x002fc60003f05270 */
[C---:B------:R-:W-:Y:S02]  /*11a00*/  IMAD R15, R12.reuse, R15, R13 ;  /* 0x0000000f0c0f7224 */ /* 0x040fe400078e020d */
[----:B------:R-:W-:-:S04]  /*11a10*/  IMAD.WIDE.U32 R12, R12, R20, RZ ;  /* 0x000000140c0c7225 */ /* 0x000fc800078e00ff */
[-C--:B------:R-:W-:Y:S02]  /*11a20*/  IMAD R20, R11, R184.reuse, RZ ;  /* 0x000000b80b147224 */ /* 0x080fe400078e02ff */
[----:B------:R-:W-:-:S04]  /*11a30*/  IMAD.WIDE.U32 R10, R10, R184, RZ ;  /* 0x000000b80a0a7225 */ /* 0x000fc800078e00ff */
[----:B------:R-:W-:Y:S02]  /*11a40*/  IMAD.IADD R20, R11, 0x1, R20 ;  /* 0x000000010b147824 */ /* 0x000fe400078e0214 */
[----:B------:R-:W0:Y:S01]  /*11a50*/  @P0 LDC R11, c[0x0][0xcec] ;  /* 0x00033b00ff0b0b82 */ /* 0x000e220000000800 */
[----:B------:R-:W-:-:S07]  /*11a60*/  IADD3 R21, P2, P3, R12, R10, R8 ;  /* 0x0000000a0c157210 */ /* 0x000fce0007b5e008 */
[----:B------:R-:W1:Y:S01]  /*11a70*/  @P0 LDC R10, c[0x0][0xcf0] ;  /* 0x00033c00ff0a0b82 */ /* 0x000e620000000800 */
[----:B---3--:R-:W-:Y:S02]  /*11a80*/  IMAD R84, R160, 0x40, R84 ;  /* 0x00000040a0547824 */ /* 0x008fe400078e0254 */
[----:B------:R-:W-:-:S05]  /*11a90*/  IMAD.IADD R15, R13, 0x1, R15 ;  /* 0x000000010d0f7824 */ /* 0x000fca00078e020f */
[----:B------:R-:W-:Y:S01]  /*11aa0*/  IADD3.X R15, R15, R20, R9, P2, P3 ;  /* 0x000000140f0f7210 */ /* 0x000fe200017e6409 */
[----:B------:R-:W-:Y:S02]  /*11ab0*/  IMAD.MOV.U32 R20, RZ, RZ, R84 ;  /* 0x000000ffff147224 */ /* 0x000fe400078e0054 */
[----:B0-----:R-:W-:-:S05]  /*11ac0*/  @P0 IMAD.HI.U32 R11, R84, R11, RZ ;  /* 0x0000000b540b0227 */ /* 0x001fca00078e00ff */
[----:B-1----:R-:W-:Y:S02]  /*11ad0*/  @P0 SHF.R.U32.HI R20, RZ, R10, R11 ;  /* 0x0000000aff140219 */ /* 0x002fe4000001160b */
[----:B------:R-:W0:Y:S01]  /*11ae0*/  LDC.64 R10, c[0x0][R14+0x228] ;  /* 0x00008a000e0a7b82 */ /* 0x000e220000000a00 */
[----:B----4-:R-:W-:-:S05]  /*11af0*/  SEL R156, R156, RZ, P1 ;  /* 0x000000ff9c9c7207 */ /* 0x010fca0000800000 */
        /* <DEDUP_REMOVED lines=18> */
[----:B0-----:R-:W-:Y:S01]  /*11c20*/  LEA R13, P0, R12, R10, 0x2 ;  /* 0x0000000a0c0d7211 */ /* 0x001fe200078010ff */
[----:B-----5:R-:W-:-:S03]  /*11c30*/  IMAD.MOV R10, RZ, RZ, -R161 ;  /* 0x000000ffff0a7224 */ /* 0x020fc600078e0aa1 */
[----:B-1----:R-:W-:Y:S02]  /*11c40*/  LEA.HI.X R14, R12, R11, R14, 0x2, P0 ;  /* 0x0000000b0c0e7211 */ /* 0x002fe400000f140e */
[----:B------:R-:W-:Y:S01]  /*11c50*/  ISETP.NE.AND P0, PT, R159, R10, PT ;  /* 0x0000000a9f00720c */ /* 0x000fe20003f05270 */
[----:B------:R-:W-:Y:S04]  /*11c60*/  SHFL.IDX PT, R12, R13, 0x1, 0x1c1f ;  /* 0x003c1f000d0c7f89 */ /* 0x000fe800000e0000 */
[----:B------:R-:W-:Y:S04]  /*11c70*/  SHFL.IDX PT, R10, R13, RZ, 0x1c1f ;  /* 0x001c1fff0d0a7589 */ /* 0x000fe800000e0000 */
[----:B------:R-:W0:Y:S04]  /*11c80*/  SHFL.IDX PT, R11, R14, RZ, 0x1c1f ;  /* 0x001c1fff0e0b7589 */ /* 0x000e2800000e0000 */
[----:B------:R1:W2:Y:S02]  /*11c90*/  SHFL.IDX PT, R13, R14, 0x1, 0x1c1f ;  /* 0x003c1f000e0d7f89 */ /* 0x0002a400000e0000 */
[----:B-1----:R-:W-:-:S05]  /*11ca0*/  IMAD R14, R3, R157, RZ ;  /* 0x0000009d030e7224 */ /* 0x002fca00078e02ff */
[C---:B------:R-:W-:Y:S01]  /*11cb0*/  ISETP.GE.OR P1, PT, R15.reuse, R14, P0 ;  /* 0x0000000e0f00720c */ /* 0x040fe20000726670 */
[----:B------:R-:W-:-:S05]  /*11cc0*/  VIADD R15, R15, 0x8 ;  /* 0x000000080f0f7836 */ /* 0x000fca0000000000 */
[----:B------:R-:W-:-:S07]  /*11cd0*/  ISETP.GE.OR P0, PT, R15, R14, P0 ;  /* 0x0000000e0f00720c */ /* 0x000fce0000706670 */
[----:B0-----:R1:W-:Y:S06]  /*11ce0*/  @!P1 ST.E desc[UR42][R10.64], R155 ;  /* 0x0000009b0a009985 */ /* 0x0013ec000c10192a */
[----:B--2---:R1:W-:Y:S02]  /*11cf0*/  @!P0 ST.E desc[UR42][R12.64], R154 ;  /* 0x0000009a0c008985 */ /* 0x0043e4000c10192a */
.L_x_1368:
[----:B------:R-:W-:Y:S02]  /*11d00*/  ISETP.GT.AND P1, PT, R0, 0x1, PT ;  /* 0x000000010000780c */ /* 0x000fe40003f24270 */
[----:B------:R-:W-:-:S04]  /*11d10*/  ISETP.NE.U32.AND P0, PT, RZ, UR6, PT ;  /* 0x00000006ff007c0c */ /* 0x000fc8000bf05070 */
[----:B------:R-:W-:-:S04]  /*11d20*/  ISETP.NE.AND.EX P0, PT, RZ, UR7, PT, P0 ;  /* 0x00000007ff007c0c */ /* 0x000fc8000bf05300 */
[----:B------:R-:W-:-:S03]  /*11d30*/  SEL R0, R158, RZ, !P0 ;  /* 0x000000ff9e007207 */ /* 0x000fc60004000000 */
[----:B------:R-:W-:Y:S06]  /*11d40*/  @P1 BRA `(.L_x_1369) ;  /* 0x0000001000601947 */ /* 0x000fec0003800000 */
[----:B------:R-:W2:Y:S01]  /*11d50*/  S2R R20, SR_TID.X ;  /* 0x0000000000147919 */ /* 0x000ea20000002100 */
[----:B------:R-:W3:Y:S01]  /*11d60*/  LDC R80, c[0x0][0xce8] ;  /* 0x00033a00ff507b82 */ /* 0x000ee20000000800 */
[----:B------:R-:W-:Y:S01]  /*11d70*/  ULDC.64 UR4, c[0x0][0xba0] ;  /* 0x0002e80000047ab9 */ /* 0x000fe20000000a00 */
[----:B--2---:R-:W-:-:S05]  /*11d80*/  VIADD R20, R20, 0xffffff80 ;  /* 0xffffff8014147836 */ /* 0x004fca0000000000 */
[----:B01----:R-:W-:-:S04]  /*11d90*/  SHF.R.S32.HI R11, RZ, 0x1f, R20 ;  /* 0x0000001fff0b7819 */ /* 0x003fc80000011414 */
        /* <DEDUP_REMOVED lines=11> */
[----:B------:R-:W-:-:S02]  /*11e50*/  IADD3 R41, P1, R152, 0x6000, RZ ;  /* 0x0000600098297810 */ /* 0x000fc40007f3e0ff */
[----:B------:R-:W-:Y:S01]  /*11e60*/  LOP3.LUT R36, R36, R37, RZ, 0x3c, !PT ;  /* 0x0000002524247212 */ /* 0x000fe200078e3cff */
[----:B------:R-:W-:Y:S01]  /*11e70*/  IMAD.X R37, RZ, RZ, R153, P0 ;  /* 0x000000ffff257224 */ /* 0x000fe200000e0699 */
[----:B------:R-:W-:Y:S01]  /*11e80*/  IADD3 R65, P0, R152, 0xc000, RZ ;  /* 0x0000c00098417810 */ /* 0x000fe20007f1e0ff */
[----:B------:R-:W-:Y:S01]  /*11e90*/  IMAD.WIDE.U32 R8, R8, UR4, RZ ;  /* 0x0000000408087c25 */ /* 0x000fe2000f8e00ff */
[----:B------:R-:W-:Y:S01]  /*11ea0*/  ULDC.64 UR4, c[0x0][0xbe8] ;  /* 0x0002fa0000047ab9 */ /* 0x000fe20000000a00 */
[----:B------:R-:W-:Y:S02]  /*11eb0*/  LOP3.LUT R12, R13, 0x380, RZ, 0xc0, !PT ;  /* 0x000003800d0c7812 */ /* 0x000fe400078ec0ff */
[----:B------:R-:W-:Y:S01]  /*11ec0*/  LOP3.LUT R64, R65, 0x380, RZ, 0xc0, !PT ;  /* 0x0000038041407812 */ /* 0x000fe200078ec0ff */
[----:B------:R-:W-:Y:S01]  /*11ed0*/  IMAD.IADD R9, R9, 0x1, R21 ;  /* 0x0000000109097824 */ /* 0x000fe200078e0215 */
[----:B------:R-:W-:Y:S01]  /*11ee0*/  LOP3.LUT R40, R41, 0x380, RZ, 0xc0, !PT ;  /* 0x0000038029287812 */ /* 0x000fe200078ec0ff */
[----:B------:R-:W-:Y:S01]  /*11ef0*/  IMAD.IADD R11, R20, 0x1, -R11 ;  /* 0x00000001140b7824 */ /* 0x000fe200078e0a0b */
[----:B------:R-:W-:Y:S01]  /*11f00*/  SHF.R.U64 R64, R64, 0x3, RZ ;  /* 0x0000000340407819 */ /* 0x000fe200000012ff */
[----:B------:R-:W-:Y:S01]  /*11f10*/  IMAD.WIDE.U32 R8, R184, UR4, R8 ;  /* 0x00000004b8087c25 */ /* 0x000fe2000f8e0008 */
[----:B------:R-:W-:Y:S01]  /*11f20*/  SHF.R.U64 R12, R12, 0x3, RZ ;  /* 0x000000030c0c7819 */ /* 0x000fe200000012ff */
[----:B------:R-:W5:Y:S01]  /*11f30*/  LD.E.128 R36, desc[UR42][R36.64] ;  /* 0x0000002a24247980 */ /* 0x000f62000c101d00 */
[----:B------:R-:W-:Y:S01]  /*11f40*/  LOP3.LUT R64, R64, R65, RZ, 0x3c, !PT ;  /* 0x0000004140407212 */ /* 0x000fe200078e3cff */
[----:B------:R-:W-:Y:S01]  /*11f50*/  IMAD.X R65, RZ, RZ, R153, P0 ;  /* 0x000000ffff417224 */ /* 0x000fe200000e0699 */
[----:B---3--:R-:W-:-:S02]  /*11f60*/  ISETP.NE.AND P0, PT, R80, 0x1, PT ;  /* 0x000000015000780c */ /* 0x008fc40003f05270 */
[----:B------:R-:W-:Y:S01]  /*11f70*/  SHF.R.S32.HI R20, RZ, 0x1f, R0 ;  /* 0x0000001fff147819 */ /* 0x000fe20000011400 */
[----:B------:R-:W-:Y:S01]  /*11f80*/  IMAD R9, R184, UR5, R9 ;  /* 0x00000005b8097c24 */ /* 0x000fe2000f8e0209 */
[----:B------:R-:W-:Y:S01]  /*11f90*/  ULDC.64 UR4, c[0x0][0xbf0] ;  /* 0x0002fc0000047ab9 */ /* 0x000fe20000000a00 */
[----:B------:R-:W-:Y:S01]  /*11fa0*/  IMAD R11, R11, 0x20, R10 ;  /* 0x000000200b0b7824 */ /* 0x000fe200078e020a */
[----:B------:R-:W-:Y:S01]  /*11fb0*/  SHF.R.U64 R40, R40, 0x3, RZ ;  /* 0x0000000328287819 */ /* 0x000fe200000012ff */
[----:B------:R-:W-:Y:S01]  /*11fc0*/  VIADD R159, R192, 0x40 ;  /* 0x00000040c09f7836 */ /* 0x000fe20000000000 */
[----:B------:R-:W-:Y:S01]  /*11fd0*/  LOP3.LUT R12, R12, R13, RZ, 0x3c, !PT ;  /* 0x0000000d0c0c7212 */ /* 0x000fe200078e3cff */
[----:B------:R-:W-:Y:S01]  /*11fe0*/  VIADD R158, R192, 0x80 ;  /* 0x00000080c09e7836 */ /* 0x000fe20000000000 */
[----:B------:R-:W-:Y:S01]  /*11ff0*/  IADD3 R25, P4, R152, 0x2000, RZ ;  /* 0x0000200098197810 */ /* 0x000fe20007f9e0ff */
[----:B------:R-:W-:Y:S01]  /*12000*/  VIADD R157, R192, 0xc0 ;  /* 0x000000c0c09d7836 */ /* 0x000fe20000000000 */
[C---:B------:R-:W-:Y:S01]  /*12010*/  IADD3 R29, P5, R152.reuse, 0x3000, RZ ;  /* 0x00003000981d7810 */ /* 0x040fe20007fbe0ff */
[----:B------:R-:W0:Y:S01]  /*12020*/  @P0 LDC R83, c[0x0][0xcec] ;  /* 0x00033b00ff530b82 */ /* 0x000e220000000800 */
[----:B------:R-:W-:Y:S01]  /*12030*/  IADD3 R33, P6, R152, 0x4000, RZ ;  /* 0x0000400098217810 */ /* 0x000fe20007fde0ff */
[----:B------:R-:W-:Y:S01]  /*12040*/  VIADD R156, R192, 0x100 ;  /* 0x00000100c09c7836 */ /* 0x000fe20000000000 */
[----:B------:R-:W-:Y:S01]  /*12050*/  LOP3.LUT R40, R40, R41, RZ, 0x3c, !PT ;  /* 0x0000002928287212 */ /* 0x000fe200078e3cff */
[----:B------:R-:W-:Y:S01]  /*12060*/  VIADD R155, R192, 0x140 ;  /* 0x00000140c09b7836 */ /* 0x000fe20000000000 */
[C---:B------:R-:W-:Y:S01]  /*12070*/  IADD3 R45, P2, R152.reuse, 0x7000, RZ ;  /* 0x00007000982d7810 */ /* 0x040fe20007f5e0ff */
[----:B------:R-:W5:Y:S01]  /*12080*/  LD.E.128 R64, desc[UR42][R64.64] ;  /* 0x0000002a40407980 */ /* 0x000f62000c101d00 */
[----:B------:R-:W-:Y:S01]  /*12090*/  LOP3.LUT R5, R152, 0x380, RZ, 0xc0, !PT ;  /* 0x0000038098057812 */ /* 0x000fe200078ec0ff */
[----:B------:R-:W1:Y:S01]  /*120a0*/  @P0 LDC R21, c[0x0][0xcf0] ;  /* 0x00033c00ff150b82 */ /* 0x000e620000000800 */
[----:B------:R-:W-:Y:S01]  /*120b0*/  IMAD R81, R20, UR4, RZ ;  /* 0x0000000414517c24 */ /* 0x000fe2000f8e02ff */
[----:B------:R-:W-:Y:S01]  /*120c0*/  LOP3.LUT R24, R25, 0x380, RZ, 0xc0, !PT ;  /* 0x0000038019187812 */ /* 0x000fe200078ec0ff */
[----:B------:R-:W-:Y:S01]  /*120d0*/  IMAD R20, R160, 0x40, R11 ;  /* 0x00000040a0147824 */ /* 0x000fe200078e020b */
[----:B------:R-:W-:Y:S01]  /*120e0*/  LOP3.LUT R28, R29, 0x380, RZ, 0xc0, !PT ;  /* 0x000003801d1c7812 */ /* 0x000fe200078ec0ff */
[C---:B------:R-:W-:Y:S01]  /*120f0*/  IMAD R81, R0.reuse, UR5, R81 ;  /* 0x0000000500517c24 */ /* 0x040fe2000f8e0251 */
[----:B------:R-:W-:Y:S01]  /*12100*/  LOP3.LUT R32, R33, 0x380, RZ, 0xc0, !PT ;  /* 0x0000038021207812 */ /* 0x000fe200078ec0ff */
[----:B------:R-:W-:Y:S01]  /*12110*/  IMAD.WIDE.U32 R8, R0, UR4, R8 ;  /* 0x0000000400087c25 */ /* 0x000fe2000f8e0008 */
[----:B------:R-:W-:Y:S01]  /*12120*/  ULDC.64 UR4, c[0x0][0xbe0] ;  /* 0x0002f80000047ab9 */ /* 0x000fe20000000a00 */
[----:B------:R-:W-:-:S02]  /*12130*/  LOP3.LUT R44, R45, 0x380, RZ, 0xc0, !PT ;  /* 0x000003802d2c7812 */ /* 0x000fc400078ec0ff */
[----:B------:R-:W-:Y:S01]  /*12140*/  IMAD.MOV.U32 R11, RZ, RZ, R20 ;  /* 0x000000ffff0b7224 */ /* 0x000fe200078e0014 */
[----:B------:R-:W-:Y:S01]  /*12150*/  SHF.R.U64 R24, R24, 0x3, RZ ;  /* 0x0000000318187819 */ /* 0x000fe200000012ff */
[--C-:B------:R-:W-:Y:S01]  /*12160*/  IMAD.X R13, RZ, RZ, R153.reuse, P3 ;  /* 0x000000ffff0d7224 */ /* 0x100fe200018e0699 */
[C---:B------:R-:W-:Y:S01]  /*12170*/  IADD3 R49, P3, R152.reuse, 0x8000, RZ ;  /* 0x0000800098317810 */ /* 0x040fe20007f7e0ff */
[----:B------:R-:W-:Y:S01]  /*12180*/  IMAD.X R41, RZ, RZ, R153, P1 ;  /* 0x000000ffff297224 */ /* 0x000fe200008e0699 */
[----:B------:R-:W-:Y:S01]  /*12190*/  IADD3 R69, P1, R152, 0xd000, RZ ;  /* 0x0000d00098457810 */ /* 0x000fe20007f3e0ff */
[----:B0-----:R-:W-:Y:S01]  /*121a0*/  @P0 IMAD.HI.U32 R0, R20, R83, RZ ;  /* 0x0000005314000227 */ /* 0x001fe200078e00ff */
[----:B------:R-:W-:Y:S01]  /*121b0*/  LOP3.LUT R48, R49, 0x380, RZ, 0xc0, !PT ;  /* 0x0000038031307812 */ /* 0x000fe200078ec0ff */
[----:B------:R-:W5:Y:S01]  /*121c0*/  LD.E.128 R12, desc[UR42][R12.64] ;  /* 0x0000002a0c0c7980 */ /* 0x000f62000c101d00 */
[----:B------:R-:W-:Y:S01]  /*121d0*/  LOP3.LUT R68, R69, 0x380, RZ, 0xc0, !PT ;  /* 0x0000038045447812 */ /* 0x000fe200078ec0ff */
[----:B------:R-:W-:Y:S01]  /*121e0*/  IMAD.IADD R9, R9, 0x1, R81 ;  /* 0x0000000109097824 */ /* 0x000fe200078e0251 */
[----:B------:R-:W-:Y:S01]  /*121f0*/  SHF.R.U64 R28, R28, 0x3, RZ ;  /* 0x000000031c1c7819 */ /* 0x000fe200000012ff */
[----:B------:R-:W5:Y:S01]  /*12200*/  LD.E.128 R40, desc[UR42][R40.64] ;  /* 0x0000002a28287980 */ /* 0x000f62000c101d00 */
[----:B-1----:R-:W-:-:S02]  /*12210*/  @P0 SHF.R.U32.HI R11, RZ, R21, R0 ;  /* 0x00000015ff0b0219 */ /* 0x002fc40000011600 */
[----:B------:R-:W-:Y:S02]  /*12220*/  SHF.R.U64 R32, R32, 0x3, RZ ;  /* 0x0000000320207819 */ /* 0x000fe400000012ff */
[--C-:B------:R-:W-:Y:S01]  /*12230*/  SHF.R.S32.HI R0, RZ, 0x1f, R11.reuse ;  /* 0x0000001fff007819 */ /* 0x100fe2000001140b */
[----:B------:R-:W-:Y:S01]  /*12240*/  IMAD.MOV R21, RZ, RZ, -R11 ;  /* 0x000000ffff157224 */ /* 0x000fe200078e0a0b */
[----:B------:R-:W-:Y:S01]  /*12250*/  SHF.R.U64 R44, R44, 0x3, RZ ;  /* 0x000000032c2c7819 */ /* 0x000fe200000012ff */
[C---:B------:R-:W-:Y:S01]  /*12260*/  IMAD.WIDE.U32 R8, R11.reuse, UR4, R8 ;  /* 0x000000040b087c25 */ /* 0x040fe2000f8e0008 */
[----:B------:R-:W-:Y:S02]  /*12270*/  SHF.R.U64 R48, R48, 0x3, RZ ;  /* 0x0000000330307819 */ /* 0x000fe400000012ff */
[----:B------:R-:W-:Y:S01]  /*12280*/  SHF.R.U64 R68, R68, 0x3, RZ ;  /* 0x0000000344447819 */ /* 0x000fe200000012ff */
[----:B------:R-:W-:Y:S01]  /*12290*/  IMAD R21, R80, R21, R20 ;  /* 0x0000001550157224 */ /* 0x000fe200078e0214 */
[----:B------:R-:W-:Y:S01]  /*122a0*/  LOP3.LUT R24, R24, R25, RZ, 0x3c, !PT ;  /* 0x0000001918187212 */ /* 0x000fe200078e3cff */
[----:B------:R-:W-:Y:S01]  /*122b0*/  IMAD R0, R0, UR4, RZ ;  /* 0x0000000400007c24 */ /* 0x000fe2000f8e02ff */
[----:B------:R-:W0:Y:S01]  /*122c0*/  LDC R20, c[0x0][0xbc8] ;  /* 0x0002f200ff147b82 */ /* 0x000e220000000800 */
[----:B------:R-:W-:Y:S01]  /*122d0*/  LOP3.LUT R28, R28, R29, RZ, 0x3c, !PT ;  /* 0x0000001d1c1c7212 */ /* 0x000fe200078e3cff */
[----:B------:R-:W-:Y:S01]  /*122e0*/  IMAD.X R25, RZ, RZ, R153, P4 ;  /* 0x000000ffff197224 */ /* 0x000fe200020e0699 */
[----:B------:R-:W-:Y:S01]  /*122f0*/  LOP3.LUT R32, R32, R33, RZ, 0x3c, !PT ;  /* 0x0000002120207212 */ /* 0x000fe200078e3cff */
[----:B------:R-:W-:Y:S01]  /*12300*/  IMAD R11, R11, UR5, R0 ;  /* 0x000000050b0b7c24 */ /* 0x000fe2000f8e0200 */
[----:B------:R-:W-:Y:S01]  /*12310*/  SHF.R.S32.HI R0, RZ, 0x1f, R21 ;  /* 0x0000001fff007819 */ /* 0x000fe20000011415 */
[----:B------:R-:W-:Y:S01]  /*12320*/  ULDC.64 UR4, c[0x0][0xbd8] ;  /* 0x0002f60000047ab9 */ /* 0x000fe20000000a00 */
[----:B------:R-:W-:Y:S01]  /*12330*/  LOP3.LUT R44, R44, R45, RZ, 0x3c, !PT ;  /* 0x0000002d2c2c7212 */ /* 0x000fe200078e3cff */
[----:B------:R-:W-:Y:S01]  /*12340*/  IMAD.IADD R9, R9, 0x1, R11 ;  /* 0x0000000109097824 */ /* 0x000fe200078e020b */
[----:B------:R-:W-:Y:S01]  /*12350*/  LOP3.LUT R48, R48, R49, RZ, 0x3c, !PT ;  /* 0x0000003130307212 */ /* 0x000fe200078e3cff */
[----:B------:R-:W-:Y:S01]  /*12360*/  IMAD R0, R0, UR4, RZ ;  /* 0x0000000400007c24 */ /* 0x000fe2000f8e02ff */
[----:B------:R-:W-:Y:S01]  /*12370*/  IADD3 R53, P4, R152, 0x9000, RZ ;  /* 0x0000900098357810 */ /* 0x000fe20007f9e0ff */
[----:B------:R-:W-:Y:S01]  /*12380*/  IMAD.WIDE.U32 R8, R21, UR4, R8 ;  /* 0x0000000415087c25 */ /* 0x000fe2000f8e0008 */
[----:B------:R-:W-:Y:S01]  /*12390*/  LOP3.LUT R68, R68, R69, RZ, 0x3c, !PT ;  /* 0x0000004544447212 */ /* 0x000fe200078e3cff */
[----:B------:R-:W5:Y:S01]  /*123a0*/  LD.E.128 R24, desc[UR42][R24.64] ;  /* 0x0000002a18187980 */ /* 0x000f62000c101d00 */
[----:B------:R-:W-:Y:S01]  /*123b0*/  LOP3.LUT R52, R53, 0x380, RZ, 0xc0, !PT ;  /* 0x0000038035347812 */ /* 0x000fe200078ec0ff */
[----:B------:R-:W-:Y:S01]  /*123c0*/  IMAD R81, R21, UR5, R0 ;  /* 0x0000000515517c24 */ /* 0x000fe2000f8e0200 */
[----:B------:R-:W-:Y:S01]  /*123d0*/  ULDC.64 UR4, c[0x0][0xb80] ;  /* 0x0002e00000047ab9 */ /* 0x000fe20000000a00 */
[----:B------:R-:W-:Y:S01]  /*123e0*/  IMAD.X R29, RZ, RZ, R153, P5 ;  /* 0x000000ffff1d7224 */ /* 0x000fe200028e0699 */
[----:B------:R-:W-:Y:S01]  /*123f0*/  LEA R21, P0, R8, UR4, 0x1 ;  /* 0x0000000408157c11 */ /* 0x000fe2000f8008ff */
[----:B------:R-:W-:Y:S01]  /*12400*/  IMAD.IADD R81, R9, 0x1, R81 ;  /* 0x0000000109517824 */ /* 0x000fe200078e0251 */
[C---:B------:R-:W-:Y:S01]  /*12410*/  IADD3 R57, P5, R152.reuse, 0xa000, RZ ;  /* 0x0000a00098397810 */ /* 0x040fe20007fbe0ff */
[--C-:B------:R-:W-:Y:S01]  /*12420*/  IMAD.X R33, RZ, RZ, R153.reuse, P6 ;  /* 0x000000ffff217224 */ /* 0x100fe200030e0699 */
[----:B------:R-:W-:Y:S01]  /*12430*/  IADD3 R61, P6, R152, 0xb000, RZ ;  /* 0x0000b000983d7810 */ /* 0x000fe20007fde0ff */
[----:B------:R-:W-:Y:S01]  /*12440*/  IMAD.X R45, RZ, RZ, R153, P2 ;  /* 0x000000ffff2d7224 */ /* 0x000fe200010e0699 */
[----:B------:R-:W-:Y:S01]  /*12450*/  LEA.HI.X R81, R8, UR5, R81, 0x1, P0 ;  /* 0x0000000508517c11 */ /* 0x000fe200080f0c51 */
[--C-:B------:R-:W-:Y:S01]  /*12460*/  IMAD.X R49, RZ, RZ, R153.reuse, P3 ;  /* 0x000000ffff317224 */ /* 0x100fe200018e0699 */
[----:B0-----:R-:W-:Y:S01]  /*12470*/  ISETP.GE.AND P0, PT, R159, R20, PT ;  /* 0x000000149f00720c */ /* 0x001fe20003f06270 */
[----:B------:R-:W-:Y:S01]  /*12480*/  IMAD.X R69, RZ, RZ, R153, P1 ;  /* 0x000000ffff457224 */ /* 0x000fe200008e0699 */
[----:B------:R-:W-:Y:S01]  /*12490*/  IADD3 R73, P2, R152, 0xe000, RZ ;  /* 0x0000e00098497810 */ /* 0x000fe20007f5e0ff */
[----:B------:R-:W5:Y:S01]  /*124a0*/  LD.E.128 R28, desc[UR42][R28.64] ;  /* 0x0000002a1c1c7980 */ /* 0x000f62000c101d00 */
[----:B------:R-:W-:-:S02]  /*124b0*/  SEL R0, RZ, 0xffffffff, P0 ;  /* 0xffffffffff007807 */ /* 0x000fc40000000000 */
[----:B------:R-:W-:Y:S01]  /*124c0*/  IADD3 R7, P3, R152, 0xf000, RZ ;  /* 0x0000f00098077810 */ /* 0x000fe20007f7e0ff */
[----:B------:R-:W5:Y:S01]  /*124d0*/  LD.E.128 R32, desc[UR42][R32.64] ;  /* 0x0000002a20207980 */ /* 0x000f62000c101d00 */
[-C--:B------:R-:W-:Y:S02]  /*124e0*/  ISETP.GE.AND P1, PT, R192, R20.reuse, PT ;  /* 0x00000014c000720c */ /* 0x080fe40003f26270 */
[----:B------:R-:W-:Y:S01]  /*124f0*/  ISETP.GE.AND P0, PT, R158, R20, PT ;  /* 0x000000149e00720c */ /* 0x000fe20003f06270 */
[----:B------:R-:W-:Y:S01]  /*12500*/  IMAD.SHL.U32 R9, R0, 0x2, RZ ;  /* 0x0000000200097824 */ /* 0x000fe200078e00ff */
[----:B------:R-:W-:Y:S01]  /*12510*/  LOP3.LUT R56, R57, 0x380, RZ, 0xc0, !PT ;  /* 0x0000038039387812 */ /* 0x000fe200078ec0ff */
[----:B------:R-:W-:Y:S01]  /*12520*/  IMAD.X R77, RZ, RZ, R153, P3 ;  /* 0x000000ffff4d7224 */ /* 0x000fe200018e0699 */
[----:B------:R-:W-:Y:S01]  /*12530*/  LOP3.LUT R60, R61, 0x380, RZ, 0xc0, !PT ;  /* 0x000003803d3c7812 */ /* 0x000fe200078ec0ff */
[----:B------:R-:W5:Y:S01]  /*12540*/  LD.E.128 R44, desc[UR42][R44.64] ;  /* 0x0000002a2c2c7980 */ /* 0x000f62000c101d00 */
[----:B------:R-:W-:-:S02]  /*12550*/  LOP3.LUT R72, R73, 0x380, RZ, 0xc0, !PT ;  /* 0x0000038049487812 */ /* 0x000fc400078ec0ff */
[----:B------:R-:W-:Y:S01]  /*12560*/  LOP3.LUT R6, R7, 0x380, RZ, 0xc0, !PT ;  /* 0x0000038007067812 */ /* 0x000fe200078ec0ff */
[----:B------:R-:W5:Y:S01]  /*12570*/  LD.E.128 R48, desc[UR42][R48.64] ;  /* 0x0000002a30307980 */ /* 0x000f62000c101d00 */
[----:B------:R-:W-:Y:S02]  /*12580*/  SEL R0, RZ, 0x1, P1 ;  /* 0x00000001ff007807 */ /* 0x000fe40000800000 */
[----:B------:R-:W-:Y:S01]  /*12590*/  SEL R8, RZ, 0xffffffff, P0 ;  /* 0xffffffffff087807 */ /* 0x000fe20000000000 */
[----:B------:R-:W5:Y:S01]  /*125a0*/  LD.E.128 R68, desc[UR42][R68.64] ;  /* 0x0000002a44447980 */ /* 0x000f62000c101d00 */
[----:B------:R-:W-:Y:S02]  /*125b0*/  SHF.R.U64 R52, R52, 0x3, RZ ;  /* 0x0000000334347819 */ /* 0x000fe400000012ff */
[----:B------:R-:W-:Y:S02]  /*125c0*/  SHF.R.U64 R56, R56, 0x3, RZ ;  /* 0x0000000338387819 */ /* 0x000fe400000012ff */
[----:B------:R-:W-:-:S02]  /*125d0*/  SHF.R.U64 R60, R60, 0x3, RZ ;  /* 0x000000033c3c7819 */ /* 0x000fc400000012ff */
[----:B------:R-:W-:Y:S02]  /*125e0*/  SHF.R.U64 R72, R72, 0x3, RZ ;  /* 0x0000000348487819 */ /* 0x000fe400000012ff */
[----:B------:R-:W-:Y:S02]  /*125f0*/  SHF.R.U64 R5, R5, 0x3, RZ ;  /* 0x0000000305057819 */ /* 0x000fe400000012ff */
[----:B------:R-:W-:Y:S02]  /*12600*/  ISETP.GE.AND P0, PT, R157, R20, PT ;  /* 0x000000149d00720c */ /* 0x000fe40003f06270 */
[----:B------:R-:W-:Y:S02]  /*12610*/  SHF.R.U64 R6, R6, 0x3, RZ ;  /* 0x0000000306067819 */ /* 0x000fe400000012ff */
[----:B------:R-:W-:Y:S01]  /*12620*/  LOP3.LUT R0, R9, 0x2, R0, 0xe2, !PT ;  /* 0x0000000209007812 */ /* 0x000fe200078ee200 */
        /* <DEDUP_REMOVED lines=11> */
[----:B------:R-:W-:Y:S01]  /*126e0*/  SEL R8, RZ, 0xffffffff, P0 ;  /* 0xffffffffff087807 */ /* 0x000fe20000000000 */
[----:B------:R-:W5:Y:S01]  /*126f0*/  LD.E.128 R52, desc[UR42][R52.64] ;  /* 0x0000002a34347980 */ /* 0x000f62000c101d00 */
[----:B------:R-:W-:-:S02]  /*12700*/  LOP3.LUT R76, R6, R7, RZ, 0x3c, !PT ;  /* 0x00000007064c7212 */ /* 0x000fc400078e3cff */
[-C--:B------:R-:W-:Y:S01]  /*12710*/  ISETP.GE.AND P0, PT, R156, R20.reuse, PT ;  /* 0x000000149c00720c */ /* 0x080fe20003f06270 */
[----:B------:R-:W5:Y:S01]  /*12720*/  LD.E.128 R4, desc[UR42][R4.64] ;  /* 0x0000002a04047980 */ /* 0x000f62000c101d00 */
[----:B------:R-:W-:Y:S01]  /*12730*/  LOP3.LUT R0, R9, 0x4, R0, 0xe2, !PT ;  /* 0x0000000409007812 */ /* 0x000fe200078ee200 */
[----:B------:R-:W-:Y:S01]  /*12740*/  IMAD.SHL.U32 R9, R8, 0x8, RZ ;  /* 0x0000000808097824 */ /* 0x000fe200078e00ff */
[----:B------:R-:W-:Y:S01]  /*12750*/  SEL R8, RZ, 0xffffffff, P0 ;  /* 0xffffffffff087807 */ /* 0x000fe20000000000 */
[----:B------:R-:W5:Y:S01]  /*12760*/  LD.E.128 R56, desc[UR42][R56.64] ;  /* 0x0000002a38387980 */ /* 0x000f62000c101d00 */
[----:B------:R-:W-:-:S03]  /*12770*/  ISETP.GE.AND P0, PT, R155, R20, PT ;  /* 0x000000149b00720c */ /* 0x000fc60003f06270 */
[----:B------:R-:W5:Y:S01]  /*12780*/  LD.E.128 R60, desc[UR42][R60.64] ;  /* 0x0000002a3c3c7980 */ /* 0x000f62000c101d00 */
[----:B------:R-:W-:-:S03]  /*12790*/  LOP3.LUT R0, R9, 0x8, R0, 0xe2, !PT ;  /* 0x0000000809007812 */ /* 0x000fc600078ee200 */
[----:B------:R-:W5:Y:S04]  /*127a0*/  LD.E.128 R72, desc[UR42][R72.64] ;  /* 0x0000002a48487980 */ /* 0x000f68000c101d00 */
[----:B------:R-:W5:Y:S01]  /*127b0*/  LD.E.128 R76, desc[UR42][R76.64] ;  /* 0x0000002a4c4c7980 */ /* 0x000f62000c101d00 */
[----:B------:R-:W-:Y:S01]  /*127c0*/  IMAD.SHL.U32 R9, R8, 0x10, RZ ;  /* 0x0000001008097824 */ /* 0x000fe200078e00ff */
[----:B------:R-:W-:Y:S01]  /*127d0*/  @!PT LDS RZ, [RZ] ;  /* 0x00000000fffff984 */ /* 0x000fe20000000800 */
[----:B------:R-:W-:Y:S01]  /*127e0*/  @!PT LDS RZ, [RZ] ;  /* 0x00000000fffff984 */ /* 0x000fe20000000800 */
[----:B------:R-:W-:Y:S01]  /*127f0*/  @!PT LDS RZ, [RZ] ;  /* 0x00000000fffff984 */ /* 0x000fe20000000800 */
[----:B------:R-:W-:Y:S01]  /*12800*/  @!PT LDS RZ, [RZ] ;  /* 0x00000000fffff984 */ /* 0x000fe20000000800 */
[----:B------:R0:W-:Y:S06]  /*12810*/  MEMBAR.ALL.CTA ;  /* 0x0000000000007992 */ /* 0x0001ec0000008000 */
[----:B0-----:R-:W0:Y:S01]  /*12820*/  FENCE.VIEW.ASYNC.S ;  /* 0x00000000000073c6 */ /* 0x001e220000000000 */
[----:B------:R-:W-:Y:S01]  /*12830*/  SEL R8, RZ, 0xffffffff, P0 ;  /* 0xffffffffff087807 */ /* 0x000fe20000000000 */
[----:B------:R-:W-:Y:S01]  /*12840*/  VIADD R154, R192, 0x180 ;  /* 0x00000180c09a7836 */ /* 0x000fe20000000000 */
[----:B------:R-:W-:Y:S01]  /*12850*/  LOP3.LUT R0, R9, 0x10, R0, 0xe2, !PT ;  /* 0x0000001009007812 */ /* 0x000fe200078ee200 */
[----:B------:R-:W-:-:S02]  /*12860*/  IMAD R82, R160, 0x40, R10 ;  /* 0x00000040a0527824 */ /* 0x000fc400078e020a */
[----:B------:R-:W-:Y:S02]  /*12870*/  IMAD.SHL.U32 R9, R8, 0x20, RZ ;  /* 0x0000002008097824 */ /* 0x000fe400078e00ff */
[----:B------:R-:W-:Y:S01]  /*12880*/  IMAD R80, R3, R80, RZ ;  /* 0x0000005003507224 */ /* 0x000fe200078e02ff */
[----:B------:R-:W-:Y:S01]  /*12890*/  ISETP.GE.AND P0, PT, R154, R20, PT ;  /* 0x000000149a00720c */ /* 0x000fe20003f06270 */
[----:B------:R-:W-:Y:S01]  /*128a0*/  VIADD R84, R192, 0x1c0 ;  /* 0x000001c0c0547836 */ /* 0x000fe20000000000 */
[----:B------:R-:W-:Y:S01]  /*128b0*/  LOP3.LUT R3, R9, 0x20, R0, 0xe2, !PT ;  /* 0x0000002009037812 */ /* 0x000fe200078ee200 */
[----:B------:R-:W-:Y:S01]  /*128c0*/  VIADD R0, R2, 0x38820 ;  /* 0x0003882002007836 */ /* 0x000fe20000000000 */
[----:B------:R-:W-:Y:S02]  /*128d0*/  ISETP.GE.AND P1, PT, R82, R80, PT ;  /* 0x000000505200720c */ /* 0x000fe40003f26270 */
[----:B------:R-:W-:Y:S02]  /*128e0*/  SEL R8, RZ, 0x40, P0 ;  /* 0x00000040ff087807 */ /* 0x000fe40000000000 */
[----:B------:R-:W-:-:S02]  /*128f0*/  ISETP.GE.AND P0, PT, R84, R20, PT ;  /* 0x000000145400720c */ /* 0x000fc40003f06270 */
[----:B------:R-:W-:Y:S02]  /*12900*/  LOP3.LUT R3, R3, R8, RZ, 0xfc, !PT ;  /* 0x0000000803037212 */ /* 0x000fe400078efcff */
[----:B------:R-:W-:Y:S02]  /*12910*/  PRMT R0, RZ, 0x654, R0 ;  /* 0x00000654ff007816 */ /* 0x000fe40000000000 */
[----:B------:R-:W-:Y:S01]  /*12920*/  SEL R8, RZ, 0x80, P0 ;  /* 0x00000080ff087807 */ /* 0x000fe20000000000 */
[C---:B------:R-:W-:Y:S01]  /*12930*/  VIADD R83, R192.reuse, 0x1c0 ;  /* 0x000001c0c0537836 */ /* 0x040fe20000000000 */
[----:B0-----:R0:W-:Y:S01]  /*12940*/  SYNCS.ARRIVE.TRANS64.RED.A1T0 RZ, [R0+URZ], RZ ;  /* 0x000000ff00ff79a7 */ /* 0x0011e2000810043f */
[C---:B------:R-:W-:Y:S02]  /*12950*/  VIADD R88, R192.reuse, 0x180 ;  /* 0x00000180c0587836 */ /* 0x040fe40000000000 */
[C---:B------:R-:W-:Y:S02]  /*12960*/  VIADD R89, R192.reuse, 0x140 ;  /* 0x00000140c0597836 */ /* 0x040fe40000000000 */
[----:B------:R-:W-:-:S02]  /*12970*/  VIADD R90, R192, 0x100 ;  /* 0x00000100c05a7836 */ /* 0x000fc40000000000 */
[C---:B------:R-:W-:Y:S01]  /*12980*/  VIADD R91, R192.reuse, 0xc0 ;  /* 0x000000c0c05b7836 */ /* 0x040fe20000000000 */
[----:B0-----:R-:W-:Y:S01]  /*12990*/  LOP3.LUT R0, R3, R8, RZ, 0xfc, !PT ;  /* 0x0000000803007212 */ /* 0x001fe200078efcff */
[C---:B------:R-:W-:Y:S02]  /*129a0*/  VIADD R92, R192.reuse, 0x80 ;  /* 0x00000080c05c7836 */ /* 0x040fe40000000000 */
[----:B------:R-:W-:Y:S01]  /*129b0*/  VIADD R93, R192, 0x40 ;  /* 0x00000040c05d7836 */ /* 0x000fe20000000000 */
[----:B------:R0:W1:Y:S01]  /*129c0*/  SHFL.IDX PT, R8, R21, RZ, 0x181f ;  /* 0x00181fff15087589 */ /* 0x00006200000e0000 */
[----:B------:R-:W-:Y:S03]  /*129d0*/  BSSY B1, `(.L_x_1370) ;  /* 0x0000029000017945 */ /* 0x000fe60003800000 */
[----:B------:R0:W2:Y:S01]  /*129e0*/  SHFL.IDX PT, R9, R81, RZ, 0x181f ;  /* 0x00181fff51097589 */ /* 0x0000a200000e0000 */
[----:B------:R-:W-:-:S02]  /*129f0*/  SHF.R.S32.HI R83, RZ, 0x1f, R83 ;  /* 0x0000001fff537819 */ /* 0x000fc40000011453 */
[----:B------:R-:W-:Y:S02]  /*12a00*/  SHF.R.S32.HI R88, RZ, 0x1f, R88 ;  /* 0x0000001fff587819 */ /* 0x000fe40000011458 */
[----:B------:R-:W-:Y:S02]  /*12a10*/  SHF.R.S32.HI R89, RZ, 0x1f, R89 ;  /* 0x0000001fff597819 */ /* 0x000fe40000011459 */
        /* <DEDUP_REMOVED lines=36> */
.L_x_1371:
[----:B------:R-:W-:Y:S05]  /*12c60*/  BSYNC B1 ;  /* 0x0000000000017941 */ /* 0x000fea0003800000 */
.L_x_1370:
[----:B0----5:R-:W-:Y:S01]  /*12c70*/  VIADD R7, R82, 0x20 ;  /* 0x0000002052077836 */ /* 0x021fe20000000000 */
[----:B------:R0:W3:Y:S04]  /*12c80*/  SHFL.IDX PT, R5, R81, 0x1, 0x181f ;  /* 0x00381f0051057f89 */ /* 0x0000e800000e0000 */
[----:B------:R-:W-:Y:S01]  /*12c90*/  ISETP.GE.AND P0, PT, R7, R80, PT ;  /* 0x000000500700720c */ /* 0x000fe20003f06270 */
[----:B------:R0:W4:-:S12]  /*12ca0*/  SHFL.IDX PT, R4, R21, 0x1, 0x181f ;  /* 0x00381f0015047f89 */ /* 0x00011800000e0000 */
[----:B0-----:R-:W-:Y:S05]  /*12cb0*/  @P0 BRA `(.L_x_1372) ;  /* 0x0000002c00780947 */ /* 0x001fea0003800000 */
[-C--:B------:R-:W-:Y:S02]  /*12cc0*/  ISETP.GE.AND P6, PT, R192, R20.reuse, PT ;  /* 0x00000014c000720c */ /* 0x080fe40003fc6270 */
[-C--:B------:R-:W-:Y:S02]  /*12cd0*/  ISETP.GE.AND P5, PT, R159, R20.reuse, PT ;  /* 0x000000149f00720c */ /* 0x080fe40003fa6270 */
[-C--:B------:R-:W-:Y:S02]  /*12ce0*/  ISETP.GE.AND P3, PT, R158, R20.reuse, PT ;  /* 0x000000149e00720c */ /* 0x080fe40003f66270 */
[-C--:B------:R-:W-:Y:S02]  /*12cf0*/  ISETP.GE.AND P2, PT, R157, R20.reuse, PT ;  /* 0x000000149d00720c */ /* 0x080fe40003f46270 */
[-C--:B------:R-:W-:Y:S02]  /*12d00*/  ISETP.GE.AND P1, PT, R156, R20.reuse, PT ;  /* 0x000000149c00720c */ /* 0x080fe40003f26270 */
[----:B------:R-:W-:-:S03]  /*12d10*/  ISETP.GE.AND P0, PT, R155, R20, PT ;  /* 0x000000149b00720c */ /* 0x000fc60003f06270 */
[----:B---34-:R-:W-:Y:S02]  /*12d20*/  @!P6 IMAD.WIDE R6, R192, 0x2, R4 ;  /* 0x00000002c006e825 */ /* 0x018fe400078e0204 */
[----:B-1----:R-:W-:-:S03]  /*12d30*/  @!P5 LEA R8, P4, R159, R4, 0x1 ;  /* 0x000000049f08d211 */ /* 0x002fc600078808ff */
[----:B------:R0:W-:Y:S01]  /*12d40*/  @!P6 ST.E.128 desc[UR42][R6.64], R12 ;  /* 0x0000000c0600e985 */ /* 0x0001e2000c101d2a */
[----:B--2---:R-:W-:Y:S02]  /*12d50*/  @!P5 LEA.HI.X R9, R159, R5, R93, 0x1, P4 ;  /* 0x000000059f09d211 */ /* 0x004fe400020f0c5d */
        /* <DEDUP_REMOVED lines=8> */
[CC--:B------:R-:W-:Y:S02]  /*12de0*/  @P4 LEA R12, P5, R154.reuse, R4.reuse, 0x1 ;  /* 0x000000049a0c4211 */ /* 0x0c0fe400078a08ff */
        /* <DEDUP_REMOVED lines=14> */
.L_x_1369:
[----:B01----:R-:W2:Y:S01]  /*12ed0*/  LDL.LU R12, [R1+0x48] ;  /* 0x00004800010c7983 */ /* 0x003ea20000300800 */
        /* <DEDUP_REMOVED lines=25> */
[C---:B------:R-:W-:Y:S02]  /*13070*/  VIADD R156, R222.reuse, 0xe8 ;  /* 0x000000e8de9c7836 */ /* 0x040fe40000000000 */
        /* <DEDUP_REMOVED lines=101> */
[----:B------:R-:W-:Y:S01]  /*136d0*/  VIADD R15, R222, 0x8 ;  /* 0x00000008de0f7836 */ /* 0x000fe20000000000 */
[----:B------:R-:W-:Y:S01]  /*136e0*/  ISETP.GE.AND P3, PT, R200, UR4, PT ;  /* 0x00000004c8007c0c */ /* 0x000fe2000bf66270 */
[----:B------:R-:W-:Y:S01]  /*136f0*/  VIADD R14, R222, 0x18 ;  /* 0x00000018de0e7836 */ /* 0x000fe20000000000 */
[----:B------:R-:W-:Y:S02]  /*13700*/  ISETP.GE.AND P4, PT, R198, UR4, PT ;  /* 0x00000004c6007c0c */ /* 0x000fe4000bf86270 */
[----:B------:R-:W-:-:S07]  /*13710*/  SHF.R.S32.HI R15, RZ, 0x1f, R15 ;  /* 0x0000001fff0f7819 */ /* 0x000fce000001140f */
[----:B01----:R-:W-:-:S04]  /*13720*/  @!P0 LEA R8, P1, R222, R21, 0x2 ;  /* 0x00000015de088211 */ /* 0x003fc800078210ff */
[C---:B--2---:R-:W-:Y:S01]  /*13730*/  @!P0 LEA.HI.X R9, R222.reuse, R20, R10, 0x2, P1 ;  /* 0x00000014de098211 */ /* 0x044fe200008f140a */
[----:B------:R-:W-:-:S04]  /*13740*/  VIADD R10, R222, 0x10 ;  /* 0x00000010de0a7836 */ /* 0x000fc80000000000 */
[----:B------:R0:W-:Y:S01]  /*13750*/  @!P0 ST.E.64 desc[UR42][R8.64], R24 ;  /* 0x0000001808008985 */ /* 0x0001e2000c101b2a */
[----:B------:R-:W-:-:S13]  /*13760*/  ISETP.GE.AND P0, PT, R11, UR4, PT ;  /* 0x000000040b007c0c */ /* 0x000fda000bf06270 */
[----:B0-----:R-:W-:-:S04]  /*13770*/  @!P0 LEA R8, P1, R11, R21, 0x2 ;  /* 0x000000150b088211 */ /* 0x001fc800078210ff */
[----:B------:R-:W-:Y:S01]  /*13780*/  @!P0 LEA.HI.X R9, R11, R20, R15, 0x2, P1 ;  /* 0x000000140b098211 */ /* 0x000fe200008f140f */
[----:B------:R-:W-:Y:S01]  /*13790*/  VIADD R15, R222, 0x10 ;  /* 0x00000010de0f7836 */ /* 0x000fe20000000000 */
        /* <DEDUP_REMOVED lines=35> */
[----:B------:R-:W-:-:S04]  /*139d0*/  VIADD R14, R222, 0x38 ;  /* 0x00000038de0e7836 */ /* 0x000fc80000000000 */
[----:B------:R0:W-:Y:S01]  /*139e0*/  @!P0 ST.E.64 desc[UR42][R8.64], R48 ;  /* 0x0000003008008985 */ /* 0x0001e2000c101b2a */
[----:B------:R-:W-:Y:S02]  /*139f0*/  SHF.R.S32.HI R14, RZ, 0x1f, R14 ;  /* 0x0000001fff0e7819 */ /* 0x000fe4000001140e */
[----:B------:R-:W-:Y:S02]  /*13a00*/  ISETP.GE.AND P0, PT, R10, UR4, PT ;  /* 0x000000040a007c0c */ /* 0x000fe4000bf06270 */
[----:B0-----:R-:W-:-:S04]  /*13a10*/  @!P1 LEA R8, P2, R11, R21, 0x2 ;  /* 0x000000150b089211 */ /* 0x001fc800078410ff */
[----:B------:R-:W-:Y:S01]  /*13a20*/  @!P1 LEA.HI.X R9, R11, R20, R14, 0x2, P2 ;  /* 0x000000140b099211 */ /* 0x000fe200010f140e */
[----:B------:R-:W-:-:S04]  /*13a30*/  VIADD R11, R222, 0x40 ;  /* 0x00000040de0b7836 */ /* 0x000fc80000000000 */
[----:B------:R0:W-:Y:S01]  /*13a40*/  @!P1 ST.E.64 desc[UR42][R8.64], R52 ;  /* 0x0000003408009985 */ /* 0x0001e2000c101b2a */
[----:B------:R-:W-:Y:S02]  /*13a50*/  ISETP.GE.AND P1, PT, R220, UR4, PT ;  /* 0x00000004dc007c0c */ /* 0x000fe4000bf26270 */
[----:B------:R-:W-:Y:S02]  /*13a60*/  SHF.R.S32.HI R11, RZ, 0x1f, R11 ;  /* 0x0000001fff0b7819 */ /* 0x000fe4000001140b */
[----:B0-----:R-:W-:-:S04]  /*13a70*/  @!P0 LEA R8, P2, R10, R21, 0x2 ;  /* 0x000000150a088211 */ /* 0x001fc800078410ff */
[----:B------:R-:W-:Y:S02]  /*13a80*/  @!P0 LEA.HI.X R9, R10, R20, R11, 0x2, P2 ;  /* 0x000000140a098211 */ /* 0x000fe400010f140b */
[----:B------:R-:W-:-:S03]  /*13a90*/  @!P4 LEA R10, P6, R198, R21, 0x2 ;  /* 0x00000015c60ac211 */ /* 0x000fc600078c10ff */
[----:B------:R0:W-:Y:S01]  /*13aa0*/  @!P0 ST.E.64 desc[UR42][R8.64], R56 ;  /* 0x0000003808008985 */ /* 0x0001e2000c101b2a */
[----:B------:R-:W-:Y:S02]  /*13ab0*/  ISETP.GE.AND P0, PT, R215, UR4, PT ;  /* 0x00000004d7007c0c */ /* 0x000fe4000bf06270 */
[----:B------:R-:W-:Y:S02]  /*13ac0*/  @!P4 LEA.HI.X R11, R198, R20, R199, 0x2, P6 ;  /* 0x00000014c60bc211 */ /* 0x000fe400030f14c7 */
[----:B0-----:R-:W-:-:S04]  /*13ad0*/  @!P1 LEA R8, P2, R220, R21, 0x2 ;  /* 0x00000015dc089211 */ /* 0x001fc800078410ff */
[----:B------:R-:W-:-:S05]  /*13ae0*/  @!P1 LEA.HI.X R9, R220, R20, R221, 0x2, P2 ;  /* 0x00000014dc099211 */ /* 0x000fca00010f14dd */
[----:B------:R0:W-:Y:S01]  /*13af0*/  @!P1 ST.E.64 desc[UR42][R8.64], R60 ;  /* 0x0000003c08009985 */ /* 0x0001e2000c101b2a */
[----:B------:R-:W-:Y:S02]  /*13b00*/  ISETP.GE.AND P1, PT, R204, UR4, PT ;  /* 0x00000004cc007c0c */ /* 0x000fe4000bf26270 */
[----:B0-----:R-:W-:-:S04]  /*13b10*/  @!P0 LEA R8, P2, R215, R21, 0x2 ;  /* 0x00000015d7088211 */ /* 0x001fc800078410ff */
[----:B------:R-:W-:Y:S02]  /*13b20*/  @!P0 LEA.HI.X R9, R215, R20, R219, 0x2, P2 ;  /* 0x00000014d7098211 */ /* 0x000fe400010f14db */
[----:B------:R-:W-:-:S03]  /*13b30*/  ISETP.GE.AND P2, PT, R181, UR4, PT ;  /* 0x00000004b5007c0c */ /* 0x000fc6000bf46270 */
[----:B------:R0:W-:Y:S10]  /*13b40*/  @!P0 ST.E.64 desc[UR42][R8.64], R64 ;  /* 0x0000004008008985 */ /* 0x0001f4000c101b2a */
[----:B------:R-:W-:-:S02]  /*13b50*/  @!P2 LEA R14, P6, R181, R21, 0x2 ;  /* 0x00000015b50ea211 */ /* 0x000fc400078c10ff */
[C---:B0-----:R-:W-:Y:S02]  /*13b60*/  @!P1 LEA R8, P0, R204.reuse, R21, 0x2 ;  /* 0x00000015cc089211 */ /* 0x041fe400078010ff */
[-C--:B------:R-:W-:Y:S02]  /*13b70*/  @!P2 LEA.HI.X R15, R181, R20.reuse, R182, 0x2, P6 ;  /* 0x00000014b50fa211 */ /* 0x080fe400030f14b6 */
[----:B------:R-:W-:Y:S02]  /*13b80*/  @!P1 LEA.HI.X R9, R204, R20, R205, 0x2, P0 ;  /* 0x00000014cc099211 */ /* 0x000fe400000f14cd */
[----:B------:R-:W-:-:S03]  /*13b90*/  ISETP.GE.AND P0, PT, R196, UR4, PT ;  /* 0x00000004c4007c0c */ /* 0x000fc6000bf06270 */
[----:B------:R0:W-:Y:S01]  /*13ba0*/  @!P1 ST.E.64 desc[UR42][R8.64], R68 ;  /* 0x0000004408009985 */ /* 0x0001e2000c101b2a */
[----:B------:R-:W-:Y:S02]  /*13bb0*/  ISETP.GE.AND P1, PT, R183, UR4, PT ;  /* 0x00000004b7007c0c */ /* 0x000fe4000bf26270 */
[----:B0-----:R-:W-:-:S04]  /*13bc0*/  @!P3 LEA R8, P5, R200, R21, 0x2 ;  /* 0x00000015c808b211 */ /* 0x001fc800078a10ff */
[----:B------:R-:W-:-:S05]  /*13bd0*/  @!P3 LEA.HI.X R9, R200, R20, R201, 0x2, P5 ;  /* 0x00000014c809b211 */ /* 0x000fca00028f14c9 */
[----:B------:R0:W-:Y:S01]  /*13be0*/  @!P3 ST.E.64 desc[UR42][R8.64], R72 ;  /* 0x000000480800b985 */ /* 0x0001e2000c101b2a */
[----:B------:R-:W-:-:S03]  /*13bf0*/  ISETP.GE.AND P3, PT, R179, UR4, PT ;  /* 0x00000004b3007c0c */ /* 0x000fc6000bf66270 */
[----:B------:R1:W-:Y:S01]  /*13c00*/  @!P4 ST.E.64 desc[UR42][R10.64], R76 ;  /* 0x0000004c0a00c985 */ /* 0x0003e2000c101b2a */
[CC--:B0-----:R-:W-:Y:S02]  /*13c10*/  @!P0 LEA R8, P4, R196.reuse, R21.reuse, 0x2 ;  /* 0x00000015c4088211 */ /* 0x0c1fe400078810ff */
        /* <DEDUP_REMOVED lines=9> */
[----:B------:R-:W-:Y:S02]  /*13cb0*/  @!P2 ST.E.64 desc[UR42][R14.64], R88 ;  /* 0x000000580e00a985 */ /* 0x000fe4000c101b2a */
[-C--:B0-----:R-:W-:Y:S02]  /*13cc0*/  @!P4 LEA R8, P2, R177, R21.reuse, 0x2 ;  /* 0x00000015b108c211 */ /* 0x081fe400078410ff */
[-C--:B-1----:R-:W-:Y:S02]  /*13cd0*/  @!P3 LEA R6, P6, R179, R21.reuse, 0x2 ;  /* 0x00000015b306b211 */ /* 0x082fe400078c10ff */
[-C--:B------:R-:W-:Y:S02]  /*13ce0*/  @!P4 LEA.HI.X R9, R177, R20.reuse, R178, 0x2, P2 ;  /* 0x00000014b109c211 */ /* 0x080fe400010f14b2 */
[----:B------:R-:W-:Y:S02]  /*13cf0*/  @!P3 LEA.HI.X R7, R179, R20, R180, 0x2, P6 ;  /* 0x00000014b307b211 */ /* 0x000fe400030f14b4 */
[----:B------:R-:W-:-:S02]  /*13d00*/  @!P5 LEA R10, P6, R175, R21, 0x2 ;  /* 0x00000015af0ad211 */ /* 0x000fc400078c10ff */
[----:B------:R-:W-:Y:S01]  /*13d10*/  ISETP.GE.AND P2, PT, R169, UR4, PT ;  /* 0x00000004a9007c0c */ /* 0x000fe2000bf46270 */
[----:B------:R0:W-:Y:S01]  /*13d20*/  @!P3 ST.E.64 desc[UR42][R6.64], R92 ;  /* 0x0000005c0600b985 */ /* 0x0001e2000c101b2a */
[----:B------:R-:W-:-:S03]  /*13d30*/  @!P5 LEA.HI.X R11, R175, R20, R176, 0x2, P6 ;  /* 0x00000014af0bd211 */ /* 0x000fc600030f14b0 */
        /* <DEDUP_REMOVED lines=39> */
[CC--:B------:R-:W-:Y:S02]  /*13fb0*/  @!P5 LEA R14, P0, R84.reuse, R21.reuse, 0x2 ;  /* 0x00000015540ed211 */ /* 0x0c0fe400078010ff */
[C---:B-1----:R-:W-:Y:S01]  /*13fc0*/  @!P2 LEA R8, P1, R153.reuse, R21, 0x2 ;  /* 0x000000159908a211 */ /* 0x042fe200078210ff */
[----:B------:R3:W-:Y:S01]  /*13fd0*/  @!P4 ST.E.64 desc[UR42][R6.64], R136 ;  /* 0x000000880600c985 */ /* 0x0007e2000c101b2a */
[-C--:B------:R-:W-:Y:S02]  /*13fe0*/  @!P5 LEA.HI.X R15, R84, R20.reuse, R152, 0x2, P0 ;  /* 0x00000014540fd211 */ /* 0x080fe400000f1498 */
[----:B------:R-:W-:Y:S01]  /*13ff0*/  @!P2 LEA.HI.X R9, R153, R20, R154, 0x2, P1 ;  /* 0x000000149909a211 */ /* 0x000fe200008f149a */
[----:B------:R3:W-:Y:S04]  /*14000*/  @!P3 ST.E.64 desc[UR42][R10.64], R140 ;  /* 0x0000008c0a00b985 */ /* 0x0007e8000c101b2a */
[----:B------:R3:W-:Y:S04]  /*14010*/  @!P2 ST.E.64 desc[UR42][R8.64], R144 ;  /* 0x000000900800a985 */ /* 0x0007e8000c101b2a */
[----:B------:R3:W-:Y:S02]  /*14020*/  @!P5 ST.E.64 desc[UR42][R14.64], R148 ;  /* 0x000000940e00d985 */ /* 0x0007e4000c101b2a */
.L_x_1374:
[----:B------:R-:W-:Y:S05]  /*14030*/  BSYNC B1 ;  /* 0x0000000000017941 */ /* 0x000fea0003800000 */
.L_x_1373:
[----:B---3--:R-:W-:Y:S01]  /*14040*/  VIADD R6, R13, 0x8 ;  /* 0x000000080d067836 */ /* 0x008fe20000000000 */
[----:B0-----:R-:W0:Y:S04]  /*14050*/  SHFL.IDX PT, R12, R12, 0x1, 0x1c1f ;  /* 0x003c1f000c0c7f89 */ /* 0x001e2800000e0000 */
[----:B------:R-:W-:Y:S01]  /*14060*/  ISETP.GE.AND P0, PT, R6, R3, PT ;  /* 0x000000030600720c */ /* 0x000fe20003f06270 */
[----:B------:R-:W3:-:S12]  /*14070*/  SHFL.IDX PT, R0, R0, 0x1, 0x1c1f ;  /* 0x003c1f0000007f89 */ /* 0x000ed800000e0000 */
[----:B------:R-:W-:Y:S05]  /*14080*/  @P0 BRA `(.L_x_1372) ;  /* 0x0000001800840947 */ /* 0x000fea0003800000 */
[----:B------:R-:W-:Y:S01]  /*14090*/  ULDC UR4, c[0x0][0xbc8] ;  /* 0x0002f20000047ab9 */ /* 0x000fe20000000800 */
[C---:B------:R-:W-:Y:S01]  /*140a0*/  VIADD R10, R222.reuse, 0x8 ;  /* 0x00000008de0a7836 */ /* 0x040fe20000000000 */
[C---:B------:R-:W-:Y:S01]  /*140b0*/  ISETP.GE.AND P4, PT, R222.reuse, UR4, PT ;  /* 0x00000004de007c0c */ /* 0x040fe2000bf86270 */
[C---:B------:R-:W-:Y:S01]  /*140c0*/  VIADD R25, R222.reuse, 0x10 ;  /* 0x00000010de197836 */ /* 0x040fe20000000000 */
[----:B------:R-:W-:Y:S01]  /*140d0*/  SHF.R.S32.HI R8, RZ, 0x1f, R222 ;  /* 0x0000001fff087819 */ /* 0x000fe200000114de */
[----:B------:R-:W-:Y:S01]  /*140e0*/  VIADD R14, R222, 0x18 ;  /* 0x00000018de0e7836 */ /* 0x000fe20000000000 */
[----:B------:R-:W-:Y:S01]  /*140f0*/  ISETP.GE.AND P2, PT, R10, UR4, PT ;  /* 0x000000040a007c0c */ /* 0x000fe2000bf46270 */
[C---:B-1----:R-:W-:Y:S01]  /*14100*/  VIADD R21, R222.reuse, 0x20 ;  /* 0x00000020de157836 */ /* 0x042fe20000000000 */
[----:B------:R-:W-:Y:S01]  /*14110*/  ISETP.GE.AND P1, PT, R25, UR4, PT ;  /* 0x0000000419007c0c */ /* 0x000fe2000bf26270 */
[----:B------:R-:W-:Y:S01]  /*14120*/  VIADD R11, R222, 0x8 ;  /* 0x00000008de0b7836 */ /* 0x000fe20000000000 */
[----:B------:R-:W-:Y:S01]  /*14130*/  ISETP.GE.AND P0, PT, R14, UR4, PT ;  /* 0x000000040e007c0c */ /* 0x000fe2000bf06270 */
[----:B------:R-:W-:-:S02]  /*14140*/  VIADD R28, R222, 0x10 ;  /* 0x00000010de1c7836 */ /* 0x000fc40000000000 */
[C---:B------:R-:W-:Y:S01]  /*14150*/  VIADD R24, R222.reuse, 0x28 ;  /* 0x00000028de187836 */ /* 0x040fe20000000000 */
[----:B------:R-:W-:Y:S01]  /*14160*/  SHF.R.S32.HI R11, RZ, 0x1f, R11 ;  /* 0x0000001fff0b7819 */ /* 0x000fe2000001140b */
[C---:B------:R-:W-:Y:S01]  /*14170*/  VIADD R15, R222.reuse, 0x30 ;  /* 0x00000030de0f7836 */ /* 0x040fe20000000000 */
[C---:B---3--:R-:W-:Y:S01]  /*14180*/  @!P4 LEA R6, P3, R222.reuse, R0, 0x2 ;  /* 0x00000000de06c211 */ /* 0x048fe200078610ff */
[C---:B--2---:R-:W-:Y:S01]  /*14190*/  VIADD R20, R222.reuse, 0x18 ;  /* 0x00000018de147836 */ /* 0x044fe20000000000 */
[----:B------:R-:W-:Y:S02]  /*141a0*/  SHF.R.S32.HI R28, RZ, 0x1f, R28 ;  /* 0x0000001fff1c7819 */ /* 0x000fe4000001141c */
[----:B0-----:R-:W-:Y:S02]  /*141b0*/  @!P4 LEA.HI.X R7, R222, R12, R8, 0x2, P3 ;  /* 0x0000000cde07c211 */ /* 0x001fe400018f1408 */
[----:B------:R-:W-:Y:S02]  /*141c0*/  ISETP.GE.AND P3, PT, R21, UR4, PT ;  /* 0x0000000415007c0c */ /* 0x000fe4000bf66270 */
[----:B------:R-:W-:Y:S01]  /*141d0*/  @!P1 LEA R8, P5, R25, R0, 0x2 ;  /* 0x0000000019089211 */ /* 0x000fe200078a10ff */
[----:B------:R0:W-:Y:S01]  /*141e0*/  @!P4 ST.E.64 desc[UR42][R6.64], R26 ;  /* 0x0000001a0600c985 */ /* 0x0001e2000c101b2a */
[----:B------:R-:W-:-:S02]  /*141f0*/  ISETP.GE.AND P4, PT, R24, UR4, PT ;  /* 0x0000000418007c0c */ /* 0x000fc4000bf86270 */
[----:B------:R-:W-:Y:S01]  /*14200*/  @!P1 LEA.HI.X R9, R25, R12, R28, 0x2, P5 ;  /* 0x0000000c19099211 */ /* 0x000fe200028f141c */
[----:B------:R-:W-:Y:S01]  /*14210*/  VIADD R25, R222, 0x20 ;  /* 0x00000020de197836 */ /* 0x000fe20000000000 */
[----:B------:R-:W-:Y:S02]  /*14220*/  SHF.R.S32.HI R20, RZ, 0x1f, R20 ;  /* 0x0000001fff147819 */ /* 0x000fe40000011414 */
[----:B------:R-:W-:Y:S02]  /*14230*/  ISETP.GE.AND P5, PT, R15, UR4, PT ;  /* 0x000000040f007c0c */ /* 0x000fe4000bfa6270 */
[----:B------:R-:W-:Y:S02]  /*14240*/  SHF.R.S32.HI R25, RZ, 0x1f, R25 ;  /* 0x0000001fff197819 */ /* 0x000fe40000011419 */
[----:B0-----:R-:W-:-:S04]  /*14250*/  @!P2 LEA R6, P6, R10, R0, 0x2 ;  /* 0x000000000a06a211 */ /* 0x001fc800078c10ff */
[----:B------:R-:W-:Y:S02]  /*14260*/  @!P2 LEA.HI.X R7, R10, R12, R11, 0x2, P6 ;  /* 0x0000000c0a07a211 */ /* 0x000fe400030f140b */
[----:B------:R-:W-:-:S03]  /*14270*/  @!P0 LEA R10, P6, R14, R0, 0x2 ;  /* 0x000000000e0a8211 */ /* 0x000fc600078c10ff */
[----:B------:R0:W-:Y:S01]  /*14280*/  @!P2 ST.E.64 desc[UR42][R6.64], R30 ;  /* 0x0000001e0600a985 */ /* 0x0001e2000c101b2a */
[----:B------:R-:W-:Y:S01]  /*14290*/  @!P0 LEA.HI.X R11, R14, R12, R20, 0x2, P6 ;  /* 0x0000000c0e0b8211 */ /* 0x000fe200030f1414 */
[C---:B------:R-:W-:Y:S02]  /*142a0*/  VIADD R20, R222.reuse, 0x38 ;  /* 0x00000038de147836 */ /* 0x040fe40000000000 */
[----:B------:R1:W-:Y:S01]  /*142b0*/  @!P1 ST.E.64 desc[UR42][R8.64], R34 ;  /* 0x0000002208009985 */ /* 0x0003e2000c101b2a */
[----:B------:R-:W-:-:S03]  /*142c0*/  VIADD R14, R222, 0x40 ;  /* 0x00000040de0e7836 */ /* 0x000fc60000000000 */
[----:B------:R2:W-:Y:S01]  /*142d0*/  @!P0 ST.E.64 desc[UR42][R10.64], R38 ;  /* 0x000000260a008985 */ /* 0x0005e2000c101b2a */
[----:B------:R-:W-:Y:S02]  /*142e0*/  ISETP.GE.AND P0, PT, R20, UR4, PT ;  /* 0x0000000414007c0c */ /* 0x000fe4000bf06270 */
[----:B0-----:R-:W-:-:S04]  /*142f0*/  @!P3 LEA R6, P1, R21, R0, 0x2 ;  /* 0x000000001506b211 */ /* 0x001fc800078210ff */
[----:B------:R-:W-:Y:S01]  /*14300*/  @!P3 LEA.HI.X R7, R21, R12, R25, 0x2, P1 ;  /* 0x0000000c1507b211 */ /* 0x000fe200008f1419 */
[----:B------:R-:W-:Y:S01]  /*14310*/  VIADD R25, R222, 0x28 ;  /* 0x00000028de197836 */ /* 0x000fe20000000000 */
[-C--:B-1----:R-:W-:Y:S01]  /*14320*/  @!P4 LEA R8, P2, R24, R0.reuse, 0x2 ;  /* 0x000000001808c211 */ /* 0x082fe200078410ff */
[----:B------:R-:W-:Y:S01]  /*14330*/  VIADD R21, R222, 0x30 ;  /* 0x00000030de157836 */ /* 0x000fe20000000000 */
[----:B--2---:R-:W-:Y:S01]  /*14340*/  @!P5 LEA R10, P6, R15, R0, 0x2 ;  /* 0x000000000f0ad211 */ /* 0x004fe200078c10ff */
[----:B------:R0:W-:Y:S01]  /*14350*/  @!P3 ST.E.64 desc[UR42][R6.64], R42 ;  /* 0x0000002a0600b985 */ /* 0x0001e2000c101b2a */
[----:B------:R-:W-:Y:S02]  /*14360*/  SHF.R.S32.HI R25, RZ, 0x1f, R25 ;  /* 0x0000001fff197819 */ /* 0x000fe40000011419 */
[----:B------:R-:W-:Y:S02]  /*14370*/  SHF.R.S32.HI R21, RZ, 0x1f, R21 ;  /* 0x0000001fff157819 */ /* 0x000fe40000011415 */
[----:B------:R-:W-:-:S02]  /*14380*/  ISETP.GE.AND P1, PT, R14, UR4, PT ;  /* 0x000000040e007c0c */ /* 0x000fc4000bf26270 */
[-C--:B------:R-:W-:Y:S02]  /*14390*/  @!P4 LEA.HI.X R9, R24, R12.reuse, R25, 0x2, P2 ;  /* 0x0000000c1809c211 */ /* 0x080fe400010f1419 */
[----:B------:R-:W-:Y:S02]  /*143a0*/  ISETP.GE.AND P2, PT, R220, UR4, PT ;  /* 0x00000004dc007c0c */ /* 0x000fe4000bf46270 */
[----:B------:R-:W-:Y:S01]  /*143b0*/  @!P5 LEA.HI.X R11, R15, R12, R21, 0x2, P6 ;  /* 0x0000000c0f0bd211 */ /* 0x000fe200030f1415 */
[C---:B------:R-:W-:Y:S01]  /*143c0*/  VIADD R21, R222.reuse, 0x38 ;  /* 0x00000038de157836 */ /* 0x040fe20000000000 */
[----:B------:R1:W-:Y:S01]  /*143d0*/  @!P4 ST.E.64 desc[UR42][R8.64], R46 ;  /* 0x0000002e0800c985 */ /* 0x0003e2000c101b2a */
[----:B------:R-:W-:Y:S01]  /*143e0*/  VIADD R15, R222, 0x40 ;  /* 0x00000040de0f7836 */ /* 0x000fe20000000000 */
[----:B0-----:R-:W-:Y:S02]  /*143f0*/  @!P0 LEA R6, P6, R20, R0, 0x2 ;  /* 0x0000000014068211 */ /* 0x001fe400078c10ff */
[----:B------:R-:W-:Y:S01]  /*14400*/  SHF.R.S32.HI R21, RZ, 0x1f, R21 ;  /* 0x0000001fff157819 */ /* 0x000fe20000011415 */
[----:B------:R0:W-:Y:S01]  /*14410*/  @!P5 ST.E.64 desc[UR42][R10.64], R50 ;  /* 0x000000320a00d985 */ /* 0x0001e2000c101b2a */
[----:B------:R-:W-:-:S02]  /*14420*/  ISETP.GE.AND P3, PT, R215, UR4, PT ;  /* 0x00000004d7007c0c */ /* 0x000fc4000bf66270 */
[----:B------:R-:W-:Y:S02]  /*14430*/  ISETP.GE.AND P4, PT, R204, UR4, PT ;  /* 0x00000004cc007c0c */ /* 0x000fe4000bf86270 */
[----:B------:R-:W-:Y:S02]  /*14440*/  SHF.R.S32.HI R15, RZ, 0x1f, R15 ;  /* 0x0000001fff0f7819 */ /* 0x000fe4000001140f */
[----:B------:R-:W-:Y:S02]  /*14450*/  @!P0 LEA.HI.X R7, R20, R12, R21, 0x2, P6 ;  /* 0x0000000c14078211 */ /* 0x000fe400030f1415 */
[----:B-1----:R-:W-:-:S03]  /*14460*/  @!P1 LEA R8, P5, R14, R0, 0x2 ;  /* 0x000000000e089211 */ /* 0x002fc600078a10ff */
[----:B------:R1:W-:Y:S01]  /*14470*/  @!P0 ST.E.64 desc[UR42][R6.64], R54 ;  /* 0x0000003606008985 */ /* 0x0003e2000c101b2a */
[----:B------:R-:W-:Y:S02]  /*14480*/  @!P1 LEA.HI.X R9, R14, R12, R15, 0x2, P5 ;  /* 0x0000000c0e099211 */ /* 0x000fe400028f140f */
[----:B0-----:R-:W-:Y:S02]  /*14490*/  @!P2 LEA R10, P6, R220, R0, 0x2 ;  /* 0x00000000dc0aa211 */ /* 0x001fe400078c10ff */
[----:B------:R-:W-:Y:S01]  /*144a0*/  ISETP.GE.AND P5, PT, R200, UR4, PT ;  /* 0x00000004c8007c0c */ /* 0x000fe2000bfa6270 */
[----:B------:R0:W-:Y:S01]  /*144b0*/  @!P1 ST.E.64 desc[UR42][R8.64], R58 ;  /* 0x0000003a08009985 */ /* 0x0001e2000c101b2a */
[----:B------:R-:W-:Y:S02]  /*144c0*/  @!P2 LEA.HI.X R11, R220, R12, R221, 0x2, P6 ;  /* 0x0000000cdc0ba211 */ /* 0x000fe400030f14dd */
[----:B------:R-:W-:Y:S02]  /*144d0*/  ISETP.GE.AND P0, PT, R198, UR4, PT ;  /* 0x00000004c6007c0c */ /* 0x000fe4000bf06270 */
[----:B------:R-:W-:Y:S01]  /*144e0*/  ISETP.GE.AND P1, PT, R196, UR4, PT ;  /* 0x00000004c4007c0c */ /* 0x000fe2000bf26270 */
[----:B------:R2:W-:Y:S01]  /*144f0*/  @!P2 ST.E.64 desc[UR42][R10.64], R62 ;  /* 0x0000003e0a00a985 */ /* 0x0005e2000c101b2a */
[----:B-1----:R-:W-:-:S04]  /*14500*/  @!P3 LEA R6, P6, R215, R0, 0x2 ;  /* 0x00000000d706b211 */ /* 0x002fc800078c10ff */
[----:B------:R-:W-:Y:S02]  /*14510*/  @!P3 LEA.HI.X R7, R215, R12, R219, 0x2, P6 ;  /* 0x0000000cd707b211 */ /* 0x000fe400030f14db */
[----:B0-----:R-:W-:-:S03]  /*14520*/  @!P4 LEA R8, P2, R204, R0, 0x2 ;  /* 0x00000000cc08c211 */ /* 0x001fc600078410ff */
[----:B------:R0:W-:Y:S01]  /*14530*/  @!P3 ST.E.64 desc[UR42][R6.64], R66 ;  /* 0x000000420600b985 */ /* 0x0001e2000c101b2a */
[----:B------:R-:W-:Y:S02]  /*14540*/  @!P4 LEA.HI.X R9, R204, R12, R205, 0x2, P2 ;  /* 0x0000000ccc09c211 */ /* 0x000fe400010f14cd */
[----:B------:R-:W-:Y:S02]  /*14550*/  ISETP.GE.AND P2, PT, R183, UR4, PT ;  /* 0x00000004b7007c0c */ /* 0x000fe4000bf46270 */
[C---:B--2---:R-:W-:Y:S01]  /*14560*/  @!P5 LEA R10, P6, R200.reuse, R0, 0x2 ;  /* 0x00000000c80ad211 */ /* 0x044fe200078c10ff */
[----:B------:R1:W-:Y:S03]  /*14570*/  @!P4 ST.E.64 desc[UR42][R8.64], R70 ;  /* 0x000000460800c985 */ /* 0x0003e6000c101b2a */
[----:B------:R-:W-:Y:S02]  /*14580*/  @!P5 LEA.HI.X R11, R200, R12, R201, 0x2, P6 ;  /* 0x0000000cc80bd211 */ /* 0x000fe400030f14c9 */
[----:B0-----:R-:W-:-:S03]  /*14590*/  @!P0 LEA R6, P4, R198, R0, 0x2 ;  /* 0x00000000c6068211 */ /* 0x001fc600078810ff */
[----:B------:R0:W-:Y:S01]  /*145a0*/  @!P5 ST.E.64 desc[UR42][R10.64], R74 ;  /* 0x0000004a0a00d985 */ /* 0x0001e2000c101b2a */
[----:B------:R-:W-:Y:S02]  /*145b0*/  ISETP.GE.AND P5, PT, R181, UR4, PT ;  /* 0x00000004b5007c0c */ /* 0x000fe4000bfa6270 */
[----:B------:R-:W-:Y:S02]  /*145c0*/  @!P0 LEA.HI.X R7, R198, R12, R199, 0x2, P4 ;  /* 0x0000000cc6078211 */ /* 0x000fe400020f14c7 */
[----:B------:R-:W-:Y:S02]  /*145d0*/  ISETP.GE.AND P4, PT, R179, UR4, PT ;  /* 0x00000004b3007c0c */ /* 0x000fe4000bf86270 */
[C---:B-1----:R-:W-:Y:S01]  /*145e0*/  @!P1 LEA R8, P3, R196.reuse, R0, 0x2 ;  /* 0x00000000c4089211 */ /* 0x042fe200078610ff */
[----:B------:R1:W-:Y:S03]  /*145f0*/  @!P0 ST.E.64 desc[UR42][R6.64], R78 ;  /* 0x0000004e06008985 */ /* 0x0003e6000c101b2a */
[----:B------:R-:W-:-:S02]  /*14600*/  @!P1 LEA.HI.X R9, R196, R12, R197, 0x2, P3 ;  /* 0x0000000cc4099211 */ /* 0x000fc400018f14c5 */
[----:B------:R-:W-:Y:S02]  /*14610*/  ISETP.GE.AND P3, PT, R177, UR4, PT ;  /* 0x00000004b1007c0c */ /* 0x000fe4000bf66270 */
[----:B0-----:R-:W-:Y:S01]  /*14620*/  @!P2 LEA R10, P6, R183, R0, 0x2 ;  /* 0x00000000b70aa211 */ /* 0x001fe200078c10ff */
[----:B------:R-:W-:Y:S01]  /*14630*/  @!P1 ST.E.64 desc[UR42][R8.64], R82 ;  /* 0x0000005208009985 */ /* 0x000fe2000c101b2a */
[----:B------:R-:W-:Y:S02]  /*14640*/  ISETP.GE.AND P1, PT, R173, UR4, PT ;  /* 0x00000004ad007c0c */ /* 0x000fe4000bf26270 */
[----:B------:R-:W-:Y:S02]  /*14650*/  @!P2 LEA.HI.X R11, R183, R12, R184, 0x2, P6 ;  /* 0x0000000cb70ba211 */ /* 0x000fe400030f14b8 */
[----:B-1----:R-:W-:-:S03]  /*14660*/  @!P4 LEA R6, P0, R179, R0, 0x2 ;  /* 0x00000000b306c211 */ /* 0x002fc600078010ff */
[----:B------:R0:W-:Y:S01]  /*14670*/  @!P2 ST.E.64 desc[UR42][R10.64], R4 ;  /* 0x000000040a00a985 */ /* 0x0001e2000c101b2a */
[----:B------:R-:W-:Y:S02]  /*14680*/  ISETP.GE.AND P2, PT, R175, UR4, PT ;  /* 0x00000004af007c0c */ /* 0x000fe4000bf46270 */
[----:B------:R-:W-:Y:S02]  /*14690*/  @!P4 LEA.HI.X R7, R179, R12, R180, 0x2, P0 ;  /* 0x0000000cb307c211 */ /* 0x000fe400000f14b4 */
[----:B------:R-:W-:Y:S02]  /*146a0*/  ISETP.GE.AND P0, PT, R171, UR4, PT ;  /* 0x00000004ab007c0c */ /* 0x000fe4000bf06270 */
[----:B0-----:R-:W-:-:S04]  /*146b0*/  @!P5 LEA R4, P6, R181, R0, 0x2 ;  /* 0x00000000b504d211 */ /* 0x001fc800078c10ff */
[----:B------:R-:W-:Y:S02]  /*146c0*/  @!P5 LEA.HI.X R5, R181, R12, R182, 0x2, P6 ;  /* 0x0000000cb505d211 */ /* 0x000fe400030f14b6 */
[----:B------:R-:W-:-:S03]  /*146d0*/  @!P3 LEA R8, P6, R177, R0, 0x2 ;  /* 0x00000000b108b211 */ /* 0x000fc600078c10ff */
[----:B------:R0:W-:Y:S01]  /*146e0*/  @!P5 ST.E.64 desc[UR42][R4.64], R90 ;  /* 0x0000005a0400d985 */ /* 0x0001e2000c101b2a */
[----:B------:R-:W-:Y:S02]  /*146f0*/  @!P3 LEA.HI.X R9, R177, R12, R178, 0x2, P6 ;  /* 0x0000000cb109b211 */ /* 0x000fe400030f14b2 */
[----:B------:R-:W-:Y:S01]  /*14700*/  ISETP.GE.AND P5, PT, R169, UR4, PT ;  /* 0x00000004a9007c0c */ /* 0x000fe2000bfa6270 */
[----:B------:R1:W-:Y:S01]  /*14710*/  @!P4 ST.E.64 desc[UR42][R6.64], R94 ;  /* 0x0000005e0600c985 */ /* 0x0003e2000c101b2a */
[----:B------:R-:W-:-:S03]  /*14720*/  ISETP.GE.AND P4, PT, R167, UR4, PT ;  /* 0x00000004a7007c0c */ /* 0x000fc6000bf86270 */
[----:B------:R2:W-:Y:S01]  /*14730*/  @!P3 ST.E.64 desc[UR42][R8.64], R98 ;  /* 0x000000620800b985 */ /* 0x0005e2000c101b2a */
[-C--:B0-----:R-:W-:Y:S02]  /*14740*/  @!P2 LEA R4, P6, R175, R0.reuse, 0x2 ;  /* 0x00000000af04a211 */ /* 0x081fe400078c10ff */
[----:B-1----:R-:W-:Y:S02]  /*14750*/  @!P1 LEA R6, P3, R173, R0, 0x2 ;  /* 0x00000000ad069211 */ /* 0x002fe400078610ff */
[----:B------:R-:W-:Y:S02]  /*14760*/  @!P2 LEA.HI.X R5, R175, R12, R176, 0x2, P6 ;  /* 0x0000000caf05a211 */ /* 0x000fe400030f14b0 */
[----:B--2---:R-:W-:Y:S02]  /*14770*/  @!P0 LEA R8, P6, R171, R0, 0x2 ;  /* 0x00000000ab088211 */ /* 0x004fe400078c10ff */
[----:B------:R-:W-:Y:S01]  /*14780*/  @!P1 LEA.HI.X R7, R173, R12, R174, 0x2, P3 ;  /* 0x0000000cad079211 */ /* 0x000fe200018f14ae */
[----:B------:R0:W-:Y:S01]  /*14790*/  @!P2 ST.E.64 desc[UR42][R4.64], R102 ;  /* 0x000000660400a985 */ /* 0x0001e2000c101b2a */
[----:B------:R-:W-:-:S02]  /*147a0*/  ISETP.GE.AND P3, PT, R165, UR4, PT ;  /* 0x00000004a5007c0c */ /* 0x000fc4000bf66270 */
[----:B------:R-:W-:Y:S01]  /*147b0*/  @!P0 LEA.HI.X R9, R171, R12, R172, 0x2, P6 ;  /* 0x0000000cab098211 */ /* 0x000fe200030f14ac */
[----:B------:R1:W-:Y:S04]  /*147c0*/  @!P1 ST.E.64 desc[UR42][R6.64], R106 ;  /* 0x0000006a06009985 */ /* 0x0003e8000c101b2a */
[----:B------:R2:W-:Y:S01]  /*147d0*/  @!P0 ST.E.64 desc[UR42][R8.64], R110 ;  /* 0x0000006e08008985 */ /* 0x0005e2000c101b2a */
[----:B------:R-:W-:Y:S02]  /*147e0*/  ISETP.GE.AND P0, PT, R163, UR4, PT ;  /* 0x00000004a3007c0c */ /* 0x000fe4000bf06270 */
[-C--:B0-----:R-:W-:Y:S02]  /*147f0*/  @!P5 LEA R4, P1, R169, R0.reuse, 0x2 ;  /* 0x00000000a904d211 */ /* 0x081fe400078210ff */
[----:B-1----:R-:W-:-:S02]  /*14800*/  @!P4 LEA R6, P2, R167, R0, 0x2 ;  /* 0x00000000a706c211 */ /* 0x002fc400078410ff */
[----:B------:R-:W-:Y:S02]  /*14810*/  @!P5 LEA.HI.X R5, R169, R12, R170, 0x2, P1 ;  /* 0x0000000ca905d211 */ /* 0x000fe400008f14aa */
[----:B--2---:R-:W-:Y:S02]  /*14820*/  @!P3 LEA R8, P6, R165, R0, 0x2 ;  /* 0x00000000a508b211 */ /* 0x004fe400078c10ff */
[----:B------:R-:W-:Y:S01]  /*14830*/  ISETP.GE.AND P1, PT, R161, UR4, PT ;  /* 0x00000004a1007c0c */ /* 0x000fe2000bf26270 */
[----:B------:R0:W-:Y:S01]  /*14840*/  @!P5 ST.E.64 desc[UR42][R4.64], R114 ;  /* 0x000000720400d985 */ /* 0x0001e2000c101b2a */
[-C--:B------:R-:W-:Y:S02]  /*14850*/  @!P4 LEA.HI.X R7, R167, R12.reuse, R168, 0x2, P2 ;  /* 0x0000000ca707c211 */ /* 0x080fe400010f14a8 */
[----:B------:R-:W-:Y:S02]  /*14860*/  @!P3 LEA.HI.X R9, R165, R12, R166, 0x2, P6 ;  /* 0x0000000ca509b211 */ /* 0x000fe400030f14a6 */
[----:B------:R-:W-:Y:S01]  /*14870*/  ISETP.GE.AND P2, PT, R155, UR4, PT ;  /* 0x000000049b007c0c */ /* 0x000fe2000bf46270 */
[----:B------:R1:W-:Y:S01]  /*14880*/  @!P4 ST.E.64 desc[UR42][R6.64], R118 ;  /* 0x000000760600c985 */ /* 0x0003e2000c101b2a */
[----:B------:R-:W-:-:S03]  /*14890*/  ISETP.GE.AND P4, PT, R159, UR4, PT ;  /* 0x000000049f007c0c */ /* 0x000fc6000bf86270 */
[----:B------:R2:W-:Y:S01]  /*148a0*/  @!P3 ST.E.64 desc[UR42][R8.64], R122 ;  /* 0x0000007a0800b985 */ /* 0x0005e2000c101b2a */
[----:B------:R-:W-:Y:S02]  /*148b0*/  ISETP.GE.AND P3, PT, R157, UR4, PT ;  /* 0x000000049d007c0c */ /* 0x000fe4000bf66270 */
[----:B0-----:R-:W-:-:S04]  /*148c0*/  @!P1 LEA R4, P6, R161, R0, 0x2 ;  /* 0x00000000a1049211 */ /* 0x001fc800078c10ff */
[----:B------:R-:W-:Y:S02]  /*148d0*/  @!P1 LEA.HI.X R5, R161, R12, R162, 0x2, P6 ;  /* 0x0000000ca1059211 */ /* 0x000fe400030f14a2 */
[----:B-1----:R-:W-:-:S04]  /*148e0*/  @!P0 LEA R6, P5, R163, R0, 0x2 ;  /* 0x00000000a3068211 */ /* 0x002fc800078a10ff */
[----:B------:R-:W-:Y:S02]  /*148f0*/  @!P0 LEA.HI.X R7, R163, R12, R164, 0x2, P5 ;  /* 0x0000000ca3078211 */ /* 0x000fe400028f14a4 */
[----:B------:R-:W-:-:S03]  /*14900*/  ISETP.GE.AND P5, PT, R153, UR4, PT ;  /* 0x0000000499007c0c */ /* 0x000fc6000bfa6270 */
[----:B------:R0:W-:Y:S04]  /*14910*/  @!P0 ST.E.64 desc[UR42][R6.64], R126 ;  /* 0x0000007e06008985 */ /* 0x0001e8000c101b2a */
[----:B------:R1:W-:Y:S01]  /*14920*/  @!P1 ST.E.64 desc[UR42][R4.64], R130 ;  /* 0x0000008204009985 */ /* 0x0003e2000c101b2a */
[----:B--2---:R-:W-:-:S04]  /*14930*/  @!P2 LEA R8, P1, R155, R0, 0x2 ;  /* 0x000000009b08a211 */ /* 0x004fc800078210ff */
[----:B------:R-:W-:Y:S02]  /*14940*/  @!P2 LEA.HI.X R9, R155, R12, R156, 0x2, P1 ;  /* 0x0000000c9b09a211 */ /* 0x000fe400008f149c */
[-C--:B0-----:R-:W-:Y:S02]  /*14950*/  @!P4 LEA R6, P0, R159, R0.reuse, 0x2 ;  /* 0x000000009f06c211 */ /* 0x081fe400078010ff */
[----:B-1----:R-:W-:Y:S02]  /*14960*/  @!P3 LEA R4, P6, R157, R0, 0x2 ;  /* 0x000000009d04b211 */ /* 0x002fe400078c10ff */
[----:B------:R-:W-:Y:S02]  /*14970*/  @!P4 LEA.HI.X R7, R159, R12, R160, 0x2, P0 ;  /* 0x0000000c9f07c211 */ /* 0x000fe400000f14a0 */
[----:B------:R-:W-:Y:S02]  /*14980*/  @!P5 LEA R10, P0, R153, R0, 0x2 ;  /* 0x00000000990ad211 */ /* 0x000fe400078010ff */
        /* <DEDUP_REMOVED lines=8> */
[----:B0-----:R-:W-:-:S04]  /*14a10*/  LEA R4, P0, R84, R0, 0x2 ;  /* 0x0000000054047211 */ /* 0x001fc800078010ff */
[----:B------:R-:W-:-:S05]  /*14a20*/  LEA.HI.X R5, R84, R12, R152, 0x2, P0 ;  /* 0x0000000c54057211 */ /* 0x000fca00000f1498 */
[----:B------:R0:W-:Y:S01]  /*14a30*/  ST.E.64 desc[UR42][R4.64], R150 ;  /* 0x0000009604007985 */ /* 0x0001e2000c101b2a */
[----:B------:R-:W-:Y:S05]  /*14a40*/  BRA `(.L_x_1372) ;  /* 0x0000001000147947 */ /* 0x000fea0003800000 */
.L_x_1366:
[----:B------:R-:W2:Y:S01]  /*14a50*/  LDL.LU R6, [R1+0x38] ;  /* 0x0000380001067983 */ /* 0x000ea20000300800 */
[----:B------:R-:W-:Y:S01]  /*14a60*/  ULDC.64 UR6, c[0x0][0xd08] ;  /* 0x0003420000067ab9 */ /* 0x000fe20000000a00 */
[----:B------:R-:W-:Y:S02]  /*14a70*/  ULDC.64 UR4, c[0x0][0xd00] ;  /* 0x0003400000047ab9 */ /* 0x000fe40000000a00 */
[----:B------:R-:W3:Y:S04]  /*14a80*/  LDL.LU R0, [R1+0x3c] ;  /* 0x00003c0001007983 */ /* 0x000ee80000300800 */
[----:B------:R-:W4:Y:S01]  /*14a90*/  LDL R9, [R1+0x34] ;  /* 0x0000340001097983 */ /* 0x000f220000100800 */
[----:B------:R-:W-:Y:S01]  /*14aa0*/  ISETP.NE.U32.AND P1, PT, RZ, UR6, PT ;  /* 0x00000006ff007c0c */ /* 0x000fe2000bf25070 */
[----:B------:R-:W-:Y:S01]  /*14ab0*/  IMAD.MOV.U32 R3, RZ, RZ, RZ ;  /* 0x000000ffff037224 */ /* 0x000fe200078e00ff */
[----:B------:R-:W-:-:S02]  /*14ac0*/  ISETP.NE.U32.AND P0, PT, RZ, UR4, PT ;  /* 0x00000004ff007c0c */ /* 0x000fc4000bf05070 */
[----:B------:R-:W-:Y:S02]  /*14ad0*/  ISETP.NE.AND.EX P1, PT, RZ, UR7, PT, P1 ;  /* 0x00000007ff007c0c */ /* 0x000fe4000bf25310 */
[----:B------:R-:W-:Y:S01]  /*14ae0*/  ISETP.NE.AND.EX P0, PT, RZ, UR5, PT, P0 ;  /* 0x00000005ff007c0c */ /* 0x000fe2000bf05300 */
[----:B------:R-:W0:Y:S01]  /*14af0*/  S2R R8, SR_TID.X ;  /* 0x0000000000087919 */ /* 0x000e220000002100 */
[----:B--2---:R-:W-:-:S04]  /*14b00*/  IADD3 R4, P2, R6, UR4, RZ ;  /* 0x0000000406047c10 */ /* 0x004fc8000ff5e0ff */
[----:B---3--:R-:W-:-:S05]  /*14b10*/  IADD3.X R5, R0, UR5, RZ, P2, !PT ;  /* 0x0000000500057c10 */ /* 0x008fca00097fe4ff */
[----:B------:R-:W-:Y:S01]  /*14b20*/  @P1 IADD3 R6, P2, R6, UR6, RZ ;  /* 0x0000000606061c10 */ /* 0x000fe2000ff5e0ff */
[----:B------:R-:W-:Y:S01]  /*14b30*/  ULDC UR4, c[0x0][0xb88] ;  /* 0x0002e20000047ab9 */ /* 0x000fe20000000800 */
[----:B------:R2:W5:Y:S02]  /*14b40*/  @P0 LDG.E R3, desc[UR42][R4.64] ;  /* 0x0000002a04030981 */ /* 0x000564000c1e1900 */
[----:B------:R-:W-:Y:S01]  /*14b50*/  @P1 IADD3.X R7, R0, UR7, RZ, P2, !PT ;  /* 0x0000000700071c10 */ /* 0x000fe200097fe4ff */
[----:B------:R-:W-:-:S06]  /*14b60*/  IMAD.U32 R0, RZ, RZ, UR4 ;  /* 0x00000004ff007e24 */ /* 0x000fcc000f8e00ff */
[----:B------:R2:W5:Y:S01]  /*14b70*/  @P1 LDG.E R0, desc[UR42][R6.64] ;  /* 0x0000002a06001981 */ /* 0x000562000c1e1900 */
[----:B----4-:R-:W-:Y:S01]  /*14b80*/  ISETP.NE.AND P2, PT, R9, RZ, PT ;  /* 0x000000ff0900720c */ /* 0x010fe20003f45270 */
[----:B0-----:R-:W-:-:S05]  /*14b90*/  VIADD R32, R8, 0xffffff80 ;  /* 0xffffff8008207836 */ /* 0x001fca0000000000 */
[----:B------:R-:W-:-:S07]  /*14ba0*/  ISETP.GT.AND P3, PT, R32, 0x3f, PT ;  /* 0x0000003f2000780c */ /* 0x000fce0003f64270 */
[----:B------:R-:W0:Y:S02]  /*14bb0*/  @!P2 LDC R9, c[0x0][0xbd4] ;  /* 0x0002f500ff09ab82 */ /* 0x000e240000000800 */
[----:B0-----:R2:W-:Y:S01]  /*14bc0*/  @!P2 STL [R1+0x34], R9 ;  /* 0x000034090100a387 */ /* 0x0015e20000100800 */
[----:B------:R-:W-:Y:S01]  /*14bd0*/  ISETP.GT.AND P2, PT, R9, 0x1, PT ;  /* 0x000000010900780c */ /* 0x000fe20003f44270 */
[----:B------:R-:W-:-:S12]  /*14be0*/  @P1 BRA `(.L_x_1375) ;  /* 0x0000000000101947 */ /* 0x000fd80003800000 */
[----:B------:R-:W-:Y:S05]  /*14bf0*/  @!P0 BRA `(.L_x_1375) ;  /* 0x00000000000c8947 */ /* 0x000fea0003800000 */
[----:B--2---:R-:W2:Y:S04]  /*14c00*/  LDG.E R7, desc[UR42][R4.64] ;  /* 0x0000002a04077981 */ /* 0x004ea8000c1e1900 */
[----:B-----5:R-:W2:Y:S02]  /*14c10*/  LDG.E R0, desc[UR42][R4.64+0x4] ;  /* 0x0000042a04007981 */ /* 0x020ea4000c1e1900 */
[----:B--2---:R-:W-:-:S07]  /*14c20*/  IMAD.IADD R0, R0, 0x1, -R7 ;  /* 0x0000000100007824 */ /* 0x004fce00078e0a07 */
.L_x_1375:
[----:B--2---:R-:W2:Y:S04]  /*14c30*/  LDL.LU R5, [R1+0x30] ;  /* 0x0000300001057983 */ /* 0x004ea80000300800 */
[----:B------:R-:W3:Y:S01]  /*14c40*/  LDL.LU R4, [R1+0x50] ;  /* 0x0000500001047983 */ /* 0x000ee20000300800 */
[----:B------:R-:W-:Y:S01]  /*14c50*/  BSSY B1, `(.L_x_1376) ;  /* 0x0000039000017945 */ /* 0x000fe20003800000 */
[----:B-----5:R-:W-:Y:S02]  /*14c60*/  SHF.R.S32.HI R26, RZ, 0x1f, R3 ;  /* 0x0000001fff1a7819 */ /* 0x020fe40000011403 */
[----:B--2---:R-:W-:Y:S02]  /*14c70*/  SEL R29, R5, RZ, !P0 ;  /* 0x000000ff051d7207 */ /* 0x004fe40004000000 */
[----:B---3--:R-:W-:Y:S01]  /*14c80*/  SEL R28, R4, RZ, !P0 ;  /* 0x000000ff041c7207 */ /* 0x008fe20004000000 */
[----:B------:R-:W-:Y:S06]  /*14c90*/  @P3 BRA `(.L_x_1377) ;  /* 0x0000000000d03947 */ /* 0x000fec0003800000 */
[----:B------:R-:W2:Y:S01]  /*14ca0*/  LDL R5, [R1+0x40] ;  /* 0x0000400001057983 */ /* 0x000ea20000100800 */
[----:B------:R-:W0:Y:S01]  /*14cb0*/  LDC R31, c[0x0][0xce8] ;  /* 0x00033a00ff1f7b82 */ /* 0x000e220000000800 */
[----:B------:R-:W2:Y:S02]  /*14cc0*/  S2R R4, SR_TID.X ;  /* 0x0000000000047919 */ /* 0x000ea40000002100 */
[----:B--2---:R-:W-:Y:S02]  /*14cd0*/  IMAD R4, R5, 0x40, R4 ;  /* 0x0000004005047824 */ /* 0x004fe400078e0204 */
[----:B0-----:R-:W-:Y:S02]  /*14ce0*/  IMAD R5, R0, R31, RZ ;  /* 0x0000001f00057224 */ /* 0x001fe400078e02ff */
[----:B------:R-:W-:-:S05]  /*14cf0*/  VIADD R30, R4, 0xffffff80 ;  /* 0xffffff80041e7836 */ /* 0x000fca0000000000 */
[----:B------:R-:W-:-:S13]  /*14d00*/  ISETP.GE.AND P0, PT, R30, R5, PT ;  /* 0x000000051e00720c */ /* 0x000fda0003f06270 */
[----:B------:R-:W-:Y:S05]  /*14d10*/  @P0 BRA `(.L_x_1377) ;  /* 0x0000000000b00947 */ /* 0x000fea0003800000 */
[----:B------:R-:W2:Y:S01]  /*14d20*/  LDL.LU R33, [R1+0x48] ;  /* 0x0000480001217983 */ /* 0x000ea20000300800 */
[----:B------:R-:W-:Y:S01]  /*14d30*/  IMAD.MOV.U32 R24, RZ, RZ, 0xab8 ;  /* 0x00000ab8ff187424 */ /* 0x000fe200078e00ff */
[----:B------:R-:W-:Y:S01]  /*14d40*/  ISETP.GT.AND P0, PT, R9, 0x1, PT ;  /* 0x000000010900780c */ /* 0x000fe20003f04270 */
[----:B------:R-:W0:Y:S01]  /*14d50*/  LDC.64 R10, c[0x0][0xca8] ;  /* 0x00032a00ff0a7b82 */ /* 0x000e220000000a00 */
[----:B------:R-:W-:Y:S01]  /*14d60*/  ISETP.NE.AND P1, PT, R31, 0x1, PT ;  /* 0x000000011f00780c */ /* 0x000fe20003f25270 */
[----:B------:R-:W-:Y:S01]  /*14d70*/  IMAD.MOV.U32 R21, RZ, RZ, R30 ;  /* 0x000000ffff157224 */ /* 0x000fe200078e001e */
[----:B------:R-:W-:-:S05]  /*14d80*/  SEL R24, R24, 0xa78, P0 ;  /* 0x00000a7818187807 */ /* 0x000fca0000000000 */
[----:B------:R-:W3:Y:S08]  /*14d90*/  LDC.64 R4, c[0x0][R24+0x220] ;  /* 0x0000880018047b82 */ /* 0x000ef00000000a00 */
[----:B-1----:R-:W1:Y:S08]  /*14da0*/  LDC.64 R12, c[0x0][R24+0x218] ;  /* 0x00008600180c7b82 */ /* 0x002e700000000a00 */
[----:B------:R-:W4:Y:S08]  /*14db0*/  LDC.64 R6, c[0x0][R24+0x228] ;  /* 0x00008a0018067b82 */ /* 0x000f300000000a00 */
[----:B------:R-:W5:Y:S08]  /*14dc0*/  @P1 LDC R15, c[0x0][0xcec] ;  /* 0x00033b00ff0f1b82 */ /* 0x000f700000000800 */
[----:B------:R-:W4:Y:S08]  /*14dd0*/  LDC.64 R8, c[0x0][R24+0x210] ;  /* 0x0000840018087b82 */ /* 0x000f300000000a00 */
[----:B------:R-:W4:Y:S01]  /*14de0*/  @P1 LDC R27, c[0x0][0xcf0] ;  /* 0x00033c00ff1b1b82 */ /* 0x000f220000000800 */
[----:B-----5:R-:W-:-:S07]  /*14df0*/  @P1 IMAD.HI.U32 R20, R30, R15, RZ ;  /* 0x0000000f1e141227 */ /* 0x020fce00078e00ff */
[----:B0-----:R-:W0:Y:S01]  /*14e00*/  @!P0 LDC R10, c[0x0][0xc50] ;  /* 0x00031400ff0a8b82 */ /* 0x001e220000000800 */
[-C--:B---3--:R-:W-:Y:S02]  /*14e10*/  IMAD R5, R5, R29.reuse, RZ ;  /* 0x0000001d05057224 */ /* 0x088fe400078e02ff */
[----:B------:R-:W-:-:S05]  /*14e20*/  IMAD.WIDE.U32 R14, R4, R29, RZ ;  /* 0x0000001d040e7225 */ /* 0x000fca00078e00ff */
[----:B------:R-:W3:Y:S01]  /*14e30*/  @!P0 LDC R11, c[0x0][0xc54] ;  /* 0x00031500ff0b8b82 */ /* 0x000ee20000000800 */
[-C--:B-1----:R-:W-:Y:S02]  /*14e40*/  IMAD R25, R13, R184.reuse, RZ ;  /* 0x000000b80d197224 */ /* 0x082fe400078e02ff */
        /* <DEDUP_REMOVED lines=23> */
[----:B---3--:R-:W-:-:S05]  /*14fc0*/  LEA.HI.X R11, R6, R11, R4, 0x2, P0 ;  /* 0x0000000b060b7211 */ /* 0x008fca00000f1404 */
[----:B------:R0:W-:Y:S02]  /*14fd0*/  STG.E desc[UR42][R10.64], R5 ;  /* 0x000000050a007986 */ /* 0x0001e4000c10192a */
.L_x_1377:
[----:B------:R-:W-:Y:S05]  /*14fe0*/  BSYNC B1 ;  /* 0x0000000000017941 */ /* 0x000fea0003800000 */
.L_x_1376:
[----:B------:R-:W-:Y:S05]  /*14ff0*/  @P2 BRA `(.L_x_1372) ;  /* 0x0000000800a82947 */ /* 0x000fea0003800000 */
[----:B0-----:R-:W2:Y:S01]  /*15000*/  LDL.LU R10, [R1+0x40] ;  /* 0x00004000010a7983 */ /* 0x001ea20000300800 */
[----:B------:R-:W0:Y:S01]  /*15010*/  LDC R11, c[0x0][0xce8] ;  /* 0x00033a00ff0b7b82 */ /* 0x000e220000000800 */
[----:B------:R-:W-:Y:S01]  /*15020*/  ULDC.64 UR4, c[0x0][0xba0] ;  /* 0x0002e80000047ab9 */ /* 0x000fe20000000a00 */
[----:B------:R-:W-:Y:S01]  /*15030*/  SHF.R.S32.HI R9, RZ, 0x1f, R32 ;  /* 0x0000001fff097819 */ /* 0x000fe20000011420 */
[----:B------:R-:W-:Y:S01]  /*15040*/  IMAD R6, R26, UR4, RZ ;  /* 0x000000041a067c24 */ /* 0x000fe2000f8e02ff */
[----:B------:R-:W-:Y:S01]  /*15050*/  BSSY B1, `(.L_x_1378) ;  /* 0x0000080000017945 */ /* 0x000fe20003800000 */
[----:B------:R-:W-:-:S04]  /*15060*/  IMAD.WIDE.U32 R4, R3, UR4, RZ ;  /* 0x0000000403047c25 */ /* 0x000fc8000f8e00ff */
[----:B------:R-:W-:Y:S01]  /*15070*/  IMAD R7, R3, UR5, R6 ;  /* 0x0000000503077c24 */ /* 0x000fe2000f8e0206 */
[----:B------:R-:W-:Y:S01]  /*15080*/  LEA.HI R6, R9, R32, RZ, 0x3 ;  /* 0x0000002009067211 */ /* 0x000fe200078f18ff */
[----:B------:R-:W3:Y:S01]  /*15090*/  LDC R3, c[0x0][0xbc8] ;  /* 0x0002f200ff037b82 */ /* 0x000ee20000000800 */
[----:B------:R-:W-:Y:S01]  /*150a0*/  ULDC.64 UR4, c[0x0][0xbe8] ;  /* 0x0002fa0000047ab9 */ /* 0x000fe20000000a00 */
[----:B------:R-:W-:Y:S01]  /*150b0*/  IMAD.IADD R5, R5, 0x1, R7 ;  /* 0x0000000105057824 */ /* 0x000fe200078e0207 */
[----:B------:R-:W-:Y:S01]  /*150c0*/  LOP3.LUT R7, R6, 0xfffffff8, RZ, 0xc0, !PT ;  /* 0xfffffff806077812 */ /* 0x000fe200078ec0ff */
[----:B------:R-:W-:Y:S01]  /*150d0*/  VIADD R40, R192, 0x40 ;  /* 0x00000040c0287836 */ /* 0x000fe20000000000 */
[----:B------:R-:W-:Y:S01]  /*150e0*/  SHF.R.S32.HI R20, RZ, 0x3, R6 ;  /* 0x00000003ff147819 */ /* 0x000fe20000011406 */
[----:B------:R-:W-:-:S04]  /*150f0*/  IMAD.WIDE.U32 R4, R184, UR4, R4 ;  /* 0x00000004b8047c25 */ /* 0x000fc8000f8e0004 */
[----:B------:R-:W-:Y:S02]  /*15100*/  IMAD.IADD R7, R32, 0x1, -R7 ;  /* 0x0000000120077824 */ /* 0x000fe400078e0a07 */
[----:B------:R-:W-:Y:S01]  /*15110*/  IMAD R5, R184, UR5, R5 ;  /* 0x00000005b8057c24 */ /* 0x000fe2000f8e0205 */
[----:B0-----:R-:W-:Y:S01]  /*15120*/  ISETP.NE.AND P0, PT, R11, 0x1, PT ;  /* 0x000000010b00780c */ /* 0x001fe20003f05270 */
[----:B------:R-:W-:Y:S01]  /*15130*/  IMAD R8, R7, 0x20, R20 ;  /* 0x0000002007087824 */ /* 0x000fe200078e0214 */
[----:B------:R-:W-:Y:S01]  /*15140*/  ULDC.64 UR4, c[0x0][0xbf0] ;  /* 0x0002fc0000047ab9 */ /* 0x000fe20000000a00 */
[----:B------:R-:W-:Y:S02]  /*15150*/  VIADD R38, R192, 0x80 ;  /* 0x00000080c0267836 */ /* 0x000fe40000000000 */
[----:B------:R-:W-:Y:S02]  /*15160*/  IMAD R6, R28, UR4, RZ ;  /* 0x000000041c067c24 */ /* 0x000fe4000f8e02ff */
[----:B------:R-:W-:Y:S01]  /*15170*/  IMAD.WIDE.U32 R4, R29, UR4, R4 ;  /* 0x000000041d047c25 */ /* 0x000fe2000f8e0004 */
[----:B---3--:R-:W-:-:S03]  /*15180*/  ISETP.GE.AND P1, PT, R40, R3, PT ;  /* 0x000000032800720c */ /* 0x008fc60003f26270 */
[----:B------:R-:W-:Y:S02]  /*15190*/  IMAD R7, R29, UR5, R6 ;  /* 0x000000051d077c24 */ /* 0x000fe4000f8e0206 */
[----:B------:R-:W0:Y:S01]  /*151a0*/  @P0 LDC R9, c[0x0][0xcec] ;  /* 0x00033b00ff090b82 */ /* 0x000e220000000800 */
[C---:B------:R-:W-:Y:S01]  /*151b0*/  ISETP.GE.AND P2, PT, R192.reuse, R3, PT ;  /* 0x00000003c000720c */ /* 0x040fe20003f46270 */
[C---:B------:R-:W-:Y:S01]  /*151c0*/  VIADD R36, R192.reuse, 0xc0 ;  /* 0x000000c0c0247836 */ /* 0x040fe20000000000 */
[----:B------:R-:W-:Y:S01]  /*151d0*/  ULDC.64 UR4, c[0x0][0xbe0] ;  /* 0x0002f80000047ab9 */ /* 0x000fe20000000a00 */
[----:B------:R-:W-:Y:S02]  /*151e0*/  IMAD.IADD R5, R5, 0x1, R7 ;  /* 0x0000000105057824 */ /* 0x000fe400078e0207 */
[----:B------:R-:W-:Y:S02]  /*151f0*/  VIADD R34, R192, 0x100 ;  /* 0x00000100c0227836 */ /* 0x000fe40000000000 */
[----:B------:R-:W3:Y:S01]  /*15200*/  @P0 LDC R13, c[0x0][0xcf0] ;  /* 0x00033c00ff0d0b82 */ /* 0x000ee20000000800 */
[----:B------:R-:W-:-:S02]  /*15210*/  IMAD R21, R0, R11, RZ ;  /* 0x0000000b00157224 */ /* 0x000fc400078e02ff */
[C---:B------:R-:W-:Y:S02]  /*15220*/  VIADD R31, R192.reuse, 0x140 ;  /* 0x00000140c01f7836 */ /* 0x040fe40000000000 */
[C---:B------:R-:W-:Y:S02]  /*15230*/  VIADD R27, R192.reuse, 0x180 ;  /* 0x00000180c01b7836 */ /* 0x040fe40000000000 */
[C---:B------:R-:W-:Y:S02]  /*15240*/  VIADD R24, R192.reuse, 0x1c0 ;  /* 0x000001c0c0187836 */ /* 0x040fe40000000000 */
[C---:B------:R-:W-:Y:S02]  /*15250*/  VIADD R25, R192.reuse, 0x1c0 ;  /* 0x000001c0c0197836 */ /* 0x040fe40000000000 */
        /* <DEDUP_REMOVED lines=10> */
[----:B------:R-:W-:-:S02]  /*15300*/  SHF.R.S32.HI R37, RZ, 0x1f, R37 ;  /* 0x0000001fff257819 */ /* 0x000fc40000011425 */
[----:B------:R-:W-:Y:S02]  /*15310*/  SHF.R.S32.HI R39, RZ, 0x1f, R39 ;  /* 0x0000001fff277819 */ /* 0x000fe40000011427 */
[----:B------:R-:W-:Y:S01]  /*15320*/  SHF.R.S32.HI R41, RZ, 0x1f, R41 ;  /* 0x0000001fff297819 */ /* 0x000fe20000011429 */
[C---:B--2---:R-:W-:Y:S02]  /*15330*/  IMAD R8, R10.reuse, 0x40, R8 ;  /* 0x000000400a087824 */ /* 0x044fe400078e0208 */
[----:B------:R-:W-:Y:S01]  /*15340*/  IMAD R20, R10, 0x40, R20 ;  /* 0x000000400a147824 */ /* 0x000fe200078e0214 */
[----:B------:R-:W-:Y:S01]  /*15350*/  SEL R10, RZ, 0xffffffff, P1 ;  /* 0xffffffffff0a7807 */ /* 0x000fe20000800000 */
[----:B0-----:R-:W-:Y:S01]  /*15360*/  @P0 IMAD.HI.U32 R6, R8, R9, RZ ;  /* 0x0000000908060227 */ /* 0x001fe200078e00ff */
[----:B------:R-:W-:Y:S02]  /*15370*/  ISETP.GE.AND P1, PT, R38, R3, PT ;  /* 0x000000032600720c */ /* 0x000fe40003f26270 */
[----:B------:R-:W-:Y:S01]  /*15380*/  SEL R9, RZ, 0x1, P2 ;  /* 0x00000001ff097807 */ /* 0x000fe20001000000 */
[----:B------:R-:W-:Y:S01]  /*15390*/  IMAD.MOV.U32 R7, RZ, RZ, R8 ;  /* 0x000000ffff077224 */ /* 0x000fe200078e0008 */
[----:B---3--:R-:W-:Y:S01]  /*153a0*/  @P0 SHF.R.U32.HI R7, RZ, R13, R6 ;  /* 0x0000000dff070219 */ /* 0x008fe20000011606 */
[----:B------:R-:W-:Y:S01]  /*153b0*/  IMAD.SHL.U32 R10, R10, 0x2, RZ ;  /* 0x000000020a0a7824 */ /* 0x000fe200078e00ff */
[----:B-1----:R-:W-:-:S02]  /*153c0*/  SEL R12, RZ, 0xffffffff, P1 ;  /* 0xffffffffff0c7807 */ /* 0x002fc40000800000 */
[----:B------:R-:W-:Y:S01]  /*153d0*/  SHF.R.S32.HI R6, RZ, 0x1f, R7 ;  /* 0x0000001fff067819 */ /* 0x000fe20000011407 */
[----:B------:R-:W-:Y:S01]  /*153e0*/  IMAD.WIDE.U32 R4, R7, UR4, R4 ;  /* 0x0000000407047c25 */ /* 0x000fe2000f8e0004 */
[----:B------:R-:W-:Y:S02]  /*153f0*/  LOP3.LUT R10, R10, 0x2, R9, 0xe2, !PT ;  /* 0x000000020a0a7812 */ /* 0x000fe400078ee209 */
[-C--:B------:R-:W-:Y:S01]  /*15400*/  ISETP.GE.AND P0, PT, R36, R3.reuse, PT ;  /* 0x000000032400720c */ /* 0x080fe20003f06270 */
[----:B------:R-:W-:Y:S01]  /*15410*/  IMAD.MOV R9, RZ, RZ, -R7 ;  /* 0x000000ffff097224 */ /* 0x000fe200078e0a07 */
[-C--:B------:R-:W-:Y:S01]  /*15420*/  ISETP.GE.AND P1, PT, R34, R3.reuse, PT ;  /* 0x000000032200720c */ /* 0x080fe20003f26270 */
[----:B------:R-:W-:Y:S01]  /*15430*/  IMAD.SHL.U32 R13, R12, 0x4, RZ ;  /* 0x000000040c0d7824 */ /* 0x000fe200078e00ff */
[----:B------:R-:W-:Y:S01]  /*15440*/  SEL R0, RZ, 0xffffffff, P0 ;  /* 0xffffffffff007807 */ /* 0x000fe20000000000 */
[----:B------:R-:W-:Y:S01]  /*15450*/  IMAD R6, R6, UR4, RZ ;  /* 0x0000000406067c24 */ /* 0x000fe2000f8e02ff */
[----:B------:R-:W-:Y:S01]  /*15460*/  ISETP.GE.AND P0, PT, R31, R3, PT ;  /* 0x000000031f00720c */ /* 0x000fe20003f06270 */
[----:B------:R-:W-:Y:S01]  /*15470*/  IMAD R9, R11, R9, R8 ;  /* 0x000000090b097224 */ /* 0x000fe200078e0208 */
[----:B------:R-:W-:Y:S01]  /*15480*/  LOP3.LUT R10, R13, 0x4, R10, 0xe2, !PT ;  /* 0x000000040d0a7812 */ /* 0x000fe200078ee20a */
[----:B------:R-:W-:Y:S01]  /*15490*/  IMAD R11, R7, UR5, R6 ;  /* 0x00000005070b7c24 */ /* 0x000fe2000f8e0206 */
[----:B------:R-:W-:Y:S01]  /*154a0*/  SEL R6, RZ, 0xffffffff, P1 ;  /* 0xffffffffff067807 */ /* 0x000fe20000800000 */
[----:B------:R-:W-:Y:S01]  /*154b0*/  IMAD.SHL.U32 R13, R0, 0x8, RZ ;  /* 0x00000008000d7824 */ /* 0x000fe200078e00ff */
[----:B------:R-:W-:Y:S01]  /*154c0*/  SHF.R.S32.HI R0, RZ, 0x1f, R9 ;  /* 0x0000001fff007819 */ /* 0x000fe20000011409 */
[----:B------:R-:W-:Y:S01]  /*154d0*/  ULDC.64 UR4, c[0x0][0xbd8] ;  /* 0x0002f60000047ab9 */ /* 0x000fe20000000a00 */
[----:B------:R-:W-:Y:S01]  /*154e0*/  IMAD.IADD R5, R5, 0x1, R11 ;  /* 0x0000000105057824 */ /* 0x000fe200078e020b */
[-C--:B------:R-:W-:Y:S01]  /*154f0*/  ISETP.GE.AND P2, PT, R24, R3.reuse, PT ;  /* 0x000000031800720c */ /* 0x080fe20003f46270 */
[----:B------:R-:W-:Y:S01]  /*15500*/  IMAD.SHL.U32 R7, R6, 0x10, RZ ;  /* 0x0000001006077824 */ /* 0x000fe200078e00ff */
[----:B------:R-:W-:Y:S01]  /*15510*/  LOP3.LUT R10, R13, 0x8, R10, 0xe2, !PT ;  /* 0x000000080d0a7812 */ /* 0x000fe200078ee20a */
[----:B------:R-:W-:Y:S01]  /*15520*/  IMAD R0, R0, UR4, RZ ;  /* 0x0000000400007c24 */ /* 0x000fe2000f8e02ff */
[----:B------:R-:W-:Y:S01]  /*15530*/  SEL R6, RZ, 0xffffffff, P0 ;  /* 0xffffffffff067807 */ /* 0x000fe20000000000 */
[----:B------:R-:W-:Y:S01]  /*15540*/  IMAD.WIDE.U32 R4, R9, UR4, R4 ;  /* 0x0000000409047c25 */ /* 0x000fe2000f8e0004 */
[----:B------:R-:W-:-:S02]  /*15550*/  ISETP.GE.AND P0, PT, R27, R3, PT ;  /* 0x000000031b00720c */ /* 0x000fc40003f06270 */
[----:B------:R-:W-:Y:S01]  /*15560*/  LOP3.LUT R10, R7, 0x10, R10, 0xe2, !PT ;  /* 0x00000010070a7812 */ /* 0x000fe200078ee20a */
[----:B------:R-:W-:Y:S01]  /*15570*/  IMAD R7, R9, UR5, R0 ;  /* 0x0000000509077c24 */ /* 0x000fe2000f8e0200 */
[----:B------:R-:W-:Y:S01]  /*15580*/  SEL R9, RZ, 0x40, P0 ;  /* 0x00000040ff097807 */ /* 0x000fe20000000000 */
[----:B------:R-:W-:Y:S01]  /*15590*/  IMAD.SHL.U32 R11, R6, 0x20, RZ ;  /* 0x00000020060b7824 */ /* 0x000fe200078e00ff */
[----:B------:R-:W-:Y:S01]  /*155a0*/  ISETP.GE.AND P0, PT, R20, R21, PT ;  /* 0x000000151400720c */ /* 0x000fe20003f06270 */
[----:B------:R-:W-:Y:S01]  /*155b0*/  ULDC.64 UR4, c[0x0][0xb80] ;  /* 0x0002e00000047ab9 */ /* 0x000fe20000000a00 */
[----:B------:R-:W-:Y:S01]  /*155c0*/  IMAD.IADD R5, R5, 0x1, R7 ;  /* 0x0000000105057824 */ /* 0x000fe200078e0207 */
[C---:B------:R-:W-:Y:S02]  /*155d0*/  LEA R12, P1, R4.reuse, UR4, 0x1 ;  /* 0x00000004040c7c11 */ /* 0x040fe4000f8208ff */
[----:B------:R-:W-:Y:S02]  /*155e0*/  LOP3.LUT R10, R11, 0x20, R10, 0xe2, !PT ;  /* 0x000000200b0a7812 */ /* 0x000fe400078ee20a */
[----:B------:R-:W-:-:S02]  /*155f0*/  LEA.HI.X R13, R4, UR5, R5, 0x1, P1 ;  /* 0x00000005040d7c11 */ /* 0x000fc400088f0c05 */
[----:B------:R-:W-:Y:S02]  /*15600*/  LOP3.LUT R14, R10, R9, RZ, 0xfc, !PT ;  /* 0x000000090a0e7212 */ /* 0x000fe400078efcff */
[----:B------:R-:W-:Y:S01]  /*15610*/  SEL R7, RZ, 0x80, P2 ;  /* 0x00000080ff077807 */ /* 0x000fe20001000000 */
[----:B------:R0:W1:Y:S03]  /*15620*/  SHFL.IDX PT, R10, R12, RZ, 0x181f ;  /* 0x00181fff0c0a7589 */ /* 0x00006600000e0000 */
[----:B------:R-:W-:Y:S01]  /*15630*/  LOP3.LUT R15, R14, R7, RZ, 0xfc, !PT ;  /* 0x000000070e0f7212 */ /* 0x000fe200078efcff */
[----:B------:R0:W2:Y:S01]  /*15640*/  SHFL.IDX PT, R11, R13, RZ, 0x181f ;  /* 0x00181fff0d0b7589 */ /* 0x0000a200000e0000 */
[----:B------:R-:W-:Y:S05]  /*15650*/  @P0 BRA `(.L_x_1379) ;  /* 0x00000000007c0947 */ /* 0x000fea0003800000 */
[-C--:B------:R-:W-:Y:S02]  /*15660*/  ISETP.GE.AND P2, PT, R40, R3.reuse, PT ;  /* 0x000000032800720c */ /* 0x080fe40003f46270 */
[-C--:B------:R-:W-:Y:S02]  /*15670*/  ISETP.GE.AND P1, PT, R192, R3.reuse, PT ;  /* 0x00000003c000720c */ /* 0x080fe40003f26270 */
[-C--:B------:R-:W-:Y:S02]  /*15680*/  ISETP.GE.AND P5, PT, R38, R3.reuse, PT ;  /* 0x000000032600720c */ /* 0x080fe40003fa6270 */
[----:B------:R-:W-:-:S07]  /*15690*/  ISETP.GE.AND P3, PT, R36, R3, PT ;  /* 0x000000032400720c */ /* 0x000fce0003f66270 */
[----:B-1----:R-:W-:Y:S02]  /*156a0*/  @!P2 LEA R4, P0, R40, R10, 0x1 ;  /* 0x0000000a2804a211 */ /* 0x002fe400078008ff */
        /* <DEDUP_REMOVED lines=26> */
.L_x_1379:
[----:B------:R-:W-:Y:S05]  /*15850*/  BSYNC B1 ;  /* 0x0000000000017941 */ /* 0x000fea0003800000 */
.L_x_1378:
[----:B------:R-:W-:Y:S01]  /*15860*/  VIADD R0, R20, 0x20 ;  /* 0x0000002014007836 */ /* 0x000fe20000000000 */
[----:B--23--:R2:W3:Y:S04]  /*15870*/  SHFL.IDX PT, R11, R13, 0x1, 0x181f ;  /* 0x00381f000d0b7f89 */ /* 0x00c4e800000e0000 */
[----:B------:R-:W-:Y:S01]  /*15880*/  ISETP.GE.AND P0, PT, R0, R21, PT ;  /* 0x000000150000720c */ /* 0x000fe20003f06270 */
[----:B-1----:R2:W4:-:S12]  /*15890*/  SHFL.IDX PT, R10, R12, 0x1, 0x181f ;  /* 0x00381f000c0a7f89 */ /* 0x00251800000e0000 */
[----:B--2---:R-:W-:Y:S05]  /*158a0*/  @P0 BRA `(.L_x_1372) ;  /* 0x00000000007c0947 */ /* 0x004fea0003800000 */
[-C--:B------:R-:W-:Y:S02]  /*158b0*/  ISETP.GE.AND P6, PT, R192, R3.reuse, PT ;  /* 0x00000003c000720c */ /* 0x080fe40003fc6270 */
[-C--:B------:R-:W-:Y:S02]  /*158c0*/  ISETP.GE.AND P5, PT, R40, R3.reuse, PT ;  /* 0x000000032800720c */ /* 0x080fe40003fa6270 */
[-C--:B------:R-:W-:Y:S02]  /*158d0*/  ISETP.GE.AND P4, PT, R38, R3.reuse, PT ;  /* 0x000000032600720c */ /* 0x080fe40003f86270 */
[-C--:B------:R-:W-:Y:S02]  /*158e0*/  ISETP.GE.AND P3, PT, R36, R3.reuse, PT ;  /* 0x000000032400720c */ /* 0x080fe40003f66270 */
[-C--:B------:R-:W-:Y:S02]  /*158f0*/  ISETP.GE.AND P2, PT, R34, R3.reuse, PT ;  /* 0x000000032200720c */ /* 0x080fe40003f46270 */
[----:B------:R-:W-:-:S03]  /*15900*/  ISETP.GE.AND P1, PT, R31, R3, PT ;  /* 0x000000031f00720c */ /* 0x000fc60003f26270 */
[----:B---34-:R-:W-:Y:S02]  /*15910*/  @!P6 IMAD.WIDE R6, R192, 0x2, R10 ;  /* 0x00000002c006e825 */ /* 0x018fe400078e020a */
        /* <DEDUP_REMOVED lines=24> */
.L_x_1372:
[----:B------:R-:W-:Y:S05]  /*15aa0*/  BSYNC B0 ;  /* 0x0000000000007941 */ /* 0x000fea0003800000 */
.L_x_1365:
[----:B------:R-:W-:Y:S02]  /*15ab0*/  ULDC UR4, c[0x0][0xd3c] ;  /* 0x00034f0000047ab9 */ /* 0x000fe40000000800 */
[----:B------:R-:W-:-:S13]  /*15ac0*/  ISETP.GE.AND P0, PT, R87, UR4, PT ;  /* 0x0000000457007c0c */ /* 0x000fda000bf06270 */
[----:B------:R-:W-:Y:S05]  /*15ad0*/  @!P0 BRA `(.L_x_1380) ;  /* 0xfffffebc00a48947 */ /* 0x000fea000383ffff */
[----:B------:R-:W-:Y:S05]  /*15ae0*/  BRA `(.L_x_1250) ;  /* 0x0000008800007947 */ /* 0x000fea0003800000 */
.L_x_1248:
        /* <DEDUP_REMOVED lines=16> */
.L_x_1381:
        /* <DEDUP_REMOVED lines=43> */
.L_x_1385:
        /* <DEDUP_REMOVED lines=37> */
.L_x_1383:
        /* <DEDUP_REMOVED lines=18> */
.L_x_1386:
        /* <DEDUP_REMOVED lines=58> */
.L_x_1384:
[----:B------:R-:W-:Y:S02]  /*165b0*/  IMAD.MOV.U32 R25, RZ, RZ, RZ ;  /* 0x000000ffff197224 */ /* 0x000fe400078e00ff */
[----:B------:R-:W-:Y:S02]  /*165c0*/  IMAD.U32 R24, RZ, RZ, UR6 ;  /* 0x00000006ff187e24 */ /* 0x000fe4000f8e00ff */
[----:B------:R-:W-:-:S07]  /*165d0*/  IMAD.MOV.U32 R26, RZ, RZ, RZ ;  /* 0x000000ffff1a7224 */ /* 0x000fce00078e00ff */
.L_x_1387:
[----:B------:R-:W-:-:S13]  /*165e0*/  ISETP.NE.AND P0, PT, R7, RZ, PT ;  /* 0x000000ff0700720c */ /* 0x000fda0003f05270 */
[----:B------:R-:W0:Y:S01]  /*165f0*/  @!P0 S2R R3, SR_CgaCtaId ;  /* 0x0000000000038919 */ /* 0x000e220000008800 */
[----:B------:R-:W-:-:S04]  /*16600*/  @!P0 MOV R2, 0x400 ;  /* 0x0000040000028802 */ /* 0x000fc80000000f00 */
[----:B0-----:R-:W-:-:S05]  /*16610*/  @!P0 LEA R2, R3, R2, 0x18 ;  /* 0x0000000203028211 */ /* 0x001fca00078ec0ff */
[----:B------:R1:W-:Y:S01]  /*16620*/  @!P0 STS.128 [R2+0x388d0], R24 ;  /* 0x0388d01802008388 */ /* 0x0003e20000000c00 */
[----:B------:R-:W-:Y:S06]  /*16630*/  BAR.ARV 0x5, 0x180 ;  /* 0x0146000000007b1d */ /* 0x000fec0000002000 */
.L_x_1382:
        /* <DEDUP_REMOVED lines=8> */
[----:B------:R1:W-:Y:S01]  /*166c0*/  STL [R1+0x28], RZ ;  /* 0x000028ff01007387 */ /* 0x0003e20000100800 */
[----:B------:R-:W-:Y:S01]  /*166d0*/  LOP3.LUT R4, R0, 0x7f, RZ, 0xc0, !PT ;  /* 0x0000007f00047812 */ /* 0x000fe200078ec0ff */
[----:B------:R-:W-:Y:S01]  /*166e0*/  UMOV UR4, 0x400 ;  /* 0x0000040000047882 */ /* 0x000fe20000000000 */
[----:B------:R-:W-:Y:S01]  /*166f0*/  BSSY B8, `(.L_x_1388) ;  /* 0x0000788000087945 */ /* 0x000fe20003800000 */
[C---:B------:R-:W-:Y:S01]  /*16700*/  LOP3.LUT R3, R2.reuse, 0x1f8, RZ, 0xc0, !PT ;  /* 0x000001f802037812 */ /* 0x040fe200078ec0ff */
[----:B------:R-:W-:Y:S01]  /*16710*/  IMAD.MOV.U32 R29, RZ, RZ, 0x1 ;  /* 0x00000001ff1d7424 */ /* 0x000fe200078e00ff */
[----:B------:R-:W-:Y:S01]  /*16720*/  LOP3.LUT R2, R2, 0x38, RZ, 0xc0, !PT ;  /* 0x0000003802027812 */ /* 0x000fe200078ec0ff */
[----:B------:R-:W-:Y:S01]  /*16730*/  IMAD.SHL.U32 R36, R4, 0x8, RZ ;  /* 0x0000000804247824 */ /* 0x000fe200078e00ff */
[----:B------:R-:W-:Y:S01]  /*16740*/  LOP3.LUT R3, R3, 0x38, R0, 0x78, !PT ;  /* 0x0000003803037812 */ /* 0x000fe200078e7800 */
[----:B------:R-:W-:Y:S01]  /*16750*/  IMAD.SHL.U32 R0, R0, 0x10, RZ ;  /* 0x0000001000007824 */ /* 0x000fe200078e00ff */
[----:B------:R-:W-:Y:S01]  /*16760*/  ULDC.64 UR40, c[0x0][0x198] ;  /* 0x0000660000287ab9 */ /* 0x000fe20000000a00 */
[----:B------:R-:W-:Y:S01]  /*16770*/  IMAD.MOV.U32 R19, RZ, RZ, RZ ;  /* 0x000000ffff137224 */ /* 0x000fe200078e00ff */
[----:B------:R-:W-:Y:S01]  /*16780*/  LOP3.LUT R36, R3, 0x200, R36, 0xf8, !PT ;  /* 0x0000020003247812 */ /* 0x000fe200078ef824 */
[----:B------:R-:W-:Y:S01]  /*16790*/  IMAD.MOV.U32 R22, RZ, RZ, RZ ;  /* 0x000000ffff167224 */ /* 0x000fe200078e00ff */
[----:B------:R-:W-:Y:S01]  /*167a0*/  SHF.R.U32.HI R3, RZ, 0x3, R4 ;  /* 0x00000003ff037819 */ /* 0x000fe20000011604 */
[----:B------:R-:W-:Y:S01]  /*167b0*/  IMAD.MOV.U32 R28, RZ, RZ, 0x1 ;  /* 0x00000001ff1c7424 */ /* 0x000fe200078e00ff */
[C---:B------:R-:W-:Y:S01]  /*167c0*/  LOP3.LUT R4, R2.reuse, 0x80, RZ, 0xfc, !PT ;  /* 0x0000008002047812 */ /* 0x040fe200078efcff */
[----:B------:R-:W-:Y:S01]  /*167d0*/  ULOP3.LUT UR38, UR36, 0x2, URZ, 0xfc, !UPT ;  /* 0x0000000224267892 */ /* 0x000fe2000f8efc3f */
[----:B------:R-:W-:Y:S01]  /*167e0*/  LOP3.LUT R3, R3, 0x70, R0, 0xf8, !PT ;  /* 0x0000007003037812 */ /* 0x000fe200078ef800 */
[----:B------:R-:W-:Y:S01]  /*167f0*/  ULDC UR37, c[0x0][0xc] ;  /* 0x0000030000257ab9 */ /* 0x000fe20000000800 */
[C---:B------:R-:W-:Y:S01]  /*16800*/  LOP3.LUT R0, R2.reuse, 0x40, RZ, 0xfc, !PT ;  /* 0x0000004002007812 */ /* 0x040fe200078efcff */
[----:B0-----:R-:W-:Y:S01]  /*16810*/  ULEA UR4, UR5, UR4, 0x18 ;  /* 0x0000000405047291 */ /* 0x001fe2000f8ec03f */
[----:B------:R-:W-:-:S02]  /*16820*/  LOP3.LUT R3, R2, 0xc0, RZ, 0xfc, !PT ;  /* 0x000000c002037812 */ /* 0x000fc400078efcff */
[C---:B------:R-:W-:Y:S02]  /*16830*/  LOP3.LUT R0, R2.reuse, 0x100, RZ, 0xfc, !PT ;  /* 0x0000010002007812 */ /* 0x040fe400078efcff */
[C---:B------:R-:W-:Y:S01]  /*16840*/  LOP3.LUT R4, R2.reuse, 0x140, RZ, 0xfc, !PT ;  /* 0x0000014002047812 */ /* 0x040fe200078efcff */
[----:B------:R-:W-:Y:S01]  /*16850*/  IMAD.U32 R18, RZ, RZ, UR4 ;  /* 0x00000004ff127e24 */ /* 0x000fe2000f8e00ff */
[C---:B------:R-:W-:Y:S02]  /*16860*/  LOP3.LUT R3, R2.reuse, 0x180, RZ, 0xfc, !PT ;  /* 0x0000018002037812 */ /* 0x040fe400078efcff */
[----:B------:R-:W-:Y:S01]  /*16870*/  LOP3.LUT R0, R2, 0x1c0, RZ, 0xfc, !PT ;  /* 0x000001c002007812 */ /* 0x000fe200078efcff */
[----:B-1----:R-:W-:-:S07]  /*16880*/  IMAD R23, R36, 0x2, R18 ;  /* 0x0000000224177824 */ /* 0x002fce00078e0212 */
.L_x_1503:
[----:B0-----:R-:W0:Y:S02]  /*16890*/  LDC.64 R2, c[0x0][0xd88] ;  /* 0x00036200ff027b82 */ /* 0x001e240000000a00 */
[----:B0-----:R-:W-:-:S05]  /*168a0*/  IMAD.WIDE R2, R27, 0x4, R2 ;  /* 0x000000041b027825 */ /* 0x001fca00078e0202 */
[----:B--2---:R-:W2:Y:S01]  /*168b0*/  LDG.E R37, desc[UR42][R2.64] ;  /* 0x0000002a02257981 */ /* 0x004ea2000c1e1900 */
[----:B------:R-:W-:Y:S05]  /*168c0*/  YIELD ;  /* 0x0000000000007946 */ /* 0x000fea0003800000 */
[----:B------:R-:W-:Y:S01]  /*168d0*/  ULDC.64 UR4, c[0x0][0xb20] ;  /* 0x0002c80000047ab9 */ /* 0x000fe20000000a00 */
[----:B------:R-:W-:Y:S01]  /*168e0*/  IMAD.MOV.U32 R34, RZ, RZ, RZ ;  /* 0x000000ffff227224 */ /* 0x000fe200078e00ff */
[----:B------:R-:W-:Y:S01]  /*168f0*/  ISETP.NE.U32.AND P0, PT, RZ, UR4, PT ;  /* 0x00000004ff007c0c */ /* 0x000fe2000bf05070 */
[----:B-1----:R-:W-:Y:S01]  /*16900*/  IMAD.MOV.U32 R6, RZ, RZ, RZ ;  /* 0x000000ffff067224 */ /* 0x002fe200078e00ff */
[----:B------:R-:W-:Y:S01]  /*16910*/  ULDC.64 UR8, c[0x0][0xb10] ;  /* 0x0002c40000087ab9 */ /* 0x000fe20000000a00 */
[----:B------:R-:W-:Y:S01]  /*16920*/  ULDC.64 UR6, c[0x0][0xb08] ;  /* 0x0002c20000067ab9 */ /* 0x000fe20000000a00 */
[----:B------:R-:W-:-:S02]  /*16930*/  ISETP.NE.AND.EX P0, PT, RZ, UR5, PT, P0 ;  /* 0x00000005ff007c0c */ /* 0x000fc4000bf05300 */
[----:B--2---:R-:W-:-:S11]  /*16940*/  SHF.R.S32.HI R0, RZ, 0x1f, R37 ;  /* 0x0000001fff007819 */ /* 0x004fd60000011425 */
        /* <DEDUP_REMOVED lines=23> */
[----:B--2---:R0:W-:Y:S02]  /*16ac0*/  STL [R1], R6 ;  /* 0x0000000601007387 */ /* 0x0041e40000100800 */
        /* <DEDUP_REMOVED lines=13> */
[----:B---3--:R-:W-:Y:S06]  /*16ba0*/  @P1 BRA `(.L_x_1389) ;  /* 0x0000000000141947 */ /* 0x008fec0003800000 */
[----:B------:R-:W-:Y:S05]  /*16bb0*/  @!P0 BRA `(.L_x_1389) ;  /* 0x0000000000108947 */ /* 0x000fea0003800000 */
[----:B------:R-:W2:Y:S04]  /*16bc0*/  LDG.E R7, desc[UR42][R2.64] ;  /* 0x0000002a02077981 */ /* 0x000ea8000c1e1900 */
[----:B------:R-:W2:Y:S02]  /*16bd0*/  LDG.E R2, desc[UR42][R2.64+0x4] ;  /* 0x0000042a02027981 */ /* 0x000ea4000c1e1900 */
[----:B--2---:R-:W-:-:S05]  /*16be0*/  IMAD.IADD R2, R2, 0x1, -R7 ;  /* 0x0000000102027824 */ /* 0x004fca00078e0a07 */
[----:B------:R0:W-:Y:S02]  /*16bf0*/  STL [R1+0x14], R2 ;  /* 0x0000140201007387 */ /* 0x0001e40000100800 */
.L_x_1389:
[----:B------:R-:W-:Y:S01]  /*16c00*/  ULDC.64 UR4, c[0x0][0xb18] ;  /* 0x0002c60000047ab9 */ /* 0x000fe20000000a00 */
[C---:B------:R-:W-:Y:S01]  /*16c10*/  LOP3.LUT R7, R26.reuse, 0xff000000, RZ, 0xc0, !PT ;  /* 0xff0000001a077812 */ /* 0x040fe200078ec0ff */
[----:B------:R-:W-:Y:S01]  /*16c20*/  IMAD.MOV.U32 R30, RZ, RZ, R37 ;  /* 0x000000ffff1e7224 */ /* 0x000fe200078e0025 */
[----:B------:R-:W-:Y:S02]  /*16c30*/  ISETP.NE.U32.AND P0, PT, RZ, UR4, PT ;  /* 0x00000004ff007c0c */ /* 0x000fe4000bf05070 */
[----:B------:R-:W-:Y:S02]  /*16c40*/  SHF.R.U32.HI R7, RZ, 0x8, R7 ;  /* 0x00000008ff077819 */ /* 0x000fe40000011607 */
[----:B------:R-:W-:Y:S02]  /*16c50*/  ISETP.NE.AND.EX P0, PT, RZ, UR5, PT, P0 ;  /* 0x00000005ff007c0c */ /* 0x000fe4000bf05300 */
[C---:B0-----:R-:W-:Y:S02]  /*16c60*/  LOP3.LUT R2, R26.reuse, 0xff0000, RZ, 0xc0, !PT ;  /* 0x00ff00001a027812 */ /* 0x041fe400078ec0ff */
[----:B------:R-:W-:-:S02]  /*16c70*/  LOP3.LUT R17, R26, 0xffff, RZ, 0xc0, !PT ;  /* 0x0000ffff1a117812 */ /* 0x000fc400078ec0ff */
[----:B------:R-:W-:-:S07]  /*16c80*/  LEA.HI R7, R2, R7, RZ, 0x10 ;  /* 0x0000000702077211 */ /* 0x000fce00078f80ff */
[----:B------:R-:W-:Y:S05]  /*16c90*/  @!P0 BRA `(.L_x_1390) ;  /* 0x0000000000108947 */ /* 0x000fea0003800000 */
[----:B------:R-:W-:-:S04]  /*16ca0*/  IADD3 R2, P0, R31, UR4, RZ ;  /* 0x000000041f027c10 */ /* 0x000fc8000ff1e0ff */
[----:B------:R-:W-:-:S05]  /*16cb0*/  IADD3.X R3, R32, UR5, RZ, P0, !PT ;  /* 0x0000000520037c10 */ /* 0x000fca00087fe4ff */
[----:B------:R0:W5:Y:S01]  /*16cc0*/  LDG.E R8, desc[UR42][R2.64] ;  /* 0x0000002a02087981 */ /* 0x000162000c1e1900 */
[----:B------:R-:W-:Y:S05]  /*16cd0*/  BRA `(.L_x_1391) ;  /* 0x0000000000247947 */ /* 0x000fea0003800000 */
.L_x_1390:
        /* <DEDUP_REMOVED lines=9> */
.L_x_1391:
[----:B0-----:R-:W2:Y:S04]  /*16d70*/  @P2 LDG.E R2, desc[UR42][R4.64] ;  /* 0x0000002a04022981 */ /* 0x001ea8000c1e1900 */
[----:B------:R0:W2:Y:S01]  /*16d80*/  @P2 LDG.E R4, desc[UR42][R4.64+0x4] ;  /* 0x0000042a04042981 */ /* 0x0000a2000c1e1900 */
[----:B-----5:R-:W-:Y:S01]  /*16d90*/  IMAD.IADD R8, R8, 0x1, -R34 ;  /* 0x0000000108087824 */ /* 0x020fe200078e0a22 */
[----:B------:R-:W-:Y:S01]  /*16da0*/  BSSY B0, `(.L_x_1392) ;  /* 0x0000029000007945 */ /* 0x000fe20003800000 */
[----:B------:R-:W-:Y:S01]  /*16db0*/  LOP3.LUT R33, R7, 0xff, RZ, 0xc0, !PT ;  /* 0x000000ff07217812 */ /* 0x000fe200078ec0ff */
[----:B------:R-:W-:Y:S01]  /*16dc0*/  IMAD.MOV.U32 R3, RZ, RZ, RZ ;  /* 0x000000ffff037224 */ /* 0x000fe200078e00ff */
[----:B0-----:R-:W-:Y:S01]  /*16dd0*/  SHF.R.U32.HI R5, RZ, 0x10, R7 ;  /* 0x00000010ff057819 */ /* 0x001fe20000011607 */
[----:B--2---:R-:W-:-:S04]  /*16de0*/  @P2 IMAD.IADD R6, R4, 0x1, -R2 ;  /* 0x0000000104062824 */ /* 0x004fc800078e0a02 */
[----:B------:R-:W-:-:S04]  /*16df0*/  IMAD.IADD R26, R8, 0x1, R6 ;  /* 0x00000001081a7824 */ /* 0x000fc800078e0206 */
[C---:B------:R-:W-:Y:S01]  /*16e00*/  VIADD R4, R26.reuse, 0x3f ;  /* 0x0000003f1a047836 */ /* 0x040fe20000000000 */
[----:B------:R-:W-:-:S04]  /*16e10*/  ISETP.GE.AND P1, PT, R26, 0x1, PT ;  /* 0x000000011a00780c */ /* 0x000fc80003f26270 */
[----:B------:R-:W-:-:S04]  /*16e20*/  SHF.R.S32.HI R2, RZ, 0x1f, R4 ;  /* 0x0000001fff027819 */ /* 0x000fc80000011404 */
[----:B------:R-:W-:-:S04]  /*16e30*/  LEA.HI R4, R2, R4, RZ, 0x6 ;  /* 0x0000000402047211 */ /* 0x000fc800078f30ff */
        /* <DEDUP_REMOVED lines=31> */
.L_x_1393:
[----:B------:R-:W-:Y:S05]  /*17030*/  BSYNC B0 ;  /* 0x0000000000007941 */ /* 0x000fea0003800000 */
.L_x_1392:
        /* <DEDUP_REMOVED lines=24> */
.L_x_1548:
[----:B-1----:R-:W-:Y:S02]  /*171c0*/  ISETP.NE.AND P0, PT, R14, RZ, PT ;  /* 0x000000ff0e00720c */ /* 0x002fe40003f05270 */
[----:B------:R-:W-:-:S11]  /*171d0*/  PLOP3.LUT P6, PT, PT, PT, PT, 0x8, 0x0 ;  /* 0x000000000000781c */ /* 0x000fd60003fce170 */
[----:B------:R-:W-:Y:S05]  /*171e0*/  @P0 BRA `(.L_x_1397) ;  /* 0x00000000000c0947 */ /* 0x000fea0003800000 */
[----:B------:R-:W-:-:S03]  /*171f0*/  UMOV UR4, 0xffffffff ;  /* 0xffffffff00047882 */ /* 0x000fc60000000000 */
[----:B------:R-:W-:Y:S05]  /*17200*/  BRA.DIV UR4, `(.L_x_1398) ;  /* 0x0000007e04047947 */ /* 0x000fea000b800000 */
[----:B------:R-:W-:-:S13]  /*17210*/  ELECT P6, URZ, PT ;  /* 0x00000000003f782f */ /* 0x000fda00038c0000 */
.L_x_1397:
        /* <DEDUP_REMOVED lines=9> */
.L_x_1551:
[----:B------:R-:W-:Y:S05]  /*172b0*/  BSYNC B1 ;  /* 0x0000000000017941 */ /* 0x000fea0003800000 */
.L_x_1399:
        /* <DEDUP_REMOVED lines=10> */
.L_x_1552:
[----:B------:R-:W-:Y:S05]  /*17360*/  BSYNC B2 ;  /* 0x0000000000027941 */ /* 0x000fea0003800000 */
.L_x_1403:
        /* <DEDUP_REMOVED lines=9> */
.L_x_1406:
[----:B------:R-:W-:Y:S05]  /*17400*/  BSYNC B2 ;  /* 0x0000000000027941 */ /* 0x000fea0003800000 */
.L_x_1405:
        /* <DEDUP_REMOVED lines=12> */
.L_x_1407:
        /* <DEDUP_REMOVED lines=13> */
.L_x_1553:
[----:B------:R-:W-:Y:S05]  /*175a0*/  BSYNC B2 ;  /* 0x0000000000027941 */ /* 0x000fea0003800000 */
.L_x_1408:
        /* <DEDUP_REMOVED lines=11> */
.L_x_1411:
[----:B------:R-:W-:Y:S05]  /*17660*/  BSYNC B2 ;  /* 0x0000000000027941 */ /* 0x000fea0003800000 */
.L_x_1410:
        /* <DEDUP_REMOVED lines=9> */
.L_x_1412:
        /* <DEDUP_REMOVED lines=15> */
.L_x_1413:
        /* <DEDUP_REMOVED lines=15> */
.L_x_1414:
        /* <DEDUP_REMOVED lines=15> */
.L_x_1415:
        /* <DEDUP_REMOVED lines=15> */
.L_x_1416:
        /* <DEDUP_REMOVED lines=15> */
.L_x_1417:
        /* <DEDUP_REMOVED lines=15> */
.L_x_1418:
        /* <DEDUP_REMOVED lines=15> */
.L_x_1419:
        /* <DEDUP_REMOVED lines=10> */
.L_x_1402:
[----:B------:R-:W-:Y:S05]  /*17e30*/  BSYNC B1 ;  /* 0x0000000000017941 */ /* 0x000fea0003800000 */
.L_x_1401:
        /* <DEDUP_REMOVED lines=9> */
.L_x_1439:
        /* <DEDUP_REMOVED lines=11> */
.L_x_1554:
[----:B------:R-:W-:Y:S05]  /*17f80*/  BSYNC B2 ;  /* 0x0000000000027941 */ /* 0x000fea0003800000 */
.L_x_1422:
        /* <DEDUP_REMOVED lines=9> */
.L_x_1425:
[----:B------:R-:W-:Y:S05]  /*18020*/  BSYNC B2 ;  /* 0x0000000000027941 */ /* 0x000fea0003800000 */
.L_x_1424:
        /* <DEDUP_REMOVED lines=11> */
.L_x_1426:
        /* <DEDUP_REMOVED lines=13> */
.L_x_1555:
[----:B------:R-:W-:Y:S05]  /*181b0*/  BSYNC B2 ;  /* 0x0000000000027941 */ /* 0x000fea0003800000 */
.L_x_1427:
        /* <DEDUP_REMOVED lines=11> */
.L_x_1430:
[----:B------:R-:W-:Y:S05]  /*18270*/  BSYNC B2 ;  /* 0x0000000000027941 */ /* 0x000fea0003800000 */
.L_x_1429:
        /* <DEDUP_REMOVED lines=9> */
.L_x_1431:
        /* <DEDUP_REMOVED lines=15> */
.L_x_1432:
        /* <DEDUP_REMOVED lines=15> */
.L_x_1433:
        /* <DEDUP_REMOVED lines=15> */
.L_x_1434:
        /* <DEDUP_REMOVED lines=15> */
.L_x_1435:
        /* <DEDUP_REMOVED lines=15> */
.L_x_1436:
        /* <DEDUP_REMOVED lines=15> */
.L_x_1437:
        /* <DEDUP_REMOVED lines=15> */
.L_x_1438:
        /* <DEDUP_REMOVED lines=10> */
.L_x_1421:
[----:B------:R-:W-:Y:S05]  /*18a40*/  BSYNC B1 ;  /* 0x0000000000017941 */ /* 0x000fea0003800000 */
.L_x_1420:
        /* <DEDUP_REMOVED lines=8> */
.L_x_1395:
[----:B------:R-:W-:Y:S05]  /*18ad0*/  BSYNC B0 ;  /* 0x0000000000007941 */ /* 0x000fea0003800000 */
.L_x_1394:
        /* <DEDUP_REMOVED lines=33> */
.L_x_1441:
[----:B------:R-:W-:Y:S05]  /*18cf0*/  BSYNC B0 ;  /* 0x0000000000007941 */ /* 0x000fea0003800000 */
.L_x_1440:
        /* <DEDUP_REMOVED lines=23> */
.L_x_1443:
        /* <DEDUP_REMOVED lines=20> */
.L_x_1446:
[----:B------:R-:W-:Y:S05]  /*18fb0*/  BSYNC B6 ;  /* 0x0000000000067941 */ /* 0x000fea0003800000 */
.L_x_1445:
        /* <DEDUP_REMOVED lines=20> */
.L_x_1449:
        /* <DEDUP_REMOVED lines=15> */
.L_x_1448:
[----:B------:R-:W-:Y:S05]  /*191f0*/  BSYNC B6 ;  /* 0x0000000000067941 */ /* 0x000fea0003800000 */
.L_x_1447:
[----:B------:R-:W2:Y:S01]  /*19200*/  LDL R21, [R1+0x30] ;  /* 0x0000300001157983 */ /* 0x000ea20000100800 */
[----:B------:R-:W-:Y:S01]  /*19210*/  ULDC.64 UR4, c[0x0][0xaf0] ;  /* 0x0002bc0000047ab9 */ /* 0x000fe20000000a00 */
[----:B------:R-:W1:Y:S01]  /*19220*/  LDC R9, c[0x0][0x430] ;  /* 0x00010c00ff097b82 */ /* 0x000e620000000800 */
[----:B------:R-:W-:Y:S01]  /*19230*/  ISETP.NE.U32.AND P0, PT, RZ, UR4, PT ;  /* 0x00000004ff007c0c */ /* 0x000fe2000bf05070 */
[----:B------:R-:W3:Y:S03]  /*19240*/  S2R R20, SR_TID.X ;  /* 0x0000000000147919 */ /* 0x000ee60000002100 */
[----:B------:R-:W-:-:S13]  /*19250*/  ISETP.NE.AND.EX P0, PT, RZ, UR5, PT, P0 ;  /* 0x00000005ff007c0c */ /* 0x000fda000bf05300 */
[----:B------:R-:W-:Y:S01]  /*19260*/  @P0 IADD3 R2, P1, R31, UR4, RZ ;  /* 0x000000041f020c10 */ /* 0x000fe2000ff3e0ff */
[----:B------:R-:W-:-:S03]  /*19270*/  ULDC UR4, c[0x0][0x320] ;  /* 0x0000c80000047ab9 */ /* 0x000fc60000000800 */
[----:B0-----:R-:W-:-:S05]  /*19280*/  @P0 IADD3.X R3, R32, UR5, RZ, P1, !PT ;  /* 0x0000000520030c10 */ /* 0x001fca0008ffe4ff */
[----:B------:R0:W4:Y:S01]  /*19290*/  @P0 LDG.E R30, desc[UR42][R2.64] ;  /* 0x0000002a021e0981 */ /* 0x000122000c1e1900 */
[----:B---3--:R-:W-:-:S04]  /*192a0*/  LOP3.LUT R20, R20, 0x7f, RZ, 0xc0, !PT ;  /* 0x0000007f14147812 */ /* 0x008fc800078ec0ff */
[----:B------:R-:W-:Y:S02]  /*192b0*/  SHF.R.U32.HI R35, RZ, 0x3, R20 ;  /* 0x00000003ff237819 */ /* 0x000fe40000011614 */
[----:B------:R-:W3:Y:S02]  /*192c0*/  S2R R20, SR_TID.X ;  /* 0x0000000000147919 */ /* 0x000ee40000002100 */
[----:B---3--:R-:W-:-:S05]  /*192d0*/  IMAD.SHL.U32 R20, R20, 0x10, RZ ;  /* 0x0000001014147824 */ /* 0x008fca00078e00ff */
[----:B------:R-:W-:Y:S02]  /*192e0*/  LOP3.LUT R20, R35, 0x70, R20, 0xf8, !PT ;  /* 0x0000007023147812 */ /* 0x000fe400078ef814 */
[----:B------:R-:W3:Y:S01]  /*192f0*/  S2R R35, SR_TID.X ;  /* 0x0000000000237919 */ /* 0x000ee20000002100 */
[----:B-1----:R-:W-:Y:S01]  /*19300*/  ISETP.NE.AND P1, PT, R9, 0x1, PT ;  /* 0x000000010900780c */ /* 0x002fe20003f25270 */
[----:B------:R-:W1:-:S12]  /*19310*/  S2R R4, SR_TID.X ;  /* 0x0000000000047919 */ /* 0x000e580000002100 */
[----:B0-----:R-:W0:Y:S08]  /*19320*/  @P1 LDC R3, c[0x0][0x434] ;  /* 0x00010d00ff031b82 */ /* 0x001e300000000800 */
[----:B------:R-:W5:Y:S01]  /*19330*/  @P1 LDC R2, c[0x0][0x438] ;  /* 0x00010e00ff021b82 */ /* 0x000f620000000800 */
[----:B---3--:R-:W-:-:S05]  /*19340*/  IMAD.SHL.U32 R35, R35, 0x8, RZ ;  /* 0x0000000823237824 */ /* 0x008fca00078e00ff */
[----:B------:R-:W-:-:S04]  /*19350*/  LOP3.LUT R35, R35, 0x38, RZ, 0xc0, !PT ;  /* 0x0000003823237812 */ /* 0x000fc800078ec0ff */
[----:B------:R-:W-:-:S04]  /*19360*/  LOP3.LUT R35, R35, 0x40, RZ, 0xfc, !PT ;  /* 0x0000004023237812 */ /* 0x000fc800078efcff */
[----:B------:R-:W-:Y:S02]  /*19370*/  ISETP.GE.AND P2, PT, R35, UR4, PT ;  /* 0x0000000423007c0c */ /* 0x000fe4000bf46270 */
[----:B------:R-:W3:Y:S01]  /*19380*/  S2R R35, SR_TID.X ;  /* 0x0000000000237919 */ /* 0x000ee20000002100 */
[----:B-1----:R-:W-:Y:S01]  /*19390*/  IMAD.SHL.U32 R4, R4, 0x8, RZ ;  /* 0x0000000804047824 */ /* 0x002fe200078e00ff */
[----:B------:R-:W-:-:S04]  /*193a0*/  LOP3.LUT R16, R16, 0xffffffbf, RZ, 0xc0, !PT ;  /* 0xffffffbf10107812 */ /* 0x000fc800078ec0ff */
[----:B------:R-:W-:Y:S02]  /*193b0*/  LOP3.LUT R4, R4, 0x38, RZ, 0xc0, !PT ;  /* 0x0000003804047812 */ /* 0x000fe400078ec0ff */
[----:B------:R-:W-:Y:S02]  /*193c0*/  SEL R8, RZ, 0xffffffff, P2 ;  /* 0xffffffffff087807 */ /* 0x000fe40001000000 */
[----:B------:R-:W-:Y:S02]  /*193d0*/  LOP3.LUT R4, R4, 0x80, RZ, 0xfc, !PT ;  /* 0x0000008004047812 */ /* 0x000fe400078efcff */
[----:B------:R-:W-:Y:S01]  /*193e0*/  @P2 LOP3.LUT R16, R16, 0x40, RZ, 0xfc, !PT ;  /* 0x0000004010102812 */ /* 0x000fe200078efcff */
[----:B------:R-:W-:Y:S01]  /*193f0*/  IMAD.SHL.U32 R8, R8, 0x2, RZ ;  /* 0x0000000208087824 */ /* 0x000fe200078e00ff */
[----:B------:R-:W-:Y:S01]  /*19400*/  ISETP.GE.AND P2, PT, R4, UR4, PT ;  /* 0x0000000404007c0c */ /* 0x000fe2000bf46270 */
[----:B---3--:R-:W-:-:S05]  /*19410*/  IMAD.SHL.U32 R35, R35, 0x8, RZ ;  /* 0x0000000823237824 */ /* 0x008fca00078e00ff */
[----:B------:R-:W-:-:S04]  /*19420*/  LOP3.LUT R35, R35, 0x38, RZ, 0xc0, !PT ;  /* 0x0000003823237812 */ /* 0x000fc800078ec0ff */
[----:B------:R-:W-:Y:S02]  /*19430*/  LOP3.LUT R35, R35, 0xc0, RZ, 0xfc, !PT ;  /* 0x000000c023237812 */ /* 0x000fe400078efcff */
[----:B------:R-:W-:Y:S01]  /*19440*/  LOP3.LUT R16, R16, 0xffffff7f, RZ, 0xc0, !PT ;  /* 0xffffff7f10107812 */ /* 0x000fe200078ec0ff */
[----:B------:R-:W-:Y:S01]  /*19450*/  IMAD.MOV.U32 R11, RZ, RZ, RZ ;  /* 0x000000ffff0b7224 */ /* 0x000fe200078e00ff */
[----:B--2---:R-:W-:Y:S02]  /*19460*/  LEA R31, R21, 0xffffffc0, 0x6 ;  /* 0xffffffc0151f7811 */ /* 0x004fe400078e30ff */
[----:B------:R-:W1:Y:S03]  /*19470*/  S2R R21, SR_TID.X ;  /* 0x0000000000157919 */ /* 0x000e660000002100 */
[----:B------:R-:W-:-:S05]  /*19480*/  IMAD.IADD R0, R20, 0x1, R31 ;  /* 0x0000000114007824 */ /* 0x000fca00078e021f */
[C---:B------:R-:W-:Y:S01]  /*19490*/  ISETP.GE.AND P0, PT, R0.reuse, R26, PT ;  /* 0x0000001a0000720c */ /* 0x040fe20003f06270 */
[----:B------:R-:W-:-:S03]  /*194a0*/  IMAD.IADD R0, R0, 0x1, R34 ;  /* 0x0000000100007824 */ /* 0x000fc600078e0222 */
[----:B------:R-:W-:Y:S01]  /*194b0*/  ISETP.GT.U32.OR P0, PT, R20, 0x3f, P0 ;  /* 0x0000003f1400780c */ /* 0x000fe20000704470 */
[----:B0-----:R-:W-:-:S04]  /*194c0*/  @P1 IMAD.HI.U32 R3, R0, R3, RZ ;  /* 0x0000000300031227 */ /* 0x001fc800078e00ff */
[----:B------:R-:W-:Y:S01]  /*194d0*/  IMAD.MOV.U32 R6, RZ, RZ, R0 ;  /* 0x000000ffff067224 */ /* 0x000fe200078e0000 */
[----:B-----5:R-:W-:-:S07]  /*194e0*/  @P1 SHF.R.U32.HI R6, RZ, R2, R3 ;  /* 0x00000002ff061219 */ /* 0x020fce0000011603 */
[----:B------:R-:W0:Y:S01]  /*194f0*/  @!P0 LDC.64 R2, c[0x0][0x428] ;  /* 0x00010a00ff028b82 */ /* 0x000e220000000a00 */
[----:B-1----:R-:W-:-:S05]  /*19500*/  IMAD.SHL.U32 R21, R21, 0x8, RZ ;  /* 0x0000000815157824 */ /* 0x002fca00078e00ff */
[----:B------:R-:W-:-:S04]  /*19510*/  LOP3.LUT R21, R21, 0x38, RZ, 0xc0, !PT ;  /* 0x0000003815157812 */ /* 0x000fc800078ec0ff */
[----:B------:R-:W-:Y:S02]  /*19520*/  ISETP.GE.AND P3, PT, R21, UR4, PT ;  /* 0x0000000415007c0c */ /* 0x000fe4000bf66270 */
[----:B------:R-:W-:Y:S02]  /*19530*/  ISETP.GE.AND P1, PT, R35, UR4, PT ;  /* 0x0000000423007c0c */ /* 0x000fe4000bf26270 */
[----:B------:R-:W-:Y:S02]  /*19540*/  SEL R4, RZ, 0x1, P3 ;  /* 0x00000001ff047807 */ /* 0x000fe40001800000 */
[----:B------:R-:W-:Y:S02]  /*19550*/  SEL R5, RZ, 0x8, P1 ;  /* 0x00000008ff057807 */ /* 0x000fe40000800000 */
[----:B------:R-:W-:Y:S02]  /*19560*/  LOP3.LUT R8, R8, 0x2, R4, 0xe2, !PT ;  /* 0x0000000208087812 */ /* 0x000fe400078ee204 */
[----:B------:R-:W-:-:S02]  /*19570*/  SEL R4, RZ, 0x4, P2 ;  /* 0x00000004ff047807 */ /* 0x000fc40001000000 */
[----:B----4-:R-:W-:Y:S02]  /*19580*/  SHF.R.S32.HI R35, RZ, 0x1f, R30 ;  /* 0x0000001fff237819 */ /* 0x010fe4000001141e */
[----:B------:R-:W-:Y:S01]  /*19590*/  LOP3.LUT R8, R5, R8, R4, 0xfe, !PT ;  /* 0x0000000805087212 */ /* 0x000fe200078efe04 */
[--C-:B------:R-:W-:Y:S01]  /*195a0*/  @!P0 IMAD.MOV.U32 R4, RZ, RZ, R6.reuse ;  /* 0x000000ffff048224 */ /* 0x100fe200078e0006 */
[----:B------:R-:W-:Y:S01]  /*195b0*/  @!P0 SHF.R.S32.HI R5, RZ, 0x1f, R6 ;  /* 0x0000001fff058819 */ /* 0x000fe20000011406 */
[----:B0-----:R-:W-:-:S04]  /*195c0*/  @!P0 IMAD R7, R35, R2, RZ ;  /* 0x0000000223078224 */ /* 0x001fc800078e02ff */
[C---:B------:R-:W-:Y:S02]  /*195d0*/  @!P0 IMAD R7, R30.reuse, R3, R7 ;  /* 0x000000031e078224 */ /* 0x040fe400078e0207 */
[----:B------:R-:W-:Y:S02]  /*195e0*/  @!P0 IMAD.WIDE.U32 R4, R30, R2, R4 ;  /* 0x000000021e048225 */ /* 0x000fe400078e0004 */
[----:B------:R-:W0:Y:S01]  /*195f0*/  @!P0 LDC.64 R2, c[0x0][0x418] ;  /* 0x00010600ff028b82 */ /* 0x000e220000000a00 */
        /* <DEDUP_REMOVED lines=8> */
[----:B------:R0:W2:Y:S01]  /*19680*/  @!P0 LDG.E R11, desc[UR42][R2.64] ;  /* 0x0000002a020b8981 */ /* 0x0000a2000c1e1900 */
[----:B------:R-:W1:Y:S02]  /*19690*/  S2R R10, SR_TID.X ;  /* 0x00000000000a7919 */ /* 0x000e640000002100 */
[----:B-1----:R-:W-:-:S05]  /*196a0*/  IMAD.SHL.U32 R10, R10, 0x8, RZ ;  /* 0x000000080a0a7824 */ /* 0x002fca00078e00ff */
[----:B------:R-:W-:-:S04]  /*196b0*/  LOP3.LUT R10, R10, 0x38, RZ, 0xc0, !PT ;  /* 0x000000380a0a7812 */ /* 0x000fc800078ec0ff */
[----:B------:R-:W-:-:S04]  /*196c0*/  LOP3.LUT R10, R10, 0x180, RZ, 0xfc, !PT ;  /* 0x000001800a0a7812 */ /* 0x000fc800078efcff */
[----:B------:R-:W-:Y:S02]  /*196d0*/  ISETP.GE.AND P0, PT, R10, UR4, PT ;  /* 0x000000040a007c0c */ /* 0x000fe4000bf06270 */
[----:B------:R-:W-:-:S04]  /*196e0*/  LOP3.LUT R10, R21, 0x140, RZ, 0xfc, !PT ;  /* 0x00000140150a7812 */ /* 0x000fc800078efcff */
[----:B------:R-:W-:-:S04]  /*196f0*/  ISETP.GE.AND P2, PT, R10, UR4, PT ;  /* 0x000000040a007c0c */ /* 0x000fc8000bf46270 */
[----:B------:R-:W-:Y:S02]  /*19700*/  SEL R4, RZ, 0x20, P2 ;  /* 0x00000020ff047807 */ /* 0x000fe40001000000 */
[----:B0-----:R-:W-:Y:S02]  /*19710*/  SEL R2, RZ, 0x40, P0 ;  /* 0x00000040ff027807 */ /* 0x001fe40000000000 */
[----:B------:R-:W-:Y:S02]  /*19720*/  LOP3.LUT R16, R16, 0xfffffff7, RZ, 0xc0, !PT ;  /* 0xfffffff710107812 */ /* 0x000fe400078ec0ff */
[----:B------:R-:W-:-:S04]  /*19730*/  LOP3.LUT R12, R21, 0x1c0, RZ, 0xfc, !PT ;  /* 0x000001c0150c7812 */ /* 0x000fc800078efcff */
[----:B------:R-:W-:-:S04]  /*19740*/  ISETP.GE.AND P0, PT, R12, UR4, PT ;  /* 0x000000040c007c0c */ /* 0x000fc8000bf06270 */
[----:B------:R-:W-:Y:S01]  /*19750*/  SEL R32, RZ, 0x80, P0 ;  /* 0x00000080ff207807 */ /* 0x000fe20000000000 */
[----:B--2---:R0:W-:Y:S02]  /*19760*/  STL [R1+0x4], R11 ;  /* 0x0000040b01007387 */ /* 0x0041e40000100800 */
[----:B0-----:R-:W-:-:S04]  /*19770*/  LOP3.LUT R11, R21, 0x100, RZ, 0xfc, !PT ;  /* 0x00000100150b7812 */ /* 0x001fc800078efcff */
[----:B------:R-:W-:-:S04]  /*19780*/  ISETP.GE.AND P3, PT, R11, UR4, PT ;  /* 0x000000040b007c0c */ /* 0x000fc8000bf66270 */
[----:B------:R-:W-:-:S04]  /*19790*/  SEL R3, RZ, 0x10, P3 ;  /* 0x00000010ff037807 */ /* 0x000fc80001800000 */
[----:B------:R-:W-:-:S04]  /*197a0*/  LOP3.LUT R3, R4, R8, R3, 0xfe, !PT ;  /* 0x0000000804037212 */ /* 0x000fc800078efe03 */
[----:B------:R-:W-:Y:S01]  /*197b0*/  LOP3.LUT R5, R3, R2, RZ, 0xfc, !PT ;  /* 0x0000000203057212 */ /* 0x000fe200078efcff */
[----:B------:R-:W-:-:S04]  /*197c0*/  IMAD.MOV R2, RZ, RZ, -R6 ;  /* 0x000000ffff027224 */ /* 0x000fc800078e0a06 */
[----:B------:R-:W-:Y:S01]  /*197d0*/  IMAD R0, R9, R2, R0 ;  /* 0x0000000209007224 */ /* 0x000fe200078e0200 */
[----:B------:R0:W-:Y:S04]  /*197e0*/  STL [R1+0x44], R5 ;  /* 0x0000440501007387 */ /* 0x0001e80000100800 */
[----:B------:R0:W-:Y:S01]  /*197f0*/  STL [R1+0x8], R0 ;  /* 0x0000080001007387 */ /* 0x0001e20000100800 */
[----:B------:R-:W-:Y:S01]  /*19800*/  @P3 LOP3.LUT R16, R16, 0x8, RZ, 0xfc, !PT ;  /* 0x0000000810103812 */ /* 0x000fe200078efcff */
[----:B------:R-:W-:-:S03]  /*19810*/  UMOV UR4, 0xffffffff ;  /* 0xffffffff00047882 */ /* 0x000fc60000000000 */
[----:B------:R-:W-:Y:S01]  /*19820*/  LOP3.LUT R16, R16, 0xfffffffb, RZ, 0xc0, !PT ;  /* 0xfffffffb10107812 */ /* 0x000fe200078ec0ff */
[----:B------:R-:W-:-:S03]  /*19830*/  IMAD.U32 R3, RZ, RZ, UR38 ;  /* 0x00000026ff037e24 */ /* 0x000fc6000f8e00ff */
[----:B------:R-:W-:Y:S01]  /*19840*/  @P2 LOP3.LUT R16, R16, 0x4, RZ, 0xfc, !PT ;  /* 0x0000000410102812 */ /* 0x000fe200078efcff */
[----:B0-----:R-:W-:Y:S06]  /*19850*/  BRA.DIV UR4, `(.L_x_1450) ;  /* 0x0000005604f47947 */ /* 0x001fec000b800000 */
.L_x_1558:
[----:B------:R-:W-:Y:S02]  /*19860*/  ISETP.NE.AND P0, PT, R3, 0x3, PT ;  /* 0x000000030300780c */ /* 0x000fe40003f05270 */
[----:B------:R-:W-:Y:S02]  /*19870*/  ISETP.GT.U32.AND P1, PT, R20, 0x3f, PT ;  /* 0x0000003f1400780c */ /* 0x000fe40003f24070 */
[----:B------:R-:W-:Y:S02]  /*19880*/  LOP3.LUT R16, R16, 0xffff7fff, RZ, 0xc0, !PT ;  /* 0xffff7fff10107812 */ /* 0x000fe400078ec0ff */
[----:B------:R-:W-:-:S07]  /*19890*/  LOP3.LUT R32, R5, R32, RZ, 0xfc, !PT ;  /* 0x0000002005207212 */ /* 0x000fce00078efcff */
[----:B------:R-:W-:-:S04]  /*198a0*/  @P0 LOP3.LUT R16, R16, 0x8000, RZ, 0xfc, !PT ;  /* 0x0000800010100812 */ /* 0x000fc800078efcff */
[----:B------:R-:W-:-:S04]  /*198b0*/  LOP3.LUT R16, R16, 0xfffffffe, RZ, 0xc0, !PT ;  /* 0xfffffffe10107812 */ /* 0x000fc800078ec0ff */
[----:B------:R-:W-:Y:S01]  /*198c0*/  @P1 LOP3.LUT R16, R16, 0x1, RZ, 0xfc, !PT ;  /* 0x0000000110101812 */ /* 0x000fe200078efcff */
[----:B------:R-:W-:Y:S06]  /*198d0*/  @!P0 BRA `(.L_x_1451) ;  /* 0x0000000000048947 */ /* 0x000fec0003800000 */
[----:B------:R-:W-:Y:S01]  /*198e0*/  BPT.TRAP 0x1 ;  /* 0x000000040000795c */ /* 0x000fe20000300000 */
.L_x_1451:
[----:B------:R-:W0:Y:S01]  /*198f0*/  S2R R0, SR_TID.X ;  /* 0x0000000000007919 */ /* 0x000e220000002100 */
[----:B------:R-:W-:Y:S01]  /*19900*/  BSSY B0, `(.L_x_1452) ;  /* 0x0000008000007945 */ /* 0x000fe20003800000 */
[----:B0-----:R-:W-:-:S04]  /*19910*/  LOP3.LUT R0, R0, 0x7f, RZ, 0xc0, !PT ;  /* 0x0000007f00007812 */ /* 0x001fc800078ec0ff */
[----:B------:R-:W-:-:S04]  /*19920*/  SHF.R.U32.HI R0, RZ, 0x3, R0 ;  /* 0x00000003ff007819 */ /* 0x000fc80000011600 */
[----:B------:R-:W-:Y:S01]  /*19930*/  IADD3 R31, -R0, R26, -R31 ;  /* 0x0000001a001f7210 */ /* 0x000fe20007ffe91f */
[----:B------:R-:W-:Y:S01]  /*19940*/  IMAD R26, R22, 0x8, R18 ;  /* 0x00000008161a7824 */ /* 0x000fe200078e0212 */
[----:B------:R-:W-:-:S04]  /*19950*/  SHF.L.U32 R0, R28, 0x1f, RZ ;  /* 0x0000001f1c007819 */ /* 0x000fc800000006ff */
[----:B------:R-:W0:Y:S02]  /*19960*/  SYNCS.PHASECHK.TRANS64.TRYWAIT P0, [R26+URZ+0x38840], R0 ;  /* 0x038840001a0075a7 */ /* 0x000e24000800017f */
[----:B0-----:R-:W-:Y:S05]  /*19970*/  @!P0 BRA `(.L_x_1453) ;  /* 0x0000005400e08947 */ /* 0x001fea0003800000 */
.L_x_1559:
[----:B------:R-:W-:Y:S05]  /*19980*/  BSYNC B0 ;  /* 0x0000000000007941 */ /* 0x000fea0003800000 */
.L_x_1452:
[----:B------:R-:W0:Y:S01]  /*19990*/  LDL R2, [R1+0x8] ;  /* 0x0000080001027983 */ /* 0x000e220000100800 */
[----:B------:R-:W-:Y:S01]  /*199a0*/  ULDC.64 UR4, c[0x0][0x300] ;  /* 0x0000c00000047ab9 */ /* 0x000fe20000000a00 */
[----:B------:R-:W-:Y:S02]  /*199b0*/  ULDC.64 UR6, c[0x0][0x2e8] ;  /* 0x0000ba0000067ab9 */ /* 0x000fe40000000a00 */
[----:B------:R-:W2:Y:S01]  /*199c0*/  LDL R4, [R1+0x4] ;  /* 0x0000040001047983 */ /* 0x000ea20000100800 */
[----:B------:R-:W-:Y:S01]  /*199d0*/  LOP3.LUT R16, R16, 0xfffffffd, RZ, 0xc0, !PT ;  /* 0xfffffffd10107812 */ /* 0x000fe200078ec0ff */
[----:B------:R-:W1:Y:S02]  /*199e0*/  S2R R7, SR_TID.X ;  /* 0x0000000000077919 */ /* 0x000e640000002100 */
[----:B-1----:R-:W-:-:S05]  /*199f0*/  IMAD.SHL.U32 R7, R7, 0x8, RZ ;  /* 0x0000000807077824 */ /* 0x002fca00078e00ff */
[----:B------:R-:W-:Y:S02]  /*19a00*/  LOP3.LUT R7, R7, 0x38, RZ, 0xc0, !PT ;  /* 0x0000003807077812 */ /* 0x000fe400078ec0ff */
[----:B0-----:R-:W-:Y:S02]  /*19a10*/  SHF.R.S32.HI R0, RZ, 0x1f, R2 ;  /* 0x0000001fff007819 */ /* 0x001fe40000011402 */
[----:B--2---:R-:W-:-:S03]  /*19a20*/  SHF.R.S32.HI R5, RZ, 0x1f, R4 ;  /* 0x0000001fff057819 */ /* 0x004fc60000011404 */
        /* <DEDUP_REMOVED lines=13> */
[----:B------:R-:W-:Y:S01]  /*19b00*/  IMAD.WIDE.U32 R2, R17, UR4, R2 ;  /* 0x0000000411027c25 */ /* 0x000fe2000f8e0002 */
        /* <DEDUP_REMOVED lines=41> */
.L_x_1569:
        /* <DEDUP_REMOVED lines=10> */
.L_x_1455:
        /* <DEDUP_REMOVED lines=11> */
.L_x_1456:
[----:B------:R1:W5:Y:S01]  /*19ef0*/  LDL.LU R0, [R1+0x18] ;  /* 0x0000180001007983 */ /* 0x0003620000300800 */
[----:B------:R1:W-:Y:S03]  /*19f00*/  SYNCS.ARRIVE.TRANS64.A1T0 RZ, [R26+URZ+0x38830], RZ ;  /* 0x038830ff1aff79a7 */ /* 0x0003e6000810003f */
[----:B0-----:R1:W5:Y:S02]  /*19f10*/  LDL R2, [R1] ;  /* 0x0000000001027983 */ /* 0x0013640000100800 */
[----:B------:R-:W-:Y:S05]  /*19f20*/  WARPSYNC.ALL ;  /* 0x0000000000007948 */ /* 0x000fea0003800000 */
[----:B------:R-:W-:Y:S01]  /*19f30*/  ULDC.64 UR4, c[0x0][0xaf8] ;  /* 0x0002be0000047ab9 */ /* 0x000fe20000000a00 */
[----:B------:R-:W-:Y:S01]  /*19f40*/  BSSY B6, `(.L_x_1457) ;  /* 0x000001d000067945 */ /* 0x000fe20003800000 */
[----:B------:R-:W-:Y:S01]  /*19f50*/  BAR.SYNC.DEFER_BLOCKING 0x8, 0x100 ;  /* 0x0204000000007b1d */ /* 0x000fe20000010000 */
[----:B------:R-:W-:-:S04]  /*19f60*/  ISETP.NE.U32.AND P0, PT, RZ, UR4, PT ;  /* 0x00000004ff007c0c */ /* 0x000fc8000bf05070 */
[----:B------:R-:W-:-:S04]  /*19f70*/  ISETP.NE.AND.EX P0, PT, RZ, UR5, PT, P0 ;  /* 0x00000005ff007c0c */ /* 0x000fc8000bf05300 */
[----:B------:R-:W-:-:S05]  /*19f80*/  SEL R4, R37, RZ, !P0 ;  /* 0x000000ff25047207 */ /* 0x000fca0004000000 */
[----:B------:R0:W-:Y:S01]  /*19f90*/  STL [R1+0xc], R4 ;  /* 0x00000c0401007387 */ /* 0x0001e20000100800 */
[----:B-----5:R-:W-:Y:S01]  /*19fa0*/  SEL R3, R0, RZ, !P0 ;  /* 0x000000ff00037207 */ /* 0x020fe20004000000 */
[----:B------:R-:W-:-:S04]  /*19fb0*/  VIADD R0, R18, 0x20400 ;  /* 0x0002040012007836 */ /* 0x000fc80000000000 */
[----:B------:R0:W-:Y:S01]  /*19fc0*/  STL [R1+0x24], R3 ;  /* 0x0000240301007387 */ /* 0x0001e20000100800 */
[----:B------:R-:W-:Y:S02]  /*19fd0*/  LOP3.LUT P0, RZ, R0, 0x3ff, RZ, 0xc0, !PT ;  /* 0x000003ff00ff7812 */ /* 0x000fe4000780c0ff */
[----:B------:R-:W-:-:S05]  /*19fe0*/  SHF.R.S32.HI R0, RZ, 0x1f, R2 ;  /* 0x0000001fff007819 */ /* 0x000fca0000011402 */
[----:B------:R0:W-:Y:S06]  /*19ff0*/  STL [R1+0x20], R0 ;  /* 0x0000200001007387 */ /* 0x0001ec0000100800 */
[----:B------:R-:W-:Y:S05]  /*1a000*/  @!P0 BRA `(.L_x_1458) ;  /* 0x0000000000408947 */ /* 0x000fea0003800000 */
[----:B------:R-:W-:Y:S01]  /*1a010*/  MOV R2, 0x0 ;  /* 0x0000000000027802 */ /* 0x000fe20000000f00 */
[----:B------:R-:W-:Y:S01]  /*1a020*/  ULDC.64 UR4, c[0x4][0x90] ;  /* 0x0100240000047ab9 */ /* 0x000fe20000000a00 */
[----:B------:R-:W-:Y:S01]  /*1a030*/  ULDC.64 UR6, c[0x4][0x98] ;  /* 0x0100260000067ab9 */ /* 0x000fe20000000a00 */
[----:B------:R-:W-:Y:S01]  /*1a040*/  ULDC.64 UR8, c[0x4][0x20] ;  /* 0x0100080000087ab9 */ /* 0x000fe20000000a00 */
[----:B0-----:R-:W-:Y:S02]  /*1a050*/  IMAD.U32 R4, RZ, RZ, UR4 ;  /* 0x00000004ff047e24 */ /* 0x001fe4000f8e00ff */
        /* <DEDUP_REMOVED lines=11> */
.L_x_1458:
[----:B------:R-:W-:Y:S05]  /*1a110*/  BSYNC B6 ;  /* 0x0000000000067941 */ /* 0x000fea0003800000 */
.L_x_1457:
[----:B------:R-:W2:Y:S01]  /*1a120*/  LDL R20, [R1+0x24] ;  /* 0x0000240001147983 */ /* 0x000ea20000100800 */
[----:B------:R-:W3:Y:S01]  /*1a130*/  LDC R6, c[0x0][0x448] ;  /* 0x00011200ff067b82 */ /* 0x000ee20000000800 */
[----:B------:R-:W-:Y:S02]  /*1a140*/  ULDC.64 UR4, c[0x0][0x298] ;  /* 0x0000a60000047ab9 */ /* 0x000fe40000000a00 */
[----:B0-----:R-:W4:Y:S04]  /*1a150*/  LDL R4, [R1+0x20] ;  /* 0x0000200001047983 */ /* 0x001f280000100800 */
[----:B------:R-:W4:Y:S04]  /*1a160*/  LDL R5, [R1] ;  /* 0x0000000001057983 */ /* 0x000f280000100800 */
[----:B------:R0:W5:Y:S01]  /*1a170*/  LDL R9, [R1+0x14] ;  /* 0x0000140001097983 */ /* 0x0001620000100800 */
[----:B------:R-:W1:Y:S01]  /*1a180*/  S2R R2, SR_TID.X ;  /* 0x0000000000027919 */ /* 0x000e620000002100 */
[----:B------:R-:W0:Y:S01]  /*1a190*/  S2R R0, SR_TID.X ;  /* 0x0000000000007919 */ /* 0x000e220000002100 */
[----:B---3--:R-:W-:-:S13]  /*1a1a0*/  ISETP.NE.AND P0, PT, R6, 0x1, PT ;  /* 0x000000010600780c */ /* 0x008fda0003f05270 */
[----:B------:R-:W3:Y:S01]  /*1a1b0*/  @P0 LDC R3, c[0x0][0x450] ;  /* 0x00011400ff030b82 */ /* 0x000ee20000000800 */
[----:B-1----:R-:W-:-:S04]  /*1a1c0*/  LOP3.LUT R2, R2, 0x7f, RZ, 0xc0, !PT ;  /* 0x0000007f02027812 */ /* 0x002fc800078ec0ff */
[----:B------:R-:W-:Y:S01]  /*1a1d0*/  SHF.R.U32.HI R2, RZ, 0x3, R2 ;  /* 0x00000003ff027819 */ /* 0x000fe20000011602 */
[----:B0-----:R-:W-:Y:S02]  /*1a1e0*/  IMAD.SHL.U32 R0, R0, 0x10, RZ ;  /* 0x0000001000007824 */ /* 0x001fe400078e00ff */
[----:B--2---:R-:W-:Y:S02]  /*1a1f0*/  IMAD.MOV.U32 R21, RZ, RZ, R20 ;  /* 0x000000ffff157224 */ /* 0x004fe400078e0014 */
[----:B------:R-:W2:Y:S01]  /*1a200*/  LDL R20, [R1+0xc] ;  /* 0x00000c0001147983 */ /* 0x000ea20000100800 */
[----:B------:R-:W-:Y:S02]  /*1a210*/  LOP3.LUT R0, R2, 0x70, R0, 0xf8, !PT ;  /* 0x0000007002007812 */ /* 0x000fe400078ef800 */
[----:B------:R-:W0:Y:S03]  /*1a220*/  @P0 LDC R2, c[0x0][0x44c] ;  /* 0x00011300ff020b82 */ /* 0x000e260000000800 */
[----:B------:R-:W-:-:S02]  /*1a230*/  IMAD R37, R25, 0x40, R0 ;  /* 0x0000004019257824 */ /* 0x000fc400078e0200 */
[----:B----4-:R-:W-:Y:S02]  /*1a240*/  IMAD R4, R4, UR4, RZ ;  /* 0x0000000404047c24 */ /* 0x010fe4000f8e02ff */
[----:B------:R-:W-:Y:S02]  /*1a250*/  IMAD.MOV.U32 R0, RZ, RZ, R37 ;  /* 0x000000ffff007224 */ /* 0x000fe400078e0025 */
[----:B------:R-:W-:Y:S02]  /*1a260*/  IMAD R4, R5, UR5, R4 ;  /* 0x0000000505047c24 */ /* 0x000fe4000f8e0204 */
[----:B0-----:R-:W-:-:S05]  /*1a270*/  @P0 IMAD.HI.U32 R2, R37, R2, RZ ;  /* 0x0000000225020227 */ /* 0x001fca00078e00ff */
[----:B---3--:R-:W-:Y:S01]  /*1a280*/  @P0 SHF.R.U32.HI R0, RZ, R3, R2 ;  /* 0x00000003ff000219 */ /* 0x008fe20000011602 */
[----:B------:R-:W-:Y:S01]  /*1a290*/  IMAD.WIDE.U32 R2, R5, UR4, RZ ;  /* 0x0000000405027c25 */ /* 0x000fe2000f8e00ff */
[----:B------:R-:W-:-:S03]  /*1a2a0*/  ULDC.64 UR4, c[0x0][0x2d8] ;  /* 0x0000b60000047ab9 */ /* 0x000fc60000000a00 */
[----:B------:R-:W-:Y:S02]  /*1a2b0*/  IMAD.IADD R3, R3, 0x1, R4 ;  /* 0x0000000103037824 */ /* 0x000fe400078e0204 */
[----:B------:R-:W-:-:S04]  /*1a2c0*/  IMAD.WIDE.U32 R2, R17, UR4, R2 ;  /* 0x0000000411027c25 */ /* 0x000fc8000f8e0002 */
[----:B------:R-:W-:Y:S01]  /*1a2d0*/  IMAD R3, R17, UR5, R3 ;  /* 0x0000000511037c24 */ /* 0x000fe2000f8e0203 */
[----:B------:R-:W-:Y:S02]  /*1a2e0*/  ULDC.64 UR4, c[0x0][0x2e0] ;  /* 0x0000b80000047ab9 */ /* 0x000fe40000000a00 */
[----:B------:R-:W-:Y:S01]  /*1a2f0*/  IMAD R4, R21, UR4, RZ ;  /* 0x0000000415047c24 */ /* 0x000fe2000f8e02ff */
[----:B------:R-:W0:Y:S02]  /*1a300*/  S2R R7, SR_TID.X ;  /* 0x0000000000077919 */ /* 0x000e240000002100 */
[----:B0-----:R-:W-:-:S05]  /*1a310*/  IMAD.SHL.U32 R7, R7, 0x8, RZ ;  /* 0x0000000807077824 */ /* 0x001fca00078e00ff */
[----:B------:R-:W-:Y:S01]  /*1a320*/  LOP3.LUT R7, R7, 0x38, RZ, 0xc0, !PT ;  /* 0x0000003807077812 */ /* 0x000fe200078ec0ff */
[C---:B--2---:R-:W-:Y:S02]  /*1a330*/  IMAD R4, R20.reuse, UR5, R4 ;  /* 0x0000000514047c24 */ /* 0x044fe4000f8e0204 */
[----:B------:R-:W-:Y:S01]  /*1a340*/  IMAD.WIDE.U32 R2, R20, UR4, R2 ;  /* 0x0000000414027c25 */ /* 0x000fe2000f8e0002 */
        /* <DEDUP_REMOVED lines=26> */
[----:B-----5:R-:W-:Y:S02]  /*1a4f0*/  IMAD R3, R9, R6, RZ ;  /* 0x0000000609037224 */ /* 0x020fe400078e02ff */
[----:B------:R-:W-:Y:S01]  /*1a500*/  IMAD R25, R25, 0x40, R8 ;  /* 0x0000004019197824 */ /* 0x000fe200078e0208 */
[----:B------:R-:W1:Y:S03]  /*1a510*/  SHFL.IDX PT, R5, R2, RZ, 0x181f ;  /* 0x00181fff02057589 */ /* 0x000e6600000e0000 */
[C---:B------:R-:W-:Y:S01]  /*1a520*/  VIADD R6, R25.reuse, 0x10 ;  /* 0x0000001019067836 */ /* 0x040fe20000000000 */
[C---:B------:R-:W-:Y:S01]  /*1a530*/  ISETP.GE.AND P0, PT, R25.reuse, R3, PT ;  /* 0x000000031900720c */ /* 0x040fe20003f06270 */
[----:B------:R-:W-:-:S03]  /*1a540*/  VIADD R8, R25, 0x20 ;  /* 0x0000002019087836 */ /* 0x000fc60000000000 */
[----:B------:R-:W-:Y:S04]  /*1a550*/  STL [R1+0x18], R6 ;  /* 0x0000180601007387 */ /* 0x000fe80000100800 */
[----:B------:R-:W-:Y:S05]  /*1a560*/  STL [R1+0x1c], R8 ;  /* 0x00001c0801007387 */ /* 0x000fea0000100800 */
[----:B0-----:R-:W-:-:S05]  /*1a570*/  @!P0 LEA R4, P2, R7, R4, 0x1 ;  /* 0x0000000407048211 */ /* 0x001fca00078408ff */
[----:B-1----:R-:W-:-:S05]  /*1a580*/  @!P0 IMAD.X R5, RZ, RZ, R5, P2 ;  /* 0x000000ffff058224 */ /* 0x002fca00010e0605 */
[----:B------:R-:W-:Y:S01]  /*1a590*/  @!PT LDS RZ, [RZ] ;  /* 0x00000000fffff984 */ /* 0x000fe20000000800 */
[----:B------:R0:W-:Y:S01]  /*1a5a0*/  @!P0 LDGSTS.E.BYPASS.LTC128B.128 [R23+0x20400], desc[UR42][R4.64], !P1 ;  /* 0x2040000004178fae */ /* 0x0001e2000c901d6a */
[----:B------:R-:W-:-:S03]  /*1a5b0*/  ISETP.GE.AND P0, PT, R6, R3, PT ;  /* 0x000000030600720c */ /* 0x000fc60003f06270 */
[----:B------:R-:W-:Y:S04]  /*1a5c0*/  SHFL.IDX PT, R6, R2, 0x2, 0x181f ;  /* 0x00581f0002067f89 */ /* 0x000fe800000e0000 */
[----:B0-----:R-:W0:Y:S04]  /*1a5d0*/  SHFL.IDX PT, R5, R0, 0x1, 0x181f ;  /* 0x00381f0000057f89 */ /* 0x001e2800000e0000 */
[----:B------:R-:W1:Y:S02]  /*1a5e0*/  SHFL.IDX PT, R4, R2, 0x1, 0x181f ;  /* 0x00381f0002047f89 */ /* 0x000e6400000e0000 */
[----:B0-----:R-:W-:-:S05]  /*1a5f0*/  @!P0 LEA R5, P2, R7, R5, 0x1 ;  /* 0x0000000507058211 */ /* 0x001fca00078408ff */
[----:B-1----:R-:W-:-:S05]  /*1a600*/  @!P0 IMAD.X R4, RZ, RZ, R4, P2 ;  /* 0x000000ffff048224 */ /* 0x002fca00010e0604 */
[----:B------:R-:W-:-:S04]  /*1a610*/  @!P0 LOP3.LUT R5, R5, R4, RZ, 0x3c, !PT ;  /* 0x0000000405058212 */ /* 0x000fc800078e3cff */
[----:B------:R-:W-:-:S04]  /*1a620*/  @!P0 LOP3.LUT R4, R5, R4, RZ, 0x3c, !PT ;  /* 0x0000000405048212 */ /* 0x000fc800078e3cff */
[----:B------:R-:W-:-:S05]  /*1a630*/  @!P0 LOP3.LUT R5, R5, R4, RZ, 0x3c, !PT ;  /* 0x0000000405058212 */ /* 0x000fca00078e3cff */
[----:B------:R0:W-:Y:S01]  /*1a640*/  @!P0 LDGSTS.E.BYPASS.LTC128B.128 [R23+0x20c00], desc[UR42][R4.64], !P1 ;  /* 0x20c0000004178fae */ /* 0x0001e2000c901d6a */
[----:B------:R-:W-:-:S03]  /*1a650*/  ISETP.GE.AND P0, PT, R8, R3, PT ;  /* 0x000000030800720c */ /* 0x000fc60003f06270 */
[----:B0-----:R-:W0:Y:S04]  /*1a660*/  SHFL.IDX PT, R4, R0, 0x2, 0x181f ;  /* 0x00581f0000047f89 */ /* 0x001e2800000e0000 */
[----:B------:R-:W1:Y:S06]  /*1a670*/  SHFL.IDX PT, R0, R0, 0x3, 0x181f ;  /* 0x00781f0000007f89 */ /* 0x000e6c00000e0000 */
[----:B0-----:R-:W-:-:S05]  /*1a680*/  @!P0 LEA R5, P2, R7, R4, 0x1 ;  /* 0x0000000407058211 */ /* 0x001fca00078408ff */
[----:B------:R-:W-:-:S05]  /*1a690*/  @!P0 IMAD.X R4, RZ, RZ, R6, P2 ;  /* 0x000000ffff048224 */ /* 0x000fca00010e0606 */
[----:B------:R-:W-:-:S04]  /*1a6a0*/  @!P0 LOP3.LUT R5, R5, R4, RZ, 0x3c, !PT ;  /* 0x0000000405058212 */ /* 0x000fc800078e3cff */
[----:B------:R-:W-:-:S04]  /*1a6b0*/  @!P0 LOP3.LUT R4, R5, R4, RZ, 0x3c, !PT ;  /* 0x0000000405048212 */ /* 0x000fc800078e3cff */
[----:B------:R-:W-:-:S05]  /*1a6c0*/  @!P0 LOP3.LUT R5, R5, R4, RZ, 0x3c, !PT ;  /* 0x0000000405058212 */ /* 0x000fca00078e3cff */
[----:B------:R0:W-:Y:S04]  /*1a6d0*/  @!P0 LDGSTS.E.BYPASS.LTC128B.128 [R23+0x21400], desc[UR42][R4.64], !P1 ;  /* 0x2140000004178fae */ /* 0x0001e8000c901d6a */
[----:B01----:R0:W2:Y:S02]  /*1a6e0*/  SHFL.IDX PT, R4, R2, 0x3, 0x181f ;  /* 0x00781f0002047f89 */ /* 0x0030a400000e0000 */
.L_x_1578:
[----:B0-----:R-:W-:-:S05]  /*1a6f0*/  VIADD R2, R25, 0x30 ;  /* 0x0000003019027836 */ /* 0x001fca0000000000 */
[----:B------:R-:W-:Y:S01]  /*1a700*/  ISETP.GE.AND P0, PT, R2, R3, PT ;  /* 0x000000030200720c */ /* 0x000fe20003f06270 */
[----:B------:R0:W-:-:S12]  /*1a710*/  STL [R1+0x2c], R2 ;  /* 0x00002c0201007387 */ /* 0x0001d80000100800 */
[----:B0-----:R-:W-:-:S05]  /*1a720*/  @!P0 LEA R2, P2, R7, R0, 0x1 ;  /* 0x0000000007028211 */ /* 0x001fca00078408ff */
[----:B--2---:R-:W-:-:S05]  /*1a730*/  @!P0 IMAD.X R3, RZ, RZ, R4, P2 ;  /* 0x000000ffff038224 */ /* 0x004fca00010e0604 */
[----:B------:R-:W-:Y:S01]  /*1a740*/  @!PT LDS RZ, [RZ] ;  /* 0x00000000fffff984 */ /* 0x000fe20000000800 */
[----:B------:R-:W-:Y:S01]  /*1a750*/  @!PT LDS RZ, [RZ] ;  /* 0x00000000fffff984 */ /* 0x000fe20000000800 */
[----:B------:R-:W-:Y:S01]  /*1a760*/  @!PT LDS RZ, [RZ] ;  /* 0x00000000fffff984 */ /* 0x000fe20000000800 */
[----:B------:R0:W-:Y:S01]  /*1a770*/  @!P0 LDGSTS.E.BYPASS.LTC128B.128 [R23+0x21c00], desc[UR42][R2.64], !P1 ;  /* 0x21c0000002178fae */ /* 0x0001e2000c901d6a */
[----:B------:R-:W-:Y:S01]  /*1a780*/  PLOP3.LUT P0, PT, PT, PT, PT, 0x80, 0x0 ;  /* 0x000000000000781c */ /* 0x000fe20003f0f070 */
[----:B------:R-:W-:-:S12]  /*1a790*/  NOP ;  /* 0x0000000000007918 */ /* 0x000fd80000000000 */
.L_x_1460:
        /* <DEDUP_REMOVED lines=28> */
.L_x_1462:
[----:B------:R-:W-:Y:S05]  /*1a960*/  BSYNC B6 ;  /* 0x0000000000067941 */ /* 0x000fea0003800000 */
.L_x_1461:
[----:B------:R-:W2:Y:S01]  /*1a970*/  LDL.LU R0, [R1+0x20] ;  /* 0x0000200001007983 */ /* 0x000ea20000300800 */
[----:B------:R-:W1:Y:S01]  /*1a980*/  LDC R7, c[0x0][0x448] ;  /* 0x00011200ff077b82 */ /* 0x000e620000000800 */
[----:B------:R-:W-:Y:S02]  /*1a990*/  ULDC.64 UR4, c[0x0][0x398] ;  /* 0x0000e60000047ab9 */ /* 0x000fe40000000a00 */
[----:B0-----:R-:W3:Y:S04]  /*1a9a0*/  LDL.LU R2, [R1] ;  /* 0x0000000001027983 */ /* 0x001ee80000300800 */
[----:B------:R-:W4:Y:S04]  /*1a9b0*/  LDL.LU R21, [R1+0x24] ;  /* 0x0000240001157983 */ /* 0x000f280000300800 */
[----:B------:R-:W5:Y:S01]  /*1a9c0*/  LDL.LU R20, [R1+0xc] ;  /* 0x00000c0001147983 */ /* 0x000f620000300800 */
[----:B------:R-:W-:Y:S01]  /*1a9d0*/  IMAD.MOV.U32 R4, RZ, RZ, R37 ;  /* 0x000000ffff047224 */ /* 0x000fe200078e0025 */
[----:B------:R-:W-:Y:S01]  /*1a9e0*/  LOP3.LUT R16, R16, 0xfffffbff, RZ, 0xc0, !PT ;  /* 0xfffffbff10107812 */ /* 0x000fe200078ec0ff */
[----:B------:R-:W0:Y:S01]  /*1a9f0*/  S2R R9, SR_TID.X ;  /* 0x0000000000097919 */ /* 0x000e220000002100 */
[----:B-1----:R-:W-:-:S13]  /*1aa00*/  ISETP.NE.AND P0, PT, R7, 0x1, PT ;  /* 0x000000010700780c */ /* 0x002fda0003f05270 */
[----:B------:R-:W1:Y:S01]  /*1aa10*/  @P0 LDC R5, c[0x0][0x450] ;  /* 0x00011400ff050b82 */ /* 0x000e620000000800 */
[----:B0-----:R-:W-:-:S05]  /*1aa20*/  IMAD.SHL.U32 R9, R9, 0x8, RZ ;  /* 0x0000000809097824 */ /* 0x001fca00078e00ff */
[----:B------:R-:W-:-:S04]  /*1aa30*/  LOP3.LUT R9, R9, 0x38, RZ, 0xc0, !PT ;  /* 0x0000003809097812 */ /* 0x000fc800078ec0ff */
[----:B------:R-:W-:Y:S01]  /*1aa40*/  LOP3.LUT R9, R9, 0xc0, RZ, 0xfc, !PT ;  /* 0x000000c009097812 */ /* 0x000fe200078efcff */
[----:B--2---:R-:W-:-:S04]  /*1aa50*/  IMAD R0, R0, UR4, RZ ;  /* 0x0000000400007c24 */ /* 0x004fc8000f8e02ff */
[C---:B---3--:R-:W-:Y:S02]  /*1aa60*/  IMAD R0, R2.reuse, UR5, R0 ;  /* 0x0000000502007c24 */ /* 0x048fe4000f8e0200 */
[----:B------:R-:W-:Y:S01]  /*1aa70*/  IMAD.WIDE.U32 R2, R2, UR4, RZ ;  /* 0x0000000402027c25 */ /* 0x000fe2000f8e00ff */
[----:B------:R-:W-:-:S03]  /*1aa80*/  ULDC.64 UR4, c[0x0][0x3d8] ;  /* 0x0000f60000047ab9 */ /* 0x000fc60000000a00 */
[----:B------:R-:W-:Y:S02]  /*1aa90*/  IMAD.IADD R3, R3, 0x1, R0 ;  /* 0x0000000103037824 */ /* 0x000fe400078e0200 */
[----:B------:R-:W-:-:S04]  /*1aaa0*/  IMAD.WIDE.U32 R2, R17, UR4, R2 ;  /* 0x0000000411027c25 */ /* 0x000fc8000f8e0002 */
[----:B------:R-:W-:Y:S01]  /*1aab0*/  IMAD R3, R17, UR5, R3 ;  /* 0x0000000511037c24 */ /* 0x000fe2000f8e0203 */
[----:B------:R-:W-:Y:S02]  /*1aac0*/  ULDC.64 UR4, c[0x0][0x3e0] ;  /* 0x0000f80000047ab9 */ /* 0x000fe40000000a00 */
[----:B----4-:R-:W-:Y:S02]  /*1aad0*/  IMAD R0, R21, UR4, RZ ;  /* 0x0000000415007c24 */ /* 0x010fe4000f8e02ff */
[C---:B-----5:R-:W-:Y:S01]  /*1aae0*/  IMAD.WIDE.U32 R2, R20.reuse, UR4, R2 ;  /* 0x0000000414027c25 */ /* 0x060fe2000f8e0002 */
[----:B------:R-:W0:Y:S03]  /*1aaf0*/  S2R R21, SR_TID.X ;  /* 0x0000000000157919 */ /* 0x000e260000002100 */
[----:B------:R-:W-:Y:S01]  /*1ab00*/  IMAD R0, R20, UR5, R0 ;  /* 0x0000000514007c24 */ /* 0x000fe2000f8e0200 */
[----:B------:R-:W-:Y:S01]  /*1ab10*/  ULDC.64 UR4, c[0x0][0x3d0] ;  /* 0x0000f40000047ab9 */ /* 0x000fe20000000a00 */
[----:B------:R-:W2:Y:S02]  /*1ab20*/  S2R R20, SR_TID.X ;  /* 0x0000000000147919 */ /* 0x000ea40000002100 */
[----:B------:R-:W-:-:S02]  /*1ab30*/  IMAD.IADD R3, R3, 0x1, R0 ;  /* 0x0000000103037824 */ /* 0x000fc400078e0200 */
[----:B------:R-:W3:Y:S01]  /*1ab40*/  @P0 LDC R0, c[0x0][0x44c] ;  /* 0x00011300ff000b82 */ /* 0x000ee20000000800 */
[----:B0-----:R-:W-:Y:S02]  /*1ab50*/  IMAD.SHL.U32 R21, R21, 0x8, RZ ;  /* 0x0000000815157824 */ /* 0x001fe400078e00ff */
[----:B---3--:R-:W-:-:S03]  /*1ab60*/  @P0 IMAD.HI.U32 R0, R37, R0, RZ ;  /* 0x0000000025000227 */ /* 0x008fc600078e00ff */
[----:B------:R-:W-:Y:S01]  /*1ab70*/  LOP3.LUT R21, R21, 0x38, RZ, 0xc0, !PT ;  /* 0x0000003815157812 */ /* 0x000fe200078ec0ff */
[----:B--2---:R-:W-:Y:S01]  /*1ab80*/  IMAD.SHL.U32 R20, R20, 0x8, RZ ;  /* 0x0000000814147824 */ /* 0x004fe200078e00ff */
[----:B-1----:R-:W-:Y:S02]  /*1ab90*/  @P0 SHF.R.U32.HI R4, RZ, R5, R0 ;  /* 0x00000005ff040219 */ /* 0x002fe40000011600 */
[----:B------:R-:W-:Y:S02]  /*1aba0*/  LOP3.LUT R8, R21, 0x80, RZ, 0xfc, !PT ;  /* 0x0000008015087812 */ /* 0x000fe400078efcff */
[--C-:B------:R-:W-:Y:S01]  /*1abb0*/  SHF.R.S32.HI R5, RZ, 0x1f, R4.reuse ;  /* 0x0000001fff057819 */ /* 0x100fe20000011404 */
[----:B------:R-:W-:Y:S01]  /*1abc0*/  IMAD.MOV R0, RZ, RZ, -R4 ;  /* 0x000000ffff007224 */ /* 0x000fe200078e0a04 */
[----:B------:R-:W0:Y:S01]  /*1abd0*/  S2R R21, SR_TID.X ;  /* 0x0000000000157919 */ /* 0x000e220000002100 */
[----:B------:R-:W-:Y:S01]  /*1abe0*/  IMAD.WIDE.U32 R2, R4, UR4, R2 ;  /* 0x0000000404027c25 */ /* 0x000fe2000f8e0002 */
[----:B------:R-:W-:-:S03]  /*1abf0*/  LOP3.LUT R20, R20, 0x38, RZ, 0xc0, !PT ;  /* 0x0000003814147812 */ /* 0x000fc600078ec0ff */
[----:B------:R-:W-:Y:S02]  /*1ac00*/  IMAD R0, R7, R0, R37 ;  /* 0x0000000007007224 */ /* 0x000fe400078e0225 */
        /* <DEDUP_REMOVED lines=14> */
[----:B0-----:R-:W-:Y:S01]  /*1acf0*/  IMAD.SHL.U32 R21, R21, 0x8, RZ ;  /* 0x0000000815157824 */ /* 0x001fe200078e00ff */
[----:B------:R-:W-:-:S02]  /*1ad00*/  ISETP.GE.AND P0, PT, R8, UR4, PT ;  /* 0x0000000408007c0c */ /* 0x000fc4000bf06270 */
[----:B------:R-:W0:Y:S01]  /*1ad10*/  S2R R8, SR_TID.X ;  /* 0x0000000000087919 */ /* 0x000e220000002100 */
[----:B------:R-:W-:Y:S02]  /*1ad20*/  SEL R2, RZ, 0x1, P1 ;  /* 0x00000001ff027807 */ /* 0x000fe40000800000 */
[----:B------:R-:W-:Y:S02]  /*1ad30*/  LOP3.LUT R21, R21, 0x38, RZ, 0xc0, !PT ;  /* 0x0000003815157812 */ /* 0x000fe400078ec0ff */
[----:B------:R-:W-:Y:S02]  /*1ad40*/  SEL R3, RZ, 0x4, P0 ;  /* 0x00000004ff037807 */ /* 0x000fe40000000000 */
[----:B------:R-:W-:Y:S02]  /*1ad50*/  @P1 LOP3.LUT R16, R16, 0x400, RZ, 0xfc, !PT ;  /* 0x0000040010101812 */ /* 0x000fe400078efcff */
[----:B------:R-:W-:Y:S02]  /*1ad60*/  ISETP.GE.AND P5, PT, R9, UR4, PT ;  /* 0x0000000409007c0c */ /* 0x000fe4000bfa6270 */
[----:B------:R-:W-:-:S04]  /*1ad70*/  LOP3.LUT R16, R16, 0xfffffeff, RZ, 0xc0, !PT ;  /* 0xfffffeff10107812 */ /* 0x000fc800078ec0ff */
[----:B------:R-:W-:-:S04]  /*1ad80*/  @P0 LOP3.LUT R16, R16, 0x100, RZ, 0xfc, !PT ;  /* 0x0000010010100812 */ /* 0x000fc800078efcff */
[----:B------:R-:W-:Y:S01]  /*1ad90*/  LOP3.LUT R16, R16, 0xfffffdff, RZ, 0xc0, !PT ;  /* 0xfffffdff10107812 */ /* 0x000fe200078ec0ff */
[----:B0-----:R-:W-:-:S05]  /*1ada0*/  IMAD.SHL.U32 R8, R8, 0x8, RZ ;  /* 0x0000000808087824 */ /* 0x001fca00078e00ff */
[----:B------:R-:W-:-:S04]  /*1adb0*/  LOP3.LUT R8, R8, 0x38, RZ, 0xc0, !PT ;  /* 0x0000003808087812 */ /* 0x000fc800078ec0ff */
[----:B------:R-:W-:-:S04]  /*1adc0*/  LOP3.LUT R8, R8, 0x40, RZ, 0xfc, !PT ;  /* 0x0000004008087812 */ /* 0x000fc800078efcff */
[----:B------:R-:W-:Y:S02]  /*1add0*/  ISETP.GE.AND P0, PT, R8, UR4, PT ;  /* 0x0000000408007c0c */ /* 0x000fe4000bf06270 */
[----:B------:R-:W-:Y:S02]  /*1ade0*/  LOP3.LUT R8, R21, 0x100, RZ, 0xfc, !PT ;  /* 0x0000010015087812 */ /* 0x000fe400078efcff */
[----:B------:R-:W0:Y:S01]  /*1adf0*/  S2R R21, SR_TID.X ;  /* 0x0000000000157919 */ /* 0x000e220000002100 */
[----:B------:R-:W-:Y:S02]  /*1ae00*/  SEL R4, RZ, 0x2, P0 ;  /* 0x00000002ff047807 */ /* 0x000fe40000000000 */
[----:B------:R-:W-:Y:S02]  /*1ae10*/  ISETP.GE.AND P4, PT, R8, UR4, PT ;  /* 0x0000000408007c0c */ /* 0x000fe4000bf86270 */
[----:B------:R-:W1:Y:S01]  /*1ae20*/  S2R R8, SR_TID.X ;  /* 0x0000000000087919 */ /* 0x000e620000002100 */
[----:B------:R-:W-:-:S02]  /*1ae30*/  IADD3 R2, R3, R4, R2 ;  /* 0x0000000403027210 */ /* 0x000fc40007ffe002 */
[----:B------:R-:W-:Y:S02]  /*1ae40*/  SEL R3, RZ, 0x10, P4 ;  /* 0x00000010ff037807 */ /* 0x000fe40002000000 */
[----:B------:R-:W-:Y:S02]  /*1ae50*/  @P0 LOP3.LUT R16, R16, 0x200, RZ, 0xfc, !PT ;  /* 0x0000020010100812 */ /* 0x000fe400078efcff */
[----:B------:R-:W-:-:S04]  /*1ae60*/  SEL R4, RZ, 0x8, P5 ;  /* 0x00000008ff047807 */ /* 0x000fc80002800000 */
[----:B------:R-:W-:Y:S01]  /*1ae70*/  IADD3 R4, R3, R2, R4 ;  /* 0x0000000203047210 */ /* 0x000fe20007ffe004 */
[----:B0-----:R-:W-:Y:S02]  /*1ae80*/  IMAD.SHL.U32 R21, R21, 0x8, RZ ;  /* 0x0000000815157824 */ /* 0x001fe400078e00ff */
[----:B-1----:R-:W-:-:S03]  /*1ae90*/  IMAD.SHL.U32 R8, R8, 0x8, RZ ;  /* 0x0000000808087824 */ /* 0x002fc600078e00ff */
[----:B------:R-:W-:Y:S02]  /*1aea0*/  LOP3.LUT R21, R21, 0x38, RZ, 0xc0, !PT ;  /* 0x0000003815157812 */ /* 0x000fe400078ec0ff */
[----:B------:R-:W-:Y:S02]  /*1aeb0*/  LOP3.LUT R8, R8, 0x38, RZ, 0xc0, !PT ;  /* 0x0000003808087812 */ /* 0x000fe400078ec0ff */
[----:B------:R-:W-:Y:S02]  /*1aec0*/  LOP3.LUT R9, R21, 0x140, RZ, 0xfc, !PT ;  /* 0x0000014015097812 */ /* 0x000fe400078efcff */
[----:B------:R-:W-:Y:S02]  /*1aed0*/  LOP3.LUT R8, R8, 0x180, RZ, 0xfc, !PT ;  /* 0x0000018008087812 */ /* 0x000fe400078efcff */
[----:B------:R-:W-:Y:S02]  /*1aee0*/  ISETP.GE.AND P3, PT, R9, UR4, PT ;  /* 0x0000000409007c0c */ /* 0x000fe4000bf66270 */
[----:B------:R-:W-:-:S02]  /*1aef0*/  ISETP.GE.AND P0, PT, R8, UR4, PT ;  /* 0x0000000408007c0c */ /* 0x000fc4000bf06270 */
[----:B------:R-:W-:Y:S02]  /*1af00*/  LOP3.LUT R8, R21, 0x1c0, RZ, 0xfc, !PT ;  /* 0x000001c015087812 */ /* 0x000fe400078efcff */
[----:B------:R-:W-:Y:S02]  /*1af10*/  SEL R2, RZ, 0x40, P0 ;  /* 0x00000040ff027807 */ /* 0x000fe40000000000 */
[----:B------:R-:W-:Y:S02]  /*1af20*/  SEL R3, RZ, 0x20, P3 ;  /* 0x00000020ff037807 */ /* 0x000fe40001800000 */
[----:B------:R-:W-:Y:S01]  /*1af30*/  ISETP.GE.AND P0, PT, R8, UR4, PT ;  /* 0x0000000408007c0c */ /* 0x000fe2000bf06270 */
[----:B------:R-:W-:Y:S01]  /*1af40*/  UMOV UR4, 0xffffffff ;  /* 0xffffffff00047882 */ /* 0x000fe20000000000 */
[----:B------:R-:W-:Y:S02]  /*1af50*/  IADD3 R4, R2, R4, R3 ;  /* 0x0000000402047210 */ /* 0x000fe40007ffe003 */
[----:B------:R-:W-:-:S05]  /*1af60*/  SEL R5, RZ, 0x80, P0 ;  /* 0x00000080ff057807 */ /* 0x000fca0000000000 */
[----:B------:R-:W-:Y:S01]  /*1af70*/  IMAD.IADD R5, R4, 0x1, R5 ;  /* 0x0000000104057824 */ /* 0x000fe200078e0205 */
[----:B------:R-:W-:Y:S06]  /*1af80*/  BRA.DIV UR4, `(.L_x_1463) ;  /* 0x0000004e04007947 */ /* 0x000fec000b800000 */
[----:B------:R-:W2:Y:S04]  /*1af90*/  LDL.LU R3, [R1+0x14] ;  /* 0x0000140001037983 */ /* 0x000ea80000300800 */
[----:B------:R-:W3:Y:S04]  /*1afa0*/  LDL.LU R2, [R1+0x1c] ;  /* 0x00001c0001027983 */ /* 0x000ee80000300800 */
[----:B------:R-:W4:Y:S01]  /*1afb0*/  LDL.LU R8, [R1+0x18] ;  /* 0x0000180001087983 */ /* 0x000f220000300800 */
[----:B------:R-:W-:-:S03]  /*1afc0*/  LOP3.LUT R16, R16, 0xffbfffff, RZ, 0xc0, !PT ;  /* 0xffbfffff10107812 */ /* 0x000fc600078ec0ff */
[----:B------:R-:W-:Y:S01]  /*1afd0*/  SHFL.IDX PT, R14, R0, 0x2, 0x181f ;  /* 0x00581f00000e7f89 */ /* 0x000fe200000e0000 */
[----:B------:R-:W-:-:S04]  /*1afe0*/  @P4 LOP3.LUT R16, R16, 0x400000, RZ, 0xfc, !PT ;  /* 0x0040000010104812 */ /* 0x000fc800078efcff */
[C---:B------:R-:W-:Y:S02]  /*1aff0*/  LOP3.LUT P4, RZ, R16.reuse, 0x400, RZ, 0xc0, !PT ;  /* 0x0000040010ff7812 */ /* 0x040fe4000788c0ff */
[----:B------:R-:W-:-:S04]  /*1b000*/  LOP3.LUT R16, R16, 0xffdfffff, RZ, 0xc0, !PT ;  /* 0xffdfffff10107812 */ /* 0x000fc800078ec0ff */
[----:B------:R-:W-:-:S04]  /*1b010*/  @P3 LOP3.LUT R16, R16, 0x200000, RZ, 0xfc, !PT ;  /* 0x0020000010103812 */ /* 0x000fc800078efcff */
[----:B------:R-:W-:Y:S01]  /*1b020*/  LOP3.LUT P3, RZ, R16, 0x200, RZ, 0xc0, !PT ;  /* 0x0000020010ff7812 */ /* 0x000fe2000786c0ff */
[----:B--2---:R-:W-:Y:S02]  /*1b030*/  IMAD R7, R3, R7, RZ ;  /* 0x0000000703077224 */ /* 0x004fe400078e02ff */
[----:B------:R-:W0:Y:S01]  /*1b040*/  SHFL.IDX PT, R3, R0, RZ, 0x181f ;  /* 0x00181fff00037589 */ /* 0x000e2200000e0000 */
[----:B---3--:R-:W-:Y:S02]  /*1b050*/  IMAD.MOV.U32 R9, RZ, RZ, R2 ;  /* 0x000000ffff097224 */ /* 0x008fe400078e0002 */
[----:B------:R-:W-:-:S13]  /*1b060*/  ISETP.GE.AND P0, PT, R25, R7, PT ;  /* 0x000000071900720c */ /* 0x000fda0003f06270 */
[----:B------:R-:W-:-:S04]  /*1b070*/  @!P0 LOP3.LUT R2, R4, 0x40, RZ, 0xc0, !PT ;  /* 0x0000004004028812 */ /* 0x000fc800078ec0ff */
[----:B------:R-:W-:-:S04]  /*1b080*/  @!P0 SHF.R.U32.HI R2, RZ, 0x2, R2 ;  /* 0x00000002ff028819 */ /* 0x000fc80000011602 */
[----:B------:R-:W-:Y:S02]  /*1b090*/  @!P0 ISETP.NE.U32.AND P2, PT, R2, RZ, PT ;  /* 0x000000ff0200820c */ /* 0x000fe40003f45070 */
[----:B------:R-:W-:Y:S02]  /*1b0a0*/  @!P0 LOP3.LUT R2, R5, 0x80, RZ, 0xc0, !PT ;  /* 0x0000008005028812 */ /* 0x000fe400078ec0ff */
[----:B0-----:R-:W-:Y:S02]  /*1b0b0*/  @!P0 LEA R3, P6, R20, R3, 0x1 ;  /* 0x0000000314038211 */ /* 0x001fe400078c08ff */
[----:B------:R-:W-:-:S04]  /*1b0c0*/  @!P0 SHF.R.U32.HI R2, RZ, 0x3, R2 ;  /* 0x00000003ff028819 */ /* 0x000fc80000011602 */
[----:B------:R-:W-:Y:S02]  /*1b0d0*/  @!P0 ISETP.NE.U32.AND P1, PT, R2, RZ, PT ;  /* 0x000000ff0200820c */ /* 0x000fe40003f25070 */
[----:B------:R-:W0:Y:S02]  /*1b0e0*/  SHFL.IDX PT, R2, R6, RZ, 0x181f ;  /* 0x00181fff06027589 */ /* 0x000e2400000e0000 */
[----:B0-----:R-:W-:Y:S01]  /*1b0f0*/  @!P0 IMAD.X R2, RZ, RZ, R2, P6 ;  /* 0x000000ffff028224 */ /* 0x001fe200030e0602 */
[----:B------:R-:W-:-:S04]  /*1b100*/  LOP3.LUT P6, RZ, R16, 0x100, RZ, 0xc0, !PT ;  /* 0x0000010010ff7812 */ /* 0x000fc800078cc0ff */
[----:B------:R-:W-:-:S04]  /*1b110*/  @!P0 LOP3.LUT R3, R3, R2, RZ, 0x3c, !PT ;  /* 0x0000000203038212 */ /* 0x000fc800078e3cff */
[----:B------:R-:W-:-:S04]  /*1b120*/  @!P0 LOP3.LUT R2, R3, R2, RZ, 0x3c, !PT ;  /* 0x0000000203028212 */ /* 0x000fc800078e3cff */
[----:B------:R-:W-:-:S05]  /*1b130*/  @!P0 LOP3.LUT R3, R3, R2, RZ, 0x3c, !PT ;  /* 0x0000000203038212 */ /* 0x000fca00078e3cff */
[----:B------:R-:W-:Y:S01]  /*1b140*/  @!P0 LDGSTS.E.BYPASS.LTC128B.128 [R23+0x26400], desc[UR42][R2.64], !P4 ;  /* 0x2640000002178fae */ /* 0x000fe2000e101d6a */
[----:B------:R-:W-:-:S03]  /*1b150*/  LOP3.LUT P4, RZ, R16, 0x400000, RZ, 0xc0, !PT ;  /* 0x0040000010ff7812 */ /* 0x000fc6000788c0ff */
[----:B------:R-:W-:Y:S01]  /*1b160*/  @!P0 LDGSTS.E.BYPASS.LTC128B.128 [R23+0x28400], desc[UR42][R2.64+0x80], !P3 ;  /* 0x2840008002178fae */ /* 0x000fe2000d901d6a */
[C---:B------:R-:W-:Y:S02]  /*1b170*/  LOP3.LUT P3, RZ, R16.reuse, 0x200000, RZ, 0xc0, !PT ;  /* 0x0020000010ff7812 */ /* 0x040fe4000786c0ff */
[----:B------:R-:W-:Y:S01]  /*1b180*/  LOP3.LUT R16, R16, 0xffefffff, RZ, 0xc0, !PT ;  /* 0xffefffff10107812 */ /* 0x000fe200078ec0ff */
[----:B------:R-:W-:Y:S03]  /*1b190*/  @!P0 LDGSTS.E.BYPASS.LTC128B.128 [R23+0x2a400], desc[UR42][R2.64+0x100], !P6 ;  /* 0x2a40010002178fae */ /* 0x000fe6000f101d6a */
[----:B------:R-:W-:Y:S01]  /*1b1a0*/  @P6 LOP3.LUT R16, R16, 0x100000, RZ, 0xfc, !PT ;  /* 0x0010000010106812 */ /* 0x000fe200078efcff */
[----:B------:R-:W-:Y:S03]  /*1b1b0*/  @!P0 LDGSTS.E.BYPASS.LTC128B.128 [R23+0x2c400], desc[UR42][R2.64+0x180], !P5 ;  /* 0x2c40018002178fae */ /* 0x000fe6000e901d6a */
[C---:B------:R-:W-:Y:S01]  /*1b1c0*/  LOP3.LUT P6, RZ, R16.reuse, 0x400, RZ, 0xc0, !PT ;  /* 0x0000040010ff7812 */ /* 0x040fe200078cc0ff */
[----:B------:R-:W-:Y:S01]  /*1b1d0*/  @!P0 LDGSTS.E.BYPASS.LTC128B.128 [R23+0x2e400], desc[UR42][R2.64+0x200], !P4 ;  /* 0x2e40020002178fae */ /* 0x000fe2000e101d6a */
[----:B------:R-:W-:-:S03]  /*1b1e0*/  LOP3.LUT R16, R16, 0xffffbfff, RZ, 0xc0, !PT ;  /* 0xffffbfff10107812 */ /* 0x000fc600078ec0ff */
[----:B------:R-:W-:Y:S04]  /*1b1f0*/  @!P0 LDGSTS.E.BYPASS.LTC128B.128 [R23+0x30400], desc[UR42][R2.64+0x280], !P3 ;  /* 0x3040028002178fae */ /* 0x000fe8000d901d6a */
[----:B------:R-:W-:Y:S04]  /*1b200*/  @!P0 LDGSTS.E.BYPASS.LTC128B.128 [R23+0x32400], desc[UR42][R2.64+0x300], P2 ;  /* 0x3240030002178fae */ /* 0x000fe80009101d6a */
[----:B------:R0:W-:Y:S01]  /*1b210*/  @!P0 LDGSTS.E.BYPASS.LTC128B.128 [R23+0x34400], desc[UR42][R2.64+0x380], P1 ;  /* 0x3440038002178fae */ /* 0x0001e20008901d6a */
[----:B----4-:R-:W-:-:S03]  /*1b220*/  ISETP.GE.AND P0, PT, R8, R7, PT ;  /* 0x000000070800720c */ /* 0x010fc60003f06270 */
[----:B------:R-:W-:Y:S10]  /*1b230*/  SHFL.IDX PT, R8, R6, 0x2, 0x181f ;  /* 0x00581f0006087f89 */ /* 0x000ff400000e0000 */
[----:B0-----:R-:W-:-:S02]  /*1b240*/  @!P0 LOP3.LUT R3, R4, 0x40, RZ, 0xc0, !PT ;  /* 0x0000004004038812 */ /* 0x001fc400078ec0ff */
[----:B------:R-:W-:Y:S02]  /*1b250*/  @!P0 LOP3.LUT R2, R5, 0x80, RZ, 0xc0, !PT ;  /* 0x0000008005028812 */ /* 0x000fe400078ec0ff */
[----:B------:R-:W-:Y:S02]  /*1b260*/  @!P0 SHF.R.U32.HI R3, RZ, 0x2, R3 ;  /* 0x00000002ff038819 */ /* 0x000fe40000011603 */
[----:B------:R-:W-:Y:S02]  /*1b270*/  @!P0 SHF.R.U32.HI R2, RZ, 0x3, R2 ;  /* 0x00000003ff028819 */ /* 0x000fe40000011602 */
[----:B------:R-:W-:Y:S02]  /*1b280*/  @!P0 ISETP.NE.U32.AND P2, PT, R3, RZ, PT ;  /* 0x000000ff0300820c */ /* 0x000fe40003f45070 */
[----:B------:R-:W0:Y:S01]  /*1b290*/  SHFL.IDX PT, R3, R0, 0x1, 0x181f ;  /* 0x00381f0000037f89 */ /* 0x000e2200000e0000 */
[----:B------:R-:W-:-:S03]  /*1b2a0*/  @!P0 ISETP.NE.U32.AND P1, PT, R2, RZ, PT ;  /* 0x000000ff0200820c */ /* 0x000fc60003f25070 */
[----:B------:R-:W1:Y:S04]  /*1b2b0*/  SHFL.IDX PT, R2, R6, 0x1, 0x181f ;  /* 0x00381f0006027f89 */ /* 0x000e6800000e0000 */
[----:B------:R-:W2:Y:S03]  /*1b2c0*/  SHFL.IDX PT, R0, R0, 0x3, 0x181f ;  /* 0x00781f0000007f89 */ /* 0x000ea600000e0000 */
[----:B------:R-:W-:Y:S01]  /*1b2d0*/  @P2 LOP3.LUT R16, R16, 0x4000, RZ, 0xfc, !PT ;  /* 0x0000400010102812 */ /* 0x000fe200078efcff */
[----:B------:R-:W3:Y:S03]  /*1b2e0*/  SHFL.IDX PT, R6, R6, 0x3, 0x181f ;  /* 0x00781f0006067f89 */ /* 0x000ee600000e0000 */
[----:B------:R-:W-:-:S04]  /*1b2f0*/  LOP3.LUT R16, R16, 0xfff7ffff, RZ, 0xc0, !PT ;  /* 0xfff7ffff10107812 */ /* 0x000fc800078ec0ff */
[----:B------:R-:W-:-:S04]  /*1b300*/  @P1 LOP3.LUT R16, R16, 0x80000, RZ, 0xfc, !PT ;  /* 0x0008000010101812 */ /* 0x000fc800078efcff */
[----:B------:R-:W-:Y:S02]  /*1b310*/  LOP3.LUT P1, RZ, R16, 0x4000, RZ, 0xc0, !PT ;  /* 0x0000400010ff7812 */ /* 0x000fe4000782c0ff */
[----:B0-----:R-:W-:-:S05]  /*1b320*/  @!P0 LEA R3, P2, R20, R3, 0x1 ;  /* 0x0000000314038211 */ /* 0x001fca00078408ff */
[----:B-1----:R-:W-:Y:S01]  /*1b330*/  @!P0 IMAD.X R2, RZ, RZ, R2, P2 ;  /* 0x000000ffff028224 */ /* 0x002fe200010e0602 */
[----:B------:R-:W-:-:S04]  /*1b340*/  LOP3.LUT P2, RZ, R16, 0x200, RZ, 0xc0, !PT ;  /* 0x0000020010ff7812 */ /* 0x000fc8000784c0ff */
[----:B------:R-:W-:-:S04]  /*1b350*/  @!P0 LOP3.LUT R3, R3, R2, RZ, 0x3c, !PT ;  /* 0x0000000203038212 */ /* 0x000fc800078e3cff */
[----:B------:R-:W-:-:S04]  /*1b360*/  @!P0 LOP3.LUT R2, R3, R2, RZ, 0x3c, !PT ;  /* 0x0000000203028212 */ /* 0x000fc800078e3cff */
[----:B------:R-:W-:-:S05]  /*1b370*/  @!P0 LOP3.LUT R3, R3, R2, RZ, 0x3c, !PT ;  /* 0x0000000203038212 */ /* 0x000fca00078e3cff */
[----:B------:R-:W-:Y:S01]  /*1b380*/  @!P0 LDGSTS.E.BYPASS.LTC128B.128 [R23+0x26c00], desc[UR42][R2.64], !P6 ;  /* 0x26c0000002178fae */ /* 0x000fe2000f101d6a */
[----:B------:R-:W-:-:S03]  /*1b390*/  LOP3.LUT P6, RZ, R16, 0x100000, RZ, 0xc0, !PT ;  /* 0x0010000010ff7812 */ /* 0x000fc600078cc0ff */
[----:B------:R-:W-:Y:S10]  /*1b3a0*/  @!P0 LDGSTS.E.BYPASS.LTC128B.128 [R23+0x28c00], desc[UR42][R2.64+0x80], !P2 ;  /* 0x28c0008002178fae */ /* 0x000ff4000d101d6a */
[----:B------:R-:W-:Y:S04]  /*1b3b0*/  @!P0 LDGSTS.E.BYPASS.LTC128B.128 [R23+0x2ac00], desc[UR42][R2.64+0x100], !P6 ;  /* 0x2ac0010002178fae */ /* 0x000fe8000f101d6a */
[----:B------:R-:W-:Y:S04]  /*1b3c0*/  @!P0 LDGSTS.E.BYPASS.LTC128B.128 [R23+0x2cc00], desc[UR42][R2.64+0x180], !P5 ;  /* 0x2cc0018002178fae */ /* 0x000fe8000e901d6a */
[----:B------:R-:W-:Y:S04]  /*1b3d0*/  @!P0 LDGSTS.E.BYPASS.LTC128B.128 [R23+0x2ec00], desc[UR42][R2.64+0x200], !P4 ;  /* 0x2ec0020002178fae */ /* 0x000fe8000e101d6a */
[----:B------:R-:W-:Y:S04]  /*1b3e0*/  @!P0 LDGSTS.E.BYPASS.LTC128B.128 [R23+0x30c00], desc[UR42][R2.64+0x280], !P3 ;  /* 0x30c0028002178fae */ /* 0x000fe8000d901d6a */
[----:B------:R-:W-:Y:S01]  /*1b3f0*/  @!P0 LDGSTS.E.BYPASS.LTC128B.128 [R23+0x32c00], desc[UR42][R2.64+0x300], P1 ;  /* 0x32c0030002178fae */ /* 0x000fe20008901d6a */
[----:B------:R-:W-:-:S13]  /*1b400*/  LOP3.LUT P1, RZ, R16, 0x80000, RZ, 0xc0, !PT ;  /* 0x0008000010ff7812 */ /* 0x000fda000782c0ff */
[----:B------:R0:W-:Y:S01]  /*1b410*/  @!P0 LDGSTS.E.BYPASS.LTC128B.128 [R23+0x34c00], desc[UR42][R2.64+0x380], P1 ;  /* 0x34c0038002178fae */ /* 0x0001e20008901d6a */
[----:B------:R-:W-:-:S13]  /*1b420*/  ISETP.GE.AND P0, PT, R9, R7, PT ;  /* 0x000000070900720c */ /* 0x000fda0003f06270 */
[----:B------:R-:W-:-:S05]  /*1b430*/  @!P0 LEA R9, P1, R20, R14, 0x1 ;  /* 0x0000000e14098211 */ /* 0x000fca00078208ff */
[----:B------:R-:W-:Y:S01]  /*1b440*/  @!P0 IMAD.X R10, RZ, RZ, R8, P1 ;  /* 0x000000ffff0a8224 */ /* 0x000fe200008e0608 */
[----:B------:R-:W-:Y:S01]  /*1b450*/  LOP3.LUT P1, RZ, R16, 0x400, RZ, 0xc0, !PT ;  /* 0x0000040010ff7812 */ /* 0x000fe2000782c0ff */
[----:B0-----:R-:W-:Y:S01]  /*1b460*/  @!P0 IMAD.MOV.U32 R2, RZ, RZ, R9 ;  /* 0x000000ffff028224 */ /* 0x001fe200078e0009 */
[----:B------:R-:W-:Y:S01]  /*1b470*/  @!P0 LOP3.LUT R8, R4, 0x40, RZ, 0xc0, !PT ;  /* 0x0000004004088812 */ /* 0x000fe200078ec0ff */
[----:B------:R-:W-:-:S03]  /*1b480*/  @!P0 IMAD.MOV.U32 R3, RZ, RZ, R10 ;  /* 0x000000ffff038224 */ /* 0x000fc600078e000a */
        /* <DEDUP_REMOVED lines=12> */
[----:B--23--:R0:W-:Y:S02]  /*1b550*/  @!P0 LDGSTS.E.BYPASS.LTC128B.128 [R23+0x35400], desc[UR42][R2.64+0x380], P1 ;  /* 0x3540038002178fae */ /* 0x00c1e40008901d6a */
.L_x_1588:
[----:B0-----:R-:W2:Y:S01]  /*1b560*/  LDL.LU R2, [R1+0x2c] ;  /* 0x00002c0001027983 */ /* 0x001ea20000300800 */
[----:B------:R-:W-:Y:S01]  /*1b570*/  BSSY B0, `(.L_x_1464) ;  /* 0x0000019000007945 */ /* 0x000fe20003800000 */
[----:B--2---:R-:W-:-:S13]  /*1b580*/  ISETP.GE.AND P0, PT, R2, R7, PT ;  /* 0x000000070200720c */ /* 0x004fda0003f06270 */
[----:B------:R-:W-:Y:S05]  /*1b590*/  @P0 BRA `(.L_x_1465) ;  /* 0x0000000000580947 */ /* 0x000fea0003800000 */
[----:B------:R-:W-:Y:S02]  /*1b5a0*/  LOP3.LUT R4, R4, 0x40, RZ, 0xc0, !PT ;  /* 0x0000004004047812 */ /* 0x000fe400078ec0ff */
[----:B------:R-:W-:Y:S02]  /*1b5b0*/  LOP3.LUT P6, RZ, R16, 0x400, RZ, 0xc0, !PT ;  /* 0x0000040010ff7812 */ /* 0x000fe400078cc0ff */
[----:B------:R-:W-:Y:S02]  /*1b5c0*/  LEA R2, P0, R20, R0, 0x1 ;  /* 0x0000000014027211 */ /* 0x000fe400078008ff */
[C---:B------:R-:W-:Y:S02]  /*1b5d0*/  LOP3.LUT P2, RZ, R16.reuse, 0x200, RZ, 0xc0, !PT ;  /* 0x0000020010ff7812 */ /* 0x040fe4000784c0ff */
[----:B------:R-:W-:Y:S01]  /*1b5e0*/  LOP3.LUT P1, RZ, R16, 0x100, RZ, 0xc0, !PT ;  /* 0x0000010010ff7812 */ /* 0x000fe2000782c0ff */
[----:B------:R-:W-:Y:S01]  /*1b5f0*/  IMAD.X R3, RZ, RZ, R6, P0 ;  /* 0x000000ffff037224 */ /* 0x000fe200000e0606 */
[----:B------:R-:W-:-:S02]  /*1b600*/  SHF.R.U32.HI R4, RZ, 0x2, R4 ;  /* 0x00000002ff047819 */ /* 0x000fc40000011604 */
[----:B------:R-:W-:Y:S02]  /*1b610*/  LOP3.LUT R5, R5, 0x80, RZ, 0xc0, !PT ;  /* 0x0000008005057812 */ /* 0x000fe400078ec0ff */
[----:B------:R-:W-:Y:S01]  /*1b620*/  ISETP.NE.U32.AND P0, PT, R4, RZ, PT ;  /* 0x000000ff0400720c */ /* 0x000fe20003f05070 */
        /* <DEDUP_REMOVED lines=13> */
.L_x_1465:
[----:B------:R-:W-:Y:S05]  /*1b700*/  BSYNC B0 ;  /* 0x0000000000007941 */ /* 0x000fea0003800000 */
.L_x_1464:
[----:B------:R-:W-:Y:S01]  /*1b710*/  NOP ;  /* 0x0000000000007918 */ /* 0x000fe20000000000 */
[----:B------:R-:W-:-:S13]  /*1b720*/  PLOP3.LUT P0, PT, PT, PT, PT, 0x80, 0x0 ;  /* 0x000000000000781c */ /* 0x000fda0003f0f070 */
.L_x_1466:
        /* <DEDUP_REMOVED lines=18> */
.L_x_1589:
[----:B------:R-:W-:Y:S05]  /*1b850*/  BSYNC B0 ;  /* 0x0000000000007941 */ /* 0x000fea0003800000 */
.L_x_1467:
[----:B------:R-:W-:-:S05]  /*1b860*/  IMAD.U32 R2, RZ, RZ, UR38 ;  /* 0x00000026ff027e24 */ /* 0x000fca000f8e00ff */
[----:B------:R-:W-:-:S13]  /*1b870*/  ISETP.NE.AND P0, PT, R2, 0x3, PT ;  /* 0x000000030200780c */ /* 0x000fda0003f05270 */
[----:B------:R-:W-:Y:S05]  /*1b880*/  @!P0 BRA `(.L_x_1469) ;  /* 0x0000000000048947 */ /* 0x000fea0003800000 */
[----:B------:R-:W-:Y:S01]  /*1b890*/  BPT.TRAP 0x1 ;  /* 0x000000040000795c */ /* 0x000fe20000300000 */
.L_x_1469:
[----:B0-----:R-:W-:Y:S01]  /*1b8a0*/  SHF.L.U32 R0, R28, 0x1f, RZ ;  /* 0x0000001f1c007819 */ /* 0x001fe200000006ff */
[----:B------:R-:W-:Y:S03]  /*1b8b0*/  BSSY B0, `(.L_x_1470) ;  /* 0x0000003000007945 */ /* 0x000fe60003800000 */
[----:B------:R-:W0:Y:S02]  /*1b8c0*/  SYNCS.PHASECHK.TRANS64.TRYWAIT P0, [R26+URZ+0x38860], R0 ;  /* 0x038860001a0075a7 */ /* 0x000e24000800017f */
[----:B0-----:R-:W-:Y:S05]  /*1b8d0*/  @!P0 BRA `(.L_x_1471) ;  /* 0x0000004c00808947 */ /* 0x001fea0003800000 */
.L_x_1590:
[----:B------:R-:W-:Y:S05]  /*1b8e0*/  BSYNC B0 ;  /* 0x0000000000007941 */ /* 0x000fea0003800000 */
.L_x_1470:
[----:B------:R-:W0:Y:S01]  /*1b8f0*/  LDL.LU R3, [R1+0x38] ;  /* 0x0000380001037983 */ /* 0x000e220000300800 */
[----:B------:R-:W-:Y:S01]  /*1b900*/  ULDC.64 UR4, c[0x0][0x328] ;  /* 0x0000ca0000047ab9 */ /* 0x000fe20000000a00 */
[----:B------:R-:W-:Y:S02]  /*1b910*/  ULDC.64 UR6, c[0x0][0x318] ;  /* 0x0000c60000067ab9 */ /* 0x000fe40000000a00 */
[----:B------:R-:W2:Y:S04]  /*1b920*/  LDL.LU R2, [R1+0x8] ;  /* 0x0000080001027983 */ /* 0x000ea80000300800 */
[----:B------:R-:W3:Y:S04]  /*1b930*/  LDL.LU R5, [R1+0x3c] ;  /* 0x00003c0001057983 */ /* 0x000ee80000300800 */
[----:B------:R-:W4:Y:S01]  /*1b940*/  LDL.LU R4, [R1+0x4] ;  /* 0x0000040001047983 */ /* 0x000f220000300800 */
[----:B0-----:R-:W-:-:S04]  /*1b950*/  IMAD R0, R3, UR4, RZ ;  /* 0x0000000403007c24 */ /* 0x001fc8000f8e02ff */
[C---:B--2---:R-:W-:Y:S02]  /*1b960*/  IMAD R0, R2.reuse, UR5, R0 ;  /* 0x0000000502007c24 */ /* 0x044fe4000f8e0200 */
[----:B------:R-:W-:Y:S01]  /*1b970*/  IMAD.WIDE.U32 R2, R2, UR4, RZ ;  /* 0x0000000402027c25 */ /* 0x000fe2000f8e00ff */
[----:B------:R-:W-:-:S03]  /*1b980*/  ULDC.64 UR4, c[0x0][0x338] ;  /* 0x0000ce0000047ab9 */ /* 0x000fc60000000a00 */
[----:B------:R-:W-:Y:S02]  /*1b990*/  IMAD.IADD R3, R3, 0x1, R0 ;  /* 0x0000000103037824 */ /* 0x000fe400078e0200 */
[----:B---3--:R-:W-:Y:S02]  /*1b9a0*/  IMAD R0, R5, UR4, RZ ;  /* 0x0000000405007c24 */ /* 0x008fe4000f8e02ff */
[----:B----4-:R-:W-:-:S04]  /*1b9b0*/  IMAD.WIDE.U32 R2, R4, UR4, R2 ;  /* 0x0000000404027c25 */ /* 0x010fc8000f8e0002 */
        /* <DEDUP_REMOVED lines=96> */
.L_x_1600:
        /* <DEDUP_REMOVED lines=34> */
.L_x_1473:
        /* <DEDUP_REMOVED lines=11> */
.L_x_1474:
        /* <DEDUP_REMOVED lines=11> */
.L_x_1489:
        /* <DEDUP_REMOVED lines=32> */
[----:B------:R-:W-:Y:S02]  /*1c540*/  ISETP.NE.AND P1, PT, R10, 0x3, PT ;  /* 0x000000030a00780c */ /* 0x000fe40003f25270 */
[----:B------:R-:W-:Y:S01]  /*1c550*/  SEL R2, RZ, 0x1, P0 ;  /* 0x00000001ff027807 */ /* 0x000fe20000000000 */
[----:B------:R-:W-:Y:S05]  /*1c560*/  YIELD ;  /* 0x0000000000007946 */ /* 0x000fea0003800000 */
[----:B------:R-:W-:Y:S01]  /*1c570*/  LOP3.LUT R28, R28, R2, RZ, 0x3c, !PT ;  /* 0x000000021c1c7212 */ /* 0x000fe200078e3cff */
[----:B------:R-:W-:Y:S01]  /*1c580*/  IMAD.MOV.U32 R2, RZ, RZ, R7 ;  /* 0x000000ffff027224 */ /* 0x000fe200078e0007 */
[----:B------:R-:W-:Y:S01]  /*1c590*/  SEL R22, R22, RZ, P0 ;  /* 0x000000ff16167207 */ /* 0x000fe20000000000 */
[----:B------:R-:W-:-:S03]  /*1c5a0*/  VIADD R7, R7, 0xffffffff ;  /* 0xffffffff07077836 */ /* 0x000fc60000000000 */
[----:B------:R-:W-:Y:S01]  /*1c5b0*/  ISETP.GT.AND P3, PT, R2, R33, PT ;  /* 0x000000210200720c */ /* 0x000fe20003f64270 */
[----:B0-----:R-:W-:-:S12]  /*1c5c0*/  @!P1 BRA `(.L_x_1477) ;  /* 0x0000000000049947 */ /* 0x001fd80003800000 */
[----:B------:R-:W-:Y:S01]  /*1c5d0*/  BPT.TRAP 0x1 ;  /* 0x000000040000795c */ /* 0x000fe20000300000 */
.L_x_1477:
[----:B------:R-:W-:Y:S01]  /*1c5e0*/  IMAD R6, R22, 0x8, R18 ;  /* 0x0000000816067824 */ /* 0x000fe200078e0212 */
[----:B------:R-:W-:Y:S01]  /*1c5f0*/  SHF.L.U32 R25, R28, 0x1f, RZ ;  /* 0x0000001f1c197819 */ /* 0x000fe200000006ff */
[----:B------:R-:W-:Y:S01]  /*1c600*/  BSSY B1, `(.L_x_1478) ;  /* 0x0000004000017945 */ /* 0x000fe20003800000 */
[----:B------:R-:W-:Y:S02]  /*1c610*/  SHF.R.S32.HI R9, RZ, 0x1f, R5 ;  /* 0x0000001fff097819 */ /* 0x000fe40000011405 */
[----:B------:R-:W0:Y:S02]  /*1c620*/  SYNCS.PHASECHK.TRANS64.TRYWAIT P0, [R6+URZ+0x38840], R25 ;  /* 0x03884019060075a7 */ /* 0x000e24000800017f */
[----:B0-----:R-:W-:Y:S05]  /*1c630*/  @!P0 BRA `(.L_x_1479) ;  /* 0x0000004800648947 */ /* 0x001fea0003800000 */
.L_x_1601:
[----:B------:R-:W-:Y:S05]  /*1c640*/  BSYNC B1 ;  /* 0x0000000000017941 */ /* 0x000fea0003800000 */
.L_x_1478:
        /* <DEDUP_REMOVED lines=40> */
.L_x_1611:
        /* <DEDUP_REMOVED lines=8> */
.L_x_1481:
        /* <DEDUP_REMOVED lines=11> */
.L_x_1482:
[----:B------:R2:W-:Y:S01]  /*1ca00*/  SYNCS.ARRIVE.TRANS64.A1T0 RZ, [R6+URZ+0x38830], RZ ;  /* 0x038830ff06ff79a7 */ /* 0x0005e2000810003f */
[----:B------:R-:W-:Y:S05]  /*1ca10*/  @!P2 BRA `(.L_x_1483) ;  /* 0x000000000004a947 */ /* 0x000fea0003800000 */
[----:B------:R-:W-:Y:S01]  /*1ca20*/  BPT.TRAP 0x1 ;  /* 0x000000040000795c */ /* 0x000fe20000300000 */
.L_x_1483:
[----:B------:R-:W3:Y:S01]  /*1ca30*/  SYNCS.PHASECHK.TRANS64.TRYWAIT P0, [R6+URZ+0x38860], R25 ;  /* 0x03886019060075a7 */ /* 0x000ee2000800017f */
[----:B------:R-:W-:Y:S04]  /*1ca40*/  BSSY B1, `(.L_x_1484) ;  /* 0x0000002000017945 */ /* 0x000fe80003800000 */
[----:B---3--:R-:W-:Y:S05]  /*1ca50*/  @!P0 BRA `(.L_x_1485) ;  /* 0x00000048008c8947 */ /* 0x008fea0003800000 */
.L_x_1612:
[----:B------:R-:W-:Y:S05]  /*1ca60*/  BSYNC B1 ;  /* 0x0000000000017941 */ /* 0x000fea0003800000 */
.L_x_1484:
        /* <DEDUP_REMOVED lines=8> */
[----:B------:R-:W-:Y:S02]  /*1caf0*/  IMAD R21, R22, 0x7000, R8 ;  /* 0x0000700016157824 */ /* 0x000fe400078e0208 */
        /* <DEDUP_REMOVED lines=12> */
[----:B------:R-:W4:Y:S01]  /*1cbc0*/  SHFL.IDX PT, R2, R9, RZ, 0x181f ;  /* 0x00181fff09027589 */ /* 0x000f2200000e0000 */
[C---:B------:R-:W-:Y:S01]  /*1cbd0*/  LOP3.LUT P1, RZ, R16.reuse, 0x80, RZ, 0xc0, !PT ;  /* 0x0000008010ff7812 */ /* 0x040fe2000782c0ff */
[----:B------:R-:W-:Y:S01]  /*1cbe0*/  IMAD R21, R21, 0x2, R18 ;  /* 0x0000000215157824 */ /* 0x000fe200078e0212 */
[C---:B------:R-:W-:Y:S01]  /*1cbf0*/  LOP3.LUT P2, RZ, R16.reuse, 0x40, RZ, 0xc0, !PT ;  /* 0x0000004010ff7812 */ /* 0x040fe2000784c0ff */
[----:B------:R-:W5:Y:S01]  /*1cc00*/  SHFL.IDX PT, R3, R10, RZ, 0x181f ;  /* 0x00181fff0a037589 */ /* 0x000f6200000e0000 */
[----:B------:R-:W-:-:S03]  /*1cc10*/  LOP3.LUT R16, R16, 0xfff7ffff, RZ, 0xc0, !PT ;  /* 0xfff7ffff10107812 */ /* 0x000fc600078ec0ff */
[----:B------:R-:W0:Y:S01]  /*1cc20*/  SHFL.IDX PT, R14, R9, 0x1, 0x181f ;  /* 0x00381f00090e7f89 */ /* 0x000e2200000e0000 */
[----:B------:R-:W-:-:S03]  /*1cc30*/  @P3 LOP3.LUT R16, R16, 0x80000, RZ, 0xfc, !PT ;  /* 0x0008000010103812 */ /* 0x000fc600078efcff */
[----:B------:R-:W1:Y:S01]  /*1cc40*/  SHFL.IDX PT, R5, R10, 0x1, 0x181f ;  /* 0x00381f000a057f89 */ /* 0x000e6200000e0000 */
[C---:B------:R-:W-:Y:S02]  /*1cc50*/  LOP3.LUT P3, RZ, R16.reuse, 0x20, RZ, 0xc0, !PT ;  /* 0x0000002010ff7812 */ /* 0x040fe4000786c0ff */
[C---:B------:R-:W-:Y:S01]  /*1cc60*/  LOP3.LUT P6, RZ, R16.reuse, 0x10, RZ, 0xc0, !PT ;  /* 0x0000001010ff7812 */ /* 0x040fe200078cc0ff */
[----:B------:R-:W-:Y:S01]  /*1cc70*/  SHFL.IDX PT, R8, R10, 0x2, 0x181f ;  /* 0x00581f000a087f89 */ /* 0x000fe200000e0000 */
[----:B------:R-:W-:-:S03]  /*1cc80*/  LOP3.LUT R16, R16, 0xffdfffff, RZ, 0xc0, !PT ;  /* 0xffdfffff10107812 */ /* 0x000fc600078ec0ff */
[----:B------:R-:W-:Y:S01]  /*1cc90*/  SHFL.IDX PT, R10, R10, 0x3, 0x181f ;  /* 0x00781f000a0a7f89 */ /* 0x000fe200000e0000 */
[----:B----4-:R-:W-:-:S05]  /*1cca0*/  IADD3 R2, P0, R2, R0, RZ ;  /* 0x0000000002027210 */ /* 0x010fca0007f1e0ff */
[----:B------:R-:W-:Y:S01]  /*1ccb0*/  @P3 LOP3.LUT R16, R16, 0x200000, RZ, 0xfc, !PT ;  /* 0x0020000010103812 */ /* 0x000fe200078efcff */
[----:B-----5:R-:W-:Y:S01]  /*1ccc0*/  IMAD.X R3, RZ, RZ, R3, P0 ;  /* 0x000000ffff037224 */ /* 0x020fe200000e0603 */
[----:B------:R-:W-:-:S04]  /*1ccd0*/  ISETP.NE.U32.AND P0, PT, R32, RZ, PT ;  /* 0x000000ff2000720c */ /* 0x000fc80003f05070 */
[----:B------:R-:W-:Y:S01]  /*1cce0*/  LDGSTS.E.BYPASS.LTC128B.128 [R21+0x400], desc[UR42][R2.64], !P1 ;  /* 0x0040000002157fae */ /* 0x000fe2000c901d6a */
[----:B------:R-:W-:-:S03]  /*1ccf0*/  ISETP.NE.U32.AND P1, PT, R31, RZ, PT ;  /* 0x000000ff1f00720c */ /* 0x000fc60003f25070 */
[----:B------:R-:W-:Y:S01]  /*1cd00*/  LDGSTS.E.BYPASS.LTC128B.128 [R21+0x2400], desc[UR42][R2.64+0x80], !P2 ;  /* 0x0240008002157fae */ /* 0x000fe2000d101d6a */
[----:B0-----:R-:W-:-:S03]  /*1cd10*/  IADD3 R4, P2, R14, R0, RZ ;  /* 0x000000000e047210 */ /* 0x001fc60007f5e0ff */
[----:B------:R-:W-:Y:S01]  /*1cd20*/  LDGSTS.E.BYPASS.LTC128B.128 [R21+0x4400], desc[UR42][R2.64+0x100], !P3 ;  /* 0x0440010002157fae */ /* 0x000fe2000d901d6a */
[C---:B------:R-:W-:Y:S01]  /*1cd30*/  LOP3.LUT P3, RZ, R16.reuse, 0x80, RZ, 0xc0, !PT ;  /* 0x0000008010ff7812 */ /* 0x040fe2000786c0ff */
[----:B-1----:R-:W-:Y:S01]  /*1cd40*/  IMAD.X R5, RZ, RZ, R5, P2 ;  /* 0x000000ffff057224 */ /* 0x002fe200010e0605 */
        /* <DEDUP_REMOVED lines=33> */
.L_x_1622:
        /* <DEDUP_REMOVED lines=25> */
.L_x_1487:
        /* <DEDUP_REMOVED lines=11> */
.L_x_1488:
[----:B------:R1:W-:Y:S01]  /*1d1a0*/  SYNCS.ARRIVE.TRANS64.A1T0 RZ, [R6+URZ+0x38850], RZ ;  /* 0x038850ff06ff79a7 */ /* 0x0003e2000810003f */
[----:B------:R-:W-:Y:S05]  /*1d1b0*/  @P3 BRA `(.L_x_1489) ;  /* 0xfffffff000603947 */ /* 0x000fea000383ffff */
.L_x_1476:
[----:B------:R-:W-:Y:S05]  /*1d1c0*/  BSYNC B0 ;  /* 0x0000000000007941 */ /* 0x000fea0003800000 */
.L_x_1475:
        /* <DEDUP_REMOVED lines=21> */
.L_x_1491:
[----:B------:R-:W-:Y:S05]  /*1d320*/  BSYNC B0 ;  /* 0x0000000000007941 */ /* 0x000fea0003800000 */
.L_x_1490:
[----:B------:R-:W-:-:S07]  /*1d330*/  SEL R22, R22, RZ, P0 ;  /* 0x000000ff16167207 */ /* 0x000fce0000000000 */
.L_x_1444:
[----:B------:R-:W-:Y:S05]  /*1d340*/  BSYNC B7 ;  /* 0x0000000000077941 */ /* 0x000fea0003800000 */
.L_x_1442:
        /* <DEDUP_REMOVED lines=8> */
[----:B---3--:R3:W4:Y:S01]  /*1d3d0*/  LDS.128 R24, [R18+0x388d0] ;  /* 0x0388d00012187984 */ /* 0x0087220000000c00 */
[----:B------:R-:W-:Y:S06]  /*1d3e0*/  BAR.ARV 0x4, 0x180 ;  /* 0x0106000000007b1d */ /* 0x000fec0000002000 */
[----:B------:R-:W-:Y:S05]  /*1d3f0*/  BRA `(.L_x_1493) ;  /* 0x0000000800d07947 */ /* 0x000fea0003800000 */
.L_x_1492:
        /* <DEDUP_REMOVED lines=43> */
.L_x_1632:
[----:B------:R-:W-:Y:S02]  /*1d6b0*/  ULDC UR4, c[0x0][0xd38] ;  /* 0x00034e0000047ab9 */ /* 0x000fe40000000800 */
[----:B------:R-:W-:-:S04]  /*1d6c0*/  IMAD.U32 R2, RZ, RZ, UR4 ;  /* 0x00000004ff027e24 */ /* 0x000fc8000f8e00ff */
[----:B-1----:R-:W-:-:S04]  /*1d6d0*/  IMAD R5, R14, R2, RZ ;  /* 0x000000020e057224 */ /* 0x002fc800078e02ff */
[----:B------:R-:W-:-:S05]  /*1d6e0*/  IMAD.IADD R6, R6, 0x1, R5 ;  /* 0x0000000106067824 */ /* 0x000fca00078e0205 */
[----:B------:R-:W-:-:S13]  /*1d6f0*/  ISETP.GT.AND P6, PT, R6, R0, PT ;  /* 0x000000000600720c */ /* 0x000fda0003fc4270 */
[----:B------:R-:W-:Y:S05]  /*1d700*/  @P6 BRA `(.L_x_1495) ;  /* 0x0000000000a46947 */ /* 0x000fea0003800000 */
.L_x_1498:
        /* <DEDUP_REMOVED lines=35> */
.L_x_1640:
[----:B------:R-:W-:Y:S02]  /*1d940*/  ULDC UR4, c[0x0][0xd38] ;  /* 0x00034e0000047ab9 */ /* 0x000fe40000000800 */
[----:B------:R-:W-:-:S04]  /*1d950*/  IMAD.U32 R2, RZ, RZ, UR4 ;  /* 0x00000004ff027e24 */ /* 0x000fc8000f8e00ff */
[----:B-1----:R-:W-:-:S04]  /*1d960*/  IMAD R5, R14, R2, RZ ;  /* 0x000000020e057224 */ /* 0x002fc800078e02ff */
[----:B------:R-:W-:-:S05]  /*1d970*/  IMAD.IADD R6, R5, 0x1, R6 ;  /* 0x0000000105067824 */ /* 0x000fca00078e0206 */
[----:B------:R-:W-:-:S13]  /*1d980*/  ISETP.GT.AND P6, PT, R6, R0, PT ;  /* 0x000000000600720c */ /* 0x000fda0003fc4270 */
[----:B------:R-:W-:Y:S05]  /*1d990*/  @!P6 BRA `(.L_x_1498) ;  /* 0xfffffffc005ce947 */ /* 0x000fea000383ffff */
.L_x_1495:
        /* <DEDUP_REMOVED lines=9> */
.L_x_1645:
[----:B------:R-:W-:-:S13]  /*1da30*/  ISETP.NE.AND P0, PT, R8, RZ, PT ;  /* 0x000000ff0800720c */ /* 0x000fda0003f05270 */
[----:B------:R-:W-:Y:S05]  /*1da40*/  @!P0 BRA `(.L_x_1500) ;  /* 0x0000000000108947 */ /* 0x000fea0003800000 */
[----:B------:R-:W-:Y:S01]  /*1da50*/  UMOV UR4, 0xffffffff ;  /* 0xffffffff00047882 */ /* 0x000fe20000000000 */
[----:B------:R-:W-:Y:S02]  /*1da60*/  VIADD R12, R5, 0xffffffff ;  /* 0xffffffff050c7836 */ /* 0x000fe40000000000 */
[----:B------:R-:W-:Y:S05]  /*1da70*/  BRA.DIV UR4, `(.L_x_1501) ;  /* 0x0000004a04c47947 */ /* 0x000fea000b800000 */
[----:B------:R4:W0:Y:S02]  /*1da80*/  SHFL.IDX PT, R24, R3, R12, 0x1f ;  /* 0x00001f0c03187589 */ /* 0x00082400000e0000 */
.L_x_1500:
        /* <DEDUP_REMOVED lines=58> */
.L_x_1496:
[----:B------:R-:W-:Y:S01]  /*1de30*/  UMOV UR4, URZ ;  /* 0x0000003f00047c82 */ /* 0x000fe20008000000 */
[----:B------:R-:W-:Y:S01]  /*1de40*/  UMOV UR5, URZ ;  /* 0x0000003f00057c82 */ /* 0x000fe20008000000 */
[----:B------:R-:W-:Y:S01]  /*1de50*/  ULDC UR6, c[0x0][0xd3c] ;  /* 0x00034f0000067ab9 */ /* 0x000fe20000000800 */
[----:B------:R-:W-:Y:S02]  /*1de60*/  IMAD.MOV.U32 R24, RZ, RZ, R0 ;  /* 0x000000ffff187224 */ /* 0x000fe400078e0000 */
[----:B------:R-:W-:Y:S02]  /*1de70*/  IMAD.U32 R25, RZ, RZ, UR4 ;  /* 0x00000004ff197e24 */ /* 0x000fe4000f8e00ff */
[----:B------:R-:W-:Y:S02]  /*1de80*/  IMAD.U32 R26, RZ, RZ, UR5 ;  /* 0x00000005ff1a7e24 */ /* 0x000fe4000f8e00ff */
[----:B------:R-:W-:-:S07]  /*1de90*/  IMAD.U32 R27, RZ, RZ, UR6 ;  /* 0x00000006ff1b7e24 */ /* 0x000fce000f8e00ff */
.L_x_1502:
        /* <DEDUP_REMOVED lines=10> */
.L_x_1493:
[----:B------:R-:W-:Y:S02]  /*1df40*/  ULDC UR4, c[0x0][0xd3c] ;  /* 0x00034f0000047ab9 */ /* 0x000fe40000000800 */
[----:B----4-:R-:W-:-:S13]  /*1df50*/  ISETP.GE.AND P0, PT, R27, UR4, PT ;  /* 0x000000041b007c0c */ /* 0x010fda000bf06270 */
[----:B------:R-:W-:Y:S05]  /*1df60*/  @!P0 BRA `(.L_x_1503) ;  /* 0xffffff8800488947 */ /* 0x000fea000383ffff */
[----:B------:R-:W-:Y:S05]  /*1df70*/  BSYNC B8 ;  /* 0x0000000000087941 */ /* 0x000fea0003800000 */
.L_x_1388:
        /* <DEDUP_REMOVED lines=12> */
.L_x_1648:
[----:B------:R-:W-:Y:S05]  /*1e040*/  BSYNC B0 ;  /* 0x0000000000007941 */ /* 0x000fea0003800000 */
.L_x_1504:
[----:B------:R-:W-:-:S03]  /*1e050*/  UMOV UR4, 0xffffffff ;  /* 0xffffffff00047882 */ /* 0x000fc60000000000 */
[----:B------:R-:W-:Y:S05]  /*1e060*/  BRA.DIV UR4, `(.L_x_1506) ;  /* 0x0000004604847947 */ /* 0x000fea000b800000 */
[----:B-1----:R-:W1:Y:S02]  /*1e070*/  S2R R0, SR_TID.X ;  /* 0x0000000000007919 */ /* 0x002e640000002100 */
[----:B-1----:R-:W-:-:S04]  /*1e080*/  SHF.R.U32.HI R0, RZ, 0x5, R0 ;  /* 0x00000005ff007819 */ /* 0x002fc80000011600 */
[----:B------:R-:W-:-:S05]  /*1e090*/  LOP3.LUT R0, R0, 0x3, RZ, 0xc0, !PT ;  /* 0x0000000300007812 */ /* 0x000fca00078ec0ff */
[----:B------:R1:W4:Y:S02]  /*1e0a0*/  SHFL.IDX PT, R14, R0, RZ, 0x1f ;  /* 0x00001fff000e7589 */ /* 0x00032400000e0000 */
.L_x_1651:
[----:B----4-:R-:W-:-:S13]  /*1e0b0*/  ISETP.NE.AND P0, PT, R14, RZ, PT ;  /* 0x000000ff0e00720c */ /* 0x010fda0003f05270 */
[----:B------:R-:W-:Y:S05]  /*1e0c0*/  @P0 BRA `(.L_x_1250) ;  /* 0x0000000000880947 */ /* 0x000fea0003800000 */
[----:B------:R-:W-:-:S03]  /*1e0d0*/  UMOV UR4, 0xffffffff ;  /* 0xffffffff00047882 */ /* 0x000fc60000000000 */
[----:B------:R-:W-:Y:S05]  /*1e0e0*/  BRA.DIV UR4, `(.L_x_1507) ;  /* 0x0000004604987947 */ /* 0x000fea000b800000 */
[----:B------:R-:W-:-:S13]  /*1e0f0*/  ELECT P6, URZ, PT ;  /* 0x00000000003f782f */ /* 0x000fda00038c0000 */
.L_x_1654:
[----:B------:R-:W-:Y:S05]  /*1e100*/  @!P6 BRA `(.L_x_1250) ;  /* 0x000000000078e947 */ /* 0x000fea0003800000 */
[----:B------:R-:W-:-:S06]  /*1e110*/  ULOP3.LUT UR4, UR36, 0x2, URZ, 0xfc, !UPT ;  /* 0x0000000224047892 */ /* 0x000fcc000f8efc3f */
[----:B-1----:R-:W-:-:S05]  /*1e120*/  IMAD.U32 R0, RZ, RZ, UR4 ;  /* 0x00000004ff007e24 */ /* 0x002fca000f8e00ff */
[----:B------:R-:W-:-:S13]  /*1e130*/  ISETP.NE.AND P0, PT, R0, 0x3, PT ;  /* 0x000000030000780c */ /* 0x000fda0003f05270 */
[----:B------:R-:W-:Y:S05]  /*1e140*/  @!P0 BRA `(.L_x_1508) ;  /* 0x0000000000048947 */ /* 0x000fea0003800000 */
[----:B------:R-:W-:Y:S01]  /*1e150*/  BPT.TRAP 0x1 ;  /* 0x000000040000795c */ /* 0x000fe20000300000 */
.L_x_1508:
[----:B------:R-:W-:Y:S01]  /*1e160*/  IMAD R5, R22, 0x8, R7 ;  /* 0x0000000816057824 */ /* 0x000fe200078e0207 */
[----:B------:R-:W-:Y:S01]  /*1e170*/  SHF.L.U32 R0, R28, 0x1f, RZ ;  /* 0x0000001f1c007819 */ /* 0x000fe200000006ff */
[----:B------:R-:W-:-:S03]  /*1e180*/  VIADD R22, R22, 0x1 ;  /* 0x0000000116167836 */ /* 0x000fc60000000000 */
[----:B------:R-:W1:Y:S02]  /*1e190*/  SYNCS.PHASECHK.TRANS64.TRYWAIT P1, [R5+URZ+0x38840], R0 ;  /* 0x03884000050075a7 */ /* 0x000e64000802017f */
[----:B------:R-:W-:-:S04]  /*1e1a0*/  ISETP.NE.AND P2, PT, R22, 0x2, PT ;  /* 0x000000021600780c */ /* 0x000fc80003f45270 */
[----:B------:R-:W-:Y:S01]  /*1e1b0*/  SEL R3, RZ, 0x1, P2 ;  /* 0x00000001ff037807 */ /* 0x000fe20001000000 */
[----:B-1----:R-:W-:Y:S08]  /*1e1c0*/  @!P1 BRA `(.L_x_1509) ;  /* 0x0000004400809947 */ /* 0x002ff00003800000 */
.L_x_1655:
[----:B------:R-:W-:Y:S02]  /*1e1d0*/  SEL R22, R22, RZ, P2 ;  /* 0x000000ff16167207 */ /* 0x000fe40001000000 */
[----:B------:R-:W-:Y:S01]  /*1e1e0*/  LOP3.LUT R2, R28, R3, RZ, 0x3c, !PT ;  /* 0x000000031c027212 */ /* 0x000fe200078e3cff */
[----:B------:R-:W-:Y:S06]  /*1e1f0*/  @!P0 BRA `(.L_x_1510) ;  /* 0x0000000000048947 */ /* 0x000fec0003800000 */
[----:B------:R-:W-:Y:S01]  /*1e200*/  BPT.TRAP 0x1 ;  /* 0x000000040000795c */ /* 0x000fe20000300000 */
.L_x_1510:
[----:B------:R-:W-:Y:S01]  /*1e210*/  IMAD R3, R22, 0x8, R7 ;  /* 0x0000000816037824 */ /* 0x000fe200078e0207 */
[----:B------:R-:W-:-:S04]  /*1e220*/  SHF.L.U32 R2, R2, 0x1f, RZ ;  /* 0x0000001f02027819 */ /* 0x000fc800000006ff */
[----:B------:R-:W4:Y:S02]  /*1e230*/  SYNCS.PHASECHK.TRANS64.TRYWAIT P1, [R3+URZ+0x38840], R2 ;  /* 0x03884002030075a7 */ /* 0x000f24000802017f */
[----:B----4-:R-:W-:Y:S05]  /*1e240*/  @!P1 BRA `(.L_x_1511) ;  /* 0x0000004400749947 */ /* 0x010fea0003800000 */
.L_x_1656:
[----:B------:R-:W-:Y:S05]  /*1e250*/  @!P0 BRA `(.L_x_1512) ;  /* 0x0000000000048947 */ /* 0x000fea0003800000 */
[----:B------:R-:W-:Y:S01]  /*1e260*/  BPT.TRAP 0x1 ;  /* 0x000000040000795c */ /* 0x000fe20000300000 */
.L_x_1512:
[----:B------:R-:W5:Y:S02]  /*1e270*/  SYNCS.PHASECHK.TRANS64.TRYWAIT P1, [R5+URZ+0x38860], R0 ;  /* 0x03886000050075a7 */ /* 0x000f64000802017f */
[----:B-----5:R-:W-:Y:S05]  /*1e280*/  @!P1 BRA `(.L_x_1513) ;  /* 0x0000004400789947 */ /* 0x020fea0003800000 */
.L_x_1657:
[----:B------:R-:W-:Y:S05]  /*1e290*/  @!P0 BRA `(.L_x_1514) ;  /* 0x0000000000048947 */ /* 0x000fea0003800000 */
[----:B------:R-:W-:Y:S01]  /*1e2a0*/  BPT.TRAP 0x1 ;  /* 0x000000040000795c */ /* 0x000fe20000300000 */
.L_x_1514:
[----:B------:R0:W0:Y:S02]  /*1e2b0*/  SYNCS.PHASECHK.TRANS64.TRYWAIT P0, [R3+URZ+0x38860], R2 ;  /* 0x03886002030075a7 */ /* 0x000024000800017f */
[----:B0-----:R-:W-:Y:S05]  /*1e2c0*/  @!P0 NANOSLEEP.SYNCS 0x989680 ;  /* 0x009896800000895d */ /* 0x001fea0003900000 */
[----:B------:R-:W0:Y:S02]  /*1e2d0*/  @!P0 SYNCS.PHASECHK.TRANS64 P0, [R3+URZ+0x38860], R2 ;  /* 0x03886002030085a7 */ /* 0x000e24000800007f */
[----:B0-----:R-:W-:Y:S05]  /*1e2e0*/  @!P0 BRA `(.L_x_1514) ;  /* 0xfffffffc00f08947 */ /* 0x001fea000383ffff */
.L_x_1250:
[----:B------:R-:W-:Y:S05]  /*1e2f0*/  BSYNC B9 ;  /* 0x0000000000097941 */ /* 0x000fea0003800000 */
.L_x_1247:
[----:B------:R-:W-:Y:S05]  /*1e300*/  EXIT ;  /* 0x000000000000794d */ /* 0x000fea0003800000 */
.L_x_1268:
[----:B0-----:R0:W1:Y:S02]  /*1e310*/  SYNCS.PHASECHK.TRANS64.TRYWAIT P4, [R58+URZ+0x38890], R65 ;  /* 0x038890413a0075a7 */ /* 0x001064000808017f */
[----:B-1----:R-:W-:Y:S05]  /*1e320*/  @!P4 NANOSLEEP.SYNCS 0x989680 ;  /* 0x009896800000c95d */ /* 0x002fea0003900000 */
[----:B------:R-:W1:Y:S02]  /*1e330*/  @!P4 SYNCS.PHASECHK.TRANS64 P4, [R58+URZ+0x38890], R65 ;  /* 0x038890413a00c5a7 */ /* 0x000e64000808007f */
[----:B-1----:R-:W-:Y:S05]  /*1e340*/  @!P4 BRA `(.L_x_1268) ;  /* 0xfffffffc00f0c947 */ /* 0x002fea000383ffff */
[----:B------:R-:W-:Y:S05]  /*1e350*/  BRA `(.L_x_1515) ;  /* 0xfffffe4c00787947 */ /* 0x000fea000383ffff */
.L_x_1269:
[----:B------:R-:W-:Y:S01]  /*1e360*/  BSSY B1, `(.L_x_1516) ;  /* 0x0000007000017945 */ /* 0x000fe20003800000 */
[----:B------:R-:W-:Y:S02]  /*1e370*/  IMAD.MOV.U32 R12, RZ, RZ, RZ ;  /* 0x000000ffff0c7224 */ /* 0x000fe400078e00ff */
[----:B------:R-:W-:Y:S02]  /*1e380*/  IMAD.MOV.U32 R11, RZ, RZ, 0x1c1f ;  /* 0x00001c1fff0b7424 */ /* 0x000fe400078e00ff */
[----:B------:R-:W-:-:S07]  /*1e390*/  IMAD.MOV.U32 R15, RZ, RZ, -0x1 ;  /* 0xffffffffff0f7424 */ /* 0x000fce00078e00ff */
[----:B0-----:R-:W-:Y:S05]  /*1e3a0*/  WARPSYNC.COLLECTIVE R15, `(.L_x_1517) ;  /* 0x000000000f087348 */ /* 0x001fea0003c00000 */
[----:B------:R1:W2:Y:S02]  /*1e3b0*/  SHFL.IDX P6, R14, R13, R12, R11 ;  /* 0x0000000c0d0e7389 */ /* 0x0002a400000c000b */
[----:B012---:R-:W-:Y:S01]  /*1e3c0*/  ENDCOLLECTIVE ;  /* 0x000000000000791b */ /* 0x007fe20003800000 */
.L_x_1517:
[----:B------:R-:W-:Y:S05]  /*1e3d0*/  BSYNC B1 ;  /* 0x0000000000017941 */ /* 0x000fea0003800000 */
.L_x_1516:
        /* <DEDUP_REMOVED lines=8> */
.L_x_1518:
[----:B------:R-:W-:Y:S05]  /*1e460*/  BRA `(.L_x_1519) ;  /* 0xfffffe4c00487947 */ /* 0x000fea000383ffff */
.L_x_1279:
[----:B0-----:R0:W1:Y:S02]  /*1e470*/  SYNCS.PHASECHK.TRANS64.TRYWAIT P4, [R58+URZ+0x38890], R65 ;  /* 0x038890413a0075a7 */ /* 0x001064000808017f */
[----:B-1----:R-:W-:Y:S05]  /*1e480*/  @!P4 NANOSLEEP.SYNCS 0x989680 ;  /* 0x009896800000c95d */ /* 0x002fea0003900000 */
[----:B------:R-:W1:Y:S02]  /*1e490*/  @!P4 SYNCS.PHASECHK.TRANS64 P4, [R58+URZ+0x38890], R65 ;  /* 0x038890413a00c5a7 */ /* 0x000e64000808007f */
[----:B-1----:R-:W-:Y:S05]  /*1e4a0*/  @!P4 BRA `(.L_x_1279) ;  /* 0xfffffffc00f0c947 */ /* 0x002fea000383ffff */
[----:B------:R-:W-:Y:S05]  /*1e4b0*/  BRA `(.L_x_1520) ;  /* 0xfffffe5400c87947 */ /* 0x000fea000383ffff */
.L_x_1280:
[----:B------:R-:W-:Y:S01]  /*1e4c0*/  BSSY B1, `(.L_x_1521) ;  /* 0x0000007000017945 */ /* 0x000fe20003800000 */
[----:B------:R-:W-:Y:S02]  /*1e4d0*/  IMAD.MOV.U32 R12, RZ, RZ, RZ ;  /* 0x000000ffff0c7224 */ /* 0x000fe400078e00ff */
[----:B------:R-:W-:Y:S02]  /*1e4e0*/  IMAD.MOV.U32 R11, RZ, RZ, 0x1c1f ;  /* 0x00001c1fff0b7424 */ /* 0x000fe400078e00ff */
[----:B------:R-:W-:-:S07]  /*1e4f0*/  IMAD.MOV.U32 R15, RZ, RZ, -0x1 ;  /* 0xffffffffff0f7424 */ /* 0x000fce00078e00ff */
[----:B0-----:R-:W-:Y:S05]  /*1e500*/  WARPSYNC.COLLECTIVE R15, `(.L_x_1522) ;  /* 0x000000000f087348 */ /* 0x001fea0003c00000 */
[----:B------:R1:W2:Y:S02]  /*1e510*/  SHFL.IDX P6, R14, R13, R12, R11 ;  /* 0x0000000c0d0e7389 */ /* 0x0002a400000c000b */
[----:B012---:R-:W-:Y:S01]  /*1e520*/  ENDCOLLECTIVE ;  /* 0x000000000000791b */ /* 0x007fe20003800000 */
.L_x_1522:
[----:B------:R-:W-:Y:S05]  /*1e530*/  BSYNC B1 ;  /* 0x0000000000017941 */ /* 0x000fea0003800000 */
.L_x_1521:
        /* <DEDUP_REMOVED lines=8> */
.L_x_1523:
[----:B------:R-:W-:Y:S01]  /*1e5c0*/  IMAD.MOV.U32 R67, RZ, RZ, R14 ;  /* 0x000000ffff437224 */ /* 0x000fe200078e000e */
[----:B------:R-:W-:Y:S06]  /*1e5d0*/  BRA `(.L_x_1524) ;  /* 0xfffffe5400947947 */ /* 0x000fec000383ffff */
.L_x_1285:
[----:B-1----:R1:W2:Y:S02]  /*1e5e0*/  SYNCS.PHASECHK.TRANS64.TRYWAIT P2, [R58+URZ+0x38890], R65 ;  /* 0x038890413a0075a7 */ /* 0x0022a4000804017f */
[----:B--2---:R-:W-:Y:S05]  /*1e5f0*/  @!P2 NANOSLEEP.SYNCS 0x989680 ;  /* 0x009896800000a95d */ /* 0x004fea0003900000 */
[----:B------:R-:W2:Y:S02]  /*1e600*/  @!P2 SYNCS.PHASECHK.TRANS64 P2, [R58+URZ+0x38890], R65 ;  /* 0x038890413a00a5a7 */ /* 0x000ea4000804007f */
[----:B--2---:R-:W-:Y:S05]  /*1e610*/  @!P2 BRA `(.L_x_1285) ;  /* 0xfffffffc00f0a947 */ /* 0x004fea000383ffff */
[----:B------:R-:W-:Y:S05]  /*1e620*/  BRA `(.L_x_1525) ;  /* 0xfffffe5c00a47947 */ /* 0x000fea000383ffff */
.L_x_1286:
[----:B------:R-:W-:Y:S01]  /*1e630*/  BSSY B1, `(.L_x_1526) ;  /* 0x0000007000017945 */ /* 0x000fe20003800000 */
[----:B------:R-:W-:Y:S02]  /*1e640*/  IMAD.MOV.U32 R12, RZ, RZ, RZ ;  /* 0x000000ffff0c7224 */ /* 0x000fe400078e00ff */
[----:B------:R-:W-:Y:S02]  /*1e650*/  IMAD.MOV.U32 R11, RZ, RZ, 0x1c1f ;  /* 0x00001c1fff0b7424 */ /* 0x000fe400078e00ff */
[----:B------:R-:W-:-:S07]  /*1e660*/  IMAD.MOV.U32 R15, RZ, RZ, -0x1 ;  /* 0xffffffffff0f7424 */ /* 0x000fce00078e00ff */
[----:B-1----:R-:W-:Y:S05]  /*1e670*/  WARPSYNC.COLLECTIVE R15, `(.L_x_1527) ;  /* 0x000000000f087348 */ /* 0x002fea0003c00000 */
[----:B------:R0:W2:Y:S02]  /*1e680*/  SHFL.IDX P6, R14, R13, R12, R11 ;  /* 0x0000000c0d0e7389 */ /* 0x0000a400000c000b */
[----:B012---:R-:W-:Y:S01]  /*1e690*/  ENDCOLLECTIVE ;  /* 0x000000000000791b */ /* 0x007fe20003800000 */
.L_x_1527:
[----:B------:R-:W-:Y:S05]  /*1e6a0*/  BSYNC B1 ;  /* 0x0000000000017941 */ /* 0x000fea0003800000 */
.L_x_1526:
        /* <DEDUP_REMOVED lines=8> */
.L_x_1528:
[----:B------:R-:W-:Y:S05]  /*1e730*/  BRA `(.L_x_1529) ;  /* 0xfffffe5c00c47947 */ /* 0x000fea000383ffff */
.L_x_1290:
[----:B-1----:R1:W2:Y:S02]  /*1e740*/  SYNCS.PHASECHK.TRANS64.TRYWAIT P3, [R58+URZ+0x388b0], R65 ;  /* 0x0388b0413a0075a7 */ /* 0x0022a4000806017f */
[----:B--2---:R-:W-:Y:S05]  /*1e750*/  @!P3 NANOSLEEP.SYNCS 0x989680 ;  /* 0x009896800000b95d */ /* 0x004fea0003900000 */
[----:B------:R-:W2:Y:S02]  /*1e760*/  @!P3 SYNCS.PHASECHK.TRANS64 P3, [R58+URZ+0x388b0], R65 ;  /* 0x0388b0413a00b5a7 */ /* 0x000ea4000806007f */
[----:B--2---:R-:W-:Y:S05]  /*1e770*/  @!P3 BRA `(.L_x_1290) ;  /* 0xfffffffc00f0b947 */ /* 0x004fea000383ffff */
[----:B------:R-:W-:Y:S05]  /*1e780*/  BRA `(.L_x_1530) ;  /* 0xfffffe6000507947 */ /* 0x000fea000383ffff */
.L_x_1319:
        /* <DEDUP_REMOVED lines=8> */
.L_x_1532:
[----:B------:R-:W-:Y:S05]  /*1e810*/  BSYNC B1 ;  /* 0x0000000000017941 */ /* 0x000fea0003800000 */
.L_x_1531:
        /* <DEDUP_REMOVED lines=8> */
.L_x_1533:
[----:B------:R-:W-:Y:S02]  /*1e8a0*/  IMAD.MOV.U32 R13, RZ, RZ, R24 ;  /* 0x000000ffff0d7224 */ /* 0x000fe400078e0018 */
[----:B------:R-:W-:-:S07]  /*1e8b0*/  IMAD.MOV.U32 R20, RZ, RZ, R14 ;  /* 0x000000ffff147224 */ /* 0x000fce00078e000e */
[----:B------:R-:W-:Y:S05]  /*1e8c0*/  WARPSYNC.COLLECTIVE R15, `(.L_x_1534) ;  /* 0x000000000f087348 */ /* 0x000fea0003c00000 */
[----:B------:R0:W1:Y:S02]  /*1e8d0*/  SHFL.IDX P6, R14, R13, R12, R11 ;  /* 0x0000000c0d0e7389 */ /* 0x00006400000c000b */
[----:B01----:R-:W-:Y:S01]  /*1e8e0*/  ENDCOLLECTIVE ;  /* 0x000000000000791b */ /* 0x003fe20003800000 */
.L_x_1534:
[----:B------:R-:W-:Y:S02]  /*1e8f0*/  IMAD.MOV.U32 R13, RZ, RZ, R27 ;  /* 0x000000ffff0d7224 */ /* 0x000fe400078e001b */
[----:B------:R-:W-:-:S07]  /*1e900*/  IMAD.MOV.U32 R24, RZ, RZ, R14 ;  /* 0x000000ffff187224 */ /* 0x000fce00078e000e */
[----:B------:R-:W-:Y:S05]  /*1e910*/  WARPSYNC.COLLECTIVE R15, `(.L_x_1535) ;  /* 0x000000000f087348 */ /* 0x000fea0003c00000 */
[----:B------:R0:W1:Y:S02]  /*1e920*/  SHFL.IDX P6, R14, R13, R12, R11 ;  /* 0x0000000c0d0e7389 */ /* 0x00006400000c000b */
[----:B01----:R-:W-:Y:S01]  /*1e930*/  ENDCOLLECTIVE ;  /* 0x000000000000791b */ /* 0x003fe20003800000 */
.L_x_1535:
[----:B------:R-:W-:Y:S01]  /*1e940*/  IMAD.MOV.U32 R21, RZ, RZ, R14 ;  /* 0x000000ffff157224 */ /* 0x000fe200078e000e */
[----:B------:R-:W-:Y:S06]  /*1e950*/  BRA `(.L_x_1536) ;  /* 0xfffffe9400407947 */ /* 0x000fec000383ffff */
.L_x_1323:
[----:B0-----:R0:W1:Y:S02]  /*1e960*/  SYNCS.PHASECHK.TRANS64.TRYWAIT P0, [R2+URZ+0x38800], R25 ;  /* 0x03880019020075a7 */ /* 0x001064000800017f */
[----:B-1----:R-:W-:Y:S05]  /*1e970*/  @!P0 NANOSLEEP.SYNCS 0x989680 ;  /* 0x009896800000895d */ /* 0x002fea0003900000 */
[----:B------:R-:W1:Y:S02]  /*1e980*/  @!P0 SYNCS.PHASECHK.TRANS64 P0, [R2+URZ+0x38800], R25 ;  /* 0x03880019020085a7 */ /* 0x000e64000800007f */
[----:B-1----:R-:W-:Y:S05]  /*1e990*/  @!P0 BRA `(.L_x_1323) ;  /* 0xfffffffc00f08947 */ /* 0x002fea000383ffff */
[----:B------:R-:W-:Y:S05]  /*1e9a0*/  BRA `(.L_x_1537) ;  /* 0xfffffe98005c7947 */ /* 0x000fea000383ffff */
.L_x_1331:
        /* <DEDUP_REMOVED lines=8> */
.L_x_1539:
[----:B------:R-:W-:Y:S05]  /*1ea30*/  BSYNC B1 ;  /* 0x0000000000017941 */ /* 0x000fea0003800000 */
.L_x_1538:
        /* <DEDUP_REMOVED lines=8> */
.L_x_1540:
[----:B------:R-:W-:Y:S02]  /*1eac0*/  IMAD.MOV.U32 R13, RZ, RZ, R24 ;  /* 0x000000ffff0d7224 */ /* 0x000fe400078e0018 */
[----:B------:R-:W-:-:S07]  /*1ead0*/  IMAD.MOV.U32 R20, RZ, RZ, R14 ;  /* 0x000000ffff147224 */ /* 0x000fce00078e000e */
[----:B------:R-:W-:Y:S05]  /*1eae0*/  WARPSYNC.COLLECTIVE R15, `(.L_x_1541) ;  /* 0x000000000f087348 */ /* 0x000fea0003c00000 */
[----:B------:R0:W1:Y:S02]  /*1eaf0*/  SHFL.IDX P6, R14, R13, R12, R11 ;  /* 0x0000000c0d0e7389 */ /* 0x00006400000c000b */
[----:B01----:R-:W-:Y:S01]  /*1eb00*/  ENDCOLLECTIVE ;  /* 0x000000000000791b */ /* 0x003fe20003800000 */
.L_x_1541:
[----:B------:R-:W-:Y:S02]  /*1eb10*/  IMAD.MOV.U32 R13, RZ, RZ, R27 ;  /* 0x000000ffff0d7224 */ /* 0x000fe400078e001b */
[----:B------:R-:W-:-:S07]  /*1eb20*/  IMAD.MOV.U32 R21, RZ, RZ, R14 ;  /* 0x000000ffff157224 */ /* 0x000fce00078e000e */
[----:B------:R-:W-:Y:S05]  /*1eb30*/  WARPSYNC.COLLECTIVE R15, `(.L_x_1542) ;  /* 0x000000000f087348 */ /* 0x000fea0003c00000 */
[----:B------:R0:W1:Y:S02]  /*1eb40*/  SHFL.IDX P6, R14, R13, R12, R11 ;  /* 0x0000000c0d0e7389 */ /* 0x00006400000c000b */
[----:B01----:R-:W-:Y:S01]  /*1eb50*/  ENDCOLLECTIVE ;  /* 0x000000000000791b */ /* 0x003fe20003800000 */
.L_x_1542:
[----:B------:R-:W-:Y:S05]  /*1eb60*/  BRA `(.L_x_1543) ;  /* 0xfffffea000cc7947 */ /* 0x000fea000383ffff */
.L_x_1335:
[----:B0-----:R0:W1:Y:S02]  /*1eb70*/  SYNCS.PHASECHK.TRANS64.TRYWAIT P1, [R2+URZ+0x38800], R27 ;  /* 0x0388001b020075a7 */ /* 0x001064000802017f */
[----:B-1----:R-:W-:Y:S05]  /*1eb80*/  @!P1 NANOSLEEP.SYNCS 0x989680 ;  /* 0x009896800000995d */ /* 0x002fea0003900000 */
[----:B------:R-:W1:Y:S02]  /*1eb90*/  @!P1 SYNCS.PHASECHK.TRANS64 P1, [R2+URZ+0x38800], R27 ;  /* 0x0388001b020095a7 */ /* 0x000e64000802007f */
[----:B-1----:R-:W-:Y:S05]  /*1eba0*/  @!P1 BRA `(.L_x_1335) ;  /* 0xfffffffc00f09947 */ /* 0x002fea000383ffff */
[----:B------:R-:W-:Y:S05]  /*1ebb0*/  BRA `(.L_x_1544) ;  /* 0xfffffea400ac7947 */ /* 0x000fea000383ffff */
.L_x_1341:
[----:B-1----:R1:W2:Y:S02]  /*1ebc0*/  SYNCS.PHASECHK.TRANS64.TRYWAIT P1, [R13+URZ+0x38830], R12 ;  /* 0x0388300c0d0075a7 */ /* 0x0022a4000802017f */
[----:B--2---:R-:W-:Y:S05]  /*1ebd0*/  @!P1 NANOSLEEP.SYNCS 0x989680 ;  /* 0x009896800000995d */ /* 0x004fea0003900000 */
[----:B------:R-:W2:Y:S02]  /*1ebe0*/  @!P1 SYNCS.PHASECHK.TRANS64 P1, [R13+URZ+0x38830], R12 ;  /* 0x0388300c0d0095a7 */ /* 0x000ea4000802007f */
[----:B--2---:R-:W-:Y:S05]  /*1ebf0*/  @!P1 BRA `(.L_x_1341) ;  /* 0xfffffffc00f09947 */ /* 0x004fea000383ffff */
[----:B------:R-:W-:Y:S05]  /*1ec00*/  BRA `(.L_x_1340) ;  /* 0xfffffeb000e47947 */ /* 0x000fea000383ffff */
.L_x_1343:
[----:B--2---:R2:W3:Y:S02]  /*1ec10*/  SYNCS.PHASECHK.TRANS64.TRYWAIT P1, [R2+URZ+0x38810], R3 ;  /* 0x03881003020075a7 */ /* 0x0044e4000802017f */
[----:B---3--:R-:W-:Y:S05]  /*1ec20*/  @!P1 NANOSLEEP.SYNCS 0x989680 ;  /* 0x009896800000995d */ /* 0x008fea0003900000 */
[----:B------:R-:W3:Y:S02]  /*1ec30*/  @!P1 SYNCS.PHASECHK.TRANS64 P1, [R2+URZ+0x38810], R3 ;  /* 0x03881003020095a7 */ /* 0x000ee4000802007f */
[----:B---3--:R-:W-:Y:S05]  /*1ec40*/  @!P1 BRA `(.L_x_1343) ;  /* 0xfffffffc00f09947 */ /* 0x008fea000383ffff */
[----:B------:R-:W-:Y:S05]  /*1ec50*/  BRA `(.L_x_1545) ;  /* 0xfffffeb400947947 */ /* 0x000fea000383ffff */
.L_x_1347:
[----:B--2---:R2:W4:Y:S02]  /*1ec60*/  SYNCS.PHASECHK.TRANS64.TRYWAIT P1, [R13+URZ+0x38850], R12 ;  /* 0x0388500c0d0075a7 */ /* 0x004524000802017f */
[----:B----4-:R-:W-:Y:S05]  /*1ec70*/  @!P1 NANOSLEEP.SYNCS 0x989680 ;  /* 0x009896800000995d */ /* 0x010fea0003900000 */
[----:B------:R-:W4:Y:S02]  /*1ec80*/  @!P1 SYNCS.PHASECHK.TRANS64 P1, [R13+URZ+0x38850], R12 ;  /* 0x0388500c0d0095a7 */ /* 0x000f24000802007f */
[----:B----4-:R-:W-:Y:S05]  /*1ec90*/  @!P1 BRA `(.L_x_1347) ;  /* 0xfffffffc00f09947 */ /* 0x010fea000383ffff */
[----:B------:R-:W-:Y:S05]  /*1eca0*/  BRA `(.L_x_1346) ;  /* 0xfffffeb400c07947 */ /* 0x000fea000383ffff */
.L_x_1356:
[----:B-1----:R1:W2:Y:S02]  /*1ecb0*/  SYNCS.PHASECHK.TRANS64.TRYWAIT P2, [R14+URZ+0x38830], R3 ;  /* 0x038830030e0075a7 */ /* 0x0022a4000804017f */
[----:B--2---:R-:W-:Y:S05]  /*1ecc0*/  @!P2 NANOSLEEP.SYNCS 0x989680 ;  /* 0x009896800000a95d */ /* 0x004fea0003900000 */
[----:B------:R-:W2:Y:S02]  /*1ecd0*/  @!P2 SYNCS.PHASECHK.TRANS64 P2, [R14+URZ+0x38830], R3 ;  /* 0x038830030e00a5a7 */ /* 0x000ea4000804007f */
[----:B--2---:R-:W-:Y:S05]  /*1ece0*/  @!P2 BRA `(.L_x_1356) ;  /* 0xfffffffc00f0a947 */ /* 0x004fea000383ffff */
[----:B------:R-:W-:Y:S05]  /*1ecf0*/  BRA `(.L_x_1355) ;  /* 0xfffffee000707947 */ /* 0x000fea000383ffff */
.L_x_1361:
[----:B---3--:R3:W4:Y:S02]  /*1ed00*/  SYNCS.PHASECHK.TRANS64.TRYWAIT P2, [R14+URZ+0x38850], R3 ;  /* 0x038850030e0075a7 */ /* 0x008724000804017f */
[----:B----4-:R-:W-:Y:S05]  /*1ed10*/  @!P2 NANOSLEEP.SYNCS 0x989680 ;  /* 0x009896800000a95d */ /* 0x010fea0003900000 */
[----:B------:R-:W4:Y:S02]  /*1ed20*/  @!P2 SYNCS.PHASECHK.TRANS64 P2, [R14+URZ+0x38850], R3 ;  /* 0x038850030e00a5a7 */ /* 0x000f24000804007f */
[----:B----4-:R-:W-:Y:S05]  /*1ed30*/  @!P2 BRA `(.L_x_1361) ;  /* 0xfffffffc00f0a947 */ /* 0x010fea000383ffff */
[----:B------:R-:W-:Y:S05]  /*1ed40*/  BRA `(.L_x_1360) ;  /* 0xfffffee400147947 */ /* 0x000fea000383ffff */
.L_x_1396:
        /* <DEDUP_REMOVED lines=11> */
.L_x_1547:
[----:B------:R-:W-:Y:S05]  /*1ee00*/  BSYNC B1 ;  /* 0x0000000000017941 */ /* 0x000fea0003800000 */
.L_x_1546:
[----:B------:R-:W-:Y:S05]  /*1ee10*/  BRA `(.L_x_1548) ;  /* 0xffffff8000e87947 */ /* 0x000fea000383ffff */
.L_x_1398:
[----:B------:R-:W-:Y:S01]  /*1ee20*/  BSSY B1, `(.L_x_1549) ;  /* 0x0000006000017945 */ /* 0x000fe20003800000 */
[----:B------:R-:W-:-:S07]  /*1ee30*/  IMAD.MOV.U32 R15, RZ, RZ, -0x1 ;  /* 0xffffffffff0f7424 */ /* 0x000fce00078e00ff */
[----:B0-----:R-:W-:Y:S05]  /*1ee40*/  WARPSYNC.COLLECTIVE R15, `(.L_x_1550) ;  /* 0x000000000f0c7348 */ /* 0x001fea0003c00000 */
[----:B------:R-:W-:Y:S02]  /*1ee50*/  ELECT P6, UR62, PT ;  /* 0x00000000003e782f */ /* 0x000fe400038c0000 */
[----:B------:R-:W-:Y:S01]  /*1ee60*/  MOV R14, UR62 ;  /* 0x0000003e000e7c02 */ /* 0x000fe20008000f00 */
[----:B0-----:R-:W-:Y:S10]  /*1ee70*/  ENDCOLLECTIVE ;  /* 0x000000000000791b */ /* 0x001ff40003800000 */
.L_x_1550:
[----:B------:R-:W-:Y:S05]  /*1ee80*/  BSYNC B1 ;  /* 0x0000000000017941 */ /* 0x000fea0003800000 */
.L_x_1549:
[----:B------:R-:W-:Y:S05]  /*1ee90*/  BRA `(.L_x_1397) ;  /* 0xffffff8000e07947 */ /* 0x000fea000383ffff */
.L_x_1400:
[----:B0-----:R0:W1:Y:S02]  /*1eea0*/  SYNCS.PHASECHK.TRANS64.TRYWAIT P0, [R18+URZ+0x38820], R3 ;  /* 0x03882003120075a7 */ /* 0x001064000800017f */
[----:B-1----:R-:W-:Y:S05]  /*1eeb0*/  @!P0 NANOSLEEP.SYNCS 0x989680 ;  /* 0x009896800000895d */ /* 0x002fea0003900000 */
[----:B------:R-:W1:Y:S02]  /*1eec0*/  @!P0 SYNCS.PHASECHK.TRANS64 P0, [R18+URZ+0x38820], R3 ;  /* 0x03882003120085a7 */ /* 0x000e64000800007f */
[----:B-1----:R-:W-:Y:S05]  /*1eed0*/  @!P0 BRA `(.L_x_1400) ;  /* 0xfffffffc00f08947 */ /* 0x002fea000383ffff */
[----:B------:R-:W-:Y:S05]  /*1eee0*/  BRA `(.L_x_1551) ;  /* 0xffffff8000f07947 */ /* 0x000fea000383ffff */
.L_x_1404:
[----:B0-----:R0:W1:Y:S02]  /*1eef0*/  SYNCS.PHASECHK.TRANS64.TRYWAIT P0, [R3+URZ+0x388a0], R8 ;  /* 0x0388a008030075a7 */ /* 0x001064000800017f */
[----:B-1----:R-:W-:Y:S05]  /*1ef00*/  @!P0 NANOSLEEP.SYNCS 0x989680 ;  /* 0x009896800000895d */ /* 0x002fea0003900000 */
[----:B------:R-:W1:Y:S02]  /*1ef10*/  @!P0 SYNCS.PHASECHK.TRANS64 P0, [R3+URZ+0x388a0], R8 ;  /* 0x0388a008030085a7 */ /* 0x000e64000800007f */
[----:B-1----:R-:W-:Y:S05]  /*1ef20*/  @!P0 BRA `(.L_x_1404) ;  /* 0xfffffffc00f08947 */ /* 0x002fea000383ffff */
[----:B------:R-:W-:Y:S05]  /*1ef30*/  BRA `(.L_x_1552) ;  /* 0xffffff8400087947 */ /* 0x000fea000383ffff */
.L_x_1409:
[----:B-1----:R1:W2:Y:S02]  /*1ef40*/  SYNCS.PHASECHK.TRANS64.TRYWAIT P0, [R3+URZ+0x388c0], R8 ;  /* 0x0388c008030075a7 */ /* 0x0022a4000800017f */
[----:B--2---:R-:W-:Y:S05]  /*1ef50*/  @!P0 NANOSLEEP.SYNCS 0x989680 ;  /* 0x009896800000895d */ /* 0x004fea0003900000 */
[----:B------:R-:W2:Y:S02]  /*1ef60*/  @!P0 SYNCS.PHASECHK.TRANS64 P0, [R3+URZ+0x388c0], R8 ;  /* 0x0388c008030085a7 */ /* 0x000ea4000800007f */
[----:B--2---:R-:W-:Y:S05]  /*1ef70*/  @!P0 BRA `(.L_x_1409) ;  /* 0xfffffffc00f08947 */ /* 0x004fea000383ffff */
[----:B------:R-:W-:Y:S05]  /*1ef80*/  BRA `(.L_x_1553) ;  /* 0xffffff8400847947 */ /* 0x000fea000383ffff */
.L_x_1423:
[----:B0-----:R0:W1:Y:S02]  /*1ef90*/  SYNCS.PHASECHK.TRANS64.TRYWAIT P2, [R8+URZ+0x388a0], R2 ;  /* 0x0388a002080075a7 */ /* 0x001064000804017f */
[----:B-1----:R-:W-:Y:S05]  /*1efa0*/  @!P2 NANOSLEEP.SYNCS 0x989680 ;  /* 0x009896800000a95d */ /* 0x002fea0003900000 */
[----:B------:R-:W1:Y:S02]  /*1efb0*/  @!P2 SYNCS.PHASECHK.TRANS64 P2, [R8+URZ+0x388a0], R2 ;  /* 0x0388a0020800a5a7 */ /* 0x000e64000804007f */
[----:B-1----:R-:W-:Y:S05]  /*1efc0*/  @!P2 BRA `(.L_x_1423) ;  /* 0xfffffffc00f0a947 */ /* 0x002fea000383ffff */
[----:B------:R-:W-:Y:S05]  /*1efd0*/  BRA `(.L_x_1554) ;  /* 0xffffff8c00e87947 */ /* 0x000fea000383ffff */
.L_x_1428:
[----:B-1----:R1:W2:Y:S02]  /*1efe0*/  SYNCS.PHASECHK.TRANS64.TRYWAIT P2, [R8+URZ+0x388c0], R2 ;  /* 0x0388c002080075a7 */ /* 0x0022a4000804017f */
[----:B--2---:R-:W-:Y:S05]  /*1eff0*/  @!P2 NANOSLEEP.SYNCS 0x989680 ;  /* 0x009896800000a95d */ /* 0x004fea0003900000 */
[----:B------:R-:W2:Y:S02]  /*1f000*/  @!P2 SYNCS.PHASECHK.TRANS64 P2, [R8+URZ+0x388c0], R2 ;  /* 0x0388c0020800a5a7 */ /* 0x000ea4000804007f */
[----:B--2---:R-:W-:Y:S05]  /*1f010*/  @!P2 BRA `(.L_x_1428) ;  /* 0xfffffffc00f0a947 */ /* 0x004fea000383ffff */
[----:B------:R-:W-:Y:S05]  /*1f020*/  BRA `(.L_x_1555) ;  /* 0xffffff9000607947 */ /* 0x000fea000383ffff */
.L_x_1450:
        /* <DEDUP_REMOVED lines=11> */
.L_x_1557:
[----:B------:R-:W-:Y:S05]  /*1f0e0*/  BSYNC B0 ;  /* 0x0000000000007941 */ /* 0x000fea0003800000 */
.L_x_1556:
[----:B------:R-:W-:Y:S05]  /*1f0f0*/  BRA `(.L_x_1558) ;  /* 0xffffffa400d87947 */ /* 0x000fea000383ffff */
.L_x_1453:
[----:B0-----:R0:W1:Y:S02]  /*1f100*/  SYNCS.PHASECHK.TRANS64.TRYWAIT P0, [R26+URZ+0x38840], R0 ;  /* 0x038840001a0075a7 */ /* 0x001064000800017f */
[----:B-1----:R-:W-:Y:S05]  /*1f110*/  @!P0 NANOSLEEP.SYNCS 0x989680 ;  /* 0x009896800000895d */ /* 0x002fea0003900000 */
[----:B------:R-:W1:Y:S02]  /*1f120*/  @!P0 SYNCS.PHASECHK.TRANS64 P0, [R26+URZ+0x38840], R0 ;  /* 0x038840001a0085a7 */ /* 0x000e64000800007f */
[----:B-1----:R-:W-:Y:S05]  /*1f130*/  @!P0 BRA `(.L_x_1453) ;  /* 0xfffffffc00f08947 */ /* 0x002fea000383ffff */
[----:B------:R-:W-:Y:S05]  /*1f140*/  BRA `(.L_x_1559) ;  /* 0xffffffa8000c7947 */ /* 0x000fea000383ffff */
.L_x_1454:
        /* <DEDUP_REMOVED lines=8> */
.L_x_1561:
[----:B------:R-:W-:Y:S05]  /*1f1d0*/  BSYNC B0 ;  /* 0x0000000000007941 */ /* 0x000fea0003800000 */
.L_x_1560:
        /* <DEDUP_REMOVED lines=9> */
.L_x_1562:
[----:B------:R-:W-:Y:S02]  /*1f270*/  IMAD.MOV.U32 R13, RZ, RZ, R4 ;  /* 0x000000ffff0d7224 */ /* 0x000fe400078e0004 */
[----:B------:R-:W-:Y:S02]  /*1f280*/  IMAD.MOV.U32 R12, RZ, RZ, 0x1 ;  /* 0x00000001ff0c7424 */ /* 0x000fe400078e00ff */
[----:B------:R-:W-:-:S07]  /*1f290*/  IMAD.MOV.U32 R3, RZ, RZ, R14 ;  /* 0x000000ffff037224 */ /* 0x000fce00078e000e */
[----:B------:R-:W-:Y:S05]  /*1f2a0*/  WARPSYNC.COLLECTIVE R15, `(.L_x_1563) ;  /* 0x000000000f087348 */ /* 0x000fea0003c00000 */
[----:B------:R0:W1:Y:S02]  /*1f2b0*/  SHFL.IDX P6, R14, R13, R12, R11 ;  /* 0x0000000c0d0e7389 */ /* 0x00006400000c000b */
[----:B01----:R-:W-:Y:S01]  /*1f2c0*/  ENDCOLLECTIVE ;  /* 0x000000000000791b */ /* 0x003fe20003800000 */
.L_x_1563:
        /* <DEDUP_REMOVED lines=15> */
.L_x_1564:
[----:B------:R-:W-:Y:S02]  /*1f3c0*/  @P0 IMAD R6, R5, 0x2, R18 ;  /* 0x0000000205060824 */ /* 0x000fe400078e0212 */
[----:B------:R-:W-:Y:S02]  /*1f3d0*/  IMAD.MOV.U32 R13, RZ, RZ, R4 ;  /* 0x000000ffff0d7224 */ /* 0x000fe400078e0004 */
[----:B------:R-:W-:Y:S02]  /*1f3e0*/  IMAD.MOV.U32 R12, RZ, RZ, 0x2 ;  /* 0x00000002ff0c7424 */ /* 0x000fe400078e00ff */
[----:B------:R-:W-:-:S07]  /*1f3f0*/  IMAD.MOV.U32 R3, RZ, RZ, R14 ;  /* 0x000000ffff037224 */ /* 0x000fce00078e000e */
[----:B------:R-:W-:Y:S05]  /*1f400*/  WARPSYNC.COLLECTIVE R15, `(.L_x_1565) ;  /* 0x000000000f087348 */ /* 0x000fea0003c00000 */
[----:B------:R0:W1:Y:S02]  /*1f410*/  SHFL.IDX P6, R14, R13, R12, R11 ;  /* 0x0000000c0d0e7389 */ /* 0x00006400000c000b */
[----:B01----:R-:W-:Y:S01]  /*1f420*/  ENDCOLLECTIVE ;  /* 0x000000000000791b */ /* 0x003fe20003800000 */
.L_x_1565:
        /* <DEDUP_REMOVED lines=15> */
.L_x_1566:
[----:B------:R-:W-:Y:S02]  /*1f520*/  @P0 IMAD R6, R5, 0x2, R18 ;  /* 0x0000000205060824 */ /* 0x000fe400078e0212 */
[----:B------:R-:W-:Y:S02]  /*1f530*/  IMAD.MOV.U32 R13, RZ, RZ, R4 ;  /* 0x000000ffff0d7224 */ /* 0x000fe400078e0004 */
[----:B------:R-:W-:Y:S02]  /*1f540*/  IMAD.MOV.U32 R12, RZ, RZ, 0x3 ;  /* 0x00000003ff0c7424 */ /* 0x000fe400078e00ff */
[----:B------:R-:W-:-:S07]  /*1f550*/  IMAD.MOV.U32 R3, RZ, RZ, R14 ;  /* 0x000000ffff037224 */ /* 0x000fce00078e000e */
[----:B------:R-:W-:Y:S05]  /*1f560*/  WARPSYNC.COLLECTIVE R15, `(.L_x_1567) ;  /* 0x000000000f087348 */ /* 0x000fea0003c00000 */
[----:B------:R0:W1:Y:S02]  /*1f570*/  SHFL.IDX P6, R14, R13, R12, R11 ;  /* 0x0000000c0d0e7389 */ /* 0x00006400000c000b */
[----:B01----:R-:W-:Y:S01]  /*1f580*/  ENDCOLLECTIVE ;  /* 0x000000000000791b */ /* 0x003fe20003800000 */
.L_x_1567:
        /* <DEDUP_REMOVED lines=10> */
.L_x_1568:
[----:B------:R-:W-:Y:S01]  /*1f630*/  @!PT LDS RZ, [RZ] ;  /* 0x00000000fffff984 */ /* 0x000fe20000000800 */
[----:B------:R-:W-:Y:S01]  /*1f640*/  @!PT LDS RZ, [RZ] ;  /* 0x00000000fffff984 */ /* 0x000fe20000000800 */
[----:B------:R-:W-:Y:S01]  /*1f650*/  @!PT LDS RZ, [RZ] ;  /* 0x00000000fffff984 */ /* 0x000fe20000000800 */
[----:B------:R0:W-:Y:S01]  /*1f660*/  @P0 LDGSTS.E.BYPASS.LTC128B.128 [R6+0x23400], desc[UR42][R2.64], !P2 ;  /* 0x2340000002060fae */ /* 0x0001e2000d101d6a */
[----:B------:R-:W-:Y:S01]  /*1f670*/  IMAD.MOV.U32 R0, RZ, RZ, R14 ;  /* 0x000000ffff007224 */ /* 0x000fe200078e000e */
[----:B------:R-:W-:Y:S06]  /*1f680*/  BRA `(.L_x_1569) ;  /* 0xffffffa400c47947 */ /* 0x000fec000383ffff */
.L_x_1459:
        /* <DEDUP_REMOVED lines=9> */
.L_x_1570:
[C---:B------:R-:W-:Y:S01]  /*1f720*/  VIADD R10, R25.reuse, 0x10 ;  /* 0x00000010190a7836 */ /* 0x040fe20000000000 */
[C---:B------:R-:W-:Y:S01]  /*1f730*/  ISETP.GE.AND P0, PT, R25.reuse, R3, PT ;  /* 0x000000031900720c */ /* 0x040fe20003f06270 */
[----:B------:R-:W-:-:S03]  /*1f740*/  VIADD R8, R25, 0x20 ;  /* 0x0000002019087836 */ /* 0x000fc60000000000 */
[----:B------:R0:W-:Y:S04]  /*1f750*/  STL [R1+0x18], R10 ;  /* 0x0000180a01007387 */ /* 0x0001e80000100800 */
[----:B------:R0:W-:Y:S01]  /*1f760*/  STL [R1+0x1c], R8 ;  /* 0x00001c0801007387 */ /* 0x0001e20000100800 */
[----:B------:R-:W-:Y:S02]  /*1f770*/  IMAD.MOV.U32 R13, RZ, RZ, R0 ;  /* 0x000000ffff0d7224 */ /* 0x000fe400078e0000 */
[----:B------:R-:W-:-:S07]  /*1f780*/  IMAD.MOV.U32 R5, RZ, RZ, R14 ;  /* 0x000000ffff057224 */ /* 0x000fce00078e000e */
[----:B0-----:R-:W-:Y:S05]  /*1f790*/  WARPSYNC.COLLECTIVE R15, `(.L_x_1571) ;  /* 0x000000000f087348 */ /* 0x001fea0003c00000 */
[----:B------:R1:W2:Y:S02]  /*1f7a0*/  SHFL.IDX P6, R14, R13, R12, R11 ;  /* 0x0000000c0d0e7389 */ /* 0x0002a400000c000b */
[----:B012---:R-:W-:Y:S01]  /*1f7b0*/  ENDCOLLECTIVE ;  /* 0x000000000000791b */ /* 0x007fe20003800000 */
.L_x_1571:
[----:B------:R-:W-:Y:S02]  /*1f7c0*/  IMAD.MOV.U32 R13, RZ, RZ, R2 ;  /* 0x000000ffff0d7224 */ /* 0x000fe400078e0002 */
[----:B------:R-:W-:Y:S02]  /*1f7d0*/  IMAD.MOV.U32 R12, RZ, RZ, 0x1 ;  /* 0x00000001ff0c7424 */ /* 0x000fe400078e00ff */
[----:B------:R-:W-:-:S07]  /*1f7e0*/  IMAD.MOV.U32 R4, RZ, RZ, R14 ;  /* 0x000000ffff047224 */ /* 0x000fce00078e000e */
[----:B------:R-:W-:Y:S05]  /*1f7f0*/  WARPSYNC.COLLECTIVE R15, `(.L_x_1572) ;  /* 0x000000000f087348 */ /* 0x000fea0003c00000 */
[----:B------:R0:W1:Y:S02]  /*1f800*/  SHFL.IDX P6, R14, R13, R12, R11 ;  /* 0x0000000c0d0e7389 */ /* 0x00006400000c000b */
[----:B01----:R-:W-:Y:S01]  /*1f810*/  ENDCOLLECTIVE ;  /* 0x000000000000791b */ /* 0x003fe20003800000 */
.L_x_1572:
[----:B------:R-:W-:-:S05]  /*1f820*/  @!P0 LEA R4, P2, R7, R4, 0x1 ;  /* 0x0000000407048211 */ /* 0x000fca00078408ff */
[----:B------:R-:W-:-:S05]  /*1f830*/  @!P0 IMAD.X R5, RZ, RZ, R5, P2 ;  /* 0x000000ffff058224 */ /* 0x000fca00010e0605 */
[----:B------:R-:W-:Y:S01]  /*1f840*/  @!PT LDS RZ, [RZ] ;  /* 0x00000000fffff984 */ /* 0x000fe20000000800 */
[----:B------:R-:W-:Y:S01]  /*1f850*/  @!PT LDS RZ, [RZ] ;  /* 0x00000000fffff984 */ /* 0x000fe20000000800 */
[----:B------:R-:W-:Y:S01]  /*1f860*/  @!PT LDS RZ, [RZ] ;  /* 0x00000000fffff984 */ /* 0x000fe20000000800 */
[----:B------:R0:W-:Y:S01]  /*1f870*/  @!P0 LDGSTS.E.BYPASS.LTC128B.128 [R23+0x20400], desc[UR42][R4.64], !P1 ;  /* 0x2040000004178fae */ /* 0x0001e2000c901d6a */
[----:B------:R-:W-:Y:S01]  /*1f880*/  IMAD.MOV.U32 R13, RZ, RZ, R0 ;  /* 0x000000ffff0d7224 */ /* 0x000fe200078e0000 */
[----:B------:R-:W-:Y:S01]  /*1f890*/  ISETP.GE.AND P0, PT, R10, R3, PT ;  /* 0x000000030a00720c */ /* 0x000fe20003f06270 */
[----:B0-----:R-:W-:-:S12]  /*1f8a0*/  IMAD.MOV.U32 R4, RZ, RZ, R14 ;  /* 0x000000ffff047224 */ /* 0x001fd800078e000e */
[----:B------:R-:W-:Y:S05]  /*1f8b0*/  WARPSYNC.COLLECTIVE R15, `(.L_x_1573) ;  /* 0x000000000f087348 */ /* 0x000fea0003c00000 */
[----:B------:R0:W1:Y:S02]  /*1f8c0*/  SHFL.IDX P6, R14, R13, R12, R11 ;  /* 0x0000000c0d0e7389 */ /* 0x00006400000c000b */
[----:B01----:R-:W-:Y:S01]  /*1f8d0*/  ENDCOLLECTIVE ;  /* 0x000000000000791b */ /* 0x003fe20003800000 */
.L_x_1573:
[----:B------:R-:W-:Y:S02]  /*1f8e0*/  IMAD.MOV.U32 R13, RZ, RZ, R2 ;  /* 0x000000ffff0d7224 */ /* 0x000fe400078e0002 */
[----:B------:R-:W-:Y:S02]  /*1f8f0*/  IMAD.MOV.U32 R12, RZ, RZ, 0x2 ;  /* 0x00000002ff0c7424 */ /* 0x000fe400078e00ff */
[----:B------:R-:W-:-:S07]  /*1f900*/  IMAD.MOV.U32 R5, RZ, RZ, R14 ;  /* 0x000000ffff057224 */ /* 0x000fce00078e000e */
[----:B------:R-:W-:Y:S05]  /*1f910*/  WARPSYNC.COLLECTIVE R15, `(.L_x_1574) ;  /* 0x000000000f087348 */ /* 0x000fea0003c00000 */
[----:B------:R0:W1:Y:S02]  /*1f920*/  SHFL.IDX P6, R14, R13, R12, R11 ;  /* 0x0000000c0d0e7389 */ /* 0x00006400000c000b */
[----:B01----:R-:W-:Y:S01]  /*1f930*/  ENDCOLLECTIVE ;  /* 0x000000000000791b */ /* 0x003fe20003800000 */
.L_x_1574:
        /* <DEDUP_REMOVED lines=10> */
.L_x_1575:
[----:B------:R-:W-:Y:S01]  /*1f9e0*/  @!PT LDS RZ, [RZ] ;  /* 0x00000000fffff984 */ /* 0x000fe20000000800 */
[----:B------:R-:W-:Y:S01]  /*1f9f0*/  @!PT LDS RZ, [RZ] ;  /* 0x00000000fffff984 */ /* 0x000fe20000000800 */
[----:B------:R-:W-:Y:S01]  /*1fa00*/  @!PT LDS RZ, [RZ] ;  /* 0x00000000fffff984 */ /* 0x000fe20000000800 */
[----:B------:R0:W-:Y:S01]  /*1fa10*/  @!P0 LDGSTS.E.BYPASS.LTC128B.128 [R23+0x20c00], desc[UR42][R4.64], !P1 ;  /* 0x20c0000004178fae */ /* 0x0001e2000c901d6a */
[----:B------:R-:W-:Y:S01]  /*1fa20*/  ISETP.GE.AND P0, PT, R8, R3, PT ;  /* 0x000000030800720c */ /* 0x000fe20003f06270 */
[----:B------:R-:W-:Y:S02]  /*1fa30*/  IMAD.MOV.U32 R13, RZ, RZ, R2 ;  /* 0x000000ffff0d7224 */ /* 0x000fe400078e0002 */
[----:B------:R-:W-:Y:S02]  /*1fa40*/  IMAD.MOV.U32 R12, RZ, RZ, 0x3 ;  /* 0x00000003ff0c7424 */ /* 0x000fe400078e00ff */
[----:B0-----:R-:W-:-:S08]  /*1fa50*/  IMAD.MOV.U32 R4, RZ, RZ, R14 ;  /* 0x000000ffff047224 */ /* 0x001fd000078e000e */
[----:B------:R-:W-:Y:S05]  /*1fa60*/  WARPSYNC.COLLECTIVE R15, `(.L_x_1576) ;  /* 0x000000000f087348 */ /* 0x000fea0003c00000 */
[----:B------:R0:W1:Y:S02]  /*1fa70*/  SHFL.IDX P6, R14, R13, R12, R11 ;  /* 0x0000000c0d0e7389 */ /* 0x00006400000c000b */
[----:B01----:R-:W-:Y:S01]  /*1fa80*/  ENDCOLLECTIVE ;  /* 0x000000000000791b */ /* 0x003fe20003800000 */
.L_x_1576:
        /* <DEDUP_REMOVED lines=14> */
.L_x_1577:
[----:B------:R-:W-:Y:S01]  /*1fb70*/  IMAD.MOV.U32 R0, RZ, RZ, R14 ;  /* 0x000000ffff007224 */ /* 0x000fe200078e000e */
[----:B------:R-:W-:Y:S06]  /*1fb80*/  BRA `(.L_x_1578) ;  /* 0xffffffa800d87947 */ /* 0x000fec000383ffff */
.L_x_1463:
[----:B------:R-:W2:Y:S04]  /*1fb90*/  LDL.LU R10, [R1+0x14] ;  /* 0x00001400010a7983 */ /* 0x000ea80000300800 */
[----:B------:R-:W3:Y:S04]  /*1fba0*/  LDL.LU R9, [R1+0x18] ;  /* 0x0000180001097983 */ /* 0x000ee80000300800 */
[----:B------:R-:W4:Y:S01]  /*1fbb0*/  LDL.LU R8, [R1+0x1c] ;  /* 0x00001c0001087983 */ /* 0x000f220000300800 */
[----:B------:R-:W-:Y:S01]  /*1fbc0*/  LOP3.LUT R16, R16, 0xffffefff, RZ, 0xc0, !PT ;  /* 0xffffefff10107812 */ /* 0x000fe200078ec0ff */
[----:B------:R-:W-:Y:S01]  /*1fbd0*/  BSSY B0, `(.L_x_1579) ;  /* 0x0000029000007945 */ /* 0x000fe20003800000 */
[----:B------:R-:W-:-:S02]  /*1fbe0*/  IMAD.MOV.U32 R13, RZ, RZ, R6 ;  /* 0x000000ffff0d7224 */ /* 0x000fc400078e0006 */
[----:B------:R-:W-:Y:S02]  /*1fbf0*/  IMAD.MOV.U32 R12, RZ, RZ, RZ ;  /* 0x000000ffff0c7224 */ /* 0x000fe400078e00ff */
[----:B------:R-:W-:Y:S02]  /*1fc00*/  IMAD.MOV.U32 R11, RZ, RZ, 0x181f ;  /* 0x0000181fff0b7424 */ /* 0x000fe400078e00ff */
[----:B------:R-:W-:Y:S02]  /*1fc10*/  IMAD.MOV.U32 R15, RZ, RZ, -0x1 ;  /* 0xffffffffff0f7424 */ /* 0x000fe400078e00ff */
[----:B--2---:R-:W-:-:S05]  /*1fc20*/  IMAD R7, R10, R7, RZ ;  /* 0x000000070a077224 */ /* 0x004fca00078e02ff */
[-C--:B------:R-:W-:Y:S02]  /*1fc30*/  ISETP.GE.AND P2, PT, R25, R7.reuse, PT ;  /* 0x000000071900720c */ /* 0x080fe40003f46270 */
[-C--:B---3--:R-:W-:Y:S02]  /*1fc40*/  ISETP.GE.AND P1, PT, R9, R7.reuse, PT ;  /* 0x000000070900720c */ /* 0x088fe40003f26270 */
[----:B----4-:R-:W-:-:S09]  /*1fc50*/  ISETP.GE.AND P0, PT, R8, R7, PT ;  /* 0x000000070800720c */ /* 0x010fd20003f06270 */
[C---:B------:R-:W-:Y:S02]  /*1fc60*/  @!P2 LOP3.LUT R2, R4.reuse, 0x40, RZ, 0xc0, !PT ;  /* 0x000000400402a812 */ /* 0x040fe400078ec0ff */
[----:B------:R-:W-:Y:S02]  /*1fc70*/  @!P1 LOP3.LUT R3, R4, 0x40, RZ, 0xc0, !PT ;  /* 0x0000004004039812 */ /* 0x000fe400078ec0ff */
[----:B------:R-:W-:Y:S02]  /*1fc80*/  @!P2 SHF.R.U32.HI R2, RZ, 0x2, R2 ;  /* 0x00000002ff02a819 */ /* 0x000fe40000011602 */
[----:B------:R-:W-:Y:S02]  /*1fc90*/  @!P1 SHF.R.U32.HI R3, RZ, 0x2, R3 ;  /* 0x00000002ff039819 */ /* 0x000fe40000011603 */
[----:B------:R-:W-:Y:S02]  /*1fca0*/  @!P2 ISETP.NE.U32.AND P6, PT, R2, RZ, PT ;  /* 0x000000ff0200a20c */ /* 0x000fe40003fc5070 */
[----:B------:R-:W-:-:S02]  /*1fcb0*/  @!P2 LOP3.LUT R2, R5, 0x80, RZ, 0xc0, !PT ;  /* 0x000000800502a812 */ /* 0x000fc400078ec0ff */
[----:B------:R-:W-:Y:S02]  /*1fcc0*/  @!P0 LOP3.LUT R8, R4, 0x40, RZ, 0xc0, !PT ;  /* 0x0000004004088812 */ /* 0x000fe400078ec0ff */
[----:B------:R-:W-:Y:S02]  /*1fcd0*/  @!P2 SHF.R.U32.HI R2, RZ, 0x3, R2 ;  /* 0x00000003ff02a819 */ /* 0x000fe40000011602 */
[----:B------:R-:W-:-:S05]  /*1fce0*/  @!P0 SHF.R.U32.HI R8, RZ, 0x2, R8 ;  /* 0x00000002ff088819 */ /* 0x000fca0000011608 */
[----:B------:R-:W-:Y:S02]  /*1fcf0*/  @P6 LOP3.LUT R16, R16, 0x1000, RZ, 0xfc, !PT ;  /* 0x0000100010106812 */ /* 0x000fe400078efcff */
[----:B------:R-:W-:Y:S02]  /*1fd00*/  @!P2 ISETP.NE.U32.AND P6, PT, R2, RZ, PT ;  /* 0x000000ff0200a20c */ /* 0x000fe40003fc5070 */
[----:B------:R-:W-:Y:S02]  /*1fd10*/  LOP3.LUT R16, R16, 0xfffff7ff, RZ, 0xc0, !PT ;  /* 0xfffff7ff10107812 */ /* 0x000fe400078ec0ff */
[----:B------:R-:W-:-:S04]  /*1fd20*/  @!P1 LOP3.LUT R2, R5, 0x80, RZ, 0xc0, !PT ;  /* 0x0000008005029812 */ /* 0x000fc800078ec0ff */
[----:B------:R-:W-:-:S05]  /*1fd30*/  @!P1 SHF.R.U32.HI R2, RZ, 0x3, R2 ;  /* 0x00000003ff029819 */ /* 0x000fca0000011602 */
[----:B------:R-:W-:Y:S02]  /*1fd40*/  @P6 LOP3.LUT R16, R16, 0x800, RZ, 0xfc, !PT ;  /* 0x0000080010106812 */ /* 0x000fe400078efcff */
[----:B------:R-:W-:Y:S02]  /*1fd50*/  @!P1 ISETP.NE.U32.AND P6, PT, R3, RZ, PT ;  /* 0x000000ff0300920c */ /* 0x000fe40003fc5070 */
[----:B------:R-:W-:-:S11]  /*1fd60*/  LOP3.LUT R16, R16, 0xffffbfff, RZ, 0xc0, !PT ;  /* 0xffffbfff10107812 */ /* 0x000fd600078ec0ff */
[----:B------:R-:W-:Y:S02]  /*1fd70*/  @P6 LOP3.LUT R16, R16, 0x4000, RZ, 0xfc, !PT ;  /* 0x0000400010106812 */ /* 0x000fe400078efcff */
[----:B------:R-:W-:Y:S02]  /*1fd80*/  @!P1 ISETP.NE.U32.AND P6, PT, R2, RZ, PT ;  /* 0x000000ff0200920c */ /* 0x000fe40003fc5070 */
[----:B------:R-:W-:-:S11]  /*1fd90*/  LOP3.LUT R16, R16, 0xffffdfff, RZ, 0xc0, !PT ;  /* 0xffffdfff10107812 */ /* 0x000fd600078ec0ff */
        /* <DEDUP_REMOVED lines=12> */
.L_x_1580:
[----:B------:R-:W-:Y:S05]  /*1fe60*/  BSYNC B0 ;  /* 0x0000000000007941 */ /* 0x000fea0003800000 */
.L_x_1579:
        /* <DEDUP_REMOVED lines=11> */
.L_x_1581:
[----:B------:R-:W-:-:S04]  /*1ff20*/  LOP3.LUT R16, R16, 0xfdffffff, RZ, 0xc0, !PT ;  /* 0xfdffffff10107812 */ /* 0x000fc800078ec0ff */
[----:B------:R-:W-:-:S04]  /*1ff30*/  @P3 LOP3.LUT R16, R16, 0x2000000, RZ, 0xfc, !PT ;  /* 0x0200000010103812 */ /* 0x000fc800078efcff */
[C---:B------:R-:W-:Y:S02]  /*1ff40*/  LOP3.LUT P3, RZ, R16.reuse, 0x200, RZ, 0xc0, !PT ;  /* 0x0000020010ff7812 */ /* 0x040fe4000786c0ff */
[----:B------:R-:W-:Y:S01]  /*1ff50*/  LOP3.LUT R16, R16, 0xfeffffff, RZ, 0xc0, !PT ;  /* 0xfeffffff10107812 */ /* 0x000fe200078ec0ff */
[----:B------:R-:W-:-:S03]  /*1ff60*/  IMAD.MOV.U32 R13, RZ, RZ, R6 ;  /* 0x000000ffff0d7224 */ /* 0x000fc600078e0006 */
[----:B------:R-:W-:Y:S01]  /*1ff70*/  @P1 LOP3.LUT R16, R16, 0x1000000, RZ, 0xfc, !PT ;  /* 0x0100000010101812 */ /* 0x000fe200078efcff */
[----:B------:R-:W-:-:S03]  /*1ff80*/  IMAD.MOV.U32 R12, RZ, RZ, 0x1 ;  /* 0x00000001ff0c7424 */ /* 0x000fc600078e00ff */
[C---:B------:R-:W-:Y:S02]  /*1ff90*/  LOP3.LUT P1, RZ, R16.reuse, 0x100, RZ, 0xc0, !PT ;  /* 0x0000010010ff7812 */ /* 0x040fe4000782c0ff */
[----:B------:R-:W-:Y:S01]  /*1ffa0*/  LOP3.LUT R16, R16, 0xffdfffff, RZ, 0xc0, !PT ;  /* 0xffdfffff10107812 */ /* 0x000fe200078ec0ff */
[----:B------:R-:W-:-:S03]  /*1ffb0*/  IMAD.MOV.U32 R3, RZ, RZ, R14 ;  /* 0x000000ffff037224 */ /* 0x000fc600078e000e */
[----:B------:R-:W-:Y:S02]  /*1ffc0*/  @P0 LOP3.LUT R16, R16, 0x200000, RZ, 0xfc, !PT ;  /* 0x0020000010100812 */ /* 0x000fe400078efcff */
[----:B------:R-:W-:Y:S02]  /*1ffd0*/  @!P2 LEA R3, P6, R20, R3, 0x1 ;  /* 0x000000031403a211 */ /* 0x000fe400078c08ff */
[----:B------:R-:W-:-:S03]  /*1ffe0*/  LOP3.LUT P0, RZ, R16, 0x1000, RZ, 0xc0, !PT ;  /* 0x0000100010ff7812 */ /* 0x000fc6000780c0ff */
[----:B------:R-:W-:Y:S01]  /*1fff0*/  @!P2 IMAD.X R2, RZ, RZ, R2, P6 ;  /* 0x000000ffff02a224 */ /* 0x000fe200030e0602 */
[----:B------:R-:W-:-:S04]  /*20000*/  LOP3.LUT P6, RZ, R16, 0x800, RZ, 0xc0, !PT ;  /* 0x0000080010ff7812 */ /* 0x000fc800078cc0ff */
[----:B------:R-:W-:-:S04]  /*20010*/  @!P2 LOP3.LUT R3, R3, R2, RZ, 0x3c, !PT ;  /* 0x000000020303a212 */ /* 0x000fc800078e3cff */
[----:B------:R-:W-:-:S04]  /*20020*/  @!P2 LOP3.LUT R2, R3, R2, RZ, 0x3c, !PT ;  /* 0x000000020302a212 */ /* 0x000fc800078e3cff */
[----:B------:R-:W-:-:S05]  /*20030*/  @!P2 LOP3.LUT R3, R3, R2, RZ, 0x3c, !PT ;  /* 0x000000020303a212 */ /* 0x000fca00078e3cff */
[----:B------:R-:W-:Y:S01]  /*20040*/  @!PT LDS RZ, [RZ] ;  /* 0x00000000fffff984 */ /* 0x000fe20000000800 */
[----:B------:R-:W-:Y:S01]  /*20050*/  @!PT LDS RZ, [RZ] ;  /* 0x00000000fffff984 */ /* 0x000fe20000000800 */
[----:B------:R-:W-:Y:S01]  /*20060*/  @!PT LDS RZ, [RZ] ;  /* 0x00000000fffff984 */ /* 0x000fe20000000800 */
[----:B------:R0:W-:Y:S01]  /*20070*/  @!P2 LDGSTS.E.BYPASS.LTC128B.128 [R23+0x26400], desc[UR42][R2.64], !P4 ;  /* 0x264000000217afae */ /* 0x0001e2000e101d6a */
[----:B------:R-:W-:-:S03]  /*20080*/  LOP3.LUT P4, RZ, R16, 0x4000000, RZ, 0xc0, !PT ;  /* 0x0400000010ff7812 */ /* 0x000fc6000788c0ff */
[----:B------:R0:W-:Y:S01]  /*20090*/  @!P2 LDGSTS.E.BYPASS.LTC128B.128 [R23+0x28400], desc[UR42][R2.64+0x80], !P3 ;  /* 0x284000800217afae */ /* 0x0001e2000d901d6a */
[----:B------:R-:W-:-:S03]  /*200a0*/  LOP3.LUT P3, RZ, R16, 0x2000000, RZ, 0xc0, !PT ;  /* 0x0200000010ff7812 */ /* 0x000fc6000786c0ff */
        /* <DEDUP_REMOVED lines=9> */
[----:B------:R0:W-:Y:S04]  /*20140*/  @!P2 LDGSTS.E.BYPASS.LTC128B.128 [R23+0x32400], desc[UR42][R2.64+0x300], P0 ;  /* 0x324003000217afae */ /* 0x0001e80008101d6a */
[----:B------:R0:W-:Y:S04]  /*20150*/  @!P2 LDGSTS.E.BYPASS.LTC128B.128 [R23+0x34400], desc[UR42][R2.64+0x380], P6 ;  /* 0x344003800217afae */ /* 0x0001e8000b101d6a */
[----:B0-----:R-:W-:Y:S05]  /*20160*/  WARPSYNC.COLLECTIVE R15, `(.L_x_1582) ;  /* 0x000000000f087348 */ /* 0x001fea0003c00000 */
[----:B------:R1:W2:Y:S02]  /*20170*/  SHFL.IDX P6, R14, R13, R12, R11 ;  /* 0x0000000c0d0e7389 */ /* 0x0002a400000c000b */
[----:B012---:R-:W-:Y:S01]  /*20180*/  ENDCOLLECTIVE ;  /* 0x000000000000791b */ /* 0x007fe20003800000 */
.L_x_1582:
[----:B------:R-:W-:-:S04]  /*20190*/  @P5 LOP3.LUT R16, R16, 0x800000, RZ, 0xfc, !PT ;  /* 0x0080000010105812 */ /* 0x000fc800078efcff */
[C---:B------:R-:W-:Y:S02]  /*201a0*/  LOP3.LUT P5, RZ, R16.reuse, 0x400, RZ, 0xc0, !PT ;  /* 0x0000040010ff7812 */ /* 0x040fe400078ac0ff */
[----:B------:R-:W-:Y:S01]  /*201b0*/  LOP3.LUT P0, RZ, R16, 0x4000, RZ, 0xc0, !PT ;  /* 0x0000400010ff7812 */ /* 0x000fe2000780c0ff */
[----:B------:R-:W-:Y:S02]  /*201c0*/  IMAD.MOV.U32 R13, RZ, RZ, R0 ;  /* 0x000000ffff0d7224 */ /* 0x000fe400078e0000 */
[----:B------:R-:W-:-:S10]  /*201d0*/  IMAD.MOV.U32 R2, RZ, RZ, R14 ;  /* 0x000000ffff027224 */ /* 0x000fd400078e000e */
[----:B------:R-:W-:Y:S05]  /*201e0*/  WARPSYNC.COLLECTIVE R15, `(.L_x_1583) ;  /* 0x000000000f087348 */ /* 0x000fea0003c00000 */
[----:B------:R0:W1:Y:S02]  /*201f0*/  SHFL.IDX P6, R14, R13, R12, R11 ;  /* 0x0000000c0d0e7389 */ /* 0x00006400000c000b */
[----:B01----:R-:W-:Y:S01]  /*20200*/  ENDCOLLECTIVE ;  /* 0x000000000000791b */ /* 0x003fe20003800000 */
.L_x_1583:
[----:B------:R-:W-:Y:S02]  /*20210*/  IMAD.MOV.U32 R13, RZ, RZ, R6 ;  /* 0x000000ffff0d7224 */ /* 0x000fe400078e0006 */
[----:B------:R-:W-:Y:S02]  /*20220*/  IMAD.MOV.U32 R12, RZ, RZ, 0x2 ;  /* 0x00000002ff0c7424 */ /* 0x000fe400078e00ff */
[----:B------:R-:W-:Y:S01]  /*20230*/  IMAD.MOV.U32 R3, RZ, RZ, R14 ;  /* 0x000000ffff037224 */ /* 0x000fe200078e000e */
[----:B------:R-:W-:-:S04]  /*20240*/  LOP3.LUT P6, RZ, R16, 0x2000, RZ, 0xc0, !PT ;  /* 0x0000200010ff7812 */ /* 0x000fc800078cc0ff */
[----:B------:R-:W-:-:S05]  /*20250*/  @!P1 LEA R3, P2, R20, R3, 0x1 ;  /* 0x0000000314039211 */ /* 0x000fca00078408ff */
[----:B------:R-:W-:Y:S01]  /*20260*/  @!P1 IMAD.X R2, RZ, RZ, R2, P2 ;  /* 0x000000ffff029224 */ /* 0x000fe200010e0602 */
[C---:B------:R-:W-:Y:S02]  /*20270*/  LOP3.LUT P2, RZ, R16.reuse, 0x10000, RZ, 0xc0, !PT ;  /* 0x0001000010ff7812 */ /* 0x040fe4000784c0ff */
[----:B------:R-:W-:Y:S02]  /*20280*/  LOP3.LUT R16, R16, 0xfff7ffff, RZ, 0xc0, !PT ;  /* 0xfff7ffff10107812 */ /* 0x000fe400078ec0ff */
[----:B------:R-:W-:-:S04]  /*20290*/  @!P1 LOP3.LUT R3, R3, R2, RZ, 0x3c, !PT ;  /* 0x0000000203039212 */ /* 0x000fc800078e3cff */
[----:B------:R-:W-:-:S04]  /*202a0*/  @!P1 LOP3.LUT R2, R3, R2, RZ, 0x3c, !PT ;  /* 0x0000000203029212 */ /* 0x000fc800078e3cff */
[----:B------:R-:W-:Y:S02]  /*202b0*/  @!P1 LOP3.LUT R3, R3, R2, RZ, 0x3c, !PT ;  /* 0x0000000203039212 */ /* 0x000fe400078e3cff */
[----:B------:R-:W-:-:S03]  /*202c0*/  @P2 LOP3.LUT R16, R16, 0x80000, RZ, 0xfc, !PT ;  /* 0x0008000010102812 */ /* 0x000fc600078efcff */
[----:B------:R-:W-:Y:S01]  /*202d0*/  @!PT LDS RZ, [RZ] ;  /* 0x00000000fffff984 */ /* 0x000fe20000000800 */
[----:B------:R-:W-:Y:S01]  /*202e0*/  @!PT LDS RZ, [RZ] ;  /* 0x00000000fffff984 */ /* 0x000fe20000000800 */
[----:B------:R-:W-:Y:S01]  /*202f0*/  @!PT LDS RZ, [RZ] ;  /* 0x00000000fffff984 */ /* 0x000fe20000000800 */
[----:B------:R0:W-:Y:S01]  /*20300*/  @!P1 LDGSTS.E.BYPASS.LTC128B.128 [R23+0x26c00], desc[UR42][R2.64], !P5 ;  /* 0x26c0000002179fae */ /* 0x0001e2000e901d6a */
[C---:B------:R-:W-:Y:S02]  /*20310*/  LOP3.LUT P2, RZ, R16.reuse, 0x200, RZ, 0xc0, !PT ;  /* 0x0000020010ff7812 */ /* 0x040fe4000784c0ff */
[C---:B------:R-:W-:Y:S02]  /*20320*/  LOP3.LUT P5, RZ, R16.reuse, 0x800000, RZ, 0xc0, !PT ;  /* 0x0080000010ff7812 */ /* 0x040fe400078ac0ff */
[----:B------:R-:W-:-:S09]  /*20330*/  LOP3.LUT R16, R16, 0xffefffff, RZ, 0xc0, !PT ;  /* 0xffefffff10107812 */ /* 0x000fd200078ec0ff */
[----:B------:R-:W-:Y:S01]  /*20340*/  @P2 LOP3.LUT R16, R16, 0x100000, RZ, 0xfc, !PT ;  /* 0x0010000010102812 */ /* 0x000fe200078efcff */
[----:B------:R0:W-:Y:S03]  /*20350*/  @!P1 LDGSTS.E.BYPASS.LTC128B.128 [R23+0x28c00], desc[UR42][R2.64+0x80], !P2 ;  /* 0x28c0008002179fae */ /* 0x0001e6000d101d6a */
[C---:B------:R-:W-:Y:S01]  /*20360*/  LOP3.LUT P2, RZ, R16.reuse, 0x400, RZ, 0xc0, !PT ;  /* 0x0000040010ff7812 */ /* 0x040fe2000784c0ff */
[----:B------:R0:W-:Y:S01]  /*20370*/  @!P1 LDGSTS.E.BYPASS.LTC128B.128 [R23+0x2ac00], desc[UR42][R2.64+0x100], !P5 ;  /* 0x2ac0010002179fae */ /* 0x0001e2000e901d6a */
[----:B------:R-:W-:-:S13]  /*20380*/  LOP3.LUT P5, RZ, R16, 0x400000, RZ, 0xc0, !PT ;  /* 0x0040000010ff7812 */ /* 0x000fda00078ac0ff */
[----:B------:R0:W-:Y:S04]  /*20390*/  @!P1 LDGSTS.E.BYPASS.LTC128B.128 [R23+0x2cc00], desc[UR42][R2.64+0x180], !P5 ;  /* 0x2cc0018002179fae */ /* 0x0001e8000e901d6a */
[----:B------:R0:W-:Y:S04]  /*203a0*/  @!P1 LDGSTS.E.BYPASS.LTC128B.128 [R23+0x2ec00], desc[UR42][R2.64+0x200], !P4 ;  /* 0x2ec0020002179fae */ /* 0x0001e8000e101d6a */
[----:B------:R0:W-:Y:S04]  /*203b0*/  @!P1 LDGSTS.E.BYPASS.LTC128B.128 [R23+0x30c00], desc[UR42][R2.64+0x280], !P3 ;  /* 0x30c0028002179fae */ /* 0x0001e8000d901d6a */
[----:B------:R0:W-:Y:S01]  /*203c0*/  @!P1 LDGSTS.E.BYPASS.LTC128B.128 [R23+0x32c00], desc[UR42][R2.64+0x300], P0 ;  /* 0x32c0030002179fae */ /* 0x0001e20008101d6a */
[----:B------:R-:W-:-:S03]  /*203d0*/  LOP3.LUT P0, RZ, R16, 0x200000, RZ, 0xc0, !PT ;  /* 0x0020000010ff7812 */ /* 0x000fc6000780c0ff */
[----:B------:R0:W-:Y:S10]  /*203e0*/  @!P1 LDGSTS.E.BYPASS.LTC128B.128 [R23+0x34c00], desc[UR42][R2.64+0x380], P6 ;  /* 0x34c0038002179fae */ /* 0x0001f4000b101d6a */
[----:B0-----:R-:W-:Y:S05]  /*203f0*/  WARPSYNC.COLLECTIVE R15, `(.L_x_1584) ;  /* 0x000000000f087348 */ /* 0x001fea0003c00000 */
[----:B------:R1:W2:Y:S02]  /*20400*/  SHFL.IDX P6, R14, R13, R12, R11 ;  /* 0x0000000c0d0e7389 */ /* 0x0002a400000c000b */
[----:B012---:R-:W-:Y:S01]  /*20410*/  ENDCOLLECTIVE ;  /* 0x000000000000791b */ /* 0x007fe20003800000 */
.L_x_1584:
[----:B------:R-:W-:Y:S02]  /*20420*/  IMAD.MOV.U32 R13, RZ, RZ, R0 ;  /* 0x000000ffff0d7224 */ /* 0x000fe400078e0000 */
[----:B------:R-:W-:-:S07]  /*20430*/  IMAD.MOV.U32 R8, RZ, RZ, R14 ;  /* 0x000000ffff087224 */ /* 0x000fce00078e000e */
[----:B------:R-:W-:Y:S05]  /*20440*/  WARPSYNC.COLLECTIVE R15, `(.L_x_1585) ;  /* 0x000000000f087348 */ /* 0x000fea0003c00000 */
[----:B------:R0:W1:Y:S02]  /*20450*/  SHFL.IDX P6, R14, R13, R12, R11 ;  /* 0x0000000c0d0e7389 */ /* 0x00006400000c000b */
[----:B01----:R-:W-:Y:S01]  /*20460*/  ENDCOLLECTIVE ;  /* 0x000000000000791b */ /* 0x003fe20003800000 */
.L_x_1585:
[----:B------:R-:W-:Y:S02]  /*20470*/  IMAD.MOV.U32 R13, RZ, RZ, R6 ;  /* 0x000000ffff0d7224 */ /* 0x000fe400078e0006 */
[----:B------:R-:W-:Y:S01]  /*20480*/  IMAD.MOV.U32 R12, RZ, RZ, 0x3 ;  /* 0x00000003ff0c7424 */ /* 0x000fe200078e00ff */
[----:B------:R-:W-:Y:S02]  /*20490*/  @!P0 LEA R9, P1, R20, R14, 0x1 ;  /* 0x0000000e14098211 */ /* 0x000fe400078208ff */
[----:B------:R-:W-:-:S03]  /*204a0*/  LOP3.LUT P6, RZ, R16, 0x20000, RZ, 0xc0, !PT ;  /* 0x0002000010ff7812 */ /* 0x000fc600078cc0ff */
[----:B------:R-:W-:Y:S01]  /*204b0*/  @!P0 IMAD.X R10, RZ, RZ, R8, P1 ;  /* 0x000000ffff0a8224 */ /* 0x000fe200008e0608 */
[----:B------:R-:W-:Y:S01]  /*204c0*/  LOP3.LUT P1, RZ, R16, 0x100, RZ, 0xc0, !PT ;  /* 0x0000010010ff7812 */ /* 0x000fe2000782c0ff */
[----:B------:R-:W-:Y:S02]  /*204d0*/  @!P0 IMAD.MOV.U32 R2, RZ, RZ, R9 ;  /* 0x000000ffff028224 */ /* 0x000fe400078e0009 */
[----:B------:R-:W-:-:S05]  /*204e0*/  @!P0 IMAD.MOV.U32 R3, RZ, RZ, R10 ;  /* 0x000000ffff038224 */ /* 0x000fca00078e000a */
[----:B------:R-:W-:Y:S01]  /*204f0*/  @!PT LDS RZ, [RZ] ;  /* 0x00000000fffff984 */ /* 0x000fe20000000800 */
[----:B------:R-:W-:Y:S01]  /*20500*/  @!PT LDS RZ, [RZ] ;  /* 0x00000000fffff984 */ /* 0x000fe20000000800 */
[----:B------:R-:W-:Y:S01]  /*20510*/  @!PT LDS RZ, [RZ] ;  /* 0x00000000fffff984 */ /* 0x000fe20000000800 */
[----:B------:R0:W-:Y:S01]  /*20520*/  @!P0 LDGSTS.E.BYPASS.LTC128B.128 [R23+0x27400], desc[UR42][R2.64], !P2 ;  /* 0x2740000002178fae */ /* 0x0001e2000d101d6a */
[----:B------:R-:W-:-:S13]  /*20530*/  LOP3.LUT P2, RZ, R16, 0x100000, RZ, 0xc0, !PT ;  /* 0x0010000010ff7812 */ /* 0x000fda000784c0ff */
[----:B------:R0:W-:Y:S01]  /*20540*/  @!P0 LDGSTS.E.BYPASS.LTC128B.128 [R23+0x29400], desc[UR42][R2.64+0x80], !P2 ;  /* 0x2940008002178fae */ /* 0x0001e2000d101d6a */
[----:B------:R-:W-:-:S03]  /*20550*/  LOP3.LUT P2, RZ, R16, 0x80000, RZ, 0xc0, !PT ;  /* 0x0008000010ff7812 */ /* 0x000fc6000784c0ff */
[----:B------:R0:W-:Y:S04]  /*20560*/  @!P0 LDGSTS.E.BYPASS.LTC128B.128 [R23+0x2b400], desc[UR42][R2.64+0x100], !P1 ;  /* 0x2b40010002178fae */ /* 0x0001e8000c901d6a */
[----:B------:R0:W-:Y:S04]  /*20570*/  @!P0 LDGSTS.E.BYPASS.LTC128B.128 [R23+0x2d400], desc[UR42][R2.64+0x180], !P5 ;  /* 0x2d40018002178fae */ /* 0x0001e8000e901d6a */
[----:B------:R0:W-:Y:S04]  /*20580*/  @!P0 LDGSTS.E.BYPASS.LTC128B.128 [R23+0x2f400], desc[UR42][R2.64+0x200], !P4 ;  /* 0x2f40020002178fae */ /* 0x0001e8000e101d6a */
[----:B------:R0:W-:Y:S04]  /*20590*/  @!P0 LDGSTS.E.BYPASS.LTC128B.128 [R23+0x31400], desc[UR42][R2.64+0x280], !P3 ;  /* 0x3140028002178fae */ /* 0x0001e8000d901d6a */
[----:B------:R0:W-:Y:S02]  /*205a0*/  @!P0 LDGSTS.E.BYPASS.LTC128B.128 [R23+0x33400], desc[UR42][R2.64+0x300], P6 ;  /* 0x3340030002178fae */ /* 0x0001e4000b101d6a */
[----:B0-----:R-:W-:Y:S05]  /*205b0*/  WARPSYNC.COLLECTIVE R15, `(.L_x_1586) ;  /* 0x000000000f087348 */ /* 0x001fea0003c00000 */
[----:B------:R1:W2:Y:S02]  /*205c0*/  SHFL.IDX P6, R14, R13, R12, R11 ;  /* 0x0000000c0d0e7389 */ /* 0x0002a400000c000b */
[----:B012---:R-:W-:Y:S01]  /*205d0*/  ENDCOLLECTIVE ;  /* 0x000000000000791b */ /* 0x007fe20003800000 */
.L_x_1586:
[----:B------:R-:W-:Y:S01]  /*205e0*/  @!PT LDS RZ, [RZ] ;  /* 0x00000000fffff984 */ /* 0x000fe20000000800 */
[----:B------:R-:W-:Y:S01]  /*205f0*/  @!PT LDS RZ, [RZ] ;  /* 0x00000000fffff984 */ /* 0x000fe20000000800 */
[----:B------:R-:W-:Y:S01]  /*20600*/  @!PT LDS RZ, [RZ] ;  /* 0x00000000fffff984 */ /* 0x000fe20000000800 */
[----:B------:R0:W-:Y:S01]  /*20610*/  @!P0 LDGSTS.E.BYPASS.LTC128B.128 [R23+0x35400], desc[UR42][R2.64+0x380], P2 ;  /* 0x3540038002178fae */ /* 0x0001e20009101d6a */
[----:B------:R-:W-:Y:S02]  /*20620*/  IMAD.MOV.U32 R13, RZ, RZ, R0 ;  /* 0x000000ffff0d7224 */ /* 0x000fe400078e0000 */
[----:B------:R-:W-:-:S07]  /*20630*/  IMAD.MOV.U32 R6, RZ, RZ, R14 ;  /* 0x000000ffff067224 */ /* 0x000fce00078e000e */
[----:B0-----:R-:W-:Y:S05]  /*20640*/  WARPSYNC.COLLECTIVE R15, `(.L_x_1587) ;  /* 0x000000000f087348 */ /* 0x001fea0003c00000 */
[----:B------:R1:W2:Y:S02]  /*20650*/  SHFL.IDX P6, R14, R13, R12, R11 ;  /* 0x0000000c0d0e7389 */ /* 0x0002a400000c000b */
[----:B012---:R-:W-:Y:S01]  /*20660*/  ENDCOLLECTIVE ;  /* 0x000000000000791b */ /* 0x007fe20003800000 */
.L_x_1587:
[----:B------:R-:W-:Y:S01]  /*20670*/  IMAD.MOV.U32 R0, RZ, RZ, R14 ;  /* 0x000000ffff007224 */ /* 0x000fe200078e000e */
[----:B------:R-:W-:Y:S06]  /*20680*/  BRA `(.L_x_1588) ;  /* 0xffffffac00b47947 */ /* 0x000fec000383ffff */
.L_x_1468:
[----:B0-----:R0:W1:Y:S02]  /*20690*/  SYNCS.PHASECHK.TRANS64.TRYWAIT P0, [R18+URZ+0x38820], R0 ;  /* 0x03882000120075a7 */ /* 0x001064000800017f */
[----:B-1----:R-:W-:Y:S05]  /*206a0*/  @!P0 NANOSLEEP.SYNCS 0x989680 ;  /* 0x009896800000895d */ /* 0x002fea0003900000 */
[----:B------:R-:W1:Y:S02]  /*206b0*/  @!P0 SYNCS.PHASECHK.TRANS64 P0, [R18+URZ+0x38820], R0 ;  /* 0x03882000120085a7 */ /* 0x000e64000800007f */
[----:B-1----:R-:W-:Y:S05]  /*206c0*/  @!P0 BRA `(.L_x_1468) ;  /* 0xfffffffc00f08947 */ /* 0x002fea000383ffff */
[----:B------:R-:W-:Y:S05]  /*206d0*/  BRA `(.L_x_1589) ;  /* 0xffffffb0005c7947 */ /* 0x000fea000383ffff */
.L_x_1471:
[----:B0-----:R0:W1:Y:S02]  /*206e0*/  SYNCS.PHASECHK.TRANS64.TRYWAIT P0, [R26+URZ+0x38860], R0 ;  /* 0x038860001a0075a7 */ /* 0x001064000800017f */
[----:B-1----:R-:W-:Y:S05]  /*206f0*/  @!P0 NANOSLEEP.SYNCS 0x989680 ;  /* 0x009896800000895d */ /* 0x002fea0003900000 */
[----:B------:R-:W1:Y:S02]  /*20700*/  @!P0 SYNCS.PHASECHK.TRANS64 P0, [R26+URZ+0x38860], R0 ;  /* 0x038860001a0085a7 */ /* 0x000e64000800007f */
[----:B-1----:R-:W-:Y:S05]  /*20710*/  @!P0 BRA `(.L_x_1471) ;  /* 0xfffffffc00f08947 */ /* 0x002fea000383ffff */
[----:B------:R-:W-:Y:S05]  /*20720*/  BRA `(.L_x_1590) ;  /* 0xffffffb0006c7947 */ /* 0x000fea000383ffff */
.L_x_1472:
        /* <DEDUP_REMOVED lines=8> */
.L_x_1592:
[----:B------:R-:W-:Y:S05]  /*207b0*/  BSYNC B0 ;  /* 0x0000000000007941 */ /* 0x000fea0003800000 */
.L_x_1591:
        /* <DEDUP_REMOVED lines=15> */
.L_x_1593:
        /* <DEDUP_REMOVED lines=39> */
.L_x_1594:
[----:B------:R-:W-:Y:S02]  /*20b20*/  IMAD.MOV.U32 R13, RZ, RZ, R5 ;  /* 0x000000ffff0d7224 */ /* 0x000fe400078e0005 */
[----:B------:R-:W-:-:S07]  /*20b30*/  IMAD.MOV.U32 R3, RZ, RZ, R14 ;  /* 0x000000ffff037224 */ /* 0x000fce00078e000e */
[----:B------:R-:W-:Y:S05]  /*20b40*/  WARPSYNC.COLLECTIVE R15, `(.L_x_1595) ;  /* 0x000000000f087348 */ /* 0x000fea0003c00000 */
[----:B------:R0:W1:Y:S02]  /*20b50*/  SHFL.IDX P6, R14, R13, R12, R11 ;  /* 0x0000000c0d0e7389 */ /* 0x00006400000c000b */
[----:B01----:R-:W-:Y:S01]  /*20b60*/  ENDCOLLECTIVE ;  /* 0x000000000000791b */ /* 0x003fe20003800000 */
.L_x_1595:
        /* <DEDUP_REMOVED lines=29> */
.L_x_1596:
[----:B------:R-:W-:Y:S02]  /*20d40*/  IMAD.MOV.U32 R13, RZ, RZ, R5 ;  /* 0x000000ffff0d7224 */ /* 0x000fe400078e0005 */
[----:B------:R-:W-:-:S07]  /*20d50*/  IMAD.MOV.U32 R7, RZ, RZ, R14 ;  /* 0x000000ffff077224 */ /* 0x000fce00078e000e */
[----:B------:R-:W-:Y:S05]  /*20d60*/  WARPSYNC.COLLECTIVE R15, `(.L_x_1597) ;  /* 0x000000000f087348 */ /* 0x000fea0003c00000 */
[----:B------:R0:W1:Y:S02]  /*20d70*/  SHFL.IDX P6, R14, R13, R12, R11 ;  /* 0x0000000c0d0e7389 */ /* 0x00006400000c000b */
[----:B01----:R-:W-:Y:S01]  /*20d80*/  ENDCOLLECTIVE ;  /* 0x000000000000791b */ /* 0x003fe20003800000 */
.L_x_1597:
        /* <DEDUP_REMOVED lines=29> */
.L_x_1598:
[----:B------:R-:W-:Y:S02]  /*20f60*/  IMAD.MOV.U32 R13, RZ, RZ, R5 ;  /* 0x000000ffff0d7224 */ /* 0x000fe400078e0005 */
[----:B------:R-:W-:-:S07]  /*20f70*/  IMAD.MOV.U32 R6, RZ, RZ, R14 ;  /* 0x000000ffff067224 */ /* 0x000fce00078e000e */
[----:B------:R-:W-:Y:S05]  /*20f80*/  WARPSYNC.COLLECTIVE R15, `(.L_x_1599) ;  /* 0x000000000f087348 */ /* 0x000fea0003c00000 */
[----:B------:R0:W1:Y:S02]  /*20f90*/  SHFL.IDX P6, R14, R13, R12, R11 ;  /* 0x0000000c0d0e7389 */ /* 0x00006400000c000b */
[----:B01----:R-:W-:Y:S01]  /*20fa0*/  ENDCOLLECTIVE ;  /* 0x000000000000791b */ /* 0x003fe20003800000 */
.L_x_1599:
[----:B------:R-:W-:Y:S01]  /*20fb0*/  IMAD.MOV.U32 R2, RZ, RZ, R14 ;  /* 0x000000ffff027224 */ /* 0x000fe200078e000e */
[----:B------:R-:W-:Y:S06]  /*20fc0*/  BRA `(.L_x_1600) ;  /* 0xffffffac00fc7947 */ /* 0x000fec000383ffff */
.L_x_1479:
[----:B0-----:R0:W1:Y:S02]  /*20fd0*/  SYNCS.PHASECHK.TRANS64.TRYWAIT P0, [R6+URZ+0x38840], R25 ;  /* 0x03884019060075a7 */ /* 0x001064000800017f */
[----:B-1----:R-:W-:Y:S05]  /*20fe0*/  @!P0 NANOSLEEP.SYNCS 0x989680 ;  /* 0x009896800000895d */ /* 0x002fea0003900000 */
[----:B------:R-:W1:Y:S02]  /*20ff0*/  @!P0 SYNCS.PHASECHK.TRANS64 P0, [R6+URZ+0x38840], R25 ;  /* 0x03884019060085a7 */ /* 0x000e64000800007f */
[----:B-1----:R-:W-:Y:S05]  /*21000*/  @!P0 BRA `(.L_x_1479) ;  /* 0xfffffffc00f08947 */ /* 0x002fea000383ffff */
[----:B------:R-:W-:Y:S05]  /*21010*/  BRA `(.L_x_1601) ;  /* 0xffffffb400887947 */ /* 0x000fea000383ffff */
.L_x_1480:
        /* <DEDUP_REMOVED lines=8> */
.L_x_1603:
[----:B------:R-:W-:Y:S05]  /*210a0*/  BSYNC B1 ;  /* 0x0000000000017941 */ /* 0x000fea0003800000 */
.L_x_1602:
        /* <DEDUP_REMOVED lines=9> */
.L_x_1604:
[----:B------:R-:W-:Y:S02]  /*21140*/  IMAD.MOV.U32 R13, RZ, RZ, R26 ;  /* 0x000000ffff0d7224 */ /* 0x000fe400078e001a */
[----:B------:R-:W-:Y:S02]  /*21150*/  IMAD.MOV.U32 R12, RZ, RZ, 0x1 ;  /* 0x00000001ff0c7424 */ /* 0x000fe400078e00ff */
[----:B------:R-:W-:-:S07]  /*21160*/  IMAD.MOV.U32 R2, RZ, RZ, R14 ;  /* 0x000000ffff027224 */ /* 0x000fce00078e000e */
[----:B------:R-:W-:Y:S05]  /*21170*/  WARPSYNC.COLLECTIVE R15, `(.L_x_1605) ;  /* 0x000000000f087348 */ /* 0x000fea0003c00000 */
[----:B------:R0:W1:Y:S02]  /*21180*/  SHFL.IDX P6, R14, R13, R12, R11 ;  /* 0x0000000c0d0e7389 */ /* 0x00006400000c000b */
[----:B01----:R-:W-:Y:S01]  /*21190*/  ENDCOLLECTIVE ;  /* 0x000000000000791b */ /* 0x003fe20003800000 */
.L_x_1605:
        /* <DEDUP_REMOVED lines=11> */
.L_x_1606:
[----:B------:R-:W-:Y:S02]  /*21250*/  IMAD.MOV.U32 R13, RZ, RZ, R26 ;  /* 0x000000ffff0d7224 */ /* 0x000fe400078e001a */
[----:B------:R-:W-:Y:S02]  /*21260*/  IMAD.MOV.U32 R12, RZ, RZ, 0x2 ;  /* 0x00000002ff0c7424 */ /* 0x000fe400078e00ff */
[----:B------:R-:W-:-:S07]  /*21270*/  IMAD.MOV.U32 R2, RZ, RZ, R14 ;  /* 0x000000ffff027224 */ /* 0x000fce00078e000e */
[----:B------:R-:W-:Y:S05]  /*21280*/  WARPSYNC.COLLECTIVE R15, `(.L_x_1607) ;  /* 0x000000000f087348 */ /* 0x000fea0003c00000 */
[----:B------:R0:W1:Y:S02]  /*21290*/  SHFL.IDX P6, R14, R13, R12, R11 ;  /* 0x0000000c0d0e7389 */ /* 0x00006400000c000b */
[----:B01----:R-:W-:Y:S01]  /*212a0*/  ENDCOLLECTIVE ;  /* 0x000000000000791b */ /* 0x003fe20003800000 */
.L_x_1607:
        /* <DEDUP_REMOVED lines=11> */
.L_x_1608:
[----:B------:R-:W-:Y:S02]  /*21360*/  IMAD.MOV.U32 R13, RZ, RZ, R26 ;  /* 0x000000ffff0d7224 */ /* 0x000fe400078e001a */
[----:B------:R-:W-:Y:S02]  /*21370*/  IMAD.MOV.U32 R12, RZ, RZ, 0x3 ;  /* 0x00000003ff0c7424 */ /* 0x000fe400078e00ff */
[----:B------:R-:W-:-:S07]  /*21380*/  IMAD.MOV.U32 R2, RZ, RZ, R14 ;  /* 0x000000ffff027224 */ /* 0x000fce00078e000e */
[----:B------:R-:W-:Y:S05]  /*21390*/  WARPSYNC.COLLECTIVE R15, `(.L_x_1609) ;  /* 0x000000000f087348 */ /* 0x000fea0003c00000 */
[----:B------:R0:W1:Y:S02]  /*213a0*/  SHFL.IDX P6, R14, R13, R12, R11 ;  /* 0x0000000c0d0e7389 */ /* 0x00006400000c000b */
[----:B01----:R-:W-:Y:S01]  /*213b0*/  ENDCOLLECTIVE ;  /* 0x000000000000791b */ /* 0x003fe20003800000 */
.L_x_1609:
        /* <DEDUP_REMOVED lines=11> */
.L_x_1610:
[----:B------:R-:W-:Y:S01]  /*21470*/  IMAD.MOV.U32 R2, RZ, RZ, R14 ;  /* 0x000000ffff027224 */ /* 0x000fe200078e000e */
[----:B------:R-:W-:Y:S06]  /*21480*/  BRA `(.L_x_1611) ;  /* 0xffffffb400107947 */ /* 0x000fec000383ffff */
.L_x_1485:
[----:B---3--:R3:W4:Y:S02]  /*21490*/  SYNCS.PHASECHK.TRANS64.TRYWAIT P0, [R6+URZ+0x38860], R25 ;  /* 0x03886019060075a7 */ /* 0x008724000800017f */
[----:B----4-:R-:W-:Y:S05]  /*214a0*/  @!P0 NANOSLEEP.SYNCS 0x989680 ;  /* 0x009896800000895d */ /* 0x010fea0003900000 */
[----:B------:R-:W4:Y:S02]  /*214b0*/  @!P0 SYNCS.PHASECHK.TRANS64 P0, [R6+URZ+0x38860], R25 ;  /* 0x03886019060085a7 */ /* 0x000f24000800007f */
[----:B----4-:R-:W-:Y:S05]  /*214c0*/  @!P0 BRA `(.L_x_1485) ;  /* 0xfffffffc00f08947 */ /* 0x010fea000383ffff */
[----:B------:R-:W-:Y:S05]  /*214d0*/  BRA `(.L_x_1612) ;  /* 0xffffffb400607947 */ /* 0x000fea000383ffff */
.L_x_1486:
        /* <DEDUP_REMOVED lines=8> */
.L_x_1614:
[----:B------:R-:W-:Y:S05]  /*21560*/  BSYNC B1 ;  /* 0x0000000000017941 */ /* 0x000fea0003800000 */
.L_x_1613:
        /* <DEDUP_REMOVED lines=13> */
.L_x_1615:
        /* <DEDUP_REMOVED lines=17> */
.L_x_1616:
        /* <DEDUP_REMOVED lines=16> */
.L_x_1617:
        /* <DEDUP_REMOVED lines=19> */
.L_x_1618:
        /* <DEDUP_REMOVED lines=14> */
.L_x_1619:
        /* <DEDUP_REMOVED lines=16> */
.L_x_1620:
        /* <DEDUP_REMOVED lines=14> */
.L_x_1621:
[----:B------:R-:W-:Y:S05]  /*21c40*/  BRA `(.L_x_1622) ;  /* 0xffffffb000c47947 */ /* 0x000fea000383ffff */
.L_x_1494:
        /* <DEDUP_REMOVED lines=8> */
.L_x_1624:
[----:B------:R-:W-:Y:S05]  /*21cd0*/  BSYNC B0 ;  /* 0x0000000000007941 */ /* 0x000fea0003800000 */
.L_x_1623:
        /* <DEDUP_REMOVED lines=9> */
.L_x_1625:
        /* <DEDUP_REMOVED lines=24> */
.L_x_1626:
[----:B------:R-:W-:Y:S01]  /*21ef0*/  IMAD.MOV.U32 R12, RZ, RZ, 0x2 ;  /* 0x00000002ff0c7424 */ /* 0x000fe200078e00ff */
[----:B------:R-:W-:-:S05]  /*21f00*/  SEL R14, R14, RZ, P1 ;  /* 0x000000ff0e0e7207 */ /* 0x000fca0000800000 */
[----:B------:R-:W-:-:S04]  /*21f10*/  IMAD.IADD R5, R13, 0x1, R14 ;  /* 0x000000010d057824 */ /* 0x000fc800078e020e */
[----:B------:R-:W-:-:S07]  /*21f20*/  IMAD.MOV.U32 R13, RZ, RZ, R5 ;  /* 0x000000ffff0d7224 */ /* 0x000fce00078e0005 */
[----:B------:R-:W-:Y:S05]  /*21f30*/  WARPSYNC.COLLECTIVE R15, `(.L_x_1627) ;  /* 0x000000000f087348 */ /* 0x000fea0003c00000 */
[----:B------:R0:W1:Y:S02]  /*21f40*/  SHFL.UP P6, R14, R13, R12, R11 ;  /* 0x0400000c0d0e7389 */ /* 0x00006400000c000b */
[----:B01----:R-:W-:Y:S01]  /*21f50*/  ENDCOLLECTIVE ;  /* 0x000000000000791b */ /* 0x003fe20003800000 */
.L_x_1627:
[----:B------:R-:W-:Y:S01]  /*21f60*/  IMAD.MOV.U32 R12, RZ, RZ, 0x4 ;  /* 0x00000004ff0c7424 */ /* 0x000fe200078e00ff */
[----:B------:R-:W-:-:S05]  /*21f70*/  SEL R2, R14, RZ, P2 ;  /* 0x000000ff0e027207 */ /* 0x000fca0001000000 */
[----:B------:R-:W-:-:S04]  /*21f80*/  IMAD.IADD R2, R5, 0x1, R2 ;  /* 0x0000000105027824 */ /* 0x000fc800078e0202 */
[----:B------:R-:W-:-:S07]  /*21f90*/  IMAD.MOV.U32 R13, RZ, RZ, R2 ;  /* 0x000000ffff0d7224 */ /* 0x000fce00078e0002 */
[----:B------:R-:W-:Y:S05]  /*21fa0*/  WARPSYNC.COLLECTIVE R15, `(.L_x_1628) ;  /* 0x000000000f087348 */ /* 0x000fea0003c00000 */
[----:B------:R0:W1:Y:S02]  /*21fb0*/  SHFL.UP P6, R14, R13, R12, R11 ;  /* 0x0400000c0d0e7389 */ /* 0x00006400000c000b */
[----:B01----:R-:W-:Y:S01]  /*21fc0*/  ENDCOLLECTIVE ;  /* 0x000000000000791b */ /* 0x003fe20003800000 */
.L_x_1628:
[----:B------:R-:W-:Y:S01]  /*21fd0*/  IMAD.MOV.U32 R12, RZ, RZ, 0x8 ;  /* 0x00000008ff0c7424 */ /* 0x000fe200078e00ff */
[----:B------:R-:W-:-:S05]  /*21fe0*/  SEL R3, R14, RZ, P3 ;  /* 0x000000ff0e037207 */ /* 0x000fca0001800000 */
[----:B------:R-:W-:-:S04]  /*21ff0*/  IMAD.IADD R8, R2, 0x1, R3 ;  /* 0x0000000102087824 */ /* 0x000fc800078e0203 */
[----:B------:R-:W-:-:S07]  /*22000*/  IMAD.MOV.U32 R13, RZ, RZ, R8 ;  /* 0x000000ffff0d7224 */ /* 0x000fce00078e0008 */
[----:B------:R-:W-:Y:S05]  /*22010*/  WARPSYNC.COLLECTIVE R15, `(.L_x_1629) ;  /* 0x000000000f087348 */ /* 0x000fea0003c00000 */
[----:B------:R0:W1:Y:S02]  /*22020*/  SHFL.UP P6, R14, R13, R12, R11 ;  /* 0x0400000c0d0e7389 */ /* 0x00006400000c000b */
[----:B01----:R-:W-:Y:S01]  /*22030*/  ENDCOLLECTIVE ;  /* 0x000000000000791b */ /* 0x003fe20003800000 */
.L_x_1629:
[----:B------:R-:W-:Y:S01]  /*22040*/  IMAD.MOV.U32 R12, RZ, RZ, 0x10 ;  /* 0x00000010ff0c7424 */ /* 0x000fe200078e00ff */
[----:B------:R-:W-:-:S05]  /*22050*/  SEL R5, R14, RZ, P4 ;  /* 0x000000ff0e057207 */ /* 0x000fca0002000000 */
[----:B------:R-:W-:-:S04]  /*22060*/  IMAD.IADD R5, R8, 0x1, R5 ;  /* 0x0000000108057824 */ /* 0x000fc800078e0205 */
[----:B------:R-:W-:-:S07]  /*22070*/  IMAD.MOV.U32 R13, RZ, RZ, R5 ;  /* 0x000000ffff0d7224 */ /* 0x000fce00078e0005 */
[----:B------:R-:W-:Y:S05]  /*22080*/  WARPSYNC.COLLECTIVE R15, `(.L_x_1630) ;  /* 0x000000000f087348 */ /* 0x000fea0003c00000 */
[----:B------:R0:W1:Y:S02]  /*22090*/  SHFL.UP P6, R14, R13, R12, R11 ;  /* 0x0400000c0d0e7389 */ /* 0x00006400000c000b */
[----:B01----:R-:W-:Y:S01]  /*220a0*/  ENDCOLLECTIVE ;  /* 0x000000000000791b */ /* 0x003fe20003800000 */
.L_x_1630:
        /* <DEDUP_REMOVED lines=8> */
.L_x_1631:
[----:B------:R-:W-:Y:S05]  /*22130*/  BRA `(.L_x_1632) ;  /* 0xffffffb4005c7947 */ /* 0x000fea000383ffff */
.L_x_1497:
[----:B------:R-:W-:Y:S01]  /*22140*/  BSSY B0, `(.L_x_1633) ;  /* 0x0000007000007945 */ /* 0x000fe20003800000 */
[----:B------:R-:W-:Y:S02]  /*22150*/  IMAD.MOV.U32 R12, RZ, RZ, 0x1 ;  /* 0x00000001ff0c7424 */ /* 0x000fe400078e00ff */
[----:B------:R-:W-:Y:S02]  /*22160*/  IMAD.MOV.U32 R11, RZ, RZ, RZ ;  /* 0x000000ffff0b7224 */ /* 0x000fe400078e00ff */
[----:B------:R-:W-:-:S07]  /*22170*/  IMAD.MOV.U32 R15, RZ, RZ, -0x1 ;  /* 0xffffffffff0f7424 */ /* 0x000fce00078e00ff */
[----:B------:R-:W-:Y:S05]  /*22180*/  WARPSYNC.COLLECTIVE R15, `(.L_x_1634) ;  /* 0x000000000f087348 */ /* 0x000fea0003c00000 */
[----:B------:R0:W1:Y:S02]  /*22190*/  SHFL.UP P6, R14, R13, R12, R11 ;  /* 0x0400000c0d0e7389 */ /* 0x00006400000c000b */
[----:B01----:R-:W-:Y:S01]  /*221a0*/  ENDCOLLECTIVE ;  /* 0x000000000000791b */ /* 0x003fe20003800000 */
.L_x_1634:
[----:B------:R-:W-:Y:S05]  /*221b0*/  BSYNC B0 ;  /* 0x0000000000007941 */ /* 0x000fea0003800000 */
.L_x_1633:
        /* <DEDUP_REMOVED lines=8> */
.L_x_1635:
[----:B------:R-:W-:Y:S01]  /*22240*/  IMAD.MOV.U32 R12, RZ, RZ, 0x4 ;  /* 0x00000004ff0c7424 */ /* 0x000fe200078e00ff */
[----:B------:R-:W-:-:S05]  /*22250*/  SEL R2, R14, RZ, P2 ;  /* 0x000000ff0e027207 */ /* 0x000fca0001000000 */
[----:B------:R-:W-:-:S04]  /*22260*/  IMAD.IADD R2, R13, 0x1, R2 ;  /* 0x000000010d027824 */ /* 0x000fc800078e0202 */
[----:B------:R-:W-:-:S07]  /*22270*/  IMAD.MOV.U32 R13, RZ, RZ, R2 ;  /* 0x000000ffff0d7224 */ /* 0x000fce00078e0002 */
[----:B------:R-:W-:Y:S05]  /*22280*/  WARPSYNC.COLLECTIVE R15, `(.L_x_1636) ;  /* 0x000000000f087348 */ /* 0x000fea0003c00000 */
[----:B------:R0:W1:Y:S02]  /*22290*/  SHFL.UP P6, R14, R13, R12, R11 ;  /* 0x0400000c0d0e7389 */ /* 0x00006400000c000b */
[----:B01----:R-:W-:Y:S01]  /*222a0*/  ENDCOLLECTIVE ;  /* 0x000000000000791b */ /* 0x003fe20003800000 */
.L_x_1636:
[----:B------:R-:W-:Y:S01]  /*222b0*/  IMAD.MOV.U32 R12, RZ, RZ, 0x8 ;  /* 0x00000008ff0c7424 */ /* 0x000fe200078e00ff */
[----:B------:R-:W-:-:S05]  /*222c0*/  SEL R3, R14, RZ, P3 ;  /* 0x000000ff0e037207 */ /* 0x000fca0001800000 */
[----:B------:R-:W-:-:S04]  /*222d0*/  IMAD.IADD R3, R2, 0x1, R3 ;  /* 0x0000000102037824 */ /* 0x000fc800078e0203 */
[----:B------:R-:W-:-:S07]  /*222e0*/  IMAD.MOV.U32 R13, RZ, RZ, R3 ;  /* 0x000000ffff0d7224 */ /* 0x000fce00078e0003 */
[----:B------:R-:W-:Y:S05]  /*222f0*/  WARPSYNC.COLLECTIVE R15, `(.L_x_1637) ;  /* 0x000000000f087348 */ /* 0x000fea0003c00000 */
[----:B------:R0:W1:Y:S02]  /*22300*/  SHFL.UP P6, R14, R13, R12, R11 ;  /* 0x0400000c0d0e7389 */ /* 0x00006400000c000b */
[----:B01----:R-:W-:Y:S01]  /*22310*/  ENDCOLLECTIVE ;  /* 0x000000000000791b */ /* 0x003fe20003800000 */
.L_x_1637:
[----:B------:R-:W-:Y:S01]  /*22320*/  IMAD.MOV.U32 R12, RZ, RZ, 0x10 ;  /* 0x00000010ff0c7424 */ /* 0x000fe200078e00ff */
[----:B------:R-:W-:-:S05]  /*22330*/  SEL R14, R14, RZ, P4 ;  /* 0x000000ff0e0e7207 */ /* 0x000fca0002000000 */
[----:B------:R-:W-:-:S04]  /*22340*/  IMAD.IADD R5, R3, 0x1, R14 ;  /* 0x0000000103057824 */ /* 0x000fc800078e020e */
[----:B------:R-:W-:-:S07]  /*22350*/  IMAD.MOV.U32 R13, RZ, RZ, R5 ;  /* 0x000000ffff0d7224 */ /* 0x000fce00078e0005 */
[----:B------:R-:W-:Y:S05]  /*22360*/  WARPSYNC.COLLECTIVE R15, `(.L_x_1638) ;  /* 0x000000000f087348 */ /* 0x000fea0003c00000 */
[----:B------:R0:W1:Y:S02]  /*22370*/  SHFL.UP P6, R14, R13, R12, R11 ;  /* 0x0400000c0d0e7389 */ /* 0x00006400000c000b */
[----:B01----:R-:W-:Y:S01]  /*22380*/  ENDCOLLECTIVE ;  /* 0x000000000000791b */ /* 0x003fe20003800000 */
.L_x_1638:
        /* <DEDUP_REMOVED lines=8> */
.L_x_1639:
[----:B------:R-:W-:Y:S05]  /*22410*/  BRA `(.L_x_1640) ;  /* 0xffffffb400487947 */ /* 0x000fea000383ffff */
.L_x_1499:
[----:B------:R-:W-:Y:S01]  /*22420*/  BSSY B0, `(.L_x_1641) ;  /* 0x0000006000007945 */ /* 0x000fe20003800000 */
[----:B------:R-:W-:Y:S01]  /*22430*/  PLOP3.LUT P6, PT, P6, PT, PT, 0x8, 0x0 ;  /* 0x000000000000781c */ /* 0x000fe200037ce170 */
[----:B------:R-:W-:-:S12]  /*22440*/  IMAD.MOV.U32 R15, RZ, RZ, -0x1 ;  /* 0xffffffffff0f7424 */ /* 0x000fd800078e00ff */
[----:B0-----:R-:W-:Y:S05]  /*22450*/  WARPSYNC.COLLECTIVE R15, `(.L_x_1642) ;  /* 0x000000000f087348 */ /* 0x001fea0003c00000 */
[----:B------:R-:W-:Y:S01]  /*22460*/  VOTE.ANY R14, PT, P6 ;  /* 0x00000000000e7806 */ /* 0x000fe200030e0100 */
[----:B0-----:R-:W-:Y:S06]  /*22470*/  ENDCOLLECTIVE ;  /* 0x000000000000791b */ /* 0x001fec0003800000 */
.L_x_1642:
[----:B------:R-:W-:Y:S05]  /*22480*/  BSYNC B0 ;  /* 0x0000000000007941 */ /* 0x000fea0003800000 */
.L_x_1641:
        /* <DEDUP_REMOVED lines=9> */
.L_x_1643:
[----:B------:R-:W-:Y:S02]  /*22520*/  IMAD.MOV.U32 R13, RZ, RZ, R4 ;  /* 0x000000ffff0d7224 */ /* 0x000fe400078e0004 */
[----:B------:R-:W-:-:S07]  /*22530*/  IMAD.MOV.U32 R7, RZ, RZ, R14 ;  /* 0x000000ffff077224 */ /* 0x000fce00078e000e */
[----:B------:R-:W-:Y:S05]  /*22540*/  WARPSYNC.COLLECTIVE R15, `(.L_x_1644) ;  /* 0x000000000f087348 */ /* 0x000fea0003c00000 */
[----:B------:R0:W1:Y:S02]  /*22550*/  SHFL.IDX P6, R14, R13, R12, R11 ;  /* 0x0000000c0d0e7389 */ /* 0x00006400000c000b */
[----:B01----:R-:W-:Y:S01]  /*22560*/  ENDCOLLECTIVE ;  /* 0x000000000000791b */ /* 0x003fe20003800000 */
.L_x_1644:
[----:B------:R-:W-:Y:S01]  /*22570*/  IMAD.MOV.U32 R4, RZ, RZ, R14 ;  /* 0x000000ffff047224 */ /* 0x000fe200078e000e */
[----:B------:R-:W-:Y:S06]  /*22580*/  BRA `(.L_x_1645) ;  /* 0xffffffb400287947 */ /* 0x000fec000383ffff */
.L_x_1501:
[----:B------:R-:W-:Y:S01]  /*22590*/  BSSY B0, `(.L_x_1646) ;  /* 0x0000007000007945 */ /* 0x000fe20003800000 */
[----:B------:R-:W-:Y:S02]  /*225a0*/  IMAD.MOV.U32 R13, RZ, RZ, R3 ;  /* 0x000000ffff0d7224 */ /* 0x000fe400078e0003 */
[----:B------:R-:W-:Y:S02]  /*225b0*/  IMAD.MOV.U32 R11, RZ, RZ, 0x1f ;  /* 0x0000001fff0b7424 */ /* 0x000fe400078e00ff */
[----:B------:R-:W-:-:S07]  /*225c0*/  IMAD.MOV.U32 R15, RZ, RZ, -0x1 ;  /* 0xffffffffff0f7424 */ /* 0x000fce00078e00ff */
[----:B0123--:R-:W-:Y:S05]  /*225d0*/  WARPSYNC.COLLECTIVE R15, `(.L_x_1647) ;  /* 0x000000000f087348 */ /* 0x00ffea0003c00000 */
[----:B------:R4:W0:Y:S02]  /*225e0*/  SHFL.IDX P6, R14, R13, R12, R11 ;  /* 0x0000000c0d0e7389 */ /* 0x00082400000c000b */
[----:B01234-:R-:W-:Y:S01]  /*225f0*/  ENDCOLLECTIVE ;  /* 0x000000000000791b */ /* 0x01ffe20003800000 */
.L_x_1647:
[----:B------:R-:W-:Y:S05]  /*22600*/  BSYNC B0 ;  /* 0x0000000000007941 */ /* 0x000fea0003800000 */
.L_x_1646:
[----:B------:R-:W-:Y:S01]  /*22610*/  IMAD.MOV.U32 R24, RZ, RZ, R14 ;  /* 0x000000ffff187224 */ /* 0x000fe200078e000e */
[----:B------:R-:W-:Y:S06]  /*22620*/  BRA `(.L_x_1500) ;  /* 0xffffffb400187947 */ /* 0x000fec000383ffff */
.L_x_1505:
[----:B-1----:R1:W4:Y:S02]  /*22630*/  SYNCS.PHASECHK.TRANS64.TRYWAIT P0, [R7+URZ+0x38820], R0 ;  /* 0x03882000070075a7 */ /* 0x002324000800017f */
[----:B----4-:R-:W-:Y:S05]  /*22640*/  @!P0 NANOSLEEP.SYNCS 0x989680 ;  /* 0x009896800000895d */ /* 0x010fea0003900000 */
[----:B------:R-:W4:Y:S02]  /*22650*/  @!P0 SYNCS.PHASECHK.TRANS64 P0, [R7+URZ+0x38820], R0 ;  /* 0x03882000070085a7 */ /* 0x000f24000800007f */
[----:B----4-:R-:W-:Y:S05]  /*22660*/  @!P0 BRA `(.L_x_1505) ;  /* 0xfffffffc00f08947 */ /* 0x010fea000383ffff */
[----:B------:R-:W-:Y:S05]  /*22670*/  BRA `(.L_x_1648) ;  /* 0xffffffb800707947 */ /* 0x000fea000383ffff */
.L_x_1506:
        /* <DEDUP_REMOVED lines=11> */
.L_x_1650:
[----:B------:R-:W-:Y:S05]  /*22730*/  BSYNC B0 ;  /* 0x0000000000007941 */ /* 0x000fea0003800000 */
.L_x_1649:
[----:B------:R-:W-:Y:S05]  /*22740*/  BRA `(.L_x_1651) ;  /* 0xffffffb800587947 */ /* 0x000fea000383ffff */
.L_x_1507:
[----:B------:R-:W-:Y:S01]  /*22750*/  BSSY B0, `(.L_x_1652) ;  /* 0x0000006000007945 */ /* 0x000fe20003800000 */
[----:B------:R-:W-:-:S07]  /*22760*/  IMAD.MOV.U32 R15, RZ, RZ, -0x1 ;  /* 0xffffffffff0f7424 */ /* 0x000fce00078e00ff */
[----:B0123--:R-:W-:Y:S05]  /*22770*/  WARPSYNC.COLLECTIVE R15, `(.L_x_1653) ;  /* 0x000000000f0c7348 */ /* 0x00ffea0003c00000 */
[----:B------:R-:W-:Y:S02]  /*22780*/  ELECT P6, UR62, PT ;  /* 0x00000000003e782f */ /* 0x000fe400038c0000 */
[----:B------:R-:W-:Y:S01]  /*22790*/  MOV R14, UR62 ;  /* 0x0000003e000e7c02 */ /* 0x000fe20008000f00 */
[----:B0123--:R-:W-:Y:S10]  /*227a0*/  ENDCOLLECTIVE ;  /* 0x000000000000791b */ /* 0x00fff40003800000 */
.L_x_1653:
[----:B------:R-:W-:Y:S05]  /*227b0*/  BSYNC B0 ;  /* 0x0000000000007941 */ /* 0x000fea0003800000 */
.L_x_1652:
[----:B------:R-:W-:Y:S05]  /*227c0*/  BRA `(.L_x_1654) ;  /* 0xffffffb8004c7947 */ /* 0x000fea000383ffff */
.L_x_1509:
[----:B-1----:R1:W4:Y:S02]  /*227d0*/  SYNCS.PHASECHK.TRANS64.TRYWAIT P1, [R5+URZ+0x38840], R0 ;  /* 0x03884000050075a7 */ /* 0x002324000802017f */
[----:B----4-:R-:W-:Y:S05]  /*227e0*/  @!P1 NANOSLEEP.SYNCS 0x989680 ;  /* 0x009896800000995d */ /* 0x010fea0003900000 */
[----:B------:R-:W4:Y:S02]  /*227f0*/  @!P1 SYNCS.PHASECHK.TRANS64 P1, [R5+URZ+0x38840], R0 ;  /* 0x03884000050095a7 */ /* 0x000f24000802007f */
[----:B----4-:R-:W-:Y:S05]  /*22800*/  @!P1 BRA `(.L_x_1509) ;  /* 0xfffffffc00f09947 */ /* 0x010fea000383ffff */
[----:B------:R-:W-:Y:S05]  /*22810*/  BRA `(.L_x_1655) ;  /* 0xffffffb8006c7947 */ /* 0x000fea000383ffff */
.L_x_1511:
[----:B----4-:R4:W0:Y:S02]  /*22820*/  SYNCS.PHASECHK.TRANS64.TRYWAIT P1, [R3+URZ+0x38840], R2 ;  /* 0x03884002030075a7 */ /* 0x010824000802017f */
[----:B0-----:R-:W-:Y:S05]  /*22830*/  @!P1 NANOSLEEP.SYNCS 0x989680 ;  /* 0x009896800000995d */ /* 0x001fea0003900000 */
[----:B------:R-:W0:Y:S02]  /*22840*/  @!P1 SYNCS.PHASECHK.TRANS64 P1, [R3+URZ+0x38840], R2 ;  /* 0x03884002030095a7 */ /* 0x000e24000802007f */
[----:B0-----:R-:W-:Y:S05]  /*22850*/  @!P1 BRA `(.L_x_1511) ;  /* 0xfffffffc00f09947 */ /* 0x001fea000383ffff */
[----:B------:R-:W-:Y:S05]  /*22860*/  BRA `(.L_x_1656) ;  /* 0xffffffb800787947 */ /* 0x000fea000383ffff */
.L_x_1513:
[----:B------:R0:W0:Y:S02]  /*22870*/  SYNCS.PHASECHK.TRANS64.TRYWAIT P1, [R5+URZ+0x38860], R0 ;  /* 0x03886000050075a7 */ /* 0x000024000802017f */
[----:B0-----:R-:W-:Y:S05]  /*22880*/  @!P1 NANOSLEEP.SYNCS 0x989680 ;  /* 0x009896800000995d */ /* 0x001fea0003900000 */
[----:B------:R-:W0:Y:S02]  /*22890*/  @!P1 SYNCS.PHASECHK.TRANS64 P1, [R5+URZ+0x38860], R0 ;  /* 0x03886000050095a7 */ /* 0x000e24000802007f */
[----:B0-----:R-:W-:Y:S05]  /*228a0*/  @!P1 BRA `(.L_x_1513) ;  /* 0xfffffffc00f09947 */ /* 0x001fea000383ffff */
[----:B------:R-:W-:Y:S05]  /*228b0*/  BRA `(.L_x_1657) ;  /* 0xffffffb800747947 */ /* 0x000fea000383ffff */
.L_x_1658:
        /* <DEDUP_REMOVED lines=12> */
.L_x_5652:


//--------------------- .text._ZN7cutlass13device_kernelIN5flash11enable_sm90INS1_16FlashAttnFwdSm90INS1_25CollectiveMainloopFwdSm90ILi2EN4cute5tupleIJNS5_1CILi1EEES8_S8_EEENS6_IJNS7_ILi64EEESA_SA_EEELi512ENS_10bfloat16_tEfNS_4arch4Sm90ELb0ELb1ELb0ELb0ELb1ELb0ELb0ELb0ELb0ELb1ELb1ELb0EEENS1_21CollectiveEpilogueFwdINS6_IJSA_NS7_ILi512EEESA_EEES9_SC_SE_Li256ELb0ELb1ELb1ELb0EEENS1_19SingleTileSchedulerILb0ELb1ELb1ELi64EEEEEEEEEvNT_6ParamsE --------------------------
	.section	.text._ZN7cutlass13device_kernelIN5flash11enable_sm90INS1_16FlashAttnFwdSm90INS1_25CollectiveMainloopFwdSm90ILi2EN4cute5tupleIJNS5_1CILi1EEES8_S8_EEENS6_IJNS7_ILi64EEESA_SA_EEELi512ENS_10bfloat16_tEfNS_4arch4Sm90ELb0ELb1ELb0ELb0ELb1ELb0ELb0ELb0ELb0ELb1ELb1ELb0EEENS1_21CollectiveEpilogueFwdINS6_IJSA_NS7_ILi512EEESA_EEES9_SC_SE_Li256ELb0ELb1ELb1ELb0EEENS1_19SingleTileSchedulerILb0ELb1ELb1ELi64EEEEEEEEEvNT_6ParamsE,"ax",@progbits
	.align	128
.text._ZN7cutlass13device_kernelIN5flash11enable_sm90INS1_16FlashAttnFwdSm90INS1_25CollectiveMainloopFwdSm90ILi2EN4cute5tupleIJNS5_1CILi1EEES8_S8_EEENS6_IJNS7_ILi64EEESA_SA_EEELi512ENS_10bfloat16_tEfNS_4arch4Sm90ELb0ELb1ELb0ELb0ELb1ELb0ELb0ELb0ELb0ELb1ELb1ELb0EEENS1_21CollectiveEpilogueFwdINS6_IJSA_NS7_ILi512EEESA_EEES9_SC_SE_Li256ELb0ELb1ELb1ELb0EEENS1_19SingleTileSchedulerILb0ELb1ELb1ELi64EEEEEEEEEvNT_6ParamsE:
        .type           _ZN7cutlass13device_kernelIN5flash11enable_sm90INS1_16FlashAttnFwdSm90INS1_25CollectiveMainloopFwdSm90ILi2EN4cute5tupleIJNS5_1CILi1EEES8_S8_EEENS6_IJNS7_ILi64EEESA_SA_EEELi512ENS_10bfloat16_tEfNS_4arch4Sm90ELb0ELb1ELb0ELb0ELb1ELb0ELb0ELb0ELb0ELb1ELb1ELb0EEENS1_21CollectiveEpilogueFwdINS6_IJSA_NS7_ILi512EEESA_EEES9_SC_SE_Li256ELb0ELb1ELb1ELb0EEENS1_19SingleTileSchedulerILb0ELb1ELb1ELi64EEEEEEEEEvNT_6ParamsE,@function
        .size           _ZN7cutlass13device_kernelIN5flash11enable_sm90INS1_16FlashAttnFwdSm90INS1_25CollectiveMainloopFwdSm90ILi2EN4cute5tupleIJNS5_1CILi1EEES8_S8_EEENS6_IJNS7_ILi64EEESA_SA_EEELi512ENS_10bfloat16_tEfNS_4arch4Sm90ELb0ELb1ELb0ELb0ELb1ELb0ELb0ELb0ELb0ELb1ELb1ELb0EEENS1_21CollectiveEpilogueFwdINS6_IJSA_NS7_ILi512EEESA_EEES9_SC_SE_Li256ELb0ELb1ELb1ELb0EEENS1_19SingleTileSchedulerILb0ELb1ELb1ELi64EEEEEEEEEvNT_6ParamsE,(.L_x_5653 - _ZN7cutlass13device_kernelIN5flash11enable_sm90INS1_16FlashAttnFwdSm90INS1_25CollectiveMainloopFwdSm90ILi2EN4cute5tupleIJNS5_1CILi1EEES8_S8_EEENS6_IJNS7_ILi64EEESA_SA_EEELi512ENS_10bfloat16_tEfNS_4arch4Sm90ELb0ELb1ELb0ELb0ELb1ELb0ELb0ELb0ELb0ELb1ELb1ELb0EEENS1_21CollectiveEpilogueFwdINS6_IJSA_NS7_ILi512EEESA_EEES9_SC_SE_Li256ELb0ELb1ELb1ELb0EEENS1_19SingleTileSchedulerILb0ELb1ELb1ELi64EEEEEEEEEvNT_6ParamsE)
        .other          _ZN7cutlass13device_kernelIN5flash11enable_sm90INS1_16FlashAttnFwdSm90INS1_25CollectiveMainloopFwdSm90ILi2EN4cute5tupleIJNS5_1CILi1EEES8_S8_EEENS6_IJNS7_ILi64EEESA_SA_EEELi512ENS_10bfloat16_tEfNS_4arch4Sm90ELb0ELb1ELb0ELb0ELb1ELb0ELb0ELb0ELb0ELb1ELb1ELb0EEENS1_21CollectiveEpilogueFwdINS6_IJSA_NS7_ILi512EEESA_EEES9_SC_SE_Li256ELb0ELb1ELb1ELb0EEENS1_19SingleTileSchedulerILb0ELb1ELb1ELi64EEEEEEEEEvNT_6ParamsE,@"STO_CUDA_ENTRY STV_DEFAULT"
_ZN7cutlass13device_kernelIN5flash11enable_sm90INS1_16FlashAttnFwdSm90INS1_25CollectiveMainloopFwdSm90ILi2EN4cute5tupleIJNS5_1CILi1EEES8_S8_EEENS6_IJNS7_ILi64EEESA_SA_EEELi512ENS_10bfloat16_tEfNS_4arch4Sm90ELb0ELb1ELb0ELb0ELb1ELb0ELb0ELb0ELb0ELb1ELb1ELb0EEENS1_21CollectiveEpilogueFwdINS6_IJSA_NS7_ILi512EEESA_EEES9_SC_SE_Li256ELb0ELb1ELb1ELb0EEENS1_19SingleTileSchedulerILb0ELb1ELb1ELi64EEEEEEEEEvNT_6ParamsE:
        /* <DEDUP_REMOVED lines=40> */
.L_x_1659:
        /* <DEDUP_REMOVED lines=22> */
.L_x_1660:
        /* <DEDUP_REMOVED lines=18> */
.L_x_1661:
        /* <DEDUP_REMOVED lines=22> */
.L_x_1662:
        /* <DEDUP_REMOVED lines=23> */
.L_x_1663:
        /* <DEDUP_REMOVED lines=9> */
.L_x_1666:
[----:B------:R-:W-:-:S08]  /*0860*/  NOP ;  /* 0x0000000000007918 */ /* 0x000fd00000000000 */
[----:B------:R-:W0:Y:S02]  /*0870*/  USETMAXREG.TRY_ALLOC.CTAPOOL UP0, 0xe8 ;  /* 0x000000e8000079c8 */ /* 0x000e240008000600 */
[----:B0-----:R-:W-:-:S13]  /*0880*/  PLOP3.LUT P0, PT, PT, PT, UP0, 0x80, 0x0 ;  /* 0x000000000000781c */ /* 0x001fda0003f0f008 */
[----:B------:R-:W-:Y:S05]  /*0890*/  @!P0 BRA `(.L_x_1666) ;  /* 0xfffffffc00f08947 */ /* 0x000fea000383ffff */
[----:B------:R-:W0:Y:S01]  /*08a0*/  LDC R2, c[0x0][0xc50] ;  /* 0x00031400ff027b82 */ /* 0x000e220000000800 */
[----:B------:R-:W-:-:S04]  /*08b0*/  LOP3.LUT R0, R30, 0xffffff80, RZ, 0xc0, !PT ;  /* 0xffffff801e007812 */ /* 0x000fc800078ec0ff */
[----:B------:R-:W-:-:S03]  /*08c0*/  ISETP.NE.AND P0, PT, R0, 0x80, PT ;  /* 0x000000800000780c */ /* 0x000fc60003f05270 */
[----:B------:R-:W1:Y:S08]  /*08d0*/  S2UR UR4, SR_CTAID.Y ;  /* 0x00000000000479c3 */ /* 0x000e700000002600 */
[----:B------:R-:W2:Y:S08]  /*08e0*/  S2UR UR5, SR_CTAID.Z ;  /* 0x00000000000579c3 */ /* 0x000eb00000002700 */
[----:B------:R-:W-:Y:S06]  /*08f0*/  @!P0 BAR.ARV 0x8, 0x100 ;  /* 0x0204000000008b1d */ /* 0x000fec0000002000 */
[----:B0-----:R-:W-:-:S02]  /*0900*/  ISETP.NE.AND P1, PT, R2, 0x1, PT ;  /* 0x000000010200780c */ /* 0x001fc40003f25270 */
[----:B------:R-:W-:Y:S01]  /*0910*/  ISETP.GE.U32.AND P0, PT, R30, 0x100, PT ;  /* 0x000001001e00780c */ /* 0x000fe20003f06070 */
[----:B-1----:R-:W-:-:S10]  /*0920*/  IMAD.U32 R18, RZ, RZ, UR4 ;  /* 0x00000004ff127e24 */ /* 0x002fd4000f8e00ff */
[----:B------:R-:W0:Y:S08]  /*0930*/  @P1 LDC R0, c[0x0][0xc54] ;  /* 0x00031500ff001b82 */ /* 0x000e300000000800 */
[----:B------:R-:W-:Y:S08]  /*0940*/  @P0 BAR.ARV 0xf, 0x100 ;  /* 0x03c4000000000b1d */ /* 0x000ff00000002000 */
[----:B------:R-:W1:Y:S01]  /*0950*/  @P1 LDC R3, c[0x0][0xc58] ;  /* 0x00031600ff031b82 */ /* 0x000e620000000800 */
[----:B--2---:R-:W-:Y:S01]  /*0960*/  ISETP.LE.AND P0, PT, RZ, UR5, PT ;  /* 0x00000005ff007c0c */ /* 0x004fe2000bf03270 */
[----:B0-----:R-:W-:-:S05]  /*0970*/  @P1 IMAD.HI.U32 R0, R0, UR4, RZ ;  /* 0x0000000400001c27 */ /* 0x001fca000f8e00ff */
[----:B-1----:R-:W-:-:S05]  /*0980*/  @P1 SHF.R.U32.HI R18, RZ, R3, R0 ;  /* 0x00000003ff121219 */ /* 0x002fca0000011600 */
[----:B------:R-:W-:-:S04]  /*0990*/  IMAD.MOV R3, RZ, RZ, -R18 ;  /* 0x000000ffff037224 */ /* 0x000fc800078e0a12 */
[----:B------:R-:W-:Y:S01]  /*09a0*/  IMAD R8, R2, R3, UR4 ;  /* 0x0000000402087e24 */ /* 0x000fe2000f8e0203 */
[----:B------:R-:W-:Y:S06]  /*09b0*/  @!P0 BRA `(.L_x_1667) ;  /* 0x0000012800048947 */ /* 0x000fec0003800000 */
[----:B------:R-:W0:Y:S01]  /*09c0*/  S2R R152, SR_CTAID.X ;  /* 0x0000000000987919 */ /* 0x000e220000002500 */
[----:B------:R-:W-:Y:S01]  /*09d0*/  ULDC.64 UR4, c[0x0][0x418] ;  /* 0x0001060000047ab9 */ /* 0x000fe20000000a00 */
[----:B------:R-:W-:Y:S01]  /*09e0*/  ULDC UR41, c[0x0][0x424] ;  /* 0x0001090000297ab9 */ /* 0x000fe20000000800 */
[----:B------:R-:W-:Y:S01]  /*09f0*/  UISETP.NE.U32.AND UP0, UPT, UR4, URZ, UPT ;  /* 0x0000003f0400728c */ /* 0x000fe2000bf05070 */
[----:B------:R-:W1:Y:S01]  /*0a00*/  S2UR UR42, SR_CgaCtaId ;  /* 0x00000000002a79c3 */ /* 0x000e620000008800 */
[----:B------:R-:W-:Y:S01]  /*0a10*/  ULDC UR6, c[0x0][0x2f0] ;  /* 0x0000bc0000067ab9 */ /* 0x000fe20000000800 */
[----:B------:R-:W-:Y:S01]  /*0a20*/  VIADD R22, R30, 0xffffff80 ;  /* 0xffffff801e167836 */ /* 0x000fe20000000000 */
[----:B------:R-:W-:-:S04]  /*0a30*/  UISETP.NE.AND.EX UP0, UPT, UR5, URZ, UPT, UP0 ;  /* 0x0000003f0500728c */ /* 0x000fc8000bf05300 */
[----:B------:R-:W-:Y:S02]  /*0a40*/  USEL UR41, UR41, 0x1, UP0 ;  /* 0x0000000129297887 */ /* 0x000fe40008000000 */
[----:B------:R-:W-:Y:S02]  /*0a50*/  UISETP.NE.AND UP0, UPT, UR9, 0x1, UPT ;  /* 0x000000010900788c */ /* 0x000fe4000bf05270 */
[----:B------:R-:W-:-:S04]  /*0a60*/  UIMAD UR4, UR41, UR6, 0x3f ;  /* 0x0000003f290474a4 */ /* 0x000fc8000f8e0206 */
[----:B------:R-:W-:Y:S01]  /*0a70*/  PLOP3.LUT P0, PT, PT, PT, UP0, 0x80, 0x0 ;  /* 0x000000000000781c */ /* 0x000fe20003f0f008 */
[----:B------:R-:W-:-:S04]  /*0a80*/  USHF.R.S32.HI UR5, URZ, 0x1f, UR4 ;  /* 0x0000001f3f057899 */ /* 0x000fc80008011404 */
[----:B------:R-:W-:-:S04]  /*0a90*/  ULEA.HI UR5, UR5, UR4, URZ, 0x6 ;  /* 0x0000000405057291 */ /* 0x000fc8000f8f303f */
[----:B------:R-:W-:Y:S01]  /*0aa0*/  USHF.R.S32.HI UR5, URZ, 0x6, UR5 ;  /* 0x000000063f057899 */ /* 0x000fe20008011405 */
[----:B0-----:R-:W-:-:S03]  /*0ab0*/  IMAD.SHL.U32 R152, R152, 0x40, RZ ;  /* 0x0000004098987824 */ /* 0x001fc600078e00ff */
[----:B-1----:R-:W-:Y:S08]  /*0ac0*/  @!P0 BRA `(.L_x_1668) ;  /* 0x0000002000f48947 */ /* 0x002ff00003800000 */
[----:B------:R-:W0:Y:S01]  /*0ad0*/  LDC R0, c[0x0][0x448] ;  /* 0x00011200ff007b82 */ /* 0x000e220000000800 */
[----:B------:R-:W-:Y:S02]  /*0ae0*/  ULDC UR7, c[0x0][0x288] ;  /* 0x0000a20000077ab9 */ /* 0x000fe40000000800 */
[----:B------:R-:W-:-:S04]  /*0af0*/  UIADD3 UR4, -UR7, 0x1, URZ ;  /* 0x0000000107047890 */ /* 0x000fc8000fffe13f */
[----:B------:R-:W-:Y:S01]  /*0b00*/  UIMAD UR4, UR41, UR6, UR4 ;  /* 0x00000006290472a4 */ /* 0x000fe2000f8e0204 */
[----:B------:R-:W1:Y:S01]  /*0b10*/  LDC.64 R6, c[0x0][0x9e0] ;  /* 0x00027800ff067b82 */ /* 0x000e620000000a00 */
[----:B0-----:R-:W-:Y:S02]  /*0b20*/  ISETP.NE.AND P1, PT, R0, 0x1, PT ;  /* 0x000000010000780c */ /* 0x001fe40003f25270 */
[----:B------:R-:W-:Y:S02]  /*0b30*/  IADD3 R0, R152, 0x3f, RZ ;  /* 0x0000003f98007810 */ /* 0x000fe40007ffe0ff */
[----:B-1----:R-:W-:-:S09]  /*0b40*/  ISETP.GE.AND P2, PT, R7, 0x1, PT ;  /* 0x000000010700780c */ /* 0x002fd20003f46270 */
[----:B------:R-:W0:Y:S08]  /*0b50*/  @P1 LDC R3, c[0x0][0x44c] ;  /* 0x00011300ff031b82 */ /* 0x000e300000000800 */
[----:B------:R-:W1:Y:S01]  /*0b60*/  @P1 LDC R5, c[0x0][0x450] ;  /* 0x00011400ff051b82 */ /* 0x000e620000000800 */
[----:B0-----:R-:W-:-:S05]  /*0b70*/  @P1 IMAD.HI.U32 R2, R0, R3, RZ ;  /* 0x0000000300021227 */ /* 0x001fca00078e00ff */
[----:B-1----:R-:W-:-:S05]  /*0b80*/  @P1 SHF.R.U32.HI R0, RZ, R5, R2 ;  /* 0x00000005ff001219 */ /* 0x002fca0000011602 */
[----:B------:R-:W-:-:S04]  /*0b90*/  VIADD R3, R0, UR4 ;  /* 0x0000000400037c36 */ /* 0x000fc80008000000 */
[----:B------:R-:W-:Y:S01]  /*0ba0*/  IMAD.IADD R0, R3, 0x1, R6 ;  /* 0x0000000103007824 */ /* 0x000fe200078e0206 */
[----:B------:R-:W-:Y:S06]  /*0bb0*/  @!P2 BRA `(.L_x_1669) ;  /* 0x000000000040a947 */ /* 0x000fec0003800000 */
[C---:B------:R-:W-:Y:S01]  /*0bc0*/  ISETP.GT.AND P0, PT, R3.reuse, RZ, PT ;  /* 0x000000ff0300720c */ /* 0x040fe20003f04270 */
[----:B------:R-:W-:-:S12]  /*0bd0*/  VIADD R2, R3, 0xffffffff ;  /* 0xffffffff03027836 */ /* 0x000fd80000000000 */
[----:B------:R-:W-:Y:S05]  /*0be0*/  @P0 BRA `(.L_x_1670) ;  /* 0x00000000001c0947 */ /* 0x000fea0003800000 */
[----:B------:R-:W-:Y:S01]  /*0bf0*/  ISETP.NE.AND P0, PT, R7, 0x1, PT ;  /* 0x000000010700780c */ /* 0x000fe20003f05270 */
[----:B------:R-:W-:-:S12]  /*0c00*/  IMAD.MOV R3, RZ, RZ, -R3 ;  /* 0x000000ffff037224 */ /* 0x000fd800078e0a03 */
[----:B------:R-:W0:Y:S02]  /*0c10*/  @P0 LDC.64 R4, c[0x0][0x9e8] ;  /* 0x00027a00ff040b82 */ /* 0x000e240000000a00 */
[----:B0-----:R-:W-:-:S05]  /*0c20*/  @P0 IMAD.HI.U32 R2, R3, R4, RZ ;  /* 0x0000000403020227 */ /* 0x001fca00078e00ff */
[----:B------:R-:W-:-:S04]  /*0c30*/  @P0 SHF.R.U32.HI R3, RZ, R5, R2 ;  /* 0x00000005ff030219 */ /* 0x000fc80000011602 */
[----:B------:R-:W-:Y:S01]  /*0c40*/  LOP3.LUT R2, RZ, R3, RZ, 0x33, !PT ;  /* 0x00000003ff027212 */ /* 0x000fe200078e33ff */
[----:B------:R-:W-:Y:S06]  /*0c50*/  BRA `(.L_x_1671) ;  /* 0x0000000000107947 */ /* 0x000fec0003800000 */
.L_x_1670:
[----:B------:R-:W-:-:S13]  /*0c60*/  ISETP.NE.AND P0, PT, R7, 0x1, PT ;  /* 0x000000010700780c */ /* 0x000fda0003f05270 */
[----:B------:R-:W0:Y:S02]  /*0c70*/  @P0 LDC.64 R4, c[0x0][0x9e8] ;  /* 0x00027a00ff040b82 */ /* 0x000e240000000a00 */
[----:B0-----:R-:W-:-:S05]  /*0c80*/  @P0 IMAD.HI.U32 R4, R2, R4, RZ ;  /* 0x0000000402040227 */ /* 0x001fca00078e00ff */
[----:B------:R-:W-:-:S07]  /*0c90*/  @P0 SHF.R.U32.HI R2, RZ, R5, R4 ;  /* 0x00000005ff020219 */ /* 0x000fce0000011604 */
.L_x_1671:
[----:B------:R-:W-:-:S05]  /*0ca0*/  IMAD R3, R2, R7, R7 ;  /* 0x0000000702037224 */ /* 0x000fca00078e0207 */
[----:B------:R-:W-:-:S07]  /*0cb0*/  VIMNMX R0, R0, R3, PT ;  /* 0x0000000300007248 */ /* 0x000fce0003fe0100 */
.L_x_1669:
[----:B------:R-:W0:Y:S01]  /*0cc0*/  @P1 LDC R5, c[0x0][0x44c] ;  /* 0x00011300ff051b82 */ /* 0x000e220000000800 */
[----:B------:R-:W-:Y:S01]  /*0cd0*/  IADD3 R0, R0, 0x3f, RZ ;  /* 0x0000003f00007810 */ /* 0x000fe20007ffe0ff */
[----:B------:R-:W-:Y:S01]  /*0ce0*/  UIMAD UR41, UR41, UR6, -UR7 ;  /* 0x00000006292972a4 */ /* 0x000fe2000f8e0a07 */
[----:B------:R-:W-:Y:S02]  /*0cf0*/  ULDC UR4, c[0x0][0x9dc] ;  /* 0x0002770000047ab9 */ /* 0x000fe40000000800 */
[----:B------:R-:W-:-:S03]  /*0d00*/  SHF.R.S32.HI R3, RZ, 0x1f, R0 ;  /* 0x0000001fff037819 */ /* 0x000fc60000011400 */
[----:B------:R-:W1:Y:S01]  /*0d10*/  @P1 LDC R9, c[0x0][0x450] ;  /* 0x00011400ff091b82 */ /* 0x000e620000000800 */
[----:B------:R-:W-:-:S04]  /*0d20*/  LEA.HI R3, R3, R0, RZ, 0x6 ;  /* 0x0000000003037211 */ /* 0x000fc800078f30ff */
[----:B------:R-:W-:-:S04]  /*0d30*/  SHF.R.S32.HI R3, RZ, 0x6, R3 ;  /* 0x00000006ff037819 */ /* 0x000fc80000011403 */
[----:B------:R-:W-:Y:S01]  /*0d40*/  VIMNMX R11, R3, UR5, PT ;  /* 0x00000005030b7c48 */ /* 0x000fe2000bfe0100 */
[----:B0-----:R-:W-:-:S05]  /*0d50*/  @P1 IMAD.HI.U32 R2, R152, R5, RZ ;  /* 0x0000000598021227 */ /* 0x001fca00078e00ff */
[----:B-1----:R-:W-:-:S05]  /*0d60*/  @P1 SHF.R.U32.HI R152, RZ, R9, R2 ;  /* 0x00000009ff981219 */ /* 0x002fca0000011602 */
[----:B------:R-:W-:-:S04]  /*0d70*/  VIADD R152, R152, UR41 ;  /* 0x0000002998987c36 */ /* 0x000fc80008000000 */
[----:B------:R-:W-:Y:S01]  /*0d80*/  VIADD R0, R152, -UR4 ;  /* 0x8000000498007c36 */ /* 0x000fe20008000000 */
[----:B------:R-:W-:Y:S06]  /*0d90*/  @!P2 BRA `(.L_x_1672) ;  /* 0x00000000003ca947 */ /* 0x000fec0003800000 */
[----:B------:R-:W-:-:S13]  /*0da0*/  ISETP.GT.AND P0, PT, R152, -0x1, PT ;  /* 0xffffffff9800780c */ /* 0x000fda0003f04270 */
[----:B------:R-:W-:Y:S05]  /*0db0*/  @P0 BRA `(.L_x_1673) ;  /* 0x00000000001c0947 */ /* 0x000fea0003800000 */
[----:B------:R-:W-:Y:S02]  /*0dc0*/  ISETP.NE.AND P0, PT, R7, 0x1, PT ;  /* 0x000000010700780c */ /* 0x000fe40003f05270 */
[----:B------:R-:W-:-:S11]  /*0dd0*/  LOP3.LUT R3, RZ, R152, RZ, 0x33, !PT ;  /* 0x00000098ff037212 */ /* 0x000fd600078e33ff */
[----:B------:R-:W0:Y:S02]  /*0de0*/  @P0 LDC.64 R4, c[0x0][0x9e8] ;  /* 0x00027a00ff040b82 */ /* 0x000e240000000a00 */
[----:B0-----:R-:W-:-:S05]  /*0df0*/  @P0 IMAD.HI.U32 R2, R3, R4, RZ ;  /* 0x0000000403020227 */ /* 0x001fca00078e00ff */
[----:B------:R-:W-:-:S04]  /*0e00*/  @P0 SHF.R.U32.HI R3, RZ, R5, R2 ;  /* 0x00000005ff030219 */ /* 0x000fc80000011602 */
[----:B------:R-:W-:Y:S01]  /*0e10*/  LOP3.LUT R152, RZ, R3, RZ, 0x33, !PT ;  /* 0x00000003ff987212 */ /* 0x000fe200078e33ff */
[----:B------:R-:W-:Y:S06]  /*0e20*/  BRA `(.L_x_1674) ;  /* 0x0000000000107947 */ /* 0x000fec0003800000 */
.L_x_1673:
[----:B------:R-:W-:-:S13]  /*0e30*/  ISETP.NE.AND P0, PT, R7, 0x1, PT ;  /* 0x000000010700780c */ /* 0x000fda0003f05270 */
[----:B------:R-:W0:Y:S02]  /*0e40*/  @P0 LDC.64 R2, c[0x0][0x9e8] ;  /* 0x00027a00ff020b82 */ /* 0x000e240000000a00 */
[----:B0-----:R-:W-:-:S05]  /*0e50*/  @P0 IMAD.HI.U32 R2, R152, R2, RZ ;  /* 0x0000000298020227 */ /* 0x001fca00078e00ff */
[----:B------:R-:W-:-:S07]  /*0e60*/  @P0 SHF.R.U32.HI R152, RZ, R3, R2 ;  /* 0x00000003ff980219 */ /* 0x000fce0000011602 */
.L_x_1674:
[----:B------:R-:W-:-:S05]  /*0e70*/  IMAD R3, R152, R7, RZ ;  /* 0x0000000798037224 */ /* 0x000fca00078e02ff */
[----:B------:R-:W-:-:S07]  /*0e80*/  VIMNMX R0, R0, R3, !PT ;  /* 0x0000000300007248 */ /* 0x000fce0007fe0100 */
.L_x_1672:
[----:B------:R-:W-:Y:S01]  /*0e90*/  SHF.R.S32.HI R3, RZ, 0x1f, R0 ;  /* 0x0000001fff037819 */ /* 0x000fe20000011400 */
[----:B------:R-:W-:Y:S01]  /*0ea0*/  IMAD.MOV.U32 R4, RZ, RZ, RZ ;  /* 0x000000ffff047224 */ /* 0x000fe200078e00ff */
[----:B------:R-:W-:Y:S02]  /*0eb0*/  LOP3.LUT R7, R8, 0xffff, RZ, 0xc0, !PT ;  /* 0x0000ffff08077812 */ /* 0x000fe400078ec0ff */
[----:B------:R-:W-:Y:S02]  /*0ec0*/  LEA.HI R3, R3, R0, RZ, 0x6 ;  /* 0x0000000003037211 */ /* 0x000fe400078f30ff */
[----:B------:R-:W-:Y:S02]  /*0ed0*/  SHF.R.U32.HI R0, RZ, 0x10, R8 ;  /* 0x00000010ff007819 */ /* 0x000fe40000011608 */
[----:B------:R-:W-:Y:S02]  /*0ee0*/  SHF.R.S32.HI R3, RZ, 0x6, R3 ;  /* 0x00000006ff037819 */ /* 0x000fe40000011403 */
[----:B------:R-:W-:-:S02]  /*0ef0*/  ISETP.NE.AND P0, PT, R0, RZ, PT ;  /* 0x000000ff0000720c */ /* 0x000fc40003f05270 */
[----:B------:R-:W-:-:S04]  /*0f00*/  VIMNMX R10, RZ, R3, !PT ;  /* 0x00000003ff0a7248 */ /* 0x000fc80007fe0100 */
[----:B------:R-:W-:-:S07]  /*0f10*/  ISETP.GT.AND P1, PT, R11, R10, PT ;  /* 0x0000000a0b00720c */ /* 0x000fce0003f24270 */
[----:B------:R-:W0:Y:S06]  /*0f20*/  @!P0 LDC R0, c[0x0][0x9f0] ;  /* 0x00027c00ff008b82 */ /* 0x000e2c0000000800 */
[----:B------:R-:W-:Y:S05]  /*0f30*/  @!P1 BRA `(.L_x_1675) ;  /* 0x0000000000709947 */ /* 0x000fea0003800000 */
[-C--:B0-----:R-:W-:Y:S02]  /*0f40*/  IABS R6, R0.reuse ;  /* 0x0000000000067213 */ /* 0x081fe40000000000 */
[----:B------:R-:W-:Y:S02]  /*0f50*/  IADD3 R2, R0, -0x1, R11 ;  /* 0xffffffff00027810 */ /* 0x000fe40007ffe00b */
[----:B------:R-:W0:Y:S03]  /*0f60*/  I2F.RP R4, R6 ;  /* 0x0000000600047306 */ /* 0x000e260000209400 */
[----:B------:R-:W-:Y:S01]  /*0f70*/  IMAD.IADD R5, R2, 0x1, -R10 ;  /* 0x0000000102057824 */ /* 0x000fe200078e0a0a */
[----:B------:R-:W-:-:S04]  /*0f80*/  IABS R2, R0 ;  /* 0x0000000000027213 */ /* 0x000fc80000000000 */
[----:B------:R-:W-:Y:S02]  /*0f90*/  IABS R8, R5 ;  /* 0x0000000500087213 */ /* 0x000fe40000000000 */
[----:B------:R-:W-:-:S04]  /*0fa0*/  LOP3.LUT R5, R5, R0, RZ, 0x3c, !PT ;  /* 0x0000000005057212 */ /* 0x000fc800078e3cff */
[----:B------:R-:W-:Y:S01]  /*0fb0*/  ISETP.GE.AND P2, PT, R5, RZ, PT ;  /* 0x000000ff0500720c */ /* 0x000fe20003f46270 */
[----:B0-----:R-:W0:Y:S02]  /*0fc0*/  MUFU.RCP R4, R4 ;  /* 0x0000000400047308 */ /* 0x001e240000001000 */
[----:B0-----:R-:W-:Y:S02]  /*0fd0*/  VIADD R3, R4, 0xffffffe ;  /* 0x0ffffffe04037836 */ /* 0x001fe40000000000 */
[----:B------:R-:W-:Y:S02]  /*0fe0*/  IMAD.MOV R4, RZ, RZ, -R2 ;  /* 0x000000ffff047224 */ /* 0x000fe400078e0a02 */
[----:B------:R-:W-:Y:S02]  /*0ff0*/  IMAD.MOV.U32 R2, RZ, RZ, RZ ;  /* 0x000000ffff027224 */ /* 0x000fe400078e00ff */
[----:B------:R-:W0:Y:S02]  /*1000*/  F2I.FTZ.U32.TRUNC.NTZ R3, R3 ;  /* 0x0000000300037305 */ /* 0x000e24000021f000 */
[----:B0-----:R-:W-:-:S05]  /*1010*/  IADD3 R9, RZ, -R3, RZ ;  /* 0x80000003ff097210 */ /* 0x001fca0007ffe0ff */
[----:B------:R-:W-:-:S04]  /*1020*/  IMAD R9, R9, R6, RZ ;  /* 0x0000000609097224 */ /* 0x000fc800078e02ff */
[----:B------:R-:W-:-:S04]  /*1030*/  IMAD.HI.U32 R2, R3, R9, R2 ;  /* 0x0000000903027227 */ /* 0x000fc800078e0002 */
[----:B------:R-:W-:-:S04]  /*1040*/  IMAD.MOV.U32 R3, RZ, RZ, R8 ;  /* 0x000000ffff037224 */ /* 0x000fc800078e0008 */
[----:B------:R-:W-:-:S04]  /*1050*/  IMAD.HI.U32 R2, R2, R3, RZ ;  /* 0x0000000302027227 */ /* 0x000fc800078e00ff */
[----:B------:R-:W-:-:S05]  /*1060*/  IMAD R3, R2, R4, R3 ;  /* 0x0000000402037224 */ /* 0x000fca00078e0203 */
[----:B------:R-:W-:-:S13]  /*1070*/  ISETP.GT.U32.AND P1, PT, R6, R3, PT ;  /* 0x000000030600720c */ /* 0x000fda0003f24070 */
[-C--:B------:R-:W-:Y:S01]  /*1080*/  @!P1 IADD3 R3, R3, -R6.reuse, RZ ;  /* 0x8000000603039210 */ /* 0x080fe20007ffe0ff */
[----:B------:R-:W-:Y:S01]  /*1090*/  @!P1 VIADD R2, R2, 0x1 ;  /* 0x0000000102029836 */ /* 0x000fe20000000000 */
[----:B------:R-:W-:Y:S02]  /*10a0*/  ISETP.NE.AND P1, PT, R0, RZ, PT ;  /* 0x000000ff0000720c */ /* 0x000fe40003f25270 */
[----:B------:R-:W-:-:S13]  /*10b0*/  ISETP.GE.U32.AND P0, PT, R3, R6, PT ;  /* 0x000000060300720c */ /* 0x000fda0003f06070 */
[----:B------:R-:W-:-:S04]  /*10c0*/  @P0 VIADD R2, R2, 0x1 ;  /* 0x0000000102020836 */ /* 0x000fc80000000000 */
[----:B------:R-:W-:Y:S01]  /*10d0*/  @!P2 IMAD.MOV R2, RZ, RZ, -R2 ;  /* 0x000000ffff02a224 */ /* 0x000fe200078e0a02 */
[----:B------:R-:W-:-:S05]  /*10e0*/  @!P1 LOP3.LUT R2, RZ, R0, RZ, 0x33, !PT ;  /* 0x00000000ff029212 */ /* 0x000fca00078e33ff */
[----:B------:R-:W-:-:S07]  /*10f0*/  IMAD.MOV.U32 R4, RZ, RZ, R2 ;  /* 0x000000ffff047224 */ /* 0x000fce00078e0002 */
.L_x_1675:
[-C--:B------:R-:W-:Y:S01]  /*1100*/  IMAD R3, R7, R4.reuse, R10 ;  /* 0x0000000407037224 */ /* 0x080fe200078e020a */
[----:B------:R-:W-:Y:S02]  /*1110*/  PLOP3.LUT P0, PT, PT, PT, PT, 0x80, 0x0 ;  /* 0x000000000000781c */ /* 0x000fe40003f0f070 */
[----:B------:R-:W-:Y:S02]  /*1120*/  CS2R R150, SRZ ;  /* 0x0000000000967805 */ /* 0x000fe4000001ff00 */
[----:B------:R-:W-:Y:S02]  /*1130*/  MOV R2, RZ ;  /* 0x000000ff00027202 */ /* 0x000fe40000000f00 */
[----:B------:R-:W-:Y:S02]  /*1140*/  CS2R R148, SRZ ;  /* 0x0000000000947805 */ /* 0x000fe4000001ff00 */
[----:B0-----:R-:W-:Y:S01]  /*1150*/  VIADDMNMX R0, R3, R4, R11, PT ;  /* 0x0000000403007246 */ /* 0x001fe2000380010b */
[----:B------:R-:W-:Y:S01]  /*1160*/  IMAD.MOV.U32 R4, RZ, RZ, RZ ;  /* 0x000000ffff047224 */ /* 0x000fe200078e00ff */
[----:B------:R-:W-:-:S02]  /*1170*/  CS2R R146, SRZ ;  /* 0x0000000000927805 */ /* 0x000fc4000001ff00 */
[----:B------:R-:W-:Y:S02]  /*1180*/  CS2R R144, SRZ ;  /* 0x0000000000907805 */ /* 0x000fe4000001ff00 */
[----:B------:R-:W-:Y:S02]  /*1190*/  ISETP.GT.AND P1, PT, R0, R3, PT ;  /* 0x000000030000720c */ /* 0x000fe40003f24270 */
        /* <DEDUP_REMOVED lines=93> */
.L_x_1677:
[----:B------:R-:W-:-:S04]  /*1770*/  SHF.L.U32 R2, RZ, 0x1f, RZ ;  /* 0x0000001fff027819 */ /* 0x000fc800000006ff */
[----:B------:R-:W0:Y:S02]  /*1780*/  SYNCS.PHASECHK.TRANS64.TRYWAIT P1, [UR5+0x28c50], R2 ;  /* 0x028c5002ff0075a7 */ /* 0x000e240008020145 */
[----:B0-----:R-:W-:Y:S05]  /*1790*/  @!P1 BRA `(.L_x_1678) ;  /* 0x0000011800949947 */ /* 0x001fea0003800000 */
.L_x_1828:
        /* <DEDUP_REMOVED lines=39> */
.L_x_1679:
        /* <DEDUP_REMOVED lines=9> */
.L_x_1686:
[----:B------:R-:W-:Y:S01]  /*1aa0*/  BAR.SYNC.DEFER_BLOCKING 0xe, 0x100 ;  /* 0x0384000000007b1d */ /* 0x000fe20000010000 */
[----:B01----:R-:W-:Y:S01]  /*1ab0*/  IMAD.U32 R5, RZ, RZ, UR4 ;  /* 0x00000004ff057e24 */ /* 0x003fe2000f8e00ff */
[----:B------:R-:W-:Y:S01]  /*1ac0*/  UIADD3 UR4, UR4, 0x1, URZ ;  /* 0x0000000104047890 */ /* 0x000fe2000fffe03f */
[C---:B------:R-:W-:Y:S01]  /*1ad0*/  ISETP.GT.AND P2, PT, R0.reuse, R3, PT ;  /* 0x000000030000720c */ /* 0x040fe20003f44270 */
[----:B------:R-:W-:Y:S02]  /*1ae0*/  VIADD R0, R0, 0xffffffff ;  /* 0xffffffff00007836 */ /* 0x000fe40000000000 */
        /* <DEDUP_REMOVED lines=138> */
.L_x_1681:
[----:B------:R-:W-:Y:S01]  /*2390*/  ULEA UR7, UR4, UR5, 0x3 ;  /* 0x0000000504077291 */ /* 0x000fe2000f8e183f */
[----:B------:R-:W-:-:S08]  /*23a0*/  SHF.L.U32 R2, R7, 0x1f, RZ ;  /* 0x0000001f07027819 */ /* 0x000fd000000006ff */
[----:B------:R0:W1:Y:S01]  /*23b0*/  SYNCS.PHASECHK.TRANS64.TRYWAIT P1, [UR7+0x28c50], R2 ;  /* 0x028c5002ff0075a7 */ /* 0x0000620008020147 */
[----:B------:R-:W-:Y:S05]  /*23c0*/  @!P0 BRA `(.L_x_1682) ;  /* 0x0000000000048947 */ /* 0x000fea0003800000 */
[----:B------:R-:W-:Y:S01]  /*23d0*/  BPT.TRAP 0x1 ;  /* 0x000000040000795c */ /* 0x000fe20000300000 */
.L_x_1682:
[----:B-1----:R-:W-:Y:S05]  /*23e0*/  @P1 BRA `(.L_x_1683) ;  /* 0x0000000000081947 */ /* 0x002fea0003800000 */
[----:B------:R-:W1:Y:S02]  /*23f0*/  SYNCS.PHASECHK.TRANS64.TRYWAIT P1, [UR7+0x28c50], R2 ;  /* 0x028c5002ff0075a7 */ /* 0x000e640008020147 */
[----:B-1----:R-:W-:Y:S05]  /*2400*/  @!P1 BRA `(.L_x_1684) ;  /* 0x0000010c00909947 */ /* 0x002fea0003800000 */
.L_x_1683:
        /* <DEDUP_REMOVED lines=26> */
.L_x_1685:
[----:B------:R-:W-:-:S04]  /*25b0*/  UIADD3 UR7, UR7, 0x28c60, URZ ;  /* 0x00028c6007077890 */ /* 0x000fc8000fffe03f */
[----:B------:R-:W-:-:S09]  /*25c0*/  UPRMT UR7, UR42, 0x654, UR7 ;  /* 0x000006542a077896 */ /* 0x000fd20008000007 */
[----:B------:R-:W-:Y:S01]  /*25d0*/  SYNCS.ARRIVE.TRANS64.RED.A1T0 RZ, [UR7], RZ ;  /* 0x000000ffffff79a7 */ /* 0x000fe20008100407 */
[----:B------:R-:W-:Y:S05]  /*25e0*/  @P2 BRA `(.L_x_1686) ;  /* 0xfffffff4002c2947 */ /* 0x000fea000383ffff */
[----:B------:R-:W-:-:S12]  /*25f0*/  USHF.L.U32 UR4, UR4, 0x6, URZ ;  /* 0x0000000604047899 */ /* 0x000fd8000800063f */
.L_x_1680:
[----:B------:R-:W-:Y:S01]  /*2600*/  BAR.SYNC.DEFER_BLOCKING 0xe, 0x100 ;  /* 0x0384000000007b1d */ /* 0x000fe20000010000 */
[----:B------:R-:W-:Y:S02]  /*2610*/  IADD3 R4, R4, UR4, RZ ;  /* 0x0000000404047c10 */ /* 0x000fe4000fffe0ff */
[----:B------:R-:W-:Y:S02]  /*2620*/  PLOP3.LUT P0, PT, PT, PT, PT, 0x8, 0x0 ;  /* 0x000000000000781c */ /* 0x000fe40003f0e170 */
        /* <DEDUP_REMOVED lines=135> */
.L_x_1668:
[----:B------:R-:W0:Y:S01]  /*2ea0*/  LDC R19, c[0x0][0x448] ;  /* 0x00011200ff137b82 */ /* 0x000e220000000800 */
[----:B------:R-:W-:Y:S01]  /*2eb0*/  VIADD R0, R152, 0x3f ;  /* 0x0000003f98007836 */ /* 0x000fe20000000000 */
[----:B------:R-:W-:Y:S01]  /*2ec0*/  ULDC UR4, c[0x0][0x288] ;  /* 0x0000a20000047ab9 */ /* 0x000fe20000000800 */
[----:B------:R-:W-:Y:S01]  /*2ed0*/  LOP3.LUT R16, R16, 0xfffffffd, RZ, 0xc0, !PT ;  /* 0xfffffffd10107812 */ /* 0x000fe200078ec0ff */
[----:B------:R-:W-:-:S04]  /*2ee0*/  UIADD3 UR7, -UR4, 0x1, URZ ;  /* 0x0000000104077890 */ /* 0x000fc8000fffe13f */
[----:B------:R-:W1:Y:S01]  /*2ef0*/  LDC.64 R4, c[0x0][0x9e0] ;  /* 0x00027800ff047b82 */ /* 0x000e620000000a00 */
[----:B------:R-:W-:Y:S01]  /*2f00*/  UIMAD UR7, UR41, UR6, UR7 ;  /* 0x00000006290772a4 */ /* 0x000fe2000f8e0207 */
[----:B0-----:R-:W-:Y:S02]  /*2f10*/  ISETP.NE.AND P2, PT, R19, 0x1, PT ;  /* 0x000000011300780c */ /* 0x001fe40003f45270 */
[----:B-1----:R-:W-:-:S11]  /*2f20*/  ISETP.GE.AND P1, PT, R5, 0x1, PT ;  /* 0x000000010500780c */ /* 0x002fd60003f26270 */
[----:B------:R-:W0:Y:S01]  /*2f30*/  @P2 LDC R3, c[0x0][0x44c] ;  /* 0x00011300ff032b82 */ /* 0x000e220000000800 */
[----:B------:R-:W-:-:S04]  /*2f40*/  @P2 LOP3.LUT R16, R16, 0x2, RZ, 0xfc, !PT ;  /* 0x0000000210102812 */ /* 0x000fc800078efcff */
[----:B------:R-:W-:-:S03]  /*2f50*/  LOP3.LUT R16, R16, 0xfffffffe, RZ, 0xc0, !PT ;  /* 0xfffffffe10107812 */ /* 0x000fc600078ec0ff */
[----:B------:R-:W1:Y:S01]  /*2f60*/  @P2 LDC R2, c[0x0][0x450] ;  /* 0x00011400ff022b82 */ /* 0x000e620000000800 */
[----:B------:R-:W-:Y:S01]  /*2f70*/  @P1 LOP3.LUT R16, R16, 0x1, RZ, 0xfc, !PT ;  /* 0x0000000110101812 */ /* 0x000fe200078efcff */
[----:B0-----:R-:W-:-:S05]  /*2f80*/  @P2 IMAD.HI.U32 R3, R0, R3, RZ ;  /* 0x0000000300032227 */ /* 0x001fca00078e00ff */
[----:B-1----:R-:W-:-:S05]  /*2f90*/  @P2 SHF.R.U32.HI R0, RZ, R2, R3 ;  /* 0x00000002ff002219 */ /* 0x002fca0000011603 */
[----:B------:R-:W-:-:S05]  /*2fa0*/  VIADD R3, R0, UR7 ;  /* 0x0000000700037c36 */ /* 0x000fca0008000000 */
[----:B------:R-:W-:Y:S01]  /*2fb0*/  IADD3 R0, R3, R4, RZ ;  /* 0x0000000403007210 */ /* 0x000fe20007ffe0ff */
        /* <DEDUP_REMOVED lines=11> */
.L_x_1688:
[----:B------:R-:W-:-:S13]  /*3070*/  ISETP.NE.AND P0, PT, R5, 0x1, PT ;  /* 0x000000010500780c */ /* 0x000fda0003f05270 */
[----:B------:R-:W0:Y:S02]  /*3080*/  @P0 LDC.64 R6, c[0x0][0x9e8] ;  /* 0x00027a00ff060b82 */ /* 0x000e240000000a00 */
[----:B0-----:R-:W-:-:S05]  /*3090*/  @P0 IMAD.HI.U32 R4, R2, R6, RZ ;  /* 0x0000000602040227 */ /* 0x001fca00078e00ff */
[----:B------:R-:W-:-:S07]  /*30a0*/  @P0 SHF.R.U32.HI R2, RZ, R7, R4 ;  /* 0x00000007ff020219 */ /* 0x000fce0000011604 */
.L_x_1689:
[----:B------:R-:W-:-:S05]  /*30b0*/  IMAD R3, R2, R5, R5 ;  /* 0x0000000502037224 */ /* 0x000fca00078e0205 */
[----:B------:R-:W-:-:S07]  /*30c0*/  VIMNMX R0, R0, R3, PT ;  /* 0x0000000300007248 */ /* 0x000fce0003fe0100 */
.L_x_1687:
[----:B------:R-:W0:Y:S01]  /*30d0*/  @P2 LDC R7, c[0x0][0x44c] ;  /* 0x00011300ff072b82 */ /* 0x000e220000000800 */
[----:B------:R-:W-:Y:S01]  /*30e0*/  VIADD R0, R0, 0x3f ;  /* 0x0000003f00007836 */ /* 0x000fe20000000000 */
[----:B------:R-:W-:Y:S01]  /*30f0*/  UIMAD UR4, UR41, UR6, -UR4 ;  /* 0x00000006290472a4 */ /* 0x000fe2000f8e0a04 */
[----:B------:R-:W-:-:S03]  /*3100*/  IMAD.MOV.U32 R2, RZ, RZ, R152 ;  /* 0x000000ffff027224 */ /* 0x000fc600078e0098 */
[----:B------:R-:W-:Y:S02]  /*3110*/  SHF.R.S32.HI R3, RZ, 0x1f, R0 ;  /* 0x0000001fff037819 */ /* 0x000fe40000011400 */
[----:B------:R-:W1:Y:S02]  /*3120*/  @P2 LDC R4, c[0x0][0x450] ;  /* 0x00011400ff042b82 */ /* 0x000e640000000800 */
[----:B------:R-:W-:-:S04]  /*3130*/  LEA.HI R3, R3, R0, RZ, 0x6 ;  /* 0x0000000003037211 */ /* 0x000fc800078f30ff */
[----:B------:R-:W-:-:S04]  /*3140*/  SHF.R.S32.HI R3, RZ, 0x6, R3 ;  /* 0x00000006ff037819 */ /* 0x000fc80000011403 */
[----:B------:R-:W-:Y:S01]  /*3150*/  VIMNMX R6, R3, UR5, PT ;  /* 0x0000000503067c48 */ /* 0x000fe2000bfe0100 */
[----:B0-----:R-:W-:-:S05]  /*3160*/  @P2 IMAD.HI.U32 R7, R152, R7, RZ ;  /* 0x0000000798072227 */ /* 0x001fca00078e00ff */
[----:B-1----:R-:W-:-:S04]  /*3170*/  @P2 SHF.R.U32.HI R2, RZ, R4, R7 ;  /* 0x00000004ff022219 */ /* 0x002fc80000011607 */
[----:B------:R-:W-:Y:S01]  /*3180*/  IADD3 R0, R2, UR4, RZ ;  /* 0x0000000402007c10 */ /* 0x000fe2000fffe0ff */
[----:B------:R-:W-:-:S04]  /*3190*/  ULDC UR4, c[0x0][0x9dc] ;  /* 0x0002770000047ab9 */ /* 0x000fc80000000800 */
        /* <DEDUP_REMOVED lines=11> */
.L_x_1691:
[----:B------:R-:W-:-:S13]  /*3250*/  ISETP.NE.AND P0, PT, R5, 0x1, PT ;  /* 0x000000010500780c */ /* 0x000fda0003f05270 */
[----:B------:R-:W0:Y:S02]  /*3260*/  @P0 LDC.64 R10, c[0x0][0x9e8] ;  /* 0x00027a00ff0a0b82 */ /* 0x000e240000000a00 */
[----:B0-----:R-:W-:-:S05]  /*3270*/  @P0 IMAD.HI.U32 R4, R0, R10, RZ ;  /* 0x0000000a00040227 */ /* 0x001fca00078e00ff */
[----:B------:R-:W-:-:S07]  /*3280*/  @P0 SHF.R.U32.HI R0, RZ, R11, R4 ;  /* 0x0000000bff000219 */ /* 0x000fce0000011604 */
.L_x_1692:
[----:B------:R-:W-:-:S05]  /*3290*/  IMAD R3, R0, R5, RZ ;  /* 0x0000000500037224 */ /* 0x000fca00078e02ff */
[----:B------:R-:W-:-:S07]  /*32a0*/  VIMNMX R2, R2, R3, !PT ;  /* 0x0000000302027248 */ /* 0x000fce0007fe0100 */
.L_x_1690:
[----:B------:R-:W-:Y:S01]  /*32b0*/  SHF.R.U32.HI R9, RZ, 0x10, R8 ;  /* 0x00000010ff097819 */ /* 0x000fe20000011608 */
[----:B------:R-:W-:Y:S01]  /*32c0*/  IMAD.MOV.U32 R0, RZ, RZ, RZ ;  /* 0x000000ffff007224 */ /* 0x000fe200078e00ff */
[----:B------:R-:W-:Y:S02]  /*32d0*/  SHF.R.S32.HI R3, RZ, 0x1f, R2 ;  /* 0x0000001fff037819 */ /* 0x000fe40000011402 */
[----:B------:R-:W-:Y:S02]  /*32e0*/  ISETP.NE.AND P1, PT, R9, RZ, PT ;  /* 0x000000ff0900720c */ /* 0x000fe40003f25270 */
[----:B------:R-:W-:Y:S02]  /*32f0*/  LEA.HI R3, R3, R2, RZ, 0x6 ;  /* 0x0000000203037211 */ /* 0x000fe400078f30ff */
[----:B------:R-:W-:Y:S02]  /*3300*/  LOP3.LUT R8, R8, 0xffff, RZ, 0xc0, !PT ;  /* 0x0000ffff08087812 */ /* 0x000fe400078ec0ff */
[----:B------:R-:W-:-:S04]  /*3310*/  SHF.R.S32.HI R3, RZ, 0x6, R3 ;  /* 0x00000006ff037819 */ /* 0x000fc80000011403 */
[----:B------:R-:W-:-:S03]  /*3320*/  VIMNMX R17, RZ, R3, !PT ;  /* 0x00000003ff117248 */ /* 0x000fc60007fe0100 */
[----:B------:R-:W0:Y:S01]  /*3330*/  @!P1 LDC R9, c[0x0][0x9f0] ;  /* 0x00027c00ff099b82 */ /* 0x000e220000000800 */
[----:B------:R-:W-:-:S13]  /*3340*/  ISETP.GT.AND P0, PT, R6, R17, PT ;  /* 0x000000110600720c */ /* 0x000fda0003f04270 */
[----:B------:R-:W-:Y:S05]  /*3350*/  @!P0 BRA `(.L_x_1693) ;  /* 0x0000000000708947 */ /* 0x000fea0003800000 */
[-C--:B0-----:R-:W-:Y:S02]  /*3360*/  IABS R5, R9.reuse ;  /* 0x0000000900057213 */ /* 0x081fe40000000000 */
[----:B------:R-:W-:Y:S02]  /*3370*/  IADD3 R0, R9, -0x1, R6 ;  /* 0xffffffff09007810 */ /* 0x000fe40007ffe006 */
[----:B------:R-:W0:Y:S01]  /*3380*/  I2F.RP R4, R5 ;  /* 0x0000000500047306 */ /* 0x000e220000209400 */
[----:B------:R-:W-:Y:S02]  /*3390*/  IABS R11, R9 ;  /* 0x00000009000b7213 */ /* 0x000fe40000000000 */
[----:B------:R-:W-:-:S05]  /*33a0*/  IADD3 R0, -R17, R0, RZ ;  /* 0x0000000011007210 */ /* 0x000fca0007ffe1ff */
[----:B0-----:R-:W0:Y:S02]  /*33b0*/  MUFU.RCP R4, R4 ;  /* 0x0000000400047308 */ /* 0x001e240000001000 */
[----:B0-----:R-:W-:Y:S02]  /*33c0*/  VIADD R2, R4, 0xffffffe ;  /* 0x0ffffffe04027836 */ /* 0x001fe40000000000 */
[----:B------:R-:W-:-:S04]  /*33d0*/  IMAD.MOV R4, RZ, RZ, -R11 ;  /* 0x000000ffff047224 */ /* 0x000fc800078e0a0b */
[----:B------:R0:W1:Y:S02]  /*33e0*/  F2I.FTZ.U32.TRUNC.NTZ R3, R2 ;  /* 0x0000000200037305 */ /* 0x000064000021f000 */
[----:B0-----:R-:W-:Y:S02]  /*33f0*/  IMAD.MOV.U32 R2, RZ, RZ, RZ ;  /* 0x000000ffff027224 */ /* 0x001fe400078e00ff */
[----:B-1----:R-:W-:-:S04]  /*3400*/  IMAD.MOV R10, RZ, RZ, -R3 ;  /* 0x000000ffff0a7224 */ /* 0x002fc800078e0a03 */
[----:B------:R-:W-:Y:S01]  /*3410*/  IMAD R7, R10, R5, RZ ;  /* 0x000000050a077224 */ /* 0x000fe200078e02ff */
[----:B------:R-:W-:Y:S02]  /*3420*/  IABS R10, R0 ;  /* 0x00000000000a7213 */ /* 0x000fe40000000000 */
[----:B------:R-:W-:Y:S01]  /*3430*/  LOP3.LUT R0, R0, R9, RZ, 0x3c, !PT ;  /* 0x0000000900007212 */ /* 0x000fe200078e3cff */
[----:B------:R-:W-:-:S03]  /*3440*/  IMAD.HI.U32 R3, R3, R7, R2 ;  /* 0x0000000703037227 */ /* 0x000fc600078e0002 */
[----:B------:R-:W-:Y:S01]  /*3450*/  ISETP.GE.AND P2, PT, R0, RZ, PT ;  /* 0x000000ff0000720c */ /* 0x000fe20003f46270 */
[----:B------:R-:W-:-:S04]  /*3460*/  IMAD.MOV.U32 R2, RZ, RZ, R10 ;  /* 0x000000ffff027224 */ /* 0x000fc800078e000a */
[----:B------:R-:W-:-:S04]  /*3470*/  IMAD.HI.U32 R3, R3, R2, RZ ;  /* 0x0000000203037227 */ /* 0x000fc800078e00ff */
[----:B------:R-:W-:-:S05]  /*3480*/  IMAD R2, R3, R4, R2 ;  /* 0x0000000403027224 */ /* 0x000fca00078e0202 */
[----:B------:R-:W-:-:S13]  /*3490*/  ISETP.GT.U32.AND P1, PT, R5, R2, PT ;  /* 0x000000020500720c */ /* 0x000fda0003f24070 */
[----:B------:R-:W-:Y:S01]  /*34a0*/  @!P1 IMAD.IADD R2, R2, 0x1, -R5 ;  /* 0x0000000102029824 */ /* 0x000fe200078e0a05 */
[----:B------:R-:W-:Y:S02]  /*34b0*/  @!P1 IADD3 R3, R3, 0x1, RZ ;  /* 0x0000000103039810 */ /* 0x000fe40007ffe0ff */
[----:B------:R-:W-:Y:S02]  /*34c0*/  ISETP.NE.AND P1, PT, R9, RZ, PT ;  /* 0x000000ff0900720c */ /* 0x000fe40003f25270 */
[----:B------:R-:W-:-:S13]  /*34d0*/  ISETP.GE.U32.AND P0, PT, R2, R5, PT ;  /* 0x000000050200720c */ /* 0x000fda0003f06070 */
[----:B------:R-:W-:-:S04]  /*34e0*/  @P0 VIADD R3, R3, 0x1 ;  /* 0x0000000103030836 */ /* 0x000fc80000000000 */
[----:B------:R-:W-:-:S04]  /*34f0*/  IMAD.MOV.U32 R0, RZ, RZ, R3 ;  /* 0x000000ffff007224 */ /* 0x000fc800078e0003 */
[----:B------:R-:W-:Y:S01]  /*3500*/  @!P2 IMAD.MOV R0, RZ, RZ, -R0 ;  /* 0x000000ffff00a224 */ /* 0x000fe200078e0a00 */
[----:B------:R-:W-:-:S07]  /*3510*/  @!P1 LOP3.LUT R0, RZ, R9, RZ, 0x33, !PT ;  /* 0x00000009ff009212 */ /* 0x000fce00078e33ff */
.L_x_1693:
[-C--:B------:R-:W-:Y:S01]  /*3520*/  IMAD R17, R8, R0.reuse, R17 ;  /* 0x0000000008117224 */ /* 0x080fe200078e0211 */
[----:B------:R-:W-:Y:S01]  /*3530*/  PLOP3.LUT P0, PT, PT, PT, PT, 0x80, 0x0 ;  /* 0x000000000000781c */ /* 0x000fe20003f0f070 */
[----:B------:R-:W-:Y:S01]  /*3540*/  IMAD.MOV.U32 R2, RZ, RZ, RZ ;  /* 0x000000ffff027224 */ /* 0x000fe200078e00ff */
[----:B------:R-:W-:Y:S02]  /*3550*/  MOV R4, RZ ;  /* 0x000000ff00047202 */ /* 0x000fe40000000f00 */
[----:B------:R-:W-:Y:S02]  /*3560*/  CS2R R150, SRZ ;  /* 0x0000000000967805 */ /* 0x000fe4000001ff00 */
[----:B------:R-:W-:Y:S02]  /*3570*/  VIADDMNMX R0, R17, R0, R6, PT ;  /* 0x0000000011007246 */ /* 0x000fe40003800106 */
[----:B------:R-:W-:Y:S02]  /*3580*/  CS2R R148, SRZ ;  /* 0x0000000000947805 */ /* 0x000fe4000001ff00 */
[----:B------:R-:W-:-:S02]  /*3590*/  CS2R R146, SRZ ;  /* 0x0000000000927805 */ /* 0x000fc4000001ff00 */
[----:B------:R-:W-:Y:S02]  /*35a0*/  CS2R R144, SRZ ;  /* 0x0000000000907805 */ /* 0x000fe4000001ff00 */
[----:B------:R-:W-:Y:S02]  /*35b0*/  R2UR UR43, R0 ;  /* 0x00000000002b72ca */ /* 0x000fe400000e0000 */
        /* <DEDUP_REMOVED lines=12> */
[----:B------:R-:W-:Y:S02]  /*3680*/  ISETP.LT.AND P1, PT, R17, UR43, PT ;  /* 0x0000002b11007c0c */ /* 0x000fe4000bf21270 */
        /* <DEDUP_REMOVED lines=54> */
[----:B------:R-:W1:Y:S02]  /*39f0*/  SHFL.IDX PT, R0, R25, RZ, 0x1f ;  /* 0x00001fff19007589 */ /* 0x000e6400000e0000 */
[----:B-1----:R-:W-:-:S13]  /*3a00*/  R2UR UR4, R0 ;  /* 0x00000000000472ca */ /* 0x002fda00000e0000 */
        /* <DEDUP_REMOVED lines=9> */
[----:B------:R-:W-:-:S04]  /*3aa0*/  ULOP3.LUT UR5, UR5, 0x3fff, URZ, 0xc0, !UPT ;  /* 0x00003fff05057892 */ /* 0x000fc8000f8ec03f */
[----:B------:R-:W-:-:S04]  /*3ab0*/  ULOP3.LUT UR38, UR5, 0x2000000, URZ, 0xfc, !UPT ;  /* 0x0200000005267892 */ /* 0x000fc8000f8efc3f */
[----:B------:R-:W-:Y:S08]  /*3ac0*/  @!P0 BRA `(.L_x_1694) ;  /* 0x0000000000408947 */ /* 0x000ff00003800000 */
[----:B------:R-:W-:Y:S01]  /*3ad0*/  MOV R0, 0x0 ;  /* 0x0000000000007802 */ /* 0x000fe20000000f00 */
[----:B------:R-:W-:Y:S01]  /*3ae0*/  ULDC.64 UR4, c[0x4][0x90] ;  /* 0x0100240000047ab9 */ /* 0x000fe20000000a00 */
[----:B------:R-:W-:Y:S01]  /*3af0*/  ULDC.64 UR6, c[0x4][0x20] ;  /* 0x0100080000067ab9 */ /* 0x000fe20000000a00 */
[----:B------:R-:W-:Y:S01]  /*3b00*/  IMAD.U32 R4, RZ, RZ, UR4 ;  /* 0x00000004ff047e24 */ /* 0x000fe2000f8e00ff */
[----:B------:R1:W2:Y:S01]  /*3b10*/  LDC.64 R2, c[0x4][R0] ;  /* 0x0100000000027b82 */ /* 0x0002a20000000a00 */
[----:B------:R-:W-:Y:S01]  /*3b20*/  IMAD.U32 R5, RZ, RZ, UR5 ;  /* 0x00000005ff057e24 */ /* 0x000fe2000f8e00ff */
[----:B------:R-:W-:Y:S01]  /*3b30*/  ULDC.64 UR4, c[0x4][0x98] ;  /* 0x0100260000047ab9 */ /* 0x000fe20000000a00 */
[----:B------:R-:W-:Y:S01]  /*3b40*/  MOV R10, UR6 ;  /* 0x00000006000a7c02 */ /* 0x000fe20008000f00 */
[----:B------:R-:W-:Y:S02]  /*3b50*/  IMAD.U32 R6, RZ, RZ, UR4 ;  /* 0x00000004ff067e24 */ /* 0x000fe4000f8e00ff */
[----:B------:R-:W-:-:S02]  /*3b60*/  IMAD.U32 R7, RZ, RZ, UR5 ;  /* 0x00000005ff077e24 */ /* 0x000fc4000f8e00ff */
[----:B------:R-:W-:Y:S02]  /*3b70*/  IMAD.U32 R11, RZ, RZ, UR7 ;  /* 0x00000007ff0b7e24 */ /* 0x000fe4000f8e00ff */
[----:B------:R-:W-:Y:S02]  /*3b80*/  IMAD.MOV.U32 R8, RZ, RZ, 0x70 ;  /* 0x00000070ff087424 */ /* 0x000fe400078e00ff */
[----:B------:R-:W-:Y:S02]  /*3b90*/  IMAD.MOV.U32 R12, RZ, RZ, 0x1 ;  /* 0x00000001ff0c7424 */ /* 0x000fe400078e00ff */
[----:B-1----:R-:W-:-:S07]  /*3ba0*/  IMAD.MOV.U32 R13, RZ, RZ, RZ ;  /* 0x000000ffff0d7224 */ /* 0x002fce00078e00ff */
[----:B------:R-:W-:-:S07]  /*3bb0*/  LEPC R20, `(.L_x_1694) ;  /* 0x000000001014794e */ /* 0x000fce0000000000 */
[----:B0-2---:R-:W-:Y:S05]  /*3bc0*/  CALL.ABS.NOINC R2 ;  /* 0x0000000002007343 */ /* 0x005fea0003c00000 */
.L_x_1694:
[----:B------:R-:W-:Y:S02]  /*3bd0*/  SHF.L.U32 R13, RZ, 0x1f, RZ ;  /* 0x0000001fff0d7819 */ /* 0x000fe400000006ff */
[----:B------:R-:W-:Y:S02]  /*3be0*/  LOP3.LUT R3, R24, 0xffffff80, RZ, 0xc0, !PT ;  /* 0xffffff8018037812 */ /* 0x000fe400078ec0ff */
[----:B------:R-:W1:Y:S01]  /*3bf0*/  SYNCS.PHASECHK.TRANS64.TRYWAIT P0, [UR40+0x28c00], R13 ;  /* 0x028c000dff0075a7 */ /* 0x000e620008000168 */
[----:B------:R-:W-:Y:S02]  /*3c00*/  LEA.HI R0, R25, R25, RZ, 0x1 ;  /* 0x0000001919007211 */ /* 0x000fe400078f08ff */
[----:B------:R-:W-:Y:S02]  /*3c10*/  IADD3 R5, R22, -R3, RZ ;  /* 0x8000000316057210 */ /* 0x000fe40007ffe0ff */
[----:B------:R-:W-:Y:S02]  /*3c20*/  LOP3.LUT R2, R0, 0xfffffe, RZ, 0xc0, !PT ;  /* 0x00fffffe00027812 */ /* 0x000fe400078ec0ff */
[----:B------:R-:W-:-:S04]  /*3c30*/  SHF.R.S32.HI R4, RZ, 0x1f, R5 ;  /* 0x0000001fff047819 */ /* 0x000fc80000011405 */
[----:B------:R-:W-:-:S04]  /*3c40*/  LEA.HI R3, R4, R5, RZ, 0x2 ;  /* 0x0000000504037211 */ /* 0x000fc800078f10ff */
[--C-:B------:R-:W-:Y:S02]  /*3c50*/  SHF.R.S32.HI R6, RZ, 0x2, R3.reuse ;  /* 0x00000002ff067819 */ /* 0x100fe40000011403 */
[----:B------:R-:W-:Y:S01]  /*3c60*/  SHF.R.S32.HI R7, RZ, 0x1f, R3 ;  /* 0x0000001fff077819 */ /* 0x000fe20000011403 */
[----:B-1----:R-:W-:Y:S06]  /*3c70*/  @!P0 BRA `(.L_x_1695) ;  /* 0x000000f4008c8947 */ /* 0x002fec0003800000 */
.L_x_1829:
[----:B------:R-:W-:Y:S01]  /*3c80*/  ULOP3.LUT UR4, UR39, 0x1, URZ, 0xfc, !UPT ;  /* 0x0000000127047892 */ /* 0x000fe2000f8efc3f */
[----:B-1----:R-:W-:Y:S01]  /*3c90*/  LOP3.LUT R0, R3, 0x7ffffffc, RZ, 0xc0, !PT ;  /* 0x7ffffffc03007812 */ /* 0x002fe200078ec0ff */
[----:B------:R-:W-:Y:S01]  /*3ca0*/  IMAD.IADD R3, R25, 0x1, -R2 ;  /* 0x0000000119037824 */ /* 0x000fe200078e0a02 */
[----:B------:R-:W-:Y:S02]  /*3cb0*/  LEA.HI R7, R7, R6, RZ, 0x3 ;  /* 0x0000000607077211 */ /* 0x000fe400078f18ff */
[----:B------:R-:W-:Y:S01]  /*3cc0*/  LEA.HI R4, R4, R5, RZ, 0x5 ;  /* 0x0000000504047211 */ /* 0x000fe200078f28ff */
[----:B------:R-:W-:Y:S01]  /*3cd0*/  IMAD.U32 R2, RZ, RZ, UR4 ;  /* 0x00000004ff027e24 */ /* 0x000fe2000f8e00ff */
[----:B------:R-:W-:Y:S01]  /*3ce0*/  LOP3.LUT R7, R7, 0xfffffff8, RZ, 0xc0, !PT ;  /* 0xfffffff807077812 */ /* 0x000fe200078ec0ff */
[----:B------:R-:W-:Y:S01]  /*3cf0*/  IMAD.IADD R0, R5, 0x1, -R0 ;  /* 0x0000000105007824 */ /* 0x000fe200078e0a00 */
[----:B------:R-:W-:Y:S02]  /*3d00*/  SHF.R.S32.HI R4, RZ, 0x5, R4 ;  /* 0x00000005ff047819 */ /* 0x000fe40000011404 */
[----:B------:R-:W-:Y:S01]  /*3d10*/  ISETP.NE.AND P4, PT, R2, 0x3, PT ;  /* 0x000000030200780c */ /* 0x000fe20003f85270 */
[----:B------:R-:W-:Y:S01]  /*3d20*/  IMAD.IADD R7, R6, 0x1, -R7 ;  /* 0x0000000106077824 */ /* 0x000fe200078e0a07 */
[----:B------:R-:W-:-:S03]  /*3d30*/  SHF.L.U32 R0, R0, 0x1, RZ ;  /* 0x0000000100007819 */ /* 0x000fc600000006ff */
[----:B0-----:R-:W-:Y:S02]  /*3d40*/  IMAD R9, R4, 0x10, R7 ;  /* 0x0000001004097824 */ /* 0x001fe400078e0207 */
[----:B------:R-:W-:-:S06]  /*3d50*/  IMAD R10, R3, 0x100, R0 ;  /* 0x00000100030a7824 */ /* 0x000fcc00078e0200 */
[----:B------:R-:W-:Y:S05]  /*3d60*/  @!P4 BRA `(.L_x_1696) ;  /* 0x000000000004c947 */ /* 0x000fea0003800000 */
[----:B------:R-:W-:Y:S01]  /*3d70*/  BPT.TRAP 0x1 ;  /* 0x000000040000795c */ /* 0x000fe20000300000 */
.L_x_1696:
[----:B------:R0:W1:Y:S01]  /*3d80*/  SYNCS.PHASECHK.TRANS64.TRYWAIT P0, [UR40+0x28c30], R13 ;  /* 0x028c300dff0075a7 */ /* 0x0000620008000168 */
[----:B------:R-:W-:Y:S05]  /*3d90*/  @!P4 BRA `(.L_x_1697) ;  /* 0x000000000004c947 */ /* 0x000fea0003800000 */
[----:B------:R-:W-:Y:S01]  /*3da0*/  BPT.TRAP 0x1 ;  /* 0x000000040000795c */ /* 0x000fe20000300000 */
.L_x_1697:
[----:B-1----:R-:W-:Y:S05]  /*3db0*/  @P0 BRA `(.L_x_1698) ;  /* 0x0000000000080947 */ /* 0x002fea0003800000 */
[----:B------:R-:W1:Y:S02]  /*3dc0*/  SYNCS.PHASECHK.TRANS64.TRYWAIT P0, [UR40+0x28c30], R13 ;  /* 0x028c300dff0075a7 */ /* 0x000e640008000168 */
[----:B-1----:R-:W-:Y:S05]  /*3dd0*/  @!P0 BRA `(.L_x_1699) ;  /* 0x000000f4004c8947 */ /* 0x002fea0003800000 */
.L_x_1698:
        /* <DEDUP_REMOVED lines=12> */
[----:B------:R-:W-:Y:S02]  /*3ea0*/  UIADD3 UR12, UR4, 0x2, URZ ;  /* 0x00000002040c7890 */ /* 0x000fe4000fffe03f */
[----:B------:R-:W-:-:S02]  /*3eb0*/  UMOV UR8, UR4 ;  /* 0x0000000400087c82 */ /* 0x000fc40008000000 */
[----:B------:R-:W-:Y:S01]  /*3ec0*/  UMOV UR10, UR24 ;  /* 0x00000018000a7c82 */ /* 0x000fe20008000000 */
[----:B------:R-:W-:Y:S01]  /*3ed0*/  UIADD3 UR14, UR24, 0x2, URZ ;  /* 0x00000002180e7890 */ /* 0x000fe2000fffe03f */
        /* <DEDUP_REMOVED lines=23> */
.L_x_1700:
[----:B------:R-:W-:Y:S01]  /*4050*/  ISETP.NE.AND P0, PT, R19, 0x1, PT ;  /* 0x000000011300780c */ /* 0x000fe20003f05270 */
[----:B------:R-:W-:Y:S01]  /*4060*/  UMOV UR6, 0xffffffc0 ;  /* 0xffffffc000067882 */ /* 0x000fe20000000000 */
[----:B-1----:R-:W-:Y:S01]  /*4070*/  LEA.HI R2, R23, R22, RZ, 0x2 ;  /* 0x0000001617027211 */ /* 0x002fe200078f10ff */
[----:B------:R-:W-:Y:S01]  /*4080*/  UIMAD UR5, UR43, UR6, 0x41 ;  /* 0x000000412b0574a4 */ /* 0x000fe2000f8e0206 */
[----:B------:R-:W-:Y:S01]  /*4090*/  LOP3.LUT P1, RZ, R16, 0x1, RZ, 0xc0, !PT ;  /* 0x0000000110ff7812 */ /* 0x000fe2000782c0ff */
[----:B------:R-:W-:Y:S01]  /*40a0*/  UIADD3 UR4, UR40, 0x28c40, URZ ;  /* 0x00028c4028047890 */ /* 0x000fe2000fffe03f */
[----:B------:R-:W-:Y:S01]  /*40b0*/  LOP3.LUT R3, R2, 0xfffffffc, RZ, 0xc0, !PT ;  /* 0xfffffffc02037812 */ /* 0x000fe200078ec0ff */
[----:B------:R-:W-:Y:S01]  /*40c0*/  ULDC UR11, c[0x0][0x2f0] ;  /* 0x0000bc00000b7ab9 */ /* 0x000fe20000000800 */
[----:B------:R-:W-:Y:S02]  /*40d0*/  ULEA UR10, UR43, 0xffffffc0, 0x6 ;  /* 0xffffffc02b0a7891 */ /* 0x000fe4000f8e303f */
[----:B------:R-:W-:Y:S01]  /*40e0*/  UIMAD UR5, UR41, UR11, UR5 ;  /* 0x0000000b290572a4 */ /* 0x000fe2000f8e0205 */
[----:B------:R-:W-:Y:S01]  /*40f0*/  IMAD.IADD R3, R22, 0x1, -R3 ;  /* 0x0000000116037824 */ /* 0x000fe200078e0a03 */
[----:B------:R-:W-:Y:S01]  /*4100*/  UPRMT UR4, UR42, 0x654, UR4 ;  /* 0x000006542a047896 */ /* 0x000fe20008000004 */
[----:B------:R-:W1:Y:S01]  /*4110*/  @P0 LDC R5, c[0x0][0x44c] ;  /* 0x00011300ff050b82 */ /* 0x000e620000000800 */
[----:B------:R-:W-:Y:S01]  /*4120*/  ULDC UR7, c[0x0][0x9dc] ;  /* 0x0002770000077ab9 */ /* 0x000fe20000000800 */
[----:B------:R-:W-:Y:S01]  /*4130*/  ULDC UR14, c[0x0][0x288] ;  /* 0x0000a200000e7ab9 */ /* 0x000fe20000000800 */
[----:B------:R-:W-:Y:S01]  /*4140*/  LEA.HI R2, R3, R3, RZ, 0x1 ;  /* 0x0000000303027211 */ /* 0x000fe200078f08ff */
[----:B------:R-:W-:Y:S01]  /*4150*/  ULOP3.LUT UR7, URZ, UR7, URZ, 0x33, !UPT ;  /* 0x000000073f077292 */ /* 0x000fe2000f8e333f */
[----:B------:R-:W-:-:S02]  /*4160*/  ULDC UR15, c[0x0][0x9e0] ;  /* 0x00027800000f7ab9 */ /* 0x000fc40000000800 */
[----:B------:R-:W-:Y:S01]  /*4170*/  LOP3.LUT R2, R2, 0x1ffffffe, RZ, 0xc0, !PT ;  /* 0x1ffffffe02027812 */ /* 0x000fe200078ec0ff */
[----:B------:R-:W2:Y:S04]  /*4180*/  @P0 LDC R7, c[0x0][0x450] ;  /* 0x00011400ff070b82 */ /* 0x000ea80000000800 */
[----:B------:R-:W-:Y:S01]  /*4190*/  IMAD.IADD R2, R3, 0x1, -R2 ;  /* 0x0000000103027824 */ /* 0x000fe200078e0a02 */
[----:B------:R-:W-:Y:S01]  /*41a0*/  IADD3 R3, R152, R9, RZ ;  /* 0x0000000998037210 */ /* 0x000fe20007ffe0ff */
[----:B------:R-:W-:Y:S01]  /*41b0*/  SYNCS.ARRIVE.TRANS64.RED.A1T0 RZ, [UR4], RZ ;  /* 0x000000ffffff79a7 */ /* 0x000fe20008100404 */
[----:B------:R-:W-:-:S03]  /*41c0*/  UIMAD UR4, UR41, UR11, -UR10 ;  /* 0x0000000b290472a4 */ /* 0x000fc6000f8e0a0a */
[----:B------:R-:W-:-:S04]  /*41d0*/  IMAD R2, R2, 0x8, R3 ;  /* 0x0000000802027824 */ /* 0x000fc800078e0203 */
[----:B------:R-:W-:Y:S01]  /*41e0*/  IMAD.MOV.U32 R3, RZ, RZ, R2 ;  /* 0x000000ffff037224 */ /* 0x000fe200078e0002 */
[----:B------:R-:W-:Y:S01]  /*41f0*/  IADD3 R8, -R0, UR4, RZ ;  /* 0x0000000400087c10 */ /* 0x000fe2000fffe1ff */
[----:B-1----:R-:W-:-:S04]  /*4200*/  @P0 IMAD.HI.U32 R4, R2, R5, RZ ;  /* 0x0000000502040227 */ /* 0x002fc800078e00ff */
[----:B------:R-:W-:Y:S01]  /*4210*/  IMAD.U32 R5, RZ, RZ, UR5 ;  /* 0x00000005ff057e24 */ /* 0x000fe2000f8e00ff */
[----:B--2---:R-:W-:-:S04]  /*4220*/  @P0 SHF.R.U32.HI R3, RZ, R7, R4 ;  /* 0x00000007ff030219 */ /* 0x004fc80000011604 */
[----:B------:R-:W-:Y:S01]  /*4230*/  IADD3 R4, R5, -UR14, -R0 ;  /* 0x8000000e05047c10 */ /* 0x000fe2000fffe800 */
[----:B------:R-:W1:Y:S03]  /*4240*/  SHFL.IDX PT, R7, R3, RZ, 0x1c1f ;  /* 0x001c1fff03077589 */ /* 0x000e6600000e0000 */
[C---:B------:R-:W-:Y:S01]  /*4250*/  IADD3 R12, R4.reuse, UR7, RZ ;  /* 0x00000007040c7c10 */ /* 0x040fe2000fffe0ff */
[----:B------:R-:W-:-:S05]  /*4260*/  VIADD R11, R4, UR15 ;  /* 0x0000000f040b7c36 */ /* 0x000fca0008000000 */
[----:B-1----:R-:W-:Y:S01]  /*4270*/  VIADDMNMX R4, R7, R11, R8, PT ;  /* 0x0000000b07047246 */ /* 0x002fe20003800108 */
[----:B------:R-:W-:Y:S01]  /*4280*/  IMAD.IADD R5, R12, 0x1, R7 ;  /* 0x000000010c057824 */ /* 0x000fe200078e0207 */
[----:B------:R-:W-:Y:S06]  /*4290*/  @!P1 BRA `(.L_x_1701) ;  /* 0x0000000000689947 */ /* 0x000fec0003800000 */
[----:B------:R-:W-:Y:S01]  /*42a0*/  IMAD.U32 R6, RZ, RZ, UR11 ;  /* 0x0000000bff067e24 */ /* 0x000fe2000f8e00ff */
[----:B------:R-:W-:Y:S03]  /*42b0*/  BSSY B0, `(.L_x_1702) ;  /* 0x0000014000007945 */ /* 0x000fe60003800000 */
[----:B------:R-:W-:-:S04]  /*42c0*/  IMAD R6, R6, UR41, R7 ;  /* 0x0000002906067c24 */ /* 0x000fc8000f8e0207 */
[----:B------:R-:W-:-:S05]  /*42d0*/  VIADD R7, R6, -UR14 ;  /* 0x8000000e06077c36 */ /* 0x000fca0008000000 */
[----:B------:R-:W-:-:S13]  /*42e0*/  ISETP.GT.AND P0, PT, R7, -0x1, PT ;  /* 0xffffffff0700780c */ /* 0x000fda0003f04270 */
[----:B------:R-:W-:Y:S05]  /*42f0*/  @P0 BRA `(.L_x_1703) ;  /* 0x0000000000240947 */ /* 0x000fea0003800000 */
[----:B------:R-:W-:Y:S01]  /*4300*/  ULDC UR4, c[0x0][0x9e4] ;  /* 0x0002790000047ab9 */ /* 0x000fe20000000800 */
[----:B------:R-:W-:Y:S01]  /*4310*/  LOP3.LUT R7, RZ, R7, RZ, 0x33, !PT ;  /* 0x00000007ff077212 */ /* 0x000fe200078e33ff */
[----:B------:R-:W-:-:S05]  /*4320*/  IMAD.U32 R14, RZ, RZ, UR4 ;  /* 0x00000004ff0e7e24 */ /* 0x000fca000f8e00ff */
[----:B------:R-:W-:-:S13]  /*4330*/  ISETP.NE.AND P0, PT, R14, 0x1, PT ;  /* 0x000000010e00780c */ /* 0x000fda0003f05270 */
[----:B------:R-:W1:Y:S02]  /*4340*/  @P0 LDC.64 R20, c[0x0][0x9e8] ;  /* 0x00027a00ff140b82 */ /* 0x000e640000000a00 */
[----:B-1----:R-:W-:-:S05]  /*4350*/  @P0 IMAD.HI.U32 R6, R7, R20, RZ ;  /* 0x0000001407060227 */ /* 0x002fca00078e00ff */
[----:B------:R-:W-:-:S04]  /*4360*/  @P0 SHF.R.U32.HI R7, RZ, R21, R6 ;  /* 0x00000015ff070219 */ /* 0x000fc80000011606 */
[----:B------:R-:W-:Y:S01]  /*4370*/  LOP3.LUT R7, RZ, R7, RZ, 0x33, !PT ;  /* 0x00000007ff077212 */ /* 0x000fe200078e33ff */
[----:B------:R-:W-:Y:S06]  /*4380*/  BRA `(.L_x_1704) ;  /* 0x0000000000187947 */ /* 0x000fec0003800000 */
.L_x_1703:
[----:B------:R-:W-:Y:S02]  /*4390*/  ULDC UR4, c[0x0][0x9e4] ;  /* 0x0002790000047ab9 */ /* 0x000fe40000000800 */
[----:B------:R-:W-:-:S04]  /*43a0*/  MOV R14, UR4 ;  /* 0x00000004000e7c02 */ /* 0x000fc80008000f00 */
[----:B------:R-:W-:-:S13]  /*43b0*/  ISETP.NE.AND P0, PT, R14, 0x1, PT ;  /* 0x000000010e00780c */ /* 0x000fda0003f05270 */
[----:B------:R-:W1:Y:S02]  /*43c0*/  @P0 LDC.64 R20, c[0x0][0x9e8] ;  /* 0x00027a00ff140b82 */ /* 0x000e640000000a00 */
[----:B-1----:R-:W-:-:S05]  /*43d0*/  @P0 IMAD.HI.U32 R6, R7, R20, RZ ;  /* 0x0000001407060227 */ /* 0x002fca00078e00ff */
[----:B------:R-:W-:-:S07]  /*43e0*/  @P0 SHF.R.U32.HI R7, RZ, R21, R6 ;  /* 0x00000015ff070219 */ /* 0x000fce0000011606 */
.L_x_1704:
[----:B------:R-:W-:Y:S05]  /*43f0*/  BSYNC B0 ;  /* 0x0000000000007941 */ /* 0x000fea0003800000 */
.L_x_1702:
[----:B------:R-:W-:-:S04]  /*4400*/  IMAD R7, R7, R14, -UR10 ;  /* 0x8000000a07077e24 */ /* 0x000fc8000f8e020e */
[----:B------:R-:W-:-:S05]  /*4410*/  IMAD.IADD R7, R7, 0x1, -R0 ;  /* 0x0000000107077824 */ /* 0x000fca00078e0a00 */
[----:B------:R-:W-:Y:S02]  /*4420*/  VIADDMNMX R4, R7, R14, R4, PT ;  /* 0x0000000e07047246 */ /* 0x000fe40003800104 */
[----:B------:R-:W-:-:S07]  /*4430*/  VIMNMX R5, R5, R7, !PT ;  /* 0x0000000705057248 */ /* 0x000fce0007fe0100 */
.L_x_1701:
[----:B------:R-:W1:Y:S02]  /*4440*/  SHFL.IDX PT, R3, R3, 0x1, 0x1c1f ;  /* 0x003c1f0003037f89 */ /* 0x000e6400000e0000 */
        /* <DEDUP_REMOVED lines=10> */
[----:B------:R-:W-:Y:S02]  /*44f0*/  LOP3.LUT R3, RZ, R3, RZ, 0x33, !PT ;  /* 0x00000003ff037212 */ /* 0x000fe400078e33ff */
[----:B------:R-:W-:-:S04]  /*4500*/  MOV R12, UR4 ;  /* 0x00000004000c7c02 */ /* 0x000fc80008000f00 */
[----:B------:R-:W-:-:S13]  /*4510*/  ISETP.NE.AND P0, PT, R12, 0x1, PT ;  /* 0x000000010c00780c */ /* 0x000fda0003f05270 */
[----:B------:R-:W1:Y:S02]  /*4520*/  @P0 LDC.64 R14, c[0x0][0x9e8] ;  /* 0x00027a00ff0e0b82 */ /* 0x000e640000000a00 */
[----:B-1----:R-:W-:-:S05]  /*4530*/  @P0 IMAD.HI.U32 R8, R3, R14, RZ ;  /* 0x0000000e03080227 */ /* 0x002fca00078e00ff */
[----:B------:R-:W-:-:S04]  /*4540*/  @P0 SHF.R.U32.HI R3, RZ, R15, R8 ;  /* 0x0000000fff030219 */ /* 0x000fc80000011608 */
[----:B------:R-:W-:Y:S01]  /*4550*/  LOP3.LUT R3, RZ, R3, RZ, 0x33, !PT ;  /* 0x00000003ff037212 */ /* 0x000fe200078e33ff */
[----:B------:R-:W-:Y:S06]  /*4560*/  BRA `(.L_x_1708) ;  /* 0x0000000000187947 */ /* 0x000fec0003800000 */
.L_x_1707:
[----:B------:R-:W-:Y:S02]  /*4570*/  ULDC UR4, c[0x0][0x9e4] ;  /* 0x0002790000047ab9 */ /* 0x000fe40000000800 */
[----:B------:R-:W-:-:S05]  /*4580*/  IMAD.U32 R12, RZ, RZ, UR4 ;  /* 0x00000004ff0c7e24 */ /* 0x000fca000f8e00ff */
[----:B------:R-:W-:-:S13]  /*4590*/  ISETP.NE.AND P0, PT, R12, 0x1, PT ;  /* 0x000000010c00780c */ /* 0x000fda0003f05270 */
[----:B------:R-:W1:Y:S02]  /*45a0*/  @P0 LDC.64 R14, c[0x0][0x9e8] ;  /* 0x00027a00ff0e0b82 */ /* 0x000e640000000a00 */
[----:B-1----:R-:W-:-:S05]  /*45b0*/  @P0 IMAD.HI.U32 R8, R3, R14, RZ ;  /* 0x0000000e03080227 */ /* 0x002fca00078e00ff */
[----:B------:R-:W-:-:S07]  /*45c0*/  @P0 SHF.R.U32.HI R3, RZ, R15, R8 ;  /* 0x0000000fff030219 */ /* 0x000fce0000011608 */
.L_x_1708:
[----:B------:R-:W-:Y:S05]  /*45d0*/  BSYNC B0 ;  /* 0x0000000000007941 */ /* 0x000fea0003800000 */
.L_x_1706:
[----:B------:R-:W-:-:S04]  /*45e0*/  IMAD R3, R3, R12, -UR10 ;  /* 0x8000000a03037e24 */ /* 0x000fc8000f8e020c */
[----:B------:R-:W-:-:S05]  /*45f0*/  IMAD.IADD R3, R3, 0x1, -R0 ;  /* 0x0000000103037824 */ /* 0x000fca00078e0a00 */
[----:B------:R-:W-:Y:S02]  /*4600*/  VIADDMNMX R6, R3, R12, R6, PT ;  /* 0x0000000c03067246 */ /* 0x000fe40003800106 */
[----:B------:R-:W-:-:S07]  /*4610*/  VIMNMX R7, R7, R3, !PT ;  /* 0x0000000307077248 */ /* 0x000fce0007fe0100 */
.L_x_1705:
[----:B------:R-:W-:Y:S01]  /*4620*/  UIMAD UR4, UR43, UR6, 0x40 ;  /* 0x000000402b0474a4 */ /* 0x000fe2000f8e0206 */
[----:B------:R-:W-:Y:S03]  /*4630*/  BAR.SYNC.DEFER_BLOCKING 0xf, 0x100 ;  /* 0x03c4000000007b1d */ /* 0x000fe60000010000 */
[----:B------:R-:W-:Y:S02]  /*4640*/  UISETP.GE.AND UP5, UPT, UR4, 0x1, UPT ;  /* 0x000000010400788c */ /* 0x000fe4000bfa6270 */
[----:B------:R-:W-:Y:S02]  /*4650*/  UISETP.GE.AND UP6, UPT, UR4, 0x2, UPT ;  /* 0x000000020400788c */ /* 0x000fe4000bfc6270 */
[----:B------:R-:W-:Y:S02]  /*4660*/  UISETP.GE.AND UP0, UPT, UR4, 0x9, UPT ;  /* 0x000000090400788c */ /* 0x000fe4000bf06270 */
[----:B------:R-:W-:Y:S01]  /*4670*/  PLOP3.LUT P1, PT, PT, PT, UP5, 0x40, 0x0 ;  /* 0x000000000000781c */ /* 0x000fe20003f2e858 */
[----:B------:R-:W-:Y:S01]  /*4680*/  UISETP.GE.AND UP1, UPT, UR4, 0xa, UPT ;  /* 0x0000000a0400788c */ /* 0x000fe2000bf26270 */
[----:B------:R-:W-:Y:S01]  /*4690*/  PLOP3.LUT P3, PT, PT, PT, UP6, 0x40, 0x0 ;  /* 0x000000000000781c */ /* 0x000fe20003f6e868 */
[----:B------:R-:W-:Y:S01]  /*46a0*/  UISETP.GE.AND UP2, UPT, UR4, 0x11, UPT ;  /* 0x000000110400788c */ /* 0x000fe2000bf46270 */
[C---:B------:R-:W-:Y:S01]  /*46b0*/  ISETP.GT.AND P1, PT, R5.reuse, RZ, P1 ;  /* 0x000000ff0500720c */ /* 0x040fe20000f24270 */
[----:B------:R-:W-:Y:S01]  /*46c0*/  UISETP.GE.AND UP3, UPT, UR4, 0x12, UPT ;  /* 0x000000120400788c */ /* 0x000fe2000bf66270 */
[----:B------:R-:W-:Y:S01]  /*46d0*/  ISETP.GT.AND P3, PT, R5, 0x1, P3 ;  /* 0x000000010500780c */ /* 0x000fe20001f64270 */
[----:B------:R-:W-:Y:S01]  /*46e0*/  UISETP.GE.AND UP4, UPT, UR4, 0x19, UPT ;  /* 0x000000190400788c */ /* 0x000fe2000bf86270 */
[----:B------:R-:W-:Y:S01]  /*46f0*/  ISETP.LT.OR P1, PT, R4, 0x1, P1 ;  /* 0x000000010400780c */ /* 0x000fe20000f21670 */
[----:B------:R-:W-:Y:S01]  /*4700*/  ULDC UR10, c[0x0][0x988] ;  /* 0x00026200000a7ab9 */ /* 0x000fe20000000800 */
[----:B------:R-:W-:Y:S01]  /*4710*/  PLOP3.LUT P2, PT, PT, PT, UP6, 0x40, 0x0 ;  /* 0x000000000000781c */ /* 0x000fe20003f4e868 */
[----:B------:R-:W-:Y:S01]  /*4720*/  UISETP.GE.AND UP6, UPT, UR4, 0x21, UPT ;  /* 0x000000210400788c */ /* 0x000fe2000bfc6270 */
[----:B------:R-:W-:-:S02]  /*4730*/  FSEL R24, R24, -INF , !P1 ;  /* 0xff80000018187808 */ /* 0x000fc40004800000 */
[----:B------:R-:W-:Y:S02]  /*4740*/  PLOP3.LUT P1, PT, PT, PT, UP0, 0x40, 0x0 ;  /* 0x000000000000781c */ /* 0x000fe40003f2e808 */
[----:B------:R-:W-:Y:S02]  /*4750*/  ISETP.LT.OR P3, PT, R4, 0x2, P3 ;  /* 0x000000020400780c */ /* 0x000fe40001f61670 */
[----:B------:R-:W-:Y:S02]  /*4760*/  ISETP.GT.AND P2, PT, R7, 0x1, P2 ;  /* 0x000000010700780c */ /* 0x000fe40001744270 */
[----:B------:R-:W-:Y:S02]  /*4770*/  ISETP.GT.AND P1, PT, R5, 0x8, P1 ;  /* 0x000000080500780c */ /* 0x000fe40000f24270 */
[----:B------:R-:W-:Y:S01]  /*4780*/  PLOP3.LUT P0, PT, PT, PT, UP5, 0x40, 0x0 ;  /* 0x000000000000781c */ /* 0x000fe20003f0e858 */
[----:B------:R-:W-:Y:S01]  /*4790*/  UISETP.GE.AND UP5, UPT, UR4, 0x1a, UPT ;  /* 0x0000001a0400788c */ /* 0x000fe2000bfa6270 */
[----:B------:R-:W-:-:S02]  /*47a0*/  FSEL R25, R25, -INF , !P3 ;  /* 0xff80000019197808 */ /* 0x000fc40005800000 */
[----:B------:R-:W-:Y:S02]  /*47b0*/  PLOP3.LUT P3, PT, PT, PT, UP1, 0x40, 0x0 ;  /* 0x000000000000781c */ /* 0x000fe40003f6e818 */
[----:B------:R-:W-:Y:S02]  /*47c0*/  ISETP.LT.OR P2, PT, R6, 0x2, P2 ;  /* 0x000000020600780c */ /* 0x000fe40001741670 */
[----:B------:R-:W-:Y:S02]  /*47d0*/  ISETP.LT.OR P1, PT, R4, 0x9, P1 ;  /* 0x000000090400780c */ /* 0x000fe40000f21670 */
[----:B------:R-:W-:Y:S02]  /*47e0*/  ISETP.GT.AND P0, PT, R7, RZ, P0 ;  /* 0x000000ff0700720c */ /* 0x000fe40000704270 */
[----:B------:R-:W-:Y:S02]  /*47f0*/  ISETP.GT.AND P3, PT, R5, 0x9, P3 ;  /* 0x000000090500780c */ /* 0x000fe40001f64270 */
[----:B------:R-:W-:-:S02]  /*4800*/  FSEL R27, R27, -INF , !P2 ;  /* 0xff8000001b1b7808 */ /* 0x000fc40005000000 */
[----:B------:R-:W-:Y:S02]  /*4810*/  FSEL R28, R28, -INF , !P1 ;  /* 0xff8000001c1c7808 */ /* 0x000fe40004800000 */
[----:B------:R-:W-:Y:S01]  /*4820*/  PLOP3.LUT P2, PT, PT, PT, UP1, 0x40, 0x0 ;  /* 0x000000000000781c */ /* 0x000fe20003f4e818 */
[----:B------:R-:W-:Y:S01]  /*4830*/  UISETP.GE.AND UP1, UPT, UR4, 0x29, UPT ;  /* 0x000000290400788c */ /* 0x000fe2000bf26270 */
[----:B------:R-:W-:Y:S02]  /*4840*/  PLOP3.LUT P1, PT, PT, PT, UP2, 0x40, 0x0 ;  /* 0x000000000000781c */ /* 0x000fe40003f2e828 */
[----:B------:R-:W-:Y:S02]  /*4850*/  ISETP.LT.OR P0, PT, R6, 0x1, P0 ;  /* 0x000000010600780c */ /* 0x000fe40000701670 */
[----:B------:R-:W-:Y:S02]  /*4860*/  ISETP.LT.OR P3, PT, R4, 0xa, P3 ;  /* 0x0000000a0400780c */ /* 0x000fe40001f61670 */
[----:B------:R-:W-:-:S02]  /*4870*/  ISETP.GT.AND P2, PT, R7, 0x9, P2 ;  /* 0x000000090700780c */ /* 0x000fc40001744270 */
[----:B------:R-:W-:Y:S02]  /*4880*/  ISETP.GT.AND P1, PT, R5, 0x10, P1 ;  /* 0x000000100500780c */ /* 0x000fe40000f24270 */
[----:B------:R-:W-:Y:S02]  /*4890*/  FSEL R26, R26, -INF , !P0 ;  /* 0xff8000001a1a7808 */ /* 0x000fe40004000000 */
[----:B------:R-:W-:Y:S01]  /*48a0*/  PLOP3.LUT P0, PT, PT, PT, UP0, 0x40, 0x0 ;  /* 0x000000000000781c */ /* 0x000fe20003f0e808 */
[----:B------:R-:W-:Y:S01]  /*48b0*/  UISETP.GE.AND UP0, UPT, UR4, 0x22, UPT ;  /* 0x000000220400788c */ /* 0x000fe2000bf06270 */
[----:B------:R-:W-:Y:S02]  /*48c0*/  FSEL R29, R29, -INF , !P3 ;  /* 0xff8000001d1d7808 */ /* 0x000fe40005800000 */
[----:B------:R-:W-:Y:S01]  /*48d0*/  PLOP3.LUT P3, PT, PT, PT, UP3, 0x40, 0x0 ;  /* 0x000000000000781c */ /* 0x000fe20003f6e838 */
[----:B------:R-:W-:Y:S01]  /*48e0*/  UP2UR UR5, UPR, URZ, 0x1 ;  /* 0x000000013f057883 */ /* 0x000fe20008000000 */
[----:B------:R-:W-:-:S02]  /*48f0*/  ISETP.LT.OR P2, PT, R6, 0xa, P2 ;  /* 0x0000000a0600780c */ /* 0x000fc40001741670 */
[----:B------:R-:W-:Y:S02]  /*4900*/  ISETP.LT.OR P1, PT, R4, 0x11, P1 ;  /* 0x000000110400780c */ /* 0x000fe40000f21670 */
[----:B------:R-:W-:Y:S02]  /*4910*/  ISETP.GT.AND P0, PT, R7, 0x8, P0 ;  /* 0x000000080700780c */ /* 0x000fe40000704270 */
[----:B------:R-:W-:Y:S02]  /*4920*/  ISETP.GT.AND P3, PT, R5, 0x11, P3 ;  /* 0x000000110500780c */ /* 0x000fe40001f64270 */
[----:B------:R-:W-:Y:S02]  /*4930*/  FSEL R31, R31, -INF , !P2 ;  /* 0xff8000001f1f7808 */ /* 0x000fe40005000000 */
[----:B------:R-:W-:Y:S02]  /*4940*/  FSEL R32, R32, -INF , !P1 ;  /* 0xff80000020207808 */ /* 0x000fe40004800000 */
[----:B------:R-:W-:-:S02]  /*4950*/  PLOP3.LUT P2, PT, PT, PT, UP4, 0x40, 0x0 ;  /* 0x000000000000781c */ /* 0x000fc40003f4e848 */
[----:B------:R-:W-:Y:S02]  /*4960*/  PLOP3.LUT P1, PT, PT, PT, UP5, 0x40, 0x0 ;  /* 0x000000000000781c */ /* 0x000fe40003f2e858 */
[----:B------:R-:W-:Y:S02]  /*4970*/  ISETP.LT.OR P0, PT, R6, 0x9, P0 ;  /* 0x000000090600780c */ /* 0x000fe40000701670 */
[----:B------:R-:W-:Y:S02]  /*4980*/  ISETP.LT.OR P3, PT, R4, 0x12, P3 ;  /* 0x000000120400780c */ /* 0x000fe40001f61670 */
[C---:B------:R-:W-:Y:S02]  /*4990*/  ISETP.GT.AND P2, PT, R5.reuse, 0x18, P2 ;  /* 0x000000180500780c */ /* 0x040fe40001744270 */
[----:B------:R-:W-:Y:S02]  /*49a0*/  ISETP.GT.AND P1, PT, R5, 0x19, P1 ;  /* 0x000000190500780c */ /* 0x000fe40000f24270 */
[----:B------:R-:W-:-:S02]  /*49b0*/  FSEL R30, R30, -INF , !P0 ;  /* 0xff8000001e1e7808 */ /* 0x000fc40004000000 */
[----:B------:R-:W-:Y:S01]  /*49c0*/  PLOP3.LUT P0, PT, PT, PT, UP2, 0x40, 0x0 ;  /* 0x000000000000781c */ /* 0x000fe20003f0e828 */
[----:B------:R-:W-:Y:S01]  /*49d0*/  UISETP.GE.AND UP2, UPT, UR4, 0x2a, UPT ;  /* 0x0000002a0400788c */ /* 0x000fe2000bf46270 */
[----:B------:R-:W-:Y:S02]  /*49e0*/  FSEL R33, R33, -INF , !P3 ;  /* 0xff80000021217808 */ /* 0x000fe40005800000 */
[----:B------:R-:W-:Y:S01]  /*49f0*/  PLOP3.LUT P3, PT, PT, PT, UP6, 0x40, 0x0 ;  /* 0x000000000000781c */ /* 0x000fe20003f6e868 */
[----:B------:R-:W-:Y:S01]  /*4a00*/  UISETP.GE.AND UP6, UPT, UR4, 0x3a, UPT ;  /* 0x0000003a0400788c */ /* 0x000fe2000bfc6270 */
[C---:B------:R-:W-:Y:S02]  /*4a10*/  ISETP.LT.OR P2, PT, R4.reuse, 0x19, P2 ;  /* 0x000000190400780c */ /* 0x040fe40001741670 */
[----:B------:R-:W-:Y:S02]  /*4a20*/  ISETP.LT.OR P1, PT, R4, 0x1a, P1 ;  /* 0x0000001a0400780c */ /* 0x000fe40000f21670 */
[----:B------:R-:W-:-:S02]  /*4a30*/  ISETP.GT.AND P0, PT, R7, 0x10, P0 ;  /* 0x000000100700780c */ /* 0x000fc40000704270 */
[----:B------:R-:W-:Y:S02]  /*4a40*/  ISETP.GT.AND P3, PT, R5, 0x20, P3 ;  /* 0x000000200500780c */ /* 0x000fe40001f64270 */
[----:B------:R-:W-:Y:S02]  /*4a50*/  FSEL R36, R36, -INF , !P2 ;  /* 0xff80000024247808 */ /* 0x000fe40005000000 */
[----:B------:R-:W-:Y:S02]  /*4a60*/  FSEL R37, R37, -INF , !P1 ;  /* 0xff80000025257808 */ /* 0x000fe40004800000 */
[----:B------:R-:W-:Y:S01]  /*4a70*/  PLOP3.LUT P2, PT, PT, PT, UP0, 0x40, 0x0 ;  /* 0x000000000000781c */ /* 0x000fe20003f4e808 */
[----:B------:R-:W-:Y:S01]  /*4a80*/  UISETP.GE.AND UP0, UPT, UR4, 0x21, UPT ;  /* 0x000000210400788c */ /* 0x000fe2000bf06270 */
[----:B------:R-:W-:Y:S02]  /*4a90*/  PLOP3.LUT P1, PT, PT, PT, UP1, 0x40, 0x0 ;  /* 0x000000000000781c */ /* 0x000fe40003f2e818 */
[----:B------:R-:W-:-:S02]  /*4aa0*/  ISETP.LT.OR P0, PT, R6, 0x11, P0 ;  /* 0x000000110600780c */ /* 0x000fc40000701670 */
[----:B------:R-:W-:Y:S02]  /*4ab0*/  ISETP.LT.OR P3, PT, R4, 0x21, P3 ;  /* 0x000000210400780c */ /* 0x000fe40001f61670 */
[C---:B------:R-:W-:Y:S02]  /*4ac0*/  ISETP.GT.AND P2, PT, R5.reuse, 0x21, P2 ;  /* 0x000000210500780c */ /* 0x040fe40001744270 */
[----:B------:R-:W-:Y:S02]  /*4ad0*/  ISETP.GT.AND P1, PT, R5, 0x28, P1 ;  /* 0x000000280500780c */ /* 0x000fe40000f24270 */
[----:B------:R-:W-:Y:S02]  /*4ae0*/  FSEL R34, R34, -INF , !P0 ;  /* 0xff80000022227808 */ /* 0x000fe40004000000 */
[----:B------:R-:W-:Y:S01]  /*4af0*/  PLOP3.LUT P0, PT, PT, PT, UP3, 0x40, 0x0 ;  /* 0x000000000000781c */ /* 0x000fe20003f0e838 */
[----:B------:R-:W-:Y:S01]  /*4b00*/  UISETP.GE.AND UP3, UPT, UR4, 0x31, UPT ;  /* 0x000000310400788c */ /* 0x000fe2000bf66270 */
[----:B------:R-:W-:-:S02]  /*4b10*/  FSEL R40, R40, -INF , !P3 ;  /* 0xff80000028287808 */ /* 0x000fc40005800000 */
[----:B------:R-:W-:Y:S02]  /*4b20*/  PLOP3.LUT P3, PT, PT, PT, UP2, 0x40, 0x0 ;  /* 0x000000000000781c */ /* 0x000fe40003f6e828 */
[C---:B------:R-:W-:Y:S02]  /*4b30*/  ISETP.LT.OR P2, PT, R4.reuse, 0x22, P2 ;  /* 0x000000220400780c */ /* 0x040fe40001741670 */
[----:B------:R-:W-:Y:S02]  /*4b40*/  ISETP.LT.OR P1, PT, R4, 0x29, P1 ;  /* 0x000000290400780c */ /* 0x000fe40000f21670 */
[----:B------:R-:W-:Y:S02]  /*4b50*/  ISETP.GT.AND P3, PT, R5, 0x29, P3 ;  /* 0x000000290500780c */ /* 0x000fe40001f64270 */
[----:B------:R-:W-:Y:S02]  /*4b60*/  FSEL R41, R41, -INF , !P2 ;  /* 0xff80000029297808 */ /* 0x000fe40005000000 */
[----:B------:R-:W-:-:S02]  /*4b70*/  FSEL R44, R44, -INF , !P1 ;  /* 0xff8000002c2c7808 */ /* 0x000fc40004800000 */
[----:B------:R-:W-:Y:S01]  /*4b80*/  PLOP3.LUT P2, PT, PT, PT, UP4, 0x40, 0x0 ;  /* 0x000000000000781c */ /* 0x000fe20003f4e848 */
[----:B------:R-:W-:Y:S01]  /*4b90*/  UISETP.GE.AND UP4, UPT, UR4, 0x32, UPT ;  /* 0x000000320400788c */ /* 0x000fe2000bf86270 */
[----:B------:R-:W-:Y:S02]  /*4ba0*/  PLOP3.LUT P1, PT, PT, PT, UP3, 0x40, 0x0 ;  /* 0x000000000000781c */ /* 0x000fe40003f2e838 */
[----:B------:R-:W-:Y:S02]  /*4bb0*/  ISETP.LT.OR P3, PT, R4, 0x2a, P3 ;  /* 0x0000002a0400780c */ /* 0x000fe40001f61670 */
[----:B------:R-:W-:Y:S02]  /*4bc0*/  ISETP.GT.AND P1, PT, R5, 0x30, P1 ;  /* 0x000000300500780c */ /* 0x000fe40000f24270 */
[----:B------:R-:W-:Y:S02]  /*4bd0*/  FSEL R45, R45, -INF , !P3 ;  /* 0xff8000002d2d7808 */ /* 0x000fe40005800000 */
[----:B------:R-:W-:-:S02]  /*4be0*/  PLOP3.LUT P3, PT, PT, PT, UP4, 0x40, 0x0 ;  /* 0x000000000000781c */ /* 0x000fc40003f6e848 */
[----:B------:R-:W-:Y:S02]  /*4bf0*/  ISETP.LT.OR P1, PT, R4, 0x31, P1 ;  /* 0x000000310400780c */ /* 0x000fe40000f21670 */
[----:B------:R-:W-:Y:S02]  /*4c00*/  ISETP.GT.AND P3, PT, R5, 0x31, P3 ;  /* 0x000000310500780c */ /* 0x000fe40001f64270 */
[----:B------:R-:W-:Y:S02]  /*4c10*/  FSEL R48, R48, -INF , !P1 ;  /* 0xff80000030307808 */ /* 0x000fe40004800000 */
[----:B------:R-:W-:Y:S01]  /*4c20*/  PLOP3.LUT P1, PT, PT, PT, UP5, 0x40, 0x0 ;  /* 0x000000000000781c */ /* 0x000fe20003f2e858 */
[----:B------:R-:W-:Y:S01]  /*4c30*/  UISETP.GE.AND UP5, UPT, UR4, 0x39, UPT ;  /* 0x000000390400788c */ /* 0x000fe2000bfa6270 */
[----:B------:R-:W-:Y:S02]  /*4c40*/  ISETP.LT.OR P3, PT, R4, 0x32, P3 ;  /* 0x000000320400780c */ /* 0x000fe40001f61670 */
[----:B------:R-:W-:-:S02]  /*4c50*/  FMNMX.FTZ R3, R24, R25, !PT ;  /* 0x0000001918037209 */ /* 0x000fc40007810000 */
[----:B------:R-:W-:Y:S02]  /*4c60*/  FSEL R49, R49, -INF , !P3 ;  /* 0xff80000031317808 */ /* 0x000fe40005800000 */
[----:B------:R-:W-:Y:S02]  /*4c70*/  PLOP3.LUT P3, PT, PT, PT, UP5, 0x40, 0x0 ;  /* 0x000000000000781c */ /* 0x000fe40003f6e858 */
[----:B------:R-:W-:Y:S02]  /*4c80*/  ISETP.GT.AND P0, PT, R7, 0x11, P0 ;  /* 0x000000110700780c */ /* 0x000fe40000704270 */
[----:B------:R-:W-:Y:S02]  /*4c90*/  ISETP.GT.AND P3, PT, R5, 0x38, P3 ;  /* 0x000000380500780c */ /* 0x000fe40001f64270 */
[----:B------:R-:W-:Y:S02]  /*4ca0*/  ISETP.GT.AND P2, PT, R7, 0x18, P2 ;  /* 0x000000180700780c */ /* 0x000fe40001744270 */
[----:B------:R-:W-:-:S02]  /*4cb0*/  ISETP.LT.OR P3, PT, R4, 0x39, P3 ;  /* 0x000000390400780c */ /* 0x000fc40001f61670 */
[----:B------:R-:W-:Y:S02]  /*4cc0*/  ISETP.LT.OR P0, PT, R6, 0x12, P0 ;  /* 0x000000120600780c */ /* 0x000fe40000701670 */
[----:B------:R-:W-:Y:S02]  /*4cd0*/  FSEL R52, R52, -INF , !P3 ;  /* 0xff80000034347808 */ /* 0x000fe40005800000 */
[----:B------:R-:W-:Y:S02]  /*4ce0*/  PLOP3.LUT P3, PT, PT, PT, UP6, 0x40, 0x0 ;  /* 0x000000000000781c */ /* 0x000fe40003f6e868 */
[----:B------:R-:W-:Y:S02]  /*4cf0*/  ISETP.LT.OR P2, PT, R6, 0x19, P2 ;  /* 0x000000190600780c */ /* 0x000fe40001741670 */
[----:B------:R-:W-:Y:S02]  /*4d00*/  ISETP.GT.AND P3, PT, R5, 0x39, P3 ;  /* 0x000000390500780c */ /* 0x000fe40001f64270 */
[----:B------:R-:W-:-:S02]  /*4d10*/  FSEL R35, R35, -INF , !P0 ;  /* 0xff80000023237808 */ /* 0x000fc40004000000 */
[----:B------:R-:W-:Y:S02]  /*4d20*/  ISETP.LT.OR P3, PT, R4, 0x3a, P3 ;  /* 0x0000003a0400780c */ /* 0x000fe40001f61670 */
[----:B------:R-:W-:Y:S02]  /*4d30*/  FMNMX.FTZ R4, R28, R3, !PT ;  /* 0x000000031c047209 */ /* 0x000fe40007810000 */
[----:B------:R-:W-:Y:S02]  /*4d40*/  FSEL R53, R53, -INF , !P3 ;  /* 0xff80000035357808 */ /* 0x000fe40005800000 */
[----:B------:R-:W-:Y:S02]  /*4d50*/  FMNMX.FTZ R3, R29, R4, !PT ;  /* 0x000000041d037209 */ /* 0x000fe40007810000 */
[----:B------:R-:W-:Y:S01]  /*4d60*/  PLOP3.LUT P3, PT, PT, PT, UP0, 0x40, 0x0 ;  /* 0x000000000000781c */ /* 0x000fe20003f6e808 */
[----:B------:R-:W-:Y:S01]  /*4d70*/  UISETP.NE.AND UP0, UPT, UR5, URZ, UPT ;  /* 0x0000003f0500728c */ /* 0x000fe2000bf05270 */
[----:B------:R-:W-:-:S02]  /*4d80*/  FMNMX.FTZ R4, R32, R3, !PT ;  /* 0x0000000320047209 */ /* 0x000fc40007810000 */
[----:B------:R-:W-:Y:S02]  /*4d90*/  ISETP.GT.AND P1, PT, R7, 0x19, P1 ;  /* 0x000000190700780c */ /* 0x000fe40000f24270 */
[----:B------:R-:W-:Y:S02]  /*4da0*/  FMNMX.FTZ R3, R33, R4, !PT ;  /* 0x0000000421037209 */ /* 0x000fe40007810000 */
[----:B------:R-:W-:Y:S02]  /*4db0*/  PLOP3.LUT P0, PT, PT, PT, UP0, 0x40, 0x0 ;  /* 0x000000000000781c */ /* 0x000fe40003f0e808 */
[----:B------:R-:W-:Y:S02]  /*4dc0*/  FMNMX.FTZ R4, R36, R3, !PT ;  /* 0x0000000324047209 */ /* 0x000fe40007810000 */
[----:B------:R-:W-:Y:S02]  /*4dd0*/  FSEL R38, R38, -INF , !P2 ;  /* 0xff80000026267808 */ /* 0x000fe40005000000 */
[----:B------:R-:W-:-:S02]  /*4de0*/  FMNMX.FTZ R3, R37, R4, !PT ;  /* 0x0000000425037209 */ /* 0x000fc40007810000 */
[----:B------:R-:W-:Y:S02]  /*4df0*/  ISETP.GT.AND P3, PT, R7, 0x20, P3 ;  /* 0x000000200700780c */ /* 0x000fe40001f64270 */
[----:B------:R-:W-:Y:S02]  /*4e00*/  FMNMX.FTZ R4, R40, R3, !PT ;  /* 0x0000000328047209 */ /* 0x000fe40007810000 */
[----:B------:R-:W-:Y:S02]  /*4e10*/  ISETP.LT.OR P1, PT, R6, 0x1a, P1 ;  /* 0x0000001a0600780c */ /* 0x000fe40000f21670 */
[----:B------:R-:W-:Y:S02]  /*4e20*/  FMNMX.FTZ R3, R41, R4, !PT ;  /* 0x0000000429037209 */ /* 0x000fe40007810000 */
[----:B------:R-:W-:Y:S02]  /*4e30*/  PLOP3.LUT P2, PT, PT, PT, UP1, 0x40, 0x0 ;  /* 0x000000000000781c */ /* 0x000fe40003f4e818 */
[----:B------:R-:W-:-:S02]  /*4e40*/  FMNMX.FTZ R4, R44, R3, !PT ;  /* 0x000000032c047209 */ /* 0x000fc40007810000 */
[----:B------:R-:W-:Y:S02]  /*4e50*/  ISETP.GT.AND P0, PT, R7, 0x21, P0 ;  /* 0x000000210700780c */ /* 0x000fe40000704270 */
[----:B------:R-:W-:Y:S02]  /*4e60*/  FMNMX.FTZ R3, R45, R4, !PT ;  /* 0x000000042d037209 */ /* 0x000fe40007810000 */
[----:B------:R-:W-:Y:S02]  /*4e70*/  ISETP.LT.OR P3, PT, R6, 0x21, P3 ;  /* 0x000000210600780c */ /* 0x000fe40001f61670 */
[----:B------:R-:W-:Y:S02]  /*4e80*/  FMNMX.FTZ R4, R48, R3, !PT ;  /* 0x0000000330047209 */ /* 0x000fe40007810000 */
[----:B------:R-:W-:Y:S02]  /*4e90*/  FSEL R39, R39, -INF , !P1 ;  /* 0xff80000027277808 */ /* 0x000fe40004800000 */
[----:B------:R-:W-:-:S02]  /*4ea0*/  FMNMX.FTZ R3, R49, R4, !PT ;  /* 0x0000000431037209 */ /* 0x000fc40007810000 */
[----:B------:R-:W-:Y:S02]  /*4eb0*/  PLOP3.LUT P1, PT, PT, PT, UP2, 0x40, 0x0 ;  /* 0x000000000000781c */ /* 0x000fe40003f2e828 */
[----:B------:R-:W-:Y:S02]  /*4ec0*/  FMNMX.FTZ R4, R52, R3, !PT ;  /* 0x0000000334047209 */ /* 0x000fe40007810000 */
[----:B------:R-:W-:Y:S02]  /*4ed0*/  ISETP.LT.OR P0, PT, R6, 0x22, P0 ;  /* 0x000000220600780c */ /* 0x000fe40000701670 */
[----:B------:R-:W-:Y:S02]  /*4ee0*/  FMNMX.FTZ R4, R53, R4, !PT ;  /* 0x0000000435047209 */ /* 0x000fe40007810000 */
[----:B------:R-:W-:Y:S02]  /*4ef0*/  FSEL R42, R42, -INF , !P3 ;  /* 0xff8000002a2a7808 */ /* 0x000fe40005800000 */
[----:B------:R-:W-:Y:S01]  /*4f00*/  ISETP.GT.AND P2, PT, R7, 0x28, P2 ;  /* 0x000000280700780c */ /* 0x000fe20001744270 */
[----:B------:R-:W1:Y:S01]  /*4f10*/  SHFL.BFLY PT, R3, R4, 0x2, 0x1f ;  /* 0x0c401f0004037f89 */ /* 0x000e6200000e0000 */
[----:B------:R-:W-:-:S02]  /*4f20*/  PLOP3.LUT P3, PT, PT, PT, UP3, 0x40, 0x0 ;  /* 0x000000000000781c */ /* 0x000fc40003f6e838 */
[----:B------:R-:W-:Y:S02]  /*4f30*/  FSEL R43, R43, -INF , !P0 ;  /* 0xff8000002b2b7808 */ /* 0x000fe40004000000 */
[C---:B------:R-:W-:Y:S02]  /*4f40*/  ISETP.GT.AND P1, PT, R7.reuse, 0x29, P1 ;  /* 0x000000290700780c */ /* 0x040fe40000f24270 */
[C---:B------:R-:W-:Y:S02]  /*4f50*/  ISETP.LT.OR P2, PT, R6.reuse, 0x29, P2 ;  /* 0x000000290600780c */ /* 0x040fe40001741670 */
[----:B------:R-:W-:Y:S02]  /*4f60*/  PLOP3.LUT P0, PT, PT, PT, UP4, 0x40, 0x0 ;  /* 0x000000000000781c */ /* 0x000fe40003f0e848 */
[----:B------:R-:W-:Y:S02]  /*4f70*/  ISETP.GT.AND P3, PT, R7, 0x30, P3 ;  /* 0x000000300700780c */ /* 0x000fe40001f64270 */
[----:B------:R-:W-:-:S02]  /*4f80*/  ISETP.LT.OR P1, PT, R6, 0x2a, P1 ;  /* 0x0000002a0600780c */ /* 0x000fc40000f21670 */
[----:B------:R-:W-:Y:S02]  /*4f90*/  FSEL R46, R46, -INF , !P2 ;  /* 0xff8000002e2e7808 */ /* 0x000fe40005000000 */
[----:B------:R-:W-:Y:S02]  /*4fa0*/  ISETP.LT.OR P3, PT, R6, 0x31, P3 ;  /* 0x000000310600780c */ /* 0x000fe40001f61670 */
[----:B------:R-:W-:Y:S02]  /*4fb0*/  PLOP3.LUT P2, PT, PT, PT, UP5, 0x40, 0x0 ;  /* 0x000000000000781c */ /* 0x000fe40003f4e858 */
[----:B------:R-:W-:Y:S02]  /*4fc0*/  FSEL R47, R47, -INF , !P1 ;  /* 0xff8000002f2f7808 */ /* 0x000fe40004800000 */
[----:B------:R-:W-:Y:S02]  /*4fd0*/  ISETP.GT.AND P0, PT, R7, 0x31, P0 ;  /* 0x000000310700780c */ /* 0x000fe40000704270 */
[----:B-1----:R-:W-:-:S02]  /*4fe0*/  FMNMX.FTZ R3, R4, R3, !PT ;  /* 0x0000000304037209 */ /* 0x002fc40007810000 */
[----:B------:R-:W-:Y:S02]  /*4ff0*/  FSEL R50, R50, -INF , !P3 ;  /* 0xff80000032327808 */ /* 0x000fe40005800000 */
[----:B------:R-:W-:Y:S01]  /*5000*/  PLOP3.LUT P1, PT, PT, PT, UP6, 0x40, 0x0 ;  /* 0x000000000000781c */ /* 0x000fe20003f2e868 */
[----:B------:R-:W1:Y:S01]  /*5010*/  SHFL.BFLY PT, R8, R3, 0x1, 0x1f ;  /* 0x0c201f0003087f89 */ /* 0x000e6200000e0000 */
[C---:B------:R-:W-:Y:S02]  /*5020*/  ISETP.GT.AND P2, PT, R7.reuse, 0x38, P2 ;  /* 0x000000380700780c */ /* 0x040fe40001744270 */
[C---:B------:R-:W-:Y:S02]  /*5030*/  ISETP.LT.OR P0, PT, R6.reuse, 0x32, P0 ;  /* 0x000000320600780c */ /* 0x040fe40000701670 */
[----:B------:R-:W-:Y:S02]  /*5040*/  ISETP.GT.AND P1, PT, R7, 0x39, P1 ;  /* 0x000000390700780c */ /* 0x000fe40000f24270 */
[----:B------:R-:W-:-:S02]  /*5050*/  ISETP.LT.OR P2, PT, R6, 0x39, P2 ;  /* 0x000000390600780c */ /* 0x000fc40001741670 */
[----:B------:R-:W-:Y:S02]  /*5060*/  FSEL R51, R51, -INF , !P0 ;  /* 0xff80000033337808 */ /* 0x000fe40004000000 */
[----:B------:R-:W-:Y:S02]  /*5070*/  ISETP.LT.OR P1, PT, R6, 0x3a, P1 ;  /* 0x0000003a0600780c */ /* 0x000fe40000f21670 */
[----:B------:R-:W-:Y:S02]  /*5080*/  FSEL R54, R54, -INF , !P2 ;  /* 0xff80000036367808 */ /* 0x000fe40005000000 */
[----:B------:R-:W-:Y:S02]  /*5090*/  FSEL R55, R55, -INF , !P1 ;  /* 0xff80000037377808 */ /* 0x000fe40004800000 */
[----:B-1----:R-:W-:Y:S02]  /*50a0*/  FMNMX.FTZ R11, R3, R8, !PT ;  /* 0x00000008030b7209 */ /* 0x002fe40007810000 */
[----:B------:R-:W-:-:S02]  /*50b0*/  FMNMX.FTZ R3, R26, R27, !PT ;  /* 0x0000001b1a037209 */ /* 0x000fc40007810000 */
        /* <DEDUP_REMOVED lines=26> */
[----:B------:R-:W-:Y:S01]  /*5260*/  FFMA.FTZ R5, R53, UR10, -R5 ;  /* 0x0000000a35057c23 */ /* 0x000fe20008010805 */
[----:B------:R-:W-:Y:S01]  /*5270*/  FMNMX.FTZ R4, R46, R3, !PT ;  /* 0x000000032e047209 */ /* 0x000fe20007810000 */
[----:B------:R-:W-:Y:S03]  /*5280*/  MUFU.EX2 R24, R24 ;  /* 0x0000001800187308 */ /* 0x000fe60000000800 */
[----:B------:R-:W-:-:S04]  /*5290*/  FMNMX.FTZ R3, R47, R4, !PT ;  /* 0x000000042f037209 */ /* 0x000fc80007810000 */
[----:B------:R-:W-:Y:S01]  /*52a0*/  FMNMX.FTZ R4, R50, R3, !PT ;  /* 0x0000000332047209 */ /* 0x000fe20007810000 */
[----:B------:R-:W-:Y:S03]  /*52b0*/  MUFU.EX2 R15, R5 ;  /* 0x00000005000f7308 */ /* 0x000fe60000000800 */
[----:B------:R-:W-:-:S04]  /*52c0*/  FMNMX.FTZ R3, R51, R4, !PT ;  /* 0x0000000433037209 */ /* 0x000fc80007810000 */
[----:B------:R-:W-:Y:S01]  /*52d0*/  FMNMX.FTZ R4, R54, R3, !PT ;  /* 0x0000000336047209 */ /* 0x000fe20007810000 */
[----:B------:R-:W1:Y:S03]  /*52e0*/  MUFU.EX2 R25, R25 ;  /* 0x0000001900197308 */ /* 0x000e660000000800 */
[----:B------:R-:W-:-:S05]  /*52f0*/  FMNMX.FTZ R4, R55, R4, !PT ;  /* 0x0000000437047209 */ /* 0x000fca0007810000 */
[----:B------:R-:W2:Y:S01]  /*5300*/  SHFL.BFLY PT, R3, R4, 0x2, 0x1f ;  /* 0x0c401f0004037f89 */ /* 0x000ea200000e0000 */
[----:B------:R-:W-:Y:S08]  /*5310*/  MUFU.EX2 R28, R28 ;  /* 0x0000001c001c7308 */ /* 0x000ff00000000800 */
[----:B------:R-:W3:Y:S01]  /*5320*/  MUFU.EX2 R29, R29 ;  /* 0x0000001d001d7308 */ /* 0x000ee20000000800 */
[----:B-1----:R-:W-:-:S07]  /*5330*/  F2FP.BF16.F32.PACK_AB R152, R25, R24 ;  /* 0x000000181998723e */ /* 0x002fce00000010ff */
[----:B------:R-:W-:Y:S01]  /*5340*/  MUFU.EX2 R32, R32 ;  /* 0x0000002000207308 */ /* 0x000fe20000000800 */
[----:B--2---:R-:W-:-:S07]  /*5350*/  FMNMX.FTZ R3, R4, R3, !PT ;  /* 0x0000000304037209 */ /* 0x004fce0007810000 */
[----:B------:R-:W1:Y:S01]  /*5360*/  MUFU.EX2 R33, R33 ;  /* 0x0000002100217308 */ /* 0x000e620000000800 */
[----:B---3--:R-:W-:Y:S01]  /*5370*/  F2FP.BF16.F32.PACK_AB R154, R29, R28 ;  /* 0x0000001c1d9a723e */ /* 0x008fe200000010ff */
[----:B------:R-:W2:Y:S06]  /*5380*/  SHFL.BFLY PT, R12, R3, 0x1, 0x1f ;  /* 0x0c201f00030c7f89 */ /* 0x000eac00000e0000 */
[----:B------:R-:W-:Y:S08]  /*5390*/  MUFU.EX2 R36, R36 ;  /* 0x0000002400247308 */ /* 0x000ff00000000800 */
[----:B------:R-:W3:Y:S01]  /*53a0*/  MUFU.EX2 R37, R37 ;  /* 0x0000002500257308 */ /* 0x000ee20000000800 */
[----:B-1----:R-:W-:-:S07]  /*53b0*/  F2FP.BF16.F32.PACK_AB R156, R33, R32 ;  /* 0x00000020219c723e */ /* 0x002fce00000010ff */
[----:B------:R-:W-:Y:S01]  /*53c0*/  MUFU.EX2 R40, R40 ;  /* 0x0000002800287308 */ /* 0x000fe20000000800 */
[----:B--2---:R-:W-:-:S04]  /*53d0*/  FMNMX.FTZ R12, R3, R12, !PT ;  /* 0x0000000c030c7209 */ /* 0x004fc80007810000 */
[C---:B------:R-:W-:Y:S01]  /*53e0*/  FSETP.NEU.FTZ.AND P0, PT, R12.reuse, -INF , PT ;  /* 0xff8000000c00780b */ /* 0x040fe20003f1d000 */
[----:B------:R-:W-:Y:S02]  /*53f0*/  FMUL.FTZ R3, R12, UR10 ;  /* 0x0000000a0c037c20 */ /* 0x000fe40008410000 */
[----:B------:R-:W-:Y:S01]  /*5400*/  MUFU.EX2 R41, R41 ;  /* 0x0000002900297308 */ /* 0x000fe20000000800 */
[----:B---3--:R-:W-:Y:S02]  /*5410*/  F2FP.BF16.F32.PACK_AB R158, R37, R36 ;  /* 0x00000024259e723e */ /* 0x008fe400000010ff */
[----:B------:R-:W-:Y:S02]  /*5420*/  FSEL R7, R3, RZ, P0 ;  /* 0x000000ff03077208 */ /* 0x000fe40000000000 */
[----:B------:R-:W-:-:S03]  /*5430*/  LEA.HI R3, R23, R22, RZ, 0x4 ;  /* 0x0000001617037211 */ /* 0x000fc600078f20ff */
[----:B------:R-:W-:Y:S01]  /*5440*/  MUFU.EX2 R44, R44 ;  /* 0x0000002c002c7308 */ /* 0x000fe20000000800 */
[--C-:B------:R-:W-:Y:S01]  /*5450*/  FFMA.FTZ R26, R26, UR10, -R7.reuse ;  /* 0x0000000a1a1a7c23 */ /* 0x100fe20008010807 */
[----:B------:R-:W-:Y:S01]  /*5460*/  LOP3.LUT R5, R3, 0xfffffff0, RZ, 0xc0, !PT ;  /* 0xfffffff003057812 */ /* 0x000fe200078ec0ff */
[--C-:B------:R-:W-:Y:S01]  /*5470*/  FFMA.FTZ R27, R27, UR10, -R7.reuse ;  /* 0x0000000a1b1b7c23 */ /* 0x100fe20008010807 */
[--C-:B------:R-:W-:Y:S01]  /*5480*/  FFMA.FTZ R30, R30, UR10, -R7.reuse ;  /* 0x0000000a1e1e7c23 */ /* 0x100fe20008010807 */
[--C-:B------:R-:W-:Y:S01]  /*5490*/  FFMA.FTZ R31, R31, UR10, -R7.reuse ;  /* 0x0000000a1f1f7c23 */ /* 0x100fe20008010807 */
[----:B------:R-:W-:Y:S01]  /*54a0*/  FFMA.FTZ R34, R34, UR10, -R7 ;  /* 0x0000000a22227c23 */ /* 0x000fe20008010807 */
[----:B------:R-:W-:Y:S01]  /*54b0*/  IMAD.IADD R5, R22, 0x1, -R5 ;  /* 0x0000000116057824 */ /* 0x000fe200078e0a05 */
[----:B------:R-:W-:Y:S01]  /*54c0*/  MUFU.EX2 R26, R26 ;  /* 0x0000001a001a7308 */ /* 0x000fe20000000800 */
[----:B------:R-:W-:Y:S01]  /*54d0*/  LEA.HI R22, R23, R22, RZ, 0x5 ;  /* 0x0000001617167211 */ /* 0x000fe200078f28ff */
[--C-:B------:R-:W-:Y:S01]  /*54e0*/  FFMA.FTZ R35, R35, UR10, -R7.reuse ;  /* 0x0000000a23237c23 */ /* 0x100fe20008010807 */
[----:B------:R-:W-:Y:S01]  /*54f0*/  FFMA.FTZ R38, R38, UR10, -R7 ;  /* 0x0000000a26267c23 */ /* 0x000fe20008010807 */
[----:B------:R-:W-:Y:S01]  /*5500*/  SHF.R.S32.HI R4, RZ, 0x1f, R5 ;  /* 0x0000001fff047819 */ /* 0x000fe20000011405 */
[----:B------:R-:W-:Y:S01]  /*5510*/  FFMA.FTZ R39, R39, UR10, -R7 ;  /* 0x0000000a27277c23 */ /* 0x000fe20008010807 */
[----:B------:R-:W-:-:S02]  /*5520*/  IMAD.SHL.U32 R22, R22, 0x20, RZ ;  /* 0x0000002016167824 */ /* 0x000fc400078e00ff */
[--C-:B------:R-:W-:Y:S01]  /*5530*/  FFMA.FTZ R42, R42, UR10, -R7.reuse ;  /* 0x0000000a2a2a7c23 */ /* 0x100fe20008010807 */
[----:B------:R-:W-:Y:S01]  /*5540*/  LEA.HI R4, R4, R5, RZ, 0x3 ;  /* 0x0000000504047211 */ /* 0x000fe200078f18ff */
[----:B------:R-:W1:Y:S01]  /*5550*/  MUFU.EX2 R27, R27 ;  /* 0x0000001b001b7308 */ /* 0x000e620000000800 */
[--C-:B------:R-:W-:Y:S01]  /*5560*/  FFMA.FTZ R43, R43, UR10, -R7.reuse ;  /* 0x0000000a2b2b7c23 */ /* 0x100fe20008010807 */
[--C-:B------:R-:W-:Y:S01]  /*5570*/  FFMA.FTZ R46, R46, UR10, -R7.reuse ;  /* 0x0000000a2e2e7c23 */ /* 0x100fe20008010807 */
[C---:B------:R-:W-:Y:S01]  /*5580*/  LOP3.LUT R6, R4.reuse, 0xfffffff8, RZ, 0xc0, !PT ;  /* 0xfffffff804067812 */ /* 0x040fe200078ec0ff */
[----:B------:R-:W-:Y:S02]  /*5590*/  IMAD.SHL.U32 R14, R4, 0x40, RZ ;  /* 0x00000040040e7824 */ /* 0x000fe400078e00ff */
[--C-:B------:R-:W-:Y:S01]  /*55a0*/  FFMA.FTZ R47, R47, UR10, -R7.reuse ;  /* 0x0000000a2f2f7c23 */ /* 0x100fe20008010807 */
[--C-:B------:R-:W-:Y:S01]  /*55b0*/  FFMA.FTZ R50, R50, UR10, -R7.reuse ;  /* 0x0000000a32327c23 */ /* 0x100fe20008010807 */
[----:B------:R-:W-:Y:S01]  /*55c0*/  FFMA.FTZ R51, R51, UR10, -R7 ;  /* 0x0000000a33337c23 */ /* 0x000fe20008010807 */
[----:B------:R-:W-:Y:S01]  /*55d0*/  IMAD.IADD R6, R5, 0x1, -R6 ;  /* 0x0000000105067824 */ /* 0x000fe200078e0a06 */
[----:B------:R-:W-:Y:S01]  /*55e0*/  SHF.R.S32.HI R5, RZ, 0x4, R3 ;  /* 0x00000004ff057819 */ /* 0x000fe20000011403 */
[----:B------:R-:W-:Y:S01]  /*55f0*/  MUFU.EX2 R30, R30 ;  /* 0x0000001e001e7308 */ /* 0x000fe20000000800 */
[----:B------:R-:W-:Y:S01]  /*5600*/  LOP3.LUT R14, R14, 0x7ffffe00, RZ, 0xc0, !PT ;  /* 0x7ffffe000e0e7812 */ /* 0x000fe200078ec0ff */
[--C-:B------:R-:W-:Y:S01]  /*5610*/  FFMA.FTZ R54, R54, UR10, -R7.reuse ;  /* 0x0000000a36367c23 */ /* 0x100fe20008010807 */
[----:B------:R-:W-:Y:S01]  /*5620*/  SHF.L.U32 R3, R6, 0x6, RZ ;  /* 0x0000000606037819 */ /* 0x000fe200000006ff */
[----:B------:R-:W-:Y:S01]  /*5630*/  IMAD.SHL.U32 R8, R5, 0x8, RZ ;  /* 0x0000000805087824 */ /* 0x000fe200078e00ff */
[----:B------:R-:W-:Y:S01]  /*5640*/  LOP3.LUT R5, R22, 0x7ffffc00, RZ, 0xc0, !PT ;  /* 0x7ffffc0016057812 */ /* 0x000fe200078ec0ff */
[----:B------:R-:W-:Y:S01]  /*5650*/  FFMA.FTZ R55, R55, UR10, -R7 ;  /* 0x0000000a37377c23 */ /* 0x000fe20008010807 */
[----:B------:R-:W-:Y:S01]  /*5660*/  LOP3.LUT R3, R3, 0x1c0, RZ, 0xc0, !PT ;  /* 0x000001c003037812 */ /* 0x000fe200078ec0ff */
[----:B------:R-:W2:Y:S01]  /*5670*/  MUFU.EX2 R31, R31 ;  /* 0x0000001f001f7308 */ /* 0x000ea20000000800 */
[----:B------:R-:W-:Y:S01]  /*5680*/  LOP3.LUT P0, RZ, R6, 0x4, RZ, 0xc0, !PT ;  /* 0x0000000406ff7812 */ /* 0x000fe2000780c0ff */
[----:B------:R-:W-:Y:S01]  /*5690*/  IMAD.MOV.U32 R7, RZ, RZ, -0x40 ;  /* 0xffffffc0ff077424 */ /* 0x000fe200078e00ff */
[----:B------:R-:W-:-:S02]  /*56a0*/  LOP3.LUT R8, R3, 0x8, R8, 0xf8, !PT ;  /* 0x0000000803087812 */ /* 0x000fc400078ef808 */
[----:B------:R-:W-:Y:S02]  /*56b0*/  SHF.R.U32.HI R3, RZ, 0x3, R3 ;  /* 0x00000003ff037819 */ /* 0x000fe40000011603 */
[----:B------:R-:W-:Y:S01]  /*56c0*/  LOP3.LUT P1, RZ, R6, 0x2, RZ, 0xc0, !PT ;  /* 0x0000000206ff7812 */ /* 0x000fe2000782c0ff */
[----:B------:R-:W-:Y:S01]  /*56d0*/  MUFU.EX2 R34, R34 ;  /* 0x0000002200227308 */ /* 0x000fe20000000800 */
[----:B------:R-:W-:Y:S01]  /*56e0*/  LOP3.LUT R8, R8, R3, RZ, 0x3c, !PT ;  /* 0x0000000308087212 */ /* 0x000fe200078e3cff */
[----:B------:R-:W-:Y:S01]  /*56f0*/  FADD.FTZ R3, R24, R25 ;  /* 0x0000001918037221 */ /* 0x000fe20000010000 */
[----:B------:R-:W-:Y:S02]  /*5700*/  SEL R7, R7, 0x40, P0 ;  /* 0x0000004007077807 */ /* 0x000fe40000000000 */
[----:B------:R-:W-:Y:S01]  /*5710*/  IADD3 R8, R8, R14, R5 ;  /* 0x0000000e08087210 */ /* 0x000fe20007ffe005 */
[----:B------:R-:W-:Y:S01]  /*5720*/  FADD.FTZ R4, R28, R3 ;  /* 0x000000031c047221 */ /* 0x000fe20000010000 */
[----:B-1----:R-:W-:Y:S01]  /*5730*/  F2FP.BF16.F32.PACK_AB R153, R27, R26 ;  /* 0x0000001a1b99723e */ /* 0x002fe200000010ff */
[----:B------:R-:W1:Y:S01]  /*5740*/  MUFU.EX2 R35, R35 ;  /* 0x0000002300237308 */ /* 0x000e620000000800 */
[----:B--2---:R-:W-:Y:S01]  /*5750*/  F2FP.BF16.F32.PACK_AB R155, R31, R30 ;  /* 0x0000001e1f9b723e */ /* 0x004fe200000010ff */
[----:B------:R-:W-:Y:S01]  /*5760*/  FADD.FTZ R3, R29, R4 ;  /* 0x000000041d037221 */ /* 0x000fe20000010000 */
[----:B------:R-:W-:-:S03]  /*5770*/  F2FP.BF16.F32.PACK_AB R160, R41, R40 ;  /* 0x0000002829a0723e */ /* 0x000fc600000010ff */
[----:B------:R-:W-:Y:S01]  /*5780*/  FADD.FTZ R4, R32, R3 ;  /* 0x0000000320047221 */ /* 0x000fe20000010000 */
[----:B------:R-:W-:Y:S01]  /*5790*/  FADD.FTZ R3, R26, R27 ;  /* 0x0000001b1a037221 */ /* 0x000fe20000010000 */
[----:B------:R-:W2:Y:S02]  /*57a0*/  MUFU.EX2 R38, R38 ;  /* 0x0000002600267308 */ /* 0x000ea40000000800 */
[----:B------:R-:W-:Y:S01]  /*57b0*/  FADD.FTZ R5, R33, R4 ;  /* 0x0000000421057221 */ /* 0x000fe20000010000 */
[----:B------:R-:W-:-:S03]  /*57c0*/  FADD.FTZ R4, R30, R3 ;  /* 0x000000031e047221 */ /* 0x000fc60000010000 */
[----:B------:R-:W-:Y:S01]  /*57d0*/  FADD.FTZ R6, R36, R5 ;  /* 0x0000000524067221 */ /* 0x000fe20000010000 */
[----:B------:R-:W-:Y:S01]  /*57e0*/  FADD.FTZ R3, R31, R4 ;  /* 0x000000041f037221 */ /* 0x000fe20000010000 */
[----:B------:R-:W3:Y:S01]  /*57f0*/  MUFU.EX2 R39, R39 ;  /* 0x0000002700277308 */ /* 0x000ee20000000800 */
[----:B-1----:R-:W-:Y:S01]  /*5800*/  F2FP.BF16.F32.PACK_AB R157, R35, R34 ;  /* 0x00000022239d723e */ /* 0x002fe200000010ff */
[----:B------:R-:W-:Y:S01]  /*5810*/  FADD.FTZ R5, R37, R6 ;  /* 0x0000000625057221 */ /* 0x000fe20000010000 */
[----:B------:R-:W-:-:S03]  /*5820*/  FADD.FTZ R4, R34, R3 ;  /* 0x0000000322047221 */ /* 0x000fc60000010000 */
[----:B------:R-:W-:Y:S01]  /*5830*/  FADD.FTZ R6, R40, R5 ;  /* 0x0000000528067221 */ /* 0x000fe20000010000 */
[----:B------:R-:W-:Y:S01]  /*5840*/  FADD.FTZ R3, R35, R4 ;  /* 0x0000000423037221 */ /* 0x000fe20000010000 */
[----:B------:R-:W1:Y:S02]  /*5850*/  MUFU.EX2 R42, R42 ;  /* 0x0000002a002a7308 */ /* 0x000e640000000800 */
[----:B------:R-:W-:Y:S01]  /*5860*/  FADD.FTZ R21, R41, R6 ;  /* 0x0000000629157221 */ /* 0x000fe20000010000 */
[----:B--2---:R-:W-:Y:S01]  /*5870*/  FADD.FTZ R4, R38, R3 ;  /* 0x0000000326047221 */ /* 0x004fe20000010000 */
[----:B------:R-:W-:-:S04]  /*5880*/  LEA R6, R8, UR40, 0x1 ;  /* 0x0000002808067c11 */ /* 0x000fc8000f8e08ff */
[----:B------:R-:W2:Y:S01]  /*5890*/  MUFU.EX2 R43, R43 ;  /* 0x0000002b002b7308 */ /* 0x000ea20000000800 */
[C---:B---3--:R-:W-:Y:S01]  /*58a0*/  FADD.FTZ R3, R39.reuse, R4 ;  /* 0x0000000427037221 */ /* 0x048fe20000010000 */
[C---:B------:R-:W-:Y:S01]  /*58b0*/  IADD3 R8, R6.reuse, 0x26800, RZ ;  /* 0x0002680006087810 */ /* 0x040fe20007ffe0ff */
[----:B------:R-:W-:Y:S01]  /*58c0*/  VIADD R5, R6, 0x26820 ;  /* 0x0002682006057836 */ /* 0x000fe20000000000 */
[----:B------:R-:W-:Y:S01]  /*58d0*/  F2FP.BF16.F32.PACK_AB R159, R39, R38 ;  /* 0x00000026279f723e */ /* 0x000fe200000010ff */
[----:B------:R3:W-:Y:S02]  /*58e0*/  STSM.16.M88.4 [R6+0x26800], R152 ;  /* 0x0268009806007844 */ /* 0x0007e40000000200 */
[----:B------:R-:W-:Y:S01]  /*58f0*/  @P1 VIADD R5, R8, 0xffffffe0 ;  /* 0xffffffe008051836 */ /* 0x000fe20000000000 */
[----:B------:R-:W4:Y:S01]  /*5900*/  MUFU.EX2 R46, R46 ;  /* 0x0000002e002e7308 */ /* 0x000f220000000800 */
[----:B-1----:R-:W-:Y:S01]  /*5910*/  FADD.FTZ R4, R42, R3 ;  /* 0x000000032a047221 */ /* 0x002fe20000010000 */
[----:B------:R-:W-:-:S02]  /*5920*/  IMAD.IADD R8, R8, 0x1, R7 ;  /* 0x0000000108087824 */ /* 0x000fc400078e0207 */
[----:B------:R-:W-:Y:S01]  /*5930*/  IMAD.IADD R7, R7, 0x1, R5 ;  /* 0x0000000107077824 */ /* 0x000fe200078e0205 */
[----:B------:R3:W-:Y:S03]  /*5940*/  STSM.16.M88.4 [R5], R156 ;  /* 0x0000009c05007844 */ /* 0x0007e60000000200 */
[----:B------:R-:W1:Y:S01]  /*5950*/  MUFU.EX2 R45, R45 ;  /* 0x0000002d002d7308 */ /* 0x000e620000000800 */
[C---:B--2---:R-:W-:Y:S01]  /*5960*/  FADD.FTZ R3, R43.reuse, R4 ;  /* 0x000000042b037221 */ /* 0x044fe20000010000 */
[----:B------:R-:W-:Y:S01]  /*5970*/  FADD.FTZ R4, R44, R21 ;  /* 0x000000152c047221 */ /* 0x000fe20000010000 */
[----:B------:R-:W-:-:S05]  /*5980*/  F2FP.BF16.F32.PACK_AB R161, R43, R42 ;  /* 0x0000002a2ba1723e */ /* 0x000fca00000010ff */
[----:B------:R-:W2:Y:S01]  /*5990*/  MUFU.EX2 R47, R47 ;  /* 0x0000002f002f7308 */ /* 0x000ea20000000800 */
[----:B----4-:R-:W-:-:S07]  /*59a0*/  FADD.FTZ R14, R46, R3 ;  /* 0x000000032e0e7221 */ /* 0x010fce0000010000 */
[----:B------:R-:W-:Y:S01]  /*59b0*/  MUFU.EX2 R48, R48 ;  /* 0x0000003000307308 */ /* 0x000fe20000000800 */
[C---:B-1----:R-:W-:Y:S01]  /*59c0*/  F2FP.BF16.F32.PACK_AB R162, R45.reuse, R44 ;  /* 0x0000002c2da2723e */ /* 0x042fe200000010ff */
[----:B------:R-:W-:-:S06]  /*59d0*/  FADD.FTZ R45, R45, R4 ;  /* 0x000000042d2d7221 */ /* 0x000fcc0000010000 */
[----:B------:R-:W1:Y:S01]  /*59e0*/  MUFU.EX2 R49, R49 ;  /* 0x0000003100317308 */ /* 0x000e620000000800 */
[C---:B--2---:R-:W-:Y:S01]  /*59f0*/  F2FP.BF16.F32.PACK_AB R163, R47.reuse, R46 ;  /* 0x0000002e2fa3723e */ /* 0x044fe200000010ff */
[----:B------:R-:W-:-:S04]  /*5a00*/  FADD.FTZ R47, R47, R14 ;  /* 0x0000000e2f2f7221 */ /* 0x000fc80000010000 */
[----:B------:R3:W-:Y:S02]  /*5a10*/  STSM.16.M88.4 [R8], R160 ;  /* 0x000000a008007844 */ /* 0x0007e40000000200 */
[----:B------:R-:W-:Y:S08]  /*5a20*/  MUFU.EX2 R50, R50 ;  /* 0x0000003200327308 */ /* 0x000ff00000000800 */
[----:B------:R-:W2:Y:S01]  /*5a30*/  MUFU.EX2 R51, R51 ;  /* 0x0000003300337308 */ /* 0x000ea20000000800 */
[----:B-1----:R-:W-:Y:S01]  /*5a40*/  F2FP.BF16.F32.PACK_AB R164, R49, R48 ;  /* 0x0000003031a4723e */ /* 0x002fe200000010ff */
[----:B------:R-:W-:-:S04]  /*5a50*/  FADD.FTZ R48, R48, R45 ;  /* 0x0000002d30307221 */ /* 0x000fc80000010000 */
[----:B------:R-:W-:Y:S02]  /*5a60*/  FADD.FTZ R49, R49, R48 ;  /* 0x0000003031317221 */ /* 0x000fe40000010000 */
[----:B------:R-:W1:Y:S08]  /*5a70*/  MUFU.EX2 R52, R52 ;  /* 0x0000003400347308 */ /* 0x000e700000000800 */
[----:B------:R-:W4:Y:S01]  /*5a80*/  MUFU.EX2 R54, R54 ;  /* 0x0000003600367308 */ /* 0x000f220000000800 */
[----:B--2---:R-:W-:Y:S01]  /*5a90*/  F2FP.BF16.F32.PACK_AB R165, R51, R50 ;  /* 0x0000003233a5723e */ /* 0x004fe200000010ff */
[----:B------:R-:W-:-:S04]  /*5aa0*/  FADD.FTZ R50, R50, R47 ;  /* 0x0000002f32327221 */ /* 0x000fc80000010000 */
[----:B------:R-:W-:Y:S02]  /*5ab0*/  FADD.FTZ R51, R51, R50 ;  /* 0x0000003233337221 */ /* 0x000fe40000010000 */
[----:B------:R-:W2:Y:S01]  /*5ac0*/  MUFU.EX2 R55, R55 ;  /* 0x0000003700377308 */ /* 0x000ea20000000800 */
[----:B-1----:R-:W-:Y:S01]  /*5ad0*/  F2FP.BF16.F32.PACK_AB R166, R15, R52 ;  /* 0x000000340fa6723e */ /* 0x002fe200000010ff */
[----:B------:R-:W-:-:S04]  /*5ae0*/  FADD.FTZ R52, R52, R49 ;  /* 0x0000003134347221 */ /* 0x000fc80000010000 */
[----:B------:R-:W-:Y:S01]  /*5af0*/  FADD.FTZ R3, R15, R52 ;  /* 0x000000340f037221 */ /* 0x000fe20000010000 */
[----:B----4-:R-:W-:Y:S01]  /*5b00*/  FADD.FTZ R4, R54, R51 ;  /* 0x0000003336047221 */ /* 0x010fe20000010000 */
[----:B--2---:R-:W-:-:S03]  /*5b10*/  F2FP.BF16.F32.PACK_AB R167, R55, R54 ;  /* 0x0000003637a7723e */ /* 0x004fc600000010ff */
[----:B------:R-:W-:Y:S02]  /*5b20*/  FADD.FTZ R4, R55, R4 ;  /* 0x0000000437047221 */ /* 0x000fe40000010000 */
[----:B------:R3:W-:Y:S01]  /*5b30*/  STSM.16.M88.4 [R7], R164 ;  /* 0x000000a407007844 */ /* 0x0007e20000000200 */
[----:B------:R-:W-:Y:S05]  /*5b40*/  @!P4 BRA `(.L_x_1709) ;  /* 0x000000000004c947 */ /* 0x000fea0003800000 */
[----:B------:R-:W-:Y:S01]  /*5b50*/  BPT.TRAP 0x1 ;  /* 0x000000040000795c */ /* 0x000fe20000300000 */
.L_x_1709:
[----:B------:R1:W2:Y:S01]  /*5b60*/  SYNCS.PHASECHK.TRANS64.TRYWAIT P0, [UR40+0x28c50], R13 ;  /* 0x028c500dff0075a7 */ /* 0x0002a20008000168 */
[----:B------:R-:W-:Y:S05]  /*5b70*/  @!P4 BRA `(.L_x_1710) ;  /* 0x000000000004c947 */ /* 0x000fea0003800000 */
[----:B------:R-:W-:Y:S01]  /*5b80*/  BPT.TRAP 0x1 ;  /* 0x000000040000795c */ /* 0x000fe20000300000 */
.L_x_1710:
[----:B--2---:R-:W-:Y:S05]  /*5b90*/  @P0 BRA `(.L_x_1711) ;  /* 0x0000000000080947 */ /* 0x004fea0003800000 */
[----:B------:R-:W2:Y:S02]  /*5ba0*/  SYNCS.PHASECHK.TRANS64.TRYWAIT P0, [UR40+0x28c50], R13 ;  /* 0x028c500dff0075a7 */ /* 0x000ea40008000168 */
[----:B--2---:R-:W-:Y:S05]  /*5bb0*/  @!P0 BRA `(.L_x_1712) ;  /* 0x000000d400ec8947 */ /* 0x004fea0003800000 */
.L_x_1711:
        /* <DEDUP_REMOVED lines=36> */
.L_x_1713:
[----:B------:R-:W-:Y:S01]  /*5e00*/  ISETP.NE.AND P1, PT, R19, 0x1, PT ;  /* 0x000000011300780c */ /* 0x000fe20003f25270 */
[----:B012---:R-:W0:Y:S01]  /*5e10*/  S2R R13, SR_CTAID.X ;  /* 0x00000000000d7919 */ /* 0x007e220000002500 */
[----:B------:R-:W-:Y:S01]  /*5e20*/  UIMAD UR5, UR41, UR11, -UR14 ;  /* 0x0000000b290572a4 */ /* 0x000fe2000f8e0a0e */
[----:B------:R-:W-:Y:S01]  /*5e30*/  LOP3.LUT P0, RZ, R16, 0x1, RZ, 0xc0, !PT ;  /* 0x0000000110ff7812 */ /* 0x000fe2000780c0ff */
[----:B------:R-:W-:Y:S02]  /*5e40*/  UIADD3 UR4, UR40, 0x28c60, URZ ;  /* 0x00028c6028047890 */ /* 0x000fe4000fffe03f */
[----:B------:R-:W-:Y:S02]  /*5e50*/  UIADD3 UR43, UR43, -0x2, URZ ;  /* 0xfffffffe2b2b7890 */ /* 0x000fe4000fffe03f */
[----:B------:R-:W-:-:S05]  /*5e60*/  UPRMT UR4, UR42, 0x654, UR4 ;  /* 0x000006542a047896 */ /* 0x000fca0008000004 */
[----:B------:R-:W1:Y:S08]  /*5e70*/  @P1 LDC R14, c[0x0][0x44c] ;  /* 0x00011300ff0e1b82 */ /* 0x000e700000000800 */
[----:B------:R-:W2:Y:S01]  /*5e80*/  @P1 LDC R15, c[0x0][0x450] ;  /* 0x00011400ff0f1b82 */ /* 0x000ea20000000800 */
[----:B------:R-:W-:Y:S01]  /*5e90*/  SYNCS.ARRIVE.TRANS64.RED.A1T0 RZ, [UR4], RZ ;  /* 0x000000ffffff79a7 */ /* 0x000fe20008100404 */
[----:B0-----:R-:W-:-:S05]  /*5ea0*/  SHF.L.U32 R13, R13, 0x6, RZ ;  /* 0x000000060d0d7819 */ /* 0x001fca00000006ff */
[----:B-1----:R-:W-:-:S05]  /*5eb0*/  @P1 IMAD.HI.U32 R14, R13, R14, RZ ;  /* 0x0000000e0d0e1227 */ /* 0x002fca00078e00ff */
[----:B--2---:R-:W-:-:S05]  /*5ec0*/  @P1 SHF.R.U32.HI R13, RZ, R15, R14 ;  /* 0x0000000fff0d1219 */ /* 0x004fca000001160e */
[----:B------:R-:W-:-:S04]  /*5ed0*/  VIADD R13, R13, UR5 ;  /* 0x000000050d0d7c36 */ /* 0x000fc80008000000 */
[----:B------:R-:W-:-:S05]  /*5ee0*/  VIADD R14, R13, UR15 ;  /* 0x0000000f0d0e7c36 */ /* 0x000fca0008000000 */
[----:B------:R-:W-:Y:S01]  /*5ef0*/  R2UR UR6, R14 ;  /* 0x000000000e0672ca */ /* 0x000fe200000e0000 */
[----:B------:R-:W-:-:S14]  /*5f00*/  @!P0 BRA `(.L_x_1714) ;  /* 0x0000000000548947 */ /* 0x000fdc0003800000 */
[C---:B------:R-:W-:Y:S01]  /*5f10*/  ISETP.GT.AND P0, PT, R13.reuse, RZ, PT ;  /* 0x000000ff0d00720c */ /* 0x040fe20003f04270 */
[----:B------:R-:W-:-:S05]  /*5f20*/  VIADD R14, R13, 0xffffffff ;  /* 0xffffffff0d0e7836 */ /* 0x000fca0000000000 */
[----:B------:R-:W-:-:S07]  /*5f30*/  R2UR UR15, R14 ;  /* 0x000000000e0f72ca */ /* 0x000fce00000e0000 */
[----:B------:R-:W-:Y:S08]  /*5f40*/  @P0 BRA `(.L_x_1715) ;  /* 0x0000000000240947 */ /* 0x000ff00003800000 */
[----:B------:R-:W-:Y:S01]  /*5f50*/  R2UR UR15, R13 ;  /* 0x000000000d0f72ca */ /* 0x000fe200000e0000 */
[----:B------:R-:W-:Y:S02]  /*5f60*/  ULDC UR18, c[0x0][0x9e4] ;  /* 0x0002790000127ab9 */ /* 0x000fe40000000800 */
[----:B------:R-:W-:-:S10]  /*5f70*/  UISETP.NE.AND UP0, UPT, UR18, 0x1, UPT ;  /* 0x000000011200788c */ /* 0x000fd4000bf05270 */
[----:B------:R-:W-:Y:S01]  /*5f80*/  UIADD3 UR15, -UR15, URZ, URZ ;  /* 0x0000003f0f0f7290 */ /* 0x000fe2000fffe13f */
[----:B------:R-:W-:-:S03]  /*5f90*/  @UP0 ULDC.64 UR22, c[0x0][0x9e8] ;  /* 0x00027a0000160ab9 */ /* 0x000fc60000000a00 */
[----:B------:R-:W-:-:S04]  /*5fa0*/  UIMAD.WIDE.U32 UR4, UR15, UR22, URZ ;  /* 0x000000160f0472a5 */ /* 0x000fc8000f8e003f */
[----:B------:R-:W-:-:S04]  /*5fb0*/  @UP0 USHF.R.U32.HI UR15, URZ, UR23, UR5 ;  /* 0x000000173f0f0299 */ /* 0x000fc80008011605 */
[----:B------:R-:W-:Y:S01]  /*5fc0*/  ULOP3.LUT UR15, URZ, UR15, URZ, 0x33, !UPT ;  /* 0x0000000f3f0f7292 */ /* 0x000fe2000f8e333f */
[----:B------:R-:W-:Y:S11]  /*5fd0*/  BRA `(.L_x_1716) ;  /* 0x0000000000147947 */ /* 0x000ff60003800000 */
.L_x_1715:
[----:B------:R-:W-:Y:S02]  /*5fe0*/  ULDC UR18, c[0x0][0x9e4] ;  /* 0x0002790000127ab9 */ /* 0x000fe40000000800 */
[----:B------:R-:W-:-:S11]  /*5ff0*/  UISETP.NE.AND UP0, UPT, UR18, 0x1, UPT ;  /* 0x000000011200788c */ /* 0x000fd6000bf05270 */
[----:B------:R-:W-:Y:S02]  /*6000*/  @UP0 ULDC.64 UR22, c[0x0][0x9e8] ;  /* 0x00027a0000160ab9 */ /* 0x000fe40000000a00 */
[----:B------:R-:W-:-:S04]  /*6010*/  UIMAD.WIDE.U32 UR4, UR15, UR22, URZ ;  /* 0x000000160f0472a5 */ /* 0x000fc8000f8e003f */
[----:B------:R-:W-:-:S12]  /*6020*/  @UP0 USHF.R.U32.HI UR15, URZ, UR23, UR5 ;  /* 0x000000173f0f0299 */ /* 0x000fd80008011605 */
.L_x_1716:
[----:B------:R-:W-:-:S04]  /*6030*/  UIMAD UR15, UR15, UR18, UR18 ;  /* 0x000000120f0f72a4 */ /* 0x000fc8000f8e0212 */
[----:B------:R-:W-:-:S04]  /*6040*/  UISETP.LT.AND UP0, UPT, UR6, UR15, UPT ;  /* 0x0000000f0600728c */ /* 0x000fc8000bf01270 */
[----:B------:R-:W-:-:S12]  /*6050*/  USEL UR6, UR6, UR15, UP0 ;  /* 0x0000000f06067287 */ /* 0x000fd80008000000 */
.L_x_1714:
[----:B------:R-:W-:Y:S01]  /*6060*/  R2UR UR25, R17 ;  /* 0x00000000111972ca */ /* 0x000fe200000e0000 */
[----:B------:R-:W-:Y:S01]  /*6070*/  USHF.R.S32.HI UR4, URZ, 0x1f, UR6 ;  /* 0x0000001f3f047899 */ /* 0x000fe20008011406 */
[----:B------:R-:W-:-:S03]  /*6080*/  UMOV UR5, URZ ;  /* 0x0000003f00057c82 */ /* 0x000fc60008000000 */
[----:B------:R-:W-:-:S04]  /*6090*/  ULEA.HI UR4, UR4, UR6, URZ, 0x6 ;  /* 0x0000000604047291 */ /* 0x000fc8000f8f303f */
[----:B------:R-:W-:-:S04]  /*60a0*/  USHF.R.S32.HI UR4, URZ, 0x6, UR4 ;  /* 0x000000063f047899 */ /* 0x000fc80008011404 */
[----:B------:R-:W-:-:S04]  /*60b0*/  UISETP.LT.AND UP0, UPT, UR25, UR4, UPT ;  /* 0x000000041900728c */ /* 0x000fc8000bf01270 */
[----:B------:R-:W-:-:S03]  /*60c0*/  USEL UR25, UR25, UR4, !UP0 ;  /* 0x0000000419197287 */ /* 0x000fc6000c000000 */
[----:B------:R-:W-:Y:S01]  /*60d0*/  UMOV UR4, URZ ;  /* 0x0000003f00047c82 */ /* 0x000fe20008000000 */
[----:B------:R-:W-:-:S06]  /*60e0*/  UISETP.GE.AND UP0, UPT, UR43, UR25, UPT ;  /* 0x000000192b00728c */ /* 0x000fcc000bf06270 */
[----:B------:R-:W-:-:S13]  /*60f0*/  PLOP3.LUT P0, PT, PT, PT, UP0, 0x80, 0x0 ;  /* 0x000000000000781c */ /* 0x000fda0003f0f008 */
[----:B------:R-:W-:Y:S05]  /*6100*/  @!P0 BRA `(.L_x_1717) ;  /* 0x00000024000c8947 */ /* 0x000fea0003800000 */
[----:B------:R-:W-:Y:S01]  /*6110*/  IMAD.MOV.U32 R14, RZ, RZ, R12 ;  /* 0x000000ffff0e7224 */ /* 0x000fe200078e000c */
[----:B------:R-:W-:Y:S01]  /*6120*/  MOV R15, R11 ;  /* 0x0000000b000f7202 */ /* 0x000fe20000000f00 */
[----:B------:R-:W-:Y:S01]  /*6130*/  UMOV UR5, URZ ;  /* 0x0000003f00057c82 */ /* 0x000fe20008000000 */
[----:B------:R-:W-:Y:S01]  /*6140*/  UMOV UR6, URZ ;  /* 0x0000003f00067c82 */ /* 0x000fe20008000000 */
[----:B------:R-:W-:Y:S01]  /*6150*/  ULDC UR30, c[0x0][0x9e4] ;  /* 0x00027900001e7ab9 */ /* 0x000fe20000000800 */
[----:B------:R-:W-:Y:S01]  /*6160*/  ULDC UR28, c[0x0][0x288] ;  /* 0x0000a200001c7ab9 */ /* 0x000fe20000000800 */
[----:B------:R-:W-:Y:S01]  /*6170*/  ULDC UR27, c[0x0][0x2f0] ;  /* 0x0000bc00001b7ab9 */ /* 0x000fe20000000800 */
[----:B------:R-:W-:Y:S01]  /*6180*/  ULDC UR26, c[0x0][0x988] ;  /* 0x00026200001a7ab9 */ /* 0x000fe20000000800 */
[----:B------:R-:W-:-:S05]  /*6190*/  ULDC UR29, c[0x0][0x9e0] ;  /* 0x00027800001d7ab9 */ /* 0x000fca0000000800 */
.L_x_1736:
[----:B------:R-:W-:-:S04]  /*61a0*/  UIADD3 UR4, UR6, 0x1, URZ ;  /* 0x0000000106047890 */ /* 0x000fc8000fffe03f */
[----:B------:R-:W-:-:S04]  /*61b0*/  UISETP.NE.AND UP0, UPT, UR4, 0x2, UPT ;  /* 0x000000020400788c */ /* 0x000fc8000bf05270 */
[----:B------:R-:W-:Y:S02]  /*61c0*/  USEL UR10, URZ, 0x1, UP0 ;  /* 0x000000013f0a7887 */ /* 0x000fe40008000000 */
[----:B------:R-:W-:Y:S02]  /*61d0*/  USEL UR4, UR4, URZ, UP0 ;  /* 0x0000003f04047287 */ /* 0x000fe40008000000 */
[----:B------:R-:W-:Y:S01]  /*61e0*/  ULOP3.LUT UR5, UR5, UR10, URZ, 0x3c, !UPT ;  /* 0x0000000a05057292 */ /* 0x000fe2000f8e3c3f */
[----:B0-----:R-:W-:Y:S11]  /*61f0*/  @!P4 BRA `(.L_x_1718) ;  /* 0x000000000004c947 */ /* 0x001ff60003800000 */
[----:B------:R-:W-:Y:S01]  /*6200*/  BPT.TRAP 0x1 ;  /* 0x000000040000795c */ /* 0x000fe20000300000 */
.L_x_1718:
[----:B------:R-:W-:Y:S01]  /*6210*/  ULEA UR31, UR4, UR40, 0x3 ;  /* 0x00000028041f7291 */ /* 0x000fe2000f8e183f */
[----:B------:R-:W-:-:S05]  /*6220*/  IMAD.U32 R13, RZ, RZ, UR5 ;  /* 0x00000005ff0d7e24 */ /* 0x000fca000f8e00ff */
[----:B------:R-:W-:-:S04]  /*6230*/  SHF.L.U32 R13, R13, 0x1f, RZ ;  /* 0x0000001f0d0d7819 */ /* 0x000fc800000006ff */
[----:B------:R0:W1:Y:S01]  /*6240*/  SYNCS.PHASECHK.TRANS64.TRYWAIT P0, [UR31+0x28c30], R13 ;  /* 0x028c300dff0075a7 */ /* 0x000062000800015f */
[----:B------:R-:W-:Y:S05]  /*6250*/  @!P4 BRA `(.L_x_1719) ;  /* 0x000000000004c947 */ /* 0x000fea0003800000 */
[----:B------:R-:W-:Y:S01]  /*6260*/  BPT.TRAP 0x1 ;  /* 0x000000040000795c */ /* 0x000fe20000300000 */
.L_x_1719:
[----:B-1----:R-:W-:Y:S05]  /*6270*/  @P0 BRA `(.L_x_1720) ;  /* 0x0000000000080947 */ /* 0x002fea0003800000 */
[----:B------:R-:W1:Y:S02]  /*6280*/  SYNCS.PHASECHK.TRANS64.TRYWAIT P0, [UR31+0x28c30], R13 ;  /* 0x028c300dff0075a7 */ /* 0x000e64000800015f */
[----:B-1----:R-:W-:Y:S05]  /*6290*/  @!P0 BRA `(.L_x_1721) ;  /* 0x000000d0004c8947 */ /* 0x002fea0003800000 */
.L_x_1720:
        /* <DEDUP_REMOVED lines=22> */
.L_x_1722:
[----:B------:R-:W-:Y:S01]  /*6400*/  ISETP.NE.AND P0, PT, R19, 0x1, PT ;  /* 0x000000011300780c */ /* 0x000fe20003f05270 */
[----:B------:R-:W-:Y:S01]  /*6410*/  USHF.L.U32 UR15, UR43, 0x6, URZ ;  /* 0x000000062b0f7899 */ /* 0x000fe2000800063f */
[----:B------:R-:W-:Y:S01]  /*6420*/  LOP3.LUT P5, RZ, R16, 0x1, RZ, 0xc0, !PT ;  /* 0x0000000110ff7812 */ /* 0x000fe200078ac0ff */
[----:B------:R-:W-:Y:S01]  /*6430*/  UMOV UR11, UR27 ;  /* 0x0000001b000b7c82 */ /* 0x000fe20008000000 */
[----:B------:R-:W-:Y:S01]  /*6440*/  UIADD3 UR10, UR31, 0x28c40, URZ ;  /* 0x00028c401f0a7890 */ /* 0x000fe2000fffe03f */
[----:B------:R-:W-:Y:S02]  /*6450*/  UMOV UR14, UR28 ;  /* 0x0000001c000e7c82 */ /* 0x000fe40008000000 */
[----:B------:R-:W-:Y:S01]  /*6460*/  IMAD.U32 R23, RZ, RZ, UR15 ;  /* 0x0000000fff177e24 */ /* 0x000fe2000f8e00ff */
[----:B------:R-:W-:-:S05]  /*6470*/  UPRMT UR10, UR42, 0x654, UR10 ;  /* 0x000006542a0a7896 */ /* 0x000fca000800000a */
[----:B------:R-:W1:Y:S08]  /*6480*/  @P0 LDC R11, c[0x0][0x44c] ;  /* 0x00011300ff0b0b82 */ /* 0x000e700000000800 */
[----:B------:R-:W2:Y:S01]  /*6490*/  @P0 LDC R21, c[0x0][0x450] ;  /* 0x00011400ff150b82 */ /* 0x000ea20000000800 */
[----:B------:R-:W-:Y:S01]  /*64a0*/  SYNCS.ARRIVE.TRANS64.RED.A1T0 RZ, [UR10], RZ ;  /* 0x000000ffffff79a7 */ /* 0x000fe2000810040a */
[----:B-1----:R-:W-:-:S04]  /*64b0*/  @P0 IMAD.HI.U32 R12, R2, R11, RZ ;  /* 0x0000000b020c0227 */ /* 0x002fc800078e00ff */
[----:B------:R-:W-:Y:S01]  /*64c0*/  IMAD.MOV.U32 R11, RZ, RZ, R2 ;  /* 0x000000ffff0b7224 */ /* 0x000fe200078e0002 */
[----:B--2---:R-:W-:Y:S01]  /*64d0*/  @P0 SHF.R.U32.HI R11, RZ, R21, R12 ;  /* 0x00000015ff0b0219 */ /* 0x004fe2000001160c */
[----:B------:R-:W-:Y:S01]  /*64e0*/  IMAD.U32 R21, RZ, RZ, UR11 ;  /* 0x0000000bff157e24 */ /* 0x000fe2000f8e00ff */
[----:B------:R-:W-:-:S03]  /*64f0*/  IADD3 R12, -R0, 0x1, -R23 ;  /* 0x00000001000c7810 */ /* 0x000fc60007ffe917 */
[----:B------:R-:W1:Y:S02]  /*6500*/  SHFL.IDX PT, R22, R11, RZ, 0x1c1f ;  /* 0x001c1fff0b167589 */ /* 0x000e6400000e0000 */
[----:B------:R-:W-:-:S05]  /*6510*/  IMAD R12, R21, UR41, R12 ;  /* 0x00000029150c7c24 */ /* 0x000fca000f8e020c */
[----:B------:R-:W-:-:S05]  /*6520*/  IADD3 R12, R12, -UR14, RZ ;  /* 0x8000000e0c0c7c10 */ /* 0x000fca000fffe0ff */
[C---:B------:R-:W-:Y:S02]  /*6530*/  VIADD R23, R12.reuse, UR29 ;  /* 0x0000001d0c177c36 */ /* 0x040fe40008000000 */
[----:B------:R-:W-:Y:S02]  /*6540*/  VIADD R185, R12, UR7 ;  /* 0x000000070cb97c36 */ /* 0x000fe40008000000 */
[----:B-1----:R-:W-:Y:S02]  /*6550*/  IMAD.IADD R12, R23, 0x1, R22 ;  /* 0x00000001170c7824 */ /* 0x002fe400078e0216 */
[----:B------:R-:W-:Y:S01]  /*6560*/  IMAD.IADD R20, R22, 0x1, R185 ;  /* 0x0000000116147824 */ /* 0x000fe200078e02b9 */
[----:B------:R-:W-:Y:S06]  /*6570*/  @!P5 BRA `(.L_x_1723) ;  /* 0x000000000060d947 */ /* 0x000fec0003800000 */
[----:B------:R-:W-:Y:S01]  /*6580*/  MOV R21, UR11 ;  /* 0x0000000b00157c02 */ /* 0x000fe20008000f00 */
[----:B------:R-:W-:Y:S04]  /*6590*/  BSSY B0, `(.L_x_1724) ;  /* 0x0000012000007945 */ /* 0x000fe80003800000 */
[----:B------:R-:W-:-:S04]  /*65a0*/  IMAD R21, R21, UR41, R22 ;  /* 0x0000002915157c24 */ /* 0x000fc8000f8e0216 */
[----:B------:R-:W-:-:S05]  /*65b0*/  VIADD R21, R21, -UR14 ;  /* 0x8000000e15157c36 */ /* 0x000fca0008000000 */
[----:B------:R-:W-:-:S13]  /*65c0*/  ISETP.GT.AND P0, PT, R21, -0x1, PT ;  /* 0xffffffff1500780c */ /* 0x000fda0003f04270 */
[----:B------:R-:W-:Y:S05]  /*65d0*/  @P0 BRA `(.L_x_1725) ;  /* 0x0000000000200947 */ /* 0x000fea0003800000 */
[----:B------:R-:W-:Y:S01]  /*65e0*/  IMAD.U32 R184, RZ, RZ, UR30 ;  /* 0x0000001effb87e24 */ /* 0x000fe2000f8e00ff */
[----:B------:R-:W-:-:S04]  /*65f0*/  LOP3.LUT R21, RZ, R21, RZ, 0x33, !PT ;  /* 0x00000015ff157212 */ /* 0x000fc800078e33ff */
[----:B------:R-:W-:-:S13]  /*6600*/  ISETP.NE.AND P0, PT, R184, 0x1, PT ;  /* 0x00000001b800780c */ /* 0x000fda0003f05270 */
[----:B------:R-:W1:Y:S02]  /*6610*/  @P0 LDC.64 R186, c[0x0][0x9e8] ;  /* 0x00027a00ffba0b82 */ /* 0x000e640000000a00 */
[----:B-1----:R-:W-:-:S05]  /*6620*/  @P0 IMAD.HI.U32 R22, R21, R186, RZ ;  /* 0x000000ba15160227 */ /* 0x002fca00078e00ff */
[----:B------:R-:W-:-:S04]  /*6630*/  @P0 SHF.R.U32.HI R21, RZ, R187, R22 ;  /* 0x000000bbff150219 */ /* 0x000fc80000011616 */
[----:B------:R-:W-:Y:S01]  /*6640*/  LOP3.LUT R21, RZ, R21, RZ, 0x33, !PT ;  /* 0x00000015ff157212 */ /* 0x000fe200078e33ff */
[----:B------:R-:W-:Y:S06]  /*6650*/  BRA `(.L_x_1726) ;  /* 0x0000000000147947 */ /* 0x000fec0003800000 */
.L_x_1725:
[----:B------:R-:W-:-:S05]  /*6660*/  IMAD.U32 R184, RZ, RZ, UR30 ;  /* 0x0000001effb87e24 */ /* 0x000fca000f8e00ff */
[----:B------:R-:W-:-:S13]  /*6670*/  ISETP.NE.AND P0, PT, R184, 0x1, PT ;  /* 0x00000001b800780c */ /* 0x000fda0003f05270 */
[----:B------:R-:W1:Y:S02]  /*6680*/  @P0 LDC.64 R186, c[0x0][0x9e8] ;  /* 0x00027a00ffba0b82 */ /* 0x000e640000000a00 */
[----:B-1----:R-:W-:-:S05]  /*6690*/  @P0 IMAD.HI.U32 R22, R21, R186, RZ ;  /* 0x000000ba15160227 */ /* 0x002fca00078e00ff */
[----:B------:R-:W-:-:S07]  /*66a0*/  @P0 SHF.R.U32.HI R21, RZ, R187, R22 ;  /* 0x000000bbff150219 */ /* 0x000fce0000011616 */
.L_x_1726:
[----:B------:R-:W-:Y:S05]  /*66b0*/  BSYNC B0 ;  /* 0x0000000000007941 */ /* 0x000fea0003800000 */
.L_x_1724:
[----:B------:R-:W-:-:S04]  /*66c0*/  IMAD R21, R21, R184, -UR15 ;  /* 0x8000000f15157e24 */ /* 0x000fc8000f8e02b8 */
[----:B------:R-:W-:-:S05]  /*66d0*/  IMAD.IADD R21, R21, 0x1, -R0 ;  /* 0x0000000115157824 */ /* 0x000fca00078e0a00 */
[----:B------:R-:W-:Y:S02]  /*66e0*/  VIADDMNMX R12, R21, R184, R12, PT ;  /* 0x000000b8150c7246 */ /* 0x000fe4000380010c */
[----:B------:R-:W-:-:S07]  /*66f0*/  VIMNMX R20, R20, R21, !PT ;  /* 0x0000001514147248 */ /* 0x000fce0007fe0100 */
.L_x_1723:
[----:B------:R-:W-:Y:S01]  /*6700*/  UISETP.GT.AND UP0, UPT, UR43, -0x1, UPT ;  /* 0xffffffff2b00788c */ /* 0x000fe2000bf04270 */
[----:B------:R-:W1:Y:S05]  /*6710*/  SHFL.IDX PT, R22, R11, 0x1, 0x1c1f ;  /* 0x003c1f000b167f89 */ /* 0x000e6a00000e0000 */
[----:B------:R-:W-:-:S04]  /*6720*/  PLOP3.LUT P0, PT, PT, PT, UP0, 0x80, 0x0 ;  /* 0x000000000000781c */ /* 0x000fc80003f0f008 */
[C---:B------:R-:W-:Y:S02]  /*6730*/  ISETP.GT.AND P1, PT, R20.reuse, RZ, P0 ;  /* 0x000000ff1400720c */ /* 0x040fe40000724270 */
[----:B------:R-:W-:Y:S02]  /*6740*/  ISETP.GT.AND P3, PT, R20, 0x1, P0 ;  /* 0x000000011400780c */ /* 0x000fe40000764270 */
[----:B------:R-:W-:Y:S02]  /*6750*/  ISETP.LT.OR P2, PT, R12, 0x1, P1 ;  /* 0x000000010c00780c */ /* 0x000fe40000f41670 */
[----:B------:R-:W-:Y:S02]  /*6760*/  ISETP.GT.AND P1, PT, R20, 0x8, P0 ;  /* 0x000000081400780c */ /* 0x000fe40000724270 */
[----:B------:R-:W-:Y:S02]  /*6770*/  FSEL R152, R152, -INF , !P2 ;  /* 0xff80000098987808 */ /* 0x000fe40005000000 */
[----:B------:R-:W-:-:S02]  /*6780*/  ISETP.GT.AND P2, PT, R20, 0x9, P0 ;  /* 0x000000091400780c */ /* 0x000fc40000744270 */
[C---:B------:R-:W-:Y:S02]  /*6790*/  ISETP.LT.OR P3, PT, R12.reuse, 0x2, P3 ;  /* 0x000000020c00780c */ /* 0x040fe40001f61670 */
[C---:B------:R-:W-:Y:S02]  /*67a0*/  ISETP.LT.OR P1, PT, R12.reuse, 0x9, P1 ;  /* 0x000000090c00780c */ /* 0x040fe40000f21670 */
[----:B------:R-:W-:Y:S02]  /*67b0*/  ISETP.LT.OR P2, PT, R12, 0xa, P2 ;  /* 0x0000000a0c00780c */ /* 0x000fe40001741670 */
[----:B------:R-:W-:Y:S02]  /*67c0*/  FSEL R153, R153, -INF , !P3 ;  /* 0xff80000099997808 */ /* 0x000fe40005800000 */
[----:B------:R-:W-:Y:S02]  /*67d0*/  FSEL R156, R156, -INF , !P1 ;  /* 0xff8000009c9c7808 */ /* 0x000fe40004800000 */
[----:B------:R-:W-:-:S02]  /*67e0*/  FSEL R157, R157, -INF , !P2 ;  /* 0xff8000009d9d7808 */ /* 0x000fc40005000000 */
[C---:B------:R-:W-:Y:S02]  /*67f0*/  ISETP.GT.AND P3, PT, R20.reuse, 0x10, P0 ;  /* 0x000000101400780c */ /* 0x040fe40000764270 */
[C---:B------:R-:W-:Y:S02]  /*6800*/  ISETP.GT.AND P1, PT, R20.reuse, 0x11, P0 ;  /* 0x000000111400780c */ /* 0x040fe40000724270 */
[----:B------:R-:W-:Y:S02]  /*6810*/  ISETP.GT.AND P2, PT, R20, 0x18, P0 ;  /* 0x000000181400780c */ /* 0x000fe40000744270 */
[C---:B------:R-:W-:Y:S02]  /*6820*/  ISETP.LT.OR P3, PT, R12.reuse, 0x11, P3 ;  /* 0x000000110c00780c */ /* 0x040fe40001f61670 */
[C---:B------:R-:W-:Y:S02]  /*6830*/  ISETP.LT.OR P1, PT, R12.reuse, 0x12, P1 ;  /* 0x000000120c00780c */ /* 0x040fe40000f21670 */
[----:B------:R-:W-:-:S02]  /*6840*/  ISETP.LT.OR P2, PT, R12, 0x19, P2 ;  /* 0x000000190c00780c */ /* 0x000fc40001741670 */
[----:B------:R-:W-:Y:S02]  /*6850*/  FSEL R160, R160, -INF , !P3 ;  /* 0xff800000a0a07808 */ /* 0x000fe40005800000 */
[----:B------:R-:W-:Y:S02]  /*6860*/  FSEL R161, R161, -INF , !P1 ;  /* 0xff800000a1a17808 */ /* 0x000fe40004800000 */
[----:B------:R-:W-:Y:S02]  /*6870*/  FSEL R164, R164, -INF , !P2 ;  /* 0xff800000a4a47808 */ /* 0x000fe40005000000 */
[C---:B------:R-:W-:Y:S02]  /*6880*/  ISETP.GT.AND P3, PT, R20.reuse, 0x19, P0 ;  /* 0x000000191400780c */ /* 0x040fe40000764270 */
[C---:B------:R-:W-:Y:S02]  /*6890*/  ISETP.GT.AND P1, PT, R20.reuse, 0x20, P0 ;  /* 0x000000201400780c */ /* 0x040fe40000724270 */
        /* <DEDUP_REMOVED lines=18> */
[----:B------:R-:W-:Y:S01]  /*69c0*/  ISETP.GT.AND P2, PT, R20, 0x39, P0 ;  /* 0x000000391400780c */ /* 0x000fe20000744270 */
[----:B-1----:R-:W-:Y:S01]  /*69d0*/  IMAD.IADD R20, R185, 0x1, R22 ;  /* 0x00000001b9147824 */ /* 0x002fe200078e0216 */
[----:B------:R-:W-:-:S02]  /*69e0*/  ISETP.LT.OR P3, PT, R12, 0x32, P3 ;  /* 0x000000320c00780c */ /* 0x000fc40001f61670 */
[C---:B------:R-:W-:Y:S02]  /*69f0*/  ISETP.LT.OR P1, PT, R12.reuse, 0x39, P1 ;  /* 0x000000390c00780c */ /* 0x040fe40000f21670 */
[----:B------:R-:W-:Y:S02]  /*6a00*/  ISETP.LT.OR P2, PT, R12, 0x3a, P2 ;  /* 0x0000003a0c00780c */ /* 0x000fe40001741670 */
[----:B------:R-:W-:Y:S02]  /*6a10*/  IADD3 R12, R23, R22, RZ ;  /* 0x00000016170c7210 */ /* 0x000fe40007ffe0ff */
[----:B------:R-:W-:Y:S02]  /*6a20*/  FSEL R177, R177, -INF , !P3 ;  /* 0xff800000b1b17808 */ /* 0x000fe40005800000 */
[----:B------:R-:W-:Y:S02]  /*6a30*/  FSEL R180, R180, -INF , !P1 ;  /* 0xff800000b4b47808 */ /* 0x000fe40004800000 */
[----:B------:R-:W-:Y:S01]  /*6a40*/  FSEL R181, R181, -INF , !P2 ;  /* 0xff800000b5b57808 */ /* 0x000fe20005000000 */
[----:B------:R-:W-:Y:S06]  /*6a50*/  @!P5 BRA `(.L_x_1727) ;  /* 0x000000000060d947 */ /* 0x000fec0003800000 */
[----:B------:R-:W-:Y:S01]  /*6a60*/  IMAD.U32 R11, RZ, RZ, UR11 ;  /* 0x0000000bff0b7e24 */ /* 0x000fe2000f8e00ff */
[----:B------:R-:W-:Y:S03]  /*6a70*/  BSSY B0, `(.L_x_1728) ;  /* 0x0000012000007945 */ /* 0x000fe60003800000 */
        /* <DEDUP_REMOVED lines=12> */
.L_x_1729:
[----:B------:R-:W-:-:S04]  /*6b40*/  MOV R184, UR30 ;  /* 0x0000001e00b87c02 */ /* 0x000fc80008000f00 */
[----:B------:R-:W-:-:S13]  /*6b50*/  ISETP.NE.AND P1, PT, R184, 0x1, PT ;  /* 0x00000001b800780c */ /* 0x000fda0003f25270 */
[----:B------:R-:W1:Y:S02]  /*6b60*/  @P1 LDC.64 R22, c[0x0][0x9e8] ;  /* 0x00027a00ff161b82 */ /* 0x000e640000000a00 */
[----:B-1----:R-:W-:-:S05]  /*6b70*/  @P1 IMAD.HI.U32 R22, R11, R22, RZ ;  /* 0x000000160b161227 */ /* 0x002fca00078e00ff */
[----:B------:R-:W-:-:S07]  /*6b80*/  @P1 SHF.R.U32.HI R11, RZ, R23, R22 ;  /* 0x00000017ff0b1219 */ /* 0x000fce0000011616 */
.L_x_1730:
[----:B------:R-:W-:Y:S05]  /*6b90*/  BSYNC B0 ;  /* 0x0000000000007941 */ /* 0x000fea0003800000 */
.L_x_1728:
[----:B------:R-:W-:-:S04]  /*6ba0*/  IMAD R11, R11, R184, -UR15 ;  /* 0x8000000f0b0b7e24 */ /* 0x000fc8000f8e02b8 */
[----:B------:R-:W-:-:S05]  /*6bb0*/  IMAD.IADD R11, R11, 0x1, -R0 ;  /* 0x000000010b0b7824 */ /* 0x000fca00078e0a00 */
[----:B------:R-:W-:Y:S02]  /*6bc0*/  VIADDMNMX R12, R11, R184, R12, PT ;  /* 0x000000b80b0c7246 */ /* 0x000fe4000380010c */
[----:B------:R-:W-:-:S07]  /*6bd0*/  VIMNMX R20, R20, R11, !PT ;  /* 0x0000000b14147248 */ /* 0x000fce0007fe0100 */
.L_x_1727:
[----:B------:R-:W-:Y:S01]  /*6be0*/  FMNMX.FTZ R22, R152, R15, !PT ;  /* 0x0000000f98167209 */ /* 0x000fe20007810000 */
[----:B------:R-:W-:Y:S01]  /*6bf0*/  UMOV UR10, UR26 ;  /* 0x0000001a000a7c82 */ /* 0x000fe20008000000 */
[----:B------:R-:W-:Y:S02]  /*6c00*/  ISETP.GT.AND P1, PT, R20, 0x1, P0 ;  /* 0x000000011400780c */ /* 0x000fe40000724270 */
[----:B------:R-:W-:Y:S02]  /*6c10*/  FMNMX.FTZ R11, R153, R22, !PT ;  /* 0x00000016990b7209 */ /* 0x000fe40007810000 */
[----:B------:R-:W-:Y:S02]  /*6c20*/  ISETP.LT.OR P1, PT, R12, 0x2, P1 ;  /* 0x000000020c00780c */ /* 0x000fe40000f21670 */
[----:B------:R-:W-:Y:S02]  /*6c30*/  FMNMX.FTZ R22, R156, R11, !PT ;  /* 0x0000000b9c167209 */ /* 0x000fe40007810000 */
[----:B------:R-:W-:-:S02]  /*6c40*/  FSEL R155, R155, -INF , !P1 ;  /* 0xff8000009b9b7808 */ /* 0x000fc40004800000 */
[----:B------:R-:W-:Y:S02]  /*6c50*/  FMNMX.FTZ R11, R157, R22, !PT ;  /* 0x000000169d0b7209 */ /* 0x000fe40007810000 */
[----:B------:R-:W-:Y:S02]  /*6c60*/  ISETP.GT.AND P1, PT, R20, RZ, P0 ;  /* 0x000000ff1400720c */ /* 0x000fe40000724270 */
[----:B------:R-:W-:Y:S02]  /*6c70*/  FMNMX.FTZ R22, R160, R11, !PT ;  /* 0x0000000ba0167209 */ /* 0x000fe40007810000 */
[----:B------:R-:W-:Y:S02]  /*6c80*/  ISETP.GT.AND P3, PT, R20, 0x9, P0 ;  /* 0x000000091400780c */ /* 0x000fe40000764270 */
[----:B------:R-:W-:Y:S02]  /*6c90*/  FMNMX.FTZ R11, R161, R22, !PT ;  /* 0x00000016a10b7209 */ /* 0x000fe40007810000 */
[----:B------:R-:W-:-:S02]  /*6ca0*/  ISETP.LT.OR P1, PT, R12, 0x1, P1 ;  /* 0x000000010c00780c */ /* 0x000fc40000f21670 */
[----:B------:R-:W-:Y:S02]  /*6cb0*/  FMNMX.FTZ R22, R164, R11, !PT ;  /* 0x0000000ba4167209 */ /* 0x000fe40007810000 */
[----:B------:R-:W-:Y:S02]  /*6cc0*/  ISETP.GT.AND P2, PT, R20, 0x8, P0 ;  /* 0x000000081400780c */ /* 0x000fe40000744270 */
[----:B------:R-:W-:Y:S02]  /*6cd0*/  FMNMX.FTZ R11, R165, R22, !PT ;  /* 0x00000016a50b7209 */ /* 0x000fe40007810000 */
[----:B------:R-:W-:Y:S02]  /*6ce0*/  ISETP.LT.OR P3, PT, R12, 0xa, P3 ;  /* 0x0000000a0c00780c */ /* 0x000fe40001f61670 */
[----:B------:R-:W-:Y:S02]  /*6cf0*/  FMNMX.FTZ R22, R168, R11, !PT ;  /* 0x0000000ba8167209 */ /* 0x000fe40007810000 */
[----:B------:R-:W-:-:S02]  /*6d00*/  ISETP.LT.OR P2, PT, R12, 0x9, P2 ;  /* 0x000000090c00780c */ /* 0x000fc40001741670 */
[----:B------:R-:W-:Y:S02]  /*6d10*/  FMNMX.FTZ R11, R169, R22, !PT ;  /* 0x00000016a90b7209 */ /* 0x000fe40007810000 */
[----:B------:R-:W-:Y:S02]  /*6d20*/  FSEL R159, R159, -INF , !P3 ;  /* 0xff8000009f9f7808 */ /* 0x000fe40005800000 */
[----:B------:R-:W-:Y:S02]  /*6d30*/  FMNMX.FTZ R22, R172, R11, !PT ;  /* 0x0000000bac167209 */ /* 0x000fe40007810000 */
[----:B------:R-:W-:Y:S02]  /*6d40*/  ISETP.GT.AND P3, PT, R20, 0x11, P0 ;  /* 0x000000111400780c */ /* 0x000fe40000764270 */
[----:B------:R-:W-:Y:S02]  /*6d50*/  FMNMX.FTZ R11, R173, R22, !PT ;  /* 0x00000016ad0b7209 */ /* 0x000fe40007810000 */
[----:B------:R-:W-:-:S02]  /*6d60*/  FSEL R158, R158, -INF , !P2 ;  /* 0xff8000009e9e7808 */ /* 0x000fc40005000000 */
        /* <DEDUP_REMOVED lines=8> */
[----:B------:R-:W-:Y:S01]  /*6df0*/  ISETP.GT.AND P3, PT, R20, 0x20, P0 ;  /* 0x000000201400780c */ /* 0x000fe20000764270 */
[----:B------:R-:W1:Y:S01]  /*6e00*/  SHFL.BFLY PT, R11, R22, 0x2, 0x1f ;  /* 0x0c401f00160b7f89 */ /* 0x000e6200000e0000 */
[----:B------:R-:W-:Y:S02]  /*6e10*/  FSEL R162, R162, -INF , !P2 ;  /* 0xff800000a2a27808 */ /* 0x000fe40005000000 */
[----:B------:R-:W-:Y:S02]  /*6e20*/  ISETP.LT.OR P3, PT, R12, 0x21, P3 ;  /* 0x000000210c00780c */ /* 0x000fe40001f61670 */
[----:B------:R-:W-:-:S02]  /*6e30*/  ISETP.GT.AND P2, PT, R20, 0x19, P0 ;  /* 0x000000191400780c */ /* 0x000fc40000744270 */
[----:B------:R-:W-:Y:S02]  /*6e40*/  FSEL R170, R170, -INF , !P3 ;  /* 0xff800000aaaa7808 */ /* 0x000fe40005800000 */
[----:B------:R-:W-:-:S04]  /*6e50*/  ISETP.LT.OR P2, PT, R12, 0x1a, P2 ;  /* 0x0000001a0c00780c */ /* 0x000fc80001741670 */
[----:B------:R-:W-:Y:S02]  /*6e60*/  FSEL R167, R167, -INF , !P2 ;  /* 0xff800000a7a77808 */ /* 0x000fe40005000000 */
[----:B------:R-:W-:-:S04]  /*6e70*/  ISETP.GT.AND P2, PT, R20, 0x28, P0 ;  /* 0x000000281400780c */ /* 0x000fc80000744270 */
[----:B------:R-:W-:-:S04]  /*6e80*/  ISETP.LT.OR P2, PT, R12, 0x29, P2 ;  /* 0x000000290c00780c */ /* 0x000fc80001741670 */
[----:B------:R-:W-:Y:S02]  /*6e90*/  FSEL R174, R174, -INF , !P2 ;  /* 0xff800000aeae7808 */ /* 0x000fe40005000000 */
[----:B-1----:R-:W-:Y:S02]  /*6ea0*/  FMNMX.FTZ R21, R22, R11, !PT ;  /* 0x0000000b16157209 */ /* 0x002fe40007810000 */
[----:B------:R-:W-:-:S03]  /*6eb0*/  ISETP.GT.AND P2, PT, R20, 0x30, P0 ;  /* 0x000000301400780c */ /* 0x000fc60000744270 */
[----:B------:R-:W1:Y:S01]  /*6ec0*/  SHFL.BFLY PT, R184, R21, 0x1, 0x1f ;  /* 0x0c201f0015b87f89 */ /* 0x000e6200000e0000 */
[----:B------:R-:W-:-:S04]  /*6ed0*/  ISETP.LT.OR P2, PT, R12, 0x31, P2 ;  /* 0x000000310c00780c */ /* 0x000fc80001741670 */
[----:B------:R-:W-:Y:S02]  /*6ee0*/  FSEL R178, R178, -INF , !P2 ;  /* 0xff800000b2b27808 */ /* 0x000fe40005000000 */
[----:B------:R-:W-:-:S04]  /*6ef0*/  ISETP.GT.AND P2, PT, R20, 0x38, P0 ;  /* 0x000000381400780c */ /* 0x000fc80000744270 */
[----:B------:R-:W-:-:S04]  /*6f00*/  ISETP.LT.OR P2, PT, R12, 0x39, P2 ;  /* 0x000000390c00780c */ /* 0x000fc80001741670 */
[----:B------:R-:W-:Y:S02]  /*6f10*/  FSEL R182, R182, -INF , !P2 ;  /* 0xff800000b6b67808 */ /* 0x000fe40005000000 */
[----:B-1----:R-:W-:Y:S02]  /*6f20*/  FMNMX.FTZ R11, R21, R184, !PT ;  /* 0x000000b8150b7209 */ /* 0x002fe40007810000 */
[----:B------:R-:W-:Y:S02]  /*6f30*/  FSEL R21, R154, -INF , !P1 ;  /* 0xff8000009a157808 */ /* 0x000fe40004800000 */
[----:B------:R-:W-:Y:S01]  /*6f40*/  ISETP.GT.AND P1, PT, R20, 0x18, P0 ;  /* 0x000000181400780c */ /* 0x000fe20000724270 */
[----:B------:R-:W-:Y:S01]  /*6f50*/  FMUL.FTZ R154, R11, UR10 ;  /* 0x0000000a0b9a7c20 */ /* 0x000fe20008410000 */
[----:B------:R-:W-:Y:S02]  /*6f60*/  FMNMX.FTZ R22, R21, R14, !PT ;  /* 0x0000000e15167209 */ /* 0x000fe40007810000 */
[----:B------:R-:W-:-:S02]  /*6f70*/  ISETP.LT.OR P1, PT, R12, 0x19, P1 ;  /* 0x000000190c00780c */ /* 0x000fc40000f21670 */
[----:B------:R-:W-:Y:S02]  /*6f80*/  FMNMX.FTZ R23, R155, R22, !PT ;  /* 0x000000169b177209 */ /* 0x000fe40007810000 */
[----:B------:R-:W-:Y:S02]  /*6f90*/  FSETP.NEU.FTZ.AND P3, PT, R11, -INF , PT ;  /* 0xff8000000b00780b */ /* 0x000fe40003f7d000 */
[----:B------:R-:W-:Y:S02]  /*6fa0*/  FMNMX.FTZ R22, R158, R23, !PT ;  /* 0x000000179e167209 */ /* 0x000fe40007810000 */
[----:B------:R-:W-:Y:S02]  /*6fb0*/  FSEL R166, R166, -INF , !P1 ;  /* 0xff800000a6a67808 */ /* 0x000fe40004800000 */
[----:B------:R-:W-:Y:S02]  /*6fc0*/  FMNMX.FTZ R23, R159, R22, !PT ;  /* 0x000000169f177209 */ /* 0x000fe40007810000 */
[----:B------:R-:W-:-:S02]  /*6fd0*/  ISETP.GT.AND P1, PT, R20, 0x21, P0 ;  /* 0x000000211400780c */ /* 0x000fc40000724270 */
[----:B------:R-:W-:Y:S02]  /*6fe0*/  FMNMX.FTZ R22, R162, R23, !PT ;  /* 0x00000017a2167209 */ /* 0x000fe40007810000 */
[----:B------:R-:W-:Y:S02]  /*6ff0*/  ISETP.LT.OR P1, PT, R12, 0x22, P1 ;  /* 0x000000220c00780c */ /* 0x000fe40000f21670 */
[----:B------:R-:W-:Y:S02]  /*7000*/  FMNMX.FTZ R23, R163, R22, !PT ;  /* 0x00000016a3177209 */ /* 0x000fe40007810000 */
[----:B------:R-:W-:Y:S02]  /*7010*/  FSEL R22, R154, RZ, P3 ;  /* 0x000000ff9a167208 */ /* 0x000fe40001800000 */
[----:B------:R-:W-:Y:S02]  /*7020*/  FMNMX.FTZ R154, R166, R23, !PT ;  /* 0x00000017a69a7209 */ /* 0x000fe40007810000 */
[----:B------:R-:W-:Y:S01]  /*7030*/  FSEL R171, R171, -INF , !P1 ;  /* 0xff800000abab7808 */ /* 0x000fe20004800000 */
[--C-:B------:R-:W-:Y:S01]  /*7040*/  FFMA.FTZ R184, R160, UR10, -R22.reuse ;  /* 0x0000000aa0b87c23 */ /* 0x100fe20008010816 */
[----:B------:R-:W-:Y:S01]  /*7050*/  FMNMX.FTZ R23, R167, R154, !PT ;  /* 0x0000009aa7177209 */ /* 0x000fe20007810000 */
[--C-:B------:R-:W-:Y:S01]  /*7060*/  FFMA.FTZ R160, R168, UR10, -R22.reuse ;  /* 0x0000000aa8a07c23 */ /* 0x100fe20008010816 */
[----:B------:R-:W-:Y:S01]  /*7070*/  ISETP.GT.AND P1, PT, R20, 0x29, P0 ;  /* 0x000000291400780c */ /* 0x000fe20000724270 */
[--C-:B------:R-:W-:Y:S01]  /*7080*/  FFMA.FTZ R152, R152, UR10, -R22.reuse ;  /* 0x0000000a98987c23 */ /* 0x100fe20008010816 */
[----:B------:R-:W-:Y:S01]  /*7090*/  FMNMX.FTZ R154, R170, R23, !PT ;  /* 0x00000017aa9a7209 */ /* 0x000fe20007810000 */
[--C-:B------:R-:W-:Y:S01]  /*70a0*/  FFMA.FTZ R23, R153, UR10, -R22.reuse ;  /* 0x0000000a99177c23 */ /* 0x100fe20008010816 */
[----:B------:R-:W-:Y:S01]  /*70b0*/  ISETP.LT.OR P1, PT, R12, 0x2a, P1 ;  /* 0x0000002a0c00780c */ /* 0x000fe20000f21670 */
[--C-:B------:R-:W-:Y:S01]  /*70c0*/  FFMA.FTZ R156, R156, UR10, -R22.reuse ;  /* 0x0000000a9c9c7c23 */ /* 0x100fe20008010816 */
[----:B------:R-:W-:Y:S01]  /*70d0*/  FMNMX.FTZ R153, R171, R154, !PT ;  /* 0x0000009aab997209 */ /* 0x000fe20007810000 */
[----:B------:R-:W-:Y:S01]  /*70e0*/  MUFU.EX2 R152, R152 ;  /* 0x0000009800987308 */ /* 0x000fe20000000800 */
[----:B------:R-:W-:Y:S01]  /*70f0*/  FSEL R175, R175, -INF , !P1 ;  /* 0xff800000afaf7808 */ /* 0x000fe20004800000 */
[----:B------:R-:W-:Y:S01]  /*7100*/  FFMA.FTZ R181, R181, UR10, -R22 ;  /* 0x0000000ab5b57c23 */ /* 0x000fe20008010816 */
[----:B------:R-:W-:-:S02]  /*7110*/  ISETP.GT.AND P1, PT, R20, 0x31, P0 ;  /* 0x000000311400780c */ /* 0x000fc40000724270 */
[----:B------:R-:W-:Y:S02]  /*7120*/  FMNMX.FTZ R154, R174, R153, !PT ;  /* 0x00000099ae9a7209 */ /* 0x000fe40007810000 */
[----:B------:R-:W-:Y:S01]  /*7130*/  ISETP.LT.OR P1, PT, R12, 0x32, P1 ;  /* 0x000000320c00780c */ /* 0x000fe20000f21670 */
[----:B------:R-:W-:Y:S01]  /*7140*/  MUFU.EX2 R23, R23 ;  /* 0x0000001700177308 */ /* 0x000fe20000000800 */
[----:B------:R-:W-:Y:S02]  /*7150*/  FMNMX.FTZ R153, R175, R154, !PT ;  /* 0x0000009aaf997209 */ /* 0x000fe40007810000 */
[----:B------:R-:W-:Y:S02]  /*7160*/  ISETP.GT.AND P0, PT, R20, 0x39, P0 ;  /* 0x000000391400780c */ /* 0x000fe40000704270 */
[----:B------:R-:W-:Y:S02]  /*7170*/  FSEL R179, R179, -INF , !P1 ;  /* 0xff800000b3b37808 */ /* 0x000fe40004800000 */
[----:B------:R-:W-:Y:S01]  /*7180*/  FMNMX.FTZ R20, R178, R153, !PT ;  /* 0x00000099b2147209 */ /* 0x000fe20007810000 */
[--C-:B------:R-:W-:Y:S01]  /*7190*/  FFMA.FTZ R153, R157, UR10, -R22.reuse ;  /* 0x0000000a9d997c23 */ /* 0x100fe20008010816 */
[----:B------:R-:W-:Y:S01]  /*71a0*/  ISETP.LT.OR P0, PT, R12, 0x3a, P0 ;  /* 0x0000003a0c00780c */ /* 0x000fe20000701670 */
[----:B------:R-:W-:Y:S01]  /*71b0*/  MUFU.EX2 R154, R156 ;  /* 0x0000009c009a7308 */ /* 0x000fe20000000800 */
[----:B------:R-:W-:Y:S01]  /*71c0*/  FMNMX.FTZ R157, R179, R20, !PT ;  /* 0x00000014b39d7209 */ /* 0x000fe20007810000 */
[--C-:B------:R-:W-:Y:S01]  /*71d0*/  FFMA.FTZ R20, R164, UR10, -R22.reuse ;  /* 0x0000000aa4147c23 */ /* 0x100fe20008010816 */
[----:B------:R-:W-:Y:S01]  /*71e0*/  FSEL R183, R183, -INF , !P0 ;  /* 0xff800000b7b77808 */ /* 0x000fe20004000000 */
[--C-:B------:R-:W-:Y:S01]  /*71f0*/  FFMA.FTZ R164, R172, UR10, -R22.reuse ;  /* 0x0000000aaca47c23 */ /* 0x100fe20008010816 */
[----:B------:R-:W-:Y:S01]  /*7200*/  FMNMX.FTZ R12, R182, R157, !PT ;  /* 0x0000009db60c7209 */ /* 0x000fe20007810000 */
[--C-:B------:R-:W-:Y:S01]  /*7210*/  FFMA.FTZ R157, R161, UR10, -R22.reuse ;  /* 0x0000000aa19d7c23 */ /* 0x100fe20008010816 */
[----:B------:R-:W-:Y:S01]  /*7220*/  FSEL R168, R11, RZ, P3 ;  /* 0x000000ff0ba87208 */ /* 0x000fe20001800000 */
[----:B------:R-:W-:Y:S01]  /*7230*/  MUFU.EX2 R153, R153 ;  /* 0x0000009900997308 */ /* 0x000fe20000000800 */
[----:B------:R-:W-:Y:S01]  /*7240*/  FMNMX.FTZ R12, R183, R12, !PT ;  /* 0x0000000cb70c7209 */ /* 0x000fe20007810000 */
[--C-:B------:R-:W-:Y:S01]  /*7250*/  FFMA.FTZ R161, R165, UR10, -R22.reuse ;  /* 0x0000000aa5a17c23 */ /* 0x100fe20008010816 */
[--C-:B------:R-:W-:Y:S01]  /*7260*/  FFMA.FTZ R165, R169, UR10, -R22.reuse ;  /* 0x0000000aa9a57c23 */ /* 0x100fe20008010816 */
[----:B------:R-:W-:Y:S01]  /*7270*/  FADD.FTZ R168, -R168, R15 ;  /* 0x0000000fa8a87221 */ /* 0x000fe20000010100 */
[--C-:B------:R-:W-:Y:S01]  /*7280*/  FFMA.FTZ R169, R173, UR10, -R22.reuse ;  /* 0x0000000aada97c23 */ /* 0x100fe20008010816 */
[----:B------:R-:W1:Y:S01]  /*7290*/  SHFL.BFLY PT, R185, R12, 0x2, 0x1f ;  /* 0x0c401f000cb97f89 */ /* 0x000e6200000e0000 */
[--C-:B------:R-:W-:Y:S01]  /*72a0*/  FFMA.FTZ R173, R177, UR10, -R22.reuse ;  /* 0x0000000ab1ad7c23 */ /* 0x100fe20008010816 */
[----:B------:R-:W-:Y:S01]  /*72b0*/  FMUL.FTZ R15, R168, UR10 ;  /* 0x0000000aa80f7c20 */ /* 0x000fe20008410000 */
[----:B------:R-:W-:Y:S01]  /*72c0*/  MUFU.EX2 R156, R184 ;  /* 0x000000b8009c7308 */ /* 0x000fe20000000800 */
[--C-:B------:R-:W-:Y:S01]  /*72d0*/  FFMA.FTZ R168, R176, UR10, -R22.reuse ;  /* 0x0000000ab0a87c23 */ /* 0x100fe20008010816 */
[----:B------:R-:W-:Y:S01]  /*72e0*/  FFMA.FTZ R172, R180, UR10, -R22 ;  /* 0x0000000ab4ac7c23 */ /* 0x000fe20008010816 */
[----:B------:R-:W-:-:S05]  /*72f0*/  ISETP.NE.AND P0, PT, R10, RZ, PT ;  /* 0x000000ff0a00720c */ /* 0x000fca0003f05270 */
[----:B------:R-:W2:Y:S08]  /*7300*/  MUFU.EX2 R15, R15 ;  /* 0x0000000f000f7308 */ /* 0x000eb00000000800 */
[----:B------:R-:W3:Y:S01]  /*7310*/  MUFU.EX2 R157, R157 ;  /* 0x0000009d009d7308 */ /* 0x000ee20000000800 */
[----:B-1----:R-:W-:-:S07]  /*7320*/  FMNMX.FTZ R185, R12, R185, !PT ;  /* 0x000000b90cb97209 */ /* 0x002fce0007810000 */
[----:B------:R-:W1:Y:S01]  /*7330*/  MUFU.EX2 R20, R20 ;  /* 0x0000001400147308 */ /* 0x000e620000000800 */
[----:B--2---:R-:W-:Y:S01]  /*7340*/  FFMA.FTZ R22, R15, R3, R152 ;  /* 0x000000030f167223 */ /* 0x004fe20000010098 */
[----:B------:R-:W2:Y:S01]  /*7350*/  SHFL.BFLY PT, R12, R185, 0x1, 0x1f ;  /* 0x0c201f00b90c7f89 */ /* 0x000ea200000e0000 */
[C---:B------:R-:W-:Y:S01]  /*7360*/  F2FP.BF16.F32.PACK_AB R152, R23.reuse, R152 ;  /* 0x000000981798723e */ /* 0x040fe200000010ff */
[-C--:B------:R-:W-:Y:S01]  /*7370*/  FMUL.FTZ R24, R24, R15.reuse ;  /* 0x0000000f18187220 */ /* 0x080fe20000410000 */
[----:B------:R-:W-:Y:S01]  /*7380*/  FADD.FTZ R177, R23, R22 ;  /* 0x0000001617b17221 */ /* 0x000fe20000010000 */
[-C--:B------:R-:W-:Y:S01]  /*7390*/  FMUL.FTZ R25, R25, R15.reuse ;  /* 0x0000000f19197220 */ /* 0x080fe20000410000 */
[-C--:B------:R-:W-:Y:S01]  /*73a0*/  FMUL.FTZ R28, R28, R15.reuse ;  /* 0x0000000f1c1c7220 */ /* 0x080fe20000410000 */
[----:B------:R-:W4:Y:S01]  /*73b0*/  MUFU.EX2 R161, R161 ;  /* 0x000000a100a17308 */ /* 0x000f220000000800 */
[----:B------:R-:W-:Y:S01]  /*73c0*/  FADD.FTZ R22, R154, R177 ;  /* 0x000000b19a167221 */ /* 0x000fe20000010000 */
[----:B------:R-:W-:Y:S01]  /*73d0*/  F2FP.BF16.F32.PACK_AB R154, R153, R154 ;  /* 0x0000009a999a723e */ /* 0x000fe200000010ff */
[-C--:B------:R-:W-:Y:S01]  /*73e0*/  FMUL.FTZ R29, R29, R15.reuse ;  /* 0x0000000f1d1d7220 */ /* 0x080fe20000410000 */
[----:B------:R-:W-:Y:S01]  /*73f0*/  FMUL.FTZ R32, R32, R15 ;  /* 0x0000000f20207220 */ /* 0x000fe20000410000 */
[----:B------:R-:W-:Y:S01]  /*7400*/  FADD.FTZ R177, R153, R22 ;  /* 0x0000001699b17221 */ /* 0x000fe20000010000 */
[----:B------:R-:W-:-:S02]  /*7410*/  IMAD.U32 R22, RZ, RZ, UR6 ;  /* 0x00000006ff167e24 */ /* 0x000fc4000f8e00ff */
[-C--:B------:R-:W-:Y:S01]  /*7420*/  FMUL.FTZ R33, R33, R15.reuse ;  /* 0x0000000f21217220 */ /* 0x080fe20000410000 */
[----:B------:R-:W5:Y:S01]  /*7430*/  MUFU.EX2 R160, R160 ;  /* 0x000000a000a07308 */ /* 0x000f620000000800 */
[----:B------:R-:W-:Y:S01]  /*7440*/  FADD.FTZ R180, R156, R177 ;  /* 0x000000b19cb47221 */ /* 0x000fe20000010000 */
[----:B------:R-:W-:Y:S01]  /*7450*/  @!P0 IMAD R22, R22, 0x40, R9 ;  /* 0x0000004016168824 */ /* 0x000fe200078e0209 */
[----:B---3--:R-:W-:Y:S01]  /*7460*/  F2FP.BF16.F32.PACK_AB R156, R157, R156 ;  /* 0x0000009c9d9c723e */ /* 0x008fe200000010ff */
[-C--:B------:R-:W-:Y:S01]  /*7470*/  FMUL.FTZ R36, R36, R15.reuse ;  /* 0x0000000f24247220 */ /* 0x080fe20000410000 */
[-C--:B------:R-:W-:Y:S01]  /*7480*/  FMUL.FTZ R37, R37, R15.reuse ;  /* 0x0000000f25257220 */ /* 0x080fe20000410000 */
[-C--:B------:R-:W-:Y:S01]  /*7490*/  FMUL.FTZ R40, R40, R15.reuse ;  /* 0x0000000f28287220 */ /* 0x080fe20000410000 */
[-C--:B------:R-:W-:Y:S01]  /*74a0*/  FMUL.FTZ R41, R41, R15.reuse ;  /* 0x0000000f29297220 */ /* 0x080fe20000410000 */
[----:B------:R-:W3:Y:S01]  /*74b0*/  MUFU.EX2 R165, R165 ;  /* 0x000000a500a57308 */ /* 0x000ee20000000800 */
[-C--:B------:R-:W-:Y:S01]  /*74c0*/  FMUL.FTZ R44, R44, R15.reuse ;  /* 0x0000000f2c2c7220 */ /* 0x080fe20000410000 */
[----:B--2---:R-:W-:Y:S01]  /*74d0*/  FMNMX.FTZ R12, R185, R12, !PT ;  /* 0x0000000cb90c7209 */ /* 0x004fe20007810000 */
[----:B------:R-:W-:Y:S01]  /*74e0*/  FADD.FTZ R185, R157, R180 ;  /* 0x000000b49db97221 */ /* 0x000fe20000010000 */
[-C--:B------:R-:W-:Y:S01]  /*74f0*/  FMUL.FTZ R45, R45, R15.reuse ;  /* 0x0000000f2d2d7220 */ /* 0x080fe20000410000 */
[-C--:B------:R-:W-:Y:S01]  /*7500*/  FMUL.FTZ R48, R48, R15.reuse ;  /* 0x0000000f30307220 */ /* 0x080fe20000410000 */
[C---:B------:R-:W-:Y:S01]  /*7510*/  FSETP.NEU.FTZ.AND P1, PT, R12.reuse, -INF , PT ;  /* 0xff8000000c00780b */ /* 0x040fe20003f3d000 */
[----:B------:R-:W-:Y:S01]  /*7520*/  FMUL.FTZ R3, R12, UR10 ;  /* 0x0000000a0c037c20 */ /* 0x000fe20008410000 */
[----:B------:R-:W2:Y:S01]  /*7530*/  MUFU.EX2 R164, R164 ;  /* 0x000000a400a47308 */ /* 0x000ea20000000800 */
[-C--:B------:R-:W-:Y:S01]  /*7540*/  FMUL.FTZ R49, R49, R15.reuse ;  /* 0x0000000f31317220 */ /* 0x080fe20000410000 */
[-C--:B------:R-:W-:Y:S01]  /*7550*/  FMUL.FTZ R52, R52, R15.reuse ;  /* 0x0000000f34347220 */ /* 0x080fe20000410000 */
[-C--:B------:R-:W-:Y:S01]  /*7560*/  FMUL.FTZ R53, R53, R15.reuse ;  /* 0x0000000f35357220 */ /* 0x080fe20000410000 */
[----:B------:R-:W-:Y:S01]  /*7570*/  FSEL R176, R3, RZ, P1 ;  /* 0x000000ff03b07208 */ /* 0x000fe20000800000 */
[-C--:B------:R-:W-:Y:S01]  /*7580*/  FMUL.FTZ R56, R56, R15.reuse ;  /* 0x0000000f38387220 */ /* 0x080fe20000410000 */
[----:B------:R-:W-:Y:S01]  /*7590*/  FSEL R3, R12, RZ, P1 ;  /* 0x000000ff0c037208 */ /* 0x000fe20000800000 */
[-C--:B------:R-:W-:Y:S01]  /*75a0*/  FMUL.FTZ R57, R57, R15.reuse ;  /* 0x0000000f39397220 */ /* 0x080fe20000410000 */
[----:B------:R-:W0:Y:S01]  /*75b0*/  MUFU.EX2 R169, R169 ;  /* 0x000000a900a97308 */ /* 0x000e220000000800 */
[--C-:B------:R-:W-:Y:S01]  /*75c0*/  FFMA.FTZ R177, R155, UR10, -R176.reuse ;  /* 0x0000000a9bb17c23 */ /* 0x100fe200080108b0 */
[----:B------:R-:W-:Y:S01]  /*75d0*/  @!P0 LEA R155, R22, UR40, 0x2 ;  /* 0x00000028169b8c11 */ /* 0x000fe2000f8e10ff */
[----:B-1----:R-:W-:Y:S01]  /*75e0*/  FADD.FTZ R22, R20, R185 ;  /* 0x000000b914167221 */ /* 0x002fe20000010000 */
[--C-:B------:R-:W-:Y:S01]  /*75f0*/  FFMA.FTZ R180, R159, UR10, -R176.reuse ;  /* 0x0000000a9fb47c23 */ /* 0x100fe200080108b0 */
[----:B------:R-:W-:Y:S01]  /*7600*/  FFMA.FTZ R184, R162, UR10, -R176 ;  /* 0x0000000aa2b87c23 */ /* 0x000fe200080108b0 */
[----:B------:R-:W-:Y:S01]  /*7610*/  FADD.FTZ R3, -R3, R14 ;  /* 0x0000000e03037221 */ /* 0x000fe20000010100 */
[----:B----4-:R-:W-:Y:S01]  /*7620*/  FADD.FTZ R159, R161, R22 ;  /* 0x00000016a19f7221 */ /* 0x010fe20000010000 */
[----:B------:R-:W-:Y:S01]  /*7630*/  MUFU.EX2 R168, R168 ;  /* 0x000000a800a87308 */ /* 0x000fe20000000800 */
[--C-:B------:R-:W-:Y:S01]  /*7640*/  FFMA.FTZ R21, R21, UR10, -R176.reuse ;  /* 0x0000000a15157c23 */ /* 0x100fe200080108b0 */
[----:B------:R-:W-:Y:S01]  /*7650*/  FMUL.FTZ R3, R3, UR10 ;  /* 0x0000000a03037c20 */ /* 0x000fe20008410000 */
[----:B-----5:R-:W-:Y:S01]  /*7660*/  FADD.FTZ R162, R160, R159 ;  /* 0x0000009fa0a27221 */ /* 0x020fe20000010000 */
        /* <DEDUP_REMOVED lines=10> */
[----:B---3--:R-:W-:Y:S01]  /*7710*/  F2FP.BF16.F32.PACK_AB R160, R165, R160 ;  /* 0x000000a0a5a0723e */ /* 0x008fe200000010ff */
[--C-:B------:R-:W-:Y:S01]  /*7720*/  FFMA.FTZ R179, R179, UR10, -R176.reuse ;  /* 0x0000000ab3b37c23 */ /* 0x100fe200080108b0 */
[----:B------:R1:W-:Y:S01]  /*7730*/  MUFU.EX2 R14, R177 ;  /* 0x000000b1000e7308 */ /* 0x0003e20000000800 */
[--C-:B------:R-:W-:Y:S01]  /*7740*/  FFMA.FTZ R182, R182, UR10, -R176.reuse ;  /* 0x0000000ab6b67c23 */ /* 0x100fe200080108b0 */
[----:B------:R-:W-:Y:S01]  /*7750*/  FFMA.FTZ R176, R183, UR10, -R176 ;  /* 0x0000000ab7b07c23 */ /* 0x000fe200080108b0 */
[----:B------:R-:W-:Y:S01]  /*7760*/  @!P0 STS [R155+0x28800], R15 ;  /* 0x0288000f9b008388 */ /* 0x000fe20000000800 */
[-C--:B------:R-:W-:Y:S01]  /*7770*/  FMUL.FTZ R60, R60, R15.reuse ;  /* 0x0000000f3c3c7220 */ /* 0x080fe20000410000 */
[-C--:B------:R-:W-:Y:S01]  /*7780*/  FMUL.FTZ R61, R61, R15.reuse ;  /* 0x0000000f3d3d7220 */ /* 0x080fe20000410000 */
[-C--:B------:R-:W-:Y:S01]  /*7790*/  FMUL.FTZ R64, R64, R15.reuse ;  /* 0x0000000f40407220 */ /* 0x080fe20000410000 */
[-C--:B------:R-:W-:Y:S01]  /*77a0*/  FMUL.FTZ R65, R65, R15.reuse ;  /* 0x0000000f41417220 */ /* 0x080fe20000410000 */
[----:B------:R-:W-:Y:S01]  /*77b0*/  MUFU.EX2 R172, R172 ;  /* 0x000000ac00ac7308 */ /* 0x000fe20000000800 */
[----:B-1----:R-:W-:Y:S01]  /*77c0*/  FADD.FTZ R177, R165, R162 ;  /* 0x000000a2a5b17221 */ /* 0x002fe20000010000 */
[-C--:B------:R-:W-:Y:S01]  /*77d0*/  FMUL.FTZ R68, R68, R15.reuse ;  /* 0x0000000f44447220 */ /* 0x080fe20000410000 */
[-C--:B------:R-:W-:Y:S01]  /*77e0*/  FMUL.FTZ R69, R69, R15.reuse ;  /* 0x0000000f45457220 */ /* 0x080fe20000410000 */
[-C--:B------:R-:W-:Y:S01]  /*77f0*/  FMUL.FTZ R72, R72, R15.reuse ;  /* 0x0000000f48487220 */ /* 0x080fe20000410000 */
[----:B--2---:R-:W-:Y:S01]  /*7800*/  FADD.FTZ R162, R164, R177 ;  /* 0x000000b1a4a27221 */ /* 0x004fe20000010000 */
        /* <DEDUP_REMOVED lines=10> */
[----:B------:R0:W2:Y:S01]  /*78b0*/  MUFU.EX2 R22, R3 ;  /* 0x0000000300167308 */ /* 0x0000a20000000800 */
[-C--:B------:R-:W-:Y:S01]  /*78c0*/  FMUL.FTZ R92, R92, R15.reuse ;  /* 0x0000000f5c5c7220 */ /* 0x080fe20000410000 */
[-C--:B------:R-:W-:Y:S01]  /*78d0*/  FMUL.FTZ R93, R93, R15.reuse ;  /* 0x0000000f5d5d7220 */ /* 0x080fe20000410000 */
[-C--:B------:R-:W-:Y:S01]  /*78e0*/  FMUL.FTZ R96, R96, R15.reuse ;  /* 0x0000000f60607220 */ /* 0x080fe20000410000 */
[-C--:B------:R-:W-:Y:S01]  /*78f0*/  FMUL.FTZ R97, R97, R15.reuse ;  /* 0x0000000f61617220 */ /* 0x080fe20000410000 */
[-C--:B------:R-:W-:Y:S01]  /*7900*/  FMUL.FTZ R100, R100, R15.reuse ;  /* 0x0000000f64647220 */ /* 0x080fe20000410000 */
[-C--:B------:R-:W-:Y:S01]  /*7910*/  FMUL.FTZ R101, R101, R15.reuse ;  /* 0x0000000f65657220 */ /* 0x080fe20000410000 */
[----:B------:R-:W-:Y:S01]  /*7920*/  FMUL.FTZ R104, R104, R15 ;  /* 0x0000000f68687220 */ /* 0x000fe20000410000 */
[----:B------:R-:W3:Y:S01]  /*7930*/  MUFU.EX2 R181, R181 ;  /* 0x000000b500b57308 */ /* 0x000ee20000000800 */
[----:B0-----:R-:W-:Y:S01]  /*7940*/  FADD.FTZ R3, R169, R162 ;  /* 0x000000a2a9037221 */ /* 0x001fe20000010000 */
[----:B-1----:R-:W-:Y:S01]  /*7950*/  F2FP.BF16.F32.PACK_AB R153, R14, R21 ;  /* 0x000000150e99723e */ /* 0x002fe200000010ff */
[-C--:B------:R-:W-:Y:S01]  /*7960*/  FMUL.FTZ R105, R105, R15.reuse ;  /* 0x0000000f69697220 */ /* 0x080fe20000410000 */
[-C--:B------:R-:W-:Y:S01]  /*7970*/  FMUL.FTZ R108, R108, R15.reuse ;  /* 0x0000000f6c6c7220 */ /* 0x080fe20000410000 */
[----:B------:R-:W-:Y:S01]  /*7980*/  FADD.FTZ R162, R168, R3 ;  /* 0x00000003a8a27221 */ /* 0x000fe20000010000 */
[-C--:B------:R-:W-:Y:S01]  /*7990*/  FMUL.FTZ R109, R109, R15.reuse ;  /* 0x0000000f6d6d7220 */ /* 0x080fe20000410000 */
[-C--:B------:R-:W-:Y:S01]  /*79a0*/  FMUL.FTZ R112, R112, R15.reuse ;  /* 0x0000000f70707220 */ /* 0x080fe20000410000 */
[----:B------:R0:W1:Y:S01]  /*79b0*/  MUFU.EX2 R159, R158 ;  /* 0x0000009e009f7308 */ /* 0x0000620000000800 */
[----:B------:R-:W-:Y:S01]  /*79c0*/  FADD.FTZ R3, R173, R162 ;  /* 0x000000a2ad037221 */ /* 0x000fe20000010000 */
[----:B--2---:R-:W-:Y:S01]  /*79d0*/  FFMA.FTZ R23, R22, R4, R21 ;  /* 0x0000000416177223 */ /* 0x004fe20000010015 */
[----:B------:R-:W-:Y:S01]  /*79e0*/  F2FP.BF16.F32.PACK_AB R162, R169, R164 ;  /* 0x000000a4a9a2723e */ /* 0x000fe200000010ff */
[----:B------:R2:W-:Y:S01]  /*79f0*/  @!P0 STS [R155+0x28820], R22 ;  /* 0x028820169b008388 */ /* 0x0005e20000000800 */
[----:B------:R-:W-:Y:S01]  /*7a00*/  F2FP.BF16.F32.PACK_AB R164, R173, R168 ;  /* 0x000000a8ada4723e */ /* 0x000fe200000010ff */
[----:B------:R-:W-:Y:S01]  /*7a10*/  FADD.FTZ R4, R14, R23 ;  /* 0x000000170e047221 */ /* 0x000fe20000010000 */
[-C--:B------:R-:W-:Y:S01]  /*7a20*/  FMUL.FTZ R113, R113, R15.reuse ;  /* 0x0000000f71717220 */ /* 0x080fe20000410000 */
[----:B------:R-:W2:Y:S01]  /*7a30*/  MUFU.EX2 R180, R180 ;  /* 0x000000b400b47308 */ /* 0x000ea20000000800 */
[----:B0-----:R-:W-:Y:S01]  /*7a40*/  F2FP.BF16.F32.PACK_AB R158, R161, R20 ;  /* 0x00000014a19e723e */ /* 0x001fe200000010ff */
[----:B------:R-:W-:Y:S01]  /*7a50*/  FADD.FTZ R20, R172, R3 ;  /* 0x00000003ac147221 */ /* 0x000fe20000010000 */
[----:B---3--:R-:W-:Y:S01]  /*7a60*/  F2FP.BF16.F32.PACK_AB R166, R181, R172 ;  /* 0x000000acb5a6723e */ /* 0x008fe200000010ff */
[-C--:B------:R-:W-:Y:S01]  /*7a70*/  FMUL.FTZ R116, R116, R15.reuse ;  /* 0x0000000f74747220 */ /* 0x080fe20000410000 */
[-C--:B------:R-:W-:Y:S01]  /*7a80*/  FMUL.FTZ R117, R117, R15.reuse ;  /* 0x0000000f75757220 */ /* 0x080fe20000410000 */
[----:B------:R-:W-:Y:S01]  /*7a90*/  FADD.FTZ R3, R181, R20 ;  /* 0x00000014b5037221 */ /* 0x000fe20000010000 */
[-C--:B------:R-:W-:Y:S01]  /*7aa0*/  FMUL.FTZ R120, R120, R15.reuse ;  /* 0x0000000f78787220 */ /* 0x080fe20000410000 */
[----:B------:R-:W-:Y:S01]  /*7ab0*/  MUFU.EX2 R157, R184 ;  /* 0x000000b8009d7308 */ /* 0x000fe20000000800 */
[----:B-1----:R-:W-:Y:S01]  /*7ac0*/  FADD.FTZ R23, R159, R4 ;  /* 0x000000049f177221 */ /* 0x002fe20000010000 */
[-C--:B------:R-:W-:Y:S01]  /*7ad0*/  FMUL.FTZ R121, R121, R15.reuse ;  /* 0x0000000f79797220 */ /* 0x080fe20000410000 */
[-C--:B------:R-:W-:Y:S01]  /*7ae0*/  FMUL.FTZ R124, R124, R15.reuse ;  /* 0x0000000f7c7c7220 */ /* 0x080fe20000410000 */
[-C--:B------:R-:W-:Y:S01]  /*7af0*/  FMUL.FTZ R125, R125, R15.reuse ;  /* 0x0000000f7d7d7220 */ /* 0x080fe20000410000 */
[-C--:B------:R-:W-:Y:S01]  /*7b00*/  FMUL.FTZ R128, R128, R15.reuse ;  /* 0x0000000f80807220 */ /* 0x080fe20000410000 */
[-C--:B------:R-:W-:Y:S01]  /*7b10*/  FMUL.FTZ R129, R129, R15.reuse ;  /* 0x0000000f81817220 */ /* 0x080fe20000410000 */
[----:B------:R-:W-:Y:S01]  /*7b20*/  FMUL.FTZ R132, R132, R15 ;  /* 0x0000000f84847220 */ /* 0x000fe20000410000 */
[----:B------:R-:W-:Y:S01]  /*7b30*/  MUFU.EX2 R20, R163 ;  /* 0x000000a300147308 */ /* 0x000fe20000000800 */
[----:B--2---:R-:W-:Y:S01]  /*7b40*/  F2FP.BF16.F32.PACK_AB R155, R180, R159 ;  /* 0x0000009fb49b723e */ /* 0x004fe200000010ff */
        /* <DEDUP_REMOVED lines=10> */
[----:B------:R-:W-:Y:S01]  /*7bf0*/  FMUL.FTZ R149, R149, R15 ;  /* 0x0000000f95957220 */ /* 0x000fe20000410000 */
        /* <DEDUP_REMOVED lines=13> */
[----:B------:R3:W-:Y:S01]  /*7cd0*/  STSM.16.M88.4 [R6+0x26800], R152 ;  /* 0x0268009806007844 */ /* 0x0007e20000000200 */
[-C--:B------:R-:W-:Y:S01]  /*7ce0*/  FMUL.FTZ R47, R47, R22.reuse ;  /* 0x000000162f2f7220 */ /* 0x080fe20000410000 */
[-C--:B------:R-:W-:Y:S01]  /*7cf0*/  FMUL.FTZ R50, R50, R22.reuse ;  /* 0x0000001632327220 */ /* 0x080fe20000410000 */
[-C--:B------:R-:W-:Y:S01]  /*7d00*/  FMUL.FTZ R51, R51, R22.reuse ;  /* 0x0000001633337220 */ /* 0x080fe20000410000 */
[-C--:B------:R-:W-:Y:S01]  /*7d10*/  FMUL.FTZ R54, R54, R22.reuse ;  /* 0x0000001636367220 */ /* 0x080fe20000410000 */
[-C--:B------:R-:W-:Y:S01]  /*7d20*/  FMUL.FTZ R55, R55, R22.reuse ;  /* 0x0000001637377220 */ /* 0x080fe20000410000 */
[----:B------:R-:W4:Y:S01]  /*7d30*/  MUFU.EX2 R172, R171 ;  /* 0x000000ab00ac7308 */ /* 0x000f220000000800 */
[----:B-1----:R-:W-:Y:S01]  /*7d40*/  FADD.FTZ R170, R180, R23 ;  /* 0x00000017b4aa7221 */ /* 0x002fe20000010000 */
[----:B0-----:R-:W-:Y:S01]  /*7d50*/  F2FP.BF16.F32.PACK_AB R159, R168, R185 ;  /* 0x000000b9a89f723e */ /* 0x001fe200000010ff */
[-C--:B------:R-:W-:Y:S01]  /*7d60*/  FMUL.FTZ R58, R58, R22.reuse ;  /* 0x000000163a3a7220 */ /* 0x080fe20000410000 */
[-C--:B------:R-:W-:Y:S01]  /*7d70*/  FMUL.FTZ R59, R59, R22.reuse ;  /* 0x000000163b3b7220 */ /* 0x080fe20000410000 */
[----:B------:R-:W-:Y:S01]  /*7d80*/  FADD.FTZ R23, R157, R170 ;  /* 0x000000aa9d177221 */ /* 0x000fe20000010000 */
[----:B------:R-:W-:Y:S01]  /*7d90*/  F2FP.BF16.F32.PACK_AB R157, R20, R157 ;  /* 0x0000009d149d723e */ /* 0x000fe200000010ff */
[-C--:B------:R-:W-:Y:S01]  /*7da0*/  FMUL.FTZ R62, R62, R22.reuse ;  /* 0x000000163e3e7220 */ /* 0x080fe20000410000 */
[----:B------:R0:W1:Y:S01]  /*7db0*/  MUFU.EX2 R163, R174 ;  /* 0x000000ae00a37308 */ /* 0x0000620000000800 */
[----:B------:R-:W-:Y:S01]  /*7dc0*/  FADD.FTZ R170, R20, R23 ;  /* 0x0000001714aa7221 */ /* 0x000fe20000010000 */
[-C--:B------:R-:W-:Y:S01]  /*7dd0*/  FMUL.FTZ R63, R63, R22.reuse ;  /* 0x000000163f3f7220 */ /* 0x080fe20000410000 */
[----:B------:R3:W-:Y:S01]  /*7de0*/  STSM.16.M88.4 [R5], R156 ;  /* 0x0000009c05007844 */ /* 0x0007e20000000200 */
[-C--:B------:R-:W-:Y:S01]  /*7df0*/  FMUL.FTZ R66, R66, R22.reuse ;  /* 0x0000001642427220 */ /* 0x080fe20000410000 */
[----:B------:R-:W-:Y:S01]  /*7e00*/  FADD.FTZ R23, R185, R170 ;  /* 0x000000aab9177221 */ /* 0x000fe20000010000 */
[-C--:B------:R-:W-:Y:S01]  /*7e10*/  FMUL.FTZ R67, R67, R22.reuse ;  /* 0x0000001643437220 */ /* 0x080fe20000410000 */
[-C--:B------:R-:W-:Y:S01]  /*7e20*/  FMUL.FTZ R70, R70, R22.reuse ;  /* 0x0000001646467220 */ /* 0x080fe20000410000 */
[----:B------:R-:W5:Y:S01]  /*7e30*/  MUFU.EX2 R4, R175 ;  /* 0x000000af00047308 */ /* 0x000f620000000800 */
[----:B0-----:R-:W-:Y:S01]  /*7e40*/  FADD.FTZ R174, R168, R23 ;  /* 0x00000017a8ae7221 */ /* 0x001fe20000010000 */
[-C--:B------:R-:W-:Y:S01]  /*7e50*/  FMUL.FTZ R71, R71, R22.reuse ;  /* 0x0000001647477220 */ /* 0x080fe20000410000 */
[-C--:B------:R-:W-:Y:S01]  /*7e60*/  FMUL.FTZ R74, R74, R22.reuse ;  /* 0x000000164a4a7220 */ /* 0x080fe20000410000 */
[-C--:B------:R-:W-:Y:S01]  /*7e70*/  FMUL.FTZ R75, R75, R22.reuse ;  /* 0x000000164b4b7220 */ /* 0x080fe20000410000 */
[----:B--2---:R-:W-:Y:S01]  /*7e80*/  FADD.FTZ R23, R161, R174 ;  /* 0x000000aea1177221 */ /* 0x004fe20000010000 */
[----:B----4-:R-:W-:Y:S01]  /*7e90*/  F2FP.BF16.F32.PACK_AB R161, R172, R161 ;  /* 0x000000a1aca1723e */ /* 0x010fe200000010ff */
[-C--:B------:R-:W-:Y:S01]  /*7ea0*/  FMUL.FTZ R78, R78, R22.reuse ;  /* 0x000000164e4e7220 */ /* 0x080fe20000410000 */
[----:B------:R-:W0:Y:S01]  /*7eb0*/  MUFU.EX2 R165, R178 ;  /* 0x000000b200a57308 */ /* 0x000e220000000800 */
[----:B------:R-:W-:Y:S01]  /*7ec0*/  FADD.FTZ R174, R172, R23 ;  /* 0x00000017acae7221 */ /* 0x000fe20000010000 */
[-C--:B------:R-:W-:Y:S01]  /*7ed0*/  FMUL.FTZ R79, R79, R22.reuse ;  /* 0x000000164f4f7220 */ /* 0x080fe20000410000 */
[-C--:B------:R-:W-:Y:S01]  /*7ee0*/  FMUL.FTZ R82, R82, R22.reuse ;  /* 0x0000001652527220 */ /* 0x080fe20000410000 */
[-C--:B------:R-:W-:Y:S01]  /*7ef0*/  FMUL.FTZ R83, R83, R22.reuse ;  /* 0x0000001653537220 */ /* 0x080fe20000410000 */
[----:B-1----:R-:W-:Y:S01]  /*7f00*/  FADD.FTZ R23, R163, R174 ;  /* 0x000000aea3177221 */ /* 0x002fe20000010000 */
[-C--:B------:R-:W-:Y:S01]  /*7f10*/  FMUL.FTZ R86, R86, R22.reuse ;  /* 0x0000001656567220 */ /* 0x080fe20000410000 */
[-C--:B------:R-:W-:Y:S01]  /*7f20*/  FMUL.FTZ R87, R87, R22.reuse ;  /* 0x0000001657577220 */ /* 0x080fe20000410000 */
[----:B------:R-:W1:Y:S01]  /*7f30*/  MUFU.EX2 R170, R179 ;  /* 0x000000b300aa7308 */ /* 0x000e620000000800 */
[C---:B-----5:R-:W-:Y:S01]  /*7f40*/  FADD.FTZ R174, R4.reuse, R23 ;  /* 0x0000001704ae7221 */ /* 0x060fe20000010000 */
[----:B------:R-:W-:Y:S01]  /*7f50*/  F2FP.BF16.F32.PACK_AB R163, R4, R163 ;  /* 0x000000a304a3723e */ /* 0x000fe200000010ff */
[-C--:B------:R-:W-:Y:S01]  /*7f60*/  FMUL.FTZ R90, R90, R22.reuse ;  /* 0x000000165a5a7220 */ /* 0x080fe20000410000 */
[-C--:B------:R-:W-:Y:S01]  /*7f70*/  FMUL.FTZ R91, R91, R22.reuse ;  /* 0x000000165b5b7220 */ /* 0x080fe20000410000 */
[-C--:B------:R-:W-:Y:S01]  /*7f80*/  FMUL.FTZ R94, R94, R22.reuse ;  /* 0x000000165e5e7220 */ /* 0x080fe20000410000 */
[-C--:B------:R-:W-:Y:S01]  /*7f90*/  FMUL.FTZ R95, R95, R22.reuse ;  /* 0x000000165f5f7220 */ /* 0x080fe20000410000 */
[----:B------:R3:W-:Y:S01]  /*7fa0*/  STSM.16.M88.4 [R8], R160 ;  /* 0x000000a008007844 */ /* 0x0007e20000000200 */
        /* <DEDUP_REMOVED lines=9> */
[C---:B-1----:R-:W-:Y:S01]  /*8040*/  FADD.FTZ R14, R170.reuse, R23 ;  /* 0x00000017aa0e7221 */ /* 0x042fe20000010000 */
[----:B------:R-:W-:Y:S01]  /*8050*/  F2FP.BF16.F32.PACK_AB R165, R170, R165 ;  /* 0x000000a5aaa5723e */ /* 0x000fe200000010ff */
[-C--:B------:R-:W-:Y:S01]  /*8060*/  FMUL.FTZ R110, R110, R22.reuse ;  /* 0x000000166e6e7220 */ /* 0x080fe20000410000 */
[-C--:B------:R-:W-:Y:S01]  /*8070*/  FMUL.FTZ R111, R111, R22.reuse ;  /* 0x000000166f6f7220 */ /* 0x080fe20000410000 */
[-C--:B------:R-:W-:Y:S01]  /*8080*/  FMUL.FTZ R114, R114, R22.reuse ;  /* 0x0000001672727220 */ /* 0x080fe20000410000 */
[-C--:B------:R-:W-:Y:S01]  /*8090*/  FMUL.FTZ R115, R115, R22.reuse ;  /* 0x0000001673737220 */ /* 0x080fe20000410000 */
[-C--:B------:R-:W-:Y:S01]  /*80a0*/  FMUL.FTZ R118, R118, R22.reuse ;  /* 0x0000001676767220 */ /* 0x080fe20000410000 */
[-C--:B------:R-:W-:Y:S01]  /*80b0*/  FMUL.FTZ R119, R119, R22.reuse ;  /* 0x0000001677777220 */ /* 0x080fe20000410000 */
[----:B--2---:R-:W-:Y:S01]  /*80c0*/  FADD.FTZ R15, R167, R14 ;  /* 0x0000000ea70f7221 */ /* 0x004fe20000010000 */
[-C--:B------:R-:W-:Y:S01]  /*80d0*/  FMUL.FTZ R122, R122, R22.reuse ;  /* 0x000000167a7a7220 */ /* 0x080fe20000410000 */
[-C--:B------:R-:W-:Y:S01]  /*80e0*/  FMUL.FTZ R123, R123, R22.reuse ;  /* 0x000000167b7b7220 */ /* 0x080fe20000410000 */
[-C--:B------:R-:W-:Y:S01]  /*80f0*/  FMUL.FTZ R126, R126, R22.reuse ;  /* 0x000000167e7e7220 */ /* 0x080fe20000410000 */
[-C--:B------:R-:W-:Y:S01]  /*8100*/  FMUL.FTZ R127, R127, R22.reuse ;  /* 0x000000167f7f7220 */ /* 0x080fe20000410000 */
[-C--:B------:R-:W-:Y:S01]  /*8110*/  FMUL.FTZ R130, R130, R22.reuse ;  /* 0x0000001682827220 */ /* 0x080fe20000410000 */
[-C--:B------:R-:W-:Y:S01]  /*8120*/  FMUL.FTZ R131, R131, R22.reuse ;  /* 0x0000001683837220 */ /* 0x080fe20000410000 */
[-C--:B------:R-:W-:Y:S01]  /*8130*/  FMUL.FTZ R134, R134, R22.reuse ;  /* 0x0000001686867220 */ /* 0x080fe20000410000 */
[C---:B0-----:R-:W-:Y:S01]  /*8140*/  F2FP.BF16.F32.PACK_AB R167, R176.reuse, R167 ;  /* 0x000000a7b0a7723e */ /* 0x041fe200000010ff */
[----:B------:R-:W-:Y:S01]  /*8150*/  FADD.FTZ R4, R176, R15 ;  /* 0x0000000fb0047221 */ /* 0x000fe20000010000 */
[-C--:B------:R-:W-:Y:S01]  /*8160*/  FMUL.FTZ R135, R135, R22.reuse ;  /* 0x0000001687877220 */ /* 0x080fe20000410000 */
[-C--:B------:R-:W-:Y:S01]  /*8170*/  FMUL.FTZ R138, R138, R22.reuse ;  /* 0x000000168a8a7220 */ /* 0x080fe20000410000 */
[-C--:B------:R-:W-:Y:S01]  /*8180*/  FMUL.FTZ R139, R139, R22.reuse ;  /* 0x000000168b8b7220 */ /* 0x080fe20000410000 */
[----:B------:R3:W-:Y:S01]  /*8190*/  STSM.16.M88.4 [R7], R164 ;  /* 0x000000a407007844 */ /* 0x0007e20000000200 */
        /* <DEDUP_REMOVED lines=8> */
.L_x_1731:
[----:B------:R0:W1:Y:S01]  /*8220*/  SYNCS.PHASECHK.TRANS64.TRYWAIT P0, [UR31+0x28c50], R13 ;  /* 0x028c500dff0075a7 */ /* 0x000062000800015f */
[----:B------:R-:W-:Y:S05]  /*8230*/  @!P4 BRA `(.L_x_1732) ;  /* 0x000000000004c947 */ /* 0x000fea0003800000 */
[----:B------:R-:W-:Y:S01]  /*8240*/  BPT.TRAP 0x1 ;  /* 0x000000040000795c */ /* 0x000fe20000300000 */
.L_x_1732:
[----:B-1----:R-:W-:Y:S05]  /*8250*/  @P0 BRA `(.L_x_1733) ;  /* 0x0000000000080947 */ /* 0x002fea0003800000 */
[----:B------:R-:W1:Y:S02]  /*8260*/  SYNCS.PHASECHK.TRANS64.TRYWAIT P0, [UR31+0x28c50], R13 ;  /* 0x028c500dff0075a7 */ /* 0x000e64000800015f */
[----:B-1----:R-:W-:Y:S05]  /*8270*/  @!P0 BRA `(.L_x_1734) ;  /* 0x000000b0006c8947 */ /* 0x002fea0003800000 */
.L_x_1733:
        /* <DEDUP_REMOVED lines=29> */
[----:B--2---:R-:W2:Y:S02]  /*8450*/  FENCE.VIEW.ASYNC.S ;  /* 0x00000000000073c6 */ /* 0x004ea40000000000 */
[----:B--2---:R-:W-:Y:S01]  /*8460*/  NOP ;  /* 0x0000000000007918 */ /* 0x004fe20000000000 */
[----:B------:R-:W-:Y:S06]  /*8470*/  BAR.ARV 0xe, 0x100 ;  /* 0x0384000000007b1d */ /* 0x000fec0000002000 */
[----:B------:R-:W-:Y:S05]  /*8480*/  @!P4 BRA `(.L_x_1735) ;  /* 0x000000000004c947 */ /* 0x000fea0003800000 */
[----:B------:R-:W-:Y:S01]  /*8490*/  BPT.TRAP 0x1 ;  /* 0x000000040000795c */ /* 0x000fe20000300000 */
.L_x_1735:
[----:B------:R-:W-:Y:S01]  /*84a0*/  UISETP.GT.AND UP0, UPT, UR43, UR25, UPT ;  /* 0x000000192b00728c */ /* 0x000fe2000bf04270 */
[----:B-1----:R-:W-:Y:S01]  /*84b0*/  IMAD.MOV.U32 R14, RZ, RZ, R12 ;  /* 0x000000ffff0e7224 */ /* 0x002fe200078e000c */
[----:B------:R-:W-:Y:S01]  /*84c0*/  UIADD3 UR6, UR31, 0x28c60, URZ ;  /* 0x00028c601f067890 */ /* 0x000fe2000fffe03f */
[----:B------:R-:W-:Y:S01]  /*84d0*/  MOV R15, R11 ;  /* 0x0000000b000f7202 */ /* 0x000fe20000000f00 */
[----:B------:R-:W-:Y:S02]  /*84e0*/  UIADD3 UR43, UR43, -0x1, URZ ;  /* 0xffffffff2b2b7890 */ /* 0x000fe4000fffe03f */
[----:B------:R-:W-:Y:S01]  /*84f0*/  PLOP3.LUT P0, PT, PT, PT, UP0, 0x80, 0x0 ;  /* 0x000000000000781c */ /* 0x000fe20003f0f008 */
[----:B------:R-:W-:-:S09]  /*8500*/  UPRMT UR6, UR42, 0x654, UR6 ;  /* 0x000006542a067896 */ /* 0x000fd20008000006 */
[----:B------:R-:W-:Y:S01]  /*8510*/  SYNCS.ARRIVE.TRANS64.RED.A1T0 RZ, [UR6], RZ ;  /* 0x000000ffffff79a7 */ /* 0x000fe20008100406 */
[----:B------:R-:W-:Y:S02]  /*8520*/  UMOV UR6, UR4 ;  /* 0x0000000400067c82 */ /* 0x000fe40008000000 */
[----:B------:R-:W-:Y:S05]  /*8530*/  @P0 BRA `(.L_x_1736) ;  /* 0xffffffdc00180947 */ /* 0x000fea000383ffff */
.L_x_1717:
[----:B------:R-:W-:Y:S01]  /*8540*/  ISETP.NE.AND P1, PT, R19, 0x1, PT ;  /* 0x000000011300780c */ /* 0x000fe20003f25270 */
[----:B0-----:R-:W0:Y:S01]  /*8550*/  S2R R13, SR_CTAID.X ;  /* 0x00000000000d7919 */ /* 0x001e220000002500 */
[----:B------:R-:W-:Y:S01]  /*8560*/  UIADD3 UR14, -UR14, 0x1, URZ ;  /* 0x000000010e0e7890 */ /* 0x000fe2000fffe13f */
[----:B------:R-:W-:Y:S01]  /*8570*/  LOP3.LUT P0, RZ, R16, 0x1, RZ, 0xc0, !PT ;  /* 0x0000000110ff7812 */ /* 0x000fe2000780c0ff */
[----:B------:R-:W-:Y:S02]  /*8580*/  ULDC UR6, c[0x0][0x9dc] ;  /* 0x0002770000067ab9 */ /* 0x000fe40000000800 */
[----:B------:R-:W-:-:S07]  /*8590*/  UIMAD UR14, UR41, UR11, UR14 ;  /* 0x0000000b290e72a4 */ /* 0x000fce000f8e020e */
[----:B------:R-:W1:Y:S08]  /*85a0*/  @P1 LDC R14, c[0x0][0x44c] ;  /* 0x00011300ff0e1b82 */ /* 0x000e700000000800 */
[----:B------:R-:W2:Y:S01]  /*85b0*/  @P1 LDC R15, c[0x0][0x450] ;  /* 0x00011400ff0f1b82 */ /* 0x000ea20000000800 */
[----:B0-----:R-:W-:-:S05]  /*85c0*/  LEA R13, R13, 0x3f, 0x6 ;  /* 0x0000003f0d0d7811 */ /* 0x001fca00078e30ff */
[----:B-1----:R-:W-:-:S05]  /*85d0*/  @P1 IMAD.HI.U32 R14, R13, R14, RZ ;  /* 0x0000000e0d0e1227 */ /* 0x002fca00078e00ff */
[----:B--2---:R-:W-:-:S05]  /*85e0*/  @P1 SHF.R.U32.HI R13, RZ, R15, R14 ;  /* 0x0000000fff0d1219 */ /* 0x004fca000001160e */
[----:B------:R-:W-:-:S04]  /*85f0*/  VIADD R13, R13, UR14 ;  /* 0x0000000e0d0d7c36 */ /* 0x000fc80008000000 */
[----:B------:R-:W-:Y:S01]  /*8600*/  VIADD R14, R13, -UR6 ;  /* 0x800000060d0e7c36 */ /* 0x000fe20008000000 */
[----:B------:R-:W-:Y:S06]  /*8610*/  @!P0 BRA `(.L_x_1737) ;  /* 0x0000000000448947 */ /* 0x000fec0003800000 */
[----:B------:R-:W-:-:S13]  /*8620*/  ISETP.GT.AND P0, PT, R13, -0x1, PT ;  /* 0xffffffff0d00780c */ /* 0x000fda0003f04270 */
[----:B------:R-:W-:Y:S05]  /*8630*/  @P0 BRA `(.L_x_1738) ;  /* 0x0000000000200947 */ /* 0x000fea0003800000 */
[----:B------:R-:W0:Y:S01]  /*8640*/  LDC R22, c[0x0][0x9e4] ;  /* 0x00027900ff167b82 */ /* 0x000e220000000800 */
[----:B------:R-:W-:Y:S02]  /*8650*/  LOP3.LUT R13, RZ, R13, RZ, 0x33, !PT ;  /* 0x0000000dff0d7212 */ /* 0x000fe400078e33ff */
[----:B0-----:R-:W-:-:S13]  /*8660*/  ISETP.NE.AND P0, PT, R22, 0x1, PT ;  /* 0x000000011600780c */ /* 0x001fda0003f05270 */
[----:B------:R-:W0:Y:S02]  /*8670*/  @P0 LDC.64 R20, c[0x0][0x9e8] ;  /* 0x00027a00ff140b82 */ /* 0x000e240000000a00 */
[----:B0-----:R-:W-:-:S05]  /*8680*/  @P0 IMAD.HI.U32 R20, R13, R20, RZ ;  /* 0x000000140d140227 */ /* 0x001fca00078e00ff */
[----:B------:R-:W-:-:S04]  /*8690*/  @P0 SHF.R.U32.HI R13, RZ, R21, R20 ;  /* 0x00000015ff0d0219 */ /* 0x000fc80000011614 */
[----:B------:R-:W-:Y:S01]  /*86a0*/  LOP3.LUT R13, RZ, R13, RZ, 0x33, !PT ;  /* 0x0000000dff0d7212 */ /* 0x000fe200078e33ff */
[----:B------:R-:W-:Y:S06]  /*86b0*/  BRA `(.L_x_1739) ;  /* 0x0000000000147947 */ /* 0x000fec0003800000 */
.L_x_1738:
[----:B------:R-:W0:Y:S02]  /*86c0*/  LDC R22, c[0x0][0x9e4] ;  /* 0x00027900ff167b82 */ /* 0x000e240000000800 */
[----:B0-----:R-:W-:-:S13]  /*86d0*/  ISETP.NE.AND P0, PT, R22, 0x1, PT ;  /* 0x000000011600780c */ /* 0x001fda0003f05270 */
[----:B------:R-:W0:Y:S02]  /*86e0*/  @P0 LDC.64 R20, c[0x0][0x9e8] ;  /* 0x00027a00ff140b82 */ /* 0x000e240000000a00 */
[----:B0-----:R-:W-:-:S05]  /*86f0*/  @P0 IMAD.HI.U32 R20, R13, R20, RZ ;  /* 0x000000140d140227 */ /* 0x001fca00078e00ff */
[----:B------:R-:W-:-:S07]  /*8700*/  @P0 SHF.R.U32.HI R13, RZ, R21, R20 ;  /* 0x00000015ff0d0219 */ /* 0x000fce0000011614 */
.L_x_1739:
[----:B------:R-:W-:-:S05]  /*8710*/  IMAD R13, R13, R22, RZ ;  /* 0x000000160d0d7224 */ /* 0x000fca00078e02ff */
[----:B------:R-:W-:-:S07]  /*8720*/  VIMNMX R14, R14, R13, !PT ;  /* 0x0000000d0e0e7248 */ /* 0x000fce0007fe0100 */
.L_x_1737:
[----:B------:R-:W-:-:S05]  /*8730*/  VIADD R14, R14, 0x3f ;  /* 0x0000003f0e0e7836 */ /* 0x000fca0000000000 */
[----:B------:R-:W-:-:S04]  /*8740*/  SHF.R.S32.HI R13, RZ, 0x1f, R14 ;  /* 0x0000001fff0d7819 */ /* 0x000fc8000001140e */
[----:B------:R-:W-:-:S04]  /*8750*/  LEA.HI R13, R13, R14, RZ, 0x6 ;  /* 0x0000000e0d0d7211 */ /* 0x000fc800078f30ff */
[----:B------:R-:W-:-:S04]  /*8760*/  SHF.R.S32.HI R14, RZ, 0x6, R13 ;  /* 0x00000006ff0e7819 */ /* 0x000fc8000001140d */
[----:B------:R-:W-:-:S04]  /*8770*/  VIMNMX R13, R17, R14, !PT ;  /* 0x0000000e110d7248 */ /* 0x000fc80007fe0100 */
[----:B------:R-:W-:-:S13]  /*8780*/  ISETP.LE.AND P0, PT, R13, UR43, PT ;  /* 0x0000002b0d007c0c */ /* 0x000fda000bf03270 */
[----:B------:R-:W-:Y:S05]  /*8790*/  @!P0 BRA `(.L_x_1740) ;  /* 0x00000018003c8947 */ /* 0x000fea0003800000 */
[----:B------:R-:W-:Y:S01]  /*87a0*/  IMAD.MOV.U32 R15, RZ, RZ, R12 ;  /* 0x000000ffff0f7224 */ /* 0x000fe200078e000c */
[----:B------:R-:W-:Y:S01]  /*87b0*/  MOV R20, R11 ;  /* 0x0000000b00147202 */ /* 0x000fe20000000f00 */
[----:B------:R-:W-:Y:S01]  /*87c0*/  UMOV UR27, UR4 ;  /* 0x00000004001b7c82 */ /* 0x000fe20008000000 */
[----:B------:R-:W-:-:S05]  /*87d0*/  ULDC UR25, c[0x0][0x988] ;  /* 0x0002620000197ab9 */ /* 0x000fca0000000800 */
.L_x_1751:
[----:B------:R-:W-:Y:S01]  /*87e0*/  UIADD3 UR4, UR27, 0x1, URZ ;  /* 0x000000011b047890 */ /* 0x000fe2000fffe03f */
[----:B------:R-:W-:Y:S01]  /*87f0*/  IMAD.U32 R12, RZ, RZ, UR43 ;  /* 0x0000002bff0c7e24 */ /* 0x000fe2000f8e00ff */
[----:B------:R-:W-:Y:S02]  /*8800*/  UIADD3 UR6, UR43, -0x1, URZ ;  /* 0xffffffff2b067890 */ /* 0x000fe4000fffe03f */
[----:B------:R-:W-:Y:S02]  /*8810*/  UISETP.NE.AND UP0, UPT, UR4, 0x2, UPT ;  /* 0x000000020400788c */ /* 0x000fe4000bf05270 */
[----:B------:R-:W-:Y:S02]  /*8820*/  ISETP.GT.AND P0, PT, R12, R13, PT ;  /* 0x0000000d0c00720c */ /* 0x000fe40003f04270 */
[----:B------:R-:W-:Y:S02]  /*8830*/  USEL UR10, URZ, 0x1, UP0 ;  /* 0x000000013f0a7887 */ /* 0x000fe40008000000 */
[----:B------:R-:W-:-:S02]  /*8840*/  USEL UR4, UR4, URZ, UP0 ;  /* 0x0000003f04047287 */ /* 0x000fc40008000000 */
[----:B------:R-:W-:Y:S01]  /*8850*/  ULOP3.LUT UR5, UR5, UR10, URZ, 0x3c, !UPT ;  /* 0x0000000a05057292 */ /* 0x000fe2000f8e3c3f */
[----:B------:R-:W-:Y:S01]  /*8860*/  UMOV UR43, UR6 ;  /* 0x00000006002b7c82 */ /* 0x000fe20008000000 */
[----:B012---:R-:W-:Y:S10]  /*8870*/  @!P4 BRA `(.L_x_1741) ;  /* 0x000000000004c947 */ /* 0x007ff40003800000 */
[----:B------:R-:W-:Y:S01]  /*8880*/  BPT.TRAP 0x1 ;  /* 0x000000040000795c */ /* 0x000fe20000300000 */
.L_x_1741:
[----:B------:R-:W-:Y:S01]  /*8890*/  ULEA UR26, UR4, UR40, 0x3 ;  /* 0x00000028041a7291 */ /* 0x000fe2000f8e183f */
[----:B------:R-:W-:-:S05]  /*88a0*/  IMAD.U32 R14, RZ, RZ, UR5 ;  /* 0x00000005ff0e7e24 */ /* 0x000fca000f8e00ff */
[----:B------:R-:W-:-:S04]  /*88b0*/  SHF.L.U32 R14, R14, 0x1f, RZ ;  /* 0x0000001f0e0e7819 */ /* 0x000fc800000006ff */
[----:B------:R0:W1:Y:S01]  /*88c0*/  SYNCS.PHASECHK.TRANS64.TRYWAIT P1, [UR26+0x28c30], R14 ;  /* 0x028c300eff0075a7 */ /* 0x000062000802015a */
[----:B------:R-:W-:Y:S05]  /*88d0*/  @!P4 BRA `(.L_x_1742) ;  /* 0x000000000004c947 */ /* 0x000fea0003800000 */
[----:B------:R-:W-:Y:S01]  /*88e0*/  BPT.TRAP 0x1 ;  /* 0x000000040000795c */ /* 0x000fe20000300000 */
.L_x_1742:
[----:B-1----:R-:W-:Y:S05]  /*88f0*/  @P1 BRA `(.L_x_1743) ;  /* 0x0000000000081947 */ /* 0x002fea0003800000 */
[----:B------:R-:W1:Y:S02]  /*8900*/  SYNCS.PHASECHK.TRANS64.TRYWAIT P1, [UR26+0x28c30], R14 ;  /* 0x028c300eff0075a7 */ /* 0x000e64000802015a */
[----:B-1----:R-:W-:Y:S05]  /*8910*/  @!P1 BRA `(.L_x_1744) ;  /* 0x000000a800dc9947 */ /* 0x002fea0003800000 */
.L_x_1743:
        /* <DEDUP_REMOVED lines=22> */
.L_x_1745:
[----:B------:R-:W-:Y:S01]  /*8a80*/  FMNMX.FTZ R12, R152, R20, !PT ;  /* 0x00000014980c7209 */ /* 0x000fe20007810000 */
[----:B------:R-:W-:Y:S01]  /*8a90*/  UMOV UR10, UR25 ;  /* 0x00000019000a7c82 */ /* 0x000fe20008000000 */
[----:B------:R-:W-:Y:S01]  /*8aa0*/  ISETP.NE.AND P1, PT, R10, RZ, PT ;  /* 0x000000ff0a00720c */ /* 0x000fe20003f25270 */
[----:B------:R-:W-:Y:S01]  /*8ab0*/  UIADD3 UR11, UR26, 0x28c40, URZ ;  /* 0x00028c401a0b7890 */ /* 0x000fe2000fffe03f */
[----:B-1----:R-:W-:-:S03]  /*8ac0*/  FMNMX.FTZ R11, R153, R12, !PT ;  /* 0x0000000c990b7209 */ /* 0x002fc60007810000 */
        /* <DEDUP_REMOVED lines=40> */
[----:B------:R-:W-:Y:S01]  /*8d50*/  FMUL.FTZ R20, R20, UR10 ;  /* 0x0000000a14147c20 */ /* 0x000fe20008410000 */
[----:B------:R-:W-:Y:S01]  /*8d60*/  FMNMX.FTZ R12, R178, R23, !PT ;  /* 0x00000017b20c7209 */ /* 0x000fe20007810000 */
[--C-:B------:R-:W-:Y:S01]  /*8d70*/  FFMA.FTZ R168, R172, UR10, -R184.reuse ;  /* 0x0000000aaca87c23 */ /* 0x100fe200080108b8 */
[--C-:B------:R-:W-:Y:S01]  /*8d80*/  FFMA.FTZ R172, R176, UR10, -R184.reuse ;  /* 0x0000000ab0ac7c23 */ /* 0x100fe200080108b8 */
[--C-:B------:R-:W-:Y:S01]  /*8d90*/  FFMA.FTZ R176, R180, UR10, -R184.reuse ;  /* 0x0000000ab4b07c23 */ /* 0x100fe200080108b8 */
[----:B------:R-:W-:Y:S01]  /*8da0*/  FMNMX.FTZ R23, R179, R12, !PT ;  /* 0x0000000cb3177209 */ /* 0x000fe20007810000 */
[----:B------:R-:W1:Y:S01]  /*8db0*/  MUFU.EX2 R20, R20 ;  /* 0x0000001400147308 */ /* 0x000e620000000800 */
[----:B------:R-:W-:-:S02]  /*8dc0*/  FFMA.FTZ R181, R181, UR10, -R184 ;  /* 0x0000000ab5b57c23 */ /* 0x000fc400080108b8 */
[----:B------:R-:W-:Y:S01]  /*8dd0*/  FMNMX.FTZ R12, R182, R23, !PT ;  /* 0x00000017b60c7209 */ /* 0x000fe20007810000 */
[--C-:B------:R-:W-:Y:S01]  /*8de0*/  FFMA.FTZ R23, R157, UR10, -R184.reuse ;  /* 0x0000000a9d177c23 */ /* 0x100fe200080108b8 */
[--C-:B------:R-:W-:Y:S01]  /*8df0*/  FFMA.FTZ R157, R161, UR10, -R184.reuse ;  /* 0x0000000aa19d7c23 */ /* 0x100fe200080108b8 */
[--C-:B------:R-:W-:Y:S01]  /*8e00*/  FFMA.FTZ R161, R165, UR10, -R184.reuse ;  /* 0x0000000aa5a17c23 */ /* 0x100fe200080108b8 */
[----:B------:R-:W-:Y:S01]  /*8e10*/  FMNMX.FTZ R12, R183, R12, !PT ;  /* 0x0000000cb70c7209 */ /* 0x000fe20007810000 */
[----:B------:R-:W2:Y:S01]  /*8e20*/  MUFU.EX2 R21, R21 ;  /* 0x0000001500157308 */ /* 0x000ea20000000800 */
[--C-:B------:R-:W-:Y:S01]  /*8e30*/  FFMA.FTZ R165, R169, UR10, -R184.reuse ;  /* 0x0000000aa9a57c23 */ /* 0x100fe200080108b8 */
[--C-:B------:R-:W-:Y:S01]  /*8e40*/  FFMA.FTZ R169, R173, UR10, -R184.reuse ;  /* 0x0000000aada97c23 */ /* 0x100fe200080108b8 */
[----:B------:R-:W-:Y:S01]  /*8e50*/  FFMA.FTZ R173, R177, UR10, -R184 ;  /* 0x0000000ab1ad7c23 */ /* 0x000fe200080108b8 */
[----:B------:R-:W3:Y:S04]  /*8e60*/  SHFL.BFLY PT, R153, R12, 0x2, 0x1f ;  /* 0x0c401f000c997f89 */ /* 0x000ee800000e0000 */
[----:B------:R-:W4:Y:S01]  /*8e70*/  MUFU.EX2 R152, R152 ;  /* 0x0000009800987308 */ /* 0x000f220000000800 */
[-C--:B-1----:R-:W-:Y:S01]  /*8e80*/  FMUL.FTZ R24, R24, R20.reuse ;  /* 0x0000001418187220 */ /* 0x082fe20000410000 */
[-C--:B------:R-:W-:Y:S01]  /*8e90*/  FMUL.FTZ R25, R25, R20.reuse ;  /* 0x0000001419197220 */ /* 0x080fe20000410000 */
[-C--:B------:R-:W-:Y:S01]  /*8ea0*/  FMUL.FTZ R28, R28, R20.reuse ;  /* 0x000000141c1c7220 */ /* 0x080fe20000410000 */
[-C--:B------:R-:W-:Y:S01]  /*8eb0*/  FMUL.FTZ R29, R29, R20.reuse ;  /* 0x000000141d1d7220 */ /* 0x080fe20000410000 */
[-C--:B------:R-:W-:Y:S01]  /*8ec0*/  FMUL.FTZ R32, R32, R20.reuse ;  /* 0x0000001420207220 */ /* 0x080fe20000410000 */
[-C--:B------:R-:W-:Y:S01]  /*8ed0*/  FMUL.FTZ R33, R33, R20.reuse ;  /* 0x0000001421217220 */ /* 0x080fe20000410000 */
[-C--:B------:R-:W-:Y:S01]  /*8ee0*/  FMUL.FTZ R36, R36, R20.reuse ;  /* 0x0000001424247220 */ /* 0x080fe20000410000 */
[----:B------:R-:W-:Y:S01]  /*8ef0*/  MUFU.EX2 R22, R22 ;  /* 0x0000001600167308 */ /* 0x000fe20000000800 */
[----:B--2---:R-:W-:Y:S01]  /*8f00*/  FFMA.FTZ R3, R20, R3, R21 ;  /* 0x0000000314037223 */ /* 0x004fe20000010015 */
[-C--:B------:R-:W-:Y:S01]  /*8f10*/  FMUL.FTZ R37, R37, R20.reuse ;  /* 0x0000001425257220 */ /* 0x080fe20000410000 */
[-C--:B------:R-:W-:Y:S01]  /*8f20*/  FMUL.FTZ R40, R40, R20.reuse ;  /* 0x0000001428287220 */ /* 0x080fe20000410000 */
[-C--:B------:R-:W-:Y:S01]  /*8f30*/  FMUL.FTZ R41, R41, R20.reuse ;  /* 0x0000001429297220 */ /* 0x080fe20000410000 */
[-C--:B------:R-:W-:Y:S01]  /*8f40*/  FMUL.FTZ R44, R44, R20.reuse ;  /* 0x000000142c2c7220 */ /* 0x080fe20000410000 */
[-C--:B------:R-:W-:Y:S01]  /*8f50*/  FMUL.FTZ R45, R45, R20.reuse ;  /* 0x000000142d2d7220 */ /* 0x080fe20000410000 */
[-C--:B------:R-:W-:Y:S01]  /*8f60*/  FMUL.FTZ R48, R48, R20.reuse ;  /* 0x0000001430307220 */ /* 0x080fe20000410000 */
[----:B------:R-:W-:Y:S01]  /*8f70*/  MUFU.EX2 R23, R23 ;  /* 0x0000001700177308 */ /* 0x000fe20000000800 */
[C---:B----4-:R-:W-:Y:S01]  /*8f80*/  FADD.FTZ R3, R152.reuse, R3 ;  /* 0x0000000398037221 */ /* 0x050fe20000010000 */
[----:B------:R-:W-:Y:S01]  /*8f90*/  F2FP.BF16.F32.PACK_AB R152, R152, R21 ;  /* 0x000000159898723e */ /* 0x000fe200000010ff */
[-C--:B------:R-:W-:Y:S01]  /*8fa0*/  FMUL.FTZ R49, R49, R20.reuse ;  /* 0x0000001431317220 */ /* 0x080fe20000410000 */
[----:B---3--:R-:W-:Y:S01]  /*8fb0*/  FMNMX.FTZ R153, R12, R153, !PT ;  /* 0x000000990c997209 */ /* 0x008fe20007810000 */
[-C--:B------:R-:W-:Y:S01]  /*8fc0*/  FMUL.FTZ R52, R52, R20.reuse ;  /* 0x0000001434347220 */ /* 0x080fe20000410000 */
[-C--:B------:R-:W-:Y:S01]  /*8fd0*/  FMUL.FTZ R53, R53, R20.reuse ;  /* 0x0000001435357220 */ /* 0x080fe20000410000 */
[-C--:B------:R-:W-:Y:S01]  /*8fe0*/  FMUL.FTZ R56, R56, R20.reuse ;  /* 0x0000001438387220 */ /* 0x080fe20000410000 */
[----:B------:R-:W-:Y:S01]  /*8ff0*/  MUFU.EX2 R156, R156 ;  /* 0x0000009c009c7308 */ /* 0x000fe20000000800 */
[----:B------:R-:W1:Y:S01]  /*9000*/  SHFL.BFLY PT, R12, R153, 0x1, 0x1f ;  /* 0x0c201f00990c7f89 */ /* 0x000e6200000e0000 */
        /* <DEDUP_REMOVED lines=22> */
[----:B------:R-:W-:Y:S01]  /*9170*/  MUFU.EX2 R161, R161 ;  /* 0x000000a100a17308 */ /* 0x000fe20000000800 */
[----:B-1----:R-:W-:Y:S01]  /*9180*/  FMNMX.FTZ R12, R153, R12, !PT ;  /* 0x0000000c990c7209 */ /* 0x002fe20007810000 */
[-C--:B------:R-:W-:Y:S01]  /*9190*/  FMUL.FTZ R97, R97, R20.reuse ;  /* 0x0000001461617220 */ /* 0x080fe20000410000 */
[-C--:B------:R-:W-:Y:S01]  /*91a0*/  FMUL.FTZ R100, R100, R20.reuse ;  /* 0x0000001464647220 */ /* 0x080fe20000410000 */
[-C--:B------:R-:W-:Y:S01]  /*91b0*/  FMUL.FTZ R101, R101, R20.reuse ;  /* 0x0000001465657220 */ /* 0x080fe20000410000 */
[-C--:B------:R-:W-:Y:S01]  /*91c0*/  FMUL.FTZ R104, R104, R20.reuse ;  /* 0x0000001468687220 */ /* 0x080fe20000410000 */
[C---:B------:R-:W-:Y:S01]  /*91d0*/  FMUL.FTZ R186, R12.reuse, UR10 ;  /* 0x0000000a0cba7c20 */ /* 0x040fe20008410000 */
[----:B------:R-:W-:Y:S01]  /*91e0*/  FADD.FTZ R153, -R12, R15 ;  /* 0x0000000f0c997221 */ /* 0x000fe20000010100 */
[----:B------:R-:W-:Y:S01]  /*91f0*/  MUFU.EX2 R164, R164 ;  /* 0x000000a400a47308 */ /* 0x000fe20000000800 */
[-C--:B------:R-:W-:Y:S01]  /*9200*/  FMUL.FTZ R105, R105, R20.reuse ;  /* 0x0000001469697220 */ /* 0x080fe20000410000 */
        /* <DEDUP_REMOVED lines=18> */
[----:B------:R-:W-:Y:S01]  /*9330*/  FFMA.FTZ R183, R183, UR10, -R186 ;  /* 0x0000000ab7b77c23 */ /* 0x000fe200080108ba */
[-C--:B------:R-:W-:Y:S01]  /*9340*/  FMUL.FTZ R108, R108, R20.reuse ;  /* 0x000000146c6c7220 */ /* 0x080fe20000410000 */
[-C--:B------:R-:W-:Y:S01]  /*9350*/  FMUL.FTZ R109, R109, R20.reuse ;  /* 0x000000146d6d7220 */ /* 0x080fe20000410000 */
[-C--:B------:R-:W-:Y:S01]  /*9360*/  FMUL.FTZ R112, R112, R20.reuse ;  /* 0x0000001470707220 */ /* 0x080fe20000410000 */
[----:B------:R-:W2:Y:S01]  /*9370*/  MUFU.EX2 R155, R155 ;  /* 0x0000009b009b7308 */ /* 0x000ea20000000800 */
[-C--:B------:R-:W-:Y:S01]  /*9380*/  FMUL.FTZ R113, R113, R20.reuse ;  /* 0x0000001471717220 */ /* 0x080fe20000410000 */
[-C--:B------:R-:W-:Y:S01]  /*9390*/  FMUL.FTZ R116, R116, R20.reuse ;  /* 0x0000001474747220 */ /* 0x080fe20000410000 */
[-C--:B------:R-:W-:Y:S01]  /*93a0*/  FMUL.FTZ R117, R117, R20.reuse ;  /* 0x0000001475757220 */ /* 0x080fe20000410000 */
[-C--:B------:R-:W-:Y:S01]  /*93b0*/  FMUL.FTZ R120, R120, R20.reuse ;  /* 0x0000001478787220 */ /* 0x080fe20000410000 */
[-C--:B------:R-:W-:Y:S01]  /*93c0*/  FMUL.FTZ R121, R121, R20.reuse ;  /* 0x0000001479797220 */ /* 0x080fe20000410000 */
[-C--:B------:R-:W-:Y:S01]  /*93d0*/  FMUL.FTZ R124, R124, R20.reuse ;  /* 0x000000147c7c7220 */ /* 0x080fe20000410000 */
[----:B------:R-:W-:Y:S01]  /*93e0*/  FMUL.FTZ R125, R125, R20 ;  /* 0x000000147d7d7220 */ /* 0x000fe20000410000 */
[----:B------:R3:W4:Y:S01]  /*93f0*/  MUFU.EX2 R184, R154 ;  /* 0x0000009a00b87308 */ /* 0x0007220000000800 */
[----:B-1----:R-:W-:Y:S01]  /*9400*/  FFMA.FTZ R4, R177, R4, R180 ;  /* 0x00000004b1047223 */ /* 0x002fe200000100b4 */
[-C--:B------:R-:W-:Y:S01]  /*9410*/  FMUL.FTZ R128, R128, R20.reuse ;  /* 0x0000001480807220 */ /* 0x080fe20000410000 */
[-C--:B------:R-:W-:Y:S01]  /*9420*/  FMUL.FTZ R129, R129, R20.reuse ;  /* 0x0000001481817220 */ /* 0x080fe20000410000 */
[-C--:B------:R-:W-:Y:S01]  /*9430*/  FMUL.FTZ R132, R132, R20.reuse ;  /* 0x0000001484847220 */ /* 0x080fe20000410000 */
[-C--:B------:R-:W-:Y:S01]  /*9440*/  FMUL.FTZ R133, R133, R20.reuse ;  /* 0x0000001485857220 */ /* 0x080fe20000410000 */
[-C--:B------:R-:W-:Y:S01]  /*9450*/  FMUL.FTZ R136, R136, R20.reuse ;  /* 0x0000001488887220 */ /* 0x080fe20000410000 */
[----:B------:R-:W-:Y:S01]  /*9460*/  FMUL.FTZ R137, R137, R20 ;  /* 0x0000001489897220 */ /* 0x000fe20000410000 */
[----:B------:R-:W1:Y:S01]  /*9470*/  MUFU.EX2 R185, R185 ;  /* 0x000000b900b97308 */ /* 0x000e620000000800 */
[----:B---3--:R-:W-:-:S02]  /*9480*/  IMAD.U32 R154, RZ, RZ, UR27 ;  /* 0x0000001bff9a7e24 */ /* 0x008fc4000f8e00ff */
[----:B--2---:R-:W-:Y:S01]  /*9490*/  FADD.FTZ R167, R155, R4 ;  /* 0x000000049ba77221 */ /* 0x004fe20000010000 */
[----:B------:R-:W-:Y:S01]  /*94a0*/  FADD.FTZ R4, R22, R3 ;  /* 0x0000000316047221 */ /* 0x000fe20000010000 */
[-C--:B------:R-:W-:Y:S01]  /*94b0*/  FMUL.FTZ R140, R140, R20.reuse ;  /* 0x000000148c8c7220 */ /* 0x080fe20000410000 */
[----:B------:R-:W-:Y:S02]  /*94c0*/  @!P1 IMAD R153, R154, 0x40, R9 ;  /* 0x000000409a999824 */ /* 0x000fe400078e0209 */
[-C--:B------:R-:W-:Y:S01]  /*94d0*/  FMUL.FTZ R141, R141, R20.reuse ;  /* 0x000000148d8d7220 */ /* 0x080fe20000410000 */
[----:B------:R-:W-:Y:S01]  /*94e0*/  FADD.FTZ R3, R23, R4 ;  /* 0x0000000417037221 */ /* 0x000fe20000010000 */
[----:B------:R-:W2:Y:S01]  /*94f0*/  MUFU.EX2 R158, R158 ;  /* 0x0000009e009e7308 */ /* 0x000ea20000000800 */
[----:B----4-:R-:W-:Y:S01]  /*9500*/  FADD.FTZ R154, R184, R167 ;  /* 0x000000a7b89a7221 */ /* 0x010fe20000010000 */
[-C--:B------:R-:W-:Y:S01]  /*9510*/  FMUL.FTZ R144, R144, R20.reuse ;  /* 0x0000001490907220 */ /* 0x080fe20000410000 */
[----:B------:R-:W-:Y:S01]  /*9520*/  FADD.FTZ R4, R156, R3 ;  /* 0x000000039c047221 */ /* 0x000fe20000010000 */
[----:B------:R-:W-:Y:S01]  /*9530*/  @!P1 LEA R3, R153, UR40, 0x2 ;  /* 0x0000002899039c11 */ /* 0x000fe2000f8e10ff */
[----:B------:R-:W-:Y:S01]  /*9540*/  FMUL.FTZ R145, R145, R20 ;  /* 0x0000001491917220 */ /* 0x000fe20000410000 */
[C---:B------:R-:W-:Y:S01]  /*9550*/  F2FP.BF16.F32.PACK_AB R156, R157.reuse, R156 ;  /* 0x0000009c9d9c723e */ /* 0x040fe200000010ff */
[----:B------:R-:W-:Y:S01]  /*9560*/  FADD.FTZ R153, R157, R4 ;  /* 0x000000049d997221 */ /* 0x000fe20000010000 */
[----:B------:R-:W-:Y:S01]  /*9570*/  MUFU.EX2 R15, R181 ;  /* 0x000000b5000f7308 */ /* 0x000fe20000000800 */
[----:B-1----:R-:W-:Y:S01]  /*9580*/  FADD.FTZ R167, R185, R154 ;  /* 0x0000009ab9a77221 */ /* 0x002fe20000010000 */
[----:B------:R-:W-:Y:S01]  /*9590*/  @!P1 STS [R3+0x28800], R20 ;  /* 0x0288001403009388 */ /* 0x000fe20000000800 */
[----:B------:R-:W-:Y:S01]  /*95a0*/  FADD.FTZ R4, R160, R153 ;  /* 0x00000099a0047221 */ /* 0x000fe20000010000 */
[-C--:B------:R-:W-:Y:S01]  /*95b0*/  FMUL.FTZ R148, R148, R20.reuse ;  /* 0x0000001494947220 */ /* 0x080fe20000410000 */
[----:B------:R-:W-:Y:S01]  /*95c0*/  FMUL.FTZ R149, R149, R20 ;  /* 0x0000001495957220 */ /* 0x000fe20000410000 */
[----:B------:R1:W-:Y:S01]  /*95d0*/  @!P1 STS [R3+0x28820], R177 ;  /* 0x028820b103009388 */ /* 0x0003e20000000800 */
[----:B------:R-:W-:Y:S01]  /*95e0*/  FADD.FTZ R21, R161, R4 ;  /* 0x00000004a1157221 */ /* 0x000fe20000010000 */
[----:B------:R-:W3:Y:S01]  /*95f0*/  MUFU.EX2 R181, R163 ;  /* 0x000000a300b57308 */ /* 0x000ee20000000800 */
[----:B--2---:R-:W-:Y:S01]  /*9600*/  FADD.FTZ R154, R158, R167 ;  /* 0x000000a79e9a7221 */ /* 0x004fe20000010000 */
[-C--:B------:R-:W-:Y:S01]  /*9610*/  FMUL.FTZ R26, R26, R177.reuse ;  /* 0x000000b11a1a7220 */ /* 0x080fe20000410000 */
[----:B------:R-:W-:Y:S01]  /*9620*/  FADD.FTZ R4, R164, R21 ;  /* 0x00000015a4047221 */ /* 0x000fe20000010000 */
[-C--:B------:R-:W-:Y:S01]  /*9630*/  FMUL.FTZ R27, R27, R177.reuse ;  /* 0x000000b11b1b7220 */ /* 0x080fe20000410000 */
        /* <DEDUP_REMOVED lines=10> */
[-C--:B------:R-:W-:Y:S01]  /*96e0*/  FMUL.FTZ R47, R47, R177.reuse ;  /* 0x000000b12f2f7220 */ /* 0x080fe20000410000 */
[----:B------:R-:W4:Y:S01]  /*96f0*/  MUFU.EX2 R166, R166 ;  /* 0x000000a600a67308 */ /* 0x000f220000000800 */
[C---:B---3--:R-:W-:Y:S01]  /*9700*/  FADD.FTZ R154, R181.reuse, R154 ;  /* 0x0000009ab59a7221 */ /* 0x048fe20000010000 */
[----:B------:R-:W-:Y:S01]  /*9710*/  F2FP.BF16.F32.PACK_AB R157, R181, R158 ;  /* 0x0000009eb59d723e */ /* 0x000fe200000010ff */
[-C--:B------:R-:W-:Y:S01]  /*9720*/  FMUL.FTZ R50, R50, R177.reuse ;  /* 0x000000b132327220 */ /* 0x080fe20000410000 */
[----:B------:R-:W-:Y:S01]  /*9730*/  F2FP.BF16.F32.PACK_AB R158, R161, R160 ;  /* 0x000000a0a19e723e */ /* 0x000fe200000010ff */
[-C--:B------:R-:W-:Y:S01]  /*9740*/  FMUL.FTZ R51, R51, R177.reuse ;  /* 0x000000b133337220 */ /* 0x080fe20000410000 */
[-C--:B------:R-:W-:Y:S01]  /*9750*/  FMUL.FTZ R54, R54, R177.reuse ;  /* 0x000000b136367220 */ /* 0x080fe20000410000 */
[-C--:B------:R-:W-:Y:S01]  /*9760*/  FMUL.FTZ R55, R55, R177.reuse ;  /* 0x000000b137377220 */ /* 0x080fe20000410000 */
[----:B------:R-:W1:Y:S01]  /*9770*/  MUFU.EX2 R165, R165 ;  /* 0x000000a500a57308 */ /* 0x000e620000000800 */
[----:B--2---:R-:W-:Y:S01]  /*9780*/  FADD.FTZ R153, R159, R154 ;  /* 0x0000009a9f997221 */ /* 0x004fe20000010000 */
[----:B------:R-:W-:Y:S01]  /*9790*/  F2FP.BF16.F32.PACK_AB R154, R23, R22 ;  /* 0x00000016179a723e */ /* 0x000fe200000010ff */
        /* <DEDUP_REMOVED lines=9> */
[----:B------:R-:W-:Y:S01]  /*9830*/  F2FP.BF16.F32.PACK_AB R153, R155, R180 ;  /* 0x000000b49b99723e */ /* 0x000fe200000010ff */
[-C--:B------:R-:W-:Y:S01]  /*9840*/  FMUL.FTZ R70, R70, R177.reuse ;  /* 0x000000b146467220 */ /* 0x080fe20000410000 */
[----:B------:R-:W-:Y:S01]  /*9850*/  F2FP.BF16.F32.PACK_AB R155, R185, R184 ;  /* 0x000000b8b99b723e */ /* 0x000fe200000010ff */
[----:B------:R-:W-:Y:S01]  /*9860*/  BAR.SYNC.DEFER_BLOCKING 0xf, 0x100 ;  /* 0x03c4000000007b1d */ /* 0x000fe20000010000 */
[-C--:B------:R-:W-:Y:S01]  /*9870*/  FMUL.FTZ R71, R71, R177.reuse ;  /* 0x000000b147477220 */ /* 0x080fe20000410000 */
[C---:B-1----:R-:W-:Y:S01]  /*9880*/  FADD.FTZ R3, R165.reuse, R4 ;  /* 0x00000004a5037221 */ /* 0x042fe20000010000 */
[----:B------:R-:W-:Y:S01]  /*9890*/  F2FP.BF16.F32.PACK_AB R160, R165, R164 ;  /* 0x000000a4a5a0723e */ /* 0x000fe200000010ff */
[-C--:B------:R-:W-:Y:S01]  /*98a0*/  FMUL.FTZ R74, R74, R177.reuse ;  /* 0x000000b14a4a7220 */ /* 0x080fe20000410000 */
[-C--:B------:R-:W-:Y:S01]  /*98b0*/  FMUL.FTZ R75, R75, R177.reuse ;  /* 0x000000b14b4b7220 */ /* 0x080fe20000410000 */
[----:B------:R-:W1:Y:S01]  /*98c0*/  MUFU.EX2 R168, R168 ;  /* 0x000000a800a87308 */ /* 0x000e620000000800 */
[-C--:B------:R-:W-:Y:S01]  /*98d0*/  FMUL.FTZ R78, R78, R177.reuse ;  /* 0x000000b14e4e7220 */ /* 0x080fe20000410000 */
[-C--:B------:R-:W-:Y:S01]  /*98e0*/  FMUL.FTZ R79, R79, R177.reuse ;  /* 0x000000b14f4f7220 */ /* 0x080fe20000410000 */
[-C--:B------:R-:W-:Y:S01]  /*98f0*/  FMUL.FTZ R82, R82, R177.reuse ;  /* 0x000000b152527220 */ /* 0x080fe20000410000 */
[----:B--2---:R-:W-:Y:S01]  /*9900*/  FADD.FTZ R22, R162, R167 ;  /* 0x000000a7a2167221 */ /* 0x004fe20000010000 */
        /* <DEDUP_REMOVED lines=11> */
[----:B------:R-:W3:Y:S01]  /*99c0*/  MUFU.EX2 R169, R169 ;  /* 0x000000a900a97308 */ /* 0x000ee20000000800 */
[----:B-1----:R-:W-:Y:S01]  /*99d0*/  FADD.FTZ R4, R168, R3 ;  /* 0x00000003a8047221 */ /* 0x002fe20000010000 */
[----:B------:R1:W-:Y:S01]  /*99e0*/  STSM.16.M88.4 [R6+0x26800], R152 ;  /* 0x0268009806007844 */ /* 0x0003e20000000200 */
[-C--:B------:R-:W-:Y:S01]  /*99f0*/  FMUL.FTZ R103, R103, R177.reuse ;  /* 0x000000b167677220 */ /* 0x080fe20000410000 */
[-C--:B------:R-:W-:Y:S01]  /*9a00*/  FMUL.FTZ R106, R106, R177.reuse ;  /* 0x000000b16a6a7220 */ /* 0x080fe20000410000 */
[-C--:B------:R-:W-:Y:S01]  /*9a10*/  FMUL.FTZ R107, R107, R177.reuse ;  /* 0x000000b16b6b7220 */ /* 0x080fe20000410000 */
[----:B------:R1:W-:Y:S01]  /*9a20*/  STSM.16.M88.4 [R5], R156 ;  /* 0x0000009c05007844 */ /* 0x0003e20000000200 */
[-C--:B------:R-:W-:Y:S01]  /*9a30*/  FMUL.FTZ R110, R110, R177.reuse ;  /* 0x000000b16e6e7220 */ /* 0x080fe20000410000 */
        /* <DEDUP_REMOVED lines=30> */
[----:B------:R-:W-:-:S02]  /*9c20*/  FMUL.FTZ R151, R151, R177 ;  /* 0x000000b197977220 */ /* 0x000fc40000410000 */
[----:B------:R-:W2:Y:S01]  /*9c30*/  MUFU.EX2 R178, R178 ;  /* 0x000000b200b27308 */ /* 0x000ea20000000800 */
[C---:B---3--:R-:W-:Y:S01]  /*9c40*/  FADD.FTZ R21, R175.reuse, R170 ;  /* 0x000000aaaf157221 */ /* 0x048fe20000010000 */
[----:B------:R-:W-:-:S05]  /*9c50*/  F2FP.BF16.F32.PACK_AB R163, R175, R174 ;  /* 0x000000aeafa3723e */ /* 0x000fca00000010ff */
[----:B------:R1:W-:Y:S01]  /*9c60*/  STSM.16.M88.4 [R8], R160 ;  /* 0x000000a008007844 */ /* 0x0003e20000000200 */
[----:B------:R-:W3:Y:S01]  /*9c70*/  MUFU.EX2 R176, R176 ;  /* 0x000000b000b07308 */ /* 0x000ee20000000800 */
[----:B----4-:R-:W-:-:S07]  /*9c80*/  FADD.FTZ R3, R173, R4 ;  /* 0x00000004ad037221 */ /* 0x010fce0000010000 */
[----:B------:R-:W4:Y:S01]  /*9c90*/  MUFU.EX2 R179, R179 ;  /* 0x000000b300b37308 */ /* 0x000f220000000800 */
[----:B--2---:R-:W-:-:S07]  /*9ca0*/  FADD.FTZ R164, R178, R21 ;  /* 0x00000015b2a47221 */ /* 0x004fce0000010000 */
[----:B------:R-:W2:Y:S01]  /*9cb0*/  MUFU.EX2 R167, R182 ;  /* 0x000000b600a77308 */ /* 0x000ea20000000800 */
[----:B---3--:R-:W-:-:S04]  /*9cc0*/  FADD.FTZ R166, R176, R3 ;  /* 0x00000003b0a67221 */ /* 0x008fc80000010000 */
[C---:B------:R-:W-:Y:S01]  /*9cd0*/  FADD.FTZ R3, R15.reuse, R166 ;  /* 0x000000a60f037221 */ /* 0x040fe20000010000 */
[----:B------:R-:W-:Y:S02]  /*9ce0*/  F2FP.BF16.F32.PACK_AB R166, R15, R176 ;  /* 0x000000b00fa6723e */ /* 0x000fe400000010ff */
[----:B------:R-:W3:Y:S01]  /*9cf0*/  MUFU.EX2 R22, R183 ;  /* 0x000000b700167308 */ /* 0x000ee20000000800 */
[----:B----4-:R-:W-:Y:S01]  /*9d00*/  FADD.FTZ R4, R179, R164 ;  /* 0x000000a4b3047221 */ /* 0x010fe20000010000 */
[----:B------:R-:W-:Y:S02]  /*9d10*/  F2FP.BF16.F32.PACK_AB R164, R173, R172 ;  /* 0x000000acada4723e */ /* 0x000fe400000010ff */
[----:B------:R-:W-:Y:S01]  /*9d20*/  F2FP.BF16.F32.PACK_AB R165, R179, R178 ;  /* 0x000000b2b3a5723e */ /* 0x000fe200000010ff */
[----:B--2---:R-:W-:Y:S01]  /*9d30*/  FADD.FTZ R21, R167, R4 ;  /* 0x00000004a7157221 */ /* 0x004fe20000010000 */
[----:B---3--:R-:W-:-:S03]  /*9d40*/  F2FP.BF16.F32.PACK_AB R167, R22, R167 ;  /* 0x000000a716a7723e */ /* 0x008fc600000010ff */
[----:B------:R-:W-:Y:S02]  /*9d50*/  FADD.FTZ R4, R22, R21 ;  /* 0x0000001516047221 */ /* 0x000fe40000010000 */
[----:B------:R1:W-:Y:S01]  /*9d60*/  STSM.16.M88.4 [R7], R164 ;  /* 0x000000a407007844 */ /* 0x0003e20000000200 */
[----:B------:R-:W-:Y:S05]  /*9d70*/  @!P4 BRA `(.L_x_1746) ;  /* 0x000000000004c947 */ /* 0x000fea0003800000 */
[----:B------:R-:W-:Y:S01]  /*9d80*/  BPT.TRAP 0x1 ;  /* 0x000000040000795c */ /* 0x000fe20000300000 */
.L_x_1746:
[----:B------:R2:W3:Y:S01]  /*9d90*/  SYNCS.PHASECHK.TRANS64.TRYWAIT P1, [UR26+0x28c50], R14 ;  /* 0x028c500eff0075a7 */ /* 0x0004e2000802015a */
[----:B------:R-:W-:Y:S05]  /*9da0*/  @!P4 BRA `(.L_x_1747) ;  /* 0x000000000004c947 */ /* 0x000fea0003800000 */
[----:B------:R-:W-:Y:S01]  /*9db0*/  BPT.TRAP 0x1 ;  /* 0x000000040000795c */ /* 0x000fe20000300000 */
.L_x_1747:
[----:B---3--:R-:W-:Y:S05]  /*9dc0*/  @P1 BRA `(.L_x_1748) ;  /* 0x0000000000081947 */ /* 0x008fea0003800000 */
[----:B------:R-:W3:Y:S02]  /*9dd0*/  SYNCS.PHASECHK.TRANS64.TRYWAIT P1, [UR26+0x28c50], R14 ;  /* 0x028c500eff0075a7 */ /* 0x000ee4000802015a */
[----:B---3--:R-:W-:Y:S05]  /*9de0*/  @!P1 BRA `(.L_x_1749) ;  /* 0x0000009400c09947 */ /* 0x008fea0003800000 */
.L_x_1748:
        /* <DEDUP_REMOVED lines=34> */
.L_x_1750:
[----:B------:R-:W-:Y:S01]  /*a010*/  UIADD3 UR26, UR26, 0x28c60, URZ ;  /* 0x00028c601a1a7890 */ /* 0x000fe2000fffe03f */
[----:B---3--:R-:W-:Y:S01]  /*a020*/  MOV R15, R12 ;  /* 0x0000000c000f7202 */ /* 0x008fe20000000f00 */
[----:B------:R-:W-:Y:S01]  /*a030*/  UMOV UR27, UR4 ;  /* 0x00000004001b7c82 */ /* 0x000fe20008000000 */
[----:B------:R-:W-:Y:S01]  /*a040*/  IMAD.MOV.U32 R20, RZ, RZ, R11 ;  /* 0x000000ffff147224 */ /* 0x000fe200078e000b */
[----:B------:R-:W-:-:S09]  /*a050*/  UPRMT UR26, UR42, 0x654, UR26 ;  /* 0x000006542a1a7896 */ /* 0x000fd2000800001a */
[----:B------:R-:W-:Y:S01]  /*a060*/  SYNCS.ARRIVE.TRANS64.RED.A1T0 RZ, [UR26], RZ ;  /* 0x000000ffffff79a7 */ /* 0x000fe2000810041a */
[----:B------:R-:W-:Y:S05]  /*a070*/  @P0 BRA `(.L_x_1751) ;  /* 0xffffffe400d80947 */ /* 0x000fea000383ffff */
[----:B------:R-:W-:-:S05]  /*a080*/  UMOV UR43, UR6 ;  /* 0x00000006002b7c82 */ /* 0x000fca0008000000 */
.L_x_1740:
[----:B------:R-:W-:-:S13]  /*a090*/  ISETP.LE.AND P0, PT, R17, UR43, PT ;  /* 0x0000002b11007c0c */ /* 0x000fda000bf03270 */
[----:B------:R-:W-:Y:S05]  /*a0a0*/  @!P0 BRA `(.L_x_1752) ;  /* 0x0000002000f48947 */ /* 0x000fea0003800000 */
[----:B0-2---:R-:W-:Y:S01]  /*a0b0*/  IMAD.MOV.U32 R14, RZ, RZ, R12 ;  /* 0x000000ffff0e7224 */ /* 0x005fe200078e000c */
[----:B------:R-:W-:Y:S01]  /*a0c0*/  UMOV UR26, UR4 ;  /* 0x00000004001a7c82 */ /* 0x000fe20008000000 */
[----:B------:R-:W-:Y:S01]  /*a0d0*/  IMAD.MOV.U32 R15, RZ, RZ, R11 ;  /* 0x000000ffff0f7224 */ /* 0x000fe200078e000b */
[----:B------:R-:W-:Y:S01]  /*a0e0*/  ULDC UR27, c[0x0][0x9e4] ;  /* 0x00027900001b7ab9 */ /* 0x000fe20000000800 */
[----:B------:R-:W-:Y:S01]  /*a0f0*/  ULDC UR28, c[0x0][0x288] ;  /* 0x0000a200001c7ab9 */ /* 0x000fe20000000800 */
[----:B------:R-:W-:Y:S01]  /*a100*/  ULDC UR29, c[0x0][0x2f0] ;  /* 0x0000bc00001d7ab9 */ /* 0x000fe20000000800 */
[----:B------:R-:W-:Y:S01]  /*a110*/  ULDC UR6, c[0x0][0x988] ;  /* 0x0002620000067ab9 */ /* 0x000fe20000000800 */
[----:B------:R-:W-:-:S05]  /*a120*/  ULDC UR30, c[0x0][0x9e0] ;  /* 0x00027800001e7ab9 */ /* 0x000fca0000000800 */
.L_x_1771:
[----:B------:R-:W-:-:S04]  /*a130*/  UIADD3 UR4, UR26, 0x1, URZ ;  /* 0x000000011a047890 */ /* 0x000fc8000fffe03f */
[----:B------:R-:W-:-:S04]  /*a140*/  UISETP.NE.AND UP0, UPT, UR4, 0x2, UPT ;  /* 0x000000020400788c */ /* 0x000fc8000bf05270 */
[----:B------:R-:W-:Y:S02]  /*a150*/  USEL UR10, URZ, 0x1, UP0 ;  /* 0x000000013f0a7887 */ /* 0x000fe40008000000 */
[----:B------:R-:W-:Y:S02]  /*a160*/  USEL UR4, UR4, URZ, UP0 ;  /* 0x0000003f04047287 */ /* 0x000fe40008000000 */
[----:B------:R-:W-:Y:S01]  /*a170*/  ULOP3.LUT UR5, UR5, UR10, URZ, 0x3c, !UPT ;  /* 0x0000000a05057292 */ /* 0x000fe2000f8e3c3f */
[----:B0-----:R-:W-:Y:S11]  /*a180*/  @!P4 BRA `(.L_x_1753) ;  /* 0x000000000004c947 */ /* 0x001ff60003800000 */
[----:B------:R-:W-:Y:S01]  /*a190*/  BPT.TRAP 0x1 ;  /* 0x000000040000795c */ /* 0x000fe20000300000 */
.L_x_1753:
[----:B------:R-:W-:Y:S01]  /*a1a0*/  ULEA UR25, UR4, UR40, 0x3 ;  /* 0x0000002804197291 */ /* 0x000fe2000f8e183f */
[----:B------:R-:W-:-:S05]  /*a1b0*/  IMAD.U32 R13, RZ, RZ, UR5 ;  /* 0x00000005ff0d7e24 */ /* 0x000fca000f8e00ff */
[----:B------:R-:W-:-:S04]  /*a1c0*/  SHF.L.U32 R13, R13, 0x1f, RZ ;  /* 0x0000001f0d0d7819 */ /* 0x000fc800000006ff */
[----:B------:R0:W2:Y:S01]  /*a1d0*/  SYNCS.PHASECHK.TRANS64.TRYWAIT P0, [UR25+0x28c30], R13 ;  /* 0x028c300dff0075a7 */ /* 0x0000a20008000159 */
[----:B------:R-:W-:Y:S05]  /*a1e0*/  @!P4 BRA `(.L_x_1754) ;  /* 0x000000000004c947 */ /* 0x000fea0003800000 */
[----:B------:R-:W-:Y:S01]  /*a1f0*/  BPT.TRAP 0x1 ;  /* 0x000000040000795c */ /* 0x000fe20000300000 */
.L_x_1754:
[----:B--2---:R-:W-:Y:S05]  /*a200*/  @P0 BRA `(.L_x_1755) ;  /* 0x0000000000080947 */ /* 0x004fea0003800000 */
[----:B------:R-:W2:Y:S02]  /*a210*/  SYNCS.PHASECHK.TRANS64.TRYWAIT P0, [UR25+0x28c30], R13 ;  /* 0x028c300dff0075a7 */ /* 0x000ea40008000159 */
[----:B--2---:R-:W-:Y:S05]  /*a220*/  @!P0 BRA `(.L_x_1756) ;  /* 0x0000009000c88947 */ /* 0x004fea0003800000 */
.L_x_1755:
[----:B------:R-:W-:Y:S01]  /*a230*/  ULEA UR10, UR4, UR24, 0x9 ;  /* 0x00000018040a7291 */ /* 0x000fe2000f8e483f */
[----:B-1-3--:R-:W-:Y:S01]  /*a240*/  WARPGROUP.ARRIVE ;  /* 0x00000000000079c5 */ /* 0x00afe20000000000 */
        /* <DEDUP_REMOVED lines=20> */
.L_x_1757:
[----:B------:R-:W-:Y:S01]  /*a390*/  ISETP.NE.AND P0, PT, R19, 0x1, PT ;  /* 0x000000011300780c */ /* 0x000fe20003f05270 */
[----:B------:R-:W-:Y:S01]  /*a3a0*/  USHF.L.U32 UR11, UR43, 0x6, URZ ;  /* 0x000000062b0b7899 */ /* 0x000fe2000800063f */
[----:B------:R-:W-:Y:S01]  /*a3b0*/  IMAD.U32 R190, RZ, RZ, UR29 ;  /* 0x0000001dffbe7e24 */ /* 0x000fe2000f8e00ff */
[----:B------:R-:W-:Y:S01]  /*a3c0*/  UIADD3 UR10, UR25, 0x28c40, URZ ;  /* 0x00028c40190a7890 */ /* 0x000fe2000fffe03f */
[----:B------:R-:W-:-:S03]  /*a3d0*/  LOP3.LUT P5, RZ, R16, 0x1, RZ, 0xc0, !PT ;  /* 0x0000000110ff7812 */ /* 0x000fc600078ac0ff */
[----:B------:R-:W-:Y:S01]  /*a3e0*/  IMAD.U32 R23, RZ, RZ, UR11 ;  /* 0x0000000bff177e24 */ /* 0x000fe2000f8e00ff */
[----:B------:R-:W-:-:S05]  /*a3f0*/  UPRMT UR10, UR42, 0x654, UR10 ;  /* 0x000006542a0a7896 */ /* 0x000fca000800000a */
[----:B------:R-:W2:Y:S08]  /*a400*/  @P0 LDC R11, c[0x0][0x44c] ;  /* 0x00011300ff0b0b82 */ /* 0x000eb00000000800 */
[----:B------:R-:W1:Y:S01]  /*a410*/  @P0 LDC R21, c[0x0][0x450] ;  /* 0x00011400ff150b82 */ /* 0x000e620000000800 */
[----:B------:R-:W-:Y:S01]  /*a420*/  SYNCS.ARRIVE.TRANS64.RED.A1T0 RZ, [UR10], RZ ;  /* 0x000000ffffff79a7 */ /* 0x000fe2000810040a */
[----:B--2---:R-:W-:Y:S01]  /*a430*/  @P0 IMAD.HI.U32 R12, R2, R11, RZ ;  /* 0x0000000b020c0227 */ /* 0x004fe200078e00ff */
[----:B------:R-:W-:-:S04]  /*a440*/  MOV R11, R2 ;  /* 0x00000002000b7202 */ /* 0x000fc80000000f00 */
[----:B-1----:R-:W-:Y:S02]  /*a450*/  @P0 SHF.R.U32.HI R11, RZ, R21, R12 ;  /* 0x00000015ff0b0219 */ /* 0x002fe4000001160c */
[----:B------:R-:W-:-:S03]  /*a460*/  IADD3 R12, -R0, 0x1, -R23 ;  /* 0x00000001000c7810 */ /* 0x000fc60007ffe917 */
[----:B------:R-:W1:Y:S02]  /*a470*/  SHFL.IDX PT, R21, R11, RZ, 0x1c1f ;  /* 0x001c1fff0b157589 */ /* 0x000e6400000e0000 */
[----:B------:R-:W-:-:S04]  /*a480*/  IMAD R12, R190, UR41, R12 ;  /* 0x00000029be0c7c24 */ /* 0x000fc8000f8e020c */
[----:B------:R-:W-:-:S04]  /*a490*/  VIADD R12, R12, -UR28 ;  /* 0x8000001c0c0c7c36 */ /* 0x000fc80008000000 */
[C---:B------:R-:W-:Y:S01]  /*a4a0*/  VIADD R23, R12.reuse, UR30 ;  /* 0x0000001e0c177c36 */ /* 0x040fe20008000000 */
[----:B------:R-:W-:-:S03]  /*a4b0*/  IADD3 R184, R12, UR7, RZ ;  /* 0x000000070cb87c10 */ /* 0x000fc6000fffe0ff */
[--C-:B-1----:R-:W-:Y:S02]  /*a4c0*/  IMAD.IADD R12, R23, 0x1, R21.reuse ;  /* 0x00000001170c7824 */ /* 0x102fe400078e0215 */
[----:B------:R-:W-:Y:S01]  /*a4d0*/  IMAD.IADD R20, R184, 0x1, R21 ;  /* 0x00000001b8147824 */ /* 0x000fe200078e0215 */
[----:B------:R-:W-:Y:S06]  /*a4e0*/  @!P5 BRA `(.L_x_1758) ;  /* 0x00000000005cd947 */ /* 0x000fec0003800000 */
[----:B------:R-:W-:Y:S01]  /*a4f0*/  IMAD R21, R190, UR41, R21 ;  /* 0x00000029be157c24 */ /* 0x000fe2000f8e0215 */
[----:B------:R-:W-:Y:S03]  /*a500*/  BSSY B0, `(.L_x_1759) ;  /* 0x0000011000007945 */ /* 0x000fe60003800000 */
        /* <DEDUP_REMOVED lines=11> */
.L_x_1760:
[----:B------:R-:W-:-:S04]  /*a5c0*/  MOV R186, UR27 ;  /* 0x0000001b00ba7c02 */ /* 0x000fc80008000f00 */
[----:B------:R-:W-:-:S13]  /*a5d0*/  ISETP.NE.AND P0, PT, R186, 0x1, PT ;  /* 0x00000001ba00780c */ /* 0x000fda0003f05270 */
[----:B------:R-:W1:Y:S02]  /*a5e0*/  @P0 LDC.64 R188, c[0x0][0x9e8] ;  /* 0x00027a00ffbc0b82 */ /* 0x000e640000000a00 */
[----:B-1----:R-:W-:-:S05]  /*a5f0*/  @P0 IMAD.HI.U32 R22, R21, R188, RZ ;  /* 0x000000bc15160227 */ /* 0x002fca00078e00ff */
[----:B------:R-:W-:-:S07]  /*a600*/  @P0 SHF.R.U32.HI R21, RZ, R189, R22 ;  /* 0x000000bdff150219 */ /* 0x000fce0000011616 */
.L_x_1761:
[----:B------:R-:W-:Y:S05]  /*a610*/  BSYNC B0 ;  /* 0x0000000000007941 */ /* 0x000fea0003800000 */
.L_x_1759:
[----:B------:R-:W-:-:S04]  /*a620*/  IMAD R21, R21, R186, -UR11 ;  /* 0x8000000b15157e24 */ /* 0x000fc8000f8e02ba */
[----:B------:R-:W-:-:S05]  /*a630*/  IMAD.IADD R21, R21, 0x1, -R0 ;  /* 0x0000000115157824 */ /* 0x000fca00078e0a00 */
[----:B------:R-:W-:Y:S02]  /*a640*/  VIADDMNMX R12, R21, R186, R12, PT ;  /* 0x000000ba150c7246 */ /* 0x000fe4000380010c */
[----:B------:R-:W-:-:S07]  /*a650*/  VIMNMX R20, R20, R21, !PT ;  /* 0x0000001514147248 */ /* 0x000fce0007fe0100 */
.L_x_1758:
        /* <DEDUP_REMOVED lines=48> */
[----:B------:R-:W-:Y:S01]  /*a960*/  ISETP.LT.OR P2, PT, R12, 0x3a, P2 ;  /* 0x0000003a0c00780c */ /* 0x000fe20001741670 */
[----:B------:R-:W-:Y:S01]  /*a970*/  IMAD.IADD R12, R23, 0x1, R11 ;  /* 0x00000001170c7824 */ /* 0x000fe200078e020b */
[----:B------:R-:W-:Y:S02]  /*a980*/  FSEL R177, R177, -INF , !P3 ;  /* 0xff800000b1b17808 */ /* 0x000fe40005800000 */
[----:B------:R-:W-:Y:S02]  /*a990*/  FSEL R180, R180, -INF , !P1 ;  /* 0xff800000b4b47808 */ /* 0x000fe40004800000 */
[----:B------:R-:W-:Y:S01]  /*a9a0*/  FSEL R181, R181, -INF , !P2 ;  /* 0xff800000b5b57808 */ /* 0x000fe20005000000 */
[----:B------:R-:W-:Y:S06]  /*a9b0*/  @!P5 BRA `(.L_x_1762) ;  /* 0x00000000005cd947 */ /* 0x000fec0003800000 */
[----:B------:R-:W-:Y:S01]  /*a9c0*/  IMAD R11, R190, UR41, R11 ;  /* 0x00000029be0b7c24 */ /* 0x000fe2000f8e020b */
[----:B------:R-:W-:Y:S03]  /*a9d0*/  BSSY B0, `(.L_x_1763) ;  /* 0x0000011000007945 */ /* 0x000fe60003800000 */
[----:B------:R-:W-:-:S05]  /*a9e0*/  VIADD R11, R11, -UR28 ;  /* 0x8000001c0b0b7c36 */ /* 0x000fca0008000000 */
[----:B------:R-:W-:-:S13]  /*a9f0*/  ISETP.GT.AND P1, PT, R11, -0x1, PT ;  /* 0xffffffff0b00780c */ /* 0x000fda0003f24270 */
[----:B------:R-:W-:Y:S05]  /*aa00*/  @P1 BRA `(.L_x_1764) ;  /* 0x0000000000201947 */ /* 0x000fea0003800000 */
[----:B------:R-:W-:Y:S02]  /*aa10*/  MOV R184, UR27 ;  /* 0x0000001b00b87c02 */ /* 0x000fe40008000f00 */
[----:B------:R-:W-:Y:S02]  /*aa20*/  LOP3.LUT R11, RZ, R11, RZ, 0x33, !PT ;  /* 0x0000000bff0b7212 */ /* 0x000fe400078e33ff */
[----:B------:R-:W-:-:S13]  /*aa30*/  ISETP.NE.AND P1, PT, R184, 0x1, PT ;  /* 0x00000001b800780c */ /* 0x000fda0003f25270 */
[----:B------:R-:W1:Y:S02]  /*aa40*/  @P1 LDC.64 R22, c[0x0][0x9e8] ;  /* 0x00027a00ff161b82 */ /* 0x000e640000000a00 */
[----:B-1----:R-:W-:-:S05]  /*aa50*/  @P1 IMAD.HI.U32 R22, R11, R22, RZ ;  /* 0x000000160b161227 */ /* 0x002fca00078e00ff */
[----:B------:R-:W-:-:S04]  /*aa60*/  @P1 SHF.R.U32.HI R11, RZ, R23, R22 ;  /* 0x00000017ff0b1219 */ /* 0x000fc80000011616 */
[----:B------:R-:W-:Y:S01]  /*aa70*/  LOP3.LUT R11, RZ, R11, RZ, 0x33, !PT ;  /* 0x0000000bff0b7212 */ /* 0x000fe200078e33ff */
[----:B------:R-:W-:Y:S06]  /*aa80*/  BRA `(.L_x_1765) ;  /* 0x0000000000147947 */ /* 0x000fec0003800000 */
.L_x_1764:
[----:B------:R-:W-:-:S05]  /*aa90*/  IMAD.U32 R184, RZ, RZ, UR27 ;  /* 0x0000001bffb87e24 */ /* 0x000fca000f8e00ff */
[----:B------:R-:W-:-:S13]  /*aaa0*/  ISETP.NE.AND P1, PT, R184, 0x1, PT ;  /* 0x00000001b800780c */ /* 0x000fda0003f25270 */
[----:B------:R-:W1:Y:S02]  /*aab0*/  @P1 LDC.64 R22, c[0x0][0x9e8] ;  /* 0x00027a00ff161b82 */ /* 0x000e640000000a00 */
[----:B-1----:R-:W-:-:S05]  /*aac0*/  @P1 IMAD.HI.U32 R22, R11, R22, RZ ;  /* 0x000000160b161227 */ /* 0x002fca00078e00ff */
[----:B------:R-:W-:-:S07]  /*aad0*/  @P1 SHF.R.U32.HI R11, RZ, R23, R22 ;  /* 0x00000017ff0b1219 */ /* 0x000fce0000011616 */
.L_x_1765:
[----:B------:R-:W-:Y:S05]  /*aae0*/  BSYNC B0 ;  /* 0x0000000000007941 */ /* 0x000fea0003800000 */
.L_x_1763:
[----:B------:R-:W-:-:S04]  /*aaf0*/  IMAD R11, R11, R184, -UR11 ;  /* 0x8000000b0b0b7e24 */ /* 0x000fc8000f8e02b8 */
[----:B------:R-:W-:-:S05]  /*ab00*/  IMAD.IADD R11, R11, 0x1, -R0 ;  /* 0x000000010b0b7824 */ /* 0x000fca00078e0a00 */
[----:B------:R-:W-:Y:S02]  /*ab10*/  VIADDMNMX R12, R11, R184, R12, PT ;  /* 0x000000b80b0c7246 */ /* 0x000fe4000380010c */
[----:B------:R-:W-:-:S07]  /*ab20*/  VIMNMX R20, R20, R11, !PT ;  /* 0x0000000b14147248 */ /* 0x000fce0007fe0100 */
.L_x_1762:
        /* <DEDUP_REMOVED lines=148> */
[C---:B------:R-:W-:Y:S01]  /*b470*/  FMUL.FTZ R176, R12.reuse, UR10 ;  /* 0x0000000a0cb07c20 */ /* 0x040fe20008410000 */
[----:B------:R-:W2:Y:S01]  /*b480*/  MUFU.EX2 R164, R164 ;  /* 0x000000a400a47308 */ /* 0x000ea20000000800 */
[-C--:B------:R-:W-:Y:S01]  /*b490*/  FMUL.FTZ R49, R49, R15.reuse ;  /* 0x0000000f31317220 */ /* 0x080fe20000410000 */
[----:B------:R-:W-:Y:S01]  /*b4a0*/  FSEL R3, R12, RZ, P0 ;  /* 0x000000ff0c037208 */ /* 0x000fe20000000000 */
[-C--:B------:R-:W-:Y:S01]  /*b4b0*/  FMUL.FTZ R52, R52, R15.reuse ;  /* 0x0000000f34347220 */ /* 0x080fe20000410000 */
[----:B------:R-:W-:Y:S01]  /*b4c0*/  FSEL R176, R176, RZ, P0 ;  /* 0x000000ffb0b07208 */ /* 0x000fe20000000000 */
[-C--:B------:R-:W-:Y:S01]  /*b4d0*/  FMUL.FTZ R53, R53, R15.reuse ;  /* 0x0000000f35357220 */ /* 0x080fe20000410000 */
[-C--:B------:R-:W-:Y:S01]  /*b4e0*/  FMUL.FTZ R56, R56, R15.reuse ;  /* 0x0000000f38387220 */ /* 0x080fe20000410000 */
[----:B------:R-:W-:Y:S01]  /*b4f0*/  FADD.FTZ R3, -R3, R14 ;  /* 0x0000000e03037221 */ /* 0x000fe20000010100 */
[----:B------:R-:W0:Y:S01]  /*b500*/  MUFU.EX2 R169, R169 ;  /* 0x000000a900a97308 */ /* 0x000e220000000800 */
[--C-:B------:R-:W-:Y:S01]  /*b510*/  FFMA.FTZ R177, R155, UR10, -R176.reuse ;  /* 0x0000000a9bb17c23 */ /* 0x100fe200080108b0 */
[----:B------:R-:W-:Y:S01]  /*b520*/  @!P1 LEA R155, R22, UR40, 0x2 ;  /* 0x00000028169b9c11 */ /* 0x000fe2000f8e10ff */
[----:B-1----:R-:W-:Y:S01]  /*b530*/  FADD.FTZ R22, R20, R185 ;  /* 0x000000b914167221 */ /* 0x002fe20000010000 */
[--C-:B------:R-:W-:Y:S01]  /*b540*/  FFMA.FTZ R180, R159, UR10, -R176.reuse ;  /* 0x0000000a9fb47c23 */ /* 0x100fe200080108b0 */
[--C-:B------:R-:W-:Y:S01]  /*b550*/  FFMA.FTZ R184, R162, UR10, -R176.reuse ;  /* 0x0000000aa2b87c23 */ /* 0x100fe200080108b0 */
[----:B------:R-:W-:Y:S01]  /*b560*/  FFMA.FTZ R21, R21, UR10, -R176 ;  /* 0x0000000a15157c23 */ /* 0x000fe200080108b0 */
[----:B----4-:R-:W-:Y:S01]  /*b570*/  FADD.FTZ R159, R161, R22 ;  /* 0x00000016a19f7221 */ /* 0x010fe20000010000 */
[----:B------:R-:W-:Y:S01]  /*b580*/  MUFU.EX2 R168, R168 ;  /* 0x000000a800a87308 */ /* 0x000fe20000000800 */
[----:B------:R-:W-:Y:S01]  /*b590*/  FMUL.FTZ R3, R3, UR10 ;  /* 0x0000000a03037c20 */ /* 0x000fe20008410000 */
[--C-:B------:R-:W-:Y:S01]  /*b5a0*/  FFMA.FTZ R158, R158, UR10, -R176.reuse ;  /* 0x0000000a9e9e7c23 */ /* 0x100fe200080108b0 */
        /* <DEDUP_REMOVED lines=10> */
[----:B---3--:R-:W-:Y:S01]  /*b650*/  F2FP.BF16.F32.PACK_AB R160, R165, R160 ;  /* 0x000000a0a5a0723e */ /* 0x008fe200000010ff */
[--C-:B------:R-:W-:Y:S01]  /*b660*/  FFMA.FTZ R179, R179, UR10, -R176.reuse ;  /* 0x0000000ab3b37c23 */ /* 0x100fe200080108b0 */
[--C-:B------:R-:W-:Y:S01]  /*b670*/  FFMA.FTZ R182, R182, UR10, -R176.reuse ;  /* 0x0000000ab6b67c23 */ /* 0x100fe200080108b0 */
[----:B------:R1:W-:Y:S01]  /*b680*/  MUFU.EX2 R14, R177 ;  /* 0x000000b1000e7308 */ /* 0x0003e20000000800 */
[----:B------:R-:W-:Y:S01]  /*b690*/  FFMA.FTZ R176, R183, UR10, -R176 ;  /* 0x0000000ab7b07c23 */ /* 0x000fe200080108b0 */
[----:B------:R-:W-:Y:S01]  /*b6a0*/  @!P1 STS [R155+0x28800], R15 ;  /* 0x0288000f9b009388 */ /* 0x000fe20000000800 */
[-C--:B------:R-:W-:Y:S01]  /*b6b0*/  FMUL.FTZ R57, R57, R15.reuse ;  /* 0x0000000f39397220 */ /* 0x080fe20000410000 */
        /* <DEDUP_REMOVED lines=171> */
.L_x_1766:
[----:B------:R0:W1:Y:S01]  /*c170*/  SYNCS.PHASECHK.TRANS64.TRYWAIT P0, [UR25+0x28c50], R13 ;  /* 0x028c500dff0075a7 */ /* 0x0000620008000159 */
[----:B------:R-:W-:Y:S05]  /*c180*/  @!P4 BRA `(.L_x_1767) ;  /* 0x000000000004c947 */ /* 0x000fea0003800000 */
[----:B------:R-:W-:Y:S01]  /*c190*/  BPT.TRAP 0x1 ;  /* 0x000000040000795c */ /* 0x000fe20000300000 */
.L_x_1767:
[----:B-1----:R-:W-:Y:S05]  /*c1a0*/  @P0 BRA `(.L_x_1768) ;  /* 0x0000000000080947 */ /* 0x002fea0003800000 */
[----:B------:R-:W1:Y:S02]  /*c1b0*/  SYNCS.PHASECHK.TRANS64.TRYWAIT P0, [UR25+0x28c50], R13 ;  /* 0x028c500dff0075a7 */ /* 0x000e640008000159 */
[----:B-1----:R-:W-:Y:S05]  /*c1c0*/  @!P0 BRA `(.L_x_1769) ;  /* 0x0000007000f88947 */ /* 0x002fea0003800000 */
.L_x_1768:
        /* <DEDUP_REMOVED lines=34> */
.L_x_1770:
[----:B------:R-:W-:Y:S01]  /*c3f0*/  UIADD3 UR25, UR25, 0x28c60, URZ ;  /* 0x00028c6019197890 */ /* 0x000fe2000fffe03f */
[----:B------:R-:W-:Y:S01]  /*c400*/  ISETP.LT.AND P0, PT, R17, UR43, PT ;  /* 0x0000002b11007c0c */ /* 0x000fe2000bf01270 */
[----:B------:R-:W-:Y:S01]  /*c410*/  UIADD3 UR43, UR43, -0x1, URZ ;  /* 0xffffffff2b2b7890 */ /* 0x000fe2000fffe03f */
[----:B-1----:R-:W-:Y:S01]  /*c420*/  MOV R14, R12 ;  /* 0x0000000c000e7202 */ /* 0x002fe20000000f00 */
[----:B------:R-:W-:Y:S01]  /*c430*/  UPRMT UR25, UR42, 0x654, UR25 ;  /* 0x000006542a197896 */ /* 0x000fe20008000019 */
[----:B------:R-:W-:Y:S01]  /*c440*/  IMAD.MOV.U32 R15, RZ, RZ, R11 ;  /* 0x000000ffff0f7224 */ /* 0x000fe200078e000b */
[----:B------:R-:W-:-:S07]  /*c450*/  UMOV UR26, UR4 ;  /* 0x00000004001a7c82 */ /* 0x000fce0008000000 */
[----:B------:R-:W-:Y:S01]  /*c460*/  SYNCS.ARRIVE.TRANS64.RED.A1T0 RZ, [UR25], RZ ;  /* 0x000000ffffff79a7 */ /* 0x000fe20008100419 */
[----:B------:R-:W-:Y:S05]  /*c470*/  @P0 BRA `(.L_x_1771) ;  /* 0xffffffdc002c0947 */ /* 0x000fea000383ffff */
.L_x_1752:
[----:B------:R-:W4:Y:S01]  /*c480*/  SHFL.BFLY PT, R0, R3, 0x2, 0x1f ;  /* 0x0c401f0003007f89 */ /* 0x000f2200000e0000 */
[----:B------:R-:W-:Y:S08]  /*c490*/  BAR.ARV 0x8, 0x100 ;  /* 0x0204000000007b1d */ /* 0x000ff00000002000 */
[----:B------:R-:W-:Y:S01]  /*c4a0*/  BAR.SYNC.DEFER_BLOCKING 0xf, 0x100 ;  /* 0x03c4000000007b1d */ /* 0x000fe20000010000 */
[----:B------:R-:W-:-:S05]  /*c4b0*/  ISETP.NE.AND P0, PT, R10, RZ, PT ;  /* 0x000000ff0a00720c */ /* 0x000fca0003f05270 */
[----:B-1-3--:R-:W1:Y:S01]  /*c4c0*/  SHFL.BFLY PT, R7, R4, 0x2, 0x1f ;  /* 0x0c401f0004077f89 */ /* 0x00ae6200000e0000 */
[----:B----4-:R-:W-:-:S05]  /*c4d0*/  FADD.FTZ R2, R0, R3 ;  /* 0x0000000300027221 */ /* 0x010fca0000010000 */
[----:B------:R-:W3:Y:S01]  /*c4e0*/  SHFL.BFLY PT, R5, R2, 0x1, 0x1f ;  /* 0x0c201f0002057f89 */ /* 0x000ee200000e0000 */
[----:B-1----:R-:W-:Y:S01]  /*c4f0*/  FADD.FTZ R7, R7, R4 ;  /* 0x0000000407077221 */ /* 0x002fe20000010000 */
[----:B------:R-:W-:-:S04]  /*c500*/  IMAD.MOV.U32 R4, RZ, RZ, -0x800000 ;  /* 0xff800000ff047424 */ /* 0x000fc800078e00ff */
[----:B------:R-:W1:Y:S01]  /*c510*/  SHFL.BFLY PT, R0, R7, 0x1, 0x1f ;  /* 0x0c201f0007007f89 */ /* 0x000e6200000e0000 */
[----:B---3--:R-:W-:Y:S01]  /*c520*/  FADD.FTZ R6, R2, R5 ;  /* 0x0000000502067221 */ /* 0x008fe20000010000 */
[----:B------:R-:W-:Y:S02]  /*c530*/  IMAD.MOV.U32 R5, RZ, RZ, RZ ;  /* 0x000000ffff057224 */ /* 0x000fe400078e00ff */
[----:B------:R-:W-:Y:S02]  /*c540*/  IMAD.U32 R2, RZ, RZ, UR4 ;  /* 0x00000004ff027e24 */ /* 0x000fe4000f8e00ff */
[----:B------:R-:W-:-:S03]  /*c550*/  FSETP.NE.FTZ.AND P1, PT, R6, RZ, PT ;  /* 0x000000ff0600720b */ /* 0x000fc60003f35000 */
[----:B------:R-:W-:-:S04]  /*c560*/  LEA R2, R2, R9, 0x6 ;  /* 0x0000000902027211 */ /* 0x000fc800078e30ff */
[----:B------:R-:W-:-:S06]  /*c570*/  @!P0 LEA R2, R2, UR40, 0x2 ;  /* 0x0000002802028c11 */ /* 0x000fcc000f8e10ff */
[----:B------:R-:W3:Y:S01]  /*c580*/  @P1 MUFU.RCP R5, R6 ;  /* 0x0000000600051308 */ /* 0x000ee20000001000 */
[----:B-1----:R-:W-:Y:S01]  /*c590*/  FADD.FTZ R8, R7, R0 ;  /* 0x0000000007087221 */ /* 0x002fe20000010000 */
[----:B------:R-:W-:-:S04]  /*c5a0*/  IMAD.MOV.U32 R0, RZ, RZ, RZ ;  /* 0x000000ffff007224 */ /* 0x000fc800078e00ff */
[----:B------:R-:W-:Y:S02]  /*c5b0*/  FSETP.NE.FTZ.AND P2, PT, R8, RZ, PT ;  /* 0x000000ff0800720b */ /* 0x000fe40003f55000 */
[----:B------:R1:W4:Y:S01]  /*c5c0*/  @P1 MUFU.LG2 R3, R6 ;  /* 0x0000000600031308 */ /* 0x0003220000000c00 */
[----:B---3--:R-:W-:Y:S01]  /*c5d0*/  @!P0 STS [R2+0x28800], R5 ;  /* 0x0288000502008388 */ /* 0x008fe20000000800 */
[----:B-1----:R-:W-:Y:S02]  /*c5e0*/  IMAD.U32 R6, RZ, RZ, UR10 ;  /* 0x0000000aff067e24 */ /* 0x002fe4000f8e00ff */
[----:B------:R-:W-:-:S07]  /*c5f0*/  FMUL.FTZ R24, R24, R5 ;  /* 0x0000000518187220 */ /* 0x000fce0000410000 */
[----:B------:R-:W1:Y:S01]  /*c600*/  @P2 MUFU.RCP R0, R8 ;  /* 0x0000000800002308 */ /* 0x000e620000001000 */
[-C--:B------:R-:W-:Y:S01]  /*c610*/  FMUL.FTZ R25, R25, R5.reuse ;  /* 0x0000000519197220 */ /* 0x080fe20000410000 */
[----:B------:R-:W-:Y:S01]  /*c620*/  @P1 FMUL.FTZ R6, R6, 0.69314718246459960938 ;  /* 0x3f31721806061820 */ /* 0x000fe20000410000 */
[-C--:B------:R-:W-:Y:S01]  /*c630*/  FMUL.FTZ R28, R28, R5.reuse ;  /* 0x000000051c1c7220 */ /* 0x080fe20000410000 */
[-C--:B------:R-:W-:Y:S01]  /*c640*/  FMUL.FTZ R29, R29, R5.reuse ;  /* 0x000000051d1d7220 */ /* 0x080fe20000410000 */
[----:B----4-:R-:W-:Y:S01]  /*c650*/  @P1 FMUL.FTZ R3, R3, 0.69314718246459960938 ;  /* 0x3f31721803031820 */ /* 0x010fe20000410000 */
[-C--:B------:R-:W-:Y:S01]  /*c660*/  FMUL.FTZ R32, R32, R5.reuse ;  /* 0x0000000520207220 */ /* 0x080fe20000410000 */
[-C--:B------:R-:W-:Y:S01]  /*c670*/  FMUL.FTZ R33, R33, R5.reuse ;  /* 0x0000000521217220 */ /* 0x080fe20000410000 */
[----:B------:R3:W4:Y:S01]  /*c680*/  @P2 MUFU.LG2 R7, R8 ;  /* 0x0000000800072308 */ /* 0x0007220000000c00 */
        /* <DEDUP_REMOVED lines=8> */
[----:B-1----:R1:W-:Y:S01]  /*c710*/  @!P0 STS [R2+0x28820], R0 ;  /* 0x0288200002008388 */ /* 0x0023e20000000800 */
[----:B---3--:R-:W-:-:S02]  /*c720*/  IMAD.U32 R8, RZ, RZ, UR10 ;  /* 0x0000000aff087e24 */ /* 0x008fc4000f8e00ff */
[-C--:B------:R-:W-:Y:S01]  /*c730*/  FMUL.FTZ R52, R52, R5.reuse ;  /* 0x0000000534347220 */ /* 0x080fe20000410000 */
[-C--:B------:R-:W-:Y:S01]  /*c740*/  FMUL.FTZ R53, R53, R5.reuse ;  /* 0x0000000535357220 */ /* 0x080fe20000410000 */
[-C--:B------:R-:W-:Y:S01]  /*c750*/  FMUL.FTZ R56, R56, R5.reuse ;  /* 0x0000000538387220 */ /* 0x080fe20000410000 */
[----:B------:R-:W-:Y:S01]  /*c760*/  @P2 FMUL.FTZ R8, R8, 0.69314718246459960938 ;  /* 0x3f31721808082820 */ /* 0x000fe20000410000 */
[-C--:B------:R-:W-:Y:S01]  /*c770*/  FMUL.FTZ R57, R57, R5.reuse ;  /* 0x0000000539397220 */ /* 0x080fe20000410000 */
[-C--:B------:R-:W-:Y:S01]  /*c780*/  FMUL.FTZ R60, R60, R5.reuse ;  /* 0x000000053c3c7220 */ /* 0x080fe20000410000 */
[----:B----4-:R-:W-:Y:S01]  /*c790*/  @P2 FMUL.FTZ R7, R7, 0.69314718246459960938 ;  /* 0x3f31721807072820 */ /* 0x010fe20000410000 */
[-C--:B------:R-:W-:Y:S01]  /*c7a0*/  FMUL.FTZ R61, R61, R5.reuse ;  /* 0x000000053d3d7220 */ /* 0x080fe20000410000 */
[----:B-1----:R-:W-:Y:S02]  /*c7b0*/  IMAD.MOV.U32 R2, RZ, RZ, -0x800000 ;  /* 0xff800000ff027424 */ /* 0x002fe400078e00ff */
        /* <DEDUP_REMOVED lines=112> */
.L_x_1676:
[----:B------:R-:W-:Y:S05]  /*cec0*/  @P0 BRA `(.L_x_1772) ;  /* 0x0000002000e00947 */ /* 0x000fea0003800000 */
[----:B------:R-:W1:Y:S01]  /*ced0*/  S2R R0, SR_TID.X ;  /* 0x0000000000007919 */ /* 0x000e620000002100 */
[----:B------:R-:W3:Y:S01]  /*cee0*/  S2UR UR5, SR_CgaCtaId ;  /* 0x00000000000579c3 */ /* 0x000ee20000008800 */
[----:B------:R-:W-:Y:S01]  /*cef0*/  UMOV UR4, 0x400 ;  /* 0x0000040000047882 */ /* 0x000fe20000000000 */
[----:B------:R-:W-:-:S06]  /*cf00*/  IMAD.MOV R3, RZ, RZ, -R18 ;  /* 0x000000ffff037224 */ /* 0x000fcc00078e0a12 */
[----:B------:R-:W-:Y:S01]  /*cf10*/  BAR.SYNC.DEFER_BLOCKING 0x1, 0x100 ;  /* 0x0044000000007b1d */ /* 0x000fe20000010000 */
[----:B0-----:R-:W-:-:S07]  /*cf20*/  SHF.R.S32.HI R9, RZ, 0x1f, R18 ;  /* 0x0000001fff097819 */ /* 0x001fce0000011412 */
[----:B------:R-:W0:Y:S08]  /*cf30*/  S2UR UR6, SR_CTAID.Y ;  /* 0x00000000000679c3 */ /* 0x000e300000002600 */
[----:B------:R-:W0:Y:S01]  /*cf40*/  LDC R12, c[0x0][0xc50] ;  /* 0x00031400ff0c7b82 */ /* 0x000e220000000800 */
[----:B---3--:R-:W-:-:S07]  /*cf50*/  ULEA UR4, UR5, UR4, 0x18 ;  /* 0x0000000405047291 */ /* 0x008fce000f8ec03f */
[----:B------:R-:W3:Y:S01]  /*cf60*/  LDC R6, c[0x0][0xbe8] ;  /* 0x0002fa00ff067b82 */ /* 0x000ee20000000800 */
[----:B------:R-:W-:Y:S01]  /*cf70*/  UIADD3 UR4, UR4, 0x28c20, URZ ;  /* 0x00028c2004047890 */ /* 0x000fe2000fffe03f */
[----:B-1----:R-:W-:-:S03]  /*cf80*/  IADD3 R152, R0, -0x80, RZ ;  /* 0xffffff8000987810 */ /* 0x002fc60007ffe0ff */
[----:B------:R-:W-:Y:S01]  /*cf90*/  UPRMT UR4, URZ, 0x654, UR4 ;  /* 0x000006543f047896 */ /* 0x000fe20008000004 */
[----:B------:R-:W-:-:S04]  /*cfa0*/  SHF.R.S32.HI R153, RZ, 0x1f, R152 ;  /* 0x0000001fff997819 */ /* 0x000fc80000011498 */
[----:B------:R-:W-:Y:S01]  /*cfb0*/  LEA.HI R10, R153, R152, RZ, 0x7 ;  /* 0x00000098990a7211 */ /* 0x000fe200078f38ff */
[----:B0-----:R-:W-:-:S03]  /*cfc0*/  IMAD R3, R12, R3, UR6 ;  /* 0x000000060c037e24 */ /* 0x001fc6000f8e0203 */
[----:B------:R-:W-:Y:S01]  /*cfd0*/  SYNCS.ARRIVE.TRANS64.RED.A1T0 RZ, [UR4], RZ ;  /* 0x000000ffffff79a7 */ /* 0x000fe20008100404 */
[----:B------:R-:W-:Y:S02]  /*cfe0*/  SHF.R.S32.HI R8, RZ, 0x7, R10 ;  /* 0x00000007ff087819 */ /* 0x000fe4000001140a */
[----:B------:R-:W-:-:S03]  /*cff0*/  LOP3.LUT R5, R10, 0xffffff80, RZ, 0xc0, !PT ;  /* 0xffffff800a057812 */ /* 0x000fc600078ec0ff */
[----:B------:R-:W0:Y:S02]  /*d000*/  SHFL.IDX PT, R7, R8, RZ, 0x1f ;  /* 0x00001fff08077589 */ /* 0x000e2400000e0000 */
[----:B------:R-:W-:Y:S01]  /*d010*/  IMAD.IADD R0, R152, 0x1, -R5 ;  /* 0x0000000198007824 */ /* 0x000fe200078e0a05 */
[----:B------:R-:W-:-:S04]  /*d020*/  SHF.R.S32.HI R5, RZ, 0x1f, R3 ;  /* 0x0000001fff057819 */ /* 0x000fc80000011403 */
[----:B------:R-:W-:Y:S02]  /*d030*/  SHF.R.S32.HI R157, RZ, 0x1f, R0 ;  /* 0x0000001fff9d7819 */ /* 0x000fe40000011400 */
[----:B0-----:R-:W-:Y:S02]  /*d040*/  ISETP.NE.AND P0, PT, R7, RZ, PT ;  /* 0x000000ff0700720c */ /* 0x001fe40003f05270 */
[----:B------:R-:W-:-:S11]  /*d050*/  LEA.HI R7, R157, R0, RZ, 0x2 ;  /* 0x000000009d077211 */ /* 0x000fd600078f10ff */
[----:B---3--:R-:W-:Y:S05]  /*d060*/  @P0 BRA `(.L_x_1773) ;  /* 0x0000000400380947 */ /* 0x008fea0003800000 */
[----:B------:R-:W0:Y:S01]  /*d070*/  LDC R19, c[0x0][0xbe8] ;  /* 0x0002fa00ff137b82 */ /* 0x000e220000000800 */
[----:B------:R-:W-:Y:S01]  /*d080*/  LOP3.LUT R11, R10, 0xffffff80, RZ, 0xc0, !PT ;  /* 0xffffff800a0b7812 */ /* 0x000fe200078ec0ff */
[----:B------:R-:W1:Y:S01]  /*d090*/  S2R R155, SR_CTAID.X ;  /* 0x00000000009b7919 */ /* 0x000e620000002500 */
[----:B------:R-:W-:Y:S01]  /*d0a0*/  LEA.HI R12, R153, R152, RZ, 0x2 ;  /* 0x00000098990c7211 */ /* 0x000fe200078f10ff */
[----:B------:R-:W-:Y:S02]  /*d0b0*/  ULDC.64 UR4, c[0x0][0xbd0] ;  /* 0x0002f40000047ab9 */ /* 0x000fe40000000a00 */
[----:B------:R-:W-:Y:S01]  /*d0c0*/  IMAD.IADD R16, R152, 0x1, -R11 ;  /* 0x0000000198107824 */ /* 0x000fe200078e0a0b */
[----:B------:R-:W-:Y:S01]  /*d0d0*/  LOP3.LUT R15, R12, 0xfffffffc, RZ, 0xc0, !PT ;  /* 0xfffffffc0c0f7812 */ /* 0x000fe200078ec0ff */
[----:B------:R-:W3:Y:S03]  /*d0e0*/  S2UR UR6, SR_CTAID.Z ;  /* 0x00000000000679c3 */ /* 0x000ee60000002700 */
[----:B------:R-:W-:Y:S01]  /*d0f0*/  SHF.R.S32.HI R11, RZ, 0x1f, R16 ;  /* 0x0000001fff0b7819 */ /* 0x000fe20000011410 */
[----:B------:R-:W-:-:S03]  /*d100*/  IMAD.IADD R15, R152, 0x1, -R15 ;  /* 0x00000001980f7824 */ /* 0x000fc600078e0a0f */
[-C--:B------:R-:W-:Y:S01]  /*d110*/  LEA.HI R20, R11, R16.reuse, RZ, 0x2 ;  /* 0x000000100b147211 */ /* 0x080fe200078f10ff */
[----:B------:R-:W2:Y:S01]  /*d120*/  LDC.64 R22, c[0x0][0xbd8] ;  /* 0x0002f600ff167b82 */ /* 0x000ea20000000a00 */
[----:B------:R-:W-:Y:S02]  /*d130*/  LEA.HI R12, R15, R15, RZ, 0x1 ;  /* 0x0000000f0f0c7211 */ /* 0x000fe400078f08ff */
[--C-:B------:R-:W-:Y:S02]  /*d140*/  SHF.R.S32.HI R10, RZ, 0x2, R20.reuse ;  /* 0x00000002ff0a7819 */ /* 0x100fe40000011414 */
[----:B------:R-:W-:Y:S02]  /*d150*/  SHF.R.S32.HI R13, RZ, 0x1f, R20 ;  /* 0x0000001fff0d7819 */ /* 0x000fe40000011414 */
[----:B------:R-:W-:Y:S02]  /*d160*/  LEA.HI R11, R11, R16, RZ, 0x5 ;  /* 0x000000100b0b7211 */ /* 0x000fe400078f28ff */
[----:B0-----:R-:W-:-:S02]  /*d170*/  ISETP.NE.AND P0, PT, R19, 0x1, PT ;  /* 0x000000011300780c */ /* 0x001fc40003f05270 */
[----:B------:R-:W-:Y:S02]  /*d180*/  LEA.HI R13, R13, R10, RZ, 0x3 ;  /* 0x0000000a0d0d7211 */ /* 0x000fe400078f18ff */
[----:B------:R-:W-:Y:S02]  /*d190*/  LOP3.LUT R12, R12, 0x1ffffffe, RZ, 0xc0, !PT ;  /* 0x1ffffffe0c0c7812 */ /* 0x000fe400078ec0ff */
[----:B------:R-:W-:Y:S02]  /*d1a0*/  LOP3.LUT R13, R13, 0xfffffff8, RZ, 0xc0, !PT ;  /* 0xfffffff80d0d7812 */ /* 0x000fe400078ec0ff */
[----:B------:R-:W-:Y:S01]  /*d1b0*/  SHF.R.S32.HI R11, RZ, 0x5, R11 ;  /* 0x00000005ff0b7819 */ /* 0x000fe2000001140b */
[----:B------:R-:W-:Y:S01]  /*d1c0*/  IMAD.IADD R15, R15, 0x1, -R12 ;  /* 0x000000010f0f7824 */ /* 0x000fe200078e0a0c */
[----:B------:R-:W-:Y:S01]  /*d1d0*/  IADD3 R10, R10, -R13, RZ ;  /* 0x8000000d0a0a7210 */ /* 0x000fe20007ffe0ff */
[----:B------:R-:W-:Y:S02]  /*d1e0*/  IMAD R13, R9, UR4, RZ ;  /* 0x00000004090d7c24 */ /* 0x000fe4000f8e02ff */
[----:B------:R-:W0:Y:S02]  /*d1f0*/  @P0 LDC R17, c[0x0][0xbec] ;  /* 0x0002fb00ff110b82 */ /* 0x000e240000000800 */
[----:B------:R-:W-:-:S02]  /*d200*/  IMAD R154, R11, 0x10, R10 ;  /* 0x000000100b9a7824 */ /* 0x000fc400078e020a */
[----:B------:R-:W-:Y:S01]  /*d210*/  IMAD.WIDE.U32 R10, R18, UR4, RZ ;  /* 0x00000004120a7c25 */ /* 0x000fe2000f8e00ff */
[----:B---3--:R-:W-:-:S03]  /*d220*/  USHF.R.S32.HI UR4, URZ, 0x1f, UR6 ;  /* 0x0000001f3f047899 */ /* 0x008fc60008011406 */
[----:B------:R-:W3:Y:S01]  /*d230*/  @P0 LDC R21, c[0x0][0xbf0] ;  /* 0x0002fc00ff150b82 */ /* 0x000ee20000000800 */
[----:B------:R-:W-:Y:S02]  /*d240*/  IMAD R12, R15, 0x8, R154 ;  /* 0x000000080f0c7824 */ /* 0x000fe400078e029a */
[----:B--2---:R-:W-:Y:S02]  /*d250*/  IMAD R14, R22, UR4, RZ ;  /* 0x00000004160e7c24 */ /* 0x004fe4000f8e02ff */
[----:B------:R-:W-:Y:S01]  /*d260*/  IMAD R13, R18, UR5, R13 ;  /* 0x00000005120d7c24 */ /* 0x000fe2000f8e020d */
[----:B-1----:R-:W-:Y:S01]  /*d270*/  LEA R12, R155, R12, 0x6 ;  /* 0x0000000c9b0c7211 */ /* 0x002fe200078e30ff */
[----:B------:R-:W-:Y:S01]  /*d280*/  IMAD R15, R23, UR6, R14 ;  /* 0x00000006170f7c24 */ /* 0x000fe2000f8e020e */
[----:B------:R-:W-:Y:S01]  /*d290*/  ULDC.64 UR4, c[0x0][0xbe0] ;  /* 0x0002f80000047ab9 */ /* 0x000fe20000000a00 */
[----:B------:R-:W-:Y:S02]  /*d2a0*/  IMAD.IADD R11, R11, 0x1, R13 ;  /* 0x000000010b0b7824 */ /* 0x000fe400078e020d */
[----:B------:R-:W-:-:S02]  /*d2b0*/  IMAD.MOV.U32 R13, RZ, RZ, R12 ;  /* 0x000000ffff0d7224 */ /* 0x000fc400078e000c */
[----:B------:R-:W-:-:S04]  /*d2c0*/  IMAD.WIDE.U32 R10, R22, UR6, R10 ;  /* 0x00000006160a7c25 */ /* 0x000fc8000f8e000a */
[----:B0-----:R-:W-:-:S04]  /*d2d0*/  @P0 IMAD.HI.U32 R14, R12, R17, RZ ;  /* 0x000000110c0e0227 */ /* 0x001fc800078e00ff */
[----:B------:R-:W-:Y:S01]  /*d2e0*/  IMAD.IADD R11, R11, 0x1, R15 ;  /* 0x000000010b0b7824 */ /* 0x000fe200078e020f */
[----:B---3--:R-:W-:Y:S01]  /*d2f0*/  @P0 SHF.R.U32.HI R13, RZ, R21, R14 ;  /* 0x00000015ff0d0219 */ /* 0x008fe2000001160e */
[----:B------:R-:W-:Y:S02]  /*d300*/  IMAD R14, R5, UR4, RZ ;  /* 0x00000004050e7c24 */ /* 0x000fe4000f8e02ff */
[----:B------:R-:W-:Y:S01]  /*d310*/  IMAD.WIDE.U32 R10, R3, UR4, R10 ;  /* 0x00000004030a7c25 */ /* 0x000fe2000f8e000a */
[----:B------:R-:W-:-:S03]  /*d320*/  SHF.R.S32.HI R17, RZ, 0x1f, R13 ;  /* 0x0000001fff117819 */ /* 0x000fc6000001140d */
[----:B------:R-:W-:Y:S01]  /*d330*/  IMAD.MOV R15, RZ, RZ, -R13 ;  /* 0x000000ffff0f7224 */ /* 0x000fe200078e0a0d */
[----:B------:R-:W-:Y:S01]  /*d340*/  IADD3 R10, P0, R13, R10, RZ ;  /* 0x0000000a0d0a7210 */ /* 0x000fe20007f1e0ff */
[----:B------:R-:W-:Y:S01]  /*d350*/  IMAD R14, R3, UR5, R14 ;  /* 0x00000005030e7c24 */ /* 0x000fe2000f8e020e */
[----:B------:R-:W-:Y:S01]  /*d360*/  ULDC.64 UR4, c[0x0][0xbc8] ;  /* 0x0002f20000047ab9 */ /* 0x000fe20000000a00 */
[----:B------:R-:W-:Y:S01]  /*d370*/  IMAD R15, R19, R15, R12 ;  /* 0x0000000f130f7224 */ /* 0x000fe200078e020c */
[----:B------:R-:W-:Y:S02]  /*d380*/  LOP3.LUT R13, R20, 0x7ffffffc, RZ, 0xc0, !PT ;  /* 0x7ffffffc140d7812 */ /* 0x000fe400078ec0ff */
[----:B------:R-:W-:Y:S01]  /*d390*/  IADD3.X R11, R17, R11, R14, P0, !PT ;  /* 0x0000000b110b7210 */ /* 0x000fe200007fe40e */
[----:B------:R-:W-:Y:S01]  /*d3a0*/  IMAD R14, R155, 0x40, R154 ;  /* 0x000000409b0e7824 */ /* 0x000fe200078e029a */
[----:B------:R-:W-:Y:S01]  /*d3b0*/  SHF.R.S32.HI R12, RZ, 0x1f, R15 ;  /* 0x0000001fff0c7819 */ /* 0x000fe2000001140f */
[----:B------:R-:W-:-:S04]  /*d3c0*/  IMAD.WIDE.U32 R10, R15, UR4, R10 ;  /* 0x000000040f0a7c25 */ /* 0x000fc8000f8e000a */
[----:B------:R-:W-:-:S04]  /*d3d0*/  IMAD R12, R12, UR4, RZ ;  /* 0x000000040c0c7c24 */ /* 0x000fc8000f8e02ff */
[----:B------:R-:W-:Y:S01]  /*d3e0*/  IMAD R15, R15, UR5, R12 ;  /* 0x000000050f0f7c24 */ /* 0x000fe2000f8e020c */
[-C--:B------:R-:W-:Y:S01]  /*d3f0*/  LEA.HI R12, R8, R8.reuse, RZ, 0x1 ;  /* 0x00000008080c7211 */ /* 0x080fe200078f08ff */
[----:B------:R-:W-:Y:S02]  /*d400*/  ULDC.64 UR4, c[0x0][0xba8] ;  /* 0x0002ea0000047ab9 */ /* 0x000fe40000000a00 */
[----:B------:R-:W-:Y:S01]  /*d410*/  IMAD.IADD R11, R11, 0x1, R15 ;  /* 0x000000010b0b7824 */ /* 0x000fe200078e020f */
[----:B------:R-:W-:Y:S01]  /*d420*/  LEA R17, P0, R10, UR4, 0x2 ;  /* 0x000000040a117c11 */ /* 0x000fe2000f8010ff */
[----:B------:R-:W-:Y:S01]  /*d430*/  ULDC UR4, c[0x0][0xa88] ;  /* 0x0002a20000047ab9 */ /* 0x000fe20000000800 */
[----:B------:R-:W-:Y:S02]  /*d440*/  LOP3.LUT R15, R12, 0xfffffe, RZ, 0xc0, !PT ;  /* 0x00fffffe0c0f7812 */ /* 0x000fe400078ec0ff */
[----:B------:R-:W-:Y:S01]  /*d450*/  LEA.HI.X R20, R10, UR5, R11, 0x2, P0 ;  /* 0x000000050a147c11 */ /* 0x000fe200080f140b */
[----:B------:R-:W-:Y:S01]  /*d460*/  SHFL.IDX PT, R12, R17, 0x1, 0x1c1f ;  /* 0x003c1f00110c7f89 */ /* 0x000fe200000e0000 */
[----:B------:R-:W-:Y:S01]  /*d470*/  IADD3 R21, -R15, R8, RZ ;  /* 0x000000080f157210 */ /* 0x000fe20007ffe1ff */
[----:B------:R-:W-:-:S02]  /*d480*/  IMAD.IADD R15, R16, 0x1, -R13 ;  /* 0x00000001100f7824 */ /* 0x000fc400078e0a0d */
[----:B------:R-:W-:Y:S02]  /*d490*/  SHFL.IDX PT, R10, R17, RZ, 0x1c1f ;  /* 0x001c1fff110a7589 */ /* 0x000fe400000e0000 */
[----:B------:R-:W-:Y:S02]  /*d4a0*/  IMAD.U32 R16, R21, -0x100, RZ ;  /* 0xffffff0015107824 */ /* 0x000fe400078e00ff */
[----:B------:R-:W0:Y:S01]  /*d4b0*/  SHFL.IDX PT, R11, R20, RZ, 0x1c1f ;  /* 0x001c1fff140b7589 */ /* 0x000e2200000e0000 */
[----:B------:R-:W-:Y:S02]  /*d4c0*/  IMAD.SHL.U32 R21, R15, 0x2, RZ ;  /* 0x000000020f157824 */ /* 0x000fe400078e00ff */
[----:B------:R-:W-:Y:S01]  /*d4d0*/  IMAD R15, R19, UR4, RZ ;  /* 0x00000004130f7c24 */ /* 0x000fe2000f8e02ff */
[----:B------:R-:W1:Y:S02]  /*d4e0*/  SHFL.IDX PT, R13, R20, 0x1, 0x1c1f ;  /* 0x003c1f00140d7f89 */ /* 0x000e6400000e0000 */
[----:B------:R-:W-:-:S02]  /*d4f0*/  ISETP.NE.AND P0, PT, R21, R16, PT ;  /* 0x000000101500720c */ /* 0x000fc40003f05270 */
[C---:B------:R-:W-:Y:S02]  /*d500*/  IADD3 R16, R14.reuse, 0x8, RZ ;  /* 0x000000080e107810 */ /* 0x040fe40007ffe0ff */
[-C--:B------:R-:W-:Y:S02]  /*d510*/  ISETP.GE.OR P1, PT, R14, R15.reuse, P0 ;  /* 0x0000000f0e00720c */ /* 0x080fe40000726670 */
[----:B------:R-:W-:-:S11]  /*d520*/  ISETP.GE.OR P0, PT, R16, R15, P0 ;  /* 0x0000000f1000720c */ /* 0x000fd60000706670 */
[----:B0-----:R0:W-:Y:S04]  /*d530*/  @!P1 ST.E desc[UR36][R10.64], R4 ;  /* 0x000000040a009985 */ /* 0x0011e8000c101924 */
[----:B-1----:R0:W-:Y:S02]  /*d540*/  @!P0 ST.E desc[UR36][R12.64], R2 ;  /* 0x000000020c008985 */ /* 0x0021e4000c101924 */
.L_x_1773:
[----:B------:R-:W-:Y:S01]  /*d550*/  ISETP.NE.AND P0, PT, R6, 0x1, PT ;  /* 0x000000010600780c */ /* 0x000fe20003f05270 */
[----:B--2---:R-:W1:Y:S01]  /*d560*/  S2R R14, SR_CTAID.X ;  /* 0x00000000000e7919 */ /* 0x004e620000002500 */
[--C-:B0-----:R-:W-:Y:S01]  /*d570*/  SHF.R.S32.HI R2, RZ, 0x2, R7.reuse ;  /* 0x00000002ff027819 */ /* 0x101fe20000011407 */
[----:B------:R-:W0:Y:S01]  /*d580*/  S2UR UR6, SR_CTAID.Z ;  /* 0x00000000000679c3 */ /* 0x000e220000002700 */
[----:B------:R-:W-:Y:S01]  /*d590*/  SHF.R.S32.HI R11, RZ, 0x1f, R7 ;  /* 0x0000001fff0b7819 */ /* 0x000fe20000011407 */
[----:B------:R-:W-:Y:S01]  /*d5a0*/  ULDC.64 UR4, c[0x0][0xb38] ;  /* 0x0002ce0000047ab9 */ /* 0x000fe20000000a00 */
[----:B------:R-:W-:Y:S01]  /*d5b0*/  LEA.HI R153, R153, R152, RZ, 0x2 ;  /* 0x0000009899997211 */ /* 0x000fe200078f10ff */
[----:B------:R-:W-:Y:S01]  /*d5c0*/  IMAD R9, R9, UR4, RZ ;  /* 0x0000000409097c24 */ /* 0x000fe2000f8e02ff */
[----:B------:R-:W-:Y:S01]  /*d5d0*/  LEA.HI R11, R11, R2, RZ, 0x3 ;  /* 0x000000020b0b7211 */ /* 0x000fe200078f18ff */
[----:B------:R-:W-:Y:S01]  /*d5e0*/  BSSY B0, `(.L_x_1774) ;  /* 0x00000ff000007945 */ /* 0x000fe20003800000 */
[----:B------:R-:W-:Y:S01]  /*d5f0*/  LOP3.LUT R153, R153, 0xfffffffc, RZ, 0xc0, !PT ;  /* 0xfffffffc99997812 */ /* 0x000fe200078ec0ff */
[----:B------:R-:W2:Y:S01]  /*d600*/  LDC.64 R12, c[0x0][0xb40] ;  /* 0x0002d000ff0c7b82 */ /* 0x000ea20000000a00 */
[----:B------:R-:W-:Y:S01]  /*d610*/  LOP3.LUT R11, R11, 0xfffffff8, RZ, 0xc0, !PT ;  /* 0xfffffff80b0b7812 */ /* 0x000fe200078ec0ff */
[----:B------:R-:W-:Y:S01]  /*d620*/  IMAD R9, R18, UR5, R9 ;  /* 0x0000000512097c24 */ /* 0x000fe2000f8e0209 */
[----:B------:R-:W-:Y:S01]  /*d630*/  LEA.HI R157, R157, R0, RZ, 0x5 ;  /* 0x000000009d9d7211 */ /* 0x000fe200078f28ff */
[----:B------:R-:W-:-:S02]  /*d640*/  IMAD.IADD R153, R152, 0x1, -R153 ;  /* 0x0000000198997824 */ /* 0x000fc400078e0a99 */
[----:B------:R-:W-:Y:S01]  /*d650*/  IMAD.IADD R4, R2, 0x1, -R11 ;  /* 0x0000000102047824 */ /* 0x000fe200078e0a0b */
[----:B------:R-:W-:Y:S01]  /*d660*/  SHF.R.S32.HI R157, RZ, 0x5, R157 ;  /* 0x00000005ff9d7819 */ /* 0x000fe2000001149d */
[----:B------:R-:W3:Y:S01]  /*d670*/  @P0 LDC R16, c[0x0][0xbec] ;  /* 0x0002fb00ff100b82 */ /* 0x000ee20000000800 */
[----:B------:R-:W-:Y:S01]  /*d680*/  LEA.HI R2, R153, R153, RZ, 0x1 ;  /* 0x0000009999027211 */ /* 0x000fe200078f08ff */
[----:B------:R-:W-:-:S03]  /*d690*/  IMAD.WIDE.U32 R18, R18, UR4, RZ ;  /* 0x0000000412127c25 */ /* 0x000fc6000f8e00ff */
[----:B------:R-:W-:Y:S01]  /*d6a0*/  LOP3.LUT R2, R2, 0x1ffffffe, RZ, 0xc0, !PT ;  /* 0x1ffffffe02027812 */ /* 0x000fe200078ec0ff */
[----:B------:R-:W-:Y:S02]  /*d6b0*/  IMAD R157, R157, 0x10, R4 ;  /* 0x000000109d9d7824 */ /* 0x000fe400078e0204 */
[----:B------:R-:W4:Y:S01]  /*d6c0*/  @P0 LDC R17, c[0x0][0xbf0] ;  /* 0x0002fc00ff110b82 */ /* 0x000f220000000800 */
[----:B0-----:R-:W-:Y:S01]  /*d6d0*/  USHF.R.S32.HI UR4, URZ, 0x1f, UR6 ;  /* 0x0000001f3f047899 */ /* 0x001fe20008011406 */
[----:B------:R-:W-:Y:S02]  /*d6e0*/  IMAD.IADD R2, R153, 0x1, -R2 ;  /* 0x0000000199027824 */ /* 0x000fe400078e0a02 */
[----:B------:R-:W-:-:S03]  /*d6f0*/  IMAD.IADD R19, R19, 0x1, R9 ;  /* 0x0000000113137824 */ /* 0x000fc600078e0209 */
[----:B------:R-:W-:Y:S01]  /*d700*/  LEA R11, R2, R157, 0x3 ;  /* 0x0000009d020b7211 */ /* 0x000fe200078e18ff */
[----:B--2---:R-:W-:Y:S01]  /*d710*/  IMAD R2, R12, UR4, RZ ;  /* 0x000000040c027c24 */ /* 0x004fe2000f8e02ff */
[----:B------:R-:W-:-:S03]  /*d720*/  ULDC.64 UR4, c[0x0][0xb48] ;  /* 0x0002d20000047ab9 */ /* 0x000fc60000000a00 */
[----:B-1----:R-:W-:Y:S02]  /*d730*/  IMAD R15, R14, 0x40, R11 ;  /* 0x000000400e0f7824 */ /* 0x002fe400078e020b */
[----:B------:R-:W-:Y:S02]  /*d740*/  IMAD R13, R13, UR6, R2 ;  /* 0x000000060d0d7c24 */ /* 0x000fe4000f8e0202 */
[----:B---3--:R-:W-:-:S04]  /*d750*/  @P0 IMAD.HI.U32 R16, R15, R16, RZ ;  /* 0x000000100f100227 */ /* 0x008fc800078e00ff */
[----:B------:R-:W-:-:S04]  /*d760*/  IMAD.WIDE.U32 R10, R12, UR6, R18 ;  /* 0x000000060c0a7c25 */ /* 0x000fc8000f8e0012 */
[----:B------:R-:W-:Y:S01]  /*d770*/  IMAD.MOV.U32 R9, RZ, RZ, R15 ;  /* 0x000000ffff097224 */ /* 0x000fe200078e000f */
[----:B----4-:R-:W-:Y:S01]  /*d780*/  @P0 SHF.R.U32.HI R9, RZ, R17, R16 ;  /* 0x00000011ff090219 */ /* 0x010fe20000011610 */
[----:B------:R-:W-:Y:S02]  /*d790*/  IMAD R2, R5, UR4, RZ ;  /* 0x0000000405027c24 */ /* 0x000fe4000f8e02ff */
[----:B------:R-:W-:Y:S01]  /*d7a0*/  IMAD.IADD R11, R11, 0x1, R13 ;  /* 0x000000010b0b7824 */ /* 0x000fe200078e020d */
[----:B------:R-:W-:Y:S01]  /*d7b0*/  IADD3 R5, -R9, RZ, RZ ;  /* 0x000000ff09057210 */ /* 0x000fe20007ffe1ff */
[C---:B------:R-:W-:Y:S01]  /*d7c0*/  IMAD R13, R3.reuse, UR5, R2 ;  /* 0x00000005030d7c24 */ /* 0x040fe2000f8e0202 */
[----:B------:R-:W-:Y:S01]  /*d7d0*/  SHF.R.S32.HI R4, RZ, 0x1f, R9 ;  /* 0x0000001fff047819 */ /* 0x000fe20000011409 */
[----:B------:R-:W-:Y:S01]  /*d7e0*/  IMAD.WIDE.U32 R2, R3, UR4, R10 ;  /* 0x0000000403027c25 */ /* 0x000fe2000f8e000a */
[----:B------:R-:W-:-:S03]  /*d7f0*/  ULDC.64 UR4, c[0x0][0xb30] ;  /* 0x0002cc0000047ab9 */ /* 0x000fc60000000a00 */
        /* <DEDUP_REMOVED lines=13> */
[-C--:B------:R-:W-:Y:S02]  /*d8d0*/  LEA.HI R9, R8, R8.reuse, RZ, 0x1 ;  /* 0x0000000808097211 */ /* 0x080fe400078f08ff */
[----:B------:R-:W-:Y:S01]  /*d8e0*/  LEA R4, P0, R2, UR4, 0x2 ;  /* 0x0000000402047c11 */ /* 0x000fe2000f8010ff */
[----:B------:R-:W-:Y:S01]  /*d8f0*/  ULDC UR4, c[0x0][0xa88] ;  /* 0x0002a20000047ab9 */ /* 0x000fe20000000800 */
[----:B------:R-:W-:Y:S01]  /*d900*/  LOP3.LUT R11, R9, 0xfffffe, RZ, 0xc0, !PT ;  /* 0x00fffffe090b7812 */ /* 0x000fe200078ec0ff */
[----:B------:R-:W-:Y:S01]  /*d910*/  IMAD R6, R6, UR4, RZ ;  /* 0x0000000406067c24 */ /* 0x000fe2000f8e02ff */
[----:B------:R-:W-:Y:S01]  /*d920*/  LOP3.LUT R9, R7, 0x7ffffffc, RZ, 0xc0, !PT ;  /* 0x7ffffffc07097812 */ /* 0x000fe200078ec0ff */
[----:B------:R-:W-:Y:S01]  /*d930*/  IMAD R7, R14, 0x40, R157 ;  /* 0x000000400e077824 */ /* 0x000fe200078e029d */
[----:B------:R-:W-:Y:S02]  /*d940*/  LEA.HI.X R5, R2, UR5, R5, 0x2, P0 ;  /* 0x0000000502057c11 */ /* 0x000fe400080f1405 */
[----:B------:R-:W-:Y:S01]  /*d950*/  IADD3 R11, -R11, R8, RZ ;  /* 0x000000080b0b7210 */ /* 0x000fe20007ffe1ff */
[----:B------:R-:W-:Y:S01]  /*d960*/  IMAD.IADD R0, R0, 0x1, -R9 ;  /* 0x0000000100007824 */ /* 0x000fe200078e0a09 */
[----:B------:R-:W-:Y:S01]  /*d970*/  ISETP.GE.AND P0, PT, R7, R6, PT ;  /* 0x000000060700720c */ /* 0x000fe20003f06270 */
[----:B------:R0:W1:Y:S02]  /*d980*/  SHFL.IDX PT, R2, R4, RZ, 0x1c1f ;  /* 0x001c1fff04027589 */ /* 0x00006400000e0000 */
[----:B------:R-:W-:-:S02]  /*d990*/  IMAD R0, R11, 0x80, R0 ;  /* 0x000000800b007824 */ /* 0x000fc400078e0200 */
[----:B------:R0:W2:Y:S02]  /*d9a0*/  SHFL.IDX PT, R3, R5, RZ, 0x1c1f ;  /* 0x001c1fff05037589 */ /* 0x0000a400000e0000 */
[----:B------:R-:W-:-:S06]  /*d9b0*/  IMAD.SHL.U32 R0, R0, 0x2, RZ ;  /* 0x0000000200007824 */ /* 0x000fcc00078e00ff */
[----:B0-----:R-:W-:Y:S05]  /*d9c0*/  @P0 BRA `(.L_x_1775) ;  /* 0x0000000c00000947 */ /* 0x001fea0003800000 */
[C---:B------:R-:W-:Y:S01]  /*d9d0*/  VIADD R9, R0.reuse, 0x8 ;  /* 0x0000000800097836 */ /* 0x040fe20000000000 */
[----:B------:R-:W-:Y:S01]  /*d9e0*/  ULDC UR4, c[0x0][0xac8] ;  /* 0x0002b20000047ab9 */ /* 0x000fe20000000800 */
[C---:B------:R-:W-:Y:S01]  /*d9f0*/  IADD3 R11, R0.reuse, 0x10, RZ ;  /* 0x00000010000b7810 */ /* 0x040fe20007ffe0ff */
        /* <DEDUP_REMOVED lines=36> */
[----:B------:R-:W-:Y:S02]  /*dc40*/  ISETP.GE.AND P5, PT, R21, UR4, PT ;  /* 0x0000000415007c0c */ /* 0x000fe4000bfa6270 */
[----:B------:R-:W-:Y:S02]  /*dc50*/  @!P1 LEA.HI R17, R17, R17, RZ, 0x1 ;  /* 0x0000001111119211 */ /* 0x000fe400078f08ff */
[----:B0-----:R-:W-:Y:S02]  /*dc60*/  @!P0 LOP3.LUT R9, R16, 0xfffffffe, RZ, 0xc0, !PT ;  /* 0xfffffffe10098812 */ /* 0x001fe400078ec0ff */
        /* <DEDUP_REMOVED lines=16> */
[----:B------:R-:W-:Y:S02]  /*dd70*/  @!P6 LOP3.LUT R17, R22, 0xfffffffe, RZ, 0xc0, !PT ;  /* 0xfffffffe1611e812 */ /* 0x000fe400078ec0ff */
[----:B------:R-:W-:Y:S01]  /*dd80*/  IADD3 R24, R0, 0x60, RZ ;  /* 0x0000006000187810 */ /* 0x000fe20007ffe0ff */
[--C-:B0-----:R-:W-:Y:S01]  /*dd90*/  @!P2 IMAD.WIDE R8, R13, 0x4, R2.reuse ;  /* 0x000000040d08a825 */ /* 0x101fe200078e0202 */
[----:B------:R-:W-:Y:S02]  /*dda0*/  ISETP.GE.AND P1, PT, R23, UR4, PT ;  /* 0x0000000417007c0c */ /* 0x000fe4000bf26270 */
[----:B------:R-:W-:Y:S01]  /*ddb0*/  ISETP.GE.AND P0, PT, R24, UR4, PT ;  /* 0x0000000418007c0c */ /* 0x000fe2000bf06270 */
[--C-:B-1----:R-:W-:Y:S01]  /*ddc0*/  @!P3 IMAD.WIDE R10, R19, 0x4, R2.reuse ;  /* 0x00000004130ab825 */ /* 0x102fe200078e0202 */
[----:B------:R0:W-:Y:S01]  /*ddd0*/  @!P2 ST.E.64 desc[UR36][R8.64], R48 ;  /* 0x000000300800a985 */ /* 0x0001e2000c101b24 */
[----:B------:R-:W-:Y:S02]  /*dde0*/  IADD3 R22, R0, 0x88, RZ ;  /* 0x0000008800167810 */ /* 0x000fe40007ffe0ff */
[----:B------:R-:W-:Y:S01]  /*ddf0*/  @!P4 IMAD.WIDE R12, R15, 0x4, R2 ;  /* 0x000000040f0cc825 */ /* 0x000fe200078e0202 */
[----:B------:R1:W-:Y:S01]  /*de00*/  @!P3 ST.E.64 desc[UR36][R10.64], R52 ;  /* 0x000000340a00b985 */ /* 0x0003e2000c101b24 */
[----:B------:R-:W-:-:S02]  /*de10*/  ISETP.GE.AND P2, PT, R18, UR4, PT ;  /* 0x0000000412007c0c */ /* 0x000fc4000bf46270 */
        /* <DEDUP_REMOVED lines=29> */
[----:B---3--:R-:W-:-:S02]  /*dff0*/  @!P5 LOP3.LUT R15, R20, 0xfffffffe, RZ, 0xc0, !PT ;  /* 0xfffffffe140fd812 */ /* 0x008fc400078ec0ff */
[----:B------:R-:W-:Y:S02]  /*e000*/  @!P4 LOP3.LUT R21, R21, 0xfffffffe, RZ, 0xc0, !PT ;  /* 0xfffffffe1515c812 */ /* 0x000fe400078ec0ff */
[----:B----4-:R-:W-:Y:S01]  /*e010*/  @!P3 LOP3.LUT R17, R22, 0xfffffffe, RZ, 0xc0, !PT ;  /* 0xfffffffe1611b812 */ /* 0x010fe200078ec0ff */
[----:B------:R-:W-:Y:S01]  /*e020*/  VIADD R22, R0, 0xc0 ;  /* 0x000000c000167836 */ /* 0x000fe20000000000 */
[----:B------:R-:W-:Y:S01]  /*e030*/  ISETP.GE.AND P0, PT, R23, UR4, PT ;  /* 0x0000000417007c0c */ /* 0x000fe2000bf06270 */
[--C-:B0-----:R-:W-:Y:S01]  /*e040*/  @!P2 IMAD.WIDE R8, R13, 0x4, R2.reuse ;  /* 0x000000040d08a825 */ /* 0x101fe200078e0202 */
[----:B------:R-:W-:Y:S02]  /*e050*/  ISETP.GE.AND P1, PT, R24, UR4, PT ;  /* 0x0000000418007c0c */ /* 0x000fe4000bf26270 */
[----:B------:R-:W-:Y:S01]  /*e060*/  IADD3 R20, R0, 0xb0, RZ ;  /* 0x000000b000147810 */ /* 0x000fe20007ffe0ff */
[----:B-1----:R-:W-:Y:S01]  /*e070*/  @!P6 IMAD.WIDE R10, R19, 0x4, R2 ;  /* 0x00000004130ae825 */ /* 0x002fe200078e0202 */
[----:B------:R0:W-:Y:S01]  /*e080*/  @!P2 ST.E.64 desc[UR36][R8.64], R76 ;  /* 0x0000004c0800a985 */ /* 0x0001e2000c101b24 */
[----:B------:R-:W-:-:S02]  /*e090*/  ISETP.GE.AND P2, PT, R18, UR4, PT ;  /* 0x0000000412007c0c */ /* 0x000fc4000bf46270 */
[--C-:B------:R-:W-:Y:S01]  /*e0a0*/  @!P5 IMAD.WIDE R12, R15, 0x4, R2.reuse ;  /* 0x000000040f0cd825 */ /* 0x100fe200078e0202 */
        /* <DEDUP_REMOVED lines=8> */
[C---:B------:R-:W-:Y:S01]  /*e130*/  VIADD R19, R0.reuse, 0xa8 ;  /* 0x000000a800137836 */ /* 0x040fe20000000000 */
[----:B------:R4:W-:Y:S01]  /*e140*/  @!P3 ST.E.64 desc[UR36][R16.64], R92 ;  /* 0x0000005c1000b985 */ /* 0x0009e2000c101b24 */
[----:B------:R-:W-:Y:S01]  /*e150*/  VIADD R21, R0, 0xb8 ;  /* 0x000000b800157836 */ /* 0x000fe20000000000 */
[----:B------:R-:W-:Y:S02]  /*e160*/  @!P1 LEA.HI R24, R24, R24, RZ, 0x1 ;  /* 0x0000001818189211 */ /* 0x000fe400078f08ff */
[----:B------:R-:W-:Y:S02]  /*e170*/  ISETP.GE.AND P3, PT, R19, UR4, PT ;  /* 0x0000000413007c0c */ /* 0x000fe4000bf66270 */
[----:B------:R-:W-:Y:S02]  /*e180*/  ISETP.GE.AND P5, PT, R21, UR4, PT ;  /* 0x0000000415007c0c */ /* 0x000fe4000bfa6270 */
[----:B0-----:R-:W-:Y:S02]  /*e190*/  @!P0 LOP3.LUT R9, R23, 0xfffffffe, RZ, 0xc0, !PT ;  /* 0xfffffffe17098812 */ /* 0x001fe400078ec0ff */
[----:B------:R-:W-:-:S02]  /*e1a0*/  @!P2 LEA.HI R18, R18, R18, RZ, 0x1 ;  /* 0x000000121212a211 */ /* 0x000fc400078f08ff */
        /* <DEDUP_REMOVED lines=14> */
[----:B------:R-:W-:Y:S01]  /*e290*/  @!P2 ST.E.64 desc[UR36][R12.64], R104 ;  /* 0x000000680c00a985 */ /* 0x000fe2000c101b24 */
[----:B------:R-:W-:-:S02]  /*e2a0*/  @!P5 LOP3.LUT R21, R21, 0xfffffffe, RZ, 0xc0, !PT ;  /* 0xfffffffe1515d812 */ /* 0x000fc400078ec0ff */
[----:B----4-:R-:W-:Y:S02]  /*e2b0*/  @!P6 LOP3.LUT R17, R22, 0xfffffffe, RZ, 0xc0, !PT ;  /* 0xfffffffe1611e812 */ /* 0x010fe400078ec0ff */
[----:B------:R-:W-:Y:S01]  /*e2c0*/  IADD3 R20, R0, 0xd8, RZ ;  /* 0x000000d800147810 */ /* 0x000fe20007ffe0ff */
[--C-:B0-----:R-:W-:Y:S01]  /*e2d0*/  @!P3 IMAD.WIDE R8, R19, 0x4, R2.reuse ;  /* 0x000000041308b825 */ /* 0x101fe200078e0202 */
[----:B------:R-:W-:Y:S02]  /*e2e0*/  ISETP.GE.AND P0, PT, R18, UR4, PT ;  /* 0x0000000412007c0c */ /* 0x000fe4000bf06270 */
[----:B------:R-:W-:Y:S01]  /*e2f0*/  ISETP.GE.AND P2, PT, R20, UR4, PT ;  /* 0x0000000414007c0c */ /* 0x000fe2000bf46270 */
[--C-:B-1----:R-:W-:Y:S01]  /*e300*/  @!P4 IMAD.WIDE R10, R15, 0x4, R2.reuse ;  /* 0x000000040f0ac825 */ /* 0x102fe200078e0202 */
[----:B------:R0:W-:Y:S03]  /*e310*/  @!P3 ST.E.64 desc[UR36][R8.64], R108 ;  /* 0x0000006c0800b985 */ /* 0x0001e6000c101b24 */
[--C-:B------:R-:W-:Y:S01]  /*e320*/  @!P5 IMAD.WIDE R14, R21, 0x4, R2.reuse ;  /* 0x00000004150ed825 */ /* 0x100fe200078e0202 */
[----:B------:R1:W-:Y:S03]  /*e330*/  @!P4 ST.E.64 desc[UR36][R10.64], R112 ;  /* 0x000000700a00c985 */ /* 0x0003e6000c101b24 */
[----:B------:R-:W-:Y:S01]  /*e340*/  VIADD R19, R0, 0xd0 ;  /* 0x000000d000137836 */ /* 0x000fe20000000000 */
[----:B------:R2:W-:Y:S01]  /*e350*/  @!P5 ST.E.64 desc[UR36][R14.64], R116 ;  /* 0x000000740e00d985 */ /* 0x0005e2000c101b24 */
[----:B------:R-:W-:Y:S01]  /*e360*/  @!P6 IMAD.WIDE R16, R17, 0x4, R2 ;  /* 0x000000041110e825 */ /* 0x000fe200078e0202 */
[----:B------:R-:W-:-:S02]  /*e370*/  @!P0 LEA.HI R18, R18, R18, RZ, 0x1 ;  /* 0x0000001212128211 */ /* 0x000fc400078f08ff */
[----:B------:R-:W-:Y:S01]  /*e380*/  ISETP.GE.AND P1, PT, R19, UR4, PT ;  /* 0x0000000413007c0c */ /* 0x000fe2000bf26270 */
[C---:B------:R-:W-:Y:S01]  /*e390*/  VIADD R21, R0.reuse, 0xe0 ;  /* 0x000000e000157836 */ /* 0x040fe20000000000 */
[----:B------:R3:W-:Y:S01]  /*e3a0*/  @!P6 ST.E.64 desc[UR36][R16.64], R120 ;  /* 0x000000781000e985 */ /* 0x0007e2000c101b24 */
[----:B0-----:R-:W-:Y:S01]  /*e3b0*/  VIADD R9, R0, 0xf8 ;  /* 0x000000f800097836 */ /* 0x001fe20000000000 */
[----:B------:R-:W-:Y:S01]  /*e3c0*/  @!P2 LEA.HI R20, R20, R20, RZ, 0x1 ;  /* 0x000000141414a211 */ /* 0x000fe200078f08ff */
[C---:B------:R-:W-:Y:S01]  /*e3d0*/  VIADD R12, R0.reuse, 0xe8 ;  /* 0x000000e8000c7836 */ /* 0x040fe20000000000 */
[----:B------:R-:W-:Y:S01]  /*e3e0*/  ISETP.GE.AND P3, PT, R21, UR4, PT ;  /* 0x0000000415007c0c */ /* 0x000fe2000bf66270 */
[----:B------:R-:W-:Y:S01]  /*e3f0*/  VIADD R13, R0, 0xf0 ;  /* 0x000000f0000d7836 */ /* 0x000fe20000000000 */
[----:B------:R-:W-:Y:S02]  /*e400*/  ISETP.GE.AND P6, PT, R9, UR4, PT ;  /* 0x0000000409007c0c */ /* 0x000fe4000bfc6270 */
[----:B------:R-:W-:-:S02]  /*e410*/  ISETP.GE.AND P4, PT, R12, UR4, PT ;  /* 0x000000040c007c0c */ /* 0x000fc4000bf86270 */
[----:B------:R-:W-:Y:S02]  /*e420*/  ISETP.GE.AND P5, PT, R13, UR4, PT ;  /* 0x000000040d007c0c */ /* 0x000fe4000bfa6270 */
[----:B------:R-:W-:-:S04]  /*e430*/  @!P1 LEA.HI R19, R19, R19, RZ, 0x1 ;  /* 0x0000001313139211 */ /* 0x000fc800078f08ff */
[----:B-1----:R-:W-:Y:S02]  /*e440*/  @!P1 LOP3.LUT R11, R19, 0xfffffffe, RZ, 0xc0, !PT ;  /* 0xfffffffe130b9812 */ /* 0x002fe400078ec0ff */
[----:B------:R-:W-:Y:S02]  /*e450*/  @!P3 LEA.HI R21, R21, R21, RZ, 0x1 ;  /* 0x000000151515b211 */ /* 0x000fe400078f08ff */
[----:B------:R-:W-:Y:S02]  /*e460*/  @!P6 LEA.HI R10, R9, R9, RZ, 0x1 ;  /* 0x00000009090ae211 */ /* 0x000fe400078f08ff */
[----:B------:R-:W-:Y:S02]  /*e470*/  @!P4 LEA.HI R12, R12, R12, RZ, 0x1 ;  /* 0x0000000c0c0cc211 */ /* 0x000fe400078f08ff */
[----:B------:R-:W-:Y:S02]  /*e480*/  @!P5 LEA.HI R8, R13, R13, RZ, 0x1 ;  /* 0x0000000d0d08d211 */ /* 0x000fe400078f08ff */
[----:B------:R-:W-:-:S02]  /*e490*/  @!P0 LOP3.LUT R9, R18, 0xfffffffe, RZ, 0xc0, !PT ;  /* 0xfffffffe12098812 */ /* 0x000fc400078ec0ff */
[----:B------:R-:W-:Y:S02]  /*e4a0*/  @!P2 LOP3.LUT R13, R20, 0xfffffffe, RZ, 0xc0, !PT ;  /* 0xfffffffe140da812 */ /* 0x000fe400078ec0ff */
[----:B--2---:R-:W-:Y:S02]  /*e4b0*/  @!P3 LOP3.LUT R15, R21, 0xfffffffe, RZ, 0xc0, !PT ;  /* 0xfffffffe150fb812 */ /* 0x004fe400078ec0ff */
[----:B---3--:R-:W-:Y:S01]  /*e4c0*/  @!P4 LOP3.LUT R17, R12, 0xfffffffe, RZ, 0xc0, !PT ;  /* 0xfffffffe0c11c812 */ /* 0x008fe200078ec0ff */
        /* <DEDUP_REMOVED lines=16> */
.L_x_1775:
[----:B------:R-:W-:Y:S05]  /*e5d0*/  BSYNC B0 ;  /* 0x0000000000007941 */ /* 0x000fea0003800000 */
.L_x_1774:
[----:B------:R-:W-:Y:S01]  /*e5e0*/  IADD3 R7, R7, 0x8, RZ ;  /* 0x0000000807077810 */ /* 0x000fe20007ffe0ff */
[----:B0-2---:R3:W4:Y:S03]  /*e5f0*/  SHFL.IDX PT, R3, R5, 0x1, 0x1c1f ;  /* 0x003c1f0005037f89 */ /* 0x00572600000e0000 */
[----:B------:R-:W-:Y:S01]  /*e600*/  ISETP.GE.AND P0, PT, R7, R6, PT ;  /* 0x000000060700720c */ /* 0x000fe20003f06270 */
[----:B-1----:R3:W0:-:S12]  /*e610*/  SHFL.IDX PT, R2, R4, 0x1, 0x1c1f ;  /* 0x003c1f0004027f89 */ /* 0x00261800000e0000 */
[----:B---3--:R-:W-:Y:S05]  /*e620*/  @P0 BRA `(.L_x_1667) ;  /* 0x0000004800e80947 */ /* 0x008fea0003800000 */
        /* <DEDUP_REMOVED lines=15> */
[C---:B------:R-:W-:Y:S01]  /*e720*/  IADD3 R18, R0.reuse, 0x50, RZ ;  /* 0x0000005000127810 */ /* 0x040fe20007ffe0ff */
[C---:B------:R-:W-:Y:S01]  /*e730*/  VIADD R19, R0.reuse, 0x58 ;  /* 0x0000005800137836 */ /* 0x040fe20000000000 */
[C---:B------:R-:W-:Y:S01]  /*e740*/  @!P0 LEA.HI R4, R0.reuse, R0, RZ, 0x1 ;  /* 0x0000000000048211 */ /* 0x040fe200078f08ff */
[----:B------:R-:W-:Y:S01]  /*e750*/  VIADD R20, R0, 0x80 ;  /* 0x0000008000147836 */ /* 0x000fe20000000000 */
[----:B------:R-:W-:-:S02]  /*e760*/  @!P1 LEA.HI R6, R5, R5, RZ, 0x1 ;  /* 0x0000000505069211 */ /* 0x000fc400078f08ff */
[----:B------:R-:W-:Y:S02]  /*e770*/  @!P2 LEA.HI R8, R7, R7, RZ, 0x1 ;  /* 0x000000070708a211 */ /* 0x000fe400078f08ff */
[----:B------:R-:W-:Y:S02]  /*e780*/  @!P0 LOP3.LUT R5, R4, 0xfffffffe, RZ, 0xc0, !PT ;  /* 0xfffffffe04058812 */ /* 0x000fe400078ec0ff */
[----:B------:R-:W-:Y:S02]  /*e790*/  @!P1 LOP3.LUT R7, R6, 0xfffffffe, RZ, 0xc0, !PT ;  /* 0xfffffffe06079812 */ /* 0x000fe400078ec0ff */
[----:B------:R-:W-:Y:S01]  /*e7a0*/  @!P2 LOP3.LUT R9, R8, 0xfffffffe, RZ, 0xc0, !PT ;  /* 0xfffffffe0809a812 */ /* 0x000fe200078ec0ff */
[--C-:B0---4-:R-:W-:Y:S01]  /*e7b0*/  @!P0 IMAD.WIDE R4, R5, 0x4, R2.reuse ;  /* 0x0000000405048825 */ /* 0x111fe200078e0202 */
[----:B------:R-:W-:Y:S02]  /*e7c0*/  ISETP.GE.AND P3, PT, R15, UR4, PT ;  /* 0x000000040f007c0c */ /* 0x000fe4000bf66270 */
[----:B------:R-:W-:Y:S01]  /*e7d0*/  ISETP.GE.AND P4, PT, R16, UR4, PT ;  /* 0x0000000410007c0c */ /* 0x000fe2000bf86270 */
[----:B------:R-:W-:Y:S01]  /*e7e0*/  @!P1 IMAD.WIDE R6, R7, 0x4, R2 ;  /* 0x0000000407069825 */ /* 0x000fe200078e0202 */
[----:B------:R0:W-:Y:S01]  /*e7f0*/  @!P0 ST.E.64 desc[UR36][R4.64], R26 ;  /* 0x0000001a04008985 */ /* 0x0001e2000c101b24 */
[----:B------:R-:W-:-:S02]  /*e800*/  ISETP.GE.AND P0, PT, R12, UR4, PT ;  /* 0x000000040c007c0c */ /* 0x000fc4000bf06270 */
[----:B------:R-:W-:Y:S01]  /*e810*/  @!P2 IMAD.WIDE R8, R9, 0x4, R2 ;  /* 0x000000040908a825 */ /* 0x000fe200078e0202 */
[----:B------:R1:W-:Y:S01]  /*e820*/  @!P1 ST.E.64 desc[UR36][R6.64], R30 ;  /* 0x0000001e06009985 */ /* 0x0003e2000c101b24 */
[----:B------:R-:W-:Y:S02]  /*e830*/  ISETP.GE.AND P1, PT, R13, UR4, PT ;  /* 0x000000040d007c0c */ /* 0x000fe4000bf26270 */
[----:B------:R-:W-:Y:S01]  /*e840*/  @!P5 LEA.HI R10, R10, R10, RZ, 0x1 ;  /* 0x0000000a0a0ad211 */ /* 0x000fe200078f08ff */
[----:B------:R2:W-:Y:S01]  /*e850*/  @!P2 ST.E.64 desc[UR36][R8.64], R34 ;  /* 0x000000220800a985 */ /* 0x0005e2000c101b24 */
[----:B------:R-:W-:Y:S02]  /*e860*/  ISETP.GE.AND P2, PT, R14, UR4, PT ;  /* 0x000000040e007c0c */ /* 0x000fe4000bf46270 */
[----:B------:R-:W-:Y:S02]  /*e870*/  @!P6 LEA.HI R11, R11, R11, RZ, 0x1 ;  /* 0x0000000b0b0be211 */ /* 0x000fe400078f08ff */
[----:B------:R-:W-:-:S02]  /*e880*/  @!P3 LEA.HI R15, R15, R15, RZ, 0x1 ;  /* 0x0000000f0f0fb211 */ /* 0x000fc400078f08ff */
[----:B0-----:R-:W-:Y:S02]  /*e890*/  @!P5 LOP3.LUT R5, R10, 0xfffffffe, RZ, 0xc0, !PT ;  /* 0xfffffffe0a05d812 */ /* 0x001fe400078ec0ff */
[----:B------:R-:W-:Y:S02]  /*e8a0*/  @!P0 LEA.HI R12, R12, R12, RZ, 0x1 ;  /* 0x0000000c0c0c8211 */ /* 0x000fe400078f08ff */
[----:B-1----:R-:W-:Y:S01]  /*e8b0*/  @!P6 LOP3.LUT R7, R11, 0xfffffffe, RZ, 0xc0, !PT ;  /* 0xfffffffe0b07e812 */ /* 0x002fe200078ec0ff */
[--C-:B------:R-:W-:Y:S01]  /*e8c0*/  @!P5 IMAD.WIDE R4, R5, 0x4, R2.reuse ;  /* 0x000000040504d825 */ /* 0x100fe200078e0202 */
[----:B------:R-:W-:Y:S02]  /*e8d0*/  @!P1 LEA.HI R13, R13, R13, RZ, 0x1 ;  /* 0x0000000d0d0d9211 */ /* 0x000fe400078f08ff */
[----:B------:R-:W-:Y:S01]  /*e8e0*/  @!P2 LEA.HI R14, R14, R14, RZ, 0x1 ;  /* 0x0000000e0e0ea211 */ /* 0x000fe200078f08ff */
[----:B------:R-:W-:Y:S01]  /*e8f0*/  @!P6 IMAD.WIDE R6, R7, 0x4, R2 ;  /* 0x000000040706e825 */ /* 0x000fe200078e0202 */
[----:B------:R-:W-:Y:S01]  /*e900*/  @!P4 LEA.HI R16, R16, R16, RZ, 0x1 ;  /* 0x000000101010c211 */ /* 0x000fe200078f08ff */
[----:B------:R0:W-:Y:S01]  /*e910*/  @!P5 ST.E.64 desc[UR36][R4.64], R38 ;  /* 0x000000260400d985 */ /* 0x0001e2000c101b24 */
[----:B--2---:R-:W-:-:S02]  /*e920*/  @!P0 LOP3.LUT R9, R12, 0xfffffffe, RZ, 0xc0, !PT ;  /* 0xfffffffe0c098812 */ /* 0x004fc400078ec0ff */
[----:B------:R-:W-:Y:S01]  /*e930*/  @!P1 LOP3.LUT R13, R13, 0xfffffffe, RZ, 0xc0, !PT ;  /* 0xfffffffe0d0d9812 */ /* 0x000fe200078ec0ff */
[----:B------:R1:W-:Y:S01]  /*e940*/  @!P6 ST.E.64 desc[UR36][R6.64], R42 ;  /* 0x0000002a0600e985 */ /* 0x0003e2000c101b24 */
[----:B------:R-:W-:Y:S01]  /*e950*/  @!P2 LOP3.LUT R11, R14, 0xfffffffe, RZ, 0xc0, !PT ;  /* 0xfffffffe0e0ba812 */ /* 0x000fe200078ec0ff */
[----:B------:R-:W-:Y:S01]  /*e960*/  VIADD R14, R0, 0x60 ;  /* 0x00000060000e7836 */ /* 0x000fe20000000000 */
[----:B------:R-:W-:Y:S02]  /*e970*/  @!P3 LOP3.LUT R15, R15, 0xfffffffe, RZ, 0xc0, !PT ;  /* 0xfffffffe0f0fb812 */ /* 0x000fe400078ec0ff */
        /* <DEDUP_REMOVED lines=16> */
[C---:B------:R-:W-:Y:S02]  /*ea80*/  IADD3 R17, R0.reuse, 0x78, RZ ;  /* 0x0000007800117810 */ /* 0x040fe40007ffe0ff */
[----:B------:R-:W-:Y:S01]  /*ea90*/  VIADD R15, R0, 0x68 ;  /* 0x00000068000f7836 */ /* 0x000fe20000000000 */
[----:B------:R4:W-:Y:S01]  /*eaa0*/  @!P4 ST.E.64 desc[UR36][R12.64], R62 ;  /* 0x0000003e0c00c985 */ /* 0x0009e2000c101b24 */
        /* <DEDUP_REMOVED lines=46> */
[----:B0-----:R-:W-:Y:S01]  /*ed90*/  @!P6 LOP3.LUT R5, R18, 0xfffffffe, RZ, 0xc0, !PT ;  /* 0xfffffffe1205e812 */ /* 0x001fe200078ec0ff */
[----:B------:R-:W-:Y:S01]  /*eda0*/  VIADD R18, R0, 0xc0 ;  /* 0x000000c000127836 */ /* 0x000fe20000000000 */
        /* <DEDUP_REMOVED lines=16> */
[----:B----4-:R-:W-:Y:S02]  /*eeb0*/  @!P1 LOP3.LUT R13, R20, 0xfffffffe, RZ, 0xc0, !PT ;  /* 0xfffffffe140d9812 */ /* 0x010fe400078ec0ff */
[----:B------:R-:W-:Y:S01]  /*eec0*/  IADD3 R19, R0, 0xc8, RZ ;  /* 0x000000c800137810 */ /* 0x000fe20007ffe0ff */
        /* <DEDUP_REMOVED lines=15> */
[C---:B------:R-:W-:Y:S01]  /*efc0*/  VIADD R15, R0.reuse, 0xd8 ;  /* 0x000000d8000f7836 */ /* 0x040fe20000000000 */
[----:B------:R4:W-:Y:S01]  /*efd0*/  @!P1 ST.E.64 desc[UR36][R12.64], R118 ;  /* 0x000000760c009985 */ /* 0x0009e2000c101b24 */
[----:B------:R-:W-:Y:S01]  /*efe0*/  VIADD R17, R0, 0xe8 ;  /* 0x000000e800117836 */ /* 0x000fe20000000000 */
[----:B------:R-:W-:Y:S01]  /*eff0*/  @!P5 LEA.HI R18, R18, R18, RZ, 0x1 ;  /* 0x000000121212d211 */ /* 0x000fe200078f08ff */
[----:B------:R-:W-:Y:S01]  /*f000*/  VIADD R0, R0, 0xf8 ;  /* 0x000000f800007836 */ /* 0x000fe20000000000 */
[----:B------:R-:W-:Y:S02]  /*f010*/  ISETP.GE.AND P1, PT, R15, UR4, PT ;  /* 0x000000040f007c0c */ /* 0x000fe4000bf26270 */
[----:B------:R-:W-:-:S02]  /*f020*/  ISETP.GE.AND P3, PT, R17, UR4, PT ;  /* 0x0000000411007c0c */ /* 0x000fc4000bf66270 */
[----:B------:R-:W-:Y:S02]  /*f030*/  @!P6 LEA.HI R19, R19, R19, RZ, 0x1 ;  /* 0x000000131313e211 */ /* 0x000fe400078f08ff */
        /* <DEDUP_REMOVED lines=29> */
[----:B---3--:R-:W-:-:S05]  /*f210*/  LOP3.LUT R5, R0, 0xfffffffe, RZ, 0xc0, !PT ;  /* 0xfffffffe00057812 */ /* 0x008fca00078ec0ff */
[----:B------:R-:W-:-:S05]  /*f220*/  IMAD.WIDE R2, R5, 0x4, R2 ;  /* 0x0000000405027825 */ /* 0x000fca00078e0202 */
[----:B------:R0:W-:Y:S01]  /*f230*/  ST.E.64 desc[UR36][R2.64], R150 ;  /* 0x0000009602007985 */ /* 0x0001e2000c101b24 */
[----:B------:R-:W-:Y:S05]  /*f240*/  BRA `(.L_x_1667) ;  /* 0x0000003c00e07947 */ /* 0x000fea0003800000 */
.L_x_1772:
[----:B------:R-:W1:Y:S02]  /*f250*/  S2R R0, SR_TID.X ;  /* 0x0000000000007919 */ /* 0x000e640000002100 */
[----:B-1----:R-:W-:-:S05]  /*f260*/  VIADD R2, R0, 0xffffff80 ;  /* 0xffffff8000027836 */ /* 0x002fca0000000000 */
[----:B------:R-:W-:-:S13]  /*f270*/  ISETP.GT.AND P0, PT, R2, 0x3f, PT ;  /* 0x0000003f0200780c */ /* 0x000fda0003f04270 */
[----:B------:R-:W-:Y:S05]  /*f280*/  @P0 BRA `(.L_x_1667) ;  /* 0x0000003c00d00947 */ /* 0x000fea0003800000 */
[----:B------:R-:W1:Y:S01]  /*f290*/  S2R R3, SR_CTAID.X ;  /* 0x0000000000037919 */ /* 0x000e620000002500 */
[----:B------:R-:W3:Y:S01]  /*f2a0*/  LDC R6, c[0x0][0xbe8] ;  /* 0x0002fa00ff067b82 */ /* 0x000ee20000000800 */
[----:B------:R-:W-:Y:S01]  /*f2b0*/  ULDC UR4, c[0x0][0xa88] ;  /* 0x0002a20000047ab9 */ /* 0x000fe20000000800 */
[----:B-1----:R-:W-:Y:S02]  /*f2c0*/  IMAD R0, R3, 0x40, R0 ;  /* 0x0000004003007824 */ /* 0x002fe400078e0200 */
[----:B---3--:R-:W-:Y:S02]  /*f2d0*/  IMAD R3, R6, UR4, RZ ;  /* 0x0000000406037c24 */ /* 0x008fe4000f8e02ff */
[----:B------:R-:W-:-:S05]  /*f2e0*/  VIADD R0, R0, 0xffffff80 ;  /* 0xffffff8000007836 */ /* 0x000fca0000000000 */
[----:B------:R-:W-:-:S13]  /*f2f0*/  ISETP.GE.AND P0, PT, R0, R3, PT ;  /* 0x000000030000720c */ /* 0x000fda0003f06270 */
[----:B------:R-:W-:Y:S05]  /*f300*/  @P0 BRA `(.L_x_1667) ;  /* 0x0000003c00b00947 */ /* 0x000fea0003800000 */
[----:B------:R-:W-:Y:S01]  /*f310*/  ISETP.NE.AND P0, PT, R6, 0x1, PT ;  /* 0x000000010600780c */ /* 0x000fe20003f05270 */
[----:B------:R-:W1:Y:S01]  /*f320*/  S2UR UR4, SR_CTAID.Z ;  /* 0x00000000000479c3 */ /* 0x000e620000002700 */
[----:B------:R-:W-:Y:S01]  /*f330*/  SHF.R.S32.HI R5, RZ, 0x1f, R18 ;  /* 0x0000001fff057819 */ /* 0x000fe20000011412 */
[----:B------:R-:W-:Y:S02]  /*f340*/  ULDC.64 UR6, c[0x0][0xbd0] ;  /* 0x0002f40000067ab9 */ /* 0x000fe40000000a00 */
[----:B------:R-:W-:-:S04]  /*f350*/  IMAD.WIDE.U32 R2, R18, UR6, RZ ;  /* 0x0000000612027c25 */ /* 0x000fc8000f8e00ff */
[----:B0-----:R-:W0:Y:S01]  /*f360*/  LDC.64 R12, c[0x0][0xbd8] ;  /* 0x0002f600ff0c7b82 */ /* 0x001e220000000a00 */
[----:B------:R-:W-:-:S04]  /*f370*/  IMAD R5, R5, UR6, RZ ;  /* 0x0000000605057c24 */ /* 0x000fc8000f8e02ff */
[C---:B------:R-:W-:Y:S01]  /*f380*/  IMAD R5, R18.reuse, UR7, R5 ;  /* 0x0000000712057c24 */ /* 0x040fe2000f8e0205 */
[----:B------:R-:W-:Y:S02]  /*f390*/  IADD3 R18, -R18, RZ, RZ ;  /* 0x000000ff12127210 */ /* 0x000fe40007ffe1ff */
[----:B------:R-:W3:Y:S01]  /*f3a0*/  @P0 LDC R9, c[0x0][0xbec] ;  /* 0x0002fb00ff090b82 */ /* 0x000ee20000000800 */
[----:B------:R-:W-:Y:S02]  /*f3b0*/  IMAD.IADD R3, R3, 0x1, R5 ;  /* 0x0000000103037824 */ /* 0x000fe400078e0205 */
[----:B------:R-:W-:-:S05]  /*f3c0*/  IMAD.MOV.U32 R5, RZ, RZ, R0 ;  /* 0x000000ffff057224 */ /* 0x000fca00078e0000 */
[----:B------:R-:W4:Y:S01]  /*f3d0*/  S2UR UR8, SR_CTAID.Y ;  /* 0x00000000000879c3 */ /* 0x000f220000002600 */
[----:B-1----:R-:W-:-:S07]  /*f3e0*/  USHF.R.S32.HI UR5, URZ, 0x1f, UR4 ;  /* 0x0000001f3f057899 */ /* 0x002fce0008011404 */
[----:B------:R-:W4:Y:S01]  /*f3f0*/  LDC R7, c[0x0][0xc50] ;  /* 0x00031400ff077b82 */ /* 0x000f220000000800 */
[C---:B0-----:R-:W-:Y:S02]  /*f400*/  IMAD R8, R12.reuse, UR5, RZ ;  /* 0x000000050c087c24 */ /* 0x041fe4000f8e02ff */
[----:B------:R-:W-:-:S04]  /*f410*/  IMAD.WIDE.U32 R2, R12, UR4, R2 ;  /* 0x000000040c027c25 */ /* 0x000fc8000f8e0002 */
[----:B------:R-:W-:Y:S01]  /*f420*/  IMAD R13, R13, UR4, R8 ;  /* 0x000000040d0d7c24 */ /* 0x000fe2000f8e0208 */
[----:B------:R-:W0:Y:S01]  /*f430*/  @P0 LDC R11, c[0x0][0xbf0] ;  /* 0x0002fc00ff0b0b82 */ /* 0x000e220000000800 */
[----:B---3--:R-:W-:Y:S01]  /*f440*/  @P0 IMAD.HI.U32 R4, R0, R9, RZ ;  /* 0x0000000900040227 */ /* 0x008fe200078e00ff */
[----:B------:R-:W-:-:S03]  /*f450*/  ULDC.64 UR4, c[0x0][0xbe0] ;  /* 0x0002f80000047ab9 */ /* 0x000fc60000000a00 */
[----:B------:R-:W-:Y:S02]  /*f460*/  IMAD.IADD R3, R13, 0x1, R3 ;  /* 0x000000010d037824 */ /* 0x000fe400078e0203 */
[----:B----4-:R-:W-:-:S04]  /*f470*/  IMAD R9, R7, R18, UR8 ;  /* 0x0000000807097e24 */ /* 0x010fc8000f8e0212 */
[----:B------:R-:W-:Y:S01]  /*f480*/  IMAD.WIDE.U32 R2, R9, UR4, R2 ;  /* 0x0000000409027c25 */ /* 0x000fe2000f8e0002 */
[----:B0-----:R-:W-:Y:S02]  /*f490*/  @P0 SHF.R.U32.HI R5, RZ, R11, R4 ;  /* 0x0000000bff050219 */ /* 0x001fe40000011604 */
[----:B------:R-:W-:Y:S02]  /*f4a0*/  SHF.R.S32.HI R4, RZ, 0x1f, R9 ;  /* 0x0000001fff047819 */ /* 0x000fe40000011409 */
[----:B------:R-:W-:Y:S01]  /*f4b0*/  IADD3 R2, P0, R5, R2, RZ ;  /* 0x0000000205027210 */ /* 0x000fe20007f1e0ff */
[----:B------:R-:W-:Y:S02]  /*f4c0*/  IMAD.MOV R7, RZ, RZ, -R5 ;  /* 0x000000ffff077224 */ /* 0x000fe400078e0a05 */
[----:B------:R-:W-:Y:S02]  /*f4d0*/  IMAD R4, R4, UR4, RZ ;  /* 0x0000000404047c24 */ /* 0x000fe4000f8e02ff */
[----:B------:R-:W-:-:S02]  /*f4e0*/  IMAD R7, R6, R7, R0 ;  /* 0x0000000706077224 */ /* 0x000fc400078e0200 */
[----:B------:R-:W-:Y:S01]  /*f4f0*/  IMAD R4, R9, UR5, R4 ;  /* 0x0000000509047c24 */ /* 0x000fe2000f8e0204 */
[----:B------:R-:W-:Y:S01]  /*f500*/  SHF.R.S32.HI R9, RZ, 0x1f, R5 ;  /* 0x0000001fff097819 */ /* 0x000fe20000011405 */
[----:B------:R-:W-:Y:S01]  /*f510*/  ULDC.64 UR4, c[0x0][0xbc8] ;  /* 0x0002f20000047ab9 */ /* 0x000fe20000000a00 */
[----:B------:R-:W-:Y:S02]  /*f520*/  SHF.R.S32.HI R0, RZ, 0x1f, R7 ;  /* 0x0000001fff007819 */ /* 0x000fe40000011407 */
[----:B------:R-:W-:-:S03]  /*f530*/  IADD3.X R3, R9, R3, R4, P0, !PT ;  /* 0x0000000309037210 */ /* 0x000fc600007fe404 */
[----:B------:R-:W-:Y:S02]  /*f540*/  IMAD R0, R0, UR4, RZ ;  /* 0x0000000400007c24 */ /* 0x000fe4000f8e02ff */
[----:B------:R-:W-:-:S04]  /*f550*/  IMAD.WIDE.U32 R2, R7, UR4, R2 ;  /* 0x0000000407027c25 */ /* 0x000fc8000f8e0002 */
[----:B------:R-:W-:Y:S01]  /*f560*/  IMAD R5, R7, UR5, R0 ;  /* 0x0000000507057c24 */ /* 0x000fe2000f8e0200 */
[----:B------:R-:W-:Y:S02]  /*f570*/  ULDC.64 UR4, c[0x0][0xba8] ;  /* 0x0002ea0000047ab9 */ /* 0x000fe40000000a00 */
[----:B------:R-:W-:Y:S02]  /*f580*/  LEA R4, P0, R2, UR4, 0x2 ;  /* 0x0000000402047c11 */ /* 0x000fe4000f8010ff */
[----:B------:R-:W-:-:S04]  /*f590*/  IADD3 R3, R3, R5, RZ ;  /* 0x0000000503037210 */ /* 0x000fc80007ffe0ff */
[----:B------:R-:W-:Y:S01]  /*f5a0*/  LEA.HI.X R5, R2, UR5, R3, 0x2, P0 ;  /* 0x0000000502057c11 */ /* 0x000fe200080f1403 */
[----:B------:R-:W-:-:S05]  /*f5b0*/  IMAD.MOV.U32 R3, RZ, RZ, -0x800000 ;  /* 0xff800000ff037424 */ /* 0x000fca00078e00ff */
[----:B------:R1:W-:Y:S01]  /*f5c0*/  STG.E desc[UR36][R4.64], R3 ;  /* 0x0000000304007986 */ /* 0x0003e2000c101924 */
[----:B------:R-:W-:Y:S05]  /*f5d0*/  BRA `(.L_x_1667) ;  /* 0x0000003800fc7947 */ /* 0x000fea0003800000 */
.L_x_1665:
        /* <DEDUP_REMOVED lines=18> */
.L_x_1776:
[----:B------:R-:W-:Y:S01]  /*f700*/  ULDC UR7, c[0x0][0xc50] ;  /* 0x0003140000077ab9 */ /* 0x000fe20000000800 */
[----:B------:R-:W-:Y:S01]  /*f710*/  UMOV UR40, UR6 ;  /* 0x0000000600287c82 */ /* 0x000fe20008000000 */
[----:B------:R-:W-:-:S11]  /*f720*/  UISETP.NE.AND UP0, UPT, UR7, 0x1, UPT ;  /* 0x000000010700788c */ /* 0x000fd6000bf05270 */
[----:B------:R-:W-:Y:S01]  /*f730*/  @UP0 ULDC UR4, c[0x0][0xc54] ;  /* 0x0003150000040ab9 */ /* 0x000fe20000000800 */
[----:B------:R-:W-:Y:S01]  /*f740*/  @UP0 ULDC UR8, c[0x0][0xc58] ;  /* 0x0003160000080ab9 */ /* 0x000fe20000000800 */
[----:B------:R-:W-:-:S04]  /*f750*/  UIMAD.WIDE.U32 UR4, UR6, UR4, URZ ;  /* 0x00000004060472a5 */ /* 0x000fc8000f8e003f */
[----:B------:R-:W-:-:S12]  /*f760*/  @UP0 USHF.R.U32.HI UR40, URZ, UR8, UR5 ;  /* 0x000000083f280299 */ /* 0x000fd80008011605 */
.L_x_1777:
[----:B------:R-:W-:Y:S01]  /*f770*/  ISETP.GE.AND P0, PT, R17, RZ, PT ;  /* 0x000000ff1100720c */ /* 0x000fe20003f06270 */
[----:B------:R-:W-:Y:S01]  /*f780*/  UIADD3 UR45, -UR40, URZ, URZ ;  /* 0x0000003f282d7290 */ /* 0x000fe2000fffe13f */
[----:B------:R-:W-:Y:S02]  /*f790*/  IMAD.MOV.U32 R21, RZ, RZ, 0x1 ;  /* 0x00000001ff157424 */ /* 0x000fe400078e00ff */
[----:B------:R-:W-:Y:S01]  /*f7a0*/  IMAD.MOV.U32 R0, RZ, RZ, RZ ;  /* 0x000000ffff007224 */ /* 0x000fe200078e00ff */
[----:B------:R-:W-:Y:S01]  /*f7b0*/  UIMAD UR45, UR7, UR45, UR6 ;  /* 0x0000002d072d72a4 */ /* 0x000fe2000f8e0206 */
[----:B------:R-:W-:-:S07]  /*f7c0*/  IMAD.MOV.U32 R4, RZ, RZ, 0x1 ;  /* 0x00000001ff047424 */ /* 0x000fce00078e00ff */
[----:B------:R-:W-:Y:S05]  /*f7d0*/  @!P0 BRA `(.L_x_1778) ;  /* 0x0000003400b48947 */ /* 0x000fea0003800000 */
[----:B------:R-:W0:Y:S01]  /*f7e0*/  LDC.64 R2, c[0x0][0xa28] ;  /* 0x00028a00ff027b82 */ /* 0x000e220000000a00 */
[----:B------:R-:W-:Y:S01]  /*f7f0*/  MOV R28, RZ ;  /* 0x000000ff001c7202 */ /* 0x000fe20000000f00 */
[----:B------:R-:W-:Y:S01]  /*f800*/  ULDC.64 UR4, c[0x0][0x418] ;  /* 0x0001060000047ab9 */ /* 0x000fe20000000a00 */
[----:B------:R-:W-:Y:S01]  /*f810*/  ULDC UR6, c[0x0][0x448] ;  /* 0x0001120000067ab9 */ /* 0x000fe20000000800 */
[----:B------:R-:W-:Y:S01]  /*f820*/  ULDC UR10, c[0x0][0x2f0] ;  /* 0x0000bc00000a7ab9 */ /* 0x000fe20000000800 */
[----:B------:R-:W-:Y:S01]  /*f830*/  ULDC UR11, c[0x0][0x288] ;  /* 0x0000a200000b7ab9 */ /* 0x000fe20000000800 */
[----:B0-----:R-:W-:-:S04]  /*f840*/  ISETP.NE.U32.AND P0, PT, R2, RZ, PT ;  /* 0x000000ff0200720c */ /* 0x001fc80003f05070 */
[----:B------:R-:W-:-:S13]  /*f850*/  ISETP.NE.AND.EX P0, PT, R3, RZ, PT, P0 ;  /* 0x000000ff0300720c */ /* 0x000fda0003f05300 */
[----:B------:R-:W0:Y:S02]  /*f860*/  @P0 LDC.64 R2, c[0x0][0xa28] ;  /* 0x00028a00ff020b82 */ /* 0x000e240000000a00 */
[----:B0-----:R-:W-:-:S05]  /*f870*/  @P0 IMAD.WIDE R2, R17, 0x4, R2 ;  /* 0x0000000411020825 */ /* 0x001fca00078e0202 */
[----:B------:R0:W5:Y:S01]  /*f880*/  @P0 LDG.E R28, desc[UR36][R2.64] ;  /* 0x00000024021c0981 */ /* 0x000162000c1e1900 */
[----:B------:R-:W1:Y:S01]  /*f890*/  S2UR UR41, SR_CTAID.X ;  /* 0x00000000002979c3 */ /* 0x000e620000002500 */
[----:B------:R-:W-:Y:S02]  /*f8a0*/  UISETP.NE.U32.AND UP0, UPT, UR4, URZ, UPT ;  /* 0x0000003f0400728c */ /* 0x000fe4000bf05070 */
[----:B------:R-:W-:Y:S02]  /*f8b0*/  UISETP.NE.AND UP1, UPT, UR6, 0x1, UPT ;  /* 0x000000010600788c */ /* 0x000fe4000bf25270 */
[----:B------:R-:W-:Y:S01]  /*f8c0*/  UISETP.NE.AND.EX UP0, UPT, UR5, URZ, UPT, UP0 ;  /* 0x0000003f0500728c */ /* 0x000fe2000bf05300 */
[----:B------:R-:W-:Y:S02]  /*f8d0*/  ULDC UR6, c[0x0][0x424] ;  /* 0x0001090000067ab9 */ /* 0x000fe40000000800 */
[----:B------:R-:W-:Y:S01]  /*f8e0*/  ULDC.64 UR4, c[0x0][0x9e0] ;  /* 0x0002780000047ab9 */ /* 0x000fe20000000a00 */
[----:B------:R-:W-:-:S02]  /*f8f0*/  USEL UR9, UR6, 0x1, UP0 ;  /* 0x0000000106097887 */ /* 0x000fc40008000000 */
[----:B------:R-:W-:Y:S02]  /*f900*/  UISETP.GE.AND UP0, UPT, UR5, 0x1, UPT ;  /* 0x000000010500788c */ /* 0x000fe4000bf06270 */
[----:B------:R-:W-:Y:S01]  /*f910*/  UIMAD UR47, UR9, UR10, URZ ;  /* 0x0000000a092f72a4 */ /* 0x000fe2000f8e023f */
[----:B------:R-:W-:Y:S01]  /*f920*/  @UP1 ULDC UR7, c[0x0][0x44c] ;  /* 0x0001130000071ab9 */ /* 0x000fe20000000800 */
[----:B------:R-:W-:Y:S02]  /*f930*/  UIMAD UR9, UR9, UR10, 0x3f ;  /* 0x0000003f090974a4 */ /* 0x000fe4000f8e020a */
[----:B------:R-:W-:Y:S01]  /*f940*/  PLOP3.LUT P1, PT, PT, PT, UP0, 0x80, 0x0 ;  /* 0x000000000000781c */ /* 0x000fe20003f2f008 */
[----:B------:R-:W-:Y:S01]  /*f950*/  @UP1 ULDC UR12, c[0x0][0x450] ;  /* 0x00011400000c1ab9 */ /* 0x000fe20000000800 */
[----:B------:R-:W-:Y:S02]  /*f960*/  UP2UR UR48, UPR, URZ, 0x2 ;  /* 0x000000023f307883 */ /* 0x000fe40008000000 */
[----:B-1----:R-:W-:-:S04]  /*f970*/  USHF.L.U32 UR41, UR41, 0x6, URZ ;  /* 0x0000000629297899 */ /* 0x002fc8000800063f */
[----:B------:R-:W-:-:S04]  /*f980*/  UIADD3 UR8, UR41, 0x3f, URZ ;  /* 0x0000003f29087890 */ /* 0x000fc8000fffe03f */
[----:B------:R-:W-:Y:S02]  /*f990*/  UIMAD.WIDE.U32 UR6, UR8, UR7, URZ ;  /* 0x00000007080672a5 */ /* 0x000fe4000f8e003f */
[----:B------:R-:W-:Y:S02]  /*f9a0*/  UIADD3 UR6, UR47, 0x1, -UR11 ;  /* 0x000000012f067890 */ /* 0x000fe4000fffe80b */
[----:B------:R-:W-:Y:S02]  /*f9b0*/  @UP1 USHF.R.U32.HI UR8, URZ, UR12, UR7 ;  /* 0x0000000c3f081299 */ /* 0x000fe40008011607 */
[----:B------:R-:W-:Y:S02]  /*f9c0*/  USHF.R.S32.HI UR7, URZ, 0x1f, UR9 ;  /* 0x0000001f3f077899 */ /* 0x000fe40008011409 */
[----:B------:R-:W-:Y:S02]  /*f9d0*/  UIADD3 UR6, UR6, UR8, URZ ;  /* 0x0000000806067290 */ /* 0x000fe4000fffe03f */
[----:B------:R-:W-:-:S02]  /*f9e0*/  ULEA.HI UR7, UR7, UR9, URZ, 0x6 ;  /* 0x0000000907077291 */ /* 0x000fc4000f8f303f */
[----:B------:R-:W-:Y:S02]  /*f9f0*/  UIADD3 UR4, UR6, UR4, URZ ;  /* 0x0000000406047290 */ /* 0x000fe4000fffe03f */
[----:B------:R-:W-:Y:S01]  /*fa00*/  USHF.R.S32.HI UR42, URZ, 0x6, UR7 ;  /* 0x000000063f2a7899 */ /* 0x000fe20008011407 */
[----:B0-----:R-:W-:Y:S11]  /*fa10*/  @!P1 BRA `(.L_x_1779) ;  /* 0x0000000000449947 */ /* 0x001ff60003800000 */
[----:B------:R-:W-:Y:S01]  /*fa20*/  ISETP.LT.AND P0, PT, RZ, UR6, PT ;  /* 0x00000006ff007c0c */ /* 0x000fe2000bf01270 */
[----:B------:R-:W-:-:S12]  /*fa30*/  UIADD3 UR8, UR6, -0x1, URZ ;  /* 0xffffffff06087890 */ /* 0x000fd8000fffe03f */
[----:B------:R-:W-:Y:S05]  /*fa40*/  @P0 BRA `(.L_x_1780) ;  /* 0x00000000001c0947 */ /* 0x000fea0003800000 */
[----:B------:R-:W-:Y:S02]  /*fa50*/  UISETP.NE.AND UP0, UPT, UR5, 0x1, UPT ;  /* 0x000000010500788c */ /* 0x000fe4000bf05270 */
[----:B------:R-:W-:-:S09]  /*fa60*/  UIADD3 UR8, -UR6, URZ, URZ ;  /* 0x0000003f06087290 */ /* 0x000fd2000fffe13f */
[----:B------:R-:W-:Y:S02]  /*fa70*/  @UP0 ULDC.64 UR12, c[0x0][0x9e8] ;  /* 0x00027a00000c0ab9 */ /* 0x000fe40000000a00 */
[----:B------:R-:W-:-:S04]  /*fa80*/  UIMAD.WIDE.U32 UR6, UR8, UR12, URZ ;  /* 0x0000000c080672a5 */ /* 0x000fc8000f8e003f */
[----:B------:R-:W-:-:S04]  /*fa90*/  @UP0 USHF.R.U32.HI UR8, URZ, UR13, UR7 ;  /* 0x0000000d3f080299 */ /* 0x000fc80008011607 */
[----:B------:R-:W-:Y:S01]  /*faa0*/  ULOP3.LUT UR8, URZ, UR8, URZ, 0x33, !UPT ;  /* 0x000000083f087292 */ /* 0x000fe2000f8e333f */
[----:B------:R-:W-:Y:S11]  /*fab0*/  BRA `(.L_x_1781) ;  /* 0x0000000000107947 */ /* 0x000ff60003800000 */
.L_x_1780:
[----:B------:R-:W-:-:S11]  /*fac0*/  UISETP.NE.AND UP0, UPT, UR5, 0x1, UPT ;  /* 0x000000010500788c */ /* 0x000fd6000bf05270 */
[----:B------:R-:W-:Y:S02]  /*fad0*/  @UP0 ULDC.64 UR12, c[0x0][0x9e8] ;  /* 0x00027a00000c0ab9 */ /* 0x000fe40000000a00 */
[----:B------:R-:W-:-:S04]  /*fae0*/  UIMAD.WIDE.U32 UR6, UR8, UR12, URZ ;  /* 0x0000000c080672a5 */ /* 0x000fc8000f8e003f */
[----:B------:R-:W-:-:S12]  /*faf0*/  @UP0 USHF.R.U32.HI UR8, URZ, UR13, UR7 ;  /* 0x0000000d3f080299 */ /* 0x000fd80008011607 */
.L_x_1781:
[----:B------:R-:W-:-:S04]  /*fb00*/  UIMAD UR8, UR8, UR5, UR5 ;  /* 0x00000005080872a4 */ /* 0x000fc8000f8e0205 */
[----:B------:R-:W-:-:S04]  /*fb10*/  UISETP.LT.AND UP0, UPT, UR4, UR8, UPT ;  /* 0x000000080400728c */ /* 0x000fc8000bf01270 */
[----:B------:R-:W-:-:S12]  /*fb20*/  USEL UR4, UR4, UR8, UP0 ;  /* 0x0000000804047287 */ /* 0x000fd80008000000 */
.L_x_1779:
[----:B------:R-:W-:Y:S02]  /*fb30*/  UISETP.NE.AND UP0, UPT, UR48, URZ, UPT ;  /* 0x0000003f3000728c */ /* 0x000fe4000bf05270 */
[----:B------:R-:W-:-:S04]  /*fb40*/  UIADD3 UR4, UR4, 0x3f, URZ ;  /* 0x0000003f04047890 */ /* 0x000fc8000fffe03f */
[----:B------:R-:W-:-:S04]  /*fb50*/  USHF.R.S32.HI UR8, URZ, 0x1f, UR4 ;  /* 0x0000001f3f087899 */ /* 0x000fc80008011404 */
[----:B------:R-:W-:Y:S01]  /*fb60*/  ULEA.HI UR8, UR8, UR4, URZ, 0x6 ;  /* 0x0000000408087291 */ /* 0x000fe2000f8f303f */
[----:B------:R-:W-:Y:S01]  /*fb70*/  @UP0 ULDC UR6, c[0x0][0x44c] ;  /* 0x0001130000060ab9 */ /* 0x000fe20000000800 */
[----:B------:R-:W-:Y:S01]  /*fb80*/  @UP0 ULDC UR9, c[0x0][0x450] ;  /* 0x0001140000090ab9 */ /* 0x000fe20000000800 */
[----:B------:R-:W-:Y:S02]  /*fb90*/  UIMAD.WIDE.U32 UR6, UR41, UR6, URZ ;  /* 0x00000006290672a5 */ /* 0x000fe4000f8e003f */
[----:B------:R-:W-:Y:S01]  /*fba0*/  UMOV UR4, UR41 ;  /* 0x0000002900047c82 */ /* 0x000fe20008000000 */
[----:B------:R-:W-:Y:S02]  /*fbb0*/  USHF.R.S32.HI UR43, URZ, 0x6, UR8 ;  /* 0x000000063f2b7899 */ /* 0x000fe40008011408 */
[----:B------:R-:W-:Y:S02]  /*fbc0*/  @UP0 USHF.R.U32.HI UR4, URZ, UR9, UR7 ;  /* 0x000000093f040299 */ /* 0x000fe40008011607 */
[----:B------:R-:W-:-:S02]  /*fbd0*/  UISETP.LT.AND UP0, UPT, UR42, UR43, UPT ;  /* 0x0000002b2a00728c */ /* 0x000fc4000bf01270 */
[----:B------:R-:W-:Y:S01]  /*fbe0*/  UIADD3 UR4, UR4, -UR11, UR47 ;  /* 0x8000000b04047290 */ /* 0x000fe2000fffe02f */
[----:B------:R-:W-:Y:S01]  /*fbf0*/  ULDC UR8, c[0x0][0x9dc] ;  /* 0x0002770000087ab9 */ /* 0x000fe20000000800 */
[----:B------:R-:W-:Y:S02]  /*fc00*/  USEL UR12, UR42, UR43, UP0 ;  /* 0x0000002b2a0c7287 */ /* 0x000fe40008000000 */
[----:B------:R-:W-:Y:S01]  /*fc10*/  UIADD3 UR8, UR4, -UR8, URZ ;  /* 0x8000000804087290 */ /* 0x000fe2000fffe03f */
[----:B------:R-:W-:Y:S11]  /*fc20*/  @!P1 BRA `(.L_x_1782) ;  /* 0x0000000000449947 */ /* 0x000ff60003800000 */
[----:B------:R-:W-:-:S06]  /*fc30*/  UISETP.GT.AND UP0, UPT, UR4, -0x1, UPT ;  /* 0xffffffff0400788c */ /* 0x000fcc000bf04270 */
[----:B------:R-:W-:-:S13]  /*fc40*/  PLOP3.LUT P0, PT, PT, PT, UP0, 0x80, 0x0 ;  /* 0x000000000000781c */ /* 0x000fda0003f0f008 */
[----:B------:R-:W-:Y:S05]  /*fc50*/  @P0 BRA `(.L_x_1783) ;  /* 0x00000000001c0947 */ /* 0x000fea0003800000 */
[----:B------:R-:W-:Y:S02]  /*fc60*/  UISETP.NE.AND UP0, UPT, UR5, 0x1, UPT ;  /* 0x000000010500788c */ /* 0x000fe4000bf05270 */
[----:B------:R-:W-:-:S09]  /*fc70*/  ULOP3.LUT UR4, URZ, UR4, URZ, 0x33, !UPT ;  /* 0x000000043f047292 */ /* 0x000fd2000f8e333f */
[----:B------:R-:W-:Y:S02]  /*fc80*/  @UP0 ULDC.64 UR10, c[0x0][0x9e8] ;  /* 0x00027a00000a0ab9 */ /* 0x000fe40000000a00 */
[----:B------:R-:W-:-:S04]  /*fc90*/  UIMAD.WIDE.U32 UR6, UR4, UR10, URZ ;  /* 0x0000000a040672a5 */ /* 0x000fc8000f8e003f */
[----:B------:R-:W-:-:S04]  /*fca0*/  @UP0 USHF.R.U32.HI UR4, URZ, UR11, UR7 ;  /* 0x0000000b3f040299 */ /* 0x000fc80008011607 */
[----:B------:R-:W-:Y:S01]  /*fcb0*/  ULOP3.LUT UR4, URZ, UR4, URZ, 0x33, !UPT ;  /* 0x000000043f047292 */ /* 0x000fe2000f8e333f */
[----:B------:R-:W-:Y:S11]  /*fcc0*/  BRA `(.L_x_1784) ;  /* 0x0000000000107947 */ /* 0x000ff60003800000 */
.L_x_1783:
[----:B------:R-:W-:-:S11]  /*fcd0*/  UISETP.NE.AND UP0, UPT, UR5, 0x1, UPT ;  /* 0x000000010500788c */ /* 0x000fd6000bf05270 */
[----:B------:R-:W-:Y:S02]  /*fce0*/  @UP0 ULDC.64 UR10, c[0x0][0x9e8] ;  /* 0x00027a00000a0ab9 */ /* 0x000fe40000000a00 */
[----:B------:R-:W-:-:S04]  /*fcf0*/  UIMAD.WIDE.U32 UR6, UR4, UR10, URZ ;  /* 0x0000000a040672a5 */ /* 0x000fc8000f8e003f */
[----:B------:R-:W-:-:S12]  /*fd00*/  @UP0 USHF.R.U32.HI UR4, URZ, UR11, UR7 ;  /* 0x0000000b3f040299 */ /* 0x000fd80008011607 */
.L_x_1784:
[----:B------:R-:W-:-:S04]  /*fd10*/  UIMAD UR4, UR4, UR5, URZ ;  /* 0x00000005040472a4 */ /* 0x000fc8000f8e023f */
[----:B------:R-:W-:-:S04]  /*fd20*/  UISETP.LT.AND UP0, UPT, UR8, UR4, UPT ;  /* 0x000000040800728c */ /* 0x000fc8000bf01270 */
[----:B------:R-:W-:-:S12]  /*fd30*/  USEL UR8, UR8, UR4, !UP0 ;  /* 0x0000000408087287 */ /* 0x000fd8000c000000 */
.L_x_1782:
[----:B------:R-:W-:Y:S02]  /*fd40*/  USHF.R.S32.HI UR4, URZ, 0x1f, UR8 ;  /* 0x0000001f3f047899 */ /* 0x000fe40008011408 */
[----:B------:R-:W-:Y:S02]  /*fd50*/  USHF.R.U32.HI UR9, URZ, 0x10, UR45 ;  /* 0x000000103f097899 */ /* 0x000fe4000801162d */
[----:B------:R-:W-:Y:S02]  /*fd60*/  ULEA.HI UR4, UR4, UR8, URZ, 0x6 ;  /* 0x0000000804047291 */ /* 0x000fe4000f8f303f */
[----:B------:R-:W-:Y:S02]  /*fd70*/  ULOP3.LUT UR45, UR45, 0xffff, URZ, 0xc0, !UPT ;  /* 0x0000ffff2d2d7892 */ /* 0x000fe4000f8ec03f */
[----:B------:R-:W-:Y:S01]  /*fd80*/  USHF.R.S32.HI UR4, URZ, 0x6, UR4 ;  /* 0x000000063f047899 */ /* 0x000fe20008011404 */
[----:B------:R-:W-:-:S03]  /*fd90*/  UMOV UR38, URZ ;  /* 0x0000003f00267c82 */ /* 0x000fc60008000000 */
[----:B------:R-:W-:-:S04]  /*fda0*/  UISETP.LT.AND UP0, UPT, URZ, UR4, UPT ;  /* 0x000000043f00728c */ /* 0x000fc8000bf01270 */
[----:B------:R-:W-:Y:S02]  /*fdb0*/  USEL UR44, URZ, UR4, !UP0 ;  /* 0x000000043f2c7287 */ /* 0x000fe4000c000000 */
[----:B------:R-:W-:Y:S02]  /*fdc0*/  UISETP.NE.AND UP0, UPT, UR9, URZ, UPT ;  /* 0x0000003f0900728c */ /* 0x000fe4000bf05270 */
[----:B------:R-:W-:-:S06]  /*fdd0*/  UISETP.GT.AND UP1, UPT, UR12, UR44, UPT ;  /* 0x0000002c0c00728c */ /* 0x000fcc000bf24270 */
[----:B------:R-:W-:-:S03]  /*fde0*/  PLOP3.LUT P0, PT, PT, PT, UP1, 0x80, 0x0 ;  /* 0x000000000000781c */ /* 0x000fc60003f0f018 */
[----:B------:R-:W-:-:S10]  /*fdf0*/  @!UP0 ULDC UR9, c[0x0][0x9f0] ;  /* 0x00027c0000098ab9 */ /* 0x000fd40000000800 */
[----:B------:R-:W-:Y:S05]  /*fe00*/  @!P0 BRA `(.L_x_1785) ;  /* 0x00000000007c8947 */ /* 0x000fea0003800000 */
[----:B------:R-:W-:Y:S01]  /*fe10*/  IABS R0, UR9 ;  /* 0x0000000900007c13 */ /* 0x000fe20008000000 */
[----:B------:R-:W-:Y:S02]  /*fe20*/  UIADD3 UR4, UR9, -0x1, UR12 ;  /* 0xffffffff09047890 */ /* 0x000fe4000fffe00c */
[----:B------:R-:W-:Y:S02]  /*fe30*/  IABS R4, UR9 ;  /* 0x0000000900047c13 */ /* 0x000fe40008000000 */
[----:B------:R-:W-:Y:S01]  /*fe40*/  R2UR UR10, R0 ;  /* 0x00000000000a72ca */ /* 0x000fe200000e0000 */
[----:B------:R-:W-:-:S03]  /*fe50*/  UIADD3 UR6, -UR44, UR4, URZ ;  /* 0x000000042c067290 */ /* 0x000fc6000fffe13f */
[----:B------:R-:W-:-:S03]  /*fe60*/  UMOV UR4, URZ ;  /* 0x0000003f00047c82 */ /* 0x000fc60008000000 */
[----:B------:R-:W-:Y:S01]  /*fe70*/  IABS R3, UR6 ;  /* 0x0000000600037c13 */ /* 0x000fe20008000000 */
[----:B------:R-:W-:-:S03]  /*fe80*/  ULOP3.LUT UR6, UR6, UR9, URZ, 0x3c, !UPT ;  /* 0x0000000906067292 */ /* 0x000fc6000f8e3c3f */
[----:B------:R-:W-:Y:S02]  /*fe90*/  R2UR UR8, R3 ;  /* 0x00000000030872ca */ /* 0x000fe400000e0000 */
        /* <DEDUP_REMOVED lines=22> */
.L_x_1785:
[----:B------:R-:W-:Y:S02]  /*10000*/  UIMAD UR49, UR45, UR38, UR44 ;  /* 0x000000262d3172a4 */ /* 0x000fe4000f8e022c */
[----:B------:R-:W-:Y:S02]  /*10010*/  IMAD.U32 R0, RZ, RZ, UR38 ;  /* 0x00000026ff007e24 */ /* 0x000fe4000f8e00ff */
[----:B------:R-:W-:Y:S02]  /*10020*/  IMAD.MOV.U32 R21, RZ, RZ, 0x1 ;  /* 0x00000001ff157424 */ /* 0x000fe400078e00ff */
        /* <DEDUP_REMOVED lines=29> */
.L_x_1786:
        /* <DEDUP_REMOVED lines=19> */
[----:B-1---5:R-:W-:Y:S05]  /*10330*/  CALL.ABS.NOINC R2 ;  /* 0x0000000002007343 */ /* 0x022fea0003c00000 */
.L_x_1788:
        /* <DEDUP_REMOVED lines=15> */
.L_x_1787:
[----:B------:R-:W0:Y:S01]  /*10430*/  LDC.64 R2, c[0x0][0x9f8] ;  /* 0x00027e00ff027b82 */ /* 0x000e220000000a00 */
[----:B------:R-:W-:-:S07]  /*10440*/  MOV R24, R17 ;  /* 0x0000001100187202 */ /* 0x000fce0000000f00 */
        /* <DEDUP_REMOVED lines=15> */
[----:B------:R-:W-:-:S04]  /*10540*/  IMAD.IADD R5, R31, 0x1, R18 ;  /* 0x000000011f057824 */ /* 0x000fc800078e0212 */
[C---:B-----5:R-:W-:Y:S01]  /*10550*/  IMAD.IADD R19, R5.reuse, 0x1, R28 ;  /* 0x0000000105137824 */ /* 0x060fe200078e021c */
[----:B------:R-:W-:-:S04]  /*10560*/  ISETP.GE.AND P0, PT, R5, UR47, PT ;  /* 0x0000002f05007c0c */ /* 0x000fc8000bf06270 */
[----:B------:R-:W-:Y:S01]  /*10570*/  ISETP.GT.U32.OR P0, PT, R31, 0x3f, P0 ;  /* 0x0000003f1f00780c */ /* 0x000fe20000704470 */
[----:B------:R-:W1:Y:S01]  /*10580*/  @P1 LDC R0, c[0x0][0x434] ;  /* 0x00010d00ff001b82 */ /* 0x000e620000000800 */
[----:B------:R-:W-:Y:S02]  /*10590*/  MOV R7, R19 ;  /* 0x0000001300077202 */ /* 0x000fe40000000f00 */
[----:B------:R-:W-:-:S05]  /*105a0*/  @P1 LOP3.LUT R16, R16, 0x400, RZ, 0xfc, !PT ;  /* 0x0000040010101812 */ /* 0x000fca00078efcff */
        /* <DEDUP_REMOVED lines=15> */
[----:B------:R-:W-:Y:S01]  /*106a0*/  IMAD.MOV R0, RZ, RZ, -R7 ;  /* 0x000000ffff007224 */ /* 0x000fe200078e0a07 */
[----:B------:R-:W-:Y:S02]  /*106b0*/  LOP3.LUT R16, R16, 0xffffffdf, RZ, 0xc0, !PT ;  /* 0xffffffdf10107812 */ /* 0x000fe400078ec0ff */
[----:B------:R-:W-:Y:S01]  /*106c0*/  CS2R R26, SRZ ;  /* 0x00000000001a7805 */ /* 0x000fe2000001ff00 */
[----:B------:R-:W-:Y:S01]  /*106d0*/  IMAD R19, R37, R0, R19 ;  /* 0x0000000025137224 */ /* 0x000fe200078e0213 */
[----:B0-----:R-:W-:-:S04]  /*106e0*/  SHF.L.U32 R4, R30, 0x3, RZ ;  /* 0x000000031e047819 */ /* 0x001fc800000006ff */
        /* <DEDUP_REMOVED lines=8> */
[----:B------:R-:W-:Y:S02]  /*10770*/  ISETP.GE.AND P2, PT, R2, UR4, PT ;  /* 0x0000000402007c0c */ /* 0x000fe4000bf46270 */
[----:B------:R-:W-:Y:S02]  /*10780*/  LOP3.LUT R3, R22, 0x180, RZ, 0xfc, !PT ;  /* 0x0000018016037812 */ /* 0x000fe400078efcff */
[----:B------:R-:W-:Y:S02]  /*10790*/  @P6 LOP3.LUT R16, R16, 0x20, RZ, 0xfc, !PT ;  /* 0x0000002010106812 */ /* 0x000fe400078efcff */
[----:B------:R-:W-:Y:S02]  /*107a0*/  ISETP.GE.AND P5, PT, R22, UR4, PT ;  /* 0x0000000416007c0c */ /* 0x000fe4000bfa6270 */
[----:B------:R-:W-:-:S02]  /*107b0*/  LOP3.LUT R16, R16, 0xffffffef, RZ, 0xc0, !PT ;  /* 0xffffffef10107812 */ /* 0x000fc400078ec0ff */
[----:B------:R-:W-:Y:S02]  /*107c0*/  SEL R0, RZ, 0xffffffff, P6 ;  /* 0xffffffffff007807 */ /* 0x000fe40003000000 */
[----:B------:R-:W-:Y:S02]  /*107d0*/  @P4 LOP3.LUT R16, R16, 0x10, RZ, 0xfc, !PT ;  /* 0x0000001010104812 */ /* 0x000fe400078efcff */
[----:B------:R-:W-:Y:S02]  /*107e0*/  LOP3.LUT R2, R22, 0x140, RZ, 0xfc, !PT ;  /* 0x0000014016027812 */ /* 0x000fe400078efcff */
[----:B------:R-:W-:-:S04]  /*107f0*/  LOP3.LUT R16, R16, 0xfffffff7, RZ, 0xc0, !PT ;  /* 0xfffffff710107812 */ /* 0x000fc800078ec0ff */
[----:B------:R-:W-:-:S04]  /*10800*/  @P3 LOP3.LUT R16, R16, 0x8, RZ, 0xfc, !PT ;  /* 0x0000000810103812 */ /* 0x000fc800078efcff */
[----:B------:R-:W-:-:S04]  /*10810*/  LOP3.LUT R16, R16, 0xfffffffb, RZ, 0xc0, !PT ;  /* 0xfffffffb10107812 */ /* 0x000fc800078ec0ff */
[----:B------:R-:W-:-:S04]  /*10820*/  @P2 LOP3.LUT R16, R16, 0x4, RZ, 0xfc, !PT ;  /* 0x0000000410102812 */ /* 0x000fc800078efcff */
[----:B------:R-:W-:-:S04]  /*10830*/  LOP3.LUT R16, R16, 0xffffffbf, RZ, 0xc0, !PT ;  /* 0xffffffbf10107812 */ /* 0x000fc800078ec0ff */
[----:B------:R-:W-:-:S04]  /*10840*/  @P5 LOP3.LUT R16, R16, 0x40, RZ, 0xfc, !PT ;  /* 0x0000004010105812 */ /* 0x000fc800078efcff */
[----:B------:R-:W-:Y:S02]  /*10850*/  LOP3.LUT R16, R16, 0xfffffffd, RZ, 0xc0, !PT ;  /* 0xfffffffd10107812 */ /* 0x000fe400078ec0ff */
[--C-:B--2---:R-:W-:Y:S01]  /*10860*/  @!P0 SHF.R.S32.HI R27, RZ, 0x1f, R5.reuse ;  /* 0x0000001fff1b8819 */ /* 0x104fe20000011405 */
[----:B------:R-:W-:Y:S01]  /*10870*/  @!P0 IMAD.MOV.U32 R26, RZ, RZ, R5 ;  /* 0x000000ffff1a8224 */ /* 0x000fe200078e0005 */
[----:B------:R-:W-:Y:S01]  /*10880*/  ISETP.GE.AND P0, PT, R3, UR4, PT ;  /* 0x0000000403007c0c */ /* 0x000fe2000bf06270 */
[----:B------:R-:W-:Y:S01]  /*10890*/  IMAD.SHL.U32 R3, R0, 0x2, RZ ;  /* 0x0000000200037824 */ /* 0x000fe200078e00ff */
[----:B------:R-:W-:Y:S02]  /*108a0*/  SEL R0, RZ, 0x1, P5 ;  /* 0x00000001ff007807 */ /* 0x000fe40002800000 */
[----:B------:R-:W-:Y:S02]  /*108b0*/  SEL R34, RZ, 0x40, P0 ;  /* 0x00000040ff227807 */ /* 0x000fe40000000000 */
[----:B------:R-:W-:-:S02]  /*108c0*/  ISETP.GE.AND P0, PT, R2, UR4, PT ;  /* 0x0000000402007c0c */ /* 0x000fc4000bf06270 */
[----:B------:R-:W-:Y:S02]  /*108d0*/  LOP3.LUT R5, R22, 0x1c0, RZ, 0xfc, !PT ;  /* 0x000001c016057812 */ /* 0x000fe400078efcff */
[----:B------:R-:W-:Y:S02]  /*108e0*/  LOP3.LUT R0, R3, 0x2, R0, 0xe2, !PT ;  /* 0x0000000203007812 */ /* 0x000fe400078ee200 */
[----:B------:R-:W-:Y:S02]  /*108f0*/  SEL R3, RZ, 0x4, P4 ;  /* 0x00000004ff037807 */ /* 0x000fe40002000000 */
[----:B------:R-:W-:Y:S02]  /*10900*/  SEL R2, RZ, 0x8, P3 ;  /* 0x00000008ff027807 */ /* 0x000fe40001800000 */
[----:B------:R-:W-:Y:S01]  /*10910*/  ISETP.GE.AND P1, PT, R5, UR4, PT ;  /* 0x0000000405007c0c */ /* 0x000fe2000bf26270 */
[----:B------:R-:W-:Y:S01]  /*10920*/  UMOV UR4, 0xffffffff ;  /* 0xffffffff00047882 */ /* 0x000fe20000000000 */
[----:B------:R-:W-:-:S02]  /*10930*/  LOP3.LUT R0, R2, R0, R3, 0xfe, !PT ;  /* 0x0000000002007212 */ /* 0x000fc400078efe03 */
[----:B------:R-:W-:Y:S02]  /*10940*/  SEL R3, RZ, 0x10, P2 ;  /* 0x00000010ff037807 */ /* 0x000fe40001000000 */
[----:B------:R-:W-:Y:S02]  /*10950*/  SEL R2, RZ, 0x20, P0 ;  /* 0x00000020ff027807 */ /* 0x000fe40000000000 */
[----:B------:R-:W-:Y:S02]  /*10960*/  SEL R17, RZ, 0x80, P1 ;  /* 0x00000080ff117807 */ /* 0x000fe40000800000 */
[----:B------:R-:W-:Y:S02]  /*10970*/  @P0 LOP3.LUT R16, R16, 0x2, RZ, 0xfc, !PT ;  /* 0x0000000210100812 */ /* 0x000fe400078efcff */
[----:B------:R-:W-:Y:S01]  /*10980*/  LOP3.LUT R3, R2, R0, R3, 0xfe, !PT ;  /* 0x0000000002037212 */ /* 0x000fe200078efe03 */
[----:B------:R-:W-:Y:S06]  /*10990*/  BRA.DIV UR4, `(.L_x_1789) ;  /* 0x0000002e041c7947 */ /* 0x000fec000b800000 */
.L_x_1831:
[----:B------:R-:W-:Y:S01]  /*109a0*/  ULOP3.LUT UR4, UR39, 0x2, URZ, 0xfc, !UPT ;  /* 0x0000000227047892 */ /* 0x000fe2000f8efc3f */
[----:B------:R-:W-:Y:S01]  /*109b0*/  ISETP.GT.U32.AND P1, PT, R31, 0x3f, PT ;  /* 0x0000003f1f00780c */ /* 0x000fe20003f24070 */
[----:B------:R-:W-:Y:S01]  /*109c0*/  IMAD.U32 R23, RZ, RZ, UR40 ;  /* 0x00000028ff177e24 */ /* 0x000fe2000f8e00ff */
[----:B------:R-:W-:Y:S02]  /*109d0*/  LOP3.LUT R16, R16, 0xffffff7f, RZ, 0xc0, !PT ;  /* 0xffffff7f10107812 */ /* 0x000fe400078ec0ff */
[----:B------:R-:W-:Y:S02]  /*109e0*/  LOP3.LUT R34, R3, R34, RZ, 0xfc, !PT ;  /* 0x0000002203227212 */ /* 0x000fe400078efcff */
[----:B------:R-:W-:Y:S02]  /*109f0*/  MOV R33, UR4 ;  /* 0x0000000400217c02 */ /* 0x000fe40008000f00 */
[----:B------:R-:W-:Y:S02]  /*10a00*/  SHF.R.S32.HI R23, RZ, 0x1f, R23 ;  /* 0x0000001fff177819 */ /* 0x000fe40000011417 */
[----:B------:R-:W-:-:S02]  /*10a10*/  ISETP.NE.AND P0, PT, R33, 0x3, PT ;  /* 0x000000032100780c */ /* 0x000fc40003f05270 */
[----:B------:R-:W-:-:S11]  /*10a20*/  LOP3.LUT R17, R34, R17, RZ, 0xfc, !PT ;  /* 0x0000001122117212 */ /* 0x000fd600078efcff */
[----:B------:R-:W-:-:S04]  /*10a30*/  @P0 LOP3.LUT R16, R16, 0x80, RZ, 0xfc, !PT ;  /* 0x0000008010100812 */ /* 0x000fc800078efcff */
[----:B------:R-:W-:-:S04]  /*10a40*/  LOP3.LUT R16, R16, 0xfffff7ff, RZ, 0xc0, !PT ;  /* 0xfffff7ff10107812 */ /* 0x000fc800078ec0ff */
[----:B------:R-:W-:Y:S01]  /*10a50*/  @P1 LOP3.LUT R16, R16, 0x800, RZ, 0xfc, !PT ;  /* 0x0000080010101812 */ /* 0x000fe200078efcff */
[----:B------:R-:W-:Y:S06]  /*10a60*/  @!P0 BRA `(.L_x_1790) ;  /* 0x0000000000048947 */ /* 0x000fec0003800000 */
[----:B------:R-:W-:Y:S01]  /*10a70*/  BPT.TRAP 0x1 ;  /* 0x000000040000795c */ /* 0x000fe20000300000 */
.L_x_1790:
[----:B------:R-:W-:-:S05]  /*10a80*/  IMAD.MOV.U32 R0, RZ, RZ, 0x1 ;  /* 0x00000001ff007424 */ /* 0x000fca00078e00ff */
[----:B------:R-:W-:-:S04]  /*10a90*/  SHF.L.U32 R0, R0, 0x1f, RZ ;  /* 0x0000001f00007819 */ /* 0x000fc800000006ff */
[----:B------:R-:W0:Y:S02]  /*10aa0*/  SYNCS.PHASECHK.TRANS64.TRYWAIT P0, [UR46+0x28c40], R0 ;  /* 0x028c4000ff0075a7 */ /* 0x000e24000800016e */
[----:B0-----:R-:W-:Y:S05]  /*10ab0*/  @!P0 BRA `(.L_x_1791) ;  /* 0x0000002800f48947 */ /* 0x001fea0003800000 */
.L_x_1832:
        /* <DEDUP_REMOVED lines=19> */
[----:B------:R-:W-:Y:S01]  /*10bf0*/  IMAD.WIDE.U32 R2, R5, UR40, R2 ;  /* 0x0000002805027c25 */ /* 0x000fe2000f8e0002 */
[----:B------:R-:W-:-:S03]  /*10c00*/  UMOV UR5, 0xffffffff ;  /* 0xffffffff00057882 */ /* 0x000fc60000000000 */
[----:B------:R-:W-:Y:S01]  /*10c10*/  VIADD R5, R3, UR4 ;  /* 0x0000000403057c36 */ /* 0x000fe20008000000 */
[----:B------:R-:W-:Y:S01]  /*10c20*/  ULDC UR4, c[0x0][0x2f4] ;  /* 0x0000bd0000047ab9 */ /* 0x000fe20000000800 */
[----:B------:R-:W-:Y:S02]  /*10c30*/  LOP3.LUT R3, R4, 0x1c0, RZ, 0xc0, !PT ;  /* 0x000001c004037812 */ /* 0x000fe400078ec0ff */
[----:B------:R-:W-:Y:S02]  /*10c40*/  ISETP.GE.AND P2, PT, R22, UR4, PT ;  /* 0x0000000416007c0c */ /* 0x000fe4000bf46270 */
[----:B------:R-:W-:Y:S02]  /*10c50*/  LOP3.LUT R3, R3, 0x38, R4, 0xf8, !PT ;  /* 0x0000003803037812 */ /* 0x000fe400078ef804 */
[----:B------:R-:W-:Y:S02]  /*10c60*/  LEA R0, P0, R2, UR6, 0x1 ;  /* 0x0000000602007c11 */ /* 0x000fe4000f8008ff */
[----:B------:R-:W-:Y:S01]  /*10c70*/  LOP3.LUT R3, R3, 0x38, R30, 0x78, !PT ;  /* 0x0000003803037812 */ /* 0x000fe200078e781e */
[----:B------:R-:W-:Y:S01]  /*10c80*/  IMAD.SHL.U32 R30, R6, 0x8, RZ ;  /* 0x00000008061e7824 */ /* 0x000fe200078e00ff */
[----:B------:R-:W-:-:S02]  /*10c90*/  LEA.HI.X R5, R2, UR7, R5, 0x1, P0 ;  /* 0x0000000702057c11 */ /* 0x000fc400080f0c05 */
[----:B------:R-:W-:Y:S02]  /*10ca0*/  ISETP.GE.AND P0, PT, R18, 0x1, PT ;  /* 0x000000011200780c */ /* 0x000fe40003f06270 */
[----:B------:R-:W-:Y:S02]  /*10cb0*/  LOP3.LUT R30, R3, 0x200, R30, 0xf8, !PT ;  /* 0x00000200031e7812 */ /* 0x000fe400078ef81e */
[----:B------:R-:W-:Y:S01]  /*10cc0*/  @P2 LOP3.LUT R16, R16, 0x1, RZ, 0xfc, !PT ;  /* 0x0000000110102812 */ /* 0x000fe200078efcff */
[----:B------:R-:W-:Y:S08]  /*10cd0*/  BRA.DIV UR5, `(.L_x_1792) ;  /* 0x0000002a05847947 */ /* 0x000ff0000b800000 */
[----:B------:R-:W0:Y:S01]  /*10ce0*/  SHFL.IDX PT, R14, R0, RZ, 0x181f ;  /* 0x00181fff000e7589 */ /* 0x000e2200000e0000 */
[----:B------:R-:W-:-:S03]  /*10cf0*/  @P0 LEA R7, R30, UR46, 0x1 ;  /* 0x0000002e1e070c11 */ /* 0x000fc6000f8e08ff */
[----:B------:R-:W1:Y:S04]  /*10d00*/  SHFL.IDX PT, R2, R5, RZ, 0x181f ;  /* 0x00181fff05027589 */ /* 0x000e6800000e0000 */
[----:B------:R-:W-:Y:S01]  /*10d10*/  SHFL.IDX PT, R4, R5, 0x1, 0x181f ;  /* 0x00381f0005047f89 */ /* 0x000fe200000e0000 */
[----:B0-----:R-:W-:-:S05]  /*10d20*/  @P0 LEA R14, P1, R22, R14, 0x1 ;  /* 0x0000000e160e0211 */ /* 0x001fca00078208ff */
[----:B-1----:R-:W-:Y:S01]  /*10d30*/  @P0 IMAD.X R3, RZ, RZ, R2, P1 ;  /* 0x000000ffff030224 */ /* 0x002fe200008e0602 */
[----:B------:R-:W-:Y:S02]  /*10d40*/  @P0 MOV R2, R14 ;  /* 0x0000000e00020202 */ /* 0x000fe40000000f00 */
        /* <DEDUP_REMOVED lines=16> */
.L_x_1842:
[----:B------:R-:W-:-:S13]  /*10e50*/  ISETP.GE.AND P0, PT, R18, 0x31, PT ;  /* 0x000000311200780c */ /* 0x000fda0003f06270 */
[----:B0-2---:R-:W-:Y:S02]  /*10e60*/  @P0 LEA R2, P1, R22, R14, 0x1 ;  /* 0x0000000e16020211 */ /* 0x005fe400078208ff */
[----:B------:R-:W-:-:S03]  /*10e70*/  @P0 LEA R5, R30, UR46, 0x1 ;  /* 0x0000002e1e050c11 */ /* 0x000fc6000f8e08ff */
[----:B-1----:R-:W-:-:S05]  /*10e80*/  @P0 IMAD.X R3, RZ, RZ, R4, P1 ;  /* 0x000000ffff030224 */ /* 0x002fca00008e0604 */
        /* <DEDUP_REMOVED lines=11> */
.L_x_1793:
        /* <DEDUP_REMOVED lines=11> */
[----:B------:R-:W-:Y:S01]  /*10ff0*/  MOV R4, UR4 ;  /* 0x0000000400047c02 */ /* 0x000fe20008000f00 */
[----:B------:R-:W-:Y:S01]  /*11000*/  IMAD.U32 R5, RZ, RZ, UR5 ;  /* 0x00000005ff057e24 */ /* 0x000fe2000f8e00ff */
[----:B------:R-:W0:Y:S01]  /*11010*/  LDC.64 R2, c[0x4][R2] ;  /* 0x0100000002027b82 */ /* 0x000e220000000a00 */
[----:B------:R-:W-:Y:S01]  /*11020*/  IMAD.U32 R6, RZ, RZ, UR6 ;  /* 0x00000006ff067e24 */ /* 0x000fe2000f8e00ff */
[----:B------:R-:W-:Y:S01]  /*11030*/  MOV R10, UR8 ;  /* 0x00000008000a7c02 */ /* 0x000fe20008000f00 */
[----:B------:R-:W-:Y:S01]  /*11040*/  IMAD.U32 R7, RZ, RZ, UR7 ;  /* 0x00000007ff077e24 */ /* 0x000fe2000f8e00ff */
[----:B------:R-:W-:Y:S01]  /*11050*/  MOV R13, RZ ;  /* 0x000000ff000d7202 */ /* 0x000fe20000000f00 */
[----:B------:R-:W-:-:S02]  /*11060*/  IMAD.U32 R11, RZ, RZ, UR9 ;  /* 0x00000009ff0b7e24 */ /* 0x000fc4000f8e00ff */
[----:B------:R-:W-:Y:S02]  /*11070*/  IMAD.MOV.U32 R8, RZ, RZ, 0x70 ;  /* 0x00000070ff087424 */ /* 0x000fe400078e00ff */
[----:B------:R-:W-:-:S07]  /*11080*/  IMAD.MOV.U32 R12, RZ, RZ, 0x1 ;  /* 0x00000001ff0c7424 */ /* 0x000fce00078e00ff */
[----:B------:R-:W-:-:S07]  /*11090*/  LEPC R20, `(.L_x_1794) ;  /* 0x000000001014794e */ /* 0x000fce0000000000 */
[----:B0-----:R-:W-:Y:S05]  /*110a0*/  CALL.ABS.NOINC R2 ;  /* 0x0000000002007343 */ /* 0x001fea0003c00000 */
.L_x_1794:
[----:B------:R-:W-:Y:S01]  /*110b0*/  UISETP.NE.AND UP0, UPT, UR48, URZ, UPT ;  /* 0x0000003f3000728c */ /* 0x000fe2000bf05270 */
[----:B------:R-:W0:Y:S01]  /*110c0*/  S2R R20, SR_CTAID.Z ;  /* 0x0000000000147919 */ /* 0x000e220000002700 */
[----:B------:R-:W-:Y:S01]  /*110d0*/  VIADD R9, R31, UR41 ;  /* 0x000000291f097c36 */ /* 0x000fe20008000000 */
[----:B------:R-:W-:Y:S01]  /*110e0*/  R2UR UR6, R23 ;  /* 0x00000000170672ca */ /* 0x000fe200000e0000 */
[----:B------:R-:W-:Y:S02]  /*110f0*/  ULDC.64 UR8, c[0x0][0x2d8] ;  /* 0x0000b60000087ab9 */ /* 0x000fe40000000a00 */
[----:B------:R-:W-:Y:S01]  /*11100*/  PLOP3.LUT P0, PT, PT, PT, UP0, 0x80, 0x0 ;  /* 0x000000000000781c */ /* 0x000fe20003f0f008 */
[----:B------:R-:W-:-:S04]  /*11110*/  IMAD.MOV.U32 R7, RZ, RZ, R9 ;  /* 0x000000ffff077224 */ /* 0x000fc800078e0009 */
[----:B------:R-:W-:-:S05]  /*11120*/  @UP0 ULDC UR4, c[0x0][0x44c] ;  /* 0x0001130000040ab9 */ /* 0x000fca0000000800 */
[----:B------:R-:W-:-:S03]  /*11130*/  UIMAD UR6, UR6, UR8, URZ ;  /* 0x00000008060672a4 */ /* 0x000fc6000f8e023f */
[----:B------:R-:W-:Y:S01]  /*11140*/  @P0 IMAD.HI.U32 R0, R9, UR4, RZ ;  /* 0x0000000409000c27 */ /* 0x000fe2000f8e00ff */
[----:B------:R-:W-:Y:S01]  /*11150*/  PLOP3.LUT P0, PT, PT, PT, UP0, 0x80, 0x0 ;  /* 0x000000000000781c */ /* 0x000fe20003f0f008 */
[----:B------:R-:W-:Y:S01]  /*11160*/  @UP0 ULDC UR4, c[0x0][0x450] ;  /* 0x0001140000040ab9 */ /* 0x000fe20000000800 */
[----:B------:R-:W-:-:S11]  /*11170*/  UIMAD UR6, UR40, UR9, UR6 ;  /* 0x00000009280672a4 */ /* 0x000fd6000f8e0206 */
[----:B------:R-:W-:Y:S01]  /*11180*/  @P0 SHF.R.U32.HI R7, RZ, UR4, R0 ;  /* 0x00000004ff070c19 */ /* 0x000fe20008011600 */
[----:B------:R-:W-:Y:S01]  /*11190*/  UIMAD.WIDE.U32 UR4, UR40, UR8, URZ ;  /* 0x00000008280472a5 */ /* 0x000fe2000f8e003f */
[----:B------:R-:W1:Y:S01]  /*111a0*/  LDC R0, c[0x0][0x448] ;  /* 0x00011200ff007b82 */ /* 0x000e620000000800 */
[----:B0-----:R-:W-:Y:S01]  /*111b0*/  SHF.R.S32.HI R6, RZ, 0x1f, R20 ;  /* 0x0000001fff067819 */ /* 0x001fe20000011414 */
[----:B------:R-:W-:Y:S01]  /*111c0*/  ULDC.64 UR8, c[0x0][0x2e0] ;  /* 0x0000b80000087ab9 */ /* 0x000fe20000000a00 */
[----:B------:R-:W-:Y:S02]  /*111d0*/  UIADD3 UR6, UR5, UR6, URZ ;  /* 0x0000000605067290 */ /* 0x000fe4000fffe03f */
[----:B------:R-:W-:Y:S01]  /*111e0*/  MOV R4, UR4 ;  /* 0x0000000400047c02 */ /* 0x000fe20008000f00 */
[----:B------:R-:W-:Y:S02]  /*111f0*/  IMAD R6, R6, UR8, RZ ;  /* 0x0000000806067c24 */ /* 0x000fe4000f8e02ff */
[----:B------:R-:W-:Y:S01]  /*11200*/  IMAD.U32 R5, RZ, RZ, UR5 ;  /* 0x00000005ff057e24 */ /* 0x000fe2000f8e00ff */
[----:B------:R-:W-:Y:S01]  /*11210*/  ULDC.64 UR4, c[0x0][0x2d0] ;  /* 0x0000b40000047ab9 */ /* 0x000fe20000000a00 */
[----:B------:R-:W-:-:S02]  /*11220*/  IMAD.U32 R3, RZ, RZ, UR6 ;  /* 0x00000006ff037e24 */ /* 0x000fc4000f8e00ff */
[----:B------:R-:W-:Y:S01]  /*11230*/  IMAD.MOV.U32 R2, RZ, RZ, R4 ;  /* 0x000000ffff027224 */ /* 0x000fe200078e0004 */
[----:B------:R-:W-:Y:S01]  /*11240*/  SHF.R.S32.HI R4, RZ, 0x1f, R7 ;  /* 0x0000001fff047819 */ /* 0x000fe20000011407 */
[C---:B------:R-:W-:Y:S02]  /*11250*/  IMAD R5, R20.reuse, UR9, R6 ;  /* 0x0000000914057c24 */ /* 0x040fe4000f8e0206 */
[----:B------:R-:W-:-:S04]  /*11260*/  IMAD.WIDE.U32 R2, R20, UR8, R2 ;  /* 0x0000000814027c25 */ /* 0x000fc8000f8e0002 */
[----:B------:R-:W-:Y:S01]  /*11270*/  IMAD.IADD R3, R3, 0x1, R5 ;  /* 0x0000000103037824 */ /* 0x000fe200078e0205 */
[C---:B------:R-:W-:Y:S01]  /*11280*/  IADD3 R5, -R7.reuse, RZ, RZ ;  /* 0x000000ff07057210 */ /* 0x040fe20007ffe1ff */
[----:B------:R-:W-:Y:S02]  /*11290*/  IMAD R4, R4, UR4, RZ ;  /* 0x0000000404047c24 */ /* 0x000fe4000f8e02ff */
[----:B------:R-:W-:-:S04]  /*112a0*/  IMAD.WIDE.U32 R2, R7, UR4, R2 ;  /* 0x0000000407027c25 */ /* 0x000fc8000f8e0002 */
[----:B-1----:R-:W-:Y:S02]  /*112b0*/  IMAD R5, R0, R5, R9 ;  /* 0x0000000500057224 */ /* 0x002fe400078e0209 */
        /* <DEDUP_REMOVED lines=17> */
[----:B------:R-:W-:Y:S02]  /*113d0*/  VIADD R7, R35, UR41 ;  /* 0x0000002923077c36 */ /* 0x000fe40008000000 */
[----:B------:R-:W1:Y:S01]  /*113e0*/  SHFL.IDX PT, R2, R5, RZ, 0x181f ;  /* 0x00181fff05027589 */ /* 0x000e6200000e0000 */
[----:B------:R-:W-:Y:S02]  /*113f0*/  IMAD R0, R0, UR4, RZ ;  /* 0x0000000400007c24 */ /* 0x000fe4000f8e02ff */
[C---:B------:R-:W-:Y:S01]  /*11400*/  VIADD R11, R7.reuse, 0x10 ;  /* 0x00000010070b7836 */ /* 0x040fe20000000000 */
[----:B------:R-:W-:Y:S02]  /*11410*/  SHFL.IDX PT, R6, R5, 0x1, 0x181f ;  /* 0x00381f0005067f89 */ /* 0x000fe400000e0000 */
[----:B------:R-:W-:-:S13]  /*11420*/  ISETP.GE.AND P0, PT, R7, R0, PT ;  /* 0x000000000700720c */ /* 0x000fda0003f06270 */
[----:B------:R-:W-:Y:S02]  /*11430*/  @!P0 LEA R9, R30, UR46, 0x1 ;  /* 0x0000002e1e098c11 */ /* 0x000fe4000f8e08ff */
[----:B0-----:R-:W-:-:S04]  /*11440*/  @!P0 LEA R14, P2, R22, R14, 0x1 ;  /* 0x0000000e160e8211 */ /* 0x001fc800078408ff */
[----:B-1----:R-:W-:Y:S01]  /*11450*/  @!P0 IADD3.X R3, RZ, R2, RZ, P2, !PT ;  /* 0x00000002ff038210 */ /* 0x002fe200017fe4ff */
[----:B------:R-:W-:Y:S02]  /*11460*/  @!P0 IMAD.MOV.U32 R2, RZ, RZ, R14 ;  /* 0x000000ffff028224 */ /* 0x000fe400078e000e */
[----:B------:R-:W0:Y:S04]  /*11470*/  SHFL.IDX PT, R14, R4, 0x1, 0x181f ;  /* 0x00381f00040e7f89 */ /* 0x000e2800000e0000 */
[----:B------:R1:W-:Y:S01]  /*11480*/  @!P0 LDGSTS.E.BYPASS.LTC128B.128 [R9+0x20400], desc[UR36][R2.64], !P1 ;  /* 0x2040000002098fae */ /* 0x0003e2000c901d64 */
[----:B------:R-:W-:Y:S02]  /*11490*/  ISETP.GE.AND P0, PT, R11, R0, PT ;  /* 0x000000000b00720c */ /* 0x000fe40003f06270 */
[----:B-1----:R-:W-:-:S11]  /*114a0*/  IADD3 R9, R7, 0x20, RZ ;  /* 0x0000002007097810 */ /* 0x002fd60007ffe0ff */
[----:B------:R-:W-:Y:S02]  /*114b0*/  @!P0 LEA R21, R30, UR46, 0x1 ;  /* 0x0000002e1e158c11 */ /* 0x000fe4000f8e08ff */
[----:B0-----:R-:W-:Y:S02]  /*114c0*/  @!P0 LEA R2, P2, R22, R14, 0x1 ;  /* 0x0000000e16028211 */ /* 0x001fe400078408ff */
[----:B------:R-:W0:Y:S03]  /*114d0*/  SHFL.IDX PT, R14, R4, 0x2, 0x181f ;  /* 0x00581f00040e7f89 */ /* 0x000e2600000e0000 */
[----:B------:R-:W-:Y:S02]  /*114e0*/  @!P0 IMAD.X R3, RZ, RZ, R6, P2 ;  /* 0x000000ffff038224 */ /* 0x000fe400010e0606 */
        /* <DEDUP_REMOVED lines=9> */
.L_x_1851:
[----:B------:R-:W-:-:S05]  /*11580*/  VIADD R7, R7, 0x30 ;  /* 0x0000003007077836 */ /* 0x000fca0000000000 */
[----:B------:R-:W-:Y:S02]  /*11590*/  ISETP.GE.AND P0, PT, R7, R0, PT ;  /* 0x000000000700720c */ /* 0x000fe40003f06270 */
[----:B------:R-:W-:-:S04]  /*115a0*/  MOV R0, 0x1 ;  /* 0x0000000100007802 */ /* 0x000fc80000000f00 */
[----:B------:R-:W-:-:S07]  /*115b0*/  SHF.L.U32 R0, R0, 0x1f, RZ ;  /* 0x0000001f00007819 */ /* 0x000fce00000006ff */
[----:B0-2---:R-:W-:Y:S02]  /*115c0*/  @!P0 LEA R2, P2, R22, R14, 0x1 ;  /* 0x0000000e16028211 */ /* 0x005fe400078408ff */
[----:B------:R-:W-:-:S03]  /*115d0*/  @!P0 LEA R5, R30, UR46, 0x1 ;  /* 0x0000002e1e058c11 */ /* 0x000fc6000f8e08ff */
[----:B-1----:R-:W-:-:S05]  /*115e0*/  @!P0 IMAD.X R3, RZ, RZ, R6, P2 ;  /* 0x000000ffff038224 */ /* 0x002fca00010e0606 */
        /* <DEDUP_REMOVED lines=11> */
.L_x_1852:
[----:B------:R-:W-:-:S13]  /*116a0*/  ISETP.NE.AND P0, PT, R33, 0x3, PT ;  /* 0x000000032100780c */ /* 0x000fda0003f05270 */
[----:B------:R-:W-:Y:S05]  /*116b0*/  @!P0 BRA `(.L_x_1797) ;  /* 0x0000000000048947 */ /* 0x000fea0003800000 */
[----:B------:R-:W-:Y:S01]  /*116c0*/  BPT.TRAP 0x1 ;  /* 0x000000040000795c */ /* 0x000fe20000300000 */
.L_x_1797:
[----:B------:R-:W1:Y:S02]  /*116d0*/  SYNCS.PHASECHK.TRANS64.TRYWAIT P0, [UR46+0x28c60], R0 ;  /* 0x028c6000ff0075a7 */ /* 0x000e64000800016e */
[----:B-1----:R-:W-:Y:S05]  /*116e0*/  @!P0 BRA `(.L_x_1798) ;  /* 0x0000002800608947 */ /* 0x002fea0003800000 */
.L_x_1853:
        /* <DEDUP_REMOVED lines=66> */
[----:B------:R0:W1:Y:S02]  /*11b10*/  SHFL.IDX PT, R14, R0, 0x3, 0x181f ;  /* 0x00781f00000e7f89 */ /* 0x00006400000e0000 */
[----:B------:R-:W-:Y:S02]  /*11b20*/  IADD3.X R3, RZ, R9, RZ, P6, !PT ;  /* 0x00000009ff037210 */ /* 0x000fe400037fe4ff */
        /* <DEDUP_REMOVED lines=37> */
.L_x_1863:
        /* <DEDUP_REMOVED lines=30> */
.L_x_1800:
[----:B------:R-:W-:Y:S01]  /*11f60*/  VIADD R25, R25, 0xfffffffe ;  /* 0xfffffffe19197836 */ /* 0x000fe20000000000 */
[----:B------:R-:W-:Y:S01]  /*11f70*/  SYNCS.ARRIVE.TRANS64.A1T0 RZ, [UR46+0x28c50], RZ ;  /* 0x028c50ffffff79a7 */ /* 0x000fe2000810002e */
[----:B------:R-:W-:Y:S01]  /*11f80*/  BSSY B0, `(.L_x_1778) ;  /* 0x00000f2000007945 */ /* 0x000fe20003800000 */
[----:B------:R-:W-:Y:S01]  /*11f90*/  MOV R21, 0x1 ;  /* 0x0000000100157802 */ /* 0x000fe20000000f00 */
[----:B------:R-:W-:Y:S01]  /*11fa0*/  IMAD.MOV.U32 R0, RZ, RZ, 0x1 ;  /* 0x00000001ff007424 */ /* 0x000fe200078e00ff */
[----:B------:R-:W-:-:S13]  /*11fb0*/  ISETP.GE.AND P0, PT, R25, UR49, PT ;  /* 0x0000003119007c0c */ /* 0x000fda000bf06270 */
[----:B------:R-:W-:Y:S05]  /*11fc0*/  @!P0 BRA `(.L_x_1801) ;  /* 0x0000000c00b48947 */ /* 0x000fea0003800000 */
[----:B------:R-:W-:Y:S01]  /*11fd0*/  UIADD3 UR4, UR45, 0x1, URZ ;  /* 0x000000012d047890 */ /* 0x000fe2000fffe03f */
[----:B------:R-:W-:Y:S02]  /*11fe0*/  LOP3.LUT R3, RZ, UR43, RZ, 0x33, !PT ;  /* 0x0000002bff037c12 */ /* 0x000fe4000f8e33ff */
[----:B------:R-:W-:Y:S01]  /*11ff0*/  LOP3.LUT R5, RZ, UR42, RZ, 0x33, !PT ;  /* 0x0000002aff057c12 */ /* 0x000fe2000f8e33ff */
[----:B------:R-:W-:Y:S01]  /*12000*/  UIMAD UR4, UR4, UR38, URZ ;  /* 0x00000026040472a4 */ /* 0x000fe2000f8e023f */
[----:B------:R-:W-:Y:S02]  /*12010*/  IADD3 R35, R36, R28, R35 ;  /* 0x0000001c24237210 */ /* 0x000fe40007ffe023 */
[----:B------:R-:W-:Y:S02]  /*12020*/  LOP3.LUT R28, R34, 0x40, RZ, 0xc0, !PT ;  /* 0x00000040221c7812 */ /* 0x000fe400078ec0ff */
[----:B------:R-:W-:Y:S01]  /*12030*/  LOP3.LUT R25, R17, 0x80, RZ, 0xc0, !PT ;  /* 0x0000008011197812 */ /* 0x000fe200078ec0ff */
[----:B------:R-:W-:Y:S01]  /*12040*/  VIADD R2, R35, 0xffffff40 ;  /* 0xffffff4023027836 */ /* 0x000fe20000000000 */
[----:B------:R-:W-:-:S02]  /*12050*/  LOP3.LUT R0, RZ, UR4, RZ, 0x33, !PT ;  /* 0x00000004ff007c12 */ /* 0x000fc4000f8e33ff */
[----:B------:R-:W-:Y:S02]  /*12060*/  MOV R21, 0x1 ;  /* 0x0000000100157802 */ /* 0x000fe40000000f00 */
[----:B------:R-:W-:Y:S02]  /*12070*/  VIADDMNMX R0, R0, -UR44, R3, !PT ;  /* 0x8000002c00007c46 */ /* 0x000fe4000f800103 */
[----:B------:R-:W-:Y:S02]  /*12080*/  SHF.R.U32.HI R28, RZ, 0x2, R28 ;  /* 0x00000002ff1c7819 */ /* 0x000fe4000001161c */
[----:B------:R-:W-:Y:S01]  /*12090*/  VIMNMX R5, R0, R5, !PT ;  /* 0x0000000500057248 */ /* 0x000fe20007fe0100 */
[----:B------:R-:W-:Y:S01]  /*120a0*/  IMAD.MOV.U32 R0, RZ, RZ, 0x1 ;  /* 0x00000001ff007424 */ /* 0x000fe200078e00ff */
[----:B------:R-:W-:Y:S02]  /*120b0*/  SHF.R.U32.HI R25, RZ, 0x3, R25 ;  /* 0x00000003ff197819 */ /* 0x000fe40000011619 */
[C---:B------:R-:W-:Y:S01]  /*120c0*/  IADD3 R22, -R5.reuse, -0x2, RZ ;  /* 0xfffffffe05167810 */ /* 0x040fe20007ffe1ff */
[----:B------:R-:W-:-:S07]  /*120d0*/  IMAD R9, R5, -0x40, R2 ;  /* 0xffffffc005097824 */ /* 0x000fce00078e0202 */
.L_x_1816:
[----:B------:R-:W-:Y:S01]  /*120e0*/  ISETP.NE.AND P1, PT, R37, 0x1, PT ;  /* 0x000000012500780c */ /* 0x000fe20003f25270 */
[----:B------:R-:W-:Y:S01]  /*120f0*/  BSSY B1, `(.L_x_1802) ;  /* 0x0000014000017945 */ /* 0x000fe20003800000 */
[----:B------:R-:W-:Y:S01]  /*12100*/  ISETP.GT.U32.AND P0, PT, R31, 0x3f, PT ;  /* 0x0000003f1f00780c */ /* 0x000fe20003f04070 */
[----:B------:R-:W-:Y:S02]  /*12110*/  IMAD.MOV.U32 R7, RZ, RZ, R9 ;  /* 0x000000ffff077224 */ /* 0x000fe400078e0009 */
[----:B------:R-:W-:-:S08]  /*12120*/  IMAD.MOV.U32 R6, RZ, RZ, RZ ;  /* 0x000000ffff067224 */ /* 0x000fd000078e00ff */
        /* <DEDUP_REMOVED lines=11> */
[----:B------:R-:W-:-:S04]  /*121e0*/  ULDC.64 UR4, c[0x0][0x418] ;  /* 0x0001060000047ab9 */ /* 0x000fc80000000a00 */
[----:B------:R-:W-:Y:S02]  /*121f0*/  IADD3 R3, R5, R3, RZ ;  /* 0x0000000305037210 */ /* 0x000fe40007ffe0ff */
[----:B------:R-:W-:-:S04]  /*12200*/  LEA R4, P0, R2, UR4, 0x2 ;  /* 0x0000000402047c11 */ /* 0x000fc8000f8010ff */
[----:B------:R-:W-:-:S05]  /*12210*/  LEA.HI.X R5, R2, UR5, R3, 0x2, P0 ;  /* 0x0000000502057c11 */ /* 0x000fca00080f1403 */
[----:B------:R0:W5:Y:S04]  /*12220*/  LDG.E R6, desc[UR36][R4.64] ;  /* 0x0000002404067981 */ /* 0x000168000c1e1900 */
.L_x_1803:
[----:B------:R-:W-:Y:S05]  /*12230*/  BSYNC B1 ;  /* 0x0000000000017941 */ /* 0x000fea0003800000 */
.L_x_1802:
[----:B------:R-:W-:-:S13]  /*12240*/  ISETP.NE.AND P0, PT, R33, 0x3, PT ;  /* 0x000000032100780c */ /* 0x000fda0003f05270 */
[----:B------:R-:W-:Y:S05]  /*12250*/  @!P0 BRA `(.L_x_1804) ;  /* 0x0000000000048947 */ /* 0x000fea0003800000 */
[----:B------:R-:W-:Y:S01]  /*12260*/  BPT.TRAP 0x1 ;  /* 0x000000040000795c */ /* 0x000fe20000300000 */
.L_x_1804:
[----:B------:R-:W-:Y:S01]  /*12270*/  LEA R10, R0, UR46, 0x3 ;  /* 0x0000002e000a7c11 */ /* 0x000fe2000f8e18ff */
[----:B------:R-:W-:Y:S01]  /*12280*/  BSSY B1, `(.L_x_1805) ;  /* 0x0000004000017945 */ /* 0x000fe20003800000 */
[----:B------:R-:W-:-:S04]  /*12290*/  SHF.L.U32 R20, R21, 0x1f, RZ ;  /* 0x0000001f15147819 */ /* 0x000fc800000006ff */
[----:B------:R-:W1:Y:S02]  /*122a0*/  SYNCS.PHASECHK.TRANS64.TRYWAIT P0, [R10+URZ+0x28c40], R20 ;  /* 0x028c40140a0075a7 */ /* 0x000e64000800017f */
[----:B-1----:R-:W-:Y:S05]  /*122b0*/  @!P0 BRA `(.L_x_1806) ;  /* 0x0000002400948947 */ /* 0x002fea0003800000 */
.L_x_1864:
[----:B------:R-:W-:Y:S05]  /*122c0*/  BSYNC B1 ;  /* 0x0000000000017941 */ /* 0x000fea0003800000 */
.L_x_1805:
        /* <DEDUP_REMOVED lines=25> */
[----:B------:R-:W-:Y:S01]  /*12460*/  IADD3 R29, R3, UR4, RZ ;  /* 0x00000004031d7c10 */ /* 0x000fe2000fffe0ff */
[----:B------:R-:W-:-:S03]  /*12470*/  UMOV UR4, 0xffffffff ;  /* 0xffffffff00047882 */ /* 0x000fc60000000000 */
        /* <DEDUP_REMOVED lines=17> */
[----:B------:R3:W0:Y:S01]  /*12590*/  SHFL.IDX PT, R14, R26, 0x3, 0x181f ;  /* 0x00781f001a0e7f89 */ /* 0x00062200000e0000 */
[----:B--2---:R-:W-:-:S05]  /*125a0*/  IADD3.X R3, RZ, R3, RZ, P0, !PT ;  /* 0x00000003ff037210 */ /* 0x004fca00007fe4ff */
[----:B------:R3:W-:Y:S04]  /*125b0*/  LDGSTS.E.BYPASS.LTC128B.128 [R27+0x23400], desc[UR36][R2.64], !P1 ;  /* 0x23400000021b7fae */ /* 0x0007e8000c901d64 */
.L_x_1874:
        /* <DEDUP_REMOVED lines=8> */
.L_x_1808:
        /* <DEDUP_REMOVED lines=10> */
.L_x_1809:
[----:B------:R2:W-:Y:S01]  /*126e0*/  SYNCS.ARRIVE.TRANS64.A1T0 RZ, [R10+URZ+0x28c30], RZ ;  /* 0x028c30ff0aff79a7 */ /* 0x0005e2000810003f */
[----:B------:R-:W-:Y:S05]  /*126f0*/  @!P2 BRA `(.L_x_1810) ;  /* 0x000000000004a947 */ /* 0x000fea0003800000 */
[----:B------:R-:W-:Y:S01]  /*12700*/  BPT.TRAP 0x1 ;  /* 0x000000040000795c */ /* 0x000fe20000300000 */
.L_x_1810:
[----:B------:R-:W3:Y:S01]  /*12710*/  SYNCS.PHASECHK.TRANS64.TRYWAIT P0, [R10+URZ+0x28c60], R20 ;  /* 0x028c60140a0075a7 */ /* 0x000ee2000800017f */
[----:B------:R-:W-:Y:S04]  /*12720*/  BSSY B1, `(.L_x_1811) ;  /* 0x0000002000017945 */ /* 0x000fe80003800000 */
[----:B---3--:R-:W-:Y:S05]  /*12730*/  @!P0 BRA `(.L_x_1812) ;  /* 0x0000002400948947 */ /* 0x008fea0003800000 */
.L_x_1875:
[----:B------:R-:W-:Y:S05]  /*12740*/  BSYNC B1 ;  /* 0x0000000000017941 */ /* 0x000fea0003800000 */
.L_x_1811:
        /* <DEDUP_REMOVED lines=51> */
[----:B------:R0:W1:Y:S01]  /*12a80*/  SHFL.IDX PT, R14, R18, 0x3, 0x181f ;  /* 0x00781f00120e7f89 */ /* 0x00006200000e0000 */
[----:B------:R-:W-:Y:S02]  /*12a90*/  IADD3.X R3, RZ, R20, RZ, P0, !PT ;  /* 0x00000014ff037210 */ /* 0x000fe400007fe4ff */
        /* <DEDUP_REMOVED lines=24> */
.L_x_1885:
        /* <DEDUP_REMOVED lines=20> */
.L_x_1814:
        /* <DEDUP_REMOVED lines=10> */
.L_x_1815:
[----:B------:R-:W-:Y:S01]  /*12e00*/  VIADD R0, R0, 0x1 ;  /* 0x0000000100007836 */ /* 0x000fe20000000000 */
[----:B------:R-:W-:Y:S01]  /*12e10*/  IADD3 R22, R22, -0x1, RZ ;  /* 0xffffffff16167810 */ /* 0x000fe20007ffe0ff */
[----:B------:R1:W-:Y:S01]  /*12e20*/  SYNCS.ARRIVE.TRANS64.A1T0 RZ, [R10+URZ+0x28c50], RZ ;  /* 0x028c50ff0aff79a7 */ /* 0x0003e2000810003f */
[----:B------:R-:W-:Y:S02]  /*12e30*/  VIADD R9, R9, 0xffffffc0 ;  /* 0xffffffc009097836 */ /* 0x000fe40000000000 */
[----:B------:R-:W-:-:S04]  /*12e40*/  ISETP.NE.AND P0, PT, R0, 0x2, PT ;  /* 0x000000020000780c */ /* 0x000fc80003f05270 */
[----:B------:R-:W-:Y:S02]  /*12e50*/  SEL R0, R0, RZ, P0 ;  /* 0x000000ff00007207 */ /* 0x000fe40000000000 */
[----:B0-----:R-:W-:Y:S02]  /*12e60*/  SEL R2, RZ, 0x1, P0 ;  /* 0x00000001ff027807 */ /* 0x001fe40000000000 */
[----:B------:R-:W-:Y:S02]  /*12e70*/  ISETP.GT.AND P0, PT, R22, UR49, PT ;  /* 0x0000003116007c0c */ /* 0x000fe4000bf04270 */
[----:B------:R-:W-:-:S11]  /*12e80*/  LOP3.LUT R21, R21, R2, RZ, 0x3c, !PT ;  /* 0x0000000215157212 */ /* 0x000fd600078e3cff */
[----:B-1----:R-:W-:Y:S05]  /*12e90*/  @P0 BRA `(.L_x_1816) ;  /* 0xfffffff000900947 */ /* 0x002fea000383ffff */
.L_x_1801:
[----:B------:R-:W-:Y:S05]  /*12ea0*/  BSYNC B0 ;  /* 0x0000000000007941 */ /* 0x000fea0003800000 */
.L_x_1778:
[----:B------:R-:W0:Y:S01]  /*12eb0*/  S2R R3, SR_CgaCtaId ;  /* 0x0000000000037919 */ /* 0x000e220000008800 */
[----:B------:R-:W-:Y:S01]  /*12ec0*/  MOV R2, 0x400 ;  /* 0x0000040000027802 */ /* 0x000fe20000000f00 */
[----:B------:R-:W-:Y:S01]  /*12ed0*/  BSSY B0, `(.L_x_1817) ;  /* 0x0000005000007945 */ /* 0x000fe20003800000 */
[----:B------:R-:W-:Y:S02]  /*12ee0*/  SHF.L.U32 R4, R4, 0x1f, RZ ;  /* 0x0000001f04047819 */ /* 0x000fe400000006ff */
[----:B0-----:R-:W-:-:S04]  /*12ef0*/  LEA R5, R3, R2, 0x18 ;  /* 0x0000000203057211 */ /* 0x001fc800078ec0ff */
[----:B------:R-:W0:Y:S02]  /*12f00*/  SYNCS.PHASECHK.TRANS64.TRYWAIT P0, [R5+URZ+0x28c20], R4 ;  /* 0x028c2004050075a7 */ /* 0x000e24000800017f */
[----:B0-----:R-:W-:Y:S05]  /*12f10*/  @!P0 BRA `(.L_x_1818) ;  /* 0x0000002400748947 */ /* 0x001fea0003800000 */
.L_x_1886:
[----:B------:R-:W-:Y:S05]  /*12f20*/  BSYNC B0 ;  /* 0x0000000000007941 */ /* 0x000fea0003800000 */
.L_x_1817:
[----:B------:R-:W-:-:S03]  /*12f30*/  UMOV UR4, 0xffffffff ;  /* 0xffffffff00047882 */ /* 0x000fc60000000000 */
[----:B------:R-:W-:Y:S05]  /*12f40*/  BRA.DIV UR4, `(.L_x_1819) ;  /* 0x00000026047c7947 */ /* 0x000fea000b800000 */
[----:B------:R-:W1:Y:S02]  /*12f50*/  S2R R2, SR_TID.X ;  /* 0x0000000000027919 */ /* 0x000e640000002100 */
[----:B-1----:R-:W-:-:S04]  /*12f60*/  SHF.R.U32.HI R2, RZ, 0x5, R2 ;  /* 0x00000005ff027819 */ /* 0x002fc80000011602 */
[----:B------:R-:W-:-:S05]  /*12f70*/  LOP3.LUT R2, R2, 0x3, RZ, 0xc0, !PT ;  /* 0x0000000302027812 */ /* 0x000fca00078ec0ff */
[----:B------:R1:W3:Y:S02]  /*12f80*/  SHFL.IDX PT, R14, R2, RZ, 0x1f ;  /* 0x00001fff020e7589 */ /* 0x0002e400000e0000 */
.L_x_1889:
[----:B---3--:R-:W-:-:S13]  /*12f90*/  ISETP.NE.AND P0, PT, R14, RZ, PT ;  /* 0x000000ff0e00720c */ /* 0x008fda0003f05270 */
[----:B------:R-:W-:Y:S05]  /*12fa0*/  @P0 BRA `(.L_x_1667) ;  /* 0x0000000000880947 */ /* 0x000fea0003800000 */
[----:B------:R-:W-:-:S03]  /*12fb0*/  UMOV UR4, 0xffffffff ;  /* 0xffffffff00047882 */ /* 0x000fc60000000000 */
[----:B------:R-:W-:Y:S05]  /*12fc0*/  BRA.DIV UR4, `(.L_x_1820) ;  /* 0x0000002604907947 */ /* 0x000fea000b800000 */
[----:B------:R-:W-:-:S13]  /*12fd0*/  ELECT P6, URZ, PT ;  /* 0x00000000003f782f */ /* 0x000fda00038c0000 */
.L_x_1892:
[----:B------:R-:W-:Y:S05]  /*12fe0*/  @!P6 BRA `(.L_x_1667) ;  /* 0x000000000078e947 */ /* 0x000fea0003800000 */
[----:B------:R-:W-:-:S06]  /*12ff0*/  ULOP3.LUT UR4, UR39, 0x2, URZ, 0xfc, !UPT ;  /* 0x0000000227047892 */ /* 0x000fcc000f8efc3f */
[----:B-1----:R-:W-:-:S05]  /*13000*/  IMAD.U32 R2, RZ, RZ, UR4 ;  /* 0x00000004ff027e24 */ /* 0x002fca000f8e00ff */
[----:B------:R-:W-:-:S13]  /*13010*/  ISETP.NE.AND P0, PT, R2, 0x3, PT ;  /* 0x000000030200780c */ /* 0x000fda0003f05270 */
[----:B------:R-:W-:Y:S05]  /*13020*/  @!P0 BRA `(.L_x_1821) ;  /* 0x0000000000048947 */ /* 0x000fea0003800000 */
[----:B------:R-:W-:Y:S01]  /*13030*/  BPT.TRAP 0x1 ;  /* 0x000000040000795c */ /* 0x000fe20000300000 */
.L_x_1821:
[C---:B0-----:R-:W-:Y:S01]  /*13040*/  IMAD R4, R0.reuse, 0x8, R5 ;  /* 0x0000000800047824 */ /* 0x041fe200078e0205 */
[----:B------:R-:W-:Y:S02]  /*13050*/  SHF.L.U32 R3, R21, 0x1f, RZ ;  /* 0x0000001f15037819 */ /* 0x000fe400000006ff */
[----:B------:R-:W-:Y:S02]  /*13060*/  IADD3 R0, R0, 0x1, RZ ;  /* 0x0000000100007810 */ /* 0x000fe40007ffe0ff */
[----:B------:R-:W0:Y:S02]  /*13070*/  SYNCS.PHASECHK.TRANS64.TRYWAIT P1, [R4+URZ+0x28c40], R3 ;  /* 0x028c4003040075a7 */ /* 0x000e24000802017f */
[----:B------:R-:W-:-:S04]  /*13080*/  ISETP.NE.AND P2, PT, R0, 0x2, PT ;  /* 0x000000020000780c */ /* 0x000fc80003f45270 */
[----:B------:R-:W-:Y:S01]  /*13090*/  SEL R2, RZ, 0x1, P2 ;  /* 0x00000001ff027807 */ /* 0x000fe20001000000 */
[----:B0-----:R-:W-:Y:S08]  /*130a0*/  @!P1 BRA `(.L_x_1822) ;  /* 0x0000002400789947 */ /* 0x001ff00003800000 */
.L_x_1893:
[----:B------:R-:W-:Y:S02]  /*130b0*/  SEL R0, R0, RZ, P2 ;  /* 0x000000ff00007207 */ /* 0x000fe40001000000 */
[----:B------:R-:W-:Y:S01]  /*130c0*/  LOP3.LUT R2, R21, R2, RZ, 0x3c, !PT ;  /* 0x0000000215027212 */ /* 0x000fe200078e3cff */
[----:B------:R-:W-:Y:S06]  /*130d0*/  @!P0 BRA `(.L_x_1823) ;  /* 0x0000000000048947 */ /* 0x000fec0003800000 */
[----:B------:R-:W-:Y:S01]  /*130e0*/  BPT.TRAP 0x1 ;  /* 0x000000040000795c */ /* 0x000fe20000300000 */
.L_x_1823:
[----:B------:R-:W-:Y:S01]  /*130f0*/  IMAD R5, R0, 0x8, R5 ;  /* 0x0000000800057824 */ /* 0x000fe200078e0205 */
[----:B------:R-:W-:-:S04]  /*13100*/  SHF.L.U32 R0, R2, 0x1f, RZ ;  /* 0x0000001f02007819 */ /* 0x000fc800000006ff */
[----:B------:R-:W1:Y:S02]  /*13110*/  SYNCS.PHASECHK.TRANS64.TRYWAIT P1, [R5+URZ+0x28c40], R0 ;  /* 0x028c4000050075a7 */ /* 0x000e64000802017f */
[----:B-1----:R-:W-:Y:S05]  /*13120*/  @!P1 BRA `(.L_x_1824) ;  /* 0x00000024006c9947 */ /* 0x002fea0003800000 */
.L_x_1894:
[----:B------:R-:W-:Y:S05]  /*13130*/  @!P0 BRA `(.L_x_1825) ;  /* 0x0000000000048947 */ /* 0x000fea0003800000 */
[----:B------:R-:W-:Y:S01]  /*13140*/  BPT.TRAP 0x1 ;  /* 0x000000040000795c */ /* 0x000fe20000300000 */
.L_x_1825:
[----:B------:R-:W3:Y:S02]  /*13150*/  SYNCS.PHASECHK.TRANS64.TRYWAIT P1, [R4+URZ+0x28c60], R3 ;  /* 0x028c6003040075a7 */ /* 0x000ee4000802017f */
[----:B---3--:R-:W-:Y:S05]  /*13160*/  @!P1 BRA `(.L_x_1826) ;  /* 0x0000002400709947 */ /* 0x008fea0003800000 */
.L_x_1895:
[----:B------:R-:W-:Y:S05]  /*13170*/  @!P0 BRA `(.L_x_1827) ;  /* 0x0000000000048947 */ /* 0x000fea0003800000 */
[----:B------:R-:W-:Y:S01]  /*13180*/  BPT.TRAP 0x1 ;  /* 0x000000040000795c */ /* 0x000fe20000300000 */
.L_x_1827:
[----:B----4-:R4:W0:Y:S02]  /*13190*/  SYNCS.PHASECHK.TRANS64.TRYWAIT P0, [R5+URZ+0x28c60], R0 ;  /* 0x028c6000050075a7 */ /* 0x010824000800017f */
[----:B0-----:R-:W-:Y:S05]  /*131a0*/  @!P0 NANOSLEEP.SYNCS 0x989680 ;  /* 0x009896800000895d */ /* 0x001fea0003900000 */
[----:B------:R-:W0:Y:S02]  /*131b0*/  @!P0 SYNCS.PHASECHK.TRANS64 P0, [R5+URZ+0x28c60], R0 ;  /* 0x028c6000050085a7 */ /* 0x000e24000800007f */
[----:B0-----:R-:W-:Y:S05]  /*131c0*/  @!P0 BRA `(.L_x_1827) ;  /* 0xfffffffc00f08947 */ /* 0x001fea000383ffff */
.L_x_1667:
[----:B------:R-:W-:Y:S05]  /*131d0*/  BSYNC B6 ;  /* 0x0000000000067941 */ /* 0x000fea0003800000 */
.L_x_1664:
[----:B------:R-:W-:Y:S05]  /*131e0*/  EXIT ;  /* 0x000000000000794d */ /* 0x000fea0003800000 */
.L_x_1678:
[----:B0-----:R-:W-:-:S04]  /*131f0*/  IMAD.U32 R5, RZ, RZ, UR5 ;  /* 0x00000005ff057e24 */ /* 0x001fc8000f8e00ff */
[----:B------:R0:W1:Y:S03]  /*13200*/  SYNCS.PHASECHK.TRANS64.TRYWAIT P1, [R5+URZ+0x28c50], R2 ;  /* 0x028c5002050075a7 */ /* 0x000066000802017f */
[----:B-1----:R-:W-:Y:S05]  /*13210*/  @!P1 NANOSLEEP.SYNCS 0x989680 ;  /* 0x009896800000995d */ /* 0x002fea0003900000 */
[----:B------:R-:W1:Y:S02]  /*13220*/  @!P1 SYNCS.PHASECHK.TRANS64 P1, [R5+URZ+0x28c50], R2 ;  /* 0x028c5002050095a7 */ /* 0x000e64000802007f */
[----:B-1----:R-:W-:Y:S05]  /*13230*/  @!P1 BRA `(.L_x_1678) ;  /* 0xfffffffc00ec9947 */ /* 0x002fea000383ffff */
[----:B------:R-:W-:Y:S05]  /*13240*/  BRA `(.L_x_1828) ;  /* 0xfffffee400547947 */ /* 0x000fea000383ffff */
.L_x_1684:
[----:B-1----:R-:W-:-:S04]  /*13250*/  IMAD.U32 R5, RZ, RZ, UR7 ;  /* 0x00000007ff057e24 */ /* 0x002fc8000f8e00ff */
[----:B------:R1:W2:Y:S03]  /*13260*/  SYNCS.PHASECHK.TRANS64.TRYWAIT P1, [R5+URZ+0x28c50], R2 ;  /* 0x028c5002050075a7 */ /* 0x0002a6000802017f */
[----:B--2---:R-:W-:Y:S05]  /*13270*/  @!P1 NANOSLEEP.SYNCS 0x989680 ;  /* 0x009896800000995d */ /* 0x004fea0003900000 */
[----:B------:R-:W2:Y:S02]  /*13280*/  @!P1 SYNCS.PHASECHK.TRANS64 P1, [R5+URZ+0x28c50], R2 ;  /* 0x028c5002050095a7 */ /* 0x000ea4000802007f */
[----:B--2---:R-:W-:Y:S05]  /*13290*/  @!P1 BRA `(.L_x_1684) ;  /* 0xfffffffc00ec9947 */ /* 0x004fea000383ffff */
[----:B------:R-:W-:Y:S05]  /*132a0*/  BRA `(.L_x_1683) ;  /* 0xfffffef000587947 */ /* 0x000fea000383ffff */
.L_x_1695:
[----:B-1----:R-:W-:-:S04]  /*132b0*/  MOV R0, UR40 ;  /* 0x0000002800007c02 */ /* 0x002fc80008000f00 */
[----:B------:R1:W2:Y:S03]  /*132c0*/  SYNCS.PHASECHK.TRANS64.TRYWAIT P0, [R0+URZ+0x28c00], R13 ;  /* 0x028c000d000075a7 */ /* 0x0002a6000800017f */
[----:B--2---:R-:W-:Y:S05]  /*132d0*/  @!P0 NANOSLEEP.SYNCS 0x989680 ;  /* 0x009896800000895d */ /* 0x004fea0003900000 */
[----:B------:R-:W2:Y:S02]  /*132e0*/  @!P0 SYNCS.PHASECHK.TRANS64 P0, [R0+URZ+0x28c00], R13 ;  /* 0x028c000d000085a7 */ /* 0x000ea4000800007f */
[----:B--2---:R-:W-:Y:S05]  /*132f0*/  @!P0 BRA `(.L_x_1695) ;  /* 0xfffffffc00ec8947 */ /* 0x004fea000383ffff */
[----:B------:R-:W-:Y:S05]  /*13300*/  BRA `(.L_x_1829) ;  /* 0xffffff08005c7947 */ /* 0x000fea000383ffff */
.L_x_1699:
[----:B-1----:R-:W-:-:S04]  /*13310*/  IMAD.U32 R2, RZ, RZ, UR40 ;  /* 0x00000028ff027e24 */ /* 0x002fc8000f8e00ff */
[----:B------:R1:W2:Y:S03]  /*13320*/  SYNCS.PHASECHK.TRANS64.TRYWAIT P0, [R2+URZ+0x28c30], R13 ;  /* 0x028c300d020075a7 */ /* 0x0002a6000800017f */
[----:B--2---:R-:W-:Y:S05]  /*13330*/  @!P0 NANOSLEEP.SYNCS 0x989680 ;  /* 0x009896800000895d */ /* 0x004fea0003900000 */
[----:B------:R-:W2:Y:S02]  /*13340*/  @!P0 SYNCS.PHASECHK.TRANS64 P0, [R2+URZ+0x28c30], R13 ;  /* 0x028c300d020085a7 */ /* 0x000ea4000800007f */
[----:B--2---:R-:W-:Y:S05]  /*13350*/  @!P0 BRA `(.L_x_1699) ;  /* 0xfffffffc00ec8947 */ /* 0x004fea000383ffff */
[----:B------:R-:W-:Y:S05]  /*13360*/  BRA `(.L_x_1698) ;  /* 0xffffff08009c7947 */ /* 0x000fea000383ffff */
.L_x_1712:
[----:B--2---:R-:W-:-:S04]  /*13370*/  IMAD.U32 R14, RZ, RZ, UR40 ;  /* 0x00000028ff0e7e24 */ /* 0x004fc8000f8e00ff */
[----:B------:R2:W4:Y:S03]  /*13380*/  SYNCS.PHASECHK.TRANS64.TRYWAIT P0, [R14+URZ+0x28c50], R13 ;  /* 0x028c500d0e0075a7 */ /* 0x000526000800017f */
[----:B----4-:R-:W-:Y:S05]  /*13390*/  @!P0 NANOSLEEP.SYNCS 0x989680 ;  /* 0x009896800000895d */ /* 0x010fea0003900000 */
[----:B------:R-:W4:Y:S02]  /*133a0*/  @!P0 SYNCS.PHASECHK.TRANS64 P0, [R14+URZ+0x28c50], R13 ;  /* 0x028c500d0e0085a7 */ /* 0x000f24000800007f */
[----:B----4-:R-:W-:Y:S05]  /*133b0*/  @!P0 BRA `(.L_x_1712) ;  /* 0xfffffffc00ec8947 */ /* 0x010fea000383ffff */
[----:B------:R-:W-:Y:S05]  /*133c0*/  BRA `(.L_x_1711) ;  /* 0xffffff2400fc7947 */ /* 0x000fea000383ffff */
.L_x_1721:
[----:B-1----:R-:W-:-:S04]  /*133d0*/  IMAD.U32 R12, RZ, RZ, UR31 ;  /* 0x0000001fff0c7e24 */ /* 0x002fc8000f8e00ff */
[----:B------:R1:W2:Y:S03]  /*133e0*/  SYNCS.PHASECHK.TRANS64.TRYWAIT P0, [R12+URZ+0x28c30], R13 ;  /* 0x028c300d0c0075a7 */ /* 0x0002a6000800017f */
[----:B--2---:R-:W-:Y:S05]  /*133f0*/  @!P0 NANOSLEEP.SYNCS 0x989680 ;  /* 0x009896800000895d */ /* 0x004fea0003900000 */
[----:B------:R-:W2:Y:S02]  /*13400*/  @!P0 SYNCS.PHASECHK.TRANS64 P0, [R12+URZ+0x28c30], R13 ;  /* 0x028c300d0c0085a7 */ /* 0x000ea4000800007f */
[----:B--2---:R-:W-:Y:S05]  /*13410*/  @!P0 BRA `(.L_x_1721) ;  /* 0xfffffffc00ec8947 */ /* 0x004fea000383ffff */
[----:B------:R-:W-:Y:S05]  /*13420*/  BRA `(.L_x_1720) ;  /* 0xffffff2c009c7947 */ /* 0x000fea000383ffff */
.L_x_1734:
[----:B-1----:R-:W-:-:S04]  /*13430*/  MOV R14, UR31 ;  /* 0x0000001f000e7c02 */ /* 0x002fc80008000f00 */
[----:B------:R1:W2:Y:S03]  /*13440*/  SYNCS.PHASECHK.TRANS64.TRYWAIT P0, [R14+URZ+0x28c50], R13 ;  /* 0x028c500d0e0075a7 */ /* 0x0002a6000800017f */
[----:B--2---:R-:W-:Y:S05]  /*13450*/  @!P0 NANOSLEEP.SYNCS 0x989680 ;  /* 0x009896800000895d */ /* 0x004fea0003900000 */
[----:B------:R-:W2:Y:S02]  /*13460*/  @!P0 SYNCS.PHASECHK.TRANS64 P0, [R14+URZ+0x28c50], R13 ;  /* 0x028c500d0e0085a7 */ /* 0x000ea4000800007f */
[----:B--2---:R-:W-:Y:S05]  /*13470*/  @!P0 BRA `(.L_x_1734) ;  /* 0xfffffffc00ec8947 */ /* 0x004fea000383ffff */
[----:B------:R-:W-:Y:S05]  /*13480*/  BRA `(.L_x_1733) ;  /* 0xffffff4c007c7947 */ /* 0x000fea000383ffff */
.L_x_1744:
[----:B-1----:R-:W-:-:S04]  /*13490*/  IMAD.U32 R11, RZ, RZ, UR26 ;  /* 0x0000001aff0b7e24 */ /* 0x002fc8000f8e00ff */
[----:B------:R1:W2:Y:S03]  /*134a0*/  SYNCS.PHASECHK.TRANS64.TRYWAIT P1, [R11+URZ+0x28c30], R14 ;  /* 0x028c300e0b0075a7 */ /* 0x0002a6000802017f */
[----:B--2---:R-:W-:Y:S05]  /*134b0*/  @!P1 NANOSLEEP.SYNCS 0x989680 ;  /* 0x009896800000995d */ /* 0x004fea0003900000 */
[----:B------:R-:W2:Y:S02]  /*134c0*/  @!P1 SYNCS.PHASECHK.TRANS64 P1, [R11+URZ+0x28c30], R14 ;  /* 0x028c300e0b0095a7 */ /* 0x000ea4000802007f */
[----:B--2---:R-:W-:Y:S05]  /*134d0*/  @!P1 BRA `(.L_x_1744) ;  /* 0xfffffffc00ec9947 */ /* 0x004fea000383ffff */
[----:B------:R-:W-:Y:S05]  /*134e0*/  BRA `(.L_x_1743) ;  /* 0xffffff54000c7947 */ /* 0x000fea000383ffff */
.L_x_1749:
[----:B---3--:R-:W-:-:S04]  /*134f0*/  IMAD.U32 R15, RZ, RZ, UR26 ;  /* 0x0000001aff0f7e24 */ /* 0x008fc8000f8e00ff */
[----:B------:R3:W4:Y:S03]  /*13500*/  SYNCS.PHASECHK.TRANS64.TRYWAIT P1, [R15+URZ+0x28c50], R14 ;  /* 0x028c500e0f0075a7 */ /* 0x000726000802017f */
[----:B----4-:R-:W-:Y:S05]  /*13510*/  @!P1 NANOSLEEP.SYNCS 0x989680 ;  /* 0x009896800000995d */ /* 0x010fea0003900000 */
[----:B------:R-:W4:Y:S02]  /*13520*/  @!P1 SYNCS.PHASECHK.TRANS64 P1, [R15+URZ+0x28c50], R14 ;  /* 0x028c500e0f0095a7 */ /* 0x000f24000802007f */
[----:B----4-:R-:W-:Y:S05]  /*13530*/  @!P1 BRA `(.L_x_1749) ;  /* 0xfffffffc00ec9947 */ /* 0x010fea000383ffff */
[----:B------:R-:W-:Y:S05]  /*13540*/  BRA `(.L_x_1748) ;  /* 0xffffff6800287947 */ /* 0x000fea000383ffff */
.L_x_1756:
[----:B--2---:R-:W-:-:S04]  /*13550*/  IMAD.U32 R12, RZ, RZ, UR25 ;  /* 0x00000019ff0c7e24 */ /* 0x004fc8000f8e00ff */
[----:B------:R2:W4:Y:S03]  /*13560*/  SYNCS.PHASECHK.TRANS64.TRYWAIT P0, [R12+URZ+0x28c30], R13 ;  /* 0x028c300d0c0075a7 */ /* 0x000526000800017f */
[----:B----4-:R-:W-:Y:S05]  /*13570*/  @!P0 NANOSLEEP.SYNCS 0x989680 ;  /* 0x009896800000895d */ /* 0x010fea0003900000 */
[----:B------:R-:W4:Y:S02]  /*13580*/  @!P0 SYNCS.PHASECHK.TRANS64 P0, [R12+URZ+0x28c30], R13 ;  /* 0x028c300d0c0085a7 */ /* 0x000f24000800007f */
[----:B----4-:R-:W-:Y:S05]  /*13590*/  @!P0 BRA `(.L_x_1756) ;  /* 0xfffffffc00ec8947 */ /* 0x010fea000383ffff */
[----:B------:R-:W-:Y:S05]  /*135a0*/  BRA `(.L_x_1755) ;  /* 0xffffff6c00207947 */ /* 0x000fea000383ffff */
.L_x_1769:
[----:B-1----:R-:W-:-:S04]  /*135b0*/  MOV R14, UR25 ;  /* 0x00000019000e7c02 */ /* 0x002fc80008000f00 */
[----:B------:R1:W2:Y:S03]  /*135c0*/  SYNCS.PHASECHK.TRANS64.TRYWAIT P0, [R14+URZ+0x28c50], R13 ;  /* 0x028c500d0e0075a7 */ /* 0x0002a6000800017f */
[----:B--2---:R-:W-:Y:S05]  /*135d0*/  @!P0 NANOSLEEP.SYNCS 0x989680 ;  /* 0x009896800000895d */ /* 0x004fea0003900000 */
[----:B------:R-:W2:Y:S02]  /*135e0*/  @!P0 SYNCS.PHASECHK.TRANS64 P0, [R14+URZ+0x28c50], R13 ;  /* 0x028c500d0e0085a7 */ /* 0x000ea4000800007f */
[----:B--2---:R-:W-:Y:S05]  /*135f0*/  @!P0 BRA `(.L_x_1769) ;  /* 0xfffffffc00ec8947 */ /* 0x004fea000383ffff */
[----:B------:R-:W-:Y:S05]  /*13600*/  BRA `(.L_x_1768) ;  /* 0xffffff8800f07947 */ /* 0x000fea000383ffff */
.L_x_1789:
[----:B------:R-:W-:Y:S01]  /*13610*/  IMAD.MOV.U32 R13, RZ, RZ, R23 ;  /* 0x000000ffff0d7224 */ /* 0x000fe200078e0017 */
[----:B------:R-:W-:Y:S01]  /*13620*/  MOV R15, 0xffffffff ;  /* 0xffffffff000f7802 */ /* 0x000fe20000000f00 */
[----:B------:R-:W-:Y:S02]  /*13630*/  IMAD.MOV.U32 R12, RZ, RZ, RZ ;  /* 0x000000ffff0c7224 */ /* 0x000fe400078e00ff */
[----:B------:R-:W-:-:S07]  /*13640*/  IMAD.MOV.U32 R11, RZ, RZ, 0x1f ;  /* 0x0000001fff0b7424 */ /* 0x000fce00078e00ff */
[----:B------:R-:W-:Y:S05]  /*13650*/  WARPSYNC.COLLECTIVE R15, `(.L_x_1830) ;  /* 0x000000000f087348 */ /* 0x000fea0003c00000 */
[----:B------:R0:W1:Y:S02]  /*13660*/  SHFL.IDX P6, R14, R13, R12, R11 ;  /* 0x0000000c0d0e7389 */ /* 0x00006400000c000b */
[----:B01----:R-:W-:Y:S01]  /*13670*/  ENDCOLLECTIVE ;  /* 0x000000000000791b */ /* 0x003fe20003800000 */
.L_x_1830:
[----:B------:R-:W-:Y:S05]  /*13680*/  BRA `(.L_x_1831) ;  /* 0xffffffd000c47947 */ /* 0x000fea000383ffff */
.L_x_1791:
[----:B0-----:R-:W-:-:S04]  /*13690*/  IMAD.U32 R3, RZ, RZ, UR46 ;  /* 0x0000002eff037e24 */ /* 0x001fc8000f8e00ff */
[----:B------:R0:W1:Y:S03]  /*136a0*/  SYNCS.PHASECHK.TRANS64.TRYWAIT P0, [R3+URZ+0x28c40], R0 ;  /* 0x028c4000030075a7 */ /* 0x000066000800017f */
[----:B-1----:R-:W-:Y:S05]  /*136b0*/  @!P0 NANOSLEEP.SYNCS 0x989680 ;  /* 0x009896800000895d */ /* 0x002fea0003900000 */
[----:B------:R-:W1:Y:S02]  /*136c0*/  @!P0 SYNCS.PHASECHK.TRANS64 P0, [R3+URZ+0x28c40], R0 ;  /* 0x028c4000030085a7 */ /* 0x000e64000800007f */
[----:B-1----:R-:W-:Y:S05]  /*136d0*/  @!P0 BRA `(.L_x_1791) ;  /* 0xfffffffc00ec8947 */ /* 0x002fea000383ffff */
[----:B------:R-:W-:Y:S05]  /*136e0*/  BRA `(.L_x_1832) ;  /* 0xffffffd000f47947 */ /* 0x000fea000383ffff */
.L_x_1792:
[----:B------:R-:W-:Y:S01]  /*136f0*/  BSSY B0, `(.L_x_1833) ;  /* 0x0000008000007945 */ /* 0x000fe20003800000 */
[----:B------:R-:W-:Y:S01]  /*13700*/  IMAD.MOV.U32 R13, RZ, RZ, R5 ;  /* 0x000000ffff0d7224 */ /* 0x000fe200078e0005 */
[----:B------:R-:W-:Y:S01]  /*13710*/  MOV R11, 0x181f ;  /* 0x0000181f000b7802 */ /* 0x000fe20000000f00 */
[----:B------:R-:W-:Y:S02]  /*13720*/  IMAD.MOV.U32 R12, RZ, RZ, RZ ;  /* 0x000000ffff0c7224 */ /* 0x000fe400078e00ff */
[----:B------:R-:W-:-:S07]  /*13730*/  IMAD.MOV.U32 R15, RZ, RZ, -0x1 ;  /* 0xffffffffff0f7424 */ /* 0x000fce00078e00ff */
[----:B------:R-:W-:Y:S05]  /*13740*/  WARPSYNC.COLLECTIVE R15, `(.L_x_1834) ;  /* 0x000000000f087348 */ /* 0x000fea0003c00000 */
[----:B------:R0:W1:Y:S02]  /*13750*/  SHFL.IDX P6, R14, R13, R12, R11 ;  /* 0x0000000c0d0e7389 */ /* 0x00006400000c000b */
[----:B01----:R-:W-:Y:S01]  /*13760*/  ENDCOLLECTIVE ;  /* 0x000000000000791b */ /* 0x003fe20003800000 */
.L_x_1834:
[----:B------:R-:W-:Y:S05]  /*13770*/  BSYNC B0 ;  /* 0x0000000000007941 */ /* 0x000fea0003800000 */
.L_x_1833:
[----:B------:R-:W-:Y:S01]  /*13780*/  IMAD.MOV.U32 R13, RZ, RZ, R0 ;  /* 0x000000ffff0d7224 */ /* 0x000fe200078e0000 */
[----:B------:R-:W-:Y:S01]  /*13790*/  MOV R12, RZ ;  /* 0x000000ff000c7202 */ /* 0x000fe20000000f00 */
[----:B------:R-:W-:Y:S01]  /*137a0*/  IMAD.MOV.U32 R11, RZ, RZ, 0x181f ;  /* 0x0000181fff0b7424 */ /* 0x000fe200078e00ff */
[----:B------:R-:W-:Y:S01]  /*137b0*/  @P0 LEA R7, R30, UR46, 0x1 ;  /* 0x0000002e1e070c11 */ /* 0x000fe2000f8e08ff */
[----:B------:R-:W-:Y:S02]  /*137c0*/  IMAD.MOV.U32 R15, RZ, RZ, -0x1 ;  /* 0xffffffffff0f7424 */ /* 0x000fe400078e00ff */
[----:B------:R-:W-:-:S07]  /*137d0*/  IMAD.MOV.U32 R2, RZ, RZ, R14 ;  /* 0x000000ffff027224 */ /* 0x000fce00078e000e */
[----:B------:R-:W-:Y:S05]  /*137e0*/  WARPSYNC.COLLECTIVE R15, `(.L_x_1835) ;  /* 0x000000000f087348 */ /* 0x000fea0003c00000 */
[----:B------:R0:W1:Y:S02]  /*137f0*/  SHFL.IDX P6, R14, R13, R12, R11 ;  /* 0x0000000c0d0e7389 */ /* 0x00006400000c000b */
[----:B01----:R-:W-:Y:S01]  /*13800*/  ENDCOLLECTIVE ;  /* 0x000000000000791b */ /* 0x003fe20003800000 */
.L_x_1835:
        /* <DEDUP_REMOVED lines=8> */
.L_x_1836:
        /* <DEDUP_REMOVED lines=11> */
.L_x_1837:
[----:B------:R-:W-:Y:S02]  /*13940*/  IMAD.MOV.U32 R13, RZ, RZ, R5 ;  /* 0x000000ffff0d7224 */ /* 0x000fe400078e0005 */
[----:B------:R-:W-:Y:S01]  /*13950*/  IMAD.MOV.U32 R12, RZ, RZ, 0x2 ;  /* 0x00000002ff0c7424 */ /* 0x000fe200078e00ff */
[----:B------:R-:W-:-:S13]  /*13960*/  @P0 LEA R2, P1, R22, R14, 0x1 ;  /* 0x0000000e16020211 */ /* 0x000fda00078208ff */
[----:B------:R-:W-:Y:S05]  /*13970*/  WARPSYNC.COLLECTIVE R15, `(.L_x_1838) ;  /* 0x000000000f087348 */ /* 0x000fea0003c00000 */
[----:B------:R0:W1:Y:S02]  /*13980*/  SHFL.IDX P6, R14, R13, R12, R11 ;  /* 0x0000000c0d0e7389 */ /* 0x00006400000c000b */
[----:B01----:R-:W-:Y:S01]  /*13990*/  ENDCOLLECTIVE ;  /* 0x000000000000791b */ /* 0x003fe20003800000 */
.L_x_1838:
[----:B------:R-:W-:-:S05]  /*139a0*/  @P0 IMAD.X R3, RZ, RZ, R4, P1 ;  /* 0x000000ffff030224 */ /* 0x000fca00008e0604 */
        /* <DEDUP_REMOVED lines=11> */
.L_x_1839:
[----:B------:R-:W-:Y:S01]  /*13a60*/  IMAD.MOV.U32 R13, RZ, RZ, R5 ;  /* 0x000000ffff0d7224 */ /* 0x000fe200078e0005 */
[----:B------:R-:W-:Y:S02]  /*13a70*/  MOV R12, 0x3 ;  /* 0x00000003000c7802 */ /* 0x000fe40000000f00 */
[----:B------:R-:W-:-:S13]  /*13a80*/  @P0 LEA R2, P1, R22, R14, 0x1 ;  /* 0x0000000e16020211 */ /* 0x000fda00078208ff */
[----:B------:R-:W-:Y:S05]  /*13a90*/  WARPSYNC.COLLECTIVE R15, `(.L_x_1840) ;  /* 0x000000000f087348 */ /* 0x000fea0003c00000 */
[----:B------:R0:W1:Y:S02]  /*13aa0*/  SHFL.IDX P6, R14, R13, R12, R11 ;  /* 0x0000000c0d0e7389 */ /* 0x00006400000c000b */
[----:B01----:R-:W-:Y:S01]  /*13ab0*/  ENDCOLLECTIVE ;  /* 0x000000000000791b */ /* 0x003fe20003800000 */
.L_x_1840:
        /* <DEDUP_REMOVED lines=10> */
.L_x_1841:
[----:B------:R-:W-:Y:S05]  /*13b60*/  BRA `(.L_x_1842) ;  /* 0xffffffd000b87947 */ /* 0x000fea000383ffff */
.L_x_1795:
[----:B------:R-:W-:Y:S01]  /*13b70*/  IMAD.MOV.U32 R13, RZ, RZ, R5 ;  /* 0x000000ffff0d7224 */ /* 0x000fe200078e0005 */
[----:B------:R-:W-:Y:S01]  /*13b80*/  MOV R12, RZ ;  /* 0x000000ff000c7202 */ /* 0x000fe20000000f00 */
[----:B------:R-:W-:Y:S02]  /*13b90*/  IMAD.MOV.U32 R11, RZ, RZ, 0x181f ;  /* 0x0000181fff0b7424 */ /* 0x000fe400078e00ff */
[----:B------:R-:W-:Y:S02]  /*13ba0*/  IMAD.MOV.U32 R15, RZ, RZ, -0x1 ;  /* 0xffffffffff0f7424 */ /* 0x000fe400078e00ff */
[----:B------:R-:W-:-:S07]  /*13bb0*/  VIADD R7, R35, UR41 ;  /* 0x0000002923077c36 */ /* 0x000fce0008000000 */
[----:B------:R-:W-:Y:S05]  /*13bc0*/  WARPSYNC.COLLECTIVE R15, `(.L_x_1843) ;  /* 0x000000000f087348 */ /* 0x000fea0003c00000 */
[----:B------:R0:W1:Y:S02]  /*13bd0*/  SHFL.IDX P6, R14, R13, R12, R11 ;  /* 0x0000000c0d0e7389 */ /* 0x00006400000c000b */
[----:B01----:R-:W-:Y:S01]  /*13be0*/  ENDCOLLECTIVE ;  /* 0x000000000000791b */ /* 0x003fe20003800000 */
.L_x_1843:
[----:B------:R-:W-:Y:S01]  /*13bf0*/  MOV R13, R4 ;  /* 0x00000004000d7202 */ /* 0x000fe20000000f00 */
[----:B------:R-:W-:-:S07]  /*13c00*/  IMAD.MOV.U32 R2, RZ, RZ, R14 ;  /* 0x000000ffff027224 */ /* 0x000fce00078e000e */
[----:B------:R-:W-:Y:S05]  /*13c10*/  WARPSYNC.COLLECTIVE R15, `(.L_x_1844) ;  /* 0x000000000f087348 */ /* 0x000fea0003c00000 */
[----:B------:R0:W1:Y:S02]  /*13c20*/  SHFL.IDX P6, R14, R13, R12, R11 ;  /* 0x0000000c0d0e7389 */ /* 0x00006400000c000b */
[----:B01----:R-:W-:Y:S01]  /*13c30*/  ENDCOLLECTIVE ;  /* 0x000000000000791b */ /* 0x003fe20003800000 */
.L_x_1844:
[----:B------:R-:W-:Y:S02]  /*13c40*/  ULDC UR4, c[0x0][0x288] ;  /* 0x0000a20000047ab9 */ /* 0x000fe40000000800 */
[----:B------:R-:W-:-:S05]  /*13c50*/  IMAD R0, R0, UR4, RZ ;  /* 0x0000000400007c24 */ /* 0x000fca000f8e02ff */
[C---:B------:R-:W-:Y:S02]  /*13c60*/  ISETP.GE.AND P0, PT, R7.reuse, R0, PT ;  /* 0x000000000700720c */ /* 0x040fe40003f06270 */
[----:B------:R-:W-:Y:S01]  /*13c70*/  IADD3 R11, R7, 0x10, RZ ;  /* 0x00000010070b7810 */ /* 0x000fe20007ffe0ff */
[----:B------:R-:W-:Y:S02]  /*13c80*/  IMAD.MOV.U32 R13, RZ, RZ, R5 ;  /* 0x000000ffff0d7224 */ /* 0x000fe400078e0005 */
[----:B------:R-:W-:-:S08]  /*13c90*/  IMAD.MOV.U32 R12, RZ, RZ, 0x1 ;  /* 0x00000001ff0c7424 */ /* 0x000fd000078e00ff */
[----:B------:R-:W-:Y:S02]  /*13ca0*/  @!P0 LEA R9, R30, UR46, 0x1 ;  /* 0x0000002e1e098c11 */ /* 0x000fe4000f8e08ff */
[----:B------:R-:W-:-:S05]  /*13cb0*/  @!P0 LEA R14, P2, R22, R14, 0x1 ;  /* 0x0000000e160e8211 */ /* 0x000fca00078408ff */
[----:B------:R-:W-:Y:S02]  /*13cc0*/  @!P0 IMAD.X R3, RZ, RZ, R2, P2 ;  /* 0x000000ffff038224 */ /* 0x000fe400010e0602 */
[----:B------:R-:W-:-:S05]  /*13cd0*/  @!P0 IMAD.MOV.U32 R2, RZ, RZ, R14 ;  /* 0x000000ffff028224 */ /* 0x000fca00078e000e */
[----:B------:R-:W-:Y:S01]  /*13ce0*/  @!PT LDS RZ, [RZ] ;  /* 0x00000000fffff984 */ /* 0x000fe20000000800 */
[----:B------:R-:W-:Y:S01]  /*13cf0*/  @!PT LDS RZ, [RZ] ;  /* 0x00000000fffff984 */ /* 0x000fe20000000800 */
[----:B------:R-:W-:Y:S01]  /*13d00*/  @!PT LDS RZ, [RZ] ;  /* 0x00000000fffff984 */ /* 0x000fe20000000800 */
[----:B------:R0:W-:Y:S01]  /*13d10*/  @!P0 LDGSTS.E.BYPASS.LTC128B.128 [R9+0x20400], desc[UR36][R2.64], !P1 ;  /* 0x2040000002098fae */ /* 0x0001e2000c901d64 */
[----:B------:R-:W-:Y:S01]  /*13d20*/  ISETP.GE.AND P0, PT, R11, R0, PT ;  /* 0x000000000b00720c */ /* 0x000fe20003f06270 */
[----:B------:R-:W-:-:S12]  /*13d30*/  IMAD.MOV.U32 R11, RZ, RZ, 0x181f ;  /* 0x0000181fff0b7424 */ /* 0x000fd800078e00ff */
[----:B0-----:R-:W-:Y:S05]  /*13d40*/  WARPSYNC.COLLECTIVE R15, `(.L_x_1845) ;  /* 0x000000000f087348 */ /* 0x001fea0003c00000 */
[----:B------:R1:W2:Y:S02]  /*13d50*/  SHFL.IDX P6, R14, R13, R12, R11 ;  /* 0x0000000c0d0e7389 */ /* 0x0002a400000c000b */
[----:B012---:R-:W-:Y:S01]  /*13d60*/  ENDCOLLECTIVE ;  /* 0x000000000000791b */ /* 0x007fe20003800000 */
.L_x_1845:
[----:B------:R-:W-:Y:S01]  /*13d70*/  VIADD R9, R7, 0x20 ;  /* 0x0000002007097836 */ /* 0x000fe20000000000 */
[----:B------:R-:W-:Y:S01]  /*13d80*/  @!P0 LEA R21, R30, UR46, 0x1 ;  /* 0x0000002e1e158c11 */ /* 0x000fe2000f8e08ff */
[----:B------:R-:W-:Y:S01]  /*13d90*/  IMAD.MOV.U32 R13, RZ, RZ, R4 ;  /* 0x000000ffff0d7224 */ /* 0x000fe200078e0004 */
[----:B------:R-:W-:-:S07]  /*13da0*/  MOV R6, R14 ;  /* 0x0000000e00067202 */ /* 0x000fce0000000f00 */
[----:B------:R-:W-:Y:S05]  /*13db0*/  WARPSYNC.COLLECTIVE R15, `(.L_x_1846) ;  /* 0x000000000f087348 */ /* 0x000fea0003c00000 */
[----:B------:R0:W1:Y:S02]  /*13dc0*/  SHFL.IDX P6, R14, R13, R12, R11 ;  /* 0x0000000c0d0e7389 */ /* 0x00006400000c000b */
[----:B01----:R-:W-:Y:S01]  /*13dd0*/  ENDCOLLECTIVE ;  /* 0x000000000000791b */ /* 0x003fe20003800000 */
.L_x_1846:
[----:B------:R-:W-:Y:S01]  /*13de0*/  MOV R13, R5 ;  /* 0x00000005000d7202 */ /* 0x000fe20000000f00 */
[----:B------:R-:W-:Y:S01]  /*13df0*/  IMAD.MOV.U32 R12, RZ, RZ, 0x2 ;  /* 0x00000002ff0c7424 */ /* 0x000fe200078e00ff */
[----:B------:R-:W-:-:S13]  /*13e00*/  @!P0 LEA R2, P2, R22, R14, 0x1 ;  /* 0x0000000e16028211 */ /* 0x000fda00078408ff */
[----:B------:R-:W-:Y:S05]  /*13e10*/  WARPSYNC.COLLECTIVE R15, `(.L_x_1847) ;  /* 0x000000000f087348 */ /* 0x000fea0003c00000 */
[----:B------:R0:W1:Y:S02]  /*13e20*/  SHFL.IDX P6, R14, R13, R12, R11 ;  /* 0x0000000c0d0e7389 */ /* 0x00006400000c000b */
[----:B01----:R-:W-:Y:S01]  /*13e30*/  ENDCOLLECTIVE ;  /* 0x000000000000791b */ /* 0x003fe20003800000 */
.L_x_1847:
[----:B------:R-:W-:-:S05]  /*13e40*/  @!P0 IMAD.X R3, RZ, RZ, R6, P2 ;  /* 0x000000ffff038224 */ /* 0x000fca00010e0606 */
[----:B------:R-:W-:Y:S01]  /*13e50*/  @!PT LDS RZ, [RZ] ;  /* 0x00000000fffff984 */ /* 0x000fe20000000800 */
[----:B------:R-:W-:Y:S01]  /*13e60*/  @!PT LDS RZ, [RZ] ;  /* 0x00000000fffff984 */ /* 0x000fe20000000800 */
[----:B------:R-:W-:Y:S01]  /*13e70*/  @!PT LDS RZ, [RZ] ;  /* 0x00000000fffff984 */ /* 0x000fe20000000800 */
[----:B------:R0:W-:Y:S01]  /*13e80*/  @!P0 LDGSTS.E.BYPASS.LTC128B.128 [R21+0x20c00], desc[UR36][R2.64], !P1 ;  /* 0x20c0000002158fae */ /* 0x0001e2000c901d64 */
[----:B------:R-:W-:Y:S01]  /*13e90*/  ISETP.GE.AND P0, PT, R9, R0, PT ;  /* 0x000000000900720c */ /* 0x000fe20003f06270 */
[----:B------:R-:W-:-:S12]  /*13ea0*/  IMAD.MOV.U32 R13, RZ, RZ, R4 ;  /* 0x000000ffff0d7224 */ /* 0x000fd800078e0004 */
[----:B------:R-:W-:Y:S01]  /*13eb0*/  @!P0 LEA R9, R30, UR46, 0x1 ;  /* 0x0000002e1e098c11 */ /* 0x000fe2000f8e08ff */
[----:B0-----:R-:W-:-:S07]  /*13ec0*/  IMAD.MOV.U32 R6, RZ, RZ, R14 ;  /* 0x000000ffff067224 */ /* 0x001fce00078e000e */
[----:B------:R-:W-:Y:S05]  /*13ed0*/  WARPSYNC.COLLECTIVE R15, `(.L_x_1848) ;  /* 0x000000000f087348 */ /* 0x000fea0003c00000 */
[----:B------:R0:W1:Y:S02]  /*13ee0*/  SHFL.IDX P6, R14, R13, R12, R11 ;  /* 0x0000000c0d0e7389 */ /* 0x00006400000c000b */
[----:B01----:R-:W-:Y:S01]  /*13ef0*/  ENDCOLLECTIVE ;  /* 0x000000000000791b */ /* 0x003fe20003800000 */
.L_x_1848:
[----:B------:R-:W-:Y:S02]  /*13f00*/  IMAD.MOV.U32 R13, RZ, RZ, R5 ;  /* 0x000000ffff0d7224 */ /* 0x000fe400078e0005 */
[----:B------:R-:W-:Y:S01]  /*13f10*/  IMAD.MOV.U32 R12, RZ, RZ, 0x3 ;  /* 0x00000003ff0c7424 */ /* 0x000fe200078e00ff */
[----:B------:R-:W-:-:S13]  /*13f20*/  @!P0 LEA R2, P2, R22, R14, 0x1 ;  /* 0x0000000e16028211 */ /* 0x000fda00078408ff */
[----:B------:R-:W-:Y:S05]  /*13f30*/  WARPSYNC.COLLECTIVE R15, `(.L_x_1849) ;  /* 0x000000000f087348 */ /* 0x000fea0003c00000 */
[----:B------:R0:W1:Y:S02]  /*13f40*/  SHFL.IDX P6, R14, R13, R12, R11 ;  /* 0x0000000c0d0e7389 */ /* 0x00006400000c000b */
[----:B01----:R-:W-:Y:S01]  /*13f50*/  ENDCOLLECTIVE ;  /* 0x000000000000791b */ /* 0x003fe20003800000 */
.L_x_1849:
[----:B------:R-:W-:-:S05]  /*13f60*/  @!P0 IADD3.X R3, RZ, R6, RZ, P2, !PT ;  /* 0x00000006ff038210 */ /* 0x000fca00017fe4ff */
        /* <DEDUP_REMOVED lines=9> */
.L_x_1850:
[----:B------:R-:W-:Y:S05]  /*14000*/  BRA `(.L_x_1851) ;  /* 0xffffffd4005c7947 */ /* 0x000fea000383ffff */
.L_x_1796:
[----:B0-----:R-:W-:-:S04]  /*14010*/  IMAD.U32 R3, RZ, RZ, UR46 ;  /* 0x0000002eff037e24 */ /* 0x001fc8000f8e00ff */
[----:B------:R0:W1:Y:S03]  /*14020*/  SYNCS.PHASECHK.TRANS64.TRYWAIT P0, [R3+URZ+0x28c20], R0 ;  /* 0x028c2000030075a7 */ /* 0x000066000800017f */
[----:B-1----:R-:W-:Y:S05]  /*14030*/  @!P0 NANOSLEEP.SYNCS 0x989680 ;  /* 0x009896800000895d */ /* 0x002fea0003900000 */
[----:B------:R-:W1:Y:S02]  /*14040*/  @!P0 SYNCS.PHASECHK.TRANS64 P0, [R3+URZ+0x28c20], R0 ;  /* 0x028c2000030085a7 */ /* 0x000e64000800007f */
[----:B-1----:R-:W-:Y:S05]  /*14050*/  @!P0 BRA `(.L_x_1796) ;  /* 0xfffffffc00ec8947 */ /* 0x002fea000383ffff */
[----:B------:R-:W-:Y:S05]  /*14060*/  BRA `(.L_x_1852) ;  /* 0xffffffd4008c7947 */ /* 0x000fea000383ffff */
.L_x_1798:
[----:B0-----:R-:W-:-:S04]  /*14070*/  IMAD.U32 R3, RZ, RZ, UR46 ;  /* 0x0000002eff037e24 */ /* 0x001fc8000f8e00ff */
[----:B------:R0:W1:Y:S03]  /*14080*/  SYNCS.PHASECHK.TRANS64.TRYWAIT P0, [R3+URZ+0x28c60], R0 ;  /* 0x028c6000030075a7 */ /* 0x000066000800017f */
[----:B-1----:R-:W-:Y:S05]  /*14090*/  @!P0 NANOSLEEP.SYNCS 0x989680 ;  /* 0x009896800000895d */ /* 0x002fea0003900000 */
[----:B------:R-:W1:Y:S02]  /*140a0*/  @!P0 SYNCS.PHASECHK.TRANS64 P0, [R3+URZ+0x28c60], R0 ;  /* 0x028c6000030085a7 */ /* 0x000e64000800007f */
[----:B-1----:R-:W-:Y:S05]  /*140b0*/  @!P0 BRA `(.L_x_1798) ;  /* 0xfffffffc00ec8947 */ /* 0x002fea000383ffff */
[----:B------:R-:W-:Y:S05]  /*140c0*/  BRA `(.L_x_1853) ;  /* 0xffffffd400887947 */ /* 0x000fea000383ffff */
.L_x_1799:
        /* <DEDUP_REMOVED lines=8> */
.L_x_1855:
[----:B------:R-:W-:Y:S05]  /*14150*/  BSYNC B0 ;  /* 0x0000000000007941 */ /* 0x000fea0003800000 */
.L_x_1854:
[----:B------:R-:W-:Y:S01]  /*14160*/  MOV R13, R0 ;  /* 0x00000000000d7202 */ /* 0x000fe20000000f00 */
[----:B------:R-:W-:Y:S01]  /*14170*/  IMAD.MOV.U32 R12, RZ, RZ, RZ ;  /* 0x000000ffff0c7224 */ /* 0x000fe200078e00ff */
[----:B------:R-:W-:Y:S01]  /*14180*/  SHF.L.U32 R8, R22, 0x1, RZ ;  /* 0x0000000116087819 */ /* 0x000fe200000006ff */
[----:B------:R-:W-:Y:S01]  /*14190*/  IMAD.MOV.U32 R11, RZ, RZ, 0x181f ;  /* 0x0000181fff0b7424 */ /* 0x000fe200078e00ff */
[----:B------:R-:W-:Y:S01]  /*141a0*/  LOP3.LUT R4, R17, 0x1, RZ, 0xc0, !PT ;  /* 0x0000000111047812 */ /* 0x000fe200078ec0ff */
[----:B------:R-:W-:Y:S01]  /*141b0*/  IMAD.MOV.U32 R15, RZ, RZ, -0x1 ;  /* 0xffffffffff0f7424 */ /* 0x000fe200078e00ff */
[----:B------:R-:W-:Y:S01]  /*141c0*/  LEA R7, R30, UR46, 0x1 ;  /* 0x0000002e1e077c11 */ /* 0x000fe2000f8e08ff */
[----:B------:R-:W-:Y:S01]  /*141d0*/  IMAD.MOV.U32 R3, RZ, RZ, R14 ;  /* 0x000000ffff037224 */ /* 0x000fe200078e000e */
[----:B------:R-:W-:-:S13]  /*141e0*/  ISETP.NE.U32.AND P1, PT, R4, 0x1, PT ;  /* 0x000000010400780c */ /* 0x000fda0003f25070 */
[----:B------:R-:W-:Y:S05]  /*141f0*/  WARPSYNC.COLLECTIVE R15, `(.L_x_1856) ;  /* 0x000000000f087348 */ /* 0x000fea0003c00000 */
[----:B------:R0:W1:Y:S02]  /*14200*/  SHFL.IDX P6, R14, R13, R12, R11 ;  /* 0x0000000c0d0e7389 */ /* 0x00006400000c000b */
[----:B01----:R-:W-:Y:S01]  /*14210*/  ENDCOLLECTIVE ;  /* 0x000000000000791b */ /* 0x003fe20003800000 */
.L_x_1856:
[C---:B------:R-:W-:Y:S02]  /*14220*/  LOP3.LUT P5, RZ, R17.reuse, 0x2, RZ, 0xc0, !PT ;  /* 0x0000000211ff7812 */ /* 0x040fe400078ac0ff */
[C---:B------:R-:W-:Y:S02]  /*14230*/  LOP3.LUT P4, RZ, R17.reuse, 0x4, RZ, 0xc0, !PT ;  /* 0x0000000411ff7812 */ /* 0x040fe4000788c0ff */
[C---:B------:R-:W-:Y:S02]  /*14240*/  LOP3.LUT P3, RZ, R17.reuse, 0x8, RZ, 0xc0, !PT ;  /* 0x0000000811ff7812 */ /* 0x040fe4000786c0ff */
[C---:B------:R-:W-:Y:S02]  /*14250*/  LOP3.LUT P2, RZ, R17.reuse, 0x10, RZ, 0xc0, !PT ;  /* 0x0000001011ff7812 */ /* 0x040fe4000784c0ff */
[----:B------:R-:W-:Y:S02]  /*14260*/  LOP3.LUT R16, R16, 0xfffffeff, RZ, 0xc0, !PT ;  /* 0xfffffeff10107812 */ /* 0x000fe400078ec0ff */
[----:B------:R-:W-:-:S02]  /*14270*/  PRMT R4, R17, 0x8880, RZ ;  /* 0x0000888011047816 */ /* 0x000fc400000000ff */
[----:B------:R-:W-:Y:S01]  /*14280*/  @P1 LOP3.LUT R16, R16, 0x100, RZ, 0xfc, !PT ;  /* 0x0000010010101812 */ /* 0x000fe200078efcff */
[----:B------:R-:W-:Y:S02]  /*14290*/  IMAD.MOV.U32 R13, RZ, RZ, R6 ;  /* 0x000000ffff0d7224 */ /* 0x000fe400078e0006 */
[----:B------:R-:W-:Y:S01]  /*142a0*/  IMAD.MOV.U32 R12, RZ, RZ, 0x1 ;  /* 0x00000001ff0c7424 */ /* 0x000fe200078e00ff */
        /* <DEDUP_REMOVED lines=22> */
[----:B------:R-:W-:Y:S02]  /*14410*/  ISETP.GT.AND P6, PT, R4, -0x1, PT ;  /* 0xffffffff0400780c */ /* 0x000fe40003fc4270 */
[----:B------:R-:W-:-:S11]  /*14420*/  MOV R4, RZ ;  /* 0x000000ff00047202 */ /* 0x000fd60000000f00 */
[----:B------:R-:W-:Y:S02]  /*14430*/  @P6 LOP3.LUT R16, R16, 0x200, RZ, 0xfc, !PT ;  /* 0x0000020010106812 */ /* 0x000fe400078efcff */
[----:B------:R-:W-:-:S13]  /*14440*/  ISETP.LT.OR P6, PT, R18, 0x1, P6 ;  /* 0x000000011200780c */ /* 0x000fda00037c1670 */
[----:B------:R0:W-:Y:S02]  /*14450*/  LDGSTS.E.BYPASS.LTC128B.128 [R7+0xe400], desc[UR36][R2.64+0x380], !P6 ;  /* 0x0e40038002077fae */ /* 0x0001e4000f101d64 */
[----:B0-----:R-:W-:Y:S05]  /*14460*/  WARPSYNC.COLLECTIVE R15, `(.L_x_1857) ;  /* 0x000000000f087348 */ /* 0x001fea0003c00000 */
[----:B------:R1:W2:Y:S02]  /*14470*/  SHFL.IDX P6, R14, R13, R12, R11 ;  /* 0x0000000c0d0e7389 */ /* 0x0002a400000c000b */
[----:B012---:R-:W-:Y:S01]  /*14480*/  ENDCOLLECTIVE ;  /* 0x000000000000791b */ /* 0x007fe20003800000 */
.L_x_1857:
[----:B------:R-:W-:Y:S01]  /*14490*/  IMAD.MOV.U32 R13, RZ, RZ, R0 ;  /* 0x000000ffff0d7224 */ /* 0x000fe200078e0000 */
[----:B------:R-:W-:-:S07]  /*144a0*/  MOV R5, R14 ;  /* 0x0000000e00057202 */ /* 0x000fce0000000f00 */
[----:B------:R-:W-:Y:S05]  /*144b0*/  WARPSYNC.COLLECTIVE R15, `(.L_x_1858) ;  /* 0x000000000f087348 */ /* 0x000fea0003c00000 */
[----:B------:R0:W1:Y:S02]  /*144c0*/  SHFL.IDX P6, R14, R13, R12, R11 ;  /* 0x0000000c0d0e7389 */ /* 0x00006400000c000b */
[----:B01----:R-:W-:Y:S01]  /*144d0*/  ENDCOLLECTIVE ;  /* 0x000000000000791b */ /* 0x003fe20003800000 */
.L_x_1858:
[----:B------:R-:W-:Y:S01]  /*144e0*/  IMAD.MOV.U32 R13, RZ, RZ, R6 ;  /* 0x000000ffff0d7224 */ /* 0x000fe200078e0006 */
[----:B------:R-:W-:Y:S02]  /*144f0*/  MOV R12, 0x2 ;  /* 0x00000002000c7802 */ /* 0x000fe40000000f00 */
        /* <DEDUP_REMOVED lines=26> */
.L_x_1859:
[----:B------:R-:W-:Y:S02]  /*146a0*/  IMAD.MOV.U32 R13, RZ, RZ, R0 ;  /* 0x000000ffff0d7224 */ /* 0x000fe400078e0000 */
[----:B------:R-:W-:-:S07]  /*146b0*/  IMAD.MOV.U32 R9, RZ, RZ, R14 ;  /* 0x000000ffff097224 */ /* 0x000fce00078e000e */
[----:B------:R-:W-:Y:S05]  /*146c0*/  WARPSYNC.COLLECTIVE R15, `(.L_x_1860) ;  /* 0x000000000f087348 */ /* 0x000fea0003c00000 */
[----:B------:R0:W1:Y:S02]  /*146d0*/  SHFL.IDX P6, R14, R13, R12, R11 ;  /* 0x0000000c0d0e7389 */ /* 0x00006400000c000b */
[----:B01----:R-:W-:Y:S01]  /*146e0*/  ENDCOLLECTIVE ;  /* 0x000000000000791b */ /* 0x003fe20003800000 */
.L_x_1860:
        /* <DEDUP_REMOVED lines=28> */
.L_x_1861:
[----:B------:R-:W-:Y:S02]  /*148b0*/  IMAD.MOV.U32 R13, RZ, RZ, R0 ;  /* 0x000000ffff0d7224 */ /* 0x000fe400078e0000 */
[----:B------:R-:W-:-:S07]  /*148c0*/  IMAD.MOV.U32 R6, RZ, RZ, R14 ;  /* 0x000000ffff067224 */ /* 0x000fce00078e000e */
[----:B------:R-:W-:Y:S05]  /*148d0*/  WARPSYNC.COLLECTIVE R15, `(.L_x_1862) ;  /* 0x000000000f087348 */ /* 0x000fea0003c00000 */
[----:B------:R0:W1:Y:S02]  /*148e0*/  SHFL.IDX P6, R14, R13, R12, R11 ;  /* 0x0000000c0d0e7389 */ /* 0x00006400000c000b */
[----:B01----:R-:W-:Y:S01]  /*148f0*/  ENDCOLLECTIVE ;  /* 0x000000000000791b */ /* 0x003fe20003800000 */
.L_x_1862:
[----:B------:R-:W-:Y:S05]  /*14900*/  BRA `(.L_x_1863) ;  /* 0xffffffd4001c7947 */ /* 0x000fea000383ffff */
.L_x_1806:
[----:B-1----:R1:W2:Y:S02]  /*14910*/  SYNCS.PHASECHK.TRANS64.TRYWAIT P0, [R10+URZ+0x28c40], R20 ;  /* 0x028c40140a0075a7 */ /* 0x0022a4000800017f */
[----:B--2---:R-:W-:Y:S05]  /*14920*/  @!P0 NANOSLEEP.SYNCS 0x989680 ;  /* 0x009896800000895d */ /* 0x004fea0003900000 */
[----:B------:R-:W2:Y:S02]  /*14930*/  @!P0 SYNCS.PHASECHK.TRANS64 P0, [R10+URZ+0x28c40], R20 ;  /* 0x028c40140a0085a7 */ /* 0x000ea4000800007f */
[----:B--2---:R-:W-:Y:S05]  /*14940*/  @!P0 BRA `(.L_x_1806) ;  /* 0xfffffffc00f08947 */ /* 0x004fea000383ffff */
[----:B------:R-:W-:Y:S05]  /*14950*/  BRA `(.L_x_1864) ;  /* 0xffffffd800587947 */ /* 0x000fea000383ffff */
.L_x_1807:
[----:B------:R-:W-:Y:S01]  /*14960*/  BSSY B1, `(.L_x_1865) ;  /* 0x0000008000017945 */ /* 0x000fe20003800000 */
[----:B------:R-:W-:Y:S01]  /*14970*/  IMAD.MOV.U32 R13, RZ, RZ, R29 ;  /* 0x000000ffff0d7224 */ /* 0x000fe200078e001d */
[----:B------:R-:W-:Y:S01]  /*14980*/  MOV R15, 0xffffffff ;  /* 0xffffffff000f7802 */ /* 0x000fe20000000f00 */
[----:B------:R-:W-:Y:S02]  /*14990*/  IMAD.MOV.U32 R12, RZ, RZ, RZ ;  /* 0x000000ffff0c7224 */ /* 0x000fe400078e00ff */
[----:B------:R-:W-:-:S07]  /*149a0*/  IMAD.MOV.U32 R11, RZ, RZ, 0x181f ;  /* 0x0000181fff0b7424 */ /* 0x000fce00078e00ff */
[----:B-1----:R-:W-:Y:S05]  /*149b0*/  WARPSYNC.COLLECTIVE R15, `(.L_x_1866) ;  /* 0x000000000f087348 */ /* 0x002fea0003c00000 */
[----:B------:R0:W2:Y:S02]  /*149c0*/  SHFL.IDX P6, R14, R13, R12, R11 ;  /* 0x0000000c0d0e7389 */ /* 0x0000a400000c000b */
[----:B012---:R-:W-:Y:S01]  /*149d0*/  ENDCOLLECTIVE ;  /* 0x000000000000791b */ /* 0x007fe20003800000 */
.L_x_1866:
[----:B------:R-:W-:Y:S05]  /*149e0*/  BSYNC B1 ;  /* 0x0000000000017941 */ /* 0x000fea0003800000 */
.L_x_1865:
[----:B------:R-:W-:Y:S01]  /*149f0*/  IMAD.MOV.U32 R13, RZ, RZ, R26 ;  /* 0x000000ffff0d7224 */ /* 0x000fe200078e001a */
[----:B------:R-:W-:Y:S01]  /*14a00*/  MOV R11, 0x181f ;  /* 0x0000181f000b7802 */ /* 0x000fe20000000f00 */
[----:B------:R-:W-:Y:S01]  /*14a10*/  IMAD.MOV.U32 R12, RZ, RZ, RZ ;  /* 0x000000ffff0c7224 */ /* 0x000fe200078e00ff */
[----:B------:R-:W-:Y:S01]  /*14a20*/  LEA R27, R17, UR46, 0x1 ;  /* 0x0000002e111b7c11 */ /* 0x000fe2000f8e08ff */
[----:B------:R-:W-:Y:S02]  /*14a30*/  IMAD.MOV.U32 R15, RZ, RZ, -0x1 ;  /* 0xffffffffff0f7424 */ /* 0x000fe400078e00ff */
[----:B------:R-:W-:-:S07]  /*14a40*/  IMAD.MOV.U32 R3, RZ, RZ, R14 ;  /* 0x000000ffff037224 */ /* 0x000fce00078e000e */
[----:B------:R-:W-:Y:S05]  /*14a50*/  WARPSYNC.COLLECTIVE R15, `(.L_x_1867) ;  /* 0x000000000f087348 */ /* 0x000fea0003c00000 */
[----:B------:R0:W1:Y:S02]  /*14a60*/  SHFL.IDX P6, R14, R13, R12, R11 ;  /* 0x0000000c0d0e7389 */ /* 0x00006400000c000b */
[----:B01----:R-:W-:Y:S01]  /*14a70*/  ENDCOLLECTIVE ;  /* 0x000000000000791b */ /* 0x003fe20003800000 */
.L_x_1867:
[----:B------:R-:W-:Y:S01]  /*14a80*/  IMAD.MOV.U32 R13, RZ, RZ, R29 ;  /* 0x000000ffff0d7224 */ /* 0x000fe200078e001d */
[----:B------:R-:W-:Y:S02]  /*14a90*/  MOV R12, 0x1 ;  /* 0x00000001000c7802 */ /* 0x000fe40000000f00 */
[----:B------:R-:W-:-:S13]  /*14aa0*/  IADD3 R2, P0, R14, R8, RZ ;  /* 0x000000080e027210 */ /* 0x000fda0007f1e0ff */
[----:B------:R-:W-:Y:S05]  /*14ab0*/  WARPSYNC.COLLECTIVE R15, `(.L_x_1868) ;  /* 0x000000000f087348 */ /* 0x000fea0003c00000 */
[----:B------:R0:W1:Y:S02]  /*14ac0*/  SHFL.IDX P6, R14, R13, R12, R11 ;  /* 0x0000000c0d0e7389 */ /* 0x00006400000c000b */
[----:B01----:R-:W-:Y:S01]  /*14ad0*/  ENDCOLLECTIVE ;  /* 0x000000000000791b */ /* 0x003fe20003800000 */
.L_x_1868:
        /* <DEDUP_REMOVED lines=10> */
.L_x_1869:
[----:B------:R-:W-:Y:S01]  /*14b80*/  MOV R13, R29 ;  /* 0x0000001d000d7202 */ /* 0x000fe20000000f00 */
[----:B------:R-:W-:Y:S01]  /*14b90*/  IMAD.MOV.U32 R12, RZ, RZ, 0x2 ;  /* 0x00000002ff0c7424 */ /* 0x000fe200078e00ff */
[----:B------:R-:W-:-:S13]  /*14ba0*/  IADD3 R2, P0, R14, R8, RZ ;  /* 0x000000080e027210 */ /* 0x000fda0007f1e0ff */
[----:B------:R-:W-:Y:S05]  /*14bb0*/  WARPSYNC.COLLECTIVE R15, `(.L_x_1870) ;  /* 0x000000000f087348 */ /* 0x000fea0003c00000 */
[----:B------:R0:W1:Y:S02]  /*14bc0*/  SHFL.IDX P6, R14, R13, R12, R11 ;  /* 0x0000000c0d0e7389 */ /* 0x00006400000c000b */
[----:B01----:R-:W-:Y:S01]  /*14bd0*/  ENDCOLLECTIVE ;  /* 0x000000000000791b */ /* 0x003fe20003800000 */
.L_x_1870:
        /* <DEDUP_REMOVED lines=10> */
.L_x_1871:
[----:B------:R-:W-:Y:S02]  /*14c80*/  IMAD.MOV.U32 R13, RZ, RZ, R29 ;  /* 0x000000ffff0d7224 */ /* 0x000fe400078e001d */
[----:B------:R-:W-:Y:S01]  /*14c90*/  IMAD.MOV.U32 R12, RZ, RZ, 0x3 ;  /* 0x00000003ff0c7424 */ /* 0x000fe200078e00ff */
[----:B------:R-:W-:-:S13]  /*14ca0*/  IADD3 R2, P0, R14, R8, RZ ;  /* 0x000000080e027210 */ /* 0x000fda0007f1e0ff */
[----:B------:R-:W-:Y:S05]  /*14cb0*/  WARPSYNC.COLLECTIVE R15, `(.L_x_1872) ;  /* 0x000000000f087348 */ /* 0x000fea0003c00000 */
[----:B------:R0:W1:Y:S02]  /*14cc0*/  SHFL.IDX P6, R14, R13, R12, R11 ;  /* 0x0000000c0d0e7389 */ /* 0x00006400000c000b */
[----:B01----:R-:W-:Y:S01]  /*14cd0*/  ENDCOLLECTIVE ;  /* 0x000000000000791b */ /* 0x003fe20003800000 */
.L_x_1872:
[----:B------:R-:W-:-:S05]  /*14ce0*/  IADD3.X R3, RZ, R3, RZ, P0, !PT ;  /* 0x00000003ff037210 */ /* 0x000fca00007fe4ff */
[----:B------:R-:W-:Y:S01]  /*14cf0*/  @!PT LDS RZ, [RZ] ;  /* 0x00000000fffff984 */ /* 0x000fe20000000800 */
[----:B------:R-:W-:Y:S01]  /*14d00*/  @!PT LDS RZ, [RZ] ;  /* 0x00000000fffff984 */ /* 0x000fe20000000800 */
[----:B------:R-:W-:Y:S01]  /*14d10*/  @!PT LDS RZ, [RZ] ;  /* 0x00000000fffff984 */ /* 0x000fe20000000800 */
[----:B------:R0:W-:Y:S01]  /*14d20*/  LDGSTS.E.BYPASS.LTC128B.128 [R27+0x23400], desc[UR36][R2.64], !P1 ;  /* 0x23400000021b7fae */ /* 0x0001e2000c901d64 */
[----:B------:R-:W-:Y:S01]  /*14d30*/  MOV R13, R26 ;  /* 0x0000001a000d7202 */ /* 0x000fe20000000f00 */
[----:B------:R-:W-:-:S07]  /*14d40*/  IMAD.MOV.U32 R34, RZ, RZ, R14 ;  /* 0x000000ffff227224 */ /* 0x000fce00078e000e */
[----:B0-----:R-:W-:Y:S05]  /*14d50*/  WARPSYNC.COLLECTIVE R15, `(.L_x_1873) ;  /* 0x000000000f087348 */ /* 0x001fea0003c00000 */
[----:B------:R1:W2:Y:S02]  /*14d60*/  SHFL.IDX P6, R14, R13, R12, R11 ;  /* 0x0000000c0d0e7389 */ /* 0x0002a400000c000b */
[----:B012---:R-:W-:Y:S01]  /*14d70*/  ENDCOLLECTIVE ;  /* 0x000000000000791b */ /* 0x007fe20003800000 */
.L_x_1873:
[----:B------:R-:W-:Y:S05]  /*14d80*/  BRA `(.L_x_1874) ;  /* 0xffffffd8000c7947 */ /* 0x000fea000383ffff */
.L_x_1812:
[----:B---3--:R3:W4:Y:S02]  /*14d90*/  SYNCS.PHASECHK.TRANS64.TRYWAIT P0, [R10+URZ+0x28c60], R20 ;  /* 0x028c60140a0075a7 */ /* 0x008724000800017f */
[----:B----4-:R-:W-:Y:S05]  /*14da0*/  @!P0 NANOSLEEP.SYNCS 0x989680 ;  /* 0x009896800000895d */ /* 0x010fea0003900000 */
[----:B------:R-:W4:Y:S02]  /*14db0*/  @!P0 SYNCS.PHASECHK.TRANS64 P0, [R10+URZ+0x28c60], R20 ;  /* 0x028c60140a0085a7 */ /* 0x000f24000800007f */
[----:B----4-:R-:W-:Y:S05]  /*14dc0*/  @!P0 BRA `(.L_x_1812) ;  /* 0xfffffffc00f08947 */ /* 0x010fea000383ffff */
[----:B------:R-:W-:Y:S05]  /*14dd0*/  BRA `(.L_x_1875) ;  /* 0xffffffd800587947 */ /* 0x000fea000383ffff */
.L_x_1813:
[----:B------:R-:W-:Y:S01]  /*14de0*/  BSSY B1, `(.L_x_1876) ;  /* 0x0000008000017945 */ /* 0x000fe20003800000 */
[----:B------:R-:W-:Y:S01]  /*14df0*/  IMAD.MOV.U32 R13, RZ, RZ, R19 ;  /* 0x000000ffff0d7224 */ /* 0x000fe200078e0013 */
[----:B------:R-:W-:Y:S01]  /*14e00*/  MOV R15, 0xffffffff ;  /* 0xffffffff000f7802 */ /* 0x000fe20000000f00 */
[----:B------:R-:W-:Y:S02]  /*14e10*/  IMAD.MOV.U32 R12, RZ, RZ, RZ ;  /* 0x000000ffff0c7224 */ /* 0x000fe400078e00ff */
[----:B------:R-:W-:-:S07]  /*14e20*/  IMAD.MOV.U32 R11, RZ, RZ, 0x181f ;  /* 0x0000181fff0b7424 */ /* 0x000fce00078e00ff */
[----:B-123--:R-:W-:Y:S05]  /*14e30*/  WARPSYNC.COLLECTIVE R15, `(.L_x_1877) ;  /* 0x000000000f087348 */ /* 0x00efea0003c00000 */
[----:B------:R0:W4:Y:S02]  /*14e40*/  SHFL.IDX P6, R14, R13, R12, R11 ;  /* 0x0000000c0d0e7389 */ /* 0x00012400000c000b */
[----:B01234-:R-:W-:Y:S01]  /*14e50*/  ENDCOLLECTIVE ;  /* 0x000000000000791b */ /* 0x01ffe20003800000 */
.L_x_1877:
[----:B------:R-:W-:Y:S05]  /*14e60*/  BSYNC B1 ;  /* 0x0000000000017941 */ /* 0x000fea0003800000 */
.L_x_1876:
[----:B------:R-:W-:Y:S01]  /*14e70*/  IMAD.MOV.U32 R13, RZ, RZ, R18 ;  /* 0x000000ffff0d7224 */ /* 0x000fe200078e0012 */
[----:B------:R-:W-:Y:S01]  /*14e80*/  MOV R11, 0x181f ;  /* 0x0000181f000b7802 */ /* 0x000fe20000000f00 */
[----:B------:R-:W-:Y:S01]  /*14e90*/  IMAD.MOV.U32 R12, RZ, RZ, RZ ;  /* 0x000000ffff0c7224 */ /* 0x000fe200078e00ff */
[----:B------:R-:W-:Y:S01]  /*14ea0*/  LEA R17, R17, UR46, 0x1 ;  /* 0x0000002e11117c11 */ /* 0x000fe2000f8e08ff */
[----:B------:R-:W-:Y:S01]  /*14eb0*/  IMAD.MOV.U32 R15, RZ, RZ, -0x1 ;  /* 0xffffffffff0f7424 */ /* 0x000fe200078e00ff */
[C---:B------:R-:W-:Y:S01]  /*14ec0*/  LOP3.LUT P2, RZ, R16.reuse, 0x20, RZ, 0xc0, !PT ;  /* 0x0000002010ff7812 */ /* 0x040fe2000784c0ff */
[----:B------:R-:W-:Y:S01]  /*14ed0*/  IMAD.MOV.U32 R3, RZ, RZ, R14 ;  /* 0x000000ffff037224 */ /* 0x000fe200078e000e */
[----:B------:R-:W-:-:S13]  /*14ee0*/  LOP3.LUT P1, RZ, R16, 0x10, RZ, 0xc0, !PT ;  /* 0x0000001010ff7812 */ /* 0x000fda000782c0ff */
[----:B------:R-:W-:Y:S05]  /*14ef0*/  WARPSYNC.COLLECTIVE R15, `(.L_x_1878) ;  /* 0x000000000f087348 */ /* 0x000fea0003c00000 */
[----:B------:R0:W1:Y:S02]  /*14f00*/  SHFL.IDX P6, R14, R13, R12, R11 ;  /* 0x0000000c0d0e7389 */ /* 0x00006400000c000b */
[----:B01----:R-:W-:Y:S01]  /*14f10*/  ENDCOLLECTIVE ;  /* 0x000000000000791b */ /* 0x003fe20003800000 */
.L_x_1878:
[----:B------:R-:W-:Y:S01]  /*14f20*/  P2R R4, PR, RZ, 0x20 ;  /* 0x00000020ff047803 */ /* 0x000fe20000000000 */
[----:B------:R-:W-:Y:S01]  /*14f30*/  IMAD.MOV.U32 R13, RZ, RZ, R19 ;  /* 0x000000ffff0d7224 */ /* 0x000fe200078e0013 */
[----:B------:R-:W-:Y:S02]  /*14f40*/  MOV R12, 0x1 ;  /* 0x00000001000c7802 */ /* 0x000fe40000000f00 */
        /* <DEDUP_REMOVED lines=11> */
.L_x_1879:
        /* <DEDUP_REMOVED lines=16> */
.L_x_1880:
[----:B------:R-:W-:Y:S01]  /*15100*/  @!PT LDS RZ, [RZ] ;  /* 0x00000000fffff984 */ /* 0x000fe20000000800 */
[----:B------:R-:W-:Y:S01]  /*15110*/  @!PT LDS RZ, [RZ] ;  /* 0x00000000fffff984 */ /* 0x000fe20000000800 */
[----:B------:R-:W-:Y:S01]  /*15120*/  @!PT LDS RZ, [RZ] ;  /* 0x00000000fffff984 */ /* 0x000fe20000000800 */
[----:B------:R0:W-:Y:S01]  /*15130*/  LDGSTS.E.BYPASS.LTC128B.128 [R17+0xe400], desc[UR36][R2.64+0x380], P1 ;  /* 0x0e40038002117fae */ /* 0x0001e20008901d64 */
[----:B------:R-:W-:Y:S01]  /*15140*/  MOV R13, R19 ;  /* 0x00000013000d7202 */ /* 0x000fe20000000f00 */
[----:B------:R-:W-:Y:S01]  /*15150*/  IMAD.MOV.U32 R12, RZ, RZ, 0x2 ;  /* 0x00000002ff0c7424 */ /* 0x000fe200078e00ff */
        /* <DEDUP_REMOVED lines=12> */
.L_x_1881:
        /* <DEDUP_REMOVED lines=14> */
.L_x_1882:
        /* <DEDUP_REMOVED lines=17> */
.L_x_1883:
[----:B------:R-:W-:Y:S01]  /*15410*/  @!PT LDS RZ, [RZ] ;  /* 0x00000000fffff984 */ /* 0x000fe20000000800 */
[----:B------:R-:W-:Y:S01]  /*15420*/  @!PT LDS RZ, [RZ] ;  /* 0x00000000fffff984 */ /* 0x000fe20000000800 */
[----:B------:R-:W-:Y:S01]  /*15430*/  @!PT LDS RZ, [RZ] ;  /* 0x00000000fffff984 */ /* 0x000fe20000000800 */
[----:B------:R0:W-:Y:S04]  /*15440*/  LDGSTS.E.BYPASS.LTC128B.128 [R17+0x7400], desc[UR36][R2.64+0x180], !P5 ;  /* 0x0740018002117fae */ /* 0x0001e8000e901d64 */
[----:B------:R0:W-:Y:S04]  /*15450*/  LDGSTS.E.BYPASS.LTC128B.128 [R17+0x9400], desc[UR36][R2.64+0x200], !P4 ;  /* 0x0940020002117fae */ /* 0x0001e8000e101d64 */
[----:B------:R0:W-:Y:S01]  /*15460*/  LDGSTS.E.BYPASS.LTC128B.128 [R17+0xb400], desc[UR36][R2.64+0x280], !P3 ;  /* 0x0b40028002117fae */ /* 0x0001e2000d901d64 */
[----:B------:R-:W-:-:S03]  /*15470*/  MOV R13, R18 ;  /* 0x00000012000d7202 */ /* 0x000fc60000000f00 */
[----:B------:R0:W-:Y:S04]  /*15480*/  LDGSTS.E.BYPASS.LTC128B.128 [R17+0xd400], desc[UR36][R2.64+0x300], P0 ;  /* 0x0d40030002117fae */ /* 0x0001e80008101d64 */
[----:B------:R0:W-:Y:S01]  /*15490*/  LDGSTS.E.BYPASS.LTC128B.128 [R17+0xf400], desc[UR36][R2.64+0x380], P1 ;  /* 0x0f40038002117fae */ /* 0x0001e20008901d64 */
[----:B------:R-:W-:-:S07]  /*154a0*/  IMAD.MOV.U32 R19, RZ, RZ, R14 ;  /* 0x000000ffff137224 */ /* 0x000fce00078e000e */
[----:B0-----:R-:W-:Y:S05]  /*154b0*/  WARPSYNC.COLLECTIVE R15, `(.L_x_1884) ;  /* 0x000000000f087348 */ /* 0x001fea0003c00000 */
[----:B------:R1:W2:Y:S02]  /*154c0*/  SHFL.IDX P6, R14, R13, R12, R11 ;  /* 0x0000000c0d0e7389 */ /* 0x0002a400000c000b */
[----:B012---:R-:W-:Y:S01]  /*154d0*/  ENDCOLLECTIVE ;  /* 0x000000000000791b */ /* 0x007fe20003800000 */
.L_x_1884:
[----:B------:R-:W-:Y:S05]  /*154e0*/  BRA `(.L_x_1885) ;  /* 0xffffffd400cc7947 */ /* 0x000fea000383ffff */
.L_x_1818:
[----:B0-----:R0:W1:Y:S02]  /*154f0*/  SYNCS.PHASECHK.TRANS64.TRYWAIT P0, [R5+URZ+0x28c20], R4 ;  /* 0x028c2004050075a7 */ /* 0x001064000800017f */
[----:B-1----:R-:W-:Y:S05]  /*15500*/  @!P0 NANOSLEEP.SYNCS 0x989680 ;  /* 0x009896800000895d */ /* 0x002fea0003900000 */
[----:B------:R-:W1:Y:S02]  /*15510*/  @!P0 SYNCS.PHASECHK.TRANS64 P0, [R5+URZ+0x28c20], R4 ;  /* 0x028c2004050085a7 */ /* 0x000e64000800007f */
[----:B-1----:R-:W-:Y:S05]  /*15520*/  @!P0 BRA `(.L_x_1818) ;  /* 0xfffffffc00f08947 */ /* 0x002fea000383ffff */
[----:B------:R-:W-:Y:S05]  /*15530*/  BRA `(.L_x_1886) ;  /* 0xffffffd800787947 */ /* 0x000fea000383ffff */
.L_x_1819:
[----:B------:R-:W1:Y:S01]  /*15540*/  S2R R2, SR_TID.X ;  /* 0x0000000000027919 */ /* 0x000e620000002100 */
[----:B------:R-:W-:Y:S01]  /*15550*/  BSSY B0, `(.L_x_1887) ;  /* 0x000000a000007945 */ /* 0x000fe20003800000 */
[----:B------:R-:W-:Y:S01]  /*15560*/  IMAD.MOV.U32 R12, RZ, RZ, RZ ;  /* 0x000000ffff0c7224 */ /* 0x000fe200078e00ff */
[----:B------:R-:W-:Y:S01]  /*15570*/  MOV R11, 0x1f ;  /* 0x0000001f000b7802 */ /* 0x000fe20000000f00 */
[----:B------:R-:W-:Y:S01]  /*15580*/  IMAD.MOV.U32 R15, RZ, RZ, -0x1 ;  /* 0xffffffffff0f7424 */ /* 0x000fe200078e00ff */
[----:B-1----:R-:W-:-:S04]  /*15590*/  SHF.R.U32.HI R2, RZ, 0x5, R2 ;  /* 0x00000005ff027819 */ /* 0x002fc80000011602 */
[----:B------:R-:W-:-:S05]  /*155a0*/  LOP3.LUT R2, R2, 0x3, RZ, 0xc0, !PT ;  /* 0x0000000302027812 */ /* 0x000fca00078ec0ff */
[----:B------:R-:W-:-:S07]  /*155b0*/  IMAD.MOV.U32 R13, RZ, RZ, R2 ;  /* 0x000000ffff0d7224 */ /* 0x000fce00078e0002 */
[----:B0-2--5:R-:W-:Y:S05]  /*155c0*/  WARPSYNC.COLLECTIVE R15, `(.L_x_1888) ;  /* 0x000000000f087348 */ /* 0x025fea0003c00000 */
[----:B------:R1:W3:Y:S02]  /*155d0*/  SHFL.IDX P6, R14, R13, R12, R11 ;  /* 0x0000000c0d0e7389 */ /* 0x0002e400000c000b */
[----:B0123-5:R-:W-:Y:S01]  /*155e0*/  ENDCOLLECTIVE ;  /* 0x000000000000791b */ /* 0x02ffe20003800000 */
.L_x_1888:
[----:B------:R-:W-:Y:S05]  /*155f0*/  BSYNC B0 ;  /* 0x0000000000007941 */ /* 0x000fea0003800000 */
.L_x_1887:
[----:B------:R-:W-:Y:S05]  /*15600*/  BRA `(.L_x_1889) ;  /* 0xffffffd800607947 */ /* 0x000fea000383ffff */
.L_x_1820:
[----:B------:R-:W-:Y:S01]  /*15610*/  BSSY B0, `(.L_x_1890) ;  /* 0x0000006000007945 */ /* 0x000fe20003800000 */
[----:B------:R-:W-:-:S07]  /*15620*/  IMAD.MOV.U32 R15, RZ, RZ, -0x1 ;  /* 0xffffffffff0f7424 */ /* 0x000fce00078e00ff */
[----:B012--5:R-:W-:Y:S05]  /*15630*/  WARPSYNC.COLLECTIVE R15, `(.L_x_1891) ;  /* 0x000000000f0c7348 */ /* 0x027fea0003c00000 */
[----:B------:R-:W-:Y:S02]  /*15640*/  ELECT P6, UR62, PT ;  /* 0x00000000003e782f */ /* 0x000fe400038c0000 */
[----:B------:R-:W-:Y:S01]  /*15650*/  MOV R14, UR62 ;  /* 0x0000003e000e7c02 */ /* 0x000fe20008000f00 */
[----:B012--5:R-:W-:Y:S10]  /*15660*/  ENDCOLLECTIVE ;  /* 0x000000000000791b */ /* 0x027ff40003800000 */
.L_x_1891:
[----:B------:R-:W-:Y:S05]  /*15670*/  BSYNC B0 ;  /* 0x0000000000007941 */ /* 0x000fea0003800000 */
.L_x_1890:
[----:B------:R-:W-:Y:S05]  /*15680*/  BRA `(.L_x_1892) ;  /* 0xffffffd800547947 */ /* 0x000fea000383ffff */
.L_x_1822:
[----:B0-----:R0:W1:Y:S02]  /*15690*/  SYNCS.PHASECHK.TRANS64.TRYWAIT P1, [R4+URZ+0x28c40], R3 ;  /* 0x028c4003040075a7 */ /* 0x001064000802017f */
[----:B-1----:R-:W-:Y:S05]  /*156a0*/  @!P1 NANOSLEEP.SYNCS 0x989680 ;  /* 0x009896800000995d */ /* 0x002fea0003900000 */
[----:B------:R-:W1:Y:S02]  /*156b0*/  @!P1 SYNCS.PHASECHK.TRANS64 P1, [R4+URZ+0x28c40], R3 ;  /* 0x028c4003040095a7 */ /* 0x000e64000802007f */
[----:B-1----:R-:W-:Y:S05]  /*156c0*/  @!P1 BRA `(.L_x_1822) ;  /* 0xfffffffc00f09947 */ /* 0x002fea000383ffff */
[----:B------:R-:W-:Y:S05]  /*156d0*/  BRA `(.L_x_1893) ;  /* 0xffffffd800747947 */ /* 0x000fea000383ffff */
.L_x_1824:
[----:B-1----:R1:W3:Y:S02]  /*156e0*/  SYNCS.PHASECHK.TRANS64.TRYWAIT P1, [R5+URZ+0x28c40], R0 ;  /* 0x028c4000050075a7 */ /* 0x0022e4000802017f */
[----:B---3--:R-:W-:Y:S05]  /*156f0*/  @!P1 NANOSLEEP.SYNCS 0x989680 ;  /* 0x009896800000995d */ /* 0x008fea0003900000 */
[----:B------:R-:W3:Y:S02]  /*15700*/  @!P1 SYNCS.PHASECHK.TRANS64 P1, [R5+URZ+0x28c40], R0 ;  /* 0x028c4000050095a7 */ /* 0x000ee4000802007f */
[----:B---3--:R-:W-:Y:S05]  /*15710*/  @!P1 BRA `(.L_x_1824) ;  /* 0xfffffffc00f09947 */ /* 0x008fea000383ffff */
[----:B------:R-:W-:Y:S05]  /*15720*/  BRA `(.L_x_1894) ;  /* 0xffffffd800807947 */ /* 0x000fea000383ffff */
.L_x_1826:
[----:B---3--:R3:W4:Y:S02]  /*15730*/  SYNCS.PHASECHK.TRANS64.TRYWAIT P1, [R4+URZ+0x28c60], R3 ;  /* 0x028c6003040075a7 */ /* 0x008724000802017f */
[----:B----4-:R-:W-:Y:S05]  /*15740*/  @!P1 NANOSLEEP.SYNCS 0x989680 ;  /* 0x009896800000995d */ /* 0x010fea0003900000 */
[----:B------:R-:W4:Y:S02]  /*15750*/  @!P1 SYNCS.PHASECHK.TRANS64 P1, [R4+URZ+0x28c60], R3 ;  /* 0x028c6003040095a7 */ /* 0x000f24000802007f */
[----:B----4-:R-:W-:Y:S05]  /*15760*/  @!P1 BRA `(.L_x_1826) ;  /* 0xfffffffc00f09947 */ /* 0x010fea000383ffff */
[----:B------:R-:W-:Y:S05]  /*15770*/  BRA `(.L_x_1895) ;  /* 0xffffffd8007c7947 */ /* 0x000fea000383ffff */
.L_x_1896:
        /* <DEDUP_REMOVED lines=16> */
.L_x_5653:


//--------------------- .text._ZN7cutlass13device_kernelIN5flash11enable_sm90INS1_16FlashAttnFwdSm90INS1_25CollectiveMainloopFwdSm90ILi2EN4cute5tupleIJNS5_1CILi1EEES8_S8_EEENS6_IJNS7_ILi64EEESA_SA_EEELi512ENS_10bfloat16_tEfNS_4arch4Sm90ELb0ELb1ELb0ELb0ELb1ELb0ELb1ELb0ELb0ELb1ELb1ELb0EEENS1_21CollectiveEpilogueFwdINS6_IJSA_NS7_ILi512EEESA_EEES9_SC_SE_Li256ELb0ELb1ELb1ELb0EEENS1_19SingleTileSchedulerILb0ELb1ELb1ELi64EEEEEEEEEvNT_6ParamsE --------------------------
	.section	.text._ZN7cutlass13device_kernelIN5flash11enable_sm90INS1_16FlashAttnFwdSm90INS1_25CollectiveMainloopFwdSm90ILi2EN4cute5tupleIJNS5_1CILi1EEES8_S8_EEENS6_IJNS7_ILi64EEESA_SA_EEELi512ENS_10bfloat16_tEfNS_4arch4Sm90ELb0ELb1ELb0ELb0ELb1ELb0ELb1ELb0ELb0ELb1ELb1ELb0EEENS1_21CollectiveEpilogueFwdINS6_IJSA_NS7_ILi512EEESA_EEES9_SC_SE_Li256ELb0ELb1ELb1ELb0EEENS1_19SingleTileSchedulerILb0ELb1ELb1ELi64EEEEEEEEEvNT_6ParamsE,"ax",@progbits
	.align	128
.text._ZN7cutlass13device_kernelIN5flash11enable_sm90INS1_16FlashAttnFwdSm90INS1_25CollectiveMainloopFwdSm90ILi2EN4cute5tupleIJNS5_1CILi1EEES8_S8_EEENS6_IJNS7_ILi64EEESA_SA_EEELi512ENS_10bfloat16_tEfNS_4arch4Sm90ELb0ELb1ELb0ELb0ELb1ELb0ELb1ELb0ELb0ELb1ELb1ELb0EEENS1_21CollectiveEpilogueFwdINS6_IJSA_NS7_ILi512EEESA_EEES9_SC_SE_Li256ELb0ELb1ELb1ELb0EEENS1_19SingleTileSchedulerILb0ELb1ELb1ELi64EEEEEEEEEvNT_6ParamsE:
        .type           _ZN7cutlass13device_kernelIN5flash11enable_sm90INS1_16FlashAttnFwdSm90INS1_25CollectiveMainloopFwdSm90ILi2EN4cute5tupleIJNS5_1CILi1EEES8_S8_EEENS6_IJNS7_ILi64EEESA_SA_EEELi512ENS_10bfloat16_tEfNS_4arch4Sm90ELb0ELb1ELb0ELb0ELb1ELb0ELb1ELb0ELb0ELb1ELb1ELb0EEENS1_21CollectiveEpilogueFwdINS6_IJSA_NS7_ILi512EEESA_EEES9_SC_SE_Li256ELb0ELb1ELb1ELb0EEENS1_19SingleTileSchedulerILb0ELb1ELb1ELi64EEEEEEEEEvNT_6ParamsE,@function
        .size           _ZN7cutlass13device_kernelIN5flash11enable_sm90INS1_16FlashAttnFwdSm90INS1_25CollectiveMainloopFwdSm90ILi2EN4cute5tupleIJNS5_1CILi1EEES8_S8_EEENS6_IJNS7_ILi64EEESA_SA_EEELi512ENS_10bfloat16_tEfNS_4arch4Sm90ELb0ELb1ELb0ELb0ELb1ELb0ELb1ELb0ELb0ELb1ELb1ELb0EEENS1_21CollectiveEpilogueFwdINS6_IJSA_NS7_ILi512EEESA_EEES9_SC_SE_Li256ELb0ELb1ELb1ELb0EEENS1_19SingleTileSchedulerILb0ELb1ELb1ELi64EEEEEEEEEvNT_6ParamsE,(.L_x_5654 - _ZN7cutlass13device_kernelIN5flash11enable_sm90INS1_16FlashAttnFwdSm90INS1_25CollectiveMainloopFwdSm90ILi2EN4cute5tupleIJNS5_1CILi1EEES8_S8_EEENS6_IJNS7_ILi64EEESA_SA_EEELi512ENS_10bfloat16_tEfNS_4arch4Sm90ELb0ELb1ELb0ELb0ELb1ELb0ELb1ELb0ELb0ELb1ELb1ELb0EEENS1_21CollectiveEpilogueFwdINS6_IJSA_NS7_ILi512EEESA_EEES9_SC_SE_Li256ELb0ELb1ELb1ELb0EEENS1_19SingleTileSchedulerILb0ELb1ELb1ELi64EEEEEEEEEvNT_6ParamsE)
        .other          _ZN7cutlass13device_kernelIN5flash11enable_sm90INS1_16FlashAttnFwdSm90INS1_25CollectiveMainloopFwdSm90ILi2EN4cute5tupleIJNS5_1CILi1EEES8_S8_EEENS6_IJNS7_ILi64EEESA_SA_EEELi512ENS_10bfloat16_tEfNS_4arch4Sm90ELb0ELb1ELb0ELb0ELb1ELb0ELb1ELb0ELb0ELb1ELb1ELb0EEENS1_21CollectiveEpilogueFwdINS6_IJSA_NS7_ILi512EEESA_EEES9_SC_SE_Li256ELb0ELb1ELb1ELb0EEENS1_19SingleTileSchedulerILb0ELb1ELb1ELi64EEEEEEEEEvNT_6ParamsE,@"STO_CUDA_ENTRY STV_DEFAULT"
_ZN7cutlass13device_kernelIN5flash11enable_sm90INS1_16FlashAttnFwdSm90INS1_25CollectiveMainloopFwdSm90ILi2EN4cute5tupleIJNS5_1CILi1EEES8_S8_EEENS6_IJNS7_ILi64EEESA_SA_EEELi512ENS_10bfloat16_tEfNS_4arch4Sm90ELb0ELb1ELb0ELb0ELb1ELb0ELb1ELb0ELb0ELb1ELb1ELb0EEENS1_21CollectiveEpilogueFwdINS6_IJSA_NS7_ILi512EEESA_EEES9_SC_SE_Li256ELb0ELb1ELb1ELb0EEENS1_19SingleTileSchedulerILb0ELb1ELb1ELi64EEEEEEEEEvNT_6ParamsE:
        /* <DEDUP_REMOVED lines=43> */
.L_x_1897:
        /* <DEDUP_REMOVED lines=22> */
.L_x_1898:
        /* <DEDUP_REMOVED lines=18> */
.L_x_1899:
        /* <DEDUP_REMOVED lines=22> */
.L_x_1900:
        /* <DEDUP_REMOVED lines=23> */
.L_x_1901:
        /* <DEDUP_REMOVED lines=11> */
.L_x_1904:
[----:B------:R-:W-:-:S08]  /*08b0*/  NOP ;  /* 0x0000000000007918 */ /* 0x000fd00000000000 */
[----:B------:R-:W1:Y:S02]  /*08c0*/  USETMAXREG.TRY_ALLOC.CTAPOOL UP0, 0xe8 ;  /* 0x000000e8000079c8 */ /* 0x000e640008000600 */
[----:B-1----:R-:W-:-:S13]  /*08d0*/  PLOP3.LUT P0, PT, PT, PT, UP0, 0x80, 0x0 ;  /* 0x000000000000781c */ /* 0x002fda0003f0f008 */
[----:B------:R-:W-:Y:S05]  /*08e0*/  @!P0 BRA `(.L_x_1904) ;  /* 0xfffffffc00f08947 */ /* 0x000fea000383ffff */
[----:B0-----:R-:W0:Y:S01]  /*08f0*/  LDC R2, c[0x0][0xd50] ;  /* 0x00035400ff027b82 */ /* 0x001e220000000800 */
        /* <DEDUP_REMOVED lines=17> */
[----:B------:R-:W0:Y:S01]  /*0a10*/  LDC.64 R2, c[0x0][0x418] ;  /* 0x00010600ff027b82 */ /* 0x000e220000000a00 */
[----:B------:R-:W1:Y:S01]  /*0a20*/  S2R R169, SR_CTAID.X ;  /* 0x0000000000a97919 */ /* 0x000e620000002500 */
[----:B------:R-:W-:Y:S01]  /*0a30*/  UISETP.NE.AND UP0, UPT, UR9, 0x1, UPT ;  /* 0x000000010900788c */ /* 0x000fe2000bf05270 */
[----:B------:R-:W2:Y:S05]  /*0a40*/  S2R R201, SR_CgaCtaId ;  /* 0x0000000000c97919 */ /* 0x000eaa0000008800 */
[----:B------:R-:W3:Y:S08]  /*0a50*/  LDC R17, c[0x0][0x424] ;  /* 0x00010900ff117b82 */ /* 0x000ef00000000800 */
[----:B------:R-:W4:Y:S01]  /*0a60*/  LDC R8, c[0x0][0x2f0] ;  /* 0x0000bc00ff087b82 */ /* 0x000f220000000800 */
[----:B0-----:R-:W-:Y:S01]  /*0a70*/  ISETP.NE.U32.AND P0, PT, R2, RZ, PT ;  /* 0x000000ff0200720c */ /* 0x001fe20003f05070 */
[----:B------:R-:W-:-:S03]  /*0a80*/  VIADD R2, R24, 0xffffff80 ;  /* 0xffffff8018027836 */ /* 0x000fc60000000000 */
[----:B------:R-:W-:-:S04]  /*0a90*/  ISETP.NE.AND.EX P0, PT, R3, RZ, PT, P0 ;  /* 0x000000ff0300720c */ /* 0x000fc80003f05300 */
[----:B---3--:R-:W-:Y:S01]  /*0aa0*/  SEL R17, R17, 0x1, P0 ;  /* 0x0000000111117807 */ /* 0x008fe20000000000 */
[----:B-1----:R-:W-:Y:S01]  /*0ab0*/  IMAD.SHL.U32 R169, R169, 0x40, RZ ;  /* 0x00000040a9a97824 */ /* 0x002fe200078e00ff */
[----:B------:R-:W-:-:S03]  /*0ac0*/  PLOP3.LUT P0, PT, PT, PT, UP0, 0x80, 0x0 ;  /* 0x000000000000781c */ /* 0x000fc60003f0f008 */
[----:B----4-:R-:W-:-:S05]  /*0ad0*/  IMAD R0, R17, R8, 0x3f ;  /* 0x0000003f11007424 */ /* 0x010fca00078e0208 */
[----:B------:R-:W-:-:S04]  /*0ae0*/  SHF.R.S32.HI R3, RZ, 0x1f, R0 ;  /* 0x0000001fff037819 */ /* 0x000fc80000011400 */
[----:B------:R-:W-:-:S04]  /*0af0*/  LEA.HI R3, R3, R0, RZ, 0x6 ;  /* 0x0000000003037211 */ /* 0x000fc800078f30ff */
[----:B------:R-:W-:Y:S01]  /*0b00*/  SHF.R.S32.HI R3, RZ, 0x6, R3 ;  /* 0x00000006ff037819 */ /* 0x000fe20000011403 */
[----:B--2---:R-:W-:Y:S06]  /*0b10*/  @!P0 BRA `(.L_x_1906) ;  /* 0x0000002000cc8947 */ /* 0x004fec0003800000 */
[----:B------:R-:W0:Y:S08]  /*0b20*/  LDC R0, c[0x0][0x448] ;  /* 0x00011200ff007b82 */ /* 0x000e300000000800 */
[----:B------:R-:W1:Y:S08]  /*0b30*/  LDC.64 R10, c[0x0][0xad8] ;  /* 0x0002b600ff0a7b82 */ /* 0x000e700000000a00 */
[----:B------:R-:W2:Y:S01]  /*0b40*/  LDC R9, c[0x0][0x288] ;  /* 0x0000a200ff097b82 */ /* 0x000ea20000000800 */
[----:B0-----:R-:W-:Y:S01]  /*0b50*/  ISETP.NE.AND P1, PT, R0, 0x1, PT ;  /* 0x000000010000780c */ /* 0x001fe20003f25270 */
[----:B------:R-:W-:Y:S01]  /*0b60*/  VIADD R0, R169, 0x3f ;  /* 0x0000003fa9007836 */ /* 0x000fe20000000000 */
[----:B-1----:R-:W-:-:S11]  /*0b70*/  ISETP.GE.AND P2, PT, R11, 0x1, PT ;  /* 0x000000010b00780c */ /* 0x002fd60003f46270 */
[----:B------:R-:W0:Y:S01]  /*0b80*/  @P1 LDC R5, c[0x0][0x44c] ;  /* 0x00011300ff051b82 */ /* 0x000e220000000800 */
[----:B--2---:R-:W-:-:S07]  /*0b90*/  IADD3 R6, -R9, 0x1, RZ ;  /* 0x0000000109067810 */ /* 0x004fce0007ffe1ff */
[----:B------:R-:W1:Y:S01]  /*0ba0*/  @P1 LDC R7, c[0x0][0x450] ;  /* 0x00011400ff071b82 */ /* 0x000e620000000800 */
[----:B0-----:R-:W-:-:S04]  /*0bb0*/  @P1 IMAD.HI.U32 R4, R0, R5, RZ ;  /* 0x0000000500041227 */ /* 0x001fc800078e00ff */
[----:B------:R-:W-:Y:S01]  /*0bc0*/  IMAD R5, R17, R8, R6 ;  /* 0x0000000811057224 */ /* 0x000fe200078e0206 */
[----:B-1----:R-:W-:-:S05]  /*0bd0*/  @P1 SHF.R.U32.HI R0, RZ, R7, R4 ;  /* 0x00000007ff001219 */ /* 0x002fca0000011604 */
[----:B------:R-:W-:-:S04]  /*0be0*/  IMAD.IADD R5, R5, 0x1, R0 ;  /* 0x0000000105057824 */ /* 0x000fc800078e0200 */
        /* <DEDUP_REMOVED lines=12> */
.L_x_1908:
[----:B------:R-:W-:-:S13]  /*0cb0*/  ISETP.NE.AND P0, PT, R11, 0x1, PT ;  /* 0x000000010b00780c */ /* 0x000fda0003f05270 */
[----:B------:R-:W0:Y:S02]  /*0cc0*/  @P0 LDC.64 R6, c[0x0][0xae0] ;  /* 0x0002b800ff060b82 */ /* 0x000e240000000a00 */
[----:B0-----:R-:W-:-:S05]  /*0cd0*/  @P0 IMAD.HI.U32 R6, R4, R6, RZ ;  /* 0x0000000604060227 */ /* 0x001fca00078e00ff */
[----:B------:R-:W-:-:S07]  /*0ce0*/  @P0 SHF.R.U32.HI R4, RZ, R7, R6 ;  /* 0x00000007ff040219 */ /* 0x000fce0000011606 */
.L_x_1909:
[----:B------:R-:W-:-:S05]  /*0cf0*/  IMAD R5, R4, R11, R11 ;  /* 0x0000000b04057224 */ /* 0x000fca00078e020b */
[----:B------:R-:W-:-:S07]  /*0d00*/  VIMNMX R0, R0, R5, PT ;  /* 0x0000000500007248 */ /* 0x000fce0003fe0100 */
.L_x_1907:
[----:B------:R-:W0:Y:S01]  /*0d10*/  @P1 LDC R4, c[0x0][0x44c] ;  /* 0x00011300ff041b82 */ /* 0x000e220000000800 */
[----:B------:R-:W-:Y:S01]  /*0d20*/  VIADD R0, R0, 0x3f ;  /* 0x0000003f00007836 */ /* 0x000fe20000000000 */
[----:B------:R-:W-:Y:S01]  /*0d30*/  ULDC UR4, c[0x0][0xad4] ;  /* 0x0002b50000047ab9 */ /* 0x000fe20000000800 */
[----:B------:R-:W-:-:S03]  /*0d40*/  IMAD R6, R17, R8, -R9 ;  /* 0x0000000811067224 */ /* 0x000fc600078e0a09 */
[----:B------:R-:W-:Y:S02]  /*0d50*/  SHF.R.S32.HI R5, RZ, 0x1f, R0 ;  /* 0x0000001fff057819 */ /* 0x000fe40000011400 */
[----:B------:R-:W1:Y:S02]  /*0d60*/  @P1 LDC R7, c[0x0][0x450] ;  /* 0x00011400ff071b82 */ /* 0x000e640000000800 */
[----:B------:R-:W-:-:S04]  /*0d70*/  LEA.HI R5, R5, R0, RZ, 0x6 ;  /* 0x0000000005057211 */ /* 0x000fc800078f30ff */
[----:B------:R-:W-:-:S04]  /*0d80*/  SHF.R.S32.HI R0, RZ, 0x6, R5 ;  /* 0x00000006ff007819 */ /* 0x000fc80000011405 */
[----:B------:R-:W-:Y:S01]  /*0d90*/  VIMNMX R13, R3, R0, PT ;  /* 0x00000000030d7248 */ /* 0x000fe20003fe0100 */
[----:B0-----:R-:W-:-:S05]  /*0da0*/  @P1 IMAD.HI.U32 R4, R169, R4, RZ ;  /* 0x00000004a9041227 */ /* 0x001fca00078e00ff */
[----:B-1----:R-:W-:-:S05]  /*0db0*/  @P1 SHF.R.U32.HI R169, RZ, R7, R4 ;  /* 0x00000007ffa91219 */ /* 0x002fca0000011604 */
[----:B------:R-:W-:-:S04]  /*0dc0*/  IMAD.IADD R6, R6, 0x1, R169 ;  /* 0x0000000106067824 */ /* 0x000fc800078e02a9 */
        /* <DEDUP_REMOVED lines=11> */
.L_x_1911:
[----:B------:R-:W-:-:S13]  /*0e80*/  ISETP.NE.AND P0, PT, R11, 0x1, PT ;  /* 0x000000010b00780c */ /* 0x000fda0003f05270 */
[----:B------:R-:W0:Y:S02]  /*0e90*/  @P0 LDC.64 R4, c[0x0][0xae0] ;  /* 0x0002b800ff040b82 */ /* 0x000e240000000a00 */
[----:B0-----:R-:W-:-:S05]  /*0ea0*/  @P0 IMAD.HI.U32 R4, R6, R4, RZ ;  /* 0x0000000406040227 */ /* 0x001fca00078e00ff */
[----:B------:R-:W-:-:S07]  /*0eb0*/  @P0 SHF.R.U32.HI R6, RZ, R5, R4 ;  /* 0x00000005ff060219 */ /* 0x000fce0000011604 */
.L_x_1912:
[----:B------:R-:W-:-:S05]  /*0ec0*/  IMAD R3, R6, R11, RZ ;  /* 0x0000000b06037224 */ /* 0x000fca00078e02ff */
[----:B------:R-:W-:-:S07]  /*0ed0*/  VIMNMX R0, R0, R3, !PT ;  /* 0x0000000300007248 */ /* 0x000fce0007fe0100 */
.L_x_1910:
        /* <DEDUP_REMOVED lines=13> */
[----:B------:R-:W0:Y:S01]  /*0fb0*/  I2F.RP R6, R9 ;  /* 0x0000000900067306 */ /* 0x000e220000209400 */
[----:B------:R-:W-:Y:S02]  /*0fc0*/  IABS R12, R0 ;  /* 0x00000000000c7213 */ /* 0x000fe40000000000 */
[----:B------:R-:W-:-:S05]  /*0fd0*/  IMAD.IADD R3, R3, 0x1, -R8 ;  /* 0x0000000103037824 */ /* 0x000fca00078e0a08 */
        /* <DEDUP_REMOVED lines=23> */
.L_x_1913:
[-C--:B------:R-:W-:Y:S01]  /*1150*/  IMAD R3, R7, R6.reuse, R8 ;  /* 0x0000000607037224 */ /* 0x080fe200078e0208 */
[----:B------:R-:W-:Y:S02]  /*1160*/  PLOP3.LUT P0, PT, PT, PT, PT, 0x80, 0x0 ;  /* 0x000000000000781c */ /* 0x000fe40003f0f070 */
[----:B------:R-:W-:Y:S02]  /*1170*/  CS2R R4, SRZ ;  /* 0x0000000000047805 */ /* 0x000fe4000001ff00 */
[----:B------:R-:W-:Y:S02]  /*1180*/  CS2R R150, SRZ ;  /* 0x0000000000967805 */ /* 0x000fe4000001ff00 */
[----:B------:R-:W-:Y:S02]  /*1190*/  CS2R R148, SRZ ;  /* 0x0000000000947805 */ /* 0x000fe4000001ff00 */
[----:B0-----:R-:W-:Y:S02]  /*11a0*/  VIADDMNMX R0, R3, R6, R13, PT ;  /* 0x0000000603007246 */ /* 0x001fe4000380010d */
[----:B------:R-:W-:-:S02]  /*11b0*/  CS2R R146, SRZ ;  /* 0x0000000000927805 */ /* 0x000fc4000001ff00 */
[----:B------:R-:W-:Y:S02]  /*11c0*/  CS2R R144, SRZ ;  /* 0x0000000000907805 */ /* 0x000fe4000001ff00 */
[----:B------:R-:W-:Y:S02]  /*11d0*/  CS2R R142, SRZ ;  /* 0x00000000008e7805 */ /* 0x000fe4000001ff00 */
[----:B------:R-:W-:Y:S02]  /*11e0*/  ISETP.GT.AND P1, PT, R0, R3, PT ;  /* 0x000000030000720c */ /* 0x000fe40003f24270 */
        /* <DEDUP_REMOVED lines=60> */
[----:B------:R-:W2:Y:S01]  /*15b0*/  LDL R9, [R1] ;  /* 0x0000000001097983 */ /* 0x000ea20000100800 */
[----:B------:R-:W-:Y:S01]  /*15c0*/  SHF.R.S32.HI R5, RZ, 0x1f, R2 ;  /* 0x0000001fff057819 */ /* 0x000fe20000011402 */
[----:B------:R-:W-:Y:S01]  /*15d0*/  UMOV UR5, 0x40000040 ;  /* 0x4000004000057882 */ /* 0x000fe20000000000 */
[----:B------:R-:W-:Y:S01]  /*15e0*/  MOV R8, 0x400 ;  /* 0x0000040000087802 */ /* 0x000fe20000000f00 */
[----:B------:R-:W-:Y:S01]  /*15f0*/  BAR.SYNC.DEFER_BLOCKING 0xe, 0x100 ;  /* 0x0384000000007b1d */ /* 0x000fe20000010000 */
[----:B------:R-:W-:Y:S02]  /*1600*/  LEA.HI R5, R5, R2, RZ, 0x7 ;  /* 0x0000000205057211 */ /* 0x000fe400078f38ff */
[----:B------:R-:W-:Y:S02]  /*1610*/  LEA R11, R201, R8, 0x18 ;  /* 0x00000008c90b7211 */ /* 0x000fe400078ec0ff */
[----:B------:R-:W-:Y:S01]  /*1620*/  SHF.R.S32.HI R4, RZ, 0x7, R5 ;  /* 0x00000007ff047819 */ /* 0x000fe20000011405 */
[----:B------:R-:W-:Y:S01]  /*1630*/  UMOV UR7, 0x40000040 ;  /* 0x4000004000077882 */ /* 0x000fe20000000000 */
[----:B------:R-:W-:Y:S01]  /*1640*/  UMOV UR9, 0x40000040 ;  /* 0x4000004000097882 */ /* 0x000fe20000000000 */
[----:B------:R-:W-:Y:S01]  /*1650*/  UMOV UR11, 0x40000040 ;  /* 0x40000040000b7882 */ /* 0x000fe20000000000 */
[----:B------:R-:W-:Y:S01]  /*1660*/  UMOV UR13, 0x40000040 ;  /* 0x40000040000d7882 */ /* 0x000fe20000000000 */
[----:B------:R-:W-:Y:S01]  /*1670*/  UMOV UR15, 0x40000040 ;  /* 0x40000040000f7882 */ /* 0x000fe20000000000 */
[----:B------:R-:W0:Y:S01]  /*1680*/  SHFL.IDX PT, R4, R4, RZ, 0x1f ;  /* 0x00001fff04047589 */ /* 0x000e2200000e0000 */
[----:B------:R-:W-:Y:S01]  /*1690*/  UMOV UR17, 0x40000040 ;  /* 0x4000004000117882 */ /* 0x000fe20000000000 */
[----:B------:R-:W-:Y:S01]  /*16a0*/  UMOV UR19, 0x40000040 ;  /* 0x4000004000137882 */ /* 0x000fe20000000000 */
[----:B------:R-:W-:-:S05]  /*16b0*/  LOP3.LUT R5, R5, 0xffffff80, RZ, 0xc0, !PT ;  /* 0xffffff8005057812 */ /* 0x000fca00078ec0ff */
[----:B------:R-:W-:Y:S01]  /*16c0*/  IMAD.IADD R5, R2, 0x1, -R5 ;  /* 0x0000000102057824 */ /* 0x000fe200078e0a05 */
[----:B------:R-:W-:-:S04]  /*16d0*/  WARPGROUP.ARRIVE ;  /* 0x00000000000079c5 */ /* 0x000fc80000000000 */
[----:B------:R-:W-:Y:S02]  /*16e0*/  SHF.R.S32.HI R2, RZ, 0x1f, R5 ;  /* 0x0000001fff027819 */ /* 0x000fe40000011405 */
[----:B0-----:R-:W-:-:S04]  /*16f0*/  LEA.HI R6, R4, R4, RZ, 0x1 ;  /* 0x0000000404067211 */ /* 0x001fc800078f08ff */
[----:B------:R-:W-:Y:S01]  /*1700*/  LOP3.LUT R7, R6, 0x1fffe, RZ, 0xc0, !PT ;  /* 0x0001fffe06077812 */ /* 0x000fe200078ec0ff */
[----:B------:R-:W-:-:S04]  /*1710*/  VIADD R6, R11, 0x36400 ;  /* 0x000364000b067836 */ /* 0x000fc80000000000 */
[----:B------:R-:W-:Y:S01]  /*1720*/  IMAD.IADD R7, R4, 0x1, -R7 ;  /* 0x0000000104077824 */ /* 0x000fe200078e0a07 */
[----:B------:R-:W-:-:S03]  /*1730*/  SHF.R.U32.HI R6, RZ, 0x4, R6 ;  /* 0x00000004ff067819 */ /* 0x000fc60000011606 */
[----:B------:R-:W-:Y:S01]  /*1740*/  IMAD R7, R7, 0x8000, R11 ;  /* 0x0000800007077824 */ /* 0x000fe200078e020b */
[----:B------:R-:W-:-:S03]  /*1750*/  LOP3.LUT R6, R6, 0x3fff, RZ, 0xc0, !PT ;  /* 0x00003fff06067812 */ /* 0x000fc600078ec0ff */
[----:B------:R-:W-:Y:S01]  /*1760*/  VIADD R7, R7, 0x400 ;  /* 0x0000040007077836 */ /* 0x000fe20000000000 */
[----:B------:R-:W-:-:S04]  /*1770*/  LOP3.LUT R6, R6, 0x10000, RZ, 0xfc, !PT ;  /* 0x0001000006067812 */ /* 0x000fc800078efcff */
[----:B------:R-:W-:Y:S02]  /*1780*/  SHF.R.U32.HI R7, RZ, 0x4, R7 ;  /* 0x00000004ff077819 */ /* 0x000fe40000011607 */
[C---:B------:R-:W-:Y:S02]  /*1790*/  R2UR UR4, R6.reuse ;  /* 0x00000000060472ca */ /* 0x040fe400000e0000 */
[----:B------:R-:W-:Y:S02]  /*17a0*/  LOP3.LUT R7, R7, 0x3fff, RZ, 0xc0, !PT ;  /* 0x00003fff07077812 */ /* 0x000fe400078ec0ff */
[----:B--2---:R-:W-:Y:S02]  /*17b0*/  R2UR UR20, R9 ;  /* 0x00000000091472ca */ /* 0x004fe400000e0000 */
[----:B------:R-:W-:Y:S01]  /*17c0*/  LOP3.LUT R9, R7, 0x2000000, RZ, 0xfc, !PT ;  /* 0x0200000007097812 */ /* 0x000fe200078efcff */
[----:B------:R-:W-:-:S03]  /*17d0*/  VIADD R7, R6, 0x2 ;  /* 0x0000000206077836 */ /* 0x000fc60000000000 */
[C---:B------:R-:W-:Y:S01]  /*17e0*/  R2UR UR6, R9.reuse ;  /* 0x00000000090672ca */ /* 0x040fe200000e0000 */
[----:B------:R-:W-:Y:S01]  /*17f0*/  VIADD R4, R9, 0x80 ;  /* 0x0000008009047836 */ /* 0x000fe20000000000 */
[----:B------:R-:W-:Y:S01]  /*1800*/  R2UR UR8, R7 ;  /* 0x00000000070872ca */ /* 0x000fe200000e0000 */
[----:B------:R-:W-:-:S03]  /*1810*/  VIADD R7, R6, 0x4 ;  /* 0x0000000406077836 */ /* 0x000fc60000000000 */
[----:B------:R-:W-:Y:S01]  /*1820*/  R2UR UR10, R4 ;  /* 0x00000000040a72ca */ /* 0x000fe200000e0000 */
[----:B------:R-:W-:Y:S01]  /*1830*/  VIADD R4, R9, 0x100 ;  /* 0x0000010009047836 */ /* 0x000fe20000000000 */
[----:B------:R-:W-:-:S04]  /*1840*/  R2UR UR12, R7 ;  /* 0x00000000070c72ca */ /* 0x000fc800000e0000 */
[----:B------:R-:W-:Y:S01]  /*1850*/  R2UR UR14, R4 ;  /* 0x00000000040e72ca */ /* 0x000fe200000e0000 */
[----:B------:R-:W-:Y:S01]  /*1860*/  HGMMA.64x256x16.F32.BF16 R24, gdesc[UR4].tnspB, RZ, !UPT, gsb0 ;  /* 0x43e00000041879f0 */ /* 0x000fe2000c0018ff */
[----:B------:R-:W-:Y:S01]  /*1870*/  VIADD R4, R6, 0x6 ;  /* 0x0000000606047836 */ /* 0x000fe20000000000 */
[----:B------:R-:W-:Y:S01]  /*1880*/  ULOP3.LUT UR6, UR20, 0x1, URZ, 0xfc, !UPT ;  /* 0x0000000114067892 */ /* 0x000fe2000f8efc3f */
[----:B------:R-:W-:-:S03]  /*1890*/  VIADD R6, R9, 0x180 ;  /* 0x0000018009067836 */ /* 0x000fc60000000000 */
[----:B------:R-:W-:Y:S01]  /*18a0*/  R2UR UR16, R4 ;  /* 0x00000000041072ca */ /* 0x000fe200000e0000 */
[----:B------:R-:W-:Y:S01]  /*18b0*/  UISETP.NE.AND UP0, UPT, UR6, 0x3, UPT ;  /* 0x000000030600788c */ /* 0x000fe2000bf05270 */
[----:B------:R-:W-:Y:S02]  /*18c0*/  R2UR UR18, R6 ;  /* 0x00000000061272ca */ /* 0x000fe400000e0000 */
[CC--:B------:R-:W-:Y:S02]  /*18d0*/  LEA.HI R4, R2.reuse, R5.reuse, RZ, 0x2 ;  /* 0x0000000502047211 */ /* 0x0c0fe400078f10ff */
[----:B------:R-:W-:Y:S02]  /*18e0*/  LEA.HI R2, R2, R5, RZ, 0x5 ;  /* 0x0000000502027211 */ /* 0x000fe400078f28ff */
[--C-:B------:R-:W-:Y:S02]  /*18f0*/  SHF.R.S32.HI R6, RZ, 0x2, R4.reuse ;  /* 0x00000002ff067819 */ /* 0x100fe40000011404 */
[----:B------:R-:W-:-:S02]  /*1900*/  SHF.R.S32.HI R7, RZ, 0x1f, R4 ;  /* 0x0000001fff077819 */ /* 0x000fc40000011404 */
[----:B------:R-:W-:Y:S02]  /*1910*/  PLOP3.LUT P1, PT, PT, PT, UP0, 0x80, 0x0 ;  /* 0x000000000000781c */ /* 0x000fe40003f2f008 */
[----:B------:R-:W-:Y:S02]  /*1920*/  LEA.HI R7, R7, R6, RZ, 0x3 ;  /* 0x0000000607077211 */ /* 0x000fe400078f18ff */
[----:B------:R-:W-:Y:S02]  /*1930*/  SHF.R.S32.HI R2, RZ, 0x5, R2 ;  /* 0x00000005ff027819 */ /* 0x000fe40000011402 */
[----:B------:R-:W-:-:S05]  /*1940*/  LOP3.LUT R7, R7, 0xfffffff8, RZ, 0xc0, !PT ;  /* 0xfffffff807077812 */ /* 0x000fca00078ec0ff */
[----:B------:R-:W-:-:S04]  /*1950*/  IMAD.IADD R7, R6, 0x1, -R7 ;  /* 0x0000000106077824 */ /* 0x000fc800078e0a07 */
[----:B------:R-:W-:Y:S02]  /*1960*/  IMAD R7, R2, 0x10, R7 ;  /* 0x0000001002077824 */ /* 0x000fe400078e0207 */
[----:B------:R-:W-:Y:S01]  /*1970*/  IMAD.MOV.U32 R2, RZ, RZ, RZ ;  /* 0x000000ffff027224 */ /* 0x000fe200078e00ff */
[----:B------:R-:W-:Y:S02]  /*1980*/  WARPGROUP.DEPBAR.LE gsb0, 0x0 ;  /* 0x00008000000079c5 */ /* 0x000fe40000010000 */
        /* <DEDUP_REMOVED lines=14> */
.L_x_1915:
[----:B------:R-:W-:Y:S02]  /*1a70*/  VIADD R0, R0, 0xfffffffe ;  /* 0xfffffffe00007836 */ /* 0x000fe40000000000 */
[----:B------:R-:W-:-:S03]  /*1a80*/  VIADD R4, R11, 0x38860 ;  /* 0x000388600b047836 */ /* 0x000fc60000000000 */
[----:B------:R-:W-:Y:S02]  /*1a90*/  ISETP.GE.AND P0, PT, R0, R3, PT ;  /* 0x000000030000720c */ /* 0x000fe40003f06270 */
[----:B------:R-:W-:-:S04]  /*1aa0*/  PRMT R4, R201, 0x654, R4 ;  /* 0x00000654c9047816 */ /* 0x000fc80000000004 */
[----:B------:R0:W-:Y:S07]  /*1ab0*/  SYNCS.ARRIVE.TRANS64.RED.A1T0 RZ, [R4+URZ], RZ ;  /* 0x000000ff04ff79a7 */ /* 0x0001ee000810043f */
[----:B------:R-:W-:Y:S05]  /*1ac0*/  @!P0 BRA `(.L_x_1916) ;  /* 0x0000000800bc8947 */ /* 0x000fea0003800000 */
[----:B------:R-:W-:-:S07]  /*1ad0*/  IMAD.MOV.U32 R2, RZ, RZ, RZ ;  /* 0x000000ffff027224 */ /* 0x000fce00078e00ff */
.L_x_1918:
[----:B------:R-:W-:Y:S01]  /*1ae0*/  BAR.SYNC.DEFER_BLOCKING 0xe, 0x100 ;  /* 0x0384000000007b1d */ /* 0x000fe20000010000 */
[C---:B01----:R-:W-:Y:S02]  /*1af0*/  IMAD R4, R2.reuse, 0x40, R7 ;  /* 0x0000004002047824 */ /* 0x043fe400078e0207 */
[----:B------:R-:W-:Y:S02]  /*1b00*/  VIADD R2, R2, 0x1 ;  /* 0x0000000102027836 */ /* 0x000fe40000000000 */
[----:B------:R-:W-:Y:S01]  /*1b10*/  IMAD R4, R4, 0x4, R11 ;  /* 0x0000000404047824 */ /* 0x000fe200078e020b */
[----:B------:R-:W-:Y:S01]  /*1b20*/  UMOV UR7, 0x40000040 ;  /* 0x4000004000077882 */ /* 0x000fe20000000000 */
[----:B------:R-:W-:Y:S01]  /*1b30*/  UMOV UR11, 0x40000040 ;  /* 0x40000040000b7882 */ /* 0x000fe20000000000 */
[----:B------:R-:W-:Y:S01]  /*1b40*/  ISETP.NE.AND P0, PT, R2, 0x2, PT ;  /* 0x000000020200780c */ /* 0x000fe20003f05270 */
[----:B------:R-:W-:Y:S01]  /*1b50*/  UMOV UR15, 0x40000040 ;  /* 0x40000040000f7882 */ /* 0x000fe20000000000 */
[----:B------:R-:W-:-:S02]  /*1b60*/  UMOV UR19, 0x40000040 ;  /* 0x4000004000137882 */ /* 0x000fc40000000000 */
[----:B------:R-:W-:Y:S02]  /*1b70*/  SEL R2, R2, RZ, P0 ;  /* 0x000000ff02027207 */ /* 0x000fe40000000000 */
[C---:B------:R-:W-:Y:S01]  /*1b80*/  ISETP.GT.AND P0, PT, R0.reuse, R3, PT ;  /* 0x000000030000720c */ /* 0x040fe20003f04270 */
[----:B------:R-:W-:Y:S01]  /*1b90*/  VIADD R0, R0, 0xffffffff ;  /* 0xffffffff00007836 */ /* 0x000fe20000000000 */
[----:B------:R-:W0:Y:S04]  /*1ba0*/  LDS R5, [R4+0x38400] ;  /* 0x0384000004057984 */ /* 0x000e280000000800 */
[----:B------:R1:W2:Y:S02]  /*1bb0*/  LDS R6, [R4+0x38420] ;  /* 0x0384200004067984 */ /* 0x0002a40000000800 */
[----:B-1----:R-:W-:-:S05]  /*1bc0*/  IMAD R4, R2, 0x1000, R9 ;  /* 0x0000100002047824 */ /* 0x002fca00078e0209 */
[----:B------:R-:W-:Y:S01]  /*1bd0*/  R2UR UR6, R4 ;  /* 0x00000000040672ca */ /* 0x000fe200000e0000 */
        /* <DEDUP_REMOVED lines=128> */
[----:B------:R-:W-:-:S05]  /*23e0*/  VIADD R5, R4, 0x80 ;  /* 0x0000008004057836 */ /* 0x000fca0000000000 */
[----:B------:R-:W-:Y:S01]  /*23f0*/  WARPGROUP.ARRIVE ;  /* 0x00000000000079c5 */ /* 0x000fe20000000000 */
[----:B------:R-:W-:Y:S01]  /*2400*/  R2UR UR10, R5 ;  /* 0x00000000050a72ca */ /* 0x000fe200000e0000 */
[C---:B------:R-:W-:Y:S02]  /*2410*/  VIADD R5, R4.reuse, 0x100 ;  /* 0x0000010004057836 */ /* 0x040fe40000000000 */
[----:B------:R-:W-:Y:S02]  /*2420*/  VIADD R4, R4, 0x180 ;  /* 0x0000018004047836 */ /* 0x000fe40000000000 */
[----:B------:R-:W-:Y:S01]  /*2430*/  HGMMA.64x256x16.F32.BF16 R24, gdesc[UR4].tnspB, R24, gsb0 ;  /* 0x43e00000041879f0 */ /* 0x000fe20008001818 */
[----:B------:R-:W-:Y:S02]  /*2440*/  R2UR UR14, R5 ;  /* 0x00000000050e72ca */ /* 0x000fe400000e0000 */
[----:B------:R-:W-:Y:S01]  /*2450*/  R2UR UR18, R4 ;  /* 0x00000000041272ca */ /* 0x000fe200000e0000 */
[----:B------:R-:W-:-:S02]  /*2460*/  WARPGROUP.DEPBAR.LE gsb0, 0x0 ;  /* 0x00008000000079c5 */ /* 0x000fc40000010000 */
[----:B------:R-:W-:-:S15]  /*2470*/  WARPGROUP.ARRIVE ;  /* 0x00000000000079c5 */ /* 0x000fde0000000000 */
[----:B------:R-:W-:-:S07]  /*2480*/  NOP ;  /* 0x0000000000007918 */ /* 0x000fce0000000000 */
        /* <DEDUP_REMOVED lines=13> */
.L_x_1917:
[----:B------:R-:W-:-:S04]  /*2560*/  IMAD R4, R2, 0x8, R11 ;  /* 0x0000000802047824 */ /* 0x000fc800078e020b */
[----:B------:R-:W-:-:S05]  /*2570*/  VIADD R4, R4, 0x38860 ;  /* 0x0003886004047836 */ /* 0x000fca0000000000 */
[----:B------:R-:W-:-:S04]  /*2580*/  PRMT R4, R201, 0x654, R4 ;  /* 0x00000654c9047816 */ /* 0x000fc80000000004 */
[----:B------:R1:W-:Y:S01]  /*2590*/  SYNCS.ARRIVE.TRANS64.RED.A1T0 RZ, [R4+URZ], RZ ;  /* 0x000000ff04ff79a7 */ /* 0x0003e2000810043f */
[----:B------:R-:W-:Y:S05]  /*25a0*/  @P0 BRA `(.L_x_1918) ;  /* 0xfffffff4004c0947 */ /* 0x000fea000383ffff */
[----:B------:R-:W-:-:S07]  /*25b0*/  IMAD.SHL.U32 R2, R2, 0x40, RZ ;  /* 0x0000004002027824 */ /* 0x000fce00078e00ff */
.L_x_1916:
[----:B------:R-:W-:Y:S01]  /*25c0*/  BAR.SYNC.DEFER_BLOCKING 0xe, 0x100 ;  /* 0x0384000000007b1d */ /* 0x000fe20000010000 */
[----:B------:R-:W-:Y:S01]  /*25d0*/  IMAD.IADD R2, R7, 0x1, R2 ;  /* 0x0000000107027824 */ /* 0x000fe200078e0202 */
[----:B------:R-:W-:Y:S02]  /*25e0*/  PLOP3.LUT P0, PT, PT, PT, PT, 0x8, 0x0 ;  /* 0x000000000000781c */ /* 0x000fe40003f0e170 */
[----:B01----:R-:W-:Y:S01]  /*25f0*/  CS2R R4, SRZ ;  /* 0x0000000000047805 */ /* 0x003fe2000001ff00 */
[----:B------:R-:W-:-:S05]  /*2600*/  IMAD R2, R2, 0x4, R11 ;  /* 0x0000000402027824 */ /* 0x000fca00078e020b */
        /* <DEDUP_REMOVED lines=132> */
.L_x_1906:
[----:B------:R-:W0:Y:S01]  /*2e50*/  LDC R227, c[0x0][0x448] ;  /* 0x00011200ffe37b82 */ /* 0x000e220000000800 */
[----:B------:R-:W-:Y:S01]  /*2e60*/  VIADD R0, R169, 0x3f ;  /* 0x0000003fa9007836 */ /* 0x000fe20000000000 */
[----:B------:R-:W-:-:S06]  /*2e70*/  LOP3.LUT R16, R16, 0xfffffffd, RZ, 0xc0, !PT ;  /* 0xfffffffd10107812 */ /* 0x000fcc00078ec0ff */
[----:B------:R-:W1:Y:S08]  /*2e80*/  LDC.64 R10, c[0x0][0xad8] ;  /* 0x0002b600ff0a7b82 */ /* 0x000e700000000a00 */
[----:B------:R-:W2:Y:S01]  /*2e90*/  LDC R171, c[0x0][0x288] ;  /* 0x0000a200ffab7b82 */ /* 0x000ea20000000800 */
[----:B0-----:R-:W-:Y:S02]  /*2ea0*/  ISETP.NE.AND P2, PT, R227, 0x1, PT ;  /* 0x00000001e300780c */ /* 0x001fe40003f45270 */
[----:B-1----:R-:W-:-:S11]  /*2eb0*/  ISETP.GE.AND P1, PT, R11, 0x1, PT ;  /* 0x000000010b00780c */ /* 0x002fd60003f26270 */
[----:B------:R-:W0:Y:S01]  /*2ec0*/  @P2 LDC R5, c[0x0][0x44c] ;  /* 0x00011300ff052b82 */ /* 0x000e220000000800 */
[----:B------:R-:W-:Y:S02]  /*2ed0*/  @P2 LOP3.LUT R16, R16, 0x2, RZ, 0xfc, !PT ;  /* 0x0000000210102812 */ /* 0x000fe400078efcff */
[----:B--2---:R-:W-:Y:S02]  /*2ee0*/  IADD3 R6, -R171, 0x1, RZ ;  /* 0x00000001ab067810 */ /* 0x004fe40007ffe1ff */
[----:B------:R-:W-:-:S03]  /*2ef0*/  LOP3.LUT R16, R16, 0xfffffffe, RZ, 0xc0, !PT ;  /* 0xfffffffe10107812 */ /* 0x000fc600078ec0ff */
[----:B------:R-:W1:Y:S01]  /*2f00*/  @P2 LDC R4, c[0x0][0x450] ;  /* 0x00011400ff042b82 */ /* 0x000e620000000800 */
[----:B------:R-:W-:Y:S01]  /*2f10*/  IMAD R7, R17, R8, R6 ;  /* 0x0000000811077224 */ /* 0x000fe200078e0206 */
[----:B------:R-:W-:Y:S01]  /*2f20*/  @P1 LOP3.LUT R16, R16, 0x1, RZ, 0xfc, !PT ;  /* 0x0000000110101812 */ /* 0x000fe200078efcff */
[----:B0-----:R-:W-:-:S05]  /*2f30*/  @P2 IMAD.HI.U32 R5, R0, R5, RZ ;  /* 0x0000000500052227 */ /* 0x001fca00078e00ff */
        /* <DEDUP_REMOVED lines=14> */
.L_x_1920:
[----:B------:R-:W-:-:S13]  /*3020*/  ISETP.NE.AND P0, PT, R11, 0x1, PT ;  /* 0x000000010b00780c */ /* 0x000fda0003f05270 */
[----:B------:R-:W0:Y:S02]  /*3030*/  @P0 LDC.64 R6, c[0x0][0xae0] ;  /* 0x0002b800ff060b82 */ /* 0x000e240000000a00 */
[----:B0-----:R-:W-:-:S05]  /*3040*/  @P0 IMAD.HI.U32 R6, R4, R6, RZ ;  /* 0x0000000604060227 */ /* 0x001fca00078e00ff */
[----:B------:R-:W-:-:S07]  /*3050*/  @P0 SHF.R.U32.HI R4, RZ, R7, R6 ;  /* 0x00000007ff040219 */ /* 0x000fce0000011606 */
.L_x_1921:
[----:B------:R-:W-:-:S05]  /*3060*/  IMAD R5, R4, R11, R11 ;  /* 0x0000000b04057224 */ /* 0x000fca00078e020b */
[----:B------:R-:W-:-:S07]  /*3070*/  VIMNMX R0, R0, R5, PT ;  /* 0x0000000500007248 */ /* 0x000fce0003fe0100 */
.L_x_1919:
[----:B------:R-:W0:Y:S01]  /*3080*/  @P2 LDC R4, c[0x0][0x44c] ;  /* 0x00011300ff042b82 */ /* 0x000e220000000800 */
[----:B------:R-:W-:Y:S01]  /*3090*/  VIADD R0, R0, 0x3f ;  /* 0x0000003f00007836 */ /* 0x000fe20000000000 */
[----:B------:R-:W-:Y:S01]  /*30a0*/  ULDC UR4, c[0x0][0xad4] ;  /* 0x0002b50000047ab9 */ /* 0x000fe20000000800 */
[----:B------:R-:W-:-:S05]  /*30b0*/  IMAD R171, R17, R8, -R171 ;  /* 0x0000000811ab7224 */ /* 0x000fca00078e0aab */
[----:B------:R-:W1:Y:S01]  /*30c0*/  @P2 LDC R6, c[0x0][0x450] ;  /* 0x00011400ff062b82 */ /* 0x000e620000000800 */
[----:B0-----:R-:W-:-:S04]  /*30d0*/  @P2 IMAD.HI.U32 R5, R169, R4, RZ ;  /* 0x00000004a9052227 */ /* 0x001fc800078e00ff */
[----:B------:R-:W-:Y:S01]  /*30e0*/  IMAD.MOV.U32 R4, RZ, RZ, R169 ;  /* 0x000000ffff047224 */ /* 0x000fe200078e00a9 */
[----:B-1----:R-:W-:Y:S02]  /*30f0*/  @P2 SHF.R.U32.HI R4, RZ, R6, R5 ;  /* 0x00000006ff042219 */ /* 0x002fe40000011605 */
[----:B------:R-:W-:-:S03]  /*3100*/  SHF.R.S32.HI R5, RZ, 0x1f, R0 ;  /* 0x0000001fff057819 */ /* 0x000fc60000011400 */
[----:B------:R-:W-:Y:S01]  /*3110*/  IMAD.IADD R4, R171, 0x1, R4 ;  /* 0x00000001ab047824 */ /* 0x000fe200078e0204 */
[----:B------:R-:W-:-:S03]  /*3120*/  LEA.HI R5, R5, R0, RZ, 0x6 ;  /* 0x0000000005057211 */ /* 0x000fc600078f30ff */
[----:B------:R-:W-:Y:S01]  /*3130*/  VIADD R6, R4, -UR4 ;  /* 0x8000000404067c36 */ /* 0x000fe20008000000 */
[----:B------:R-:W-:-:S04]  /*3140*/  SHF.R.S32.HI R0, RZ, 0x6, R5 ;  /* 0x00000006ff007819 */ /* 0x000fc80000011405 */
[----:B------:R-:W-:Y:S02]  /*3150*/  R2UR UR4, R6 ;  /* 0x00000000060472ca */ /* 0x000fe400000e0000 */
[----:B------:R-:W-:Y:S01]  /*3160*/  VIMNMX R170, R3, R0, PT ;  /* 0x0000000003aa7248 */ /* 0x000fe20003fe0100 */
[----:B------:R-:W-:-:S12]  /*3170*/  @!P1 BRA `(.L_x_1922) ;  /* 0x0000000000449947 */ /* 0x000fd80003800000 */
        /* <DEDUP_REMOVED lines=9> */
.L_x_1923:
[----:B------:R-:W-:-:S13]  /*3210*/  ISETP.NE.AND P0, PT, R11, 0x1, PT ;  /* 0x000000010b00780c */ /* 0x000fda0003f05270 */
[----:B------:R-:W0:Y:S02]  /*3220*/  @P0 LDC.64 R6, c[0x0][0xae0] ;  /* 0x0002b800ff060b82 */ /* 0x000e240000000a00 */
[----:B0-----:R-:W-:-:S05]  /*3230*/  @P0 IMAD.HI.U32 R0, R4, R6, RZ ;  /* 0x0000000604000227 */ /* 0x001fca00078e00ff */
[----:B------:R-:W-:-:S07]  /*3240*/  @P0 SHF.R.U32.HI R4, RZ, R7, R0 ;  /* 0x00000007ff040219 */ /* 0x000fce0000011600 */
.L_x_1924:
[----:B------:R-:W-:-:S05]  /*3250*/  IMAD R4, R4, R11, RZ ;  /* 0x0000000b04047224 */ /* 0x000fca00078e02ff */
[----:B------:R-:W-:-:S13]  /*3260*/  R2UR UR5, R4 ;  /* 0x00000000040572ca */ /* 0x000fda00000e0000 */
[----:B------:R-:W-:-:S04]  /*3270*/  UISETP.LT.AND UP0, UPT, UR4, UR5, UPT ;  /* 0x000000050400728c */ /* 0x000fc8000bf01270 */
[----:B------:R-:W-:-:S12]  /*3280*/  USEL UR4, UR4, UR5, !UP0 ;  /* 0x0000000504047287 */ /* 0x000fd8000c000000 */
.L_x_1922:
[----:B------:R-:W-:Y:S01]  /*3290*/  USHF.R.S32.HI UR5, URZ, 0x1f, UR4 ;  /* 0x0000001f3f057899 */ /* 0x000fe20008011404 */
[----:B------:R-:W-:Y:S02]  /*32a0*/  SHF.R.U32.HI R5, RZ, 0x10, R12 ;  /* 0x00000010ff057819 */ /* 0x000fe4000001160c */
[----:B------:R-:W-:Y:S01]  /*32b0*/  LOP3.LUT R12, R12, 0xffff, RZ, 0xc0, !PT ;  /* 0x0000ffff0c0c7812 */ /* 0x000fe200078ec0ff */
[----:B------:R-:W-:Y:S01]  /*32c0*/  ULEA.HI UR5, UR5, UR4, URZ, 0x6 ;  /* 0x0000000405057291 */ /* 0x000fe2000f8f303f */
[----:B------:R-:W-:Y:S02]  /*32d0*/  ISETP.NE.AND P1, PT, R5, RZ, PT ;  /* 0x000000ff0500720c */ /* 0x000fe40003f25270 */
[----:B------:R-:W-:Y:S01]  /*32e0*/  R2UR UR8, R12 ;  /* 0x000000000c0872ca */ /* 0x000fe200000e0000 */
[----:B------:R-:W-:Y:S01]  /*32f0*/  USHF.R.S32.HI UR5, URZ, 0x6, UR5 ;  /* 0x000000063f057899 */ /* 0x000fe20008011405 */
[----:B------:R-:W-:-:S03]  /*3300*/  UMOV UR4, URZ ;  /* 0x0000003f00047c82 */ /* 0x000fc60008000000 */
[----:B------:R-:W-:-:S04]  /*3310*/  UISETP.LT.AND UP0, UPT, URZ, UR5, UPT ;  /* 0x000000053f00728c */ /* 0x000fc8000bf01270 */
[----:B------:R-:W-:Y:S02]  /*3320*/  USEL UR60, URZ, UR5, !UP0 ;  /* 0x000000053f3c7287 */ /* 0x000fe4000c000000 */
[----:B------:R-:W0:Y:S04]  /*3330*/  @!P1 LDC R5, c[0x0][0xae8] ;  /* 0x0002ba00ff059b82 */ /* 0x000e280000000800 */
[----:B------:R-:W-:-:S13]  /*3340*/  ISETP.GT.AND P0, PT, R170, UR60, PT ;  /* 0x0000003caa007c0c */ /* 0x000fda000bf04270 */
[----:B------:R-:W-:Y:S05]  /*3350*/  @!P0 BRA `(.L_x_1925) ;  /* 0x00000000008c8947 */ /* 0x000fea0003800000 */
[-C--:B0-----:R-:W-:Y:S01]  /*3360*/  IABS R0, R5.reuse ;  /* 0x0000000500007213 */ /* 0x081fe20000000000 */
[----:B------:R-:W-:Y:S01]  /*3370*/  UMOV UR4, URZ ;  /* 0x0000003f00047c82 */ /* 0x000fe20008000000 */
[----:B------:R-:W-:Y:S02]  /*3380*/  IABS R7, R5 ;  /* 0x0000000500077213 */ /* 0x000fe40000000000 */
[----:B------:R-:W-:Y:S02]  /*3390*/  R2UR UR9, R0 ;  /* 0x00000000000972ca */ /* 0x000fe400000e0000 */
[C---:B------:R-:W-:Y:S02]  /*33a0*/  IADD3 R0, R5.reuse, -0x1, R170 ;  /* 0xffffffff05007810 */ /* 0x040fe40007ffe0aa */
[----:B------:R-:W-:-:S03]  /*33b0*/  R2UR UR10, R5 ;  /* 0x00000000050a72ca */ /* 0x000fc600000e0000 */
[----:B------:R-:W-:-:S05]  /*33c0*/  VIADD R0, R0, -UR60 ;  /* 0x8000003c00007c36 */ /* 0x000fca0008000000 */
[----:B------:R-:W-:Y:S01]  /*33d0*/  IABS R6, R0 ;  /* 0x0000000000067213 */ /* 0x000fe20000000000 */
[----:B------:R-:W0:Y:S01]  /*33e0*/  I2F.RP R3, UR9 ;  /* 0x0000000900037d06 */ /* 0x000e220008209400 */
[----:B------:R-:W-:Y:S02]  /*33f0*/  LOP3.LUT R0, R0, R5, RZ, 0x3c, !PT ;  /* 0x0000000500007212 */ /* 0x000fe400078e3cff */
[----:B------:R-:W-:Y:S01]  /*3400*/  R2UR UR7, R6 ;  /* 0x00000000060772ca */ /* 0x000fe200000e0000 */
[----:B------:R-:W-:-:S06]  /*3410*/  UISETP.NE.AND UP0, UPT, UR10, URZ, UPT ;  /* 0x0000003f0a00728c */ /* 0x000fcc000bf05270 */
[----:B------:R-:W-:Y:S01]  /*3420*/  PLOP3.LUT P0, PT, PT, PT, UP0, 0x80, 0x0 ;  /* 0x000000000000781c */ /* 0x000fe20003f0f008 */
[----:B0-----:R-:W0:Y:S02]  /*3430*/  MUFU.RCP R3, R3 ;  /* 0x0000000300037308 */ /* 0x001e240000001000 */
[----:B0-----:R-:W-:Y:S02]  /*3440*/  VIADD R4, R3, 0xffffffe ;  /* 0x0ffffffe03047836 */ /* 0x001fe40000000000 */
        /* <DEDUP_REMOVED lines=8> */
[----:B------:R-:W-:Y:S01]  /*34d0*/  UIMAD UR4, UR5, UR6, UR7 ;  /* 0x00000006050472a4 */ /* 0x000fe2000f8e0207 */
[----:B------:R-:W-:-:S03]  /*34e0*/  R2UR UR6, R0 ;  /* 0x00000000000672ca */ /* 0x000fc600000e0000 */
[----:B------:R-:W-:-:S11]  /*34f0*/  UISETP.GT.U32.AND UP2, UPT, UR9, UR4, UPT ;  /* 0x000000040900728c */ /* 0x000fd6000bf44070 */
[----:B------:R-:W-:Y:S02]  /*3500*/  @!UP2 UIADD3 UR4, UR4, -UR9, URZ ;  /* 0x800000090404a290 */ /* 0x000fe4000fffe03f */
[----:B------:R-:W-:Y:S02]  /*3510*/  @!UP2 UIADD3 UR5, UR5, 0x1, URZ ;  /* 0x000000010505a890 */ /* 0x000fe4000fffe03f */
[----:B------:R-:W-:Y:S02]  /*3520*/  UISETP.GE.U32.AND UP1, UPT, UR4, UR9, UPT ;  /* 0x000000090400728c */ /* 0x000fe4000bf26070 */
[----:B------:R-:W-:Y:S01]  /*3530*/  UISETP.GE.AND UP2, UPT, UR6, URZ, UPT ;  /* 0x0000003f0600728c */ /* 0x000fe2000bf46270 */
[----:B------:R-:W-:-:S08]  /*3540*/  @!P0 R2UR UR6, R5 ;  /* 0x00000000050682ca */ /* 0x000fd000000e0000 */
[----:B------:R-:W-:-:S07]  /*3550*/  @UP1 UIADD3 UR5, UR5, 0x1, URZ ;  /* 0x0000000105051890 */ /* 0x000fce000fffe03f */
[----:B------:R-:W-:Y:S02]  /*3560*/  UMOV UR4, UR5 ;  /* 0x0000000500047c82 */ /* 0x000fe40008000000 */
[----:B------:R-:W-:Y:S02]  /*3570*/  @!UP2 UIADD3 UR4, -UR4, URZ, URZ ;  /* 0x0000003f0404a290 */ /* 0x000fe4000fffe13f */
[----:B------:R-:W-:-:S12]  /*3580*/  @!UP0 ULOP3.LUT UR4, URZ, UR6, URZ, 0x33, !UPT ;  /* 0x000000063f048292 */ /* 0x000fd8000f8e333f */
.L_x_1925:
[----:B------:R-:W-:Y:S02]  /*3590*/  UIMAD UR60, UR8, UR4, UR60 ;  /* 0x00000004083c72a4 */ /* 0x000fe4000f8e023c */
[----:B------:R-:W-:Y:S01]  /*35a0*/  IMAD.U32 R3, RZ, RZ, UR4 ;  /* 0x00000004ff037e24 */ /* 0x000fe2000f8e00ff */
[----:B------:R-:W-:Y:S02]  /*35b0*/  PLOP3.LUT P0, PT, PT, PT, PT, 0x80, 0x0 ;  /* 0x000000000000781c */ /* 0x000fe40003f0f070 */
[----:B0-----:R-:W-:Y:S02]  /*35c0*/  CS2R R4, SRZ ;  /* 0x0000000000047805 */ /* 0x001fe4000001ff00 */
[----:B------:R-:W-:Y:S02]  /*35d0*/  CS2R R150, SRZ ;  /* 0x0000000000967805 */ /* 0x000fe4000001ff00 */
[----:B------:R-:W-:Y:S02]  /*35e0*/  CS2R R148, SRZ ;  /* 0x0000000000947805 */ /* 0x000fe4000001ff00 */
[----:B------:R-:W-:-:S02]  /*35f0*/  VIADDMNMX R170, R3, UR60, R170, PT ;  /* 0x0000003c03aa7c46 */ /* 0x000fc4000b8001aa */
[----:B------:R-:W-:Y:S02]  /*3600*/  CS2R R146, SRZ ;  /* 0x0000000000927805 */ /* 0x000fe4000001ff00 */
[----:B------:R-:W-:Y:S02]  /*3610*/  CS2R R144, SRZ ;  /* 0x0000000000907805 */ /* 0x000fe4000001ff00 */
[----:B------:R-:W-:Y:S02]  /*3620*/  CS2R R142, SRZ ;  /* 0x00000000008e7805 */ /* 0x000fe4000001ff00 */
[----:B------:R-:W-:Y:S02]  /*3630*/  ISETP.GT.AND P1, PT, R170, UR60, PT ;  /* 0x0000003caa007c0c */ /* 0x000fe4000bf24270 */
        /* <DEDUP_REMOVED lines=60> */
[----:B------:R-:W-:Y:S02]  /*3a00*/  SHF.R.S32.HI R57, RZ, 0x1f, R2 ;  /* 0x0000001fff397819 */ /* 0x000fe40000011402 */
[----:B------:R-:W-:Y:S02]  /*3a10*/  MOV R202, 0x400 ;  /* 0x0000040000ca7802 */ /* 0x000fe40000000f00 */
[----:B------:R-:W-:Y:S02]  /*3a20*/  LEA.HI R18, R57, R2, RZ, 0x7 ;  /* 0x0000000239127211 */ /* 0x000fe400078f38ff */
[----:B------:R-:W-:Y:S02]  /*3a30*/  LEA R202, R201, R202, 0x18 ;  /* 0x000000cac9ca7211 */ /* 0x000fe400078ec0ff */
[----:B------:R-:W-:-:S05]  /*3a40*/  SHF.R.S32.HI R22, RZ, 0x7, R18 ;  /* 0x00000007ff167819 */ /* 0x000fca0000011412 */
[----:B------:R-:W0:Y:S02]  /*3a50*/  SHFL.IDX PT, R0, R22, RZ, 0x1f ;  /* 0x00001fff16007589 */ /* 0x000e2400000e0000 */
        /* <DEDUP_REMOVED lines=8> */
[----:B------:R-:W-:-:S04]  /*3ae0*/  LOP3.LUT R3, R3, 0x3fff, RZ, 0xc0, !PT ;  /* 0x00003fff03037812 */ /* 0x000fc800078ec0ff */
[----:B------:R-:W-:Y:S01]  /*3af0*/  LOP3.LUT R198, R3, 0x2000000, RZ, 0xfc, !PT ;  /* 0x0200000003c67812 */ /* 0x000fe200078efcff */
[----:B------:R-:W-:Y:S06]  /*3b00*/  @!P0 BRA `(.L_x_1926) ;  /* 0x0000000000408947 */ /* 0x000fec0003800000 */
        /* <DEDUP_REMOVED lines=16> */
.L_x_1926:
        /* <DEDUP_REMOVED lines=11> */
.L_x_2065:
[----:B------:R-:W2:Y:S01]  /*3cc0*/  LDL R0, [R1] ;  /* 0x0000000001007983 */ /* 0x000ea20000100800 */
[----:B------:R-:W-:Y:S01]  /*3cd0*/  LEA.HI R9, R9, R8, RZ, 0x3 ;  /* 0x0000000809097211 */ /* 0x000fe200078f18ff */
[----:B------:R-:W-:Y:S01]  /*3ce0*/  IMAD.IADD R3, R22, 0x1, -R3 ;  /* 0x0000000116037824 */ /* 0x000fe200078e0a03 */
[----:B------:R-:W-:Y:S02]  /*3cf0*/  LEA.HI R4, R4, R7, RZ, 0x5 ;  /* 0x0000000704047211 */ /* 0x000fe400078f28ff */
[----:B------:R-:W-:Y:S02]  /*3d00*/  LOP3.LUT R9, R9, 0xfffffff8, RZ, 0xc0, !PT ;  /* 0xfffffff809097812 */ /* 0x000fe400078ec0ff */
[----:B------:R-:W-:-:S03]  /*3d10*/  SHF.R.S32.HI R4, RZ, 0x5, R4 ;  /* 0x00000005ff047819 */ /* 0x000fc60000011404 */
[----:B------:R-:W-:-:S04]  /*3d20*/  IMAD.IADD R9, R8, 0x1, -R9 ;  /* 0x0000000108097824 */ /* 0x000fc800078e0a09 */
[----:B------:R-:W-:Y:S01]  /*3d30*/  IMAD R197, R4, 0x10, R9 ;  /* 0x0000001004c57824 */ /* 0x000fe200078e0209 */
[----:B--2---:R-:W-:Y:S02]  /*3d40*/  R2UR UR4, R0 ;  /* 0x00000000000472ca */ /* 0x004fe400000e0000 */
[----:B------:R-:W-:-:S05]  /*3d50*/  LOP3.LUT R0, R6, 0x7ffffffc, RZ, 0xc0, !PT ;  /* 0x7ffffffc06007812 */ /* 0x000fca00078ec0ff */
[----:B------:R-:W-:-:S06]  /*3d60*/  IMAD.IADD R0, R7, 0x1, -R0 ;  /* 0x0000000107007824 */ /* 0x000fcc00078e0a00 */
[----:B------:R-:W-:-:S06]  /*3d70*/  ULOP3.LUT UR4, UR4, 0x1, URZ, 0xfc, !UPT ;  /* 0x0000000104047892 */ /* 0x000fcc000f8efc3f */
[----:B------:R-:W-:-:S05]  /*3d80*/  IMAD.U32 R6, RZ, RZ, UR4 ;  /* 0x00000004ff067e24 */ /* 0x000fca000f8e00ff */
[----:B------:R-:W-:Y:S01]  /*3d90*/  ISETP.NE.AND P0, PT, R6, 0x3, PT ;  /* 0x000000030600780c */ /* 0x000fe20003f05270 */
[----:B------:R-:W-:-:S04]  /*3da0*/  IMAD.SHL.U32 R6, R0, 0x2, RZ ;  /* 0x0000000200067824 */ /* 0x000fc800078e00ff */
[----:B------:R-:W-:-:S08]  /*3db0*/  IMAD R199, R3, 0x100, R6 ;  /* 0x0000010003c77824 */ /* 0x000fd000078e0206 */
[----:B------:R-:W-:Y:S05]  /*3dc0*/  @!P0 BRA `(.L_x_1928) ;  /* 0x0000000000048947 */ /* 0x000fea0003800000 */
[----:B------:R-:W-:Y:S01]  /*3dd0*/  BPT.TRAP 0x1 ;  /* 0x000000040000795c */ /* 0x000fe20000300000 */
.L_x_1928:
[----:B------:R1:W2:Y:S01]  /*3de0*/  SYNCS.PHASECHK.TRANS64.TRYWAIT P1, [R202+URZ+0x38830], R5 ;  /* 0x03883005ca0075a7 */ /* 0x0002a2000802017f */
[----:B------:R-:W-:Y:S05]  /*3df0*/  @!P0 BRA `(.L_x_1929) ;  /* 0x0000000000048947 */ /* 0x000fea0003800000 */
[----:B------:R-:W-:Y:S01]  /*3e00*/  BPT.TRAP 0x1 ;  /* 0x000000040000795c */ /* 0x000fe20000300000 */
.L_x_1929:
[----:B--2---:R-:W-:Y:S05]  /*3e10*/  @P1 BRA `(.L_x_1930) ;  /* 0x0000000000081947 */ /* 0x004fea0003800000 */
[----:B------:R-:W2:Y:S02]  /*3e20*/  SYNCS.PHASECHK.TRANS64.TRYWAIT P1, [R202+URZ+0x38830], R5 ;  /* 0x03883005ca0075a7 */ /* 0x000ea4000802017f */
[----:B--2---:R-:W-:Y:S05]  /*3e30*/  @!P1 BRA `(.L_x_1931) ;  /* 0x0000015000409947 */ /* 0x004fea0003800000 */
.L_x_1930:
        /* <DEDUP_REMOVED lines=28> */
[----:B------:R-:W-:Y:S01]  /*4000*/  VIADD R3, R0, 0x4 ;  /* 0x0000000400037836 */ /* 0x000fe20000000000 */
[----:B------:R-:W-:Y:S01]  /*4010*/  UMOV UR9, 0x40000040 ;  /* 0x4000004000097882 */ /* 0x000fe20000000000 */
[----:B------:R-:W-:-:S02]  /*4020*/  VIADD R4, R196, 0x4 ;  /* 0x00000004c4047836 */ /* 0x000fc40000000000 */
[----:B------:R-:W-:Y:S02]  /*4030*/  VIADD R0, R0, 0x6 ;  /* 0x0000000600007836 */ /* 0x000fe40000000000 */
[----:B------:R-:W-:-:S03]  /*4040*/  IMAD.U32 R187, RZ, RZ, UR9 ;  /* 0x00000009ffbb7e24 */ /* 0x000fc6000f8e00ff */
        /* <DEDUP_REMOVED lines=32> */
.L_x_2066:
[----:B------:R-:W-:Y:S05]  /*4250*/  @!P0 BRA `(.L_x_1933) ;  /* 0x0000000000048947 */ /* 0x000fea0003800000 */
[----:B------:R-:W-:Y:S01]  /*4260*/  BPT.TRAP 0x1 ;  /* 0x000000040000795c */ /* 0x000fe20000300000 */
.L_x_1933:
[----:B------:R4:W0:Y:S01]  /*4270*/  SYNCS.PHASECHK.TRANS64.TRYWAIT P1, [R202+URZ+0x38850], R5 ;  /* 0x03885005ca0075a7 */ /* 0x000822000802017f */
[----:B------:R-:W-:Y:S05]  /*4280*/  @!P0 BRA `(.L_x_1934) ;  /* 0x0000000000048947 */ /* 0x000fea0003800000 */
[----:B------:R-:W-:Y:S01]  /*4290*/  BPT.TRAP 0x1 ;  /* 0x000000040000795c */ /* 0x000fe20000300000 */
.L_x_1934:
        /* <DEDUP_REMOVED lines=11> */
.L_x_1935:
        /* <DEDUP_REMOVED lines=8> */
[----:B------:R-:W-:Y:S01]  /*43d0*/  VIADD R4, R21, 0x2 ;  /* 0x0000000215047836 */ /* 0x000fe20000000000 */
        /* <DEDUP_REMOVED lines=13> */
[C---:B------:R-:W-:Y:S01]  /*44b0*/  VIADD R3, R0.reuse, 0x4 ;  /* 0x0000000400037836 */ /* 0x040fe20000000000 */
        /* <DEDUP_REMOVED lines=25> */
[C---:B------:R-:W-:Y:S01]  /*4650*/  VIADD R190, R0.reuse, 0x800 ;  /* 0x0000080000be7836 */ /* 0x040fe20000000000 */
[----:B------:R-:W-:Y:S01]  /*4660*/  UMOV UR57, 0x40000040 ;  /* 0x4000004000397882 */ /* 0x000fe20000000000 */
[----:B------:R-:W-:Y:S01]  /*4670*/  UMOV UR59, 0x40000040 ;  /* 0x40000040003b7882 */ /* 0x000fe20000000000 */
[----:B------:R-:W-:-:S02]  /*4680*/  VIADD R189, R0, 0xa00 ;  /* 0x00000a0000bd7836 */ /* 0x000fc40000000000 */
[C---:B------:R-:W-:Y:S02]  /*4690*/  VIADD R188, R0.reuse, 0xc00 ;  /* 0x00000c0000bc7836 */ /* 0x040fe40000000000 */
        /* <DEDUP_REMOVED lines=11> */
[----:B------:R-:W-:Y:S02]  /*4750*/  VIADD R4, R21, 0x6 ;  /* 0x0000000615047836 */ /* 0x000fe40000000000 */
        /* <DEDUP_REMOVED lines=68> */
[----:B------:R-:W0:Y:S01]  /*4ba0*/  SHFL.IDX PT, R3, R7, RZ, 0x1f ;  /* 0x00001fff07037589 */ /* 0x000e2200000e0000 */
[----:B------:R-:W-:Y:S01]  /*4bb0*/  VIADD R4, R21, 0x800 ;  /* 0x0000080015047836 */ /* 0x000fe20000000000 */
[----:B------:R-:W-:Y:S02]  /*4bc0*/  WARPGROUP.DEPBAR.LE gsb0, 0x0 ;  /* 0x00008000000079c5 */ /* 0x000fe40000010000 */
[----:B------:R-:W-:-:S06]  /*4bd0*/  WARPGROUP.ARRIVE ;  /* 0x00000000000079c5 */ /* 0x000fcc0000000000 */
[----:B------:R-:W-:Y:S01]  /*4be0*/  HGMMA.64x64x16.F32.BF16 R24, gdesc[UR4], R24, gsb0 ;  /* 0x00e00000041879f0 */ /* 0x000fe20008001818 */
[----:B0-----:R-:W-:-:S04]  /*4bf0*/  ISETP.GT.AND P1, PT, R3, 0x7f, PT ;  /* 0x0000007f0300780c */ /* 0x001fc80003f24270 */
[----:B------:R-:W-:-:S05]  /*4c00*/  SEL R3, RZ, 0x2, !P1 ;  /* 0x00000002ff037807 */ /* 0x000fca0004800000 */
[C---:B-1234-:R-:W-:Y:S02]  /*4c10*/  IMAD.IADD R5, R3.reuse, 0x1, R190 ;  /* 0x0000000103057824 */ /* 0x05efe400078e02be */
[----:B------:R-:W-:-:S03]  /*4c20*/  IMAD.IADD R7, R3, 0x1, R4 ;  /* 0x0000000103077824 */ /* 0x000fc600078e0204 */
[----:B------:R-:W-:Y:S02]  /*4c30*/  R2UR UR56, R5 ;  /* 0x00000000053872ca */ /* 0x000fe400000e0000 */
[----:B------:R-:W-:Y:S01]  /*4c40*/  R2UR UR58, R7 ;  /* 0x00000000073a72ca */ /* 0x000fe200000e0000 */
        /* <DEDUP_REMOVED lines=133> */
[----:B------:R-:W-:Y:S01]  /*54a0*/  IMAD.MOV.U32 R56, RZ, RZ, 0x40 ;  /* 0x00000040ff387424 */ /* 0x000fe200078e00ff */
[----:B------:R-:W-:Y:S02]  /*54b0*/  WARPGROUP.DEPBAR.LE gsb0, 0x0 ;  /* 0x00008000000079c5 */ /* 0x000fe40000010000 */
[----:B------:R-:W-:-:S06]  /*54c0*/  WARPGROUP.ARRIVE ;  /* 0x00000000000079c5 */ /* 0x000fcc0000000000 */
        /* <DEDUP_REMOVED lines=49> */
[----:B------:R-:W-:-:S04]  /*57e0*/  SEL R3, R56, 0x3e, P1 ;  /* 0x0000003e38037807 */ /* 0x000fc80000800000 */
        /* <DEDUP_REMOVED lines=18> */
.L_x_1937:
[----:B------:R-:W-:Y:S01]  /*5910*/  ISETP.NE.AND P1, PT, R227, 0x1, PT ;  /* 0x00000001e300780c */ /* 0x000fe20003f25270 */
[----:B------:R-:W-:Y:S01]  /*5920*/  IMAD.IADD R191, R169, 0x1, R197 ;  /* 0x00000001a9bf7824 */ /* 0x000fe200078e02c5 */
[----:B------:R-:W-:Y:S01]  /*5930*/  LEA.HI R3, R57, R2, RZ, 0x2 ;  /* 0x0000000239037211 */ /* 0x000fe200078f10ff */
[----:B------:R-:W-:Y:S01]  /*5940*/  IMAD.MOV.U32 R61, RZ, RZ, -0x40 ;  /* 0xffffffc0ff3d7424 */ /* 0x000fe200078e00ff */
[----:B------:R-:W-:Y:S01]  /*5950*/  ULDC UR7, c[0x0][0x2f0] ;  /* 0x0000bc0000077ab9 */ /* 0x000fe20000000800 */
[----:B------:R-:W-:Y:S01]  /*5960*/  ULDC UR6, c[0x0][0x288] ;  /* 0x0000a20000067ab9 */ /* 0x000fe20000000800 */
[----:B------:R-:W-:Y:S01]  /*5970*/  LOP3.LUT R3, R3, 0xfffffffc, RZ, 0xc0, !PT ;  /* 0xfffffffc03037812 */ /* 0x000fe200078ec0ff */
[----:B------:R-:W-:Y:S01]  /*5980*/  ULDC UR18, c[0x0][0xad8] ;  /* 0x0002b60000127ab9 */ /* 0x000fe20000000800 */
[----:B------:R-:W-:Y:S02]  /*5990*/  LOP3.LUT P6, RZ, R16, 0x1, RZ, 0xc0, !PT ;  /* 0x0000000110ff7812 */ /* 0x000fe400078cc0ff */
[----:B------:R-:W-:Y:S01]  /*59a0*/  LEA R62, R170, 0xffffffc0, 0x6 ;  /* 0xffffffc0aa3e7811 */ /* 0x000fe200078e30ff */
[----:B------:R-:W-:-:S02]  /*59b0*/  IMAD.IADD R3, R2, 0x1, -R3 ;  /* 0x0000000102037824 */ /* 0x000fc400078e0a03 */
[----:B------:R-:W0:Y:S03]  /*59c0*/  @P1 LDC R20, c[0x0][0x44c] ;  /* 0x00011300ff141b82 */ /* 0x000e260000000800 */
[----:B------:R-:W-:-:S04]  /*59d0*/  LEA.HI R4, R3, R3, RZ, 0x1 ;  /* 0x0000000303047211 */ /* 0x000fc800078f08ff */
[----:B------:R-:W-:Y:S01]  /*59e0*/  LOP3.LUT R4, R4, 0x1ffffffe, RZ, 0xc0, !PT ;  /* 0x1ffffffe04047812 */ /* 0x000fe200078ec0ff */
[----:B------:R-:W1:Y:S04]  /*59f0*/  @P1 LDC R58, c[0x0][0x450] ;  /* 0x00011400ff3a1b82 */ /* 0x000e680000000800 */
[----:B------:R-:W-:-:S04]  /*5a00*/  IMAD.IADD R4, R3, 0x1, -R4 ;  /* 0x0000000103047824 */ /* 0x000fc800078e0a04 */
[----:B------:R-:W-:Y:S02]  /*5a10*/  IMAD R191, R4, 0x8, R191 ;  /* 0x0000000804bf7824 */ /* 0x000fe400078e02bf */
[----:B------:R-:W-:Y:S02]  /*5a20*/  VIADD R4, R202, 0x38840 ;  /* 0x00038840ca047836 */ /* 0x000fe40000000000 */
[----:B------:R-:W-:-:S03]  /*5a30*/  IMAD.MOV.U32 R5, RZ, RZ, R191 ;  /* 0x000000ffff057224 */ /* 0x000fc600078e00bf */
[----:B------:R-:W-:Y:S01]  /*5a40*/  PRMT R4, R201, 0x654, R4 ;  /* 0x00000654c9047816 */ /* 0x000fe20000000004 */
[----:B0-----:R-:W-:-:S03]  /*5a50*/  @P1 IMAD.HI.U32 R3, R191, R20, RZ ;  /* 0x00000014bf031227 */ /* 0x001fc600078e00ff */
[----:B------:R0:W-:Y:S01]  /*5a60*/  SYNCS.ARRIVE.TRANS64.RED.A1T0 RZ, [R4+URZ], RZ ;  /* 0x000000ff04ff79a7 */ /* 0x0001e2000810043f */
[----:B------:R-:W-:Y:S01]  /*5a70*/  IMAD R20, R170, R61, 0x41 ;  /* 0x00000041aa147424 */ /* 0x000fe200078e023d */
[----:B-1----:R-:W-:-:S03]  /*5a80*/  @P1 SHF.R.U32.HI R5, RZ, R58, R3 ;  /* 0x0000003aff051219 */ /* 0x002fc60000011603 */
[C---:B------:R-:W-:Y:S02]  /*5a90*/  IMAD R7, R17.reuse, UR7, R20 ;  /* 0x0000000711077c24 */ /* 0x040fe4000f8e0214 */
[----:B------:R-:W-:Y:S01]  /*5aa0*/  IMAD.U32 R20, RZ, RZ, UR6 ;  /* 0x00000006ff147e24 */ /* 0x000fe2000f8e00ff */
[----:B------:R-:W-:Y:S01]  /*5ab0*/  ULDC UR6, c[0x0][0xad4] ;  /* 0x0002b50000067ab9 */ /* 0x000fe20000000800 */
[----:B------:R-:W1:Y:S01]  /*5ac0*/  SHFL.IDX PT, R58, R5, RZ, 0x1c1f ;  /* 0x001c1fff053a7589 */ /* 0x000e6200000e0000 */
[----:B------:R-:W-:Y:S01]  /*5ad0*/  ULOP3.LUT UR10, URZ, UR6, URZ, 0x33, !UPT ;  /* 0x000000063f0a7292 */ /* 0x000fe2000f8e333f */
[----:B------:R-:W-:Y:S01]  /*5ae0*/  IMAD R3, R17, UR7, -R62 ;  /* 0x0000000711037c24 */ /* 0x000fe2000f8e0a3e */
[----:B------:R-:W-:-:S03]  /*5af0*/  IADD3 R7, R7, -R20, -R6 ;  /* 0x8000001407077210 */ /* 0x000fc60007ffe806 */
[----:B------:R-:W-:Y:S02]  /*5b00*/  IMAD.IADD R59, R3, 0x1, -R6 ;  /* 0x00000001033b7824 */ /* 0x000fe400078e0a06 */
[C---:B------:R-:W-:Y:S02]  /*5b10*/  VIADD R60, R7.reuse, UR18 ;  /* 0x00000012073c7c36 */ /* 0x040fe40008000000 */
[----:B------:R-:W-:Y:S02]  /*5b20*/  VIADD R63, R7, UR10 ;  /* 0x0000000a073f7c36 */ /* 0x000fe40008000000 */
[----:B------:R-:W-:Y:S01]  /*5b30*/  IMAD.U32 R200, RZ, RZ, UR10 ;  /* 0x0000000affc87e24 */ /* 0x000fe2000f8e00ff */
[----:B-1----:R-:W-:Y:S01]  /*5b40*/  VIADDMNMX R3, R58, R60, R59, PT ;  /* 0x0000003c3a037246 */ /* 0x002fe2000380013b */
[----:B0-----:R-:W-:Y:S01]  /*5b50*/  IMAD.IADD R4, R63, 0x1, R58 ;  /* 0x000000013f047824 */ /* 0x001fe200078e023a */
[----:B------:R-:W-:Y:S06]  /*5b60*/  @!P6 BRA `(.L_x_1938) ;  /* 0x000000000064e947 */ /* 0x000fec0003800000 */
[----:B------:R-:W-:Y:S01]  /*5b70*/  IMAD R7, R17, UR7, R58 ;  /* 0x0000000711077c24 */ /* 0x000fe2000f8e023a */
[----:B------:R-:W-:Y:S03]  /*5b80*/  BSSY B0, `(.L_x_1939) ;  /* 0x0000013000007945 */ /* 0x000fe60003800000 */
[----:B------:R-:W-:-:S05]  /*5b90*/  IMAD.IADD R7, R7, 0x1, -R20 ;  /* 0x0000000107077824 */ /* 0x000fca00078e0a14 */
[----:B------:R-:W-:-:S13]  /*5ba0*/  ISETP.GT.AND P1, PT, R7, -0x1, PT ;  /* 0xffffffff0700780c */ /* 0x000fda0003f24270 */
[----:B------:R-:W-:Y:S05]  /*5bb0*/  @P1 BRA `(.L_x_1940) ;  /* 0x0000000000241947 */ /* 0x000fea0003800000 */
[----:B------:R-:W-:Y:S01]  /*5bc0*/  ULDC UR6, c[0x0][0xadc] ;  /* 0x0002b70000067ab9 */ /* 0x000fe20000000800 */
[----:B------:R-:W-:Y:S01]  /*5bd0*/  LOP3.LUT R7, RZ, R7, RZ, 0x33, !PT ;  /* 0x00000007ff077212 */ /* 0x000fe200078e33ff */
[----:B------:R-:W-:-:S05]  /*5be0*/  IMAD.U32 R64, RZ, RZ, UR6 ;  /* 0x00000006ff407e24 */ /* 0x000fca000f8e00ff */
[----:B------:R-:W-:-:S13]  /*5bf0*/  ISETP.NE.AND P1, PT, R64, 0x1, PT ;  /* 0x000000014000780c */ /* 0x000fda0003f25270 */
[----:B------:R-:W0:Y:S02]  /*5c00*/  @P1 LDC.64 R66, c[0x0][0xae0] ;  /* 0x0002b800ff421b82 */ /* 0x000e240000000a00 */
[----:B0-----:R-:W-:-:S05]  /*5c10*/  @P1 IMAD.HI.U32 R58, R7, R66, RZ ;  /* 0x00000042073a1227 */ /* 0x001fca00078e00ff */
[----:B------:R-:W-:-:S04]  /*5c20*/  @P1 SHF.R.U32.HI R7, RZ, R67, R58 ;  /* 0x00000043ff071219 */ /* 0x000fc8000001163a */
[----:B------:R-:W-:Y:S01]  /*5c30*/  LOP3.LUT R7, RZ, R7, RZ, 0x33, !PT ;  /* 0x00000007ff077212 */ /* 0x000fe200078e33ff */
[----:B------:R-:W-:Y:S06]  /*5c40*/  BRA `(.L_x_1941) ;  /* 0x0000000000187947 */ /* 0x000fec0003800000 */
.L_x_1940:
[----:B------:R-:W-:Y:S02]  /*5c50*/  ULDC UR6, c[0x0][0xadc] ;  /* 0x0002b70000067ab9 */ /* 0x000fe40000000800 */
[----:B------:R-:W-:-:S05]  /*5c60*/  IMAD.U32 R64, RZ, RZ, UR6 ;  /* 0x00000006ff407e24 */ /* 0x000fca000f8e00ff */
[----:B------:R-:W-:-:S13]  /*5c70*/  ISETP.NE.AND P1, PT, R64, 0x1, PT ;  /* 0x000000014000780c */ /* 0x000fda0003f25270 */
[----:B------:R-:W0:Y:S02]  /*5c80*/  @P1 LDC.64 R66, c[0x0][0xae0] ;  /* 0x0002b800ff421b82 */ /* 0x000e240000000a00 */
[----:B0-----:R-:W-:-:S05]  /*5c90*/  @P1 IMAD.HI.U32 R58, R7, R66, RZ ;  /* 0x00000042073a1227 */ /* 0x001fca00078e00ff */
[----:B------:R-:W-:-:S07]  /*5ca0*/  @P1 SHF.R.U32.HI R7, RZ, R67, R58 ;  /* 0x00000043ff071219 */ /* 0x000fce000001163a */
.L_x_1941:
[----:B------:R-:W-:Y:S05]  /*5cb0*/  BSYNC B0 ;  /* 0x0000000000007941 */ /* 0x000fea0003800000 */
.L_x_1939:
[----:B------:R-:W-:-:S04]  /*5cc0*/  IMAD R7, R7, R64, -R62 ;  /* 0x0000004007077224 */ /* 0x000fc800078e0a3e */
[----:B------:R-:W-:-:S05]  /*5cd0*/  IMAD.IADD R7, R7, 0x1, -R6 ;  /* 0x0000000107077824 */ /* 0x000fca00078e0a06 */
[----:B------:R-:W-:Y:S02]  /*5ce0*/  VIADDMNMX R3, R7, R64, R3, PT ;  /* 0x0000004007037246 */ /* 0x000fe40003800103 */
[----:B------:R-:W-:-:S07]  /*5cf0*/  VIMNMX R4, R4, R7, !PT ;  /* 0x0000000704047248 */ /* 0x000fce0007fe0100 */
.L_x_1938:
[----:B------:R-:W0:Y:S02]  /*5d00*/  SHFL.IDX PT, R64, R5, 0x1, 0x1c1f ;  /* 0x003c1f0005407f89 */ /* 0x000e2400000e0000 */
[----:B0-----:R-:W-:Y:S01]  /*5d10*/  VIADDMNMX R58, R64, R60, R59, PT ;  /* 0x0000003c403a7246 */ /* 0x001fe2000380013b */
[----:B------:R-:W-:Y:S01]  /*5d20*/  IMAD.IADD R59, R63, 0x1, R64 ;  /* 0x000000013f3b7824 */ /* 0x000fe200078e0240 */
        /* <DEDUP_REMOVED lines=15> */
.L_x_1944:
[----:B------:R-:W-:Y:S02]  /*5e20*/  ULDC UR6, c[0x0][0xadc] ;  /* 0x0002b70000067ab9 */ /* 0x000fe40000000800 */
[----:B------:R-:W-:-:S05]  /*5e30*/  IMAD.U32 R7, RZ, RZ, UR6 ;  /* 0x00000006ff077e24 */ /* 0x000fca000f8e00ff */
[----:B------:R-:W-:-:S13]  /*5e40*/  ISETP.NE.AND P1, PT, R7, 0x1, PT ;  /* 0x000000010700780c */ /* 0x000fda0003f25270 */
[----:B------:R-:W0:Y:S02]  /*5e50*/  @P1 LDC.64 R64, c[0x0][0xae0] ;  /* 0x0002b800ff401b82 */ /* 0x000e240000000a00 */
[----:B0-----:R-:W-:-:S05]  /*5e60*/  @P1 IMAD.HI.U32 R60, R5, R64, RZ ;  /* 0x00000040053c1227 */ /* 0x001fca00078e00ff */
[----:B------:R-:W-:-:S07]  /*5e70*/  @P1 SHF.R.U32.HI R5, RZ, R65, R60 ;  /* 0x00000041ff051219 */ /* 0x000fce000001163c */
.L_x_1945:
[----:B------:R-:W-:Y:S05]  /*5e80*/  BSYNC B0 ;  /* 0x0000000000007941 */ /* 0x000fea0003800000 */
.L_x_1943:
[----:B------:R-:W-:-:S04]  /*5e90*/  IMAD R5, R5, R7, -R62 ;  /* 0x0000000705057224 */ /* 0x000fc800078e0a3e */
[----:B------:R-:W-:-:S05]  /*5ea0*/  IMAD.IADD R5, R5, 0x1, -R6 ;  /* 0x0000000105057824 */ /* 0x000fca00078e0a06 */
[----:B------:R-:W-:Y:S02]  /*5eb0*/  VIADDMNMX R58, R5, R7, R58, PT ;  /* 0x00000007053a7246 */ /* 0x000fe4000380013a */
[----:B------:R-:W-:-:S07]  /*5ec0*/  VIMNMX R59, R59, R5, !PT ;  /* 0x000000053b3b7248 */ /* 0x000fce0007fe0100 */
.L_x_1942:
[----:B------:R-:W-:Y:S01]  /*5ed0*/  IMAD R5, R170, R61, 0x40 ;  /* 0x00000040aa057424 */ /* 0x000fe200078e023d */
[----:B------:R-:W-:Y:S01]  /*5ee0*/  ULDC UR6, c[0x0][0xa80] ;  /* 0x0002a00000067ab9 */ /* 0x000fe20000000800 */
[C---:B------:R-:W-:Y:S01]  /*5ef0*/  R2UR UR10, R198.reuse ;  /* 0x00000000c60a72ca */ /* 0x040fe200000e0000 */
[----:B------:R-:W-:Y:S01]  /*5f00*/  UMOV UR11, 0x40000040 ;  /* 0x40000040000b7882 */ /* 0x000fe20000000000 */
[----:B------:R-:W-:Y:S01]  /*5f10*/  VIADD R221, R198, 0x80 ;  /* 0x00000080c6dd7836 */ /* 0x000fe20000000000 */
[----:B------:R-:W-:Y:S01]  /*5f20*/  BAR.SYNC.DEFER_BLOCKING 0xf, 0x100 ;  /* 0x03c4000000007b1d */ /* 0x000fe20000010000 */
[C---:B------:R-:W-:Y:S02]  /*5f30*/  ISETP.GE.AND P4, PT, R5.reuse, 0x1, PT ;  /* 0x000000010500780c */ /* 0x040fe40003f86270 */
[----:B------:R-:W-:Y:S02]  /*5f40*/  ISETP.GE.AND P3, PT, R5, 0x2, PT ;  /* 0x000000020500780c */ /* 0x000fe40003f66270 */
[----:B------:R-:W-:-:S02]  /*5f50*/  ISETP.GT.AND P2, PT, R4, RZ, !P4 ;  /* 0x000000ff0400720c */ /* 0x000fc40006744270 */
[----:B------:R-:W-:Y:S02]  /*5f60*/  ISETP.GT.AND P4, PT, R59, RZ, !P4 ;  /* 0x000000ff3b00720c */ /* 0x000fe40006784270 */
[----:B------:R-:W-:Y:S02]  /*5f70*/  ISETP.LT.OR P2, PT, R3, 0x1, P2 ;  /* 0x000000010300780c */ /* 0x000fe40001741670 */
[----:B------:R-:W-:Y:S02]  /*5f80*/  ISETP.GT.AND P1, PT, R4, 0x1, !P3 ;  /* 0x000000010400780c */ /* 0x000fe40005f24270 */
[----:B------:R-:W-:Y:S02]  /*5f90*/  ISETP.LT.OR P4, PT, R58, 0x1, P4 ;  /* 0x000000013a00780c */ /* 0x000fe40002781670 */
[----:B------:R-:W-:Y:S02]  /*5fa0*/  FSEL R24, R24, -INF , !P2 ;  /* 0xff80000018187808 */ /* 0x000fe40005000000 */
[----:B------:R-:W-:-:S02]  /*5fb0*/  ISETP.GT.AND P3, PT, R59, 0x1, !P3 ;  /* 0x000000013b00780c */ /* 0x000fc40005f64270 */
[----:B------:R-:W-:Y:S02]  /*5fc0*/  ISETP.LT.OR P1, PT, R3, 0x2, P1 ;  /* 0x000000020300780c */ /* 0x000fe40000f21670 */
[----:B------:R-:W-:Y:S02]  /*5fd0*/  ISETP.GE.AND P2, PT, R5, 0x9, PT ;  /* 0x000000090500780c */ /* 0x000fe40003f46270 */
[----:B------:R-:W-:Y:S02]  /*5fe0*/  FSEL R26, R26, -INF , !P4 ;  /* 0xff8000001a1a7808 */ /* 0x000fe40006000000 */
[----:B------:R-:W-:Y:S02]  /*5ff0*/  ISETP.LT.OR P3, PT, R58, 0x2, P3 ;  /* 0x000000023a00780c */ /* 0x000fe40001f61670 */
[----:B------:R-:W-:Y:S02]  /*6000*/  FSEL R25, R25, -INF , !P1 ;  /* 0xff80000019197808 */ /* 0x000fe40004800000 */
[----:B------:R-:W-:-:S02]  /*6010*/  ISETP.GT.AND P4, PT, R4, 0x8, !P2 ;  /* 0x000000080400780c */ /* 0x000fc40005784270 */
[----:B------:R-:W-:Y:S02]  /*6020*/  ISETP.GE.AND P1, PT, R5, 0xa, PT ;  /* 0x0000000a0500780c */ /* 0x000fe40003f26270 */
[----:B------:R-:W-:Y:S02]  /*6030*/  FSEL R27, R27, -INF , !P3 ;  /* 0xff8000001b1b7808 */ /* 0x000fe40005800000 */
[----:B------:R-:W-:Y:S02]  /*6040*/  ISETP.GT.AND P2, PT, R59, 0x8, !P2 ;  /* 0x000000083b00780c */ /* 0x000fe40005744270 */
[----:B------:R-:W-:Y:S02]  /*6050*/  ISETP.LT.OR P4, PT, R3, 0x9, P4 ;  /* 0x000000090300780c */ /* 0x000fe40002781670 */
[----:B------:R-:W-:Y:S02]  /*6060*/  ISETP.GT.AND P3, PT, R4, 0x9, !P1 ;  /* 0x000000090400780c */ /* 0x000fe40004f64270 */
[----:B------:R-:W-:-:S02]  /*6070*/  ISETP.LT.OR P2, PT, R58, 0x9, P2 ;  /* 0x000000093a00780c */ /* 0x000fc40001741670 */
[----:B------:R-:W-:Y:S02]  /*6080*/  FSEL R28, R28, -INF , !P4 ;  /* 0xff8000001c1c7808 */ /* 0x000fe40006000000 */
[----:B------:R-:W-:Y:S02]  /*6090*/  ISETP.GT.AND P1, PT, R59, 0x9, !P1 ;  /* 0x000000093b00780c */ /* 0x000fe40004f24270 */
[----:B------:R-:W-:Y:S02]  /*60a0*/  ISETP.LT.OR P3, PT, R3, 0xa, P3 ;  /* 0x0000000a0300780c */ /* 0x000fe40001f61670 */
[----:B------:R-:W-:Y:S02]  /*60b0*/  ISETP.GE.AND P4, PT, R5, 0x11, PT ;  /* 0x000000110500780c */ /* 0x000fe40003f86270 */
[----:B------:R-:W-:Y:S02]  /*60c0*/  FSEL R30, R30, -INF , !P2 ;  /* 0xff8000001e1e7808 */ /* 0x000fe40005000000 */
[----:B------:R-:W-:-:S02]  /*60d0*/  ISETP.LT.OR P1, PT, R58, 0xa, P1 ;  /* 0x0000000a3a00780c */ /* 0x000fc40000f21670 */
[----:B------:R-:W-:Y:S02]  /*60e0*/  FSEL R29, R29, -INF , !P3 ;  /* 0xff8000001d1d7808 */ /* 0x000fe40005800000 */
[----:B------:R-:W-:Y:S02]  /*60f0*/  ISETP.GT.AND P2, PT, R4, 0x10, !P4 ;  /* 0x000000100400780c */ /* 0x000fe40006744270 */
[----:B------:R-:W-:Y:S02]  /*6100*/  ISETP.GE.AND P3, PT, R5, 0x12, PT ;  /* 0x000000120500780c */ /* 0x000fe40003f66270 */
[----:B------:R-:W-:Y:S02]  /*6110*/  FSEL R31, R31, -INF , !P1 ;  /* 0xff8000001f1f7808 */ /* 0x000fe40004800000 */
[----:B------:R-:W-:Y:S02]  /*6120*/  ISETP.GT.AND P4, PT, R59, 0x10, !P4 ;  /* 0x000000103b00780c */ /* 0x000fe40006784270 */
[----:B------:R-:W-:-:S02]  /*6130*/  ISETP.LT.OR P2, PT, R3, 0x11, P2 ;  /* 0x000000110300780c */ /* 0x000fc40001741670 */
[----:B------:R-:W-:Y:S02]  /*6140*/  ISETP.GT.AND P1, PT, R4, 0x11, !P3 ;  /* 0x000000110400780c */ /* 0x000fe40005f24270 */
[----:B------:R-:W-:Y:S02]  /*6150*/  ISETP.LT.OR P4, PT, R58, 0x11, P4 ;  /* 0x000000113a00780c */ /* 0x000fe40002781670 */
[----:B------:R-:W-:Y:S02]  /*6160*/  FSEL R32, R32, -INF , !P2 ;  /* 0xff80000020207808 */ /* 0x000fe40005000000 */
[----:B------:R-:W-:Y:S02]  /*6170*/  ISETP.GT.AND P3, PT, R59, 0x11, !P3 ;  /* 0x000000113b00780c */ /* 0x000fe40005f64270 */
[----:B------:R-:W-:Y:S02]  /*6180*/  ISETP.LT.OR P1, PT, R3, 0x12, P1 ;  /* 0x000000120300780c */ /* 0x000fe40000f21670 */
[----:B------:R-:W-:-:S02]  /*6190*/  ISETP.GE.AND P2, PT, R5, 0x19, PT ;  /* 0x000000190500780c */ /* 0x000fc40003f46270 */
[----:B------:R-:W-:Y:S02]  /*61a0*/  FSEL R34, R34, -INF , !P4 ;  /* 0xff80000022227808 */ /* 0x000fe40006000000 */
[----:B------:R-:W-:Y:S02]  /*61b0*/  ISETP.LT.OR P3, PT, R58, 0x12, P3 ;  /* 0x000000123a00780c */ /* 0x000fe40001f61670 */
[----:B------:R-:W-:Y:S02]  /*61c0*/  FSEL R33, R33, -INF , !P1 ;  /* 0xff80000021217808 */ /* 0x000fe40004800000 */
[----:B------:R-:W-:Y:S02]  /*61d0*/  ISETP.GT.AND P4, PT, R4, 0x18, !P2 ;  /* 0x000000180400780c */ /* 0x000fe40005784270 */
[----:B------:R-:W-:Y:S02]  /*61e0*/  ISETP.GE.AND P1, PT, R5, 0x1a, PT ;  /* 0x0000001a0500780c */ /* 0x000fe40003f26270 */
[----:B------:R-:W-:-:S02]  /*61f0*/  FSEL R35, R35, -INF , !P3 ;  /* 0xff80000023237808 */ /* 0x000fc40005800000 */
[----:B------:R-:W-:Y:S02]  /*6200*/  ISETP.GT.AND P2, PT, R59, 0x18, !P2 ;  /* 0x000000183b00780c */ /* 0x000fe40005744270 */
        /* <DEDUP_REMOVED lines=38> */
[----:B------:R-:W-:Y:S02]  /*6470*/  ISETP.GE.AND P2, PT, R5, 0x32, PT ;  /* 0x000000320500780c */ /* 0x000fe40003f46270 */
[----:B------:R-:W-:Y:S02]  /*6480*/  ISETP.GT.AND P3, PT, R4, 0x30, !P4 ;  /* 0x000000300400780c */ /* 0x000fe40006764270 */
[----:B------:R-:W-:-:S02]  /*6490*/  FSEL R47, R47, -INF , !P1 ;  /* 0xff8000002f2f7808 */ /* 0x000fc40004800000 */
[----:B------:R-:W-:Y:S02]  /*64a0*/  ISETP.GT.AND P1, PT, R4, 0x31, !P2 ;  /* 0x000000310400780c */ /* 0x000fe40005724270 */
[C---:B------:R-:W-:Y:S02]  /*64b0*/  ISETP.LT.OR P3, PT, R3.reuse, 0x31, P3 ;  /* 0x000000310300780c */ /* 0x040fe40001f61670 */
[----:B------:R-:W-:Y:S02]  /*64c0*/  ISETP.LT.OR P1, PT, R3, 0x32, P1 ;  /* 0x000000320300780c */ /* 0x000fe40000f21670 */
[----:B------:R-:W-:Y:S02]  /*64d0*/  FSEL R48, R48, -INF , !P3 ;  /* 0xff80000030307808 */ /* 0x000fe40005800000 */
[----:B------:R-:W-:Y:S02]  /*64e0*/  ISETP.GE.AND P3, PT, R5, 0x39, PT ;  /* 0x000000390500780c */ /* 0x000fe40003f66270 */
[----:B------:R-:W-:-:S02]  /*64f0*/  FSEL R49, R49, -INF , !P1 ;  /* 0xff80000031317808 */ /* 0x000fc40004800000 */
[----:B------:R-:W-:Y:S02]  /*6500*/  ISETP.GT.AND P1, PT, R4, 0x38, !P3 ;  /* 0x000000380400780c */ /* 0x000fe40005f24270 */
[----:B------:R-:W-:Y:S02]  /*6510*/  ISETP.GT.AND P4, PT, R59, 0x30, !P4 ;  /* 0x000000303b00780c */ /* 0x000fe40006784270 */
[----:B------:R-:W-:Y:S02]  /*6520*/  ISETP.LT.OR P1, PT, R3, 0x39, P1 ;  /* 0x000000390300780c */ /* 0x000fe40000f21670 */
[----:B------:R-:W-:Y:S02]  /*6530*/  ISETP.LT.OR P4, PT, R58, 0x31, P4 ;  /* 0x000000313a00780c */ /* 0x000fe40002781670 */
[----:B------:R-:W-:Y:S02]  /*6540*/  FSEL R52, R52, -INF , !P1 ;  /* 0xff80000034347808 */ /* 0x000fe40004800000 */
[----:B------:R-:W-:-:S02]  /*6550*/  ISETP.GE.AND P1, PT, R5, 0x3a, PT ;  /* 0x0000003a0500780c */ /* 0x000fc40003f26270 */
[----:B------:R-:W-:Y:S02]  /*6560*/  FSEL R50, R50, -INF , !P4 ;  /* 0xff80000032327808 */ /* 0x000fe40006000000 */
[----:B------:R-:W-:Y:S02]  /*6570*/  ISETP.GT.AND P5, PT, R4, 0x39, !P1 ;  /* 0x000000390400780c */ /* 0x000fe40004fa4270 */
[----:B------:R-:W-:Y:S02]  /*6580*/  ISETP.GT.AND P2, PT, R59, 0x31, !P2 ;  /* 0x000000313b00780c */ /* 0x000fe40005744270 */
[----:B------:R-:W-:Y:S02]  /*6590*/  ISETP.LT.OR P5, PT, R3, 0x3a, P5 ;  /* 0x0000003a0300780c */ /* 0x000fe40002fa1670 */
[----:B------:R-:W-:Y:S02]  /*65a0*/  FMNMX.FTZ R3, R24, R25, !PT ;  /* 0x0000001918037209 */ /* 0x000fe40007810000 */
[----:B------:R-:W-:-:S02]  /*65b0*/  FSEL R53, R53, -INF , !P5 ;  /* 0xff80000035357808 */ /* 0x000fc40006800000 */
[----:B------:R-:W-:Y:S02]  /*65c0*/  FMNMX.FTZ R4, R28, R3, !PT ;  /* 0x000000031c047209 */ /* 0x000fe40007810000 */
[----:B------:R-:W-:Y:S02]  /*65d0*/  ISETP.GT.AND P3, PT, R59, 0x38, !P3 ;  /* 0x000000383b00780c */ /* 0x000fe40005f64270 */
[----:B------:R-:W-:Y:S02]  /*65e0*/  FMNMX.FTZ R3, R29, R4, !PT ;  /* 0x000000041d037209 */ /* 0x000fe40007810000 */
[----:B------:R-:W-:Y:S02]  /*65f0*/  ISETP.LT.OR P2, PT, R58, 0x32, P2 ;  /* 0x000000323a00780c */ /* 0x000fe40001741670 */
[----:B------:R-:W-:Y:S02]  /*6600*/  FMNMX.FTZ R4, R32, R3, !PT ;  /* 0x0000000320047209 */ /* 0x000fe40007810000 */
[----:B------:R-:W-:-:S02]  /*6610*/  ISETP.GT.AND P1, PT, R59, 0x39, !P1 ;  /* 0x000000393b00780c */ /* 0x000fc40004f24270 */
[----:B------:R-:W-:Y:S02]  /*6620*/  FMNMX.FTZ R3, R33, R4, !PT ;  /* 0x0000000421037209 */ /* 0x000fe40007810000 */
[----:B------:R-:W-:Y:S02]  /*6630*/  ISETP.LT.OR P3, PT, R58, 0x39, P3 ;  /* 0x000000393a00780c */ /* 0x000fe40001f61670 */
[----:B------:R-:W-:Y:S02]  /*6640*/  FMNMX.FTZ R4, R36, R3, !PT ;  /* 0x0000000324047209 */ /* 0x000fe40007810000 */
[----:B------:R-:W-:Y:S02]  /*6650*/  FSEL R51, R51, -INF , !P2 ;  /* 0xff80000033337808 */ /* 0x000fe40005000000 */
[----:B------:R-:W-:Y:S02]  /*6660*/  FMNMX.FTZ R3, R37, R4, !PT ;  /* 0x0000000425037209 */ /* 0x000fe40007810000 */
[----:B------:R-:W-:-:S02]  /*6670*/  ISETP.LT.OR P1, PT, R58, 0x3a, P1 ;  /* 0x0000003a3a00780c */ /* 0x000fc40000f21670 */
[----:B------:R-:W-:Y:S02]  /*6680*/  FMNMX.FTZ R4, R40, R3, !PT ;  /* 0x0000000328047209 */ /* 0x000fe40007810000 */
[----:B------:R-:W-:Y:S02]  /*6690*/  FSEL R54, R54, -INF , !P3 ;  /* 0xff80000036367808 */ /* 0x000fe40005800000 */
[----:B------:R-:W-:Y:S02]  /*66a0*/  FMNMX.FTZ R3, R41, R4, !PT ;  /* 0x0000000429037209 */ /* 0x000fe40007810000 */
[----:B------:R-:W-:Y:S02]  /*66b0*/  FSEL R55, R55, -INF , !P1 ;  /* 0xff80000037377808 */ /* 0x000fe40004800000 */
[----:B------:R-:W-:-:S04]  /*66c0*/  FMNMX.FTZ R4, R44, R3, !PT ;  /* 0x000000032c047209 */ /* 0x000fc80007810000 */
[----:B------:R-:W-:-:S04]  /*66d0*/  FMNMX.FTZ R3, R45, R4, !PT ;  /* 0x000000042d037209 */ /* 0x000fc80007810000 */
[----:B------:R-:W-:-:S04]  /*66e0*/  FMNMX.FTZ R4, R48, R3, !PT ;  /* 0x0000000330047209 */ /* 0x000fc80007810000 */
[----:B------:R-:W-:-:S04]  /*66f0*/  FMNMX.FTZ R3, R49, R4, !PT ;  /* 0x0000000431037209 */ /* 0x000fc80007810000 */
[----:B------:R-:W-:Y:S02]  /*6700*/  FMNMX.FTZ R4, R52, R3, !PT ;  /* 0x0000000334047209 */ /* 0x000fe40007810000 */
[----:B------:R-:W-:Y:S02]  /*6710*/  FMNMX.FTZ R3, R26, R27, !PT ;  /* 0x0000001b1a037209 */ /* 0x000fe40007810000 */
[----:B------:R-:W-:-:S05]  /*6720*/  FMNMX.FTZ R5, R53, R4, !PT ;  /* 0x0000000435057209 */ /* 0x000fca0007810000 */
[----:B------:R-:W0:Y:S02]  /*6730*/  SHFL.BFLY PT, R4, R5, 0x2, 0x1f ;  /* 0x0c401f0005047f89 */ /* 0x000e2400000e0000 */
        /* <DEDUP_REMOVED lines=14> */
[----:B------:R-:W-:Y:S02]  /*6820*/  FSEL R60, R5, RZ, P4 ;  /* 0x000000ff053c7208 */ /* 0x000fe40002000000 */
[----:B------:R-:W-:-:S03]  /*6830*/  FMNMX.FTZ R5, R47, R4, !PT ;  /* 0x000000042f057209 */ /* 0x000fc60007810000 */
[--C-:B------:R-:W-:Y:S01]  /*6840*/  FFMA.FTZ R3, R24, UR6, -R60.reuse ;  /* 0x0000000618037c23 */ /* 0x100fe2000801083c */
[----:B------:R-:W-:Y:S01]  /*6850*/  FMNMX.FTZ R4, R50, R5, !PT ;  /* 0x0000000532047209 */ /* 0x000fe20007810000 */
[--C-:B------:R-:W-:Y:S01]  /*6860*/  FFMA.FTZ R172, R25, UR6, -R60.reuse ;  /* 0x0000000619ac7c23 */ /* 0x100fe2000801083c */
[----:B------:R-:W-:Y:S01]  /*6870*/  LEA.HI R24, R57, R2, RZ, 0x4 ;  /* 0x0000000239187211 */ /* 0x000fe200078f20ff */
[--C-:B------:R-:W-:Y:S01]  /*6880*/  FFMA.FTZ R176, R29, UR6, -R60.reuse ;  /* 0x000000061db07c23 */ /* 0x100fe2000801083c */
[----:B------:R-:W-:Y:S01]  /*6890*/  FMNMX.FTZ R5, R51, R4, !PT ;  /* 0x0000000433057209 */ /* 0x000fe20007810000 */
[--C-:B------:R-:W-:Y:S01]  /*68a0*/  FFMA.FTZ R173, R28, UR6, -R60.reuse ;  /* 0x000000061cad7c23 */ /* 0x100fe2000801083c */
[----:B------:R-:W-:Y:S01]  /*68b0*/  LOP3.LUT R25, R24, 0xfffffff0, RZ, 0xc0, !PT ;  /* 0xfffffff018197812 */ /* 0x000fe200078ec0ff */
[--C-:B------:R-:W-:Y:S01]  /*68c0*/  FFMA.FTZ R177, R32, UR6, -R60.reuse ;  /* 0x0000000620b17c23 */ /* 0x100fe2000801083c */
[----:B------:R-:W-:Y:S01]  /*68d0*/  FMNMX.FTZ R4, R54, R5, !PT ;  /* 0x0000000536047209 */ /* 0x000fe20007810000 */
[--C-:B------:R-:W-:Y:S01]  /*68e0*/  FFMA.FTZ R180, R33, UR6, -R60.reuse ;  /* 0x0000000621b47c23 */ /* 0x100fe2000801083c */
[----:B------:R-:W-:Y:S01]  /*68f0*/  LEA.HI R57, R57, R2, RZ, 0x5 ;  /* 0x0000000239397211 */ /* 0x000fe200078f28ff */
[----:B------:R-:W-:Y:S01]  /*6900*/  IMAD.IADD R25, R2, 0x1, -R25 ;  /* 0x0000000102197824 */ /* 0x000fe200078e0a19 */
[----:B------:R-:W-:Y:S01]  /*6910*/  FMNMX.FTZ R4, R55, R4, !PT ;  /* 0x0000000437047209 */ /* 0x000fe20007810000 */
[----:B------:R-:W-:Y:S01]  /*6920*/  FFMA.FTZ R181, R36, UR6, -R60 ;  /* 0x0000000624b57c23 */ /* 0x000fe2000801083c */
[----:B------:R-:W-:Y:S01]  /*6930*/  SHF.R.U32.HI R24, RZ, 0x1, R24 ;  /* 0x00000001ff187819 */ /* 0x000fe20000011618 */
[----:B------:R-:W-:-:S02]  /*6940*/  IMAD.SHL.U32 R57, R57, 0x20, RZ ;  /* 0x0000002039397824 */ /* 0x000fc400078e00ff */
[--C-:B------:R-:W-:Y:S01]  /*6950*/  FFMA.FTZ R204, R37, UR6, -R60.reuse ;  /* 0x0000000625cc7c23 */ /* 0x100fe2000801083c */
[----:B------:R-:W0:Y:S01]  /*6960*/  SHFL.BFLY PT, R5, R4, 0x2, 0x1f ;  /* 0x0c401f0004057f89 */ /* 0x000e2200000e0000 */
        /* <DEDUP_REMOVED lines=8> */
[----:B------:R-:W-:Y:S01]  /*69f0*/  LOP3.LUT R57, R57, 0x7ffffc00, RZ, 0xc0, !PT ;  /* 0x7ffffc0039397812 */ /* 0x000fe200078ec0ff */
[----:B------:R-:W-:Y:S08]  /*6a00*/  MUFU.EX2 R3, R3 ;  /* 0x0000000300037308 */ /* 0x000ff00000000800 */
[----:B------:R-:W1:Y:S01]  /*6a10*/  MUFU.EX2 R172, R172 ;  /* 0x000000ac00ac7308 */ /* 0x000e620000000800 */
[----:B0-----:R-:W-:-:S07]  /*6a20*/  FMNMX.FTZ R5, R4, R5, !PT ;  /* 0x0000000504057209 */ /* 0x001fce0007810000 */
[----:B------:R-:W-:Y:S01]  /*6a30*/  MUFU.EX2 R173, R173 ;  /* 0x000000ad00ad7308 */ /* 0x000fe20000000800 */
[----:B------:R-:W0:Y:S07]  /*6a40*/  SHFL.BFLY PT, R168, R5, 0x1, 0x1f ;  /* 0x0c201f0005a87f89 */ /* 0x000e2e00000e0000 */
[----:B------:R-:W2:Y:S01]  /*6a50*/  MUFU.EX2 R176, R176 ;  /* 0x000000b000b07308 */ /* 0x000ea20000000800 */
[----:B-1----:R-:W-:Y:S01]  /*6a60*/  F2FP.BF16.F32.PACK_AB R164, R172, R3 ;  /* 0x00000003aca4723e */ /* 0x002fe200000010ff */
[----:B------:R-:W-:-:S06]  /*6a70*/  FADD.FTZ R172, R3, R172 ;  /* 0x000000ac03ac7221 */ /* 0x000fcc0000010000 */
[----:B------:R-:W-:Y:S08]  /*6a80*/  MUFU.EX2 R177, R177 ;  /* 0x000000b100b17308 */ /* 0x000ff00000000800 */
[----:B------:R-:W1:Y:S01]  /*6a90*/  MUFU.EX2 R180, R180 ;  /* 0x000000b400b47308 */ /* 0x000e620000000800 */
[----:B--2---:R-:W-:Y:S01]  /*6aa0*/  F2FP.BF16.F32.PACK_AB R166, R176, R173 ;  /* 0x000000adb0a6723e */ /* 0x004fe200000010ff */
[----:B------:R-:W-:Y:S01]  /*6ab0*/  FADD.FTZ R173, R173, R172 ;  /* 0x000000acadad7221 */ /* 0x000fe20000010000 */
[----:B0-----:R-:W-:-:S03]  /*6ac0*/  FMNMX.FTZ R168, R5, R168, !PT ;  /* 0x000000a805a87209 */ /* 0x001fc60007810000 */
[----:B------:R-:W-:Y:S01]  /*6ad0*/  FADD.FTZ R176, R176, R173 ;  /* 0x000000adb0b07221 */ /* 0x000fe20000010000 */
[C---:B------:R-:W-:Y:S01]  /*6ae0*/  FSETP.NEU.FTZ.AND P1, PT, R168.reuse, -INF , PT ;  /* 0xff800000a800780b */ /* 0x040fe20003f3d000 */
[----:B------:R-:W-:Y:S01]  /*6af0*/  FMUL.FTZ R4, R168, UR6 ;  /* 0x00000006a8047c20 */ /* 0x000fe20008410000 */
[----:B------:R-:W-:Y:S04]  /*6b00*/  MUFU.EX2 R181, R181 ;  /* 0x000000b500b57308 */ /* 0x000fe80000000800 */
[----:B------:R-:W-:-:S04]  /*6b10*/  FSEL R29, R4, RZ, P1 ;  /* 0x000000ff041d7208 */ /* 0x000fc80000800000 */
[----:B------:R-:W0:Y:S01]  /*6b20*/  MUFU.EX2 R204, R204 ;  /* 0x000000cc00cc7308 */ /* 0x000e220000000800 */
[----:B------:R-:W-:Y:S01]  /*6b30*/  FFMA.FTZ R5, R26, UR6, -R29 ;  /* 0x000000061a057c23 */ /* 0x000fe2000801081d */
[----:B------:R-:W-:Y:S01]  /*6b40*/  SHF.R.S32.HI R26, RZ, 0x1f, R25 ;  /* 0x0000001fff1a7819 */ /* 0x000fe20000011419 */
[--C-:B------:R-:W-:Y:S01]  /*6b50*/  FFMA.FTZ R4, R27, UR6, -R29.reuse ;  /* 0x000000061b047c23 */ /* 0x100fe2000801081d */
[--C-:B------:R-:W-:Y:S01]  /*6b60*/  FFMA.FTZ R174, R30, UR6, -R29.reuse ;  /* 0x000000061eae7c23 */ /* 0x100fe2000801081d */
        /* <DEDUP_REMOVED lines=9> */
[--C-:B------:R-:W-:Y:S01]  /*6c00*/  FFMA.FTZ R216, R43, UR6, -R29.reuse ;  /* 0x000000062bd87c23 */ /* 0x100fe2000801081d */
[----:B------:R-:W-:Y:S02]  /*6c10*/  IMAD.IADD R28, R25, 0x1, -R28 ;  /* 0x00000001191c7824 */ /* 0x000fe400078e0a1c */
[--C-:B------:R-:W-:Y:S01]  /*6c20*/  FFMA.FTZ R215, R46, UR6, -R29.reuse ;  /* 0x000000062ed77c23 */ /* 0x100fe2000801081d */
[--C-:B------:R-:W-:Y:S01]  /*6c30*/  FFMA.FTZ R217, R50, UR6, -R29.reuse ;  /* 0x0000000632d97c23 */ /* 0x100fe2000801081d */
[--C-:B------:R-:W-:Y:S01]  /*6c40*/  FFMA.FTZ R218, R51, UR6, -R29.reuse ;  /* 0x0000000633da7c23 */ /* 0x100fe2000801081d */
[----:B------:R-:W-:Y:S02]  /*6c50*/  IMAD.SHL.U32 R25, R28, 0x40, RZ ;  /* 0x000000401c197824 */ /* 0x000fe400078e00ff */
[--C-:B------:R-:W-:Y:S01]  /*6c60*/  FFMA.FTZ R219, R54, UR6, -R29.reuse ;  /* 0x0000000636db7c23 */ /* 0x100fe2000801081d */
[--C-:B------:R-:W-:Y:S01]  /*6c70*/  FFMA.FTZ R220, R55, UR6, -R29.reuse ;  /* 0x0000000637dc7c23 */ /* 0x100fe2000801081d */
[----:B------:R-:W-:Y:S01]  /*6c80*/  FFMA.FTZ R47, R47, UR6, -R29 ;  /* 0x000000062f2f7c23 */ /* 0x000fe2000801081d */
[----:B------:R-:W-:Y:S01]  /*6c90*/  LOP3.LUT R26, R26, 0x7ffffe00, RZ, 0xc0, !PT ;  /* 0x7ffffe001a1a7812 */ /* 0x000fe200078ec0ff */
[----:B------:R-:W-:Y:S01]  /*6ca0*/  MUFU.EX2 R5, R5 ;  /* 0x0000000500057308 */ /* 0x000fe20000000800 */
[----:B------:R-:W-:-:S02]  /*6cb0*/  LOP3.LUT R25, R25, 0x1c0, RZ, 0xc0, !PT ;  /* 0x000001c019197812 */ /* 0x000fc400078ec0ff */
[C---:B------:R-:W-:Y:S02]  /*6cc0*/  LOP3.LUT P2, RZ, R28.reuse, 0x2, RZ, 0xc0, !PT ;  /* 0x000000021cff7812 */ /* 0x040fe4000784c0ff */
[----:B------:R-:W-:Y:S02]  /*6cd0*/  LOP3.LUT R24, R25, 0x8, R24, 0xf8, !PT ;  /* 0x0000000819187812 */ /* 0x000fe400078ef818 */
[----:B------:R-:W-:Y:S01]  /*6ce0*/  SHF.R.U32.HI R25, RZ, 0x3, R25 ;  /* 0x00000003ff197819 */ /* 0x000fe20000011619 */
[----:B------:R-:W2:Y:S01]  /*6cf0*/  MUFU.EX2 R4, R4 ;  /* 0x0000000400047308 */ /* 0x000ea20000000800 */
[----:B------:R-:W-:Y:S02]  /*6d00*/  LOP3.LUT P1, RZ, R28, 0x4, RZ, 0xc0, !PT ;  /* 0x000000041cff7812 */ /* 0x000fe4000782c0ff */
[----:B------:R-:W-:Y:S02]  /*6d10*/  LOP3.LUT R24, R24, R25, RZ, 0x3c, !PT ;  /* 0x0000001918187212 */ /* 0x000fe400078e3cff */
[----:B------:R-:W-:-:S02]  /*6d20*/  SEL R56, R56, 0xffffffc0, !P1 ;  /* 0xffffffc038387807 */ /* 0x000fc40004800000 */
[----:B------:R-:W-:Y:S01]  /*6d30*/  IADD3 R57, R24, R26, R57 ;  /* 0x0000001a18397210 */ /* 0x000fe20007ffe039 */
[----:B------:R-:W-:Y:S01]  /*6d40*/  MUFU.EX2 R174, R174 ;  /* 0x000000ae00ae7308 */ /* 0x000fe20000000800 */
[----:B-1----:R-:W-:Y:S01]  /*6d50*/  F2FP.BF16.F32.PACK_AB R160, R180, R177 ;  /* 0x000000b1b4a0723e */ /* 0x002fe200000010ff */
[----:B------:R-:W-:Y:S01]  /*6d60*/  FADD.FTZ R177, R177, R176 ;  /* 0x000000b0b1b17221 */ /* 0x000fe20000010000 */
[----:B0-----:R-:W-:Y:S01]  /*6d70*/  F2FP.BF16.F32.PACK_AB R162, R204, R181 ;  /* 0x000000b5cca2723e */ /* 0x001fe200000010ff */
[----:B------:R-:W-:Y:S02]  /*6d80*/  IMAD R193, R57, 0x2, R202 ;  /* 0x0000000239c17824 */ /* 0x000fe400078e02ca */
[----:B------:R-:W-:Y:S02]  /*6d90*/  FADD.FTZ R180, R180, R177 ;  /* 0x000000b1b4b47221 */ /* 0x000fe40000010000 */
[----:B------:R-:W0:Y:S01]  /*6da0*/  MUFU.EX2 R175, R175 ;  /* 0x000000af00af7308 */ /* 0x000e220000000800 */
[C---:B------:R-:W-:Y:S01]  /*6db0*/  VIADD R195, R193.reuse, 0x36400 ;  /* 0x00036400c1c37836 */ /* 0x040fe20000000000 */
[----:B--2---:R-:W-:Y:S01]  /*6dc0*/  F2FP.BF16.F32.PACK_AB R165, R4, R5 ;  /* 0x0000000504a5723e */ /* 0x004fe200000010ff */
[----:B------:R-:W-:-:S02]  /*6dd0*/  VIADD R192, R193, 0x36420 ;  /* 0x00036420c1c07836 */ /* 0x000fc40000000000 */
[----:B------:R-:W-:Y:S01]  /*6de0*/  FADD.FTZ R5, R5, R4 ;  /* 0x0000000405057221 */ /* 0x000fe20000010000 */
[----:B------:R-:W-:Y:S02]  /*6df0*/  @P2 VIADD R192, R195, 0xffffffe0 ;  /* 0xffffffe0c3c02836 */ /* 0x000fe40000000000 */
[----:B------:R-:W-:Y:S01]  /*6e00*/  FADD.FTZ R181, R181, R180 ;  /* 0x000000b4b5b57221 */ /* 0x000fe20000010000 */
[----:B------:R-:W-:Y:S01]  /*6e10*/  IMAD.IADD R195, R195, 0x1, R56 ;  /* 0x00000001c3c37824 */ /* 0x000fe200078e0238 */
[----:B------:R-:W-:Y:S01]  /*6e20*/  MUFU.EX2 R178, R178 ;  /* 0x000000b200b27308 */ /* 0x000fe20000000800 */
[----:B------:R-:W-:Y:S02]  /*6e30*/  IMAD.IADD R194, R56, 0x1, R192 ;  /* 0x0000000138c27824 */ /* 0x000fe400078e02c0 */
[----:B------:R-:W-:-:S05]  /*6e40*/  FADD.FTZ R204, R204, R181 ;  /* 0x000000b5cccc7221 */ /* 0x000fca0000010000 */
[----:B------:R-:W1:Y:S01]  /*6e50*/  MUFU.EX2 R179, R179 ;  /* 0x000000b300b37308 */ /* 0x000e620000000800 */
[----:B0-----:R-:W-:Y:S01]  /*6e60*/  F2FP.BF16.F32.PACK_AB R167, R175, R174 ;  /* 0x000000aeafa7723e */ /* 0x001fe200000010ff */
[----:B------:R-:W-:-:S04]  /*6e70*/  FADD.FTZ R174, R174, R5 ;  /* 0x00000005aeae7221 */ /* 0x000fc80000010000 */
[----:B------:R-:W-:Y:S01]  /*6e80*/  STSM.16.M88.4 [R193+0x36400], R164 ;  /* 0x036400a4c1007844 */ /* 0x000fe20000000200 */
[----:B------:R-:W-:Y:S01]  /*6e90*/  FADD.FTZ R175, R175, R174 ;  /* 0x000000aeafaf7221 */ /* 0x000fe20000010000 */
[----:B------:R-:W-:Y:S08]  /*6ea0*/  MUFU.EX2 R182, R182 ;  /* 0x000000b600b67308 */ /* 0x000ff00000000800 */
[----:B------:R-:W0:Y:S01]  /*6eb0*/  MUFU.EX2 R183, R183 ;  /* 0x000000b700b77308 */ /* 0x000e220000000800 */
[----:B-1----:R-:W-:Y:S01]  /*6ec0*/  F2FP.BF16.F32.PACK_AB R161, R179, R178 ;  /* 0x000000b2b3a1723e */ /* 0x002fe200000010ff */
[----:B------:R-:W-:-:S04]  /*6ed0*/  FADD.FTZ R178, R178, R175 ;  /* 0x000000afb2b27221 */ /* 0x000fc80000010000 */
[----:B------:R-:W-:Y:S02]  /*6ee0*/  FADD.FTZ R179, R179, R178 ;  /* 0x000000b2b3b37221 */ /* 0x000fe40000010000 */
[----:B------:R-:W-:Y:S08]  /*6ef0*/  MUFU.EX2 R205, R205 ;  /* 0x000000cd00cd7308 */ /* 0x000ff00000000800 */
[----:B------:R-:W1:Y:S01]  /*6f00*/  MUFU.EX2 R208, R208 ;  /* 0x000000d000d07308 */ /* 0x000e620000000800 */
[----:B0-----:R-:W-:Y:S01]  /*6f10*/  F2FP.BF16.F32.PACK_AB R163, R183, R182 ;  /* 0x000000b6b7a3723e */ /* 0x001fe200000010ff */
[----:B------:R-:W-:-:S04]  /*6f20*/  FADD.FTZ R182, R182, R179 ;  /* 0x000000b3b6b67221 */ /* 0x000fc80000010000 */
[----:B------:R-:W-:Y:S01]  /*6f30*/  STSM.16.M88.4 [R192], R160 ;  /* 0x000000a0c0007844 */ /* 0x000fe20000000200 */
        /* <DEDUP_REMOVED lines=10> */
[----:B------:R-:W-:Y:S02]  /*6fe0*/  FADD.FTZ R210, R210, R207 ;  /* 0x000000cfd2d27221 */ /* 0x000fe40000010000 */
        /* <DEDUP_REMOVED lines=9> */
[----:B------:R0:W-:Y:S01]  /*7080*/  STSM.16.M88.4 [R195], R156 ;  /* 0x0000009cc3007844 */ /* 0x0001e20000000200 */
[----:B------:R-:W-:Y:S01]  /*7090*/  FADD.FTZ R2, R2, R215 ;  /* 0x000000d702027221 */ /* 0x000fe20000010000 */
[----:B------:R-:W2:Y:S08]  /*70a0*/  MUFU.EX2 R211, R211 ;  /* 0x000000d300d37308 */ /* 0x000eb00000000800 */
[----:B------:R-:W3:Y:S01]  /*70b0*/  MUFU.EX2 R214, R214 ;  /* 0x000000d600d67308 */ /* 0x000ee20000000800 */
[----:B-1----:R-:W-:Y:S01]  /*70c0*/  F2FP.BF16.F32.PACK_AB R152, R212, R209 ;  /* 0x000000d1d498723e */ /* 0x002fe200000010ff */
[----:B------:R-:W-:-:S04]  /*70d0*/  FADD.FTZ R209, R209, R210 ;  /* 0x000000d2d1d17221 */ /* 0x000fc80000010000 */
[----:B------:R-:W-:Y:S02]  /*70e0*/  FADD.FTZ R212, R212, R209 ;  /* 0x000000d1d4d47221 */ /* 0x000fe40000010000 */
[----:B------:R-:W-:Y:S02]  /*70f0*/  MUFU.EX2 R217, R217 ;  /* 0x000000d900d97308 */ /* 0x000fe40000000800 */
[----:B--2---:R-:W-:-:S06]  /*7100*/  FADD.FTZ R5, R211, R212 ;  /* 0x000000d4d3057221 */ /* 0x004fcc0000010000 */
[----:B------:R-:W1:Y:S01]  /*7110*/  MUFU.EX2 R218, R218 ;  /* 0x000000da00da7308 */ /* 0x000e620000000800 */
[C---:B---3--:R-:W-:Y:S01]  /*7120*/  F2FP.BF16.F32.PACK_AB R154, R214.reuse, R211 ;  /* 0x000000d3d69a723e */ /* 0x048fe200000010ff */
[----:B------:R-:W-:-:S06]  /*7130*/  FADD.FTZ R5, R214, R5 ;  /* 0x00000005d6057221 */ /* 0x000fcc0000010000 */
[----:B------:R-:W-:Y:S08]  /*7140*/  MUFU.EX2 R219, R219 ;  /* 0x000000db00db7308 */ /* 0x000ff00000000800 */
[----:B------:R-:W2:Y:S01]  /*7150*/  MUFU.EX2 R220, R220 ;  /* 0x000000dc00dc7308 */ /* 0x000ea20000000800 */
[----:B-1----:R-:W-:Y:S01]  /*7160*/  F2FP.BF16.F32.PACK_AB R153, R218, R217 ;  /* 0x000000d9da99723e */ /* 0x002fe200000010ff */
[----:B------:R-:W-:-:S04]  /*7170*/  FADD.FTZ R217, R217, R2 ;  /* 0x00000002d9d97221 */ /* 0x000fc80000010000 */
[----:B------:R-:W-:Y:S01]  /*7180*/  FADD.FTZ R218, R218, R217 ;  /* 0x000000d9dada7221 */ /* 0x000fe20000010000 */
[----:B--2---:R-:W-:-:S03]  /*7190*/  F2FP.BF16.F32.PACK_AB R155, R220, R219 ;  /* 0x000000dbdc9b723e */ /* 0x004fc600000010ff */
[----:B------:R-:W-:Y:S02]  /*71a0*/  FADD.FTZ R219, R219, R218 ;  /* 0x000000dadbdb7221 */ /* 0x000fe40000010000 */
[----:B------:R1:W-:Y:S01]  /*71b0*/  STSM.16.M88.4 [R194], R152 ;  /* 0x00000098c2007844 */ /* 0x0003e20000000200 */
[----:B------:R-:W-:Y:S01]  /*71c0*/  WARPGROUP.ARRIVE ;  /* 0x00000000000079c5 */ /* 0x000fe20000000000 */
[----:B------:R-:W-:-:S05]  /*71d0*/  FADD.FTZ R2, R220, R219 ;  /* 0x000000dbdc027221 */ /* 0x000fca0000010000 */
[----:B------:R-:W-:Y:S01]  /*71e0*/  HGMMA.64x256x16.F32.BF16 R24, R164, gdesc[UR8].tnspB, RZ, !UPT, gsb0 ;  /* 0x43e00008a4187df0 */ /* 0x000fe2000c0018ff */
[----:B------:R-:W-:Y:S01]  /*71f0*/  R2UR UR10, R221 ;  /* 0x00000000dd0a72ca */ /* 0x000fe200000e0000 */
[----:B------:R-:W-:Y:S01]  /*7200*/  UMOV UR11, 0x40000040 ;  /* 0x40000040000b7882 */ /* 0x000fe20000000000 */
[----:B------:R-:W-:Y:S01]  /*7210*/  VIADD R221, R198, 0x100 ;  /* 0x00000100c6dd7836 */ /* 0x000fe20000000000 */
[----:B------:R-:W-:Y:S02]  /*7220*/  WARPGROUP.DEPBAR.LE gsb0, 0x0 ;  /* 0x00008000000079c5 */ /* 0x000fe40000010000 */
[----:B------:R-:W-:-:S15]  /*7230*/  WARPGROUP.ARRIVE ;  /* 0x00000000000079c5 */ /* 0x000fde0000000000 */
[----:B------:R-:W-:-:S07]  /*7240*/  NOP ;  /* 0x0000000000007918 */ /* 0x000fce0000000000 */
[----:B------:R-:W-:Y:S01]  /*7250*/  HGMMA.64x256x16.F32.BF16 R24, R160, gdesc[UR8].tnspB, R24, gsb0 ;  /* 0x43e00008a0187df0 */ /* 0x000fe20008001818 */
[----:B------:R-:W-:Y:S01]  /*7260*/  R2UR UR10, R221 ;  /* 0x00000000dd0a72ca */ /* 0x000fe200000e0000 */
[----:B------:R-:W-:Y:S01]  /*7270*/  UMOV UR11, 0x40000040 ;  /* 0x40000040000b7882 */ /* 0x000fe20000000000 */
[----:B------:R-:W-:Y:S02]  /*7280*/  WARPGROUP.DEPBAR.LE gsb0, 0x0 ;  /* 0x00008000000079c5 */ /* 0x000fe40000010000 */
[----:B------:R-:W-:-:S15]  /*7290*/  WARPGROUP.ARRIVE ;  /* 0x00000000000079c5 */ /* 0x000fde0000000000 */
[----:B------:R-:W-:-:S08]  /*72a0*/  NOP ;  /* 0x0000000000007918 */ /* 0x000fd00000000000 */
[----:B------:R-:W-:Y:S01]  /*72b0*/  HGMMA.64x256x16.F32.BF16 R24, R156, gdesc[UR8].tnspB, R24, gsb0 ;  /* 0x43e000089c187df0 */ /* 0x000fe20008001818 */
[----:B------:R-:W-:Y:S02]  /*72c0*/  UMOV UR11, 0x40000040 ;  /* 0x40000040000b7882 */ /* 0x000fe40000000000 */
[----:B------:R-:W-:Y:S02]  /*72d0*/  WARPGROUP.DEPBAR.LE gsb0, 0x0 ;  /* 0x00008000000079c5 */ /* 0x000fe40000010000 */
[----:B0-----:R-:W-:Y:S01]  /*72e0*/  VIADD R156, R198, 0x180 ;  /* 0x00000180c69c7836 */ /* 0x001fe20000000000 */
[----:B------:R-:W-:-:S04]  /*72f0*/  WARPGROUP.ARRIVE ;  /* 0x00000000000079c5 */ /* 0x000fc80000000000 */
[----:B------:R-:W-:-:S15]  /*7300*/  R2UR UR10, R156 ;  /* 0x000000009c0a72ca */ /* 0x000fde00000e0000 */
[----:B------:R-:W-:-:S03]  /*7310*/  NOP ;  /* 0x0000000000007918 */ /* 0x000fc60000000000 */
        /* <DEDUP_REMOVED lines=8> */
.L_x_1946:
[----:B------:R-:W-:Y:S01]  /*73a0*/  ISETP.NE.AND P1, PT, R227, 0x1, PT ;  /* 0x00000001e300780c */ /* 0x000fe20003f25270 */
[----:B------:R-:W-:-:S12]  /*73b0*/  VIADD R207, R170, 0xfffffffe ;  /* 0xfffffffeaacf7836 */ /* 0x000fd80000000000 */
[----:B------:R-:W0:Y:S08]  /*73c0*/  @P1 LDC R4, c[0x0][0x44c] ;  /* 0x00011300ff041b82 */ /* 0x000e300000000800 */
[----:B------:R-:W1:Y:S01]  /*73d0*/  @P1 LDC R3, c[0x0][0x450] ;  /* 0x00011400ff031b82 */ /* 0x000e620000000800 */
[----:B0-----:R-:W-:-:S05]  /*73e0*/  @P1 IMAD.HI.U32 R4, R169, R4, RZ ;  /* 0x00000004a9041227 */ /* 0x001fca00078e00ff */
[----:B-1----:R-:W-:Y:S01]  /*73f0*/  @P1 SHF.R.U32.HI R169, RZ, R3, R4 ;  /* 0x00000003ffa91219 */ /* 0x002fe20000011604 */
[----:B------:R-:W-:-:S04]  /*7400*/  VIADD R4, R202, 0x38860 ;  /* 0x00038860ca047836 */ /* 0x000fc80000000000 */
[----:B------:R-:W-:Y:S01]  /*7410*/  IMAD.IADD R169, R171, 0x1, R169 ;  /* 0x00000001aba97824 */ /* 0x000fe200078e02a9 */
[----:B------:R-:W-:-:S04]  /*7420*/  PRMT R4, R201, 0x654, R4 ;  /* 0x00000654c9047816 */ /* 0x000fc80000000004 */
[----:B------:R-:W-:Y:S01]  /*7430*/  R2UR UR10, R169 ;  /* 0x00000000a90a72ca */ /* 0x000fe200000e0000 */
[----:B------:R0:W-:-:S12]  /*7440*/  SYNCS.ARRIVE.TRANS64.RED.A1T0 RZ, [R4+URZ], RZ ;  /* 0x000000ff04ff79a7 */ /* 0x0001d8000810043f */
[----:B------:R-:W-:Y:S01]  /*7450*/  UIADD3 UR18, UR10, UR18, URZ ;  /* 0x000000120a127290 */ /* 0x000fe2000fffe03f */
[----:B0-----:R-:W-:Y:S11]  /*7460*/  @!P6 BRA `(.L_x_1947) ;  /* 0x00000000004ce947 */ /* 0x001ff60003800000 */
[----:B------:R-:W-:Y:S01]  /*7470*/  ISETP.LT.AND P1, PT, RZ, UR10, PT ;  /* 0x0000000aff007c0c */ /* 0x000fe2000bf21270 */
[----:B------:R-:W-:-:S12]  /*7480*/  UIADD3 UR22, UR10, -0x1, URZ ;  /* 0xffffffff0a167890 */ /* 0x000fd8000fffe03f */
[----:B------:R-:W-:Y:S05]  /*7490*/  @P1 BRA `(.L_x_1948) ;  /* 0x0000000000201947 */ /* 0x000fea0003800000 */
[----:B------:R-:W-:Y:S01]  /*74a0*/  ULDC UR19, c[0x0][0xadc] ;  /* 0x0002b70000137ab9 */ /* 0x000fe20000000800 */
[----:B------:R-:W-:Y:S02]  /*74b0*/  UIADD3 UR22, -UR10, URZ, URZ ;  /* 0x0000003f0a167290 */ /* 0x000fe4000fffe13f */
[----:B------:R-:W-:-:S11]  /*74c0*/  UISETP.NE.AND UP0, UPT, UR19, 0x1, UPT ;  /* 0x000000011300788c */ /* 0x000fd6000bf05270 */
[----:B------:R-:W-:Y:S02]  /*74d0*/  @UP0 ULDC.64 UR10, c[0x0][0xae0] ;  /* 0x0002b800000a0ab9 */ /* 0x000fe40000000a00 */
[----:B------:R-:W-:-:S04]  /*74e0*/  UIMAD.WIDE.U32 UR14, UR22, UR10, URZ ;  /* 0x0000000a160e72a5 */ /* 0x000fc8000f8e003f */
[----:B------:R-:W-:-:S04]  /*74f0*/  @UP0 USHF.R.U32.HI UR22, URZ, UR11, UR15 ;  /* 0x0000000b3f160299 */ /* 0x000fc8000801160f */
[----:B------:R-:W-:Y:S01]  /*7500*/  ULOP3.LUT UR22, URZ, UR22, URZ, 0x33, !UPT ;  /* 0x000000163f167292 */ /* 0x000fe2000f8e333f */
[----:B------:R-:W-:Y:S11]  /*7510*/  BRA `(.L_x_1949) ;  /* 0x0000000000147947 */ /* 0x000ff60003800000 */
.L_x_1948:
[----:B------:R-:W-:Y:S02]  /*7520*/  ULDC UR19, c[0x0][0xadc] ;  /* 0x0002b70000137ab9 */ /* 0x000fe40000000800 */
[----:B------:R-:W-:-:S11]  /*7530*/  UISETP.NE.AND UP0, UPT, UR19, 0x1, UPT ;  /* 0x000000011300788c */ /* 0x000fd6000bf05270 */
[----:B------:R-:W-:Y:S02]  /*7540*/  @UP0 ULDC.64 UR10, c[0x0][0xae0] ;  /* 0x0002b800000a0ab9 */ /* 0x000fe40000000a00 */
[----:B------:R-:W-:-:S04]  /*7550*/  UIMAD.WIDE.U32 UR14, UR22, UR10, URZ ;  /* 0x0000000a160e72a5 */ /* 0x000fc8000f8e003f */
[----:B------:R-:W-:-:S12]  /*7560*/  @UP0 USHF.R.U32.HI UR22, URZ, UR11, UR15 ;  /* 0x0000000b3f160299 */ /* 0x000fd8000801160f */
.L_x_1949:
[----:B------:R-:W-:-:S04]  /*7570*/  UIMAD UR19, UR22, UR19, UR19 ;  /* 0x00000013161372a4 */ /* 0x000fc8000f8e0213 */
[----:B------:R-:W-:-:S04]  /*7580*/  UISETP.LT.AND UP0, UPT, UR18, UR19, UPT ;  /* 0x000000131200728c */ /* 0x000fc8000bf01270 */
[----:B------:R-:W-:-:S12]  /*7590*/  USEL UR18, UR18, UR19, UP0 ;  /* 0x0000001312127287 */ /* 0x000fd80008000000 */
.L_x_1947:
[----:B------:R-:W-:Y:S01]  /*75a0*/  USHF.R.S32.HI UR10, URZ, 0x1f, UR18 ;  /* 0x0000001f3f0a7899 */ /* 0x000fe20008011412 */
[----:B------:R-:W-:Y:S02]  /*75b0*/  IMAD.MOV.U32 R3, RZ, RZ, RZ ;  /* 0x000000ffff037224 */ /* 0x000fe400078e00ff */
[----:B------:R-:W-:Y:S01]  /*75c0*/  IMAD.MOV.U32 R4, RZ, RZ, RZ ;  /* 0x000000ffff047224 */ /* 0x000fe200078e00ff */
[----:B------:R-:W-:-:S04]  /*75d0*/  ULEA.HI UR10, UR10, UR18, URZ, 0x6 ;  /* 0x000000120a0a7291 */ /* 0x000fc8000f8f303f */
[----:B------:R-:W-:-:S04]  /*75e0*/  USHF.R.S32.HI UR10, URZ, 0x6, UR10 ;  /* 0x000000063f0a7899 */ /* 0x000fc8000801140a */
[----:B------:R-:W-:-:S04]  /*75f0*/  UISETP.LT.AND UP0, UPT, UR60, UR10, UPT ;  /* 0x0000000a3c00728c */ /* 0x000fc8000bf01270 */
[----:B------:R-:W-:-:S06]  /*7600*/  USEL UR38, UR60, UR10, !UP0 ;  /* 0x0000000a3c267287 */ /* 0x000fcc000c000000 */
[----:B------:R-:W-:-:S13]  /*7610*/  ISETP.GE.AND P1, PT, R207, UR38, PT ;  /* 0x00000026cf007c0c */ /* 0x000fda000bf26270 */
[----:B------:R-:W-:Y:S05]  /*7620*/  @!P1 BRA `(.L_x_1950) ;  /* 0x0000003800209947 */ /* 0x000fea0003800000 */
[----:B------:R-:W-:Y:S01]  /*7630*/  IMAD.MOV.U32 R210, RZ, RZ, R168 ;  /* 0x000000ffffd27224 */ /* 0x000fe200078e00a8 */
[----:B------:R-:W-:Y:S01]  /*7640*/  ULDC UR39, c[0x0][0xadc] ;  /* 0x0002b70000277ab9 */ /* 0x000fe20000000800 */
[----:B------:R-:W-:Y:S01]  /*7650*/  IMAD.MOV.U32 R209, RZ, RZ, R7 ;  /* 0x000000ffffd17224 */ /* 0x000fe200078e0007 */
[----:B------:R-:W-:Y:S01]  /*7660*/  ULDC UR61, c[0x0][0xa80] ;  /* 0x0002a000003d7ab9 */ /* 0x000fe20000000800 */
[----:B------:R-:W-:Y:S02]  /*7670*/  IMAD.MOV.U32 R4, RZ, RZ, RZ ;  /* 0x000000ffff047224 */ /* 0x000fe400078e00ff */
[----:B------:R-:W-:-:S07]  /*7680*/  IMAD.MOV.U32 R211, RZ, RZ, RZ ;  /* 0x000000ffffd37224 */ /* 0x000fce00078e00ff */
.L_x_1969:
[----:B------:R-:W-:-:S05]  /*7690*/  VIADD R3, R211, 0x1 ;  /* 0x00000001d3037836 */ /* 0x000fca0000000000 */
[----:B------:R-:W-:-:S04]  /*76a0*/  ISETP.NE.AND P1, PT, R3, 0x2, PT ;  /* 0x000000020300780c */ /* 0x000fc80003f25270 */
[----:B------:R-:W-:Y:S02]  /*76b0*/  SEL R7, RZ, 0x1, P1 ;  /* 0x00000001ff077807 */ /* 0x000fe40000800000 */
[----:B------:R-:W-:Y:S02]  /*76c0*/  SEL R3, R3, RZ, P1 ;  /* 0x000000ff03037207 */ /* 0x000fe40000800000 */
[----:B------:R-:W-:Y:S01]  /*76d0*/  LOP3.LUT R4, R4, R7, RZ, 0x3c, !PT ;  /* 0x0000000704047212 */ /* 0x000fe200078e3cff */
[----:B0-----:R-:W-:Y:S06]  /*76e0*/  @!P0 BRA `(.L_x_1951) ;  /* 0x0000000000048947 */ /* 0x001fec0003800000 */
[----:B------:R-:W-:Y:S01]  /*76f0*/  BPT.TRAP 0x1 ;  /* 0x000000040000795c */ /* 0x000fe20000300000 */
.L_x_1951:
[----:B------:R-:W-:Y:S01]  /*7700*/  IMAD R208, R3, 0x8, R202 ;  /* 0x0000000803d07824 */ /* 0x000fe200078e02ca */
[----:B------:R-:W-:-:S04]  /*7710*/  SHF.L.U32 R205, R4, 0x1f, RZ ;  /* 0x0000001f04cd7819 */ /* 0x000fc800000006ff */
[----:B------:R0:W1:Y:S01]  /*7720*/  SYNCS.PHASECHK.TRANS64.TRYWAIT P1, [R208+URZ+0x38830], R205 ;  /* 0x038830cdd00075a7 */ /* 0x000062000802017f */
[----:B------:R-:W-:Y:S05]  /*7730*/  @!P0 BRA `(.L_x_1952) ;  /* 0x0000000000048947 */ /* 0x000fea0003800000 */
[----:B------:R-:W-:Y:S01]  /*7740*/  BPT.TRAP 0x1 ;  /* 0x000000040000795c */ /* 0x000fe20000300000 */
.L_x_1952:
[----:B------:R-:W-:Y:S01]  /*7750*/  IMAD R7, R3, 0x200, R196 ;  /* 0x0000020003077824 */ /* 0x000fe200078e02c4 */
[----:B-1----:R-:W-:Y:S06]  /*7760*/  @P1 BRA `(.L_x_1953) ;  /* 0x0000000000081947 */ /* 0x002fec0003800000 */
[----:B------:R-:W1:Y:S02]  /*7770*/  SYNCS.PHASECHK.TRANS64.TRYWAIT P1, [R208+URZ+0x38830], R205 ;  /* 0x038830cdd00075a7 */ /* 0x000e64000802017f */
[----:B-1----:R-:W-:Y:S05]  /*7780*/  @!P1 BRA `(.L_x_1954) ;  /* 0x0000011800289947 */ /* 0x002fea0003800000 */
.L_x_1953:
        /* <DEDUP_REMOVED lines=18> */
[----:B------:R-:W-:Y:S01]  /*78b0*/  R2UR UR17, R20 ;  /* 0x00000000141172ca */ /* 0x000fe200000e0000 */
[----:B------:R-:W-:Y:S01]  /*78c0*/  VIADD R20, R7, 0x2 ;  /* 0x0000000207147836 */ /* 0x000fe20000000000 */
[----:B------:R-:W-:-:S02]  /*78d0*/  R2UR UR8, R186 ;  /* 0x00000000ba0872ca */ /* 0x000fc400000e0000 */
[----:B------:R-:W-:Y:S02]  /*78e0*/  R2UR UR9, R187 ;  /* 0x00000000bb0972ca */ /* 0x000fe400000e0000 */
[----:B------:R-:W-:Y:S01]  /*78f0*/  R2UR UR6, R20 ;  /* 0x00000000140672ca */ /* 0x000fe200000e0000 */
[C---:B------:R-:W-:Y:S01]  /*7900*/  VIADD R20, R7.reuse, 0x4 ;  /* 0x0000000407147836 */ /* 0x040fe20000000000 */
[----:B------:R-:W-:Y:S01]  /*7910*/  R2UR UR56, R184 ;  /* 0x00000000b83872ca */ /* 0x000fe200000e0000 */
[----:B------:R-:W-:Y:S01]  /*7920*/  VIADD R7, R7, 0x6 ;  /* 0x0000000607077836 */ /* 0x000fe20000000000 */
[----:B------:R-:W-:Y:S02]  /*7930*/  R2UR UR57, R185 ;  /* 0x00000000b93972ca */ /* 0x000fe400000e0000 */
[----:B------:R-:W-:-:S07]  /*7940*/  R2UR UR16, R204 ;  /* 0x00000000cc1072ca */ /* 0x000fce00000e0000 */
        /* <DEDUP_REMOVED lines=21> */
.L_x_1955:
[----:B------:R2:W3:Y:S01]  /*7aa0*/  SYNCS.PHASECHK.TRANS64.TRYWAIT P1, [R208+URZ+0x38850], R205 ;  /* 0x038850cdd00075a7 */ /* 0x0004e2000802017f */
[----:B------:R-:W-:Y:S05]  /*7ab0*/  @!P0 BRA `(.L_x_1956) ;  /* 0x0000000000048947 */ /* 0x000fea0003800000 */
[----:B------:R-:W-:Y:S01]  /*7ac0*/  BPT.TRAP 0x1 ;  /* 0x000000040000795c */ /* 0x000fe20000300000 */
.L_x_1956:
[----:B------:R-:W-:Y:S01]  /*7ad0*/  IMAD R7, R3, 0x1000, R21 ;  /* 0x0000100003077824 */ /* 0x000fe200078e0215 */
[----:B---3--:R-:W-:Y:S06]  /*7ae0*/  @P1 BRA `(.L_x_1957) ;  /* 0x0000000000081947 */ /* 0x008fec0003800000 */
[----:B------:R-:W3:Y:S02]  /*7af0*/  SYNCS.PHASECHK.TRANS64.TRYWAIT P1, [R208+URZ+0x38850], R205 ;  /* 0x038850cdd00075a7 */ /* 0x000ee4000802017f */
[----:B---3--:R-:W-:Y:S05]  /*7b00*/  @!P1 BRA `(.L_x_1958) ;  /* 0x00000114005c9947 */ /* 0x008fea0003800000 */
.L_x_1957:
        /* <DEDUP_REMOVED lines=10> */
[----:B0123--:R-:W-:Y:S01]  /*7bb0*/  MOV R205, UR53 ;  /* 0x0000003500cd7c02 */ /* 0x00ffe20008000f00 */
        /* <DEDUP_REMOVED lines=64> */
[----:B------:R-:W-:Y:S01]  /*7fc0*/  R2UR UR50, R20 ;  /* 0x00000000143272ca */ /* 0x000fe200000e0000 */
[----:B------:R-:W-:-:S05]  /*7fd0*/  VIADD R20, R7, 0x606 ;  /* 0x0000060607147836 */ /* 0x000fca0000000000 */
        /* <DEDUP_REMOVED lines=10> */
[----:B------:R-:W-:Y:S01]  /*8080*/  R2UR UR39, R213 ;  /* 0x00000000d52772ca */ /* 0x000fe200000e0000 */
[----:B------:R-:W-:Y:S01]  /*8090*/  IMAD.MOV.U32 R213, RZ, RZ, 0x4 ;  /* 0x00000004ffd57424 */ /* 0x000fe200078e00ff */
[----:B------:R-:W-:Y:S02]  /*80a0*/  R2UR UR37, R215 ;  /* 0x00000000d72572ca */ /* 0x000fe400000e0000 */
[----:B------:R-:W-:Y:S02]  /*80b0*/  R2UR UR38, R214 ;  /* 0x00000000d62672ca */ /* 0x000fe400000e0000 */
[C---:B------:R-:W-:Y:S02]  /*80c0*/  SEL R215, R213.reuse, 0x2, P1 ;  /* 0x00000002d5d77807 */ /* 0x040fe40000800000 */
[----:B------:R-:W-:Y:S02]  /*80d0*/  SEL R213, R213, 0x6, !P1 ;  /* 0x00000006d5d57807 */ /* 0x000fe40004800000 */
[----:B------:R-:W-:Y:S01]  /*80e0*/  R2UR UR36, R216 ;  /* 0x00000000d82472ca */ /* 0x000fe200000e0000 */
[----:B------:R-:W-:-:S02]  /*80f0*/  WARPGROUP.DEPBAR.LE gsb0, 0x0 ;  /* 0x00008000000079c5 */ /* 0x000fc40000010000 */
[----:B------:R-:W-:-:S06]  /*8100*/  WARPGROUP.ARRIVE ;  /* 0x00000000000079c5 */ /* 0x000fcc0000000000 */
[----:B------:R-:W-:Y:S01]  /*8110*/  HGMMA.64x64x16.F32.BF16 R152, gdesc[UR56], R152, gsb0 ;  /* 0x00e00000389879f0 */ /* 0x000fe20008001898 */
[----:B------:R-:W-:Y:S01]  /*8120*/  R2UR UR56, R204 ;  /* 0x00000000cc3872ca */ /* 0x000fe200000e0000 */
[----:B------:R-:W-:Y:S01]  /*8130*/  UMOV UR57, 0x40000040 ;  /* 0x4000004000397882 */ /* 0x000fe20000000000 */
[----:B------:R-:W-:Y:S01]  /*8140*/  R2UR UR58, R212 ;  /* 0x00000000d43a72ca */ /* 0x000fe200000e0000 */
[----:B------:R-:W-:Y:S01]  /*8150*/  UMOV UR59, 0x40000040 ;  /* 0x40000040003b7882 */ /* 0x000fe20000000000 */
[--C-:B------:R-:W-:Y:S02]  /*8160*/  IMAD.IADD R204, R190, 0x1, R215.reuse ;  /* 0x00000001becc7824 */ /* 0x100fe400078e02d7 */
[C---:B------:R-:W-:Y:S02]  /*8170*/  IMAD.IADD R212, R20.reuse, 0x1, R215 ;  /* 0x0000000114d47824 */ /* 0x040fe400078e02d7 */
[----:B------:R-:W-:Y:S01]  /*8180*/  IMAD.IADD R20, R20, 0x1, R213 ;  /* 0x0000000114147824 */ /* 0x000fe200078e02d5 */
        /* <DEDUP_REMOVED lines=201> */
.L_x_1959:
[----:B------:R-:W-:Y:S01]  /*8e20*/  ISETP.NE.AND P1, PT, R227, 0x1, PT ;  /* 0x00000001e300780c */ /* 0x000fe20003f25270 */
[----:B------:R-:W-:Y:S01]  /*8e30*/  IMAD.MOV.U32 R216, RZ, RZ, R191 ;  /* 0x000000ffffd87224 */ /* 0x000fe200078e00bf */
[----:B------:R-:W-:Y:S01]  /*8e40*/  R2UR UR6, R200 ;  /* 0x00000000c80672ca */ /* 0x000fe200000e0000 */
[----:B------:R-:W-:Y:S01]  /*8e50*/  ULDC UR7, c[0x0][0x2f0] ;  /* 0x0000bc0000077ab9 */ /* 0x000fe20000000800 */
[----:B------:R-:W-:Y:S01]  /*8e60*/  LOP3.LUT P5, RZ, R16, 0x1, RZ, 0xc0, !PT ;  /* 0x0000000110ff7812 */ /* 0x000fe200078ac0ff */
[----:B------:R-:W-:-:S08]  /*8e70*/  ULDC UR10, c[0x0][0xad8] ;  /* 0x0002b600000a7ab9 */ /* 0x000fd00000000800 */
[----:B------:R-:W0:Y:S08]  /*8e80*/  @P1 LDC R20, c[0x0][0x44c] ;  /* 0x00011300ff141b82 */ /* 0x000e300000000800 */
[----:B------:R-:W1:Y:S01]  /*8e90*/  @P1 LDC R204, c[0x0][0x450] ;  /* 0x00011400ffcc1b82 */ /* 0x000e620000000800 */
[----:B0-----:R-:W-:-:S07]  /*8ea0*/  @P1 IMAD.HI.U32 R7, R191, R20, RZ ;  /* 0x00000014bf071227 */ /* 0x001fce00078e00ff */
[----:B------:R-:W0:Y:S01]  /*8eb0*/  LDC R20, c[0x0][0x288] ;  /* 0x0000a200ff147b82 */ /* 0x000e220000000800 */
[----:B-1----:R-:W-:Y:S01]  /*8ec0*/  @P1 SHF.R.U32.HI R216, RZ, R204, R7 ;  /* 0x000000ccffd81219 */ /* 0x002fe20000011607 */
[----:B------:R-:W-:Y:S02]  /*8ed0*/  IMAD.SHL.U32 R7, R207, 0x40, RZ ;  /* 0x00000040cf077824 */ /* 0x000fe400078e00ff */
[----:B------:R-:W-:Y:S02]  /*8ee0*/  VIADD R204, R208, 0x38840 ;  /* 0x00038840d0cc7836 */ /* 0x000fe40000000000 */
[----:B------:R-:W1:Y:S01]  /*8ef0*/  SHFL.IDX PT, R218, R216, RZ, 0x1c1f ;  /* 0x001c1fffd8da7589 */ /* 0x000e6200000e0000 */
[----:B------:R-:W-:Y:S02]  /*8f00*/  IADD3 R212, -R6, 0x1, -R7 ;  /* 0x0000000106d47810 */ /* 0x000fe40007ffe907 */
[----:B------:R-:W-:-:S03]  /*8f10*/  PRMT R204, R201, 0x654, R204 ;  /* 0x00000654c9cc7816 */ /* 0x000fc600000000cc */
[----:B------:R-:W-:Y:S01]  /*8f20*/  IMAD R205, R17, UR7, R212 ;  /* 0x0000000711cd7c24 */ /* 0x000fe2000f8e02d4 */
[----:B------:R2:W-:Y:S03]  /*8f30*/  SYNCS.ARRIVE.TRANS64.RED.A1T0 RZ, [R204+URZ], RZ ;  /* 0x000000ffccff79a7 */ /* 0x0005e6000810043f */
[----:B0-----:R-:W-:-:S04]  /*8f40*/  IMAD.IADD R205, R205, 0x1, -R20 ;  /* 0x00000001cdcd7824 */ /* 0x001fc800078e0a14 */
[C---:B------:R-:W-:Y:S02]  /*8f50*/  VIADD R215, R205.reuse, UR10 ;  /* 0x0000000acdd77c36 */ /* 0x040fe40008000000 */
[----:B------:R-:W-:Y:S02]  /*8f60*/  VIADD R214, R205, UR6 ;  /* 0x00000006cdd67c36 */ /* 0x000fe40008000000 */
[----:B-1----:R-:W-:Y:S02]  /*8f70*/  IMAD.IADD R213, R215, 0x1, R218 ;  /* 0x00000001d7d57824 */ /* 0x002fe400078e02da */
[----:B------:R-:W-:Y:S01]  /*8f80*/  IMAD.IADD R212, R218, 0x1, R214 ;  /* 0x00000001dad47824 */ /* 0x000fe200078e02d6 */
[----:B--2---:R-:W-:Y:S06]  /*8f90*/  @!P5 BRA `(.L_x_1960) ;  /* 0x00000000005cd947 */ /* 0x004fec0003800000 */
[----:B------:R-:W-:Y:S01]  /*8fa0*/  IMAD R205, R17, UR7, R218 ;  /* 0x0000000711cd7c24 */ /* 0x000fe2000f8e02da */
[----:B------:R-:W-:Y:S03]  /*8fb0*/  BSSY B0, `(.L_x_1961) ;  /* 0x0000011000007945 */ /* 0x000fe60003800000 */
[----:B------:R-:W-:-:S05]  /*8fc0*/  IMAD.IADD R217, R205, 0x1, -R20 ;  /* 0x00000001cdd97824 */ /* 0x000fca00078e0a14 */
[----:B------:R-:W-:-:S13]  /*8fd0*/  ISETP.GT.AND P1, PT, R217, -0x1, PT ;  /* 0xffffffffd900780c */ /* 0x000fda0003f24270 */
[----:B------:R-:W-:Y:S05]  /*8fe0*/  @P1 BRA `(.L_x_1962) ;  /* 0x0000000000201947 */ /* 0x000fea0003800000 */
[----:B------:R-:W-:Y:S01]  /*8ff0*/  IMAD.U32 R218, RZ, RZ, UR39 ;  /* 0x00000027ffda7e24 */ /* 0x000fe2000f8e00ff */
[----:B------:R-:W-:-:S04]  /*9000*/  LOP3.LUT R217, RZ, R217, RZ, 0x33, !PT ;  /* 0x000000d9ffd97212 */ /* 0x000fc800078e33ff */
[----:B------:R-:W-:-:S13]  /*9010*/  ISETP.NE.AND P1, PT, R218, 0x1, PT ;  /* 0x00000001da00780c */ /* 0x000fda0003f25270 */
[----:B------:R-:W0:Y:S02]  /*9020*/  @P1 LDC.64 R204, c[0x0][0xae0] ;  /* 0x0002b800ffcc1b82 */ /* 0x000e240000000a00 */
[----:B0-----:R-:W-:-:S05]  /*9030*/  @P1 IMAD.HI.U32 R204, R217, R204, RZ ;  /* 0x000000ccd9cc1227 */ /* 0x001fca00078e00ff */
[----:B------:R-:W-:-:S04]  /*9040*/  @P1 SHF.R.U32.HI R217, RZ, R205, R204 ;  /* 0x000000cdffd91219 */ /* 0x000fc800000116cc */
[----:B------:R-:W-:Y:S01]  /*9050*/  LOP3.LUT R217, RZ, R217, RZ, 0x33, !PT ;  /* 0x000000d9ffd97212 */ /* 0x000fe200078e33ff */
[----:B------:R-:W-:Y:S06]  /*9060*/  BRA `(.L_x_1963) ;  /* 0x0000000000147947 */ /* 0x000fec0003800000 */
.L_x_1962:
[----:B------:R-:W-:-:S05]  /*9070*/  IMAD.U32 R218, RZ, RZ, UR39 ;  /* 0x00000027ffda7e24 */ /* 0x000fca000f8e00ff */
[----:B------:R-:W-:-:S13]  /*9080*/  ISETP.NE.AND P1, PT, R218, 0x1, PT ;  /* 0x00000001da00780c */ /* 0x000fda0003f25270 */
[----:B------:R-:W0:Y:S02]  /*9090*/  @P1 LDC.64 R204, c[0x0][0xae0] ;  /* 0x0002b800ffcc1b82 */ /* 0x000e240000000a00 */
[----:B0-----:R-:W-:-:S05]  /*90a0*/  @P1 IMAD.HI.U32 R204, R217, R204, RZ ;  /* 0x000000ccd9cc1227 */ /* 0x001fca00078e00ff */
[----:B------:R-:W-:-:S07]  /*90b0*/  @P1 SHF.R.U32.HI R217, RZ, R205, R204 ;  /* 0x000000cdffd91219 */ /* 0x000fce00000116cc */
.L_x_1963:
[----:B------:R-:W-:Y:S05]  /*90c0*/  BSYNC B0 ;  /* 0x0000000000007941 */ /* 0x000fea0003800000 */
.L_x_1961:
[----:B------:R-:W-:-:S04]  /*90d0*/  IMAD R217, R217, R218, -R7 ;  /* 0x000000dad9d97224 */ /* 0x000fc800078e0a07 */
[----:B------:R-:W-:-:S05]  /*90e0*/  IMAD.IADD R217, R217, 0x1, -R6 ;  /* 0x00000001d9d97824 */ /* 0x000fca00078e0a06 */
[----:B------:R-:W-:Y:S02]  /*90f0*/  VIADDMNMX R213, R217, R218, R213, PT ;  /* 0x000000dad9d57246 */ /* 0x000fe400038001d5 */
[----:B------:R-:W-:-:S07]  /*9100*/  VIMNMX R212, R212, R217, !PT ;  /* 0x000000d9d4d47248 */ /* 0x000fce0007fe0100 */
.L_x_1960:
[----:B------:R-:W-:-:S04]  /*9110*/  ISETP.GT.AND P1, PT, R207, -0x1, PT ;  /* 0xffffffffcf00780c */ /* 0x000fc80003f24270 */
[C---:B------:R-:W-:Y:S02]  /*9120*/  ISETP.GT.AND P2, PT, R212.reuse, RZ, P1 ;  /* 0x000000ffd400720c */ /* 0x040fe40000f44270 */
[C---:B------:R-:W-:Y:S02]  /*9130*/  ISETP.GT.AND P4, PT, R212.reuse, 0x1, P1 ;  /* 0x00000001d400780c */ /* 0x040fe40000f84270 */
[C---:B------:R-:W-:Y:S02]  /*9140*/  ISETP.LT.OR P3, PT, R213.reuse, 0x1, P2 ;  /* 0x00000001d500780c */ /* 0x040fe40001761670 */
[----:B------:R-:W-:Y:S02]  /*9150*/  ISETP.GT.AND P2, PT, R212, 0x8, P1 ;  /* 0x00000008d400780c */ /* 0x000fe40000f44270 */
[----:B------:R-:W-:Y:S02]  /*9160*/  FSEL R204, R152, -INF , !P3 ;  /* 0xff80000098cc7808 */ /* 0x000fe40005800000 */
[----:B------:R-:W-:Y:S01]  /*9170*/  ISETP.GT.AND P3, PT, R212, 0x9, P1 ;  /* 0x00000009d400780c */ /* 0x000fe20000f64270 */
[----:B------:R-:W0:Y:S01]  /*9180*/  SHFL.IDX PT, R152, R216, 0x1, 0x1c1f ;  /* 0x003c1f00d8987f89 */ /* 0x000e2200000e0000 */
[----:B------:R-:W-:-:S02]  /*9190*/  ISETP.LT.OR P4, PT, R213, 0x2, P4 ;  /* 0x00000002d500780c */ /* 0x000fc40002781670 */
[C---:B------:R-:W-:Y:S02]  /*91a0*/  ISETP.LT.OR P2, PT, R213.reuse, 0x9, P2 ;  /* 0x00000009d500780c */ /* 0x040fe40001741670 */
[----:B------:R-:W-:Y:S02]  /*91b0*/  ISETP.LT.OR P3, PT, R213, 0xa, P3 ;  /* 0x0000000ad500780c */ /* 0x000fe40001f61670 */
[----:B------:R-:W-:Y:S02]  /*91c0*/  FSEL R205, R153, -INF , !P4 ;  /* 0xff80000099cd7808 */ /* 0x000fe40006000000 */
[----:B------:R-:W-:Y:S02]  /*91d0*/  FSEL R156, R156, -INF , !P2 ;  /* 0xff8000009c9c7808 */ /* 0x000fe40005000000 */
[----:B------:R-:W-:Y:S02]  /*91e0*/  FSEL R157, R157, -INF , !P3 ;  /* 0xff8000009d9d7808 */ /* 0x000fe40005800000 */
[----:B------:R-:W-:-:S02]  /*91f0*/  ISETP.GT.AND P4, PT, R212, 0x10, P1 ;  /* 0x00000010d400780c */ /* 0x000fc40000f84270 */
[C---:B------:R-:W-:Y:S02]  /*9200*/  ISETP.GT.AND P2, PT, R212.reuse, 0x11, P1 ;  /* 0x00000011d400780c */ /* 0x040fe40000f44270 */
[----:B------:R-:W-:Y:S02]  /*9210*/  ISETP.GT.AND P3, PT, R212, 0x18, P1 ;  /* 0x00000018d400780c */ /* 0x000fe40000f64270 */
[C---:B------:R-:W-:Y:S02]  /*9220*/  ISETP.LT.OR P4, PT, R213.reuse, 0x11, P4 ;  /* 0x00000011d500780c */ /* 0x040fe40002781670 */
[C---:B------:R-:W-:Y:S02]  /*9230*/  ISETP.LT.OR P2, PT, R213.reuse, 0x12, P2 ;  /* 0x00000012d500780c */ /* 0x040fe40001741670 */
[----:B------:R-:W-:Y:S01]  /*9240*/  ISETP.LT.OR P3, PT, R213, 0x19, P3 ;  /* 0x00000019d500780c */ /* 0x000fe20001f61670 */
[--C-:B0-----:R-:W-:Y:S01]  /*9250*/  IMAD.IADD R215, R215, 0x1, R152.reuse ;  /* 0x00000001d7d77824 */ /* 0x101fe200078e0298 */
[----:B------:R-:W-:Y:S01]  /*9260*/  FSEL R160, R160, -INF , !P4 ;  /* 0xff800000a0a07808 */ /* 0x000fe20006000000 */
[----:B------:R-:W-:Y:S01]  /*9270*/  IMAD.IADD R214, R214, 0x1, R152 ;  /* 0x00000001d6d67824 */ /* 0x000fe200078e0298 */
[----:B------:R-:W-:-:S02]  /*9280*/  FSEL R161, R161, -INF , !P2 ;  /* 0xff800000a1a17808 */ /* 0x000fc40005000000 */
[----:B------:R-:W-:Y:S02]  /*9290*/  FSEL R164, R164, -INF , !P3 ;  /* 0xff800000a4a47808 */ /* 0x000fe40005800000 */
[C---:B------:R-:W-:Y:S02]  /*92a0*/  ISETP.GT.AND P4, PT, R212.reuse, 0x19, P1 ;  /* 0x00000019d400780c */ /* 0x040fe40000f84270 */
[C---:B------:R-:W-:Y:S02]  /*92b0*/  ISETP.GT.AND P2, PT, R212.reuse, 0x20, P1 ;  /* 0x00000020d400780c */ /* 0x040fe40000f44270 */
[----:B------:R-:W-:Y:S02]  /*92c0*/  ISETP.GT.AND P3, PT, R212, 0x21, P1 ;  /* 0x00000021d400780c */ /* 0x000fe40000f64270 */
[C---:B------:R-:W-:Y:S02]  /*92d0*/  ISETP.LT.OR P4, PT, R213.reuse, 0x1a, P4 ;  /* 0x0000001ad500780c */ /* 0x040fe40002781670 */
[----:B------:R-:W-:-:S02]  /*92e0*/  ISETP.LT.OR P2, PT, R213, 0x21, P2 ;  /* 0x00000021d500780c */ /* 0x000fc40001741670 */
[----:B------:R-:W-:Y:S02]  /*92f0*/  ISETP.LT.OR P3, PT, R213, 0x22, P3 ;  /* 0x00000022d500780c */ /* 0x000fe40001f61670 */
[----:B------:R-:W-:Y:S02]  /*9300*/  FSEL R165, R165, -INF , !P4 ;  /* 0xff800000a5a57808 */ /* 0x000fe40006000000 */
[----:B------:R-:W-:Y:S02]  /*9310*/  FSEL R168, R168, -INF , !P2 ;  /* 0xff800000a8a87808 */ /* 0x000fe40005000000 */
[----:B------:R-:W-:Y:S02]  /*9320*/  FSEL R169, R169, -INF , !P3 ;  /* 0xff800000a9a97808 */ /* 0x000fe40005800000 */
[C---:B------:R-:W-:Y:S02]  /*9330*/  ISETP.GT.AND P4, PT, R212.reuse, 0x28, P1 ;  /* 0x00000028d400780c */ /* 0x040fe40000f84270 */
[----:B------:R-:W-:-:S02]  /*9340*/  ISETP.GT.AND P2, PT, R212, 0x29, P1 ;  /* 0x00000029d400780c */ /* 0x000fc40000f44270 */
[----:B------:R-:W-:Y:S02]  /*9350*/  ISETP.GT.AND P3, PT, R212, 0x30, P1 ;  /* 0x00000030d400780c */ /* 0x000fe40000f64270 */
[C---:B------:R-:W-:Y:S02]  /*9360*/  ISETP.LT.OR P4, PT, R213.reuse, 0x29, P4 ;  /* 0x00000029d500780c */ /* 0x040fe40002781670 */
[C---:B------:R-:W-:Y:S02]  /*9370*/  ISETP.LT.OR P2, PT, R213.reuse, 0x2a, P2 ;  /* 0x0000002ad500780c */ /* 0x040fe40001741670 */
[----:B------:R-:W-:Y:S02]  /*9380*/  ISETP.LT.OR P3, PT, R213, 0x31, P3 ;  /* 0x00000031d500780c */ /* 0x000fe40001f61670 */
[----:B------:R-:W-:Y:S02]  /*9390*/  FSEL R172, R172, -INF , !P4 ;  /* 0xff800000acac7808 */ /* 0x000fe40006000000 */
        /* <DEDUP_REMOVED lines=10> */
[----:B------:R-:W-:Y:S01]  /*9440*/  FSEL R181, R181, -INF , !P3 ;  /* 0xff800000b5b57808 */ /* 0x000fe20005800000 */
[----:B------:R-:W-:Y:S06]  /*9450*/  @!P5 BRA `(.L_x_1964) ;  /* 0x00000000005cd947 */ /* 0x000fec0003800000 */
        /* <DEDUP_REMOVED lines=13> */
.L_x_1966:
[----:B------:R-:W-:-:S05]  /*9530*/  IMAD.U32 R216, RZ, RZ, UR39 ;  /* 0x00000027ffd87e24 */ /* 0x000fca000f8e00ff */
[----:B------:R-:W-:-:S13]  /*9540*/  ISETP.NE.AND P2, PT, R216, 0x1, PT ;  /* 0x00000001d800780c */ /* 0x000fda0003f45270 */
[----:B------:R-:W0:Y:S02]  /*9550*/  @P2 LDC.64 R152, c[0x0][0xae0] ;  /* 0x0002b800ff982b82 */ /* 0x000e240000000a00 */
[----:B0-----:R-:W-:-:S05]  /*9560*/  @P2 IMAD.HI.U32 R152, R212, R152, RZ ;  /* 0x00000098d4982227 */ /* 0x001fca00078e00ff */
[----:B------:R-:W-:-:S07]  /*9570*/  @P2 SHF.R.U32.HI R212, RZ, R153, R152 ;  /* 0x00000099ffd42219 */ /* 0x000fce0000011698 */
.L_x_1967:
[----:B------:R-:W-:Y:S05]  /*9580*/  BSYNC B0 ;  /* 0x0000000000007941 */ /* 0x000fea0003800000 */
.L_x_1965:
[----:B------:R-:W-:-:S04]  /*9590*/  IMAD R7, R212, R216, -R7 ;  /* 0x000000d8d4077224 */ /* 0x000fc800078e0a07 */
[----:B------:R-:W-:-:S05]  /*95a0*/  IMAD.IADD R7, R7, 0x1, -R6 ;  /* 0x0000000107077824 */ /* 0x000fca00078e0a06 */
[----:B------:R-:W-:Y:S02]  /*95b0*/  VIADDMNMX R215, R7, R216, R215, PT ;  /* 0x000000d807d77246 */ /* 0x000fe400038001d7 */
[----:B------:R-:W-:-:S07]  /*95c0*/  VIMNMX R214, R214, R7, !PT ;  /* 0x00000007d6d67248 */ /* 0x000fce0007fe0100 */
.L_x_1964:
[----:B------:R-:W-:Y:S01]  /*95d0*/  FMNMX.FTZ R152, R204, R209, !PT ;  /* 0x000000d1cc987209 */ /* 0x000fe20007810000 */
[----:B------:R-:W-:Y:S01]  /*95e0*/  UMOV UR6, UR61 ;  /* 0x0000003d00067c82 */ /* 0x000fe20008000000 */
[----:B------:R-:W-:Y:S01]  /*95f0*/  ISETP.GT.AND P2, PT, R214, 0x1, P1 ;  /* 0x00000001d600780c */ /* 0x000fe20000f44270 */
[----:B------:R-:W-:Y:S01]  /*9600*/  IMAD R219, R3, 0x1000, R198 ;  /* 0x0000100003db7824 */ /* 0x000fe200078e02c6 */
[----:B------:R-:W-:Y:S01]  /*9610*/  FMNMX.FTZ R7, R205, R152, !PT ;  /* 0x00000098cd077209 */ /* 0x000fe20007810000 */
[----:B------:R-:W-:Y:S01]  /*9620*/  UMOV UR11, 0x40000040 ;  /* 0x40000040000b7882 */ /* 0x000fe20000000000 */
[----:B------:R-:W-:Y:S01]  /*9630*/  ISETP.LT.OR P2, PT, R215, 0x2, P2 ;  /* 0x00000002d700780c */ /* 0x000fe20001741670 */
[----:B------:R-:W-:Y:S01]  /*9640*/  VIADD R226, R219, 0x80 ;  /* 0x00000080dbe27836 */ /* 0x000fe20000000000 */
        /* <DEDUP_REMOVED lines=9> */
[----:B------:R-:W-:Y:S02]  /*96e0*/  ISETP.LT.OR P4, PT, R215, 0xa, P4 ;  /* 0x0000000ad700780c */ /* 0x000fe40002781670 */
[----:B------:R-:W-:Y:S02]  /*96f0*/  FMNMX.FTZ R7, R165, R152, !PT ;  /* 0x00000098a5077209 */ /* 0x000fe40007810000 */
[----:B------:R-:W-:Y:S02]  /*9700*/  ISETP.GT.AND P3, PT, R214, 0x8, P1 ;  /* 0x00000008d600780c */ /* 0x000fe40000f64270 */
[----:B------:R-:W-:Y:S02]  /*9710*/  FMNMX.FTZ R152, R168, R7, !PT ;  /* 0x00000007a8987209 */ /* 0x000fe40007810000 */
[----:B------:R-:W-:-:S02]  /*9720*/  FSEL R154, R154, -INF , !P2 ;  /* 0xff8000009a9a7808 */ /* 0x000fc40005000000 */
[----:B------:R-:W-:Y:S02]  /*9730*/  FMNMX.FTZ R7, R169, R152, !PT ;  /* 0x00000098a9077209 */ /* 0x000fe40007810000 */
[----:B------:R-:W-:Y:S02]  /*9740*/  FSEL R159, R159, -INF , !P4 ;  /* 0xff8000009f9f7808 */ /* 0x000fe40006000000 */
[----:B------:R-:W-:Y:S02]  /*9750*/  FMNMX.FTZ R152, R172, R7, !PT ;  /* 0x00000007ac987209 */ /* 0x000fe40007810000 */
[----:B------:R-:W-:Y:S02]  /*9760*/  ISETP.GT.AND P4, PT, R214, 0x11, P1 ;  /* 0x00000011d600780c */ /* 0x000fe40000f84270 */
[----:B------:R-:W-:Y:S02]  /*9770*/  FMNMX.FTZ R7, R173, R152, !PT ;  /* 0x00000098ad077209 */ /* 0x000fe40007810000 */
[----:B------:R-:W-:-:S02]  /*9780*/  ISETP.LT.OR P3, PT, R215, 0x9, P3 ;  /* 0x00000009d700780c */ /* 0x000fc40001f61670 */
[----:B------:R-:W-:Y:S02]  /*9790*/  FMNMX.FTZ R152, R176, R7, !PT ;  /* 0x00000007b0987209 */ /* 0x000fe40007810000 */
[----:B------:R-:W-:Y:S02]  /*97a0*/  ISETP.LT.OR P4, PT, R215, 0x12, P4 ;  /* 0x00000012d700780c */ /* 0x000fe40002781670 */
[----:B------:R-:W-:Y:S02]  /*97b0*/  FMNMX.FTZ R7, R177, R152, !PT ;  /* 0x00000098b1077209 */ /* 0x000fe40007810000 */
[----:B------:R-:W-:Y:S02]  /*97c0*/  FSEL R158, R158, -INF , !P3 ;  /* 0xff8000009e9e7808 */ /* 0x000fe40005800000 */
[----:B------:R-:W-:Y:S02]  /*97d0*/  FMNMX.FTZ R152, R180, R7, !PT ;  /* 0x00000007b4987209 */ /* 0x000fe40007810000 */
[----:B------:R-:W-:-:S02]  /*97e0*/  ISETP.GT.AND P3, PT, R214, 0x10, P1 ;  /* 0x00000010d600780c */ /* 0x000fc40000f64270 */
[----:B------:R-:W-:Y:S02]  /*97f0*/  FMNMX.FTZ R152, R181, R152, !PT ;  /* 0x00000098b5987209 */ /* 0x000fe40007810000 */
[----:B------:R-:W-:Y:S02]  /*9800*/  FSEL R163, R163, -INF , !P4 ;  /* 0xff800000a3a37808 */ /* 0x000fe40006000000 */
[C---:B------:R-:W-:Y:S01]  /*9810*/  ISETP.GT.AND P4, PT, R214.reuse, 0x20, P1 ;  /* 0x00000020d600780c */ /* 0x040fe20000f84270 */
[----:B------:R-:W0:Y:S01]  /*9820*/  SHFL.BFLY PT, R7, R152, 0x2, 0x1f ;  /* 0x0c401f0098077f89 */ /* 0x000e2200000e0000 */
[C---:B------:R-:W-:Y:S02]  /*9830*/  ISETP.LT.OR P3, PT, R215.reuse, 0x11, P3 ;  /* 0x00000011d700780c */ /* 0x040fe40001f61670 */
[----:B------:R-:W-:Y:S02]  /*9840*/  ISETP.GT.AND P2, PT, R214, 0x18, P1 ;  /* 0x00000018d600780c */ /* 0x000fe40000f44270 */
[----:B------:R-:W-:-:S02]  /*9850*/  ISETP.LT.OR P4, PT, R215, 0x21, P4 ;  /* 0x00000021d700780c */ /* 0x000fc40002781670 */
[----:B------:R-:W-:Y:S02]  /*9860*/  FSEL R162, R162, -INF , !P3 ;  /* 0xff800000a2a27808 */ /* 0x000fe40005800000 */
[C---:B------:R-:W-:Y:S02]  /*9870*/  ISETP.LT.OR P2, PT, R215.reuse, 0x19, P2 ;  /* 0x00000019d700780c */ /* 0x040fe40001741670 */
[----:B------:R-:W-:Y:S02]  /*9880*/  ISETP.GT.AND P3, PT, R214, 0x19, P1 ;  /* 0x00000019d600780c */ /* 0x000fe40000f64270 */
[----:B------:R-:W-:Y:S02]  /*9890*/  FSEL R166, R166, -INF , !P2 ;  /* 0xff800000a6a67808 */ /* 0x000fe40005000000 */
[----:B------:R-:W-:Y:S02]  /*98a0*/  ISETP.LT.OR P3, PT, R215, 0x1a, P3 ;  /* 0x0000001ad700780c */ /* 0x000fe40001f61670 */
[----:B------:R-:W-:-:S02]  /*98b0*/  ISETP.GT.AND P2, PT, R214, 0x21, P1 ;  /* 0x00000021d600780c */ /* 0x000fc40000f44270 */
[----:B------:R-:W-:Y:S02]  /*98c0*/  FSEL R167, R167, -INF , !P3 ;  /* 0xff800000a7a77808 */ /* 0x000fe40005800000 */
[C---:B------:R-:W-:Y:S02]  /*98d0*/  ISETP.LT.OR P2, PT, R215.reuse, 0x22, P2 ;  /* 0x00000022d700780c */ /* 0x040fe40001741670 */
[----:B------:R-:W-:Y:S02]  /*98e0*/  ISETP.GT.AND P3, PT, R214, 0x28, P1 ;  /* 0x00000028d600780c */ /* 0x000fe40000f64270 */
[----:B0-----:R-:W-:Y:S02]  /*98f0*/  FMNMX.FTZ R153, R152, R7, !PT ;  /* 0x0000000798997209 */ /* 0x001fe40007810000 */
[----:B------:R-:W-:Y:S02]  /*9900*/  FMNMX.FTZ R152, R154, R210, !PT ;  /* 0x000000d29a987209 */ /* 0x000fe40007810000 */
[----:B------:R-:W-:Y:S01]  /*9910*/  ISETP.LT.OR P3, PT, R215, 0x29, P3 ;  /* 0x00000029d700780c */ /* 0x000fe20001f61670 */
[----:B------:R-:W0:Y:S01]  /*9920*/  SHFL.BFLY PT, R212, R153, 0x1, 0x1f ;  /* 0x0c201f0099d47f89 */ /* 0x000e2200000e0000 */
[----:B------:R-:W-:-:S02]  /*9930*/  R2UR UR10, R219 ;  /* 0x00000000db0a72ca */ /* 0x000fc400000e0000 */
[----:B0-----:R-:W-:Y:S02]  /*9940*/  FMNMX.FTZ R7, R153, R212, !PT ;  /* 0x000000d499077209 */ /* 0x001fe40007810000 */
[----:B------:R-:W-:Y:S02]  /*9950*/  FMNMX.FTZ R153, R155, R152, !PT ;  /* 0x000000989b997209 */ /* 0x000fe40007810000 */
[----:B------:R-:W-:Y:S01]  /*9960*/  FSEL R212, R174, -INF , !P3 ;  /* 0xff800000aed47808 */ /* 0x000fe20005800000 */
[----:B------:R-:W-:Y:S01]  /*9970*/  FMUL.FTZ R213, R7, UR6 ;  /* 0x0000000607d57c20 */ /* 0x000fe20008410000 */
[----:B------:R-:W-:Y:S02]  /*9980*/  FMNMX.FTZ R152, R158, R153, !PT ;  /* 0x000000999e987209 */ /* 0x000fe40007810000 */
[----:B------:R-:W-:Y:S02]  /*9990*/  ISETP.GT.AND P3, PT, R214, 0x30, P1 ;  /* 0x00000030d600780c */ /* 0x000fe40000f64270 */
[----:B------:R-:W-:-:S02]  /*99a0*/  FMNMX.FTZ R153, R159, R152, !PT ;  /* 0x000000989f997209 */ /* 0x000fc40007810000 */
[----:B------:R-:W-:Y:S02]  /*99b0*/  FSEL R152, R170, -INF , !P4 ;  /* 0xff800000aa987808 */ /* 0x000fe40006000000 */
[----:B------:R-:W-:Y:S02]  /*99c0*/  FMNMX.FTZ R170, R162, R153, !PT ;  /* 0x00000099a2aa7209 */ /* 0x000fe40007810000 */
[----:B------:R-:W-:Y:S02]  /*99d0*/  FSEL R153, R171, -INF , !P2 ;  /* 0xff800000ab997808 */ /* 0x000fe40005000000 */
[----:B------:R-:W-:Y:S02]  /*99e0*/  FMNMX.FTZ R217, R163, R170, !PT ;  /* 0x000000aaa3d97209 */ /* 0x000fe40007810000 */
[----:B------:R-:W-:Y:S02]  /*99f0*/  ISETP.GT.AND P2, PT, R214, 0x29, P1 ;  /* 0x00000029d600780c */ /* 0x000fe40000f44270 */
[----:B------:R-:W-:-:S02]  /*9a00*/  FMNMX.FTZ R170, R166, R217, !PT ;  /* 0x000000d9a6aa7209 */ /* 0x000fc40007810000 */
[----:B------:R-:W-:Y:S02]  /*9a10*/  ISETP.LT.OR P2, PT, R215, 0x2a, P2 ;  /* 0x0000002ad700780c */ /* 0x000fe40001741670 */
[----:B------:R-:W-:Y:S02]  /*9a20*/  FMNMX.FTZ R171, R167, R170, !PT ;  /* 0x000000aaa7ab7209 */ /* 0x000fe40007810000 */
[----:B------:R-:W-:Y:S02]  /*9a30*/  FSETP.NEU.FTZ.AND P4, PT, R7, -INF , PT ;  /* 0xff8000000700780b */ /* 0x000fe40003f9d000 */
[----:B------:R-:W-:Y:S02]  /*9a40*/  FMNMX.FTZ R174, R152, R171, !PT ;  /* 0x000000ab98ae7209 */ /* 0x000fe40007810000 */
[----:B------:R-:W-:Y:S02]  /*9a50*/  FSEL R216, R175, -INF , !P2 ;  /* 0xff800000afd87808 */ /* 0x000fe40005000000 */
[----:B------:R-:W-:-:S02]  /*9a60*/  FMNMX.FTZ R175, R153, R174, !PT ;  /* 0x000000ae99af7209 */ /* 0x000fc40007810000 */
[----:B------:R-:W-:Y:S02]  /*9a70*/  FSEL R213, R213, RZ, P4 ;  /* 0x000000ffd5d57208 */ /* 0x000fe40002000000 */
[----:B------:R-:W-:Y:S02]  /*9a80*/  ISETP.LT.OR P3, PT, R215, 0x31, P3 ;  /* 0x00000031d700780c */ /* 0x000fe40001f61670 */
[----:B------:R-:W-:Y:S01]  /*9a90*/  ISETP.GT.AND P2, PT, R214, 0x31, P1 ;  /* 0x00000031d600780c */ /* 0x000fe20000f44270 */
[--C-:B------:R-:W-:Y:S01]  /*9aa0*/  FFMA.FTZ R171, R205, UR6, -R213.reuse ;  /* 0x00000006cdab7c23 */ /* 0x100fe200080108d5 */
[----:B------:R-:W-:Y:S01]  /*9ab0*/  FMNMX.FTZ R175, R212, R175, !PT ;  /* 0x000000afd4af7209 */ /* 0x000fe20007810000 */
[--C-:B------:R-:W-:Y:S01]  /*9ac0*/  FFMA.FTZ R174, R156, UR6, -R213.reuse ;  /* 0x000000069cae7c23 */ /* 0x100fe200080108d5 */
[----:B------:R-:W-:Y:S01]  /*9ad0*/  FSEL R205, R178, -INF , !P3 ;  /* 0xff800000b2cd7808 */ /* 0x000fe20005800000 */
[--C-:B------:R-:W-:Y:S01]  /*9ae0*/  FFMA.FTZ R204, R204, UR6, -R213.reuse ;  /* 0x00000006cccc7c23 */ /* 0x100fe200080108d5 */
[----:B------:R-:W-:Y:S01]  /*9af0*/  ISETP.GT.AND P3, PT, R214, 0x38, P1 ;  /* 0x00000038d600780c */ /* 0x000fe20000f64270 */
[--C-:B------:R-:W-:Y:S01]  /*9b00*/  FFMA.FTZ R169, R169, UR6, -R213.reuse ;  /* 0x00000006a9a97c23 */ /* 0x100fe200080108d5 */
[----:B------:R-:W-:Y:S01]  /*9b10*/  ISETP.LT.OR P2, PT, R215, 0x32, P2 ;  /* 0x00000032d700780c */ /* 0x000fe20001741670 */
[----:B------:R0:W-:Y:S01]  /*9b20*/  MUFU.EX2 R170, R204 ;  /* 0x000000cc00aa7308 */ /* 0x0001e20000000800 */
[----:B------:R-:W-:Y:S01]  /*9b30*/  FMNMX.FTZ R178, R216, R175, !PT ;  /* 0x000000afd8b27209 */ /* 0x000fe20007810000 */
[--C-:B------:R-:W-:Y:S01]  /*9b40*/  FFMA.FTZ R172, R172, UR6, -R213.reuse ;  /* 0x00000006acac7c23 */ /* 0x100fe200080108d5 */
[----:B------:R-:W-:Y:S01]  /*9b50*/  ISETP.GT.AND P1, PT, R214, 0x39, P1 ;  /* 0x00000039d600780c */ /* 0x000fe20000f24270 */
[--C-:B------:R-:W-:Y:S01]  /*9b60*/  FFMA.FTZ R173, R173, UR6, -R213.reuse ;  /* 0x00000006adad7c23 */ /* 0x100fe200080108d5 */
[----:B------:R-:W-:Y:S01]  /*9b70*/  ISETP.LT.OR P3, PT, R215, 0x39, P3 ;  /* 0x00000039d700780c */ /* 0x000fe20001f61670 */
[--C-:B------:R-:W-:Y:S01]  /*9b80*/  FFMA.FTZ R176, R176, UR6, -R213.reuse ;  /* 0x00000006b0b07c23 */ /* 0x100fe200080108d5 */
[----:B------:R-:W-:Y:S01]  /*9b90*/  FSEL R156, R179, -INF , !P2 ;  /* 0xff800000b39c7808 */ /* 0x000fe20005000000 */
[--C-:B------:R-:W-:Y:S01]  /*9ba0*/  FFMA.FTZ R177, R177, UR6, -R213.reuse ;  /* 0x00000006b1b17c23 */ /* 0x100fe200080108d5 */
[----:B------:R-:W-:Y:S01]  /*9bb0*/  FMNMX.FTZ R175, R205, R178, !PT ;  /* 0x000000b2cdaf7209 */ /* 0x000fe20007810000 */
[--C-:B0-----:R-:W-:Y:S01]  /*9bc0*/  FFMA.FTZ R204, R157, UR6, -R213.reuse ;  /* 0x000000069dcc7c23 */ /* 0x101fe200080108d5 */
[----:B------:R-:W-:Y:S01]  /*9bd0*/  ISETP.LT.OR P1, PT, R215, 0x3a, P1 ;  /* 0x0000003ad700780c */ /* 0x000fe20000f21670 */
[--C-:B------:R-:W-:Y:S01]  /*9be0*/  FFMA.FTZ R215, R160, UR6, -R213.reuse ;  /* 0x00000006a0d77c23 */ /* 0x100fe200080108d5 */
[----:B------:R-:W-:Y:S01]  /*9bf0*/  FSEL R214, R182, -INF , !P3 ;  /* 0xff800000b6d67808 */ /* 0x000fe20005800000 */
[--C-:B------:R-:W-:Y:S01]  /*9c00*/  FFMA.FTZ R182, R164, UR6, -R213.reuse ;  /* 0x00000006a4b67c23 */ /* 0x100fe200080108d5 */
[----:B------:R-:W-:Y:S01]  /*9c10*/  FMNMX.FTZ R179, R156, R175, !PT ;  /* 0x000000af9cb37209 */ /* 0x000fe20007810000 */
[--C-:B------:R-:W-:Y:S01]  /*9c20*/  FFMA.FTZ R164, R181, UR6, -R213.reuse ;  /* 0x00000006b5a47c23 */ /* 0x100fe200080108d5 */
[----:B------:R-:W-:Y:S01]  /*9c30*/  FSEL R157, R183, -INF , !P1 ;  /* 0xff800000b79d7808 */ /* 0x000fe20004800000 */
[----:B------:R0:W-:Y:S01]  /*9c40*/  MUFU.EX2 R175, R204 ;  /* 0x000000cc00af7308 */ /* 0x0001e20000000800 */
[----:B------:R-:W-:Y:S01]  /*9c50*/  FMNMX.FTZ R178, R214, R179, !PT ;  /* 0x000000b3d6b27209 */ /* 0x000fe20007810000 */
[--C-:B------:R-:W-:Y:S01]  /*9c60*/  FFMA.FTZ R179, R161, UR6, -R213.reuse ;  /* 0x00000006a1b37c23 */ /* 0x100fe200080108d5 */
[--C-:B------:R-:W-:Y:S01]  /*9c70*/  FFMA.FTZ R183, R165, UR6, -R213.reuse ;  /* 0x00000006a5b77c23 */ /* 0x100fe200080108d5 */
[----:B------:R-:W-:Y:S01]  /*9c80*/  FFMA.FTZ R180, R180, UR6, -R213 ;  /* 0x00000006b4b47c23 */ /* 0x000fe200080108d5 */
[----:B------:R-:W-:-:S03]  /*9c90*/  FMNMX.FTZ R160, R157, R178, !PT ;  /* 0x000000b29da07209 */ /* 0x000fc60007810000 */
[----:B------:R-:W-:Y:S01]  /*9ca0*/  MUFU.EX2 R178, R215 ;  /* 0x000000d700b27308 */ /* 0x000fe20000000800 */
[----:B0-----:R-:W-:Y:S01]  /*9cb0*/  FFMA.FTZ R204, R168, UR6, -R213 ;  /* 0x00000006a8cc7c23 */ /* 0x001fe200080108d5 */
[----:B------:R-:W0:Y:S06]  /*9cc0*/  SHFL.BFLY PT, R161, R160, 0x2, 0x1f ;  /* 0x0c401f00a0a17f89 */ /* 0x000e2c00000e0000 */
[----:B------:R-:W-:Y:S08]  /*9cd0*/  MUFU.EX2 R171, R171 ;  /* 0x000000ab00ab7308 */ /* 0x000ff00000000800 */
[----:B------:R-:W-:Y:S08]  /*9ce0*/  MUFU.EX2 R174, R174 ;  /* 0x000000ae00ae7308 */ /* 0x000ff00000000800 */
[----:B------:R-:W-:Y:S01]  /*9cf0*/  MUFU.EX2 R179, R179 ;  /* 0x000000b300b37308 */ /* 0x000fe20000000800 */
[----:B0-----:R-:W-:-:S02]  /*9d00*/  FMNMX.FTZ R161, R160, R161, !PT ;  /* 0x000000a1a0a17209 */ /* 0x001fc40007810000 */
[----:B------:R-:W-:-:S03]  /*9d10*/  FSEL R160, R7, RZ, P4 ;  /* 0x000000ff07a07208 */ /* 0x000fc60002000000 */
[----:B------:R-:W0:Y:S02]  /*9d20*/  SHFL.BFLY PT, R168, R161, 0x1, 0x1f ;  /* 0x0c201f00a1a87f89 */ /* 0x000e2400000e0000 */
[----:B------:R-:W-:Y:S01]  /*9d30*/  MUFU.EX2 R182, R182 ;  /* 0x000000b600b67308 */ /* 0x000fe20000000800 */
[----:B------:R-:W-:-:S04]  /*9d40*/  FADD.FTZ R160, -R160, R209 ;  /* 0x000000d1a0a07221 */ /* 0x000fc80000010100 */
[----:B------:R-:W-:-:S03]  /*9d50*/  FMUL.FTZ R160, R160, UR6 ;  /* 0x00000006a0a07c20 */ /* 0x000fc60008410000 */
[----:B------:R-:W-:Y:S08]  /*9d60*/  MUFU.EX2 R183, R183 ;  /* 0x000000b700b77308 */ /* 0x000ff00000000800 */
[----:B------:R-:W1:Y:S01]  /*9d70*/  MUFU.EX2 R181, R160 ;  /* 0x000000a000b57308 */ /* 0x000e620000000800 */
[----:B0-----:R-:W-:-:S07]  /*9d80*/  FMNMX.FTZ R168, R161, R168, !PT ;  /* 0x000000a8a1a87209 */ /* 0x001fce0007810000 */
[----:B------:R-:W-:Y:S01]  /*9d90*/  MUFU.EX2 R204, R204 ;  /* 0x000000cc00cc7308 */ /* 0x000fe20000000800 */
[C---:B------:R-:W-:Y:S01]  /*9da0*/  FSETP.NEU.FTZ.AND P1, PT, R168.reuse, -INF , PT ;  /* 0xff800000a800780b */ /* 0x040fe20003f3d000 */
[----:B------:R-:W-:-:S06]  /*9db0*/  FMUL.FTZ R161, R168, UR6 ;  /* 0x00000006a8a17c20 */ /* 0x000fcc0008410000 */
[----:B------:R-:W0:Y:S01]  /*9dc0*/  MUFU.EX2 R169, R169 ;  /* 0x000000a900a97308 */ /* 0x000e220000000800 */
[----:B------:R-:W-:Y:S01]  /*9dd0*/  FSEL R161, R161, RZ, P1 ;  /* 0x000000ffa1a17208 */ /* 0x000fe20000800000 */
[-C--:B-1----:R-:W-:Y:S01]  /*9de0*/  FMUL.FTZ R24, R24, R181.reuse ;  /* 0x000000b518187220 */ /* 0x082fe20000410000 */
[-C--:B------:R-:W-:Y:S01]  /*9df0*/  FMUL.FTZ R25, R25, R181.reuse ;  /* 0x000000b519197220 */ /* 0x080fe20000410000 */
[-C--:B------:R-:W-:Y:S01]  /*9e00*/  FMUL.FTZ R28, R28, R181.reuse ;  /* 0x000000b51c1c7220 */ /* 0x080fe20000410000 */
[----:B------:R-:W-:Y:S01]  /*9e10*/  FMUL.FTZ R29, R29, R181 ;  /* 0x000000b51d1d7220 */ /* 0x000fe20000410000 */
[--C-:B------:R-:W-:Y:S01]  /*9e20*/  FFMA.FTZ R215, R155, UR6, -R161.reuse ;  /* 0x000000069bd77c23 */ /* 0x100fe200080108a1 */
[----:B------:R-:W-:Y:S01]  /*9e30*/  FSEL R155, R168, RZ, P1 ;  /* 0x000000ffa89b7208 */ /* 0x000fe20000800000 */
[--C-:B------:R-:W-:Y:S01]  /*9e40*/  FFMA.FTZ R213, R154, UR6, -R161.reuse ;  /* 0x000000069ad57c23 */ /* 0x100fe200080108a1 */
[----:B------:R-:W-:Y:S01]  /*9e50*/  ISETP.NE.AND P1, PT, R199, RZ, PT ;  /* 0x000000ffc700720c */ /* 0x000fe20003f25270 */
[--C-:B------:R-:W-:Y:S01]  /*9e60*/  FFMA.FTZ R217, R158, UR6, -R161.reuse ;  /* 0x000000069ed97c23 */ /* 0x100fe200080108a1 */
[--C-:B------:R-:W-:Y:S01]  /*9e70*/  FFMA.FTZ R218, R159, UR6, -R161.reuse ;  /* 0x000000069fda7c23 */ /* 0x100fe200080108a1 */
[----:B------:R-:W-:Y:S01]  /*9e80*/  FADD.FTZ R155, -R155, R210 ;  /* 0x000000d29b9b7221 */ /* 0x000fe20000010100 */
[--C-:B------:R-:W-:Y:S01]  /*9e90*/  FFMA.FTZ R221, R153, UR6, -R161.reuse ;  /* 0x0000000699dd7c23 */ /* 0x100fe200080108a1 */
[--C-:B------:R-:W-:Y:S01]  /*9ea0*/  FFMA.FTZ R220, R212, UR6, -R161.reuse ;  /* 0x00000006d4dc7c23 */ /* 0x100fe200080108a1 */
[--C-:B------:R-:W-:Y:S01]  /*9eb0*/  FFMA.FTZ R223, R216, UR6, -R161.reuse ;  /* 0x00000006d8df7c23 */ /* 0x100fe200080108a1 */
[----:B------:R-:W-:Y:S01]  /*9ec0*/  FMUL.FTZ R210, R155, UR6 ;  /* 0x000000069bd27c20 */ /* 0x000fe20008410000 */
[--C-:B------:R-:W-:Y:S01]  /*9ed0*/  FFMA.FTZ R163, R163, UR6, -R161.reuse ;  /* 0x00000006a3a37c23 */ /* 0x100fe200080108a1 */
[--C-:B------:R-:W-:Y:S01]  /*9ee0*/  FFMA.FTZ R224, R166, UR6, -R161.reuse ;  /* 0x00000006a6e07c23 */ /* 0x100fe200080108a1 */
[--C-:B------:R-:W-:Y:S01]  /*9ef0*/  FFMA.FTZ R167, R167, UR6, -R161.reuse ;  /* 0x00000006a7a77c23 */ /* 0x100fe200080108a1 */
[--C-:B------:R-:W-:Y:S01]  /*9f00*/  FFMA.FTZ R222, R205, UR6, -R161.reuse ;  /* 0x00000006cdde7c23 */ /* 0x100fe200080108a1 */
[----:B------:R-:W-:Y:S01]  /*9f10*/  FFMA.FTZ R153, R156, UR6, -R161 ;  /* 0x000000069c997c23 */ /* 0x000fe200080108a1 */
[----:B------:R-:W1:Y:S01]  /*9f20*/  MUFU.EX2 R210, R210 ;  /* 0x000000d200d27308 */ /* 0x000e620000000800 */
[----:B------:R-:W-:-:S02]  /*9f30*/  @!P1 IMAD R155, R211, 0x40, R197 ;  /* 0x00000040d39b9824 */ /* 0x000fc400078e02c5 */
[--C-:B------:R-:W-:Y:S01]  /*9f40*/  FFMA.FTZ R211, R162, UR6, -R161.reuse ;  /* 0x00000006a2d37c23 */ /* 0x100fe200080108a1 */
[--C-:B------:R-:W-:Y:S01]  /*9f50*/  FFMA.FTZ R159, R214, UR6, -R161.reuse ;  /* 0x00000006d69f7c23 */ /* 0x100fe200080108a1 */
[--C-:B------:R-:W-:Y:S01]  /*9f60*/  FFMA.FTZ R157, R157, UR6, -R161.reuse ;  /* 0x000000069d9d7c23 */ /* 0x100fe200080108a1 */
[----:B------:R-:W-:Y:S02]  /*9f70*/  @!P1 IMAD R165, R155, 0x4, R202 ;  /* 0x000000049ba59824 */ /* 0x000fe400078e02ca */
[----:B------:R-:W-:Y:S01]  /*9f80*/  FFMA.FTZ R155, R152, UR6, -R161 ;  /* 0x00000006989b7c23 */ /* 0x000fe200080108a1 */
[----:B------:R-:W-:Y:S01]  /*9f90*/  F2FP.BF16.F32.PACK_AB R152, R171, R170 ;  /* 0x000000aaab98723e */ /* 0x000fe200000010ff */
[----:B------:R-:W-:Y:S01]  /*9fa0*/  MUFU.EX2 R213, R213 ;  /* 0x000000d500d57308 */ /* 0x000fe20000000800 */
[----:B------:R-:W-:Y:S01]  /*9fb0*/  F2FP.BF16.F32.PACK_AB R154, R175, R174 ;  /* 0x000000aeaf9a723e */ /* 0x000fe200000010ff */
[----:B------:R-:W-:Y:S01]  /*9fc0*/  @!P1 STS [R165+0x38400], R181 ;  /* 0x038400b5a5009388 */ /* 0x000fe20000000800 */
[----:B------:R-:W-:Y:S01]  /*9fd0*/  F2FP.BF16.F32.PACK_AB R156, R179, R178 ;  /* 0x000000b2b39c723e */ /* 0x000fe200000010ff */
[-C--:B------:R-:W-:Y:S01]  /*9fe0*/  FMUL.FTZ R32, R32, R181.reuse ;  /* 0x000000b520207220 */ /* 0x080fe20000410000 */
[----:B------:R-:W-:Y:S01]  /*9ff0*/  F2FP.BF16.F32.PACK_AB R158, R183, R182 ;  /* 0x000000b6b79e723e */ /* 0x000fe200000010ff */
[-C--:B------:R-:W-:Y:S01]  /*a000*/  FMUL.FTZ R33, R33, R181.reuse ;  /* 0x000000b521217220 */ /* 0x080fe20000410000 */
[----:B0-----:R-:W-:Y:S01]  /*a010*/  F2FP.BF16.F32.PACK_AB R160, R169, R204 ;  /* 0x000000cca9a0723e */ /* 0x001fe200000010ff */
[----:B------:R-:W-:Y:S01]  /*a020*/  MUFU.EX2 R215, R215 ;  /* 0x000000d700d77308 */ /* 0x000fe20000000800 */
[----:B-1----:R0:W-:Y:S01]  /*a030*/  @!P1 STS [R165+0x38420], R210 ;  /* 0x038420d2a5009388 */ /* 0x0021e20000000800 */
        /* <DEDUP_REMOVED lines=62> */
[----:B------:R-:W2:Y:S01]  /*a420*/  MUFU.EX2 R173, R173 ;  /* 0x000000ad00ad7308 */ /* 0x000ea20000000800 */
[-C--:B------:R-:W-:Y:S01]  /*a430*/  FMUL.FTZ R145, R145, R181.reuse ;  /* 0x000000b591917220 */ /* 0x080fe20000410000 */
[-C--:B------:R-:W-:Y:S01]  /*a440*/  FMUL.FTZ R148, R148, R181.reuse ;  /* 0x000000b594947220 */ /* 0x080fe20000410000 */
[----:B------:R-:W-:Y:S01]  /*a450*/  FMUL.FTZ R149, R149, R181 ;  /* 0x000000b595957220 */ /* 0x000fe20000410000 */
[-C--:B------:R-:W-:Y:S01]  /*a460*/  FMUL.FTZ R26, R26, R210.reuse ;  /* 0x000000d21a1a7220 */ /* 0x080fe20000410000 */
[-C--:B------:R-:W-:Y:S01]  /*a470*/  FMUL.FTZ R27, R27, R210.reuse ;  /* 0x000000d21b1b7220 */ /* 0x080fe20000410000 */
[-C--:B------:R-:W-:Y:S01]  /*a480*/  FMUL.FTZ R30, R30, R210.reuse ;  /* 0x000000d21e1e7220 */ /* 0x080fe20000410000 */
[-C--:B------:R-:W-:Y:S01]  /*a490*/  FMUL.FTZ R31, R31, R210.reuse ;  /* 0x000000d21f1f7220 */ /* 0x080fe20000410000 */
[----:B------:R1:W-:Y:S01]  /*a4a0*/  MUFU.EX2 R216, R155 ;  /* 0x0000009b00d87308 */ /* 0x0003e20000000800 */
        /* <DEDUP_REMOVED lines=8> */
[----:B-1----:R-:W-:Y:S01]  /*a530*/  F2FP.BF16.F32.PACK_AB R155, R218, R217 ;  /* 0x000000d9da9b723e */ /* 0x002fe200000010ff */
[----:B------:R-:W-:Y:S01]  /*a540*/  FMUL.FTZ R47, R47, R210 ;  /* 0x000000d22f2f7220 */ /* 0x000fe20000410000 */
[----:B--2---:R-:W-:Y:S01]  /*a550*/  F2FP.BF16.F32.PACK_AB R162, R173, R172 ;  /* 0x000000acada2723e */ /* 0x004fe200000010ff */
        /* <DEDUP_REMOVED lines=44> */
[----:B------:R2:W1:Y:S01]  /*a820*/  MUFU.EX2 R209, R164 ;  /* 0x000000a400d17308 */ /* 0x0004620000000800 */
        /* <DEDUP_REMOVED lines=9> */
[-C--:B------:R-:W-:Y:S01]  /*a8c0*/  FMUL.FTZ R138, R138, R210.reuse ;  /* 0x000000d28a8a7220 */ /* 0x080fe20000410000 */
[-C--:B------:R-:W-:Y:S01]  /*a8d0*/  FMUL.FTZ R139, R139, R210.reuse ;  /* 0x000000d28b8b7220 */ /* 0x080fe20000410000 */
[-C--:B------:R-:W-:Y:S01]  /*a8e0*/  FMUL.FTZ R142, R142, R210.reuse ;  /* 0x000000d28e8e7220 */ /* 0x080fe20000410000 */
[-C--:B------:R-:W-:Y:S01]  /*a8f0*/  FMUL.FTZ R143, R143, R210.reuse ;  /* 0x000000d28f8f7220 */ /* 0x080fe20000410000 */
[-C--:B------:R-:W-:Y:S01]  /*a900*/  FMUL.FTZ R146, R146, R210.reuse ;  /* 0x000000d292927220 */ /* 0x080fe20000410000 */
[----:B------:R-:W-:Y:S01]  /*a910*/  FMUL.FTZ R147, R147, R210 ;  /* 0x000000d293937220 */ /* 0x000fe20000410000 */
[----:B------:R2:W0:Y:S01]  /*a920*/  MUFU.EX2 R225, R153 ;  /* 0x0000009900e17308 */ /* 0x0004220000000800 */
[----:B-1----:R-:W-:Y:S01]  /*a930*/  F2FP.BF16.F32.PACK_AB R166, R209, R180 ;  /* 0x000000b4d1a6723e */ /* 0x002fe200000010ff */
[-C--:B------:R-:W-:Y:S01]  /*a940*/  FMUL.FTZ R150, R150, R210.reuse ;  /* 0x000000d296967220 */ /* 0x080fe20000410000 */
[----:B------:R-:W-:Y:S01]  /*a950*/  FMUL.FTZ R151, R151, R210 ;  /* 0x000000d297977220 */ /* 0x000fe20000410000 */
[----:B------:R-:W-:Y:S01]  /*a960*/  FFMA.FTZ R170, R181, R5, R170 ;  /* 0x00000005b5aa7223 */ /* 0x000fe200000100aa */
[----:B------:R-:W-:-:S03]  /*a970*/  FFMA.FTZ R2, R210, R2, R213 ;  /* 0x00000002d2027223 */ /* 0x000fc600000100d5 */
[----:B------:R1:W-:Y:S01]  /*a980*/  MUFU.EX2 R224, R159 ;  /* 0x0000009f00e07308 */ /* 0x0003e20000000800 */
[----:B--2---:R-:W-:Y:S01]  /*a990*/  F2FP.BF16.F32.PACK_AB R153, R215, R213 ;  /* 0x000000d5d799723e */ /* 0x004fe200000010ff */
[----:B------:R-:W-:Y:S01]  /*a9a0*/  BAR.SYNC.DEFER_BLOCKING 0xf, 0x100 ;  /* 0x03c4000000007b1d */ /* 0x000fe20000010000 */
[----:B------:R-:W-:Y:S01]  /*a9b0*/  FADD.FTZ R171, R171, R170 ;  /* 0x000000aaabab7221 */ /* 0x000fe20000010000 */
[----:B------:R-:W-:-:S03]  /*a9c0*/  FADD.FTZ R2, R215, R2 ;  /* 0x00000002d7027221 */ /* 0x000fc60000010000 */
[----:B------:R-:W-:Y:S01]  /*a9d0*/  FADD.FTZ R174, R174, R171 ;  /* 0x000000abaeae7221 */ /* 0x000fe20000010000 */
[----:B------:R2:W3:Y:S01]  /*a9e0*/  MUFU.EX2 R229, R157 ;  /* 0x0000009d00e57308 */ /* 0x0004e20000000800 */
[----:B-1----:R-:W-:Y:S01]  /*a9f0*/  F2FP.BF16.F32.PACK_AB R159, R214, R205 ;  /* 0x000000cdd69f723e */ /* 0x002fe200000010ff */
[----:B------:R-:W-:Y:S01]  /*aa00*/  FADD.FTZ R217, R217, R2 ;  /* 0x00000002d9d97221 */ /* 0x000fe20000010000 */
[----:B0-----:R-:W-:Y:S01]  /*aa10*/  F2FP.BF16.F32.PACK_AB R165, R225, R222 ;  /* 0x000000dee1a5723e */ /* 0x001fe200000010ff */
[----:B------:R-:W-:Y:S02]  /*aa20*/  FADD.FTZ R175, R175, R174 ;  /* 0x000000aeafaf7221 */ /* 0x000fe40000010000 */
[----:B------:R-:W-:Y:S02]  /*aa30*/  FADD.FTZ R218, R218, R217 ;  /* 0x000000d9dada7221 */ /* 0x000fe40000010000 */
[----:B------:R-:W-:Y:S01]  /*aa40*/  FADD.FTZ R178, R178, R175 ;  /* 0x000000afb2b27221 */ /* 0x000fe20000010000 */
[----:B--2---:R-:W-:Y:S01]  /*aa50*/  F2FP.BF16.F32.PACK_AB R157, R212, R211 ;  /* 0x000000d3d49d723e */ /* 0x004fe200000010ff */
[----:B------:R-:W-:-:S02]  /*aa60*/  FADD.FTZ R211, R211, R218 ;  /* 0x000000dad3d37221 */ /* 0x000fc40000010000 */
[----:B------:R-:W-:Y:S02]  /*aa70*/  FADD.FTZ R179, R179, R178 ;  /* 0x000000b2b3b37221 */ /* 0x000fe40000010000 */
[----:B------:R-:W-:Y:S02]  /*aa80*/  FADD.FTZ R212, R212, R211 ;  /* 0x000000d3d4d47221 */ /* 0x000fe40000010000 */
[----:B------:R-:W-:Y:S01]  /*aa90*/  FADD.FTZ R182, R182, R179 ;  /* 0x000000b3b6b67221 */ /* 0x000fe20000010000 */
[----:B---3--:R-:W-:Y:S01]  /*aaa0*/  F2FP.BF16.F32.PACK_AB R167, R229, R224 ;  /* 0x000000e0e5a7723e */ /* 0x008fe200000010ff */
[----:B------:R0:W-:Y:S01]  /*aab0*/  STSM.16.M88.4 [R193+0x36400], R152 ;  /* 0x03640098c1007844 */ /* 0x0001e20000000200 */
[----:B------:R-:W-:Y:S01]  /*aac0*/  FADD.FTZ R205, R205, R212 ;  /* 0x000000d4cdcd7221 */ /* 0x000fe20000010000 */
[----:B------:R-:W-:Y:S02]  /*aad0*/  FADD.FTZ R183, R183, R182 ;  /* 0x000000b6b7b77221 */ /* 0x000fe40000010000 */
[----:B------:R0:W-:Y:S01]  /*aae0*/  STSM.16.M88.4 [R192], R156 ;  /* 0x0000009cc0007844 */ /* 0x0001e20000000200 */
[----:B------:R-:W-:Y:S01]  /*aaf0*/  FADD.FTZ R205, R214, R205 ;  /* 0x000000cdd6cd7221 */ /* 0x000fe20000010000 */
[----:B------:R-:W-:-:S02]  /*ab00*/  FADD.FTZ R204, R204, R183 ;  /* 0x000000b7cccc7221 */ /* 0x000fc40000010000 */
[----:B------:R0:W-:Y:S01]  /*ab10*/  STSM.16.M88.4 [R195], R160 ;  /* 0x000000a0c3007844 */ /* 0x0001e20000000200 */
[----:B------:R-:W-:Y:S01]  /*ab20*/  FADD.FTZ R216, R216, R205 ;  /* 0x000000cdd8d87221 */ /* 0x000fe20000010000 */
[----:B------:R-:W-:Y:S02]  /*ab30*/  FADD.FTZ R169, R169, R204 ;  /* 0x000000cca9a97221 */ /* 0x000fe40000010000 */
[----:B------:R0:W-:Y:S01]  /*ab40*/  STSM.16.M88.4 [R194], R164 ;  /* 0x000000a4c2007844 */ /* 0x0001e20000000200 */
[----:B------:R-:W-:Y:S01]  /*ab50*/  WARPGROUP.ARRIVE ;  /* 0x00000000000079c5 */ /* 0x000fe20000000000 */
[----:B------:R-:W-:Y:S01]  /*ab60*/  FADD.FTZ R221, R221, R216 ;  /* 0x000000d8dddd7221 */ /* 0x000fe20000010000 */
[----:B------:R-:W-:-:S03]  /*ab70*/  FADD.FTZ R172, R172, R169 ;  /* 0x000000a9acac7221 */ /* 0x000fc60000010000 */
[----:B------:R-:W-:Y:S01]  /*ab80*/  FADD.FTZ R220, R220, R221 ;  /* 0x000000dddcdc7221 */ /* 0x000fe20000010000 */
[----:B------:R-:W-:Y:S01]  /*ab90*/  HGMMA.64x256x16.F32.BF16 R24, R152, gdesc[UR8].tnspB, R24, gsb0 ;  /* 0x43e0000898187df0 */ /* 0x000fe20008001818 */
[----:B------:R-:W-:Y:S01]  /*aba0*/  R2UR UR10, R226 ;  /* 0x00000000e20a72ca */ /* 0x000fe200000e0000 */
[----:B------:R-:W-:Y:S01]  /*abb0*/  UMOV UR11, 0x40000040 ;  /* 0x40000040000b7882 */ /* 0x000fe20000000000 */
[----:B------:R-:W-:Y:S02]  /*abc0*/  VIADD R226, R219, 0x100 ;  /* 0x00000100dbe27836 */ /* 0x000fe40000000000 */
[----:B------:R-:W-:Y:S01]  /*abd0*/  FADD.FTZ R173, R173, R172 ;  /* 0x000000acadad7221 */ /* 0x000fe20000010000 */
[----:B------:R-:W-:Y:S02]  /*abe0*/  VIADD R219, R219, 0x180 ;  /* 0x00000180dbdb7836 */ /* 0x000fe40000000000 */
[----:B------:R-:W-:Y:S01]  /*abf0*/  FADD.FTZ R223, R223, R220 ;  /* 0x000000dcdfdf7221 */ /* 0x000fe20000010000 */
[----:B------:R-:W-:-:S03]  /*ac00*/  FADD.FTZ R176, R176, R173 ;  /* 0x000000adb0b07221 */ /* 0x000fc60000010000 */
[----:B------:R-:W-:Y:S01]  /*ac10*/  FADD.FTZ R222, R222, R223 ;  /* 0x000000dfdede7221 */ /* 0x000fe20000010000 */
[----:B------:R-:W-:-:S03]  /*ac20*/  FADD.FTZ R177, R177, R176 ;  /* 0x000000b0b1b17221 */ /* 0x000fc60000010000 */
[----:B------:R-:W-:Y:S01]  /*ac30*/  FADD.FTZ R225, R225, R222 ;  /* 0x000000dee1e17221 */ /* 0x000fe20000010000 */
[----:B------:R-:W-:-:S03]  /*ac40*/  FADD.FTZ R180, R180, R177 ;  /* 0x000000b1b4b47221 */ /* 0x000fc60000010000 */
[----:B------:R-:W-:Y:S01]  /*ac50*/  FADD.FTZ R2, R224, R225 ;  /* 0x000000e1e0027221 */ /* 0x000fe20000010000 */
[----:B------:R-:W-:-:S03]  /*ac60*/  FADD.FTZ R5, R209, R180 ;  /* 0x000000b4d1057221 */ /* 0x000fc60000010000 */
[----:B------:R-:W-:Y:S01]  /*ac70*/  FADD.FTZ R2, R229, R2 ;  /* 0x00000002e5027221 */ /* 0x000fe20000010000 */
[----:B------:R-:W-:Y:S02]  /*ac80*/  WARPGROUP.DEPBAR.LE gsb0, 0x0 ;  /* 0x00008000000079c5 */ /* 0x000fe40000010000 */
[----:B------:R-:W-:-:S06]  /*ac90*/  WARPGROUP.ARRIVE ;  /* 0x00000000000079c5 */ /* 0x000fcc0000000000 */
        /* <DEDUP_REMOVED lines=19> */
[----:B-1----:R-:W1:Y:S02]  /*add0*/  FENCE.VIEW.ASYNC.S ;  /* 0x00000000000073c6 */ /* 0x002e640000000000 */
[----:B-1----:R-:W-:Y:S01]  /*ade0*/  NOP ;  /* 0x0000000000007918 */ /* 0x002fe20000000000 */
[----:B------:R-:W-:Y:S06]  /*adf0*/  BAR.ARV 0xe, 0x100 ;  /* 0x0384000000007b1d */ /* 0x000fec0000002000 */
[----:B0-----:R-:W-:Y:S05]  /*ae00*/  @!P0 BRA `(.L_x_1968) ;  /* 0x0000000000048947 */ /* 0x001fea0003800000 */
[----:B------:R-:W-:Y:S01]  /*ae10*/  BPT.TRAP 0x1 ;  /* 0x000000040000795c */ /* 0x000fe20000300000 */
.L_x_1968:
[C---:B------:R-:W-:Y:S01]  /*ae20*/  ISETP.GT.AND P1, PT, R207.reuse, UR38, PT ;  /* 0x00000026cf007c0c */ /* 0x040fe2000bf24270 */
[----:B------:R-:W-:Y:S02]  /*ae30*/  VIADD R208, R208, 0x38860 ;  /* 0x00038860d0d07836 */ /* 0x000fe40000000000 */
[----:B------:R-:W-:Y:S02]  /*ae40*/  VIADD R207, R207, 0xffffffff ;  /* 0xffffffffcfcf7836 */ /* 0x000fe40000000000 */
[----:B------:R-:W-:Y:S01]  /*ae50*/  IMAD.MOV.U32 R210, RZ, RZ, R168 ;  /* 0x000000ffffd27224 */ /* 0x000fe200078e00a8 */
[----:B------:R-:W-:Y:S01]  /*ae60*/  PRMT R208, R201, 0x654, R208 ;  /* 0x00000654c9d07816 */ /* 0x000fe200000000d0 */
[----:B------:R-:W-:Y:S02]  /*ae70*/  IMAD.MOV.U32 R209, RZ, RZ, R7 ;  /* 0x000000ffffd17224 */ /* 0x000fe400078e0007 */
[----:B------:R-:W-:Y:S01]  /*ae80*/  IMAD.MOV.U32 R211, RZ, RZ, R3 ;  /* 0x000000ffffd37224 */ /* 0x000fe200078e0003 */
[----:B------:R0:W-:Y:S03]  /*ae90*/  SYNCS.ARRIVE.TRANS64.RED.A1T0 RZ, [R208+URZ], RZ ;  /* 0x000000ffd0ff79a7 */ /* 0x0001e6000810043f */
[----:B------:R-:W-:Y:S05]  /*aea0*/  @P1 BRA `(.L_x_1969) ;  /* 0xffffffc400f81947 */ /* 0x000fea000383ffff */
.L_x_1950:
[----:B------:R-:W-:Y:S01]  /*aeb0*/  ISETP.NE.AND P2, PT, R227, 0x1, PT ;  /* 0x00000001e300780c */ /* 0x000fe20003f45270 */
[----:B------:R-:W1:Y:S01]  /*aec0*/  S2R R152, SR_CTAID.X ;  /* 0x0000000000987919 */ /* 0x000e620000002500 */
[----:B------:R-:W-:Y:S02]  /*aed0*/  IADD3 R154, -R20, 0x1, RZ ;  /* 0x00000001149a7810 */ /* 0x000fe40007ffe1ff */
[----:B------:R-:W-:-:S09]  /*aee0*/  LOP3.LUT P1, RZ, R16, 0x1, RZ, 0xc0, !PT ;  /* 0x0000000110ff7812 */ /* 0x000fd2000782c0ff */
[----:B------:R-:W2:Y:S08]  /*aef0*/  @P2 LDC R153, c[0x0][0x44c] ;  /* 0x00011300ff992b82 */ /* 0x000eb00000000800 */
[----:B------:R-:W3:Y:S01]  /*af00*/  @P2 LDC R155, c[0x0][0x450] ;  /* 0x00011400ff9b2b82 */ /* 0x000ee20000000800 */
[----:B-1----:R-:W-:-:S05]  /*af10*/  LEA R152, R152, 0x3f, 0x6 ;  /* 0x0000003f98987811 */ /* 0x002fca00078e30ff */
[----:B--2---:R-:W-:-:S04]  /*af20*/  @P2 IMAD.HI.U32 R20, R152, R153, RZ ;  /* 0x0000009998142227 */ /* 0x004fc800078e00ff */
[----:B------:R-:W-:Y:S01]  /*af30*/  IMAD R153, R17, UR7, R154 ;  /* 0x0000000711997c24 */ /* 0x000fe2000f8e029a */
[----:B------:R-:W-:Y:S01]  /*af40*/  ULDC UR7, c[0x0][0xad4] ;  /* 0x0002b50000077ab9 */ /* 0x000fe20000000800 */
[----:B---3--:R-:W-:-:S05]  /*af50*/  @P2 SHF.R.U32.HI R152, RZ, R155, R20 ;  /* 0x0000009bff982219 */ /* 0x008fca0000011614 */
[----:B------:R-:W-:-:S05]  /*af60*/  IMAD.IADD R152, R153, 0x1, R152 ;  /* 0x0000000199987824 */ /* 0x000fca00078e0298 */
[----:B------:R-:W-:-:S13]  /*af70*/  R2UR UR10, R152 ;  /* 0x00000000980a72ca */ /* 0x000fda00000e0000 */
[----:B------:R-:W-:Y:S01]  /*af80*/  UIADD3 UR7, UR10, -UR7, URZ ;  /* 0x800000070a077290 */ /* 0x000fe2000fffe03f */
[----:B------:R-:W-:Y:S11]  /*af90*/  @!P1 BRA `(.L_x_1970) ;  /* 0x0000000000509947 */ /* 0x000ff60003800000 */
[----:B------:R-:W-:Y:S02]  /*afa0*/  UMOV UR19, UR10 ;  /* 0x0000000a00137c82 */ /* 0x000fe40008000000 */
[----:B------:R-:W-:-:S06]  /*afb0*/  UISETP.GT.AND UP0, UPT, UR19, -0x1, UPT ;  /* 0xffffffff1300788c */ /* 0x000fcc000bf04270 */
[----:B------:R-:W-:-:S13]  /*afc0*/  PLOP3.LUT P1, PT, PT, PT, UP0, 0x80, 0x0 ;  /* 0x000000000000781c */ /* 0x000fda0003f2f008 */
[----:B------:R-:W-:Y:S05]  /*afd0*/  @P1 BRA `(.L_x_1971) ;  /* 0x0000000000201947 */ /* 0x000fea0003800000 */
[----:B------:R-:W-:Y:S01]  /*afe0*/  ULDC UR18, c[0x0][0xadc] ;  /* 0x0002b70000127ab9 */ /* 0x000fe20000000800 */
[----:B------:R-:W-:Y:S02]  /*aff0*/  ULOP3.LUT UR19, URZ, UR19, URZ, 0x33, !UPT ;  /* 0x000000133f137292 */ /* 0x000fe4000f8e333f */
[----:B------:R-:W-:-:S11]  /*b000*/  UISETP.NE.AND UP0, UPT, UR18, 0x1, UPT ;  /* 0x000000011200788c */ /* 0x000fd6000bf05270 */
[----:B------:R-:W-:Y:S02]  /*b010*/  @UP0 ULDC.64 UR10, c[0x0][0xae0] ;  /* 0x0002b800000a0ab9 */ /* 0x000fe40000000a00 */
[----:B------:R-:W-:-:S04]  /*b020*/  UIMAD.WIDE.U32 UR14, UR19, UR10, URZ ;  /* 0x0000000a130e72a5 */ /* 0x000fc8000f8e003f */
[----:B------:R-:W-:-:S04]  /*b030*/  @UP0 USHF.R.U32.HI UR19, URZ, UR11, UR15 ;  /* 0x0000000b3f130299 */ /* 0x000fc8000801160f */
[----:B------:R-:W-:Y:S01]  /*b040*/  ULOP3.LUT UR19, URZ, UR19, URZ, 0x33, !UPT ;  /* 0x000000133f137292 */ /* 0x000fe2000f8e333f */
[----:B------:R-:W-:Y:S11]  /*b050*/  BRA `(.L_x_1972) ;  /* 0x0000000000147947 */ /* 0x000ff60003800000 */
.L_x_1971:
[----:B------:R-:W-:Y:S02]  /*b060*/  ULDC UR18, c[0x0][0xadc] ;  /* 0x0002b70000127ab9 */ /* 0x000fe40000000800 */
[----:B------:R-:W-:-:S11]  /*b070*/  UISETP.NE.AND UP0, UPT, UR18, 0x1, UPT ;  /* 0x000000011200788c */ /* 0x000fd6000bf05270 */
[----:B------:R-:W-:Y:S02]  /*b080*/  @UP0 ULDC.64 UR10, c[0x0][0xae0] ;  /* 0x0002b800000a0ab9 */ /* 0x000fe40000000a00 */
[----:B------:R-:W-:-:S04]  /*b090*/  UIMAD.WIDE.U32 UR14, UR19, UR10, URZ ;  /* 0x0000000a130e72a5 */ /* 0x000fc8000f8e003f */
[----:B------:R-:W-:-:S12]  /*b0a0*/  @UP0 USHF.R.U32.HI UR19, URZ, UR11, UR15 ;  /* 0x0000000b3f130299 */ /* 0x000fd8000801160f */
.L_x_1972:
[----:B------:R-:W-:-:S04]  /*b0b0*/  UIMAD UR18, UR19, UR18, URZ ;  /* 0x00000012131272a4 */ /* 0x000fc8000f8e023f */
[----:B------:R-:W-:-:S04]  /*b0c0*/  UISETP.LT.AND UP0, UPT, UR7, UR18, UPT ;  /* 0x000000120700728c */ /* 0x000fc8000bf01270 */
[----:B------:R-:W-:-:S12]  /*b0d0*/  USEL UR7, UR7, UR18, !UP0 ;  /* 0x0000001207077287 */ /* 0x000fd8000c000000 */
.L_x_1970:
[----:B------:R-:W-:-:S04]  /*b0e0*/  UIADD3 UR7, UR7, 0x3f, URZ ;  /* 0x0000003f07077890 */ /* 0x000fc8000fffe03f */
[----:B------:R-:W-:-:S04]  /*b0f0*/  USHF.R.S32.HI UR10, URZ, 0x1f, UR7 ;  /* 0x0000001f3f0a7899 */ /* 0x000fc80008011407 */
        /* <DEDUP_REMOVED lines=8> */
[----:B------:R-:W-:Y:S02]  /*b180*/  IMAD.MOV.U32 R20, RZ, RZ, R7 ;  /* 0x000000ffff147224 */ /* 0x000fe400078e0007 */
[----:B------:R-:W-:Y:S02]  /*b190*/  IMAD.MOV.U32 R205, RZ, RZ, R207 ;  /* 0x000000ffffcd7224 */ /* 0x000fe400078e00cf */
[----:B------:R-:W-:-:S07]  /*b1a0*/  IMAD.MOV.U32 R217, RZ, RZ, R3 ;  /* 0x000000ffffd97224 */ /* 0x000fce00078e0003 */
.L_x_1984:
[----:B------:R-:W-:Y:S01]  /*b1b0*/  VIADD R3, R217, 0x1 ;  /* 0x00000001d9037836 */ /* 0x000fe20000000000 */
[C---:B------:R-:W-:Y:S01]  /*b1c0*/  ISETP.GT.AND P1, PT, R205.reuse, UR38, PT ;  /* 0x00000026cd007c0c */ /* 0x040fe2000bf24270 */
[----:B------:R-:W-:-:S03]  /*b1d0*/  VIADD R205, R205, 0xffffffff ;  /* 0xffffffffcdcd7836 */ /* 0x000fc60000000000 */
[----:B------:R-:W-:-:S04]  /*b1e0*/  ISETP.NE.AND P2, PT, R3, 0x2, PT ;  /* 0x000000020300780c */ /* 0x000fc80003f45270 */
[----:B------:R-:W-:Y:S02]  /*b1f0*/  SEL R7, RZ, 0x1, P2 ;  /* 0x00000001ff077807 */ /* 0x000fe40001000000 */
[----:B------:R-:W-:Y:S02]  /*b200*/  SEL R3, R3, RZ, P2 ;  /* 0x000000ff03037207 */ /* 0x000fe40001000000 */
[----:B------:R-:W-:Y:S01]  /*b210*/  LOP3.LUT R4, R4, R7, RZ, 0x3c, !PT ;  /* 0x0000000704047212 */ /* 0x000fe200078e3cff */
[----:B-1----:R-:W-:Y:S06]  /*b220*/  @!P0 BRA `(.L_x_1974) ;  /* 0x0000000000048947 */ /* 0x002fec0003800000 */
[----:B------:R-:W-:Y:S01]  /*b230*/  BPT.TRAP 0x1 ;  /* 0x000000040000795c */ /* 0x000fe20000300000 */
.L_x_1974:
[----:B------:R-:W-:Y:S01]  /*b240*/  IMAD R204, R3, 0x8, R202 ;  /* 0x0000000803cc7824 */ /* 0x000fe200078e02ca */
[----:B------:R-:W-:-:S04]  /*b250*/  SHF.L.U32 R207, R4, 0x1f, RZ ;  /* 0x0000001f04cf7819 */ /* 0x000fc800000006ff */
[----:B------:R1:W2:Y:S01]  /*b260*/  SYNCS.PHASECHK.TRANS64.TRYWAIT P2, [R204+URZ+0x38830], R207 ;  /* 0x038830cfcc0075a7 */ /* 0x0002a2000804017f */
[----:B------:R-:W-:Y:S05]  /*b270*/  @!P0 BRA `(.L_x_1975) ;  /* 0x0000000000048947 */ /* 0x000fea0003800000 */
[----:B------:R-:W-:Y:S01]  /*b280*/  BPT.TRAP 0x1 ;  /* 0x000000040000795c */ /* 0x000fe20000300000 */
.L_x_1975:
[----:B------:R-:W-:Y:S01]  /*b290*/  IMAD R7, R3, 0x200, R196 ;  /* 0x0000020003077824 */ /* 0x000fe200078e02c4 */
[----:B--2---:R-:W-:Y:S06]  /*b2a0*/  @P2 BRA `(.L_x_1976) ;  /* 0x0000000000082947 */ /* 0x004fec0003800000 */
[----:B------:R-:W2:Y:S02]  /*b2b0*/  SYNCS.PHASECHK.TRANS64.TRYWAIT P2, [R204+URZ+0x38830], R207 ;  /* 0x038830cfcc0075a7 */ /* 0x000ea4000804017f */
[----:B--2---:R-:W-:Y:S05]  /*b2c0*/  @!P2 BRA `(.L_x_1977) ;  /* 0x000000dc0080a947 */ /* 0x004fea0003800000 */
.L_x_1976:
[----:B------:R-:W-:Y:S01]  /*b2d0*/  R2UR UR58, R7 ;  /* 0x00000000073a72ca */ /* 0x000fe200000e0000 */
[----:B------:R-:W-:Y:S01]  /*b2e0*/  WARPGROUP.ARRIVE ;  /* 0x00000000000079c5 */ /* 0x000fe20000000000 */
[----:B------:R-:W-:Y:S01]  /*b2f0*/  R2UR UR56, R18 ;  /* 0x00000000123872ca */ /* 0x000fe200000e0000 */
[----:B------:R-:W-:Y:S01]  /*b300*/  UMOV UR59, 0x40000040 ;  /* 0x40000040003b7882 */ /* 0x000fe20000000000 */
[----:B------:R-:W-:Y:S01]  /*b310*/  R2UR UR57, R19 ;  /* 0x00000000133972ca */ /* 0x000fe200000e0000 */
[----:B0-----:R-:W-:-:S12]  /*b320*/  VIADD R208, R7, 0x2 ;  /* 0x0000000207d07836 */ /* 0x001fd80000000000 */
[----:B------:R-:W-:Y:S01]  /*b330*/  HGMMA.64x64x16.F32.BF16 R152, gdesc[UR56], RZ, !UPT, gsb0 ;  /* 0x00e00000389879f0 */ /* 0x000fe2000c0018ff */
[----:B------:R-:W-:Y:S01]  /*b340*/  R2UR UR58, R208 ;  /* 0x00000000d03a72ca */ /* 0x000fe200000e0000 */
[----:B------:R-:W-:Y:S01]  /*b350*/  UMOV UR59, 0x40000040 ;  /* 0x40000040003b7882 */ /* 0x000fe20000000000 */
        /* <DEDUP_REMOVED lines=8> */
[----:B------:R-:W-:Y:S01]  /*b3e0*/  UMOV UR59, 0x40000040 ;  /* 0x40000040003b7882 */ /* 0x000fe20000000000 */
[----:B------:R-:W-:Y:S02]  /*b3f0*/  R2UR UR56, R186 ;  /* 0x00000000ba3872ca */ /* 0x000fe400000e0000 */
[----:B------:R-:W-:Y:S01]  /*b400*/  R2UR UR57, R187 ;  /* 0x00000000bb3972ca */ /* 0x000fe200000e0000 */
[----:B------:R-:W-:Y:S02]  /*b410*/  WARPGROUP.DEPBAR.LE gsb0, 0x0 ;  /* 0x00008000000079c5 */ /* 0x000fe40000010000 */
[----:B------:R-:W-:-:S10]  /*b420*/  WARPGROUP.ARRIVE ;  /* 0x00000000000079c5 */ /* 0x000fd40000000000 */
[----:B------:R-:W-:Y:S01]  /*b430*/  HGMMA.64x64x16.F32.BF16 R152, gdesc[UR56], R152, gsb0 ;  /* 0x00e00000389879f0 */ /* 0x000fe20008001898 */
[----:B------:R-:W-:Y:S01]  /*b440*/  R2UR UR58, R7 ;  /* 0x00000000073a72ca */ /* 0x000fe200000e0000 */
[----:B------:R-:W-:Y:S01]  /*b450*/  UMOV UR59, 0x40000040 ;  /* 0x40000040003b7882 */ /* 0x000fe20000000000 */
        /* <DEDUP_REMOVED lines=8> */
.L_x_1978:
[----:B------:R0:W3:Y:S01]  /*b4e0*/  SYNCS.PHASECHK.TRANS64.TRYWAIT P2, [R204+URZ+0x38850], R207 ;  /* 0x038850cfcc0075a7 */ /* 0x0000e2000804017f */
[----:B------:R-:W-:Y:S05]  /*b4f0*/  @!P0 BRA `(.L_x_1979) ;  /* 0x0000000000048947 */ /* 0x000fea0003800000 */
[----:B------:R-:W-:Y:S01]  /*b500*/  BPT.TRAP 0x1 ;  /* 0x000000040000795c */ /* 0x000fe20000300000 */
.L_x_1979:
[----:B------:R-:W-:Y:S01]  /*b510*/  IMAD R7, R3, 0x1000, R21 ;  /* 0x0000100003077824 */ /* 0x000fe200078e0215 */
[----:B---3--:R-:W-:Y:S06]  /*b520*/  @P2 BRA `(.L_x_1980) ;  /* 0x0000000000082947 */ /* 0x008fec0003800000 */
[----:B------:R-:W3:Y:S02]  /*b530*/  SYNCS.PHASECHK.TRANS64.TRYWAIT P2, [R204+URZ+0x38850], R207 ;  /* 0x038850cfcc0075a7 */ /* 0x000ee4000804017f */
[----:B---3--:R-:W-:Y:S05]  /*b540*/  @!P2 BRA `(.L_x_1981) ;  /* 0x000000d800f4a947 */ /* 0x008fea0003800000 */
.L_x_1980:
[----:B------:R-:W-:Y:S01]  /*b550*/  R2UR UR58, R7 ;  /* 0x00000000073a72ca */ /* 0x000fe200000e0000 */
[----:B------:R-:W-:Y:S01]  /*b560*/  WARPGROUP.ARRIVE ;  /* 0x00000000000079c5 */ /* 0x000fe20000000000 */
[----:B------:R-:W-:Y:S01]  /*b570*/  R2UR UR56, R12 ;  /* 0x000000000c3872ca */ /* 0x000fe200000e0000 */
[----:B------:R-:W-:Y:S01]  /*b580*/  UMOV UR59, 0x40000040 ;  /* 0x40000040003b7882 */ /* 0x000fe20000000000 */
[----:B------:R-:W-:Y:S01]  /*b590*/  R2UR UR57, R13 ;  /* 0x000000000d3972ca */ /* 0x000fe200000e0000 */
[----:B0123--:R-:W-:Y:S01]  /*b5a0*/  VIADD R207, R7, 0x2 ;  /* 0x0000000207cf7836 */ /* 0x00ffe20000000000 */
        /* <DEDUP_REMOVED lines=11> */
[----:B------:R-:W-:Y:S01]  /*b660*/  HGMMA.64x64x16.F32.BF16 R152, gdesc[UR56], R152, gsb0 ;  /* 0x00e00000389879f0 */ /* 0x000fe20008001898 */
[----:B------:R-:W-:Y:S01]  /*b670*/  R2UR UR58, R207 ;  /* 0x00000000cf3a72ca */ /* 0x000fe200000e0000 */
[----:B------:R-:W-:Y:S01]  /*b680*/  UMOV UR59, 0x40000040 ;  /* 0x40000040003b7882 */ /* 0x000fe20000000000 */
[----:B------:R-:W-:Y:S01]  /*b690*/  R2UR UR56, R10 ;  /* 0x000000000a3872ca */ /* 0x000fe200000e0000 */
[----:B------:R-:W-:Y:S01]  /*b6a0*/  VIADD R207, R7, 0x4 ;  /* 0x0000000407cf7836 */ /* 0x000fe20000000000 */
[----:B------:R-:W-:Y:S01]  /*b6b0*/  R2UR UR57, R11 ;  /* 0x000000000b3972ca */ /* 0x000fe200000e0000 */
[----:B------:R-:W0:Y:S01]  /*b6c0*/  S2R R208, SR_TID.X ;  /* 0x0000000000d07919 */ /* 0x000e220000002100 */
[----:B------:R-:W-:Y:S01]  /*b6d0*/  UMOV UR55, 0x40000040 ;  /* 0x4000004000377882 */ /* 0x000fe20000000000 */
[----:B0-----:R-:W-:Y:S01]  /*b6e0*/  SHF.R.U32.HI R208, RZ, 0x7, R208 ;  /* 0x00000007ffd07819 */ /* 0x001fe200000116d0 */
[----:B------:R-:W-:-:S02]  /*b6f0*/  WARPGROUP.DEPBAR.LE gsb0, 0x0 ;  /* 0x00008000000079c5 */ /* 0x000fc40000010000 */
[----:B------:R-:W-:-:S07]  /*b700*/  WARPGROUP.ARRIVE ;  /* 0x00000000000079c5 */ /* 0x000fce0000000000 */
[----:B------:R-:W-:Y:S01]  /*b710*/  HGMMA.64x64x16.F32.BF16 R152, gdesc[UR56], R152, gsb0 ;  /* 0x00e00000389879f0 */ /* 0x000fe20008001898 */
[----:B------:R-:W-:Y:S01]  /*b720*/  R2UR UR58, R207 ;  /* 0x00000000cf3a72ca */ /* 0x000fe200000e0000 */
[----:B------:R-:W-:Y:S01]  /*b730*/  UMOV UR59, 0x40000040 ;  /* 0x40000040003b7882 */ /* 0x000fe20000000000 */
[----:B------:R-:W-:Y:S01]  /*b740*/  R2UR UR56, R8 ;  /* 0x00000000083872ca */ /* 0x000fe200000e0000 */
[----:B------:R-:W-:Y:S01]  /*b750*/  VIADD R207, R7, 0x6 ;  /* 0x0000000607cf7836 */ /* 0x000fe20000000000 */
[----:B------:R-:W-:Y:S01]  /*b760*/  R2UR UR57, R9 ;  /* 0x00000000093972ca */ /* 0x000fe200000e0000 */
[----:B------:R-:W-:Y:S02]  /*b770*/  WARPGROUP.DEPBAR.LE gsb0, 0x0 ;  /* 0x00008000000079c5 */ /* 0x000fe40000010000 */
[----:B------:R-:W-:-:S10]  /*b780*/  WARPGROUP.ARRIVE ;  /* 0x00000000000079c5 */ /* 0x000fd40000000000 */
[----:B------:R-:W-:Y:S01]  /*b790*/  HGMMA.64x64x16.F32.BF16 R152, gdesc[UR56], R152, gsb0 ;  /* 0x00e00000389879f0 */ /* 0x000fe20008001898 */
[----:B------:R-:W-:Y:S01]  /*b7a0*/  R2UR UR58, R207 ;  /* 0x00000000cf3a72ca */ /* 0x000fe200000e0000 */
[----:B------:R-:W-:Y:S01]  /*b7b0*/  UMOV UR59, 0x40000040 ;  /* 0x40000040003b7882 */ /* 0x000fe20000000000 */
[----:B------:R-:W-:Y:S01]  /*b7c0*/  R2UR UR56, R22 ;  /* 0x00000000163872ca */ /* 0x000fe200000e0000 */
[----:B------:R-:W-:Y:S01]  /*b7d0*/  VIADD R207, R7, 0x200 ;  /* 0x0000020007cf7836 */ /* 0x000fe20000000000 */
[----:B------:R-:W-:-:S04]  /*b7e0*/  R2UR UR57, R23 ;  /* 0x00000000173972ca */ /* 0x000fc800000e0000 */
        /* <DEDUP_REMOVED lines=23> */
[----:B------:R-:W-:Y:S02]  /*b960*/  WARPGROUP.DEPBAR.LE gsb0, 0x0 ;  /* 0x00008000000079c5 */ /* 0x000fe40000010000 */
[----:B------:R-:W-:Y:S01]  /*b970*/  WARPGROUP.ARRIVE ;  /* 0x00000000000079c5 */ /* 0x000fe20000000000 */
[----:B------:R0:W1:Y:S05]  /*b980*/  SHFL.IDX PT, R207, R208, RZ, 0x1f ;  /* 0x00001fffd0cf7589 */ /* 0x00006a00000e0000 */
[----:B------:R-:W-:Y:S01]  /*b990*/  HGMMA.64x64x16.F32.BF16 R152, gdesc[UR56], R152, gsb0 ;  /* 0x00e00000389879f0 */ /* 0x000fe20008001898 */
[----:B------:R-:W-:Y:S01]  /*b9a0*/  UMOV UR57, 0x40000040 ;  /* 0x4000004000397882 */ /* 0x000fe20000000000 */
[----:B------:R-:W-:Y:S01]  /*b9b0*/  UMOV UR59, 0x40000040 ;  /* 0x40000040003b7882 */ /* 0x000fe20000000000 */
[----:B0-----:R-:W-:Y:S01]  /*b9c0*/  VIADD R208, R7, 0x800 ;  /* 0x0000080007d07836 */ /* 0x001fe20000000000 */
[----:B-1----:R-:W-:-:S04]  /*b9d0*/  ISETP.GT.AND P2, PT, R207, 0x7f, PT ;  /* 0x0000007fcf00780c */ /* 0x002fc80003f44270 */
[----:B------:R-:W-:-:S05]  /*b9e0*/  SEL R207, RZ, 0x2, !P2 ;  /* 0x00000002ffcf7807 */ /* 0x000fca0005000000 */
[----:B------:R-:W-:Y:S02]  /*b9f0*/  IMAD.IADD R209, R190, 0x1, R207 ;  /* 0x00000001bed17824 */ /* 0x000fe400078e02cf */
[----:B------:R-:W-:-:S03]  /*ba00*/  IMAD.IADD R210, R207, 0x1, R208 ;  /* 0x00000001cfd27824 */ /* 0x000fc600078e02d0 */
[----:B------:R-:W-:Y:S01]  /*ba10*/  R2UR UR56, R209 ;  /* 0x00000000d13872ca */ /* 0x000fe200000e0000 */
[----:B------:R-:W-:Y:S01]  /*ba20*/  IMAD.MOV.U32 R209, RZ, RZ, 0x4 ;  /* 0x00000004ffd17424 */ /* 0x000fe200078e00ff */
[----:B------:R-:W-:-:S04]  /*ba30*/  R2UR UR58, R210 ;  /* 0x00000000d23a72ca */ /* 0x000fc800000e0000 */
        /* <DEDUP_REMOVED lines=206> */
.L_x_1982:
[----:B------:R-:W-:Y:S01]  /*c720*/  FMNMX.FTZ R208, R152, R20, !PT ;  /* 0x0000001498d07209 */ /* 0x000fe20007810000 */
[----:B------:R-:W-:Y:S01]  /*c730*/  UMOV UR6, UR39 ;  /* 0x0000002700067c82 */ /* 0x000fe20008000000 */
[----:B------:R-:W-:Y:S01]  /*c740*/  ISETP.NE.AND P2, PT, R199, RZ, PT ;  /* 0x000000ffc700720c */ /* 0x000fe20003f45270 */
[----:B------:R-:W-:Y:S01]  /*c750*/  IMAD R226, R3, 0x1000, R198 ;  /* 0x0000100003e27824 */ /* 0x000fe200078e02c6 */
[----:B------:R-:W-:Y:S01]  /*c760*/  FMNMX.FTZ R7, R153, R208, !PT ;  /* 0x000000d099077209 */ /* 0x000fe20007810000 */
[----:B------:R-:W-:-:S03]  /*c770*/  UMOV UR11, 0x40000040 ;  /* 0x40000040000b7882 */ /* 0x000fc60000000000 */
[----:B------:R-:W-:Y:S02]  /*c780*/  FMNMX.FTZ R208, R156, R7, !PT ;  /* 0x000000079cd07209 */ /* 0x000fe40007810000 */
[----:B------:R-:W-:Y:S02]  /*c790*/  R2UR UR10, R226 ;  /* 0x00000000e20a72ca */ /* 0x000fe400000e0000 */
        /* <DEDUP_REMOVED lines=21> */
[----:B0-----:R-:W-:Y:S02]  /*c8f0*/  FMNMX.FTZ R7, R210, R207, !PT ;  /* 0x000000cfd2077209 */ /* 0x001fe40007810000 */
[----:B------:R-:W-:-:S03]  /*c900*/  FMNMX.FTZ R207, R163, R208, !PT ;  /* 0x000000d0a3cf7209 */ /* 0x000fc60007810000 */
[C---:B------:R-:W-:Y:S01]  /*c910*/  FADD.FTZ R208, -R7.reuse, R20 ;  /* 0x0000001407d07221 */ /* 0x040fe20000010100 */
[----:B------:R-:W-:Y:S01]  /*c920*/  FMNMX.FTZ R20, R166, R207, !PT ;  /* 0x000000cfa6147209 */ /* 0x000fe20007810000 */
[----:B------:R-:W-:Y:S02]  /*c930*/  FMUL.FTZ R218, R7, UR6 ;  /* 0x0000000607da7c20 */ /* 0x000fe40008410000 */
[----:B------:R-:W-:Y:S01]  /*c940*/  FMUL.FTZ R210, R208, UR6 ;  /* 0x00000006d0d27c20 */ /* 0x000fe20008410000 */
[----:B------:R-:W-:Y:S01]  /*c950*/  FMNMX.FTZ R207, R167, R20, !PT ;  /* 0x00000014a7cf7209 */ /* 0x000fe20007810000 */
[--C-:B------:R-:W-:Y:S01]  /*c960*/  FFMA.FTZ R215, R168, UR6, -R218.reuse ;  /* 0x00000006a8d77c23 */ /* 0x100fe200080108da */
[--C-:B------:R-:W-:Y:S01]  /*c970*/  FFMA.FTZ R211, R160, UR6, -R218.reuse ;  /* 0x00000006a0d37c23 */ /* 0x100fe200080108da */
[----:B------:R0:W1:Y:S01]  /*c980*/  MUFU.EX2 R20, R210 ;  /* 0x000000d200147308 */ /* 0x0000620000000800 */
        /* <DEDUP_REMOVED lines=10> */
[--C-:B0-----:R-:W-:Y:S01]  /*ca30*/  FFMA.FTZ R210, R157, UR6, -R218.reuse ;  /* 0x000000069dd27c23 */ /* 0x101fe200080108da */
[--C-:B------:R-:W-:Y:S01]  /*ca40*/  FFMA.FTZ R172, R172, UR6, -R218.reuse ;  /* 0x00000006acac7c23 */ /* 0x100fe200080108da */
[----:B------:R-:W-:Y:S01]  /*ca50*/  FMNMX.FTZ R153, R175, R152, !PT ;  /* 0x00000098af997209 */ /* 0x000fe20007810000 */
[--C-:B------:R-:W-:Y:S01]  /*ca60*/  FFMA.FTZ R173, R173, UR6, -R218.reuse ;  /* 0x00000006adad7c23 */ /* 0x100fe200080108da */
[--C-:B------:R-:W-:Y:S01]  /*ca70*/  FFMA.FTZ R176, R176, UR6, -R218.reuse ;  /* 0x00000006b0b07c23 */ /* 0x100fe200080108da */
[--C-:B------:R-:W-:Y:S01]  /*ca80*/  FFMA.FTZ R177, R177, UR6, -R218.reuse ;  /* 0x00000006b1b17c23 */ /* 0x100fe200080108da */
[----:B------:R-:W-:Y:S01]  /*ca90*/  FMNMX.FTZ R152, R178, R153, !PT ;  /* 0x00000099b2987209 */ /* 0x000fe20007810000 */
[--C-:B------:R-:W-:Y:S01]  /*caa0*/  FFMA.FTZ R180, R180, UR6, -R218.reuse ;  /* 0x00000006b4b47c23 */ /* 0x100fe200080108da */
[----:B------:R-:W-:Y:S01]  /*cab0*/  MUFU.EX2 R207, R207 ;  /* 0x000000cf00cf7308 */ /* 0x000fe20000000800 */
[----:B-1----:R-:W-:Y:S01]  /*cac0*/  FMUL.FTZ R24, R24, R20 ;  /* 0x0000001418187220 */ /* 0x002fe20000410000 */
[----:B------:R-:W-:Y:S01]  /*cad0*/  FMNMX.FTZ R153, R179, R152, !PT ;  /* 0x00000098b3997209 */ /* 0x000fe20007810000 */
[-C--:B------:R-:W-:Y:S01]  /*cae0*/  FMUL.FTZ R25, R25, R20.reuse ;  /* 0x0000001419197220 */ /* 0x080fe20000410000 */
[-C--:B------:R-:W-:Y:S01]  /*caf0*/  FMUL.FTZ R28, R28, R20.reuse ;  /* 0x000000141c1c7220 */ /* 0x080fe20000410000 */
[-C--:B------:R-:W-:Y:S01]  /*cb00*/  FMUL.FTZ R29, R29, R20.reuse ;  /* 0x000000141d1d7220 */ /* 0x080fe20000410000 */
[----:B------:R-:W-:Y:S01]  /*cb10*/  FMNMX.FTZ R152, R182, R153, !PT ;  /* 0x00000099b6987209 */ /* 0x000fe20007810000 */
[-C--:B------:R-:W-:Y:S01]  /*cb20*/  FMUL.FTZ R32, R32, R20.reuse ;  /* 0x0000001420207220 */ /* 0x080fe20000410000 */
[----:B------:R-:W-:Y:S01]  /*cb30*/  MUFU.EX2 R208, R208 ;  /* 0x000000d000d07308 */ /* 0x000fe20000000800 */
[----:B------:R-:W-:Y:S01]  /*cb40*/  FMUL.FTZ R33, R33, R20 ;  /* 0x0000001421217220 */ /* 0x000fe20000410000 */
[----:B------:R-:W-:Y:S01]  /*cb50*/  FMNMX.FTZ R152, R183, R152, !PT ;  /* 0x00000098b7987209 */ /* 0x000fe20007810000 */
[-C--:B------:R-:W-:Y:S01]  /*cb60*/  FMUL.FTZ R36, R36, R20.reuse ;  /* 0x0000001424247220 */ /* 0x080fe20000410000 */
[-C--:B------:R-:W-:Y:S01]  /*cb70*/  FMUL.FTZ R37, R37, R20.reuse ;  /* 0x0000001425257220 */ /* 0x080fe20000410000 */
[-C--:B------:R-:W-:Y:S01]  /*cb80*/  FMUL.FTZ R40, R40, R20.reuse ;  /* 0x0000001428287220 */ /* 0x080fe20000410000 */
[-C--:B------:R-:W-:Y:S01]  /*cb90*/  FMUL.FTZ R41, R41, R20.reuse ;  /* 0x0000001429297220 */ /* 0x080fe20000410000 */
[----:B------:R-:W0:Y:S01]  /*cba0*/  SHFL.BFLY PT, R153, R152, 0x2, 0x1f ;  /* 0x0c401f0098997f89 */ /* 0x000e2200000e0000 */
        /* <DEDUP_REMOVED lines=23> */
[----:B0-----:R-:W-:Y:S01]  /*cd20*/  FMNMX.FTZ R153, R152, R153, !PT ;  /* 0x0000009998997209 */ /* 0x001fe20007810000 */
[----:B------:R-:W0:Y:S01]  /*cd30*/  MUFU.EX2 R212, R212 ;  /* 0x000000d400d47308 */ /* 0x000e220000000800 */
[-C--:B------:R-:W-:Y:S01]  /*cd40*/  FMUL.FTZ R84, R84, R20.reuse ;  /* 0x0000001454547220 */ /* 0x080fe20000410000 */
[-C--:B------:R-:W-:Y:S01]  /*cd50*/  FMUL.FTZ R85, R85, R20.reuse ;  /* 0x0000001455557220 */ /* 0x080fe20000410000 */
[-C--:B------:R-:W-:Y:S01]  /*cd60*/  FMUL.FTZ R88, R88, R20.reuse ;  /* 0x0000001458587220 */ /* 0x080fe20000410000 */
[----:B------:R-:W1:Y:S01]  /*cd70*/  SHFL.BFLY PT, R168, R153, 0x1, 0x1f ;  /* 0x0c201f0099a87f89 */ /* 0x000e6200000e0000 */
        /* <DEDUP_REMOVED lines=22> */
[----:B------:R-:W-:Y:S01]  /*cee0*/  FMUL.FTZ R125, R125, R20 ;  /* 0x000000147d7d7220 */ /* 0x000fe20000410000 */
[----:B-1----:R-:W-:Y:S01]  /*cef0*/  FMNMX.FTZ R168, R153, R168, !PT ;  /* 0x000000a899a87209 */ /* 0x002fe20007810000 */
[----:B------:R-:W-:Y:S01]  /*cf00*/  FFMA.FTZ R153, R181, UR6, -R218 ;  /* 0x00000006b5997c23 */ /* 0x000fe200080108da */
[-C--:B------:R-:W-:Y:S01]  /*cf10*/  FMUL.FTZ R128, R128, R20.reuse ;  /* 0x0000001480807220 */ /* 0x080fe20000410000 */
[-C--:B------:R-:W-:Y:S01]  /*cf20*/  FMUL.FTZ R129, R129, R20.reuse ;  /* 0x0000001481817220 */ /* 0x080fe20000410000 */
[----:B------:R-:W-:Y:S01]  /*cf30*/  MUFU.EX2 R169, R169 ;  /* 0x000000a900a97308 */ /* 0x000fe20000000800 */
[----:B------:R-:W-:Y:S01]  /*cf40*/  FADD.FTZ R152, -R168, R216 ;  /* 0x000000d8a8987221 */ /* 0x000fe20000010100 */
[-C--:B------:R-:W-:Y:S01]  /*cf50*/  FMUL.FTZ R132, R132, R20.reuse ;  /* 0x0000001484847220 */ /* 0x080fe20000410000 */
[-C--:B------:R-:W-:Y:S01]  /*cf60*/  FMUL.FTZ R133, R133, R20.reuse ;  /* 0x0000001485857220 */ /* 0x080fe20000410000 */
[-C--:B------:R-:W-:Y:S01]  /*cf70*/  FMUL.FTZ R136, R136, R20.reuse ;  /* 0x0000001488887220 */ /* 0x080fe20000410000 */
[----:B------:R-:W-:Y:S01]  /*cf80*/  FMUL.FTZ R181, R152, UR6 ;  /* 0x0000000698b57c20 */ /* 0x000fe20008410000 */
[----:B------:R-:W-:Y:S01]  /*cf90*/  FMUL.FTZ R152, R168, UR6 ;  /* 0x00000006a8987c20 */ /* 0x000fe20008410000 */
[-C--:B------:R-:W-:Y:S01]  /*cfa0*/  FMUL.FTZ R137, R137, R20.reuse ;  /* 0x0000001489897220 */ /* 0x080fe20000410000 */
[----:B------:R0:W-:Y:S01]  /*cfb0*/  MUFU.EX2 R216, R153 ;  /* 0x0000009900d87308 */ /* 0x0001e20000000800 */
[----:B------:R-:W-:Y:S01]  /*cfc0*/  FMUL.FTZ R140, R140, R20 ;  /* 0x000000148c8c7220 */ /* 0x000fe20000410000 */
[----:B------:R-:W-:Y:S01]  /*cfd0*/  FFMA.FTZ R218, R154, UR6, -R152 ;  /* 0x000000069ada7c23 */ /* 0x000fe20008010898 */
[----:B------:R-:W-:-:S02]  /*cfe0*/  VIADD R154, R204, 0x38840 ;  /* 0x00038840cc9a7836 */ /* 0x000fc40000000000 */
[--C-:B------:R-:W-:Y:S01]  /*cff0*/  FFMA.FTZ R219, R155, UR6, -R152.reuse ;  /* 0x000000069bdb7c23 */ /* 0x100fe20008010898 */
[--C-:B------:R-:W-:Y:S01]  /*d000*/  FFMA.FTZ R220, R158, UR6, -R152.reuse ;  /* 0x000000069edc7c23 */ /* 0x100fe20008010898 */
[--C-:B------:R-:W-:Y:S01]  /*d010*/  FFMA.FTZ R221, R159, UR6, -R152.reuse ;  /* 0x000000069fdd7c23 */ /* 0x100fe20008010898 */
[----:B------:R-:W-:Y:S01]  /*d020*/  FFMA.FTZ R222, R162, UR6, -R152 ;  /* 0x00000006a2de7c23 */ /* 0x000fe20008010898 */
[----:B------:R-:W1:Y:S01]  /*d030*/  MUFU.EX2 R181, R181 ;  /* 0x000000b500b57308 */ /* 0x000e620000000800 */
[----:B0-----:R-:W-:Y:S01]  /*d040*/  @!P2 IMAD R153, R217, 0x40, R197 ;  /* 0x00000040d999a824 */ /* 0x001fe200078e02c5 */
[----:B------:R-:W-:Y:S01]  /*d050*/  PRMT R154, R201, 0x654, R154 ;  /* 0x00000654c99a7816 */ /* 0x000fe2000000009a */
[--C-:B------:R-:W-:Y:S01]  /*d060*/  FFMA.FTZ R223, R163, UR6, -R152.reuse ;  /* 0x00000006a3df7c23 */ /* 0x100fe20008010898 */
[----:B------:R-:W-:Y:S01]  /*d070*/  FFMA.FTZ R224, R166, UR6, -R152 ;  /* 0x00000006a6e07c23 */ /* 0x000fe20008010898 */
[----:B------:R-:W-:Y:S02]  /*d080*/  @!P2 IMAD R153, R153, 0x4, R202 ;  /* 0x000000049999a824 */ /* 0x000fe400078e02ca */
[--C-:B------:R-:W-:Y:S01]  /*d090*/  FFMA.FTZ R225, R167, UR6, -R152.reuse ;  /* 0x00000006a7e17c23 */ /* 0x100fe20008010898 */
[--C-:B------:R-:W-:Y:S01]  /*d0a0*/  FFMA.FTZ R170, R170, UR6, -R152.reuse ;  /* 0x00000006aaaa7c23 */ /* 0x100fe20008010898 */
[--C-:B------:R-:W-:Y:S01]  /*d0b0*/  FFMA.FTZ R171, R171, UR6, -R152.reuse ;  /* 0x00000006abab7c23 */ /* 0x100fe20008010898 */
[--C-:B------:R-:W-:Y:S01]  /*d0c0*/  FFMA.FTZ R174, R174, UR6, -R152.reuse ;  /* 0x00000006aeae7c23 */ /* 0x100fe20008010898 */
[--C-:B------:R-:W-:Y:S01]  /*d0d0*/  FFMA.FTZ R175, R175, UR6, -R152.reuse ;  /* 0x00000006afaf7c23 */ /* 0x100fe20008010898 */
[----:B------:R0:W-:Y:S01]  /*d0e0*/  SYNCS.ARRIVE.TRANS64.RED.A1T0 RZ, [R154+URZ], RZ ;  /* 0x000000ff9aff79a7 */ /* 0x0001e2000810043f */
[--C-:B------:R-:W-:Y:S01]  /*d0f0*/  FFMA.FTZ R178, R178, UR6, -R152.reuse ;  /* 0x00000006b2b27c23 */ /* 0x100fe20008010898 */
[--C-:B------:R-:W-:Y:S01]  /*d100*/  FFMA.FTZ R179, R179, UR6, -R152.reuse ;  /* 0x00000006b3b37c23 */ /* 0x100fe20008010898 */
[--C-:B------:R-:W-:Y:S01]  /*d110*/  FFMA.FTZ R182, R182, UR6, -R152.reuse ;  /* 0x00000006b6b67c23 */ /* 0x100fe20008010898 */
[----:B------:R-:W-:Y:S01]  /*d120*/  FFMA.FTZ R183, R183, UR6, -R152 ;  /* 0x00000006b7b77c23 */ /* 0x000fe20008010898 */
[----:B------:R-:W-:Y:S01]  /*d130*/  @!P2 STS [R153+0x38400], R20 ;  /* 0x038400149900a388 */ /* 0x000fe20000000800 */
[----:B------:R-:W-:Y:S01]  /*d140*/  MUFU.EX2 R218, R218 ;  /* 0x000000da00da7308 */ /* 0x000fe20000000800 */
[----:B------:R-:W-:Y:S01]  /*d150*/  F2FP.BF16.F32.PACK_AB R152, R208, R207 ;  /* 0x000000cfd098723e */ /* 0x000fe200000010ff */
[----:B-1----:R-:W-:Y:S01]  /*d160*/  FMUL.FTZ R26, R26, R181 ;  /* 0x000000b51a1a7220 */ /* 0x002fe20000410000 */
[----:B------:R1:W-:Y:S01]  /*d170*/  @!P2 STS [R153+0x38420], R181 ;  /* 0x038420b59900a388 */ /* 0x0003e20000000800 */
[----:B0-----:R-:W-:Y:S01]  /*d180*/  F2FP.BF16.F32.PACK_AB R154, R210, R209 ;  /* 0x000000d1d29a723e */ /* 0x001fe200000010ff */
[----:B------:R-:W-:Y:S01]  /*d190*/  FMUL.FTZ R27, R27, R181 ;  /* 0x000000b51b1b7220 */ /* 0x000fe20000410000 */
[----:B------:R-:W-:Y:S01]  /*d1a0*/  F2FP.BF16.F32.PACK_AB R158, R214, R213 ;  /* 0x000000d5d69e723e */ /* 0x000fe200000010ff */
[----:B------:R-:W-:Y:S01]  /*d1b0*/  FMUL.FTZ R30, R30, R181 ;  /* 0x000000b51e1e7220 */ /* 0x000fe20000410000 */
[----:B------:R-:W1:Y:S01]  /*d1c0*/  MUFU.EX2 R219, R219 ;  /* 0x000000db00db7308 */ /* 0x000e620000000800 */
        /* <DEDUP_REMOVED lines=81> */
[-C--:B------:R-:W-:Y:S01]  /*d6e0*/  FMUL.FTZ R150, R150, R181.reuse ;  /* 0x000000b596967220 */ /* 0x080fe20000410000 */
[----:B------:R-:W-:Y:S01]  /*d6f0*/  FMUL.FTZ R151, R151, R181 ;  /* 0x000000b597977220 */ /* 0x000fe20000410000 */
[----:B------:R1:W-:Y:S01]  /*d700*/  STSM.16.M88.4 [R193+0x36400], R152 ;  /* 0x03640098c1007844 */ /* 0x0003e20000000200 */
[----:B------:R-:W-:-:S02]  /*d710*/  VIADD R217, R226, 0x80 ;  /* 0x00000080e2d97836 */ /* 0x000fc40000000000 */
[----:B------:R-:W-:Y:S01]  /*d720*/  FFMA.FTZ R5, R20, R5, R207 ;  /* 0x0000000514057223 */ /* 0x000fe200000100cf */
[----:B------:R-:W-:Y:S01]  /*d730*/  FFMA.FTZ R2, R181, R2, R218 ;  /* 0x00000002b5027223 */ /* 0x000fe200000100da */
[----:B------:R-:W-:Y:S01]  /*d740*/  MUFU.EX2 R174, R174 ;  /* 0x000000ae00ae7308 */ /* 0x000fe20000000800 */
[----:B------:R1:W-:Y:S01]  /*d750*/  STSM.16.M88.4 [R192], R156 ;  /* 0x0000009cc0007844 */ /* 0x0003e20000000200 */
        /* <DEDUP_REMOVED lines=15> */
[----:B------:R-:W0:Y:S01]  /*d850*/  MUFU.EX2 R177, R177 ;  /* 0x000000b100b17308 */ /* 0x000e220000000800 */
[----:B--2---:R-:W-:Y:S01]  /*d860*/  F2FP.BF16.F32.PACK_AB R163, R175, R174 ;  /* 0x000000aeafa3723e */ /* 0x004fe200000010ff */
[----:B------:R-:W-:Y:S01]  /*d870*/  FADD.FTZ R214, R214, R213 ;  /* 0x000000d5d6d67221 */ /* 0x000fe20000010000 */
[----:B------:R-:W-:-:S03]  /*d880*/  FADD.FTZ R225, R225, R224 ;  /* 0x000000e0e1e17221 */ /* 0x000fc60000010000 */
[----:B------:R1:W-:Y:S01]  /*d890*/  STSM.16.M88.4 [R195], R160 ;  /* 0x000000a0c3007844 */ /* 0x0003e20000000200 */
[----:B------:R-:W-:Y:S01]  /*d8a0*/  FADD.FTZ R214, R215, R214 ;  /* 0x000000d6d7d67221 */ /* 0x000fe20000010000 */
[----:B------:R-:W2:Y:S01]  /*d8b0*/  MUFU.EX2 R180, R180 ;  /* 0x000000b400b47308 */ /* 0x000ea20000000800 */
[----:B------:R-:W-:Y:S02]  /*d8c0*/  FADD.FTZ R170, R170, R225 ;  /* 0x000000e1aaaa7221 */ /* 0x000fe40000010000 */
[----:B------:R-:W-:Y:S02]  /*d8d0*/  FADD.FTZ R169, R169, R214 ;  /* 0x000000d6a9a97221 */ /* 0x000fe40000010000 */
[----:B------:R-:W-:Y:S02]  /*d8e0*/  FADD.FTZ R171, R171, R170 ;  /* 0x000000aaabab7221 */ /* 0x000fe40000010000 */
[----:B------:R-:W-:Y:S01]  /*d8f0*/  FADD.FTZ R172, R172, R169 ;  /* 0x000000a9acac7221 */ /* 0x000fe20000010000 */
[----:B------:R-:W-:Y:S01]  /*d900*/  MUFU.EX2 R178, R178 ;  /* 0x000000b200b27308 */ /* 0x000fe20000000800 */
[----:B0-----:R-:W-:Y:S01]  /*d910*/  F2FP.BF16.F32.PACK_AB R164, R177, R176 ;  /* 0x000000b0b1a4723e */ /* 0x001fe200000010ff */
[----:B------:R-:W-:Y:S01]  /*d920*/  FADD.FTZ R174, R174, R171 ;  /* 0x000000abaeae7221 */ /* 0x000fe20000010000 */
[----:B------:R-:W-:-:S03]  /*d930*/  FADD.FTZ R173, R173, R172 ;  /* 0x000000acadad7221 */ /* 0x000fc60000010000 */
[----:B------:R-:W-:Y:S01]  /*d940*/  FADD.FTZ R175, R175, R174 ;  /* 0x000000aeafaf7221 */ /* 0x000fe20000010000 */
[----:B------:R-:W-:Y:S01]  /*d950*/  FADD.FTZ R176, R176, R173 ;  /* 0x000000adb0b07221 */ /* 0x000fe20000010000 */
[----:B------:R-:W0:Y:S01]  /*d960*/  MUFU.EX2 R179, R179 ;  /* 0x000000b300b37308 */ /* 0x000e220000000800 */
[----:B--2---:R-:W-:Y:S02]  /*d970*/  F2FP.BF16.F32.PACK_AB R166, R216, R180 ;  /* 0x000000b4d8a6723e */ /* 0x004fe400000010ff */
[----:B------:R-:W-:-:S04]  /*d980*/  FADD.FTZ R177, R177, R176 ;  /* 0x000000b0b1b17221 */ /* 0x000fc80000010000 */
[----:B------:R-:W-:Y:S01]  /*d990*/  FADD.FTZ R177, R180, R177 ;  /* 0x000000b1b4b17221 */ /* 0x000fe20000010000 */
[----:B------:R-:W2:Y:S03]  /*d9a0*/  MUFU.EX2 R182, R182 ;  /* 0x000000b600b67308 */ /* 0x000ea60000000800 */
[----:B------:R-:W-:-:S05]  /*d9b0*/  FADD.FTZ R5, R216, R177 ;  /* 0x000000b1d8057221 */ /* 0x000fca0000010000 */
[----:B------:R-:W3:Y:S01]  /*d9c0*/  MUFU.EX2 R183, R183 ;  /* 0x000000b700b77308 */ /* 0x000ee20000000800 */
[----:B0-----:R-:W-:Y:S01]  /*d9d0*/  F2FP.BF16.F32.PACK_AB R165, R179, R178 ;  /* 0x000000b2b3a5723e */ /* 0x001fe200000010ff */
[----:B------:R-:W-:-:S04]  /*d9e0*/  FADD.FTZ R178, R178, R175 ;  /* 0x000000afb2b27221 */ /* 0x000fc80000010000 */
[----:B------:R-:W-:-:S04]  /*d9f0*/  FADD.FTZ R179, R179, R178 ;  /* 0x000000b2b3b37221 */ /* 0x000fc80000010000 */
[----:B--2---:R-:W-:Y:S01]  /*da00*/  FADD.FTZ R2, R182, R179 ;  /* 0x000000b3b6027221 */ /* 0x004fe20000010000 */
[----:B---3--:R-:W-:-:S03]  /*da10*/  F2FP.BF16.F32.PACK_AB R167, R183, R182 ;  /* 0x000000b6b7a7723e */ /* 0x008fc600000010ff */
[----:B------:R-:W-:Y:S02]  /*da20*/  FADD.FTZ R2, R183, R2 ;  /* 0x00000002b7027221 */ /* 0x000fe40000010000 */
[----:B------:R1:W-:Y:S01]  /*da30*/  STSM.16.M88.4 [R194], R164 ;  /* 0x000000a4c2007844 */ /* 0x0003e20000000200 */
[----:B------:R-:W-:-:S06]  /*da40*/  WARPGROUP.ARRIVE ;  /* 0x00000000000079c5 */ /* 0x000fcc0000000000 */
        /* <DEDUP_REMOVED lines=32> */
.L_x_1983:
[----:B------:R-:W-:Y:S02]  /*dc50*/  VIADD R204, R204, 0x38860 ;  /* 0x00038860cccc7836 */ /* 0x000fe40000000000 */
[----:B------:R-:W-:Y:S02]  /*dc60*/  IMAD.MOV.U32 R216, RZ, RZ, R168 ;  /* 0x000000ffffd87224 */ /* 0x000fe400078e00a8 */
[----:B------:R-:W-:Y:S01]  /*dc70*/  IMAD.MOV.U32 R20, RZ, RZ, R7 ;  /* 0x000000ffff147224 */ /* 0x000fe200078e0007 */
[----:B------:R-:W-:Y:S01]  /*dc80*/  PRMT R204, R201, 0x654, R204 ;  /* 0x00000654c9cc7816 */ /* 0x000fe200000000cc */
[----:B------:R-:W-:-:S03]  /*dc90*/  IMAD.MOV.U32 R217, RZ, RZ, R3 ;  /* 0x000000ffffd97224 */ /* 0x000fc600078e0003 */
[----:B------:R1:W-:Y:S01]  /*dca0*/  SYNCS.ARRIVE.TRANS64.RED.A1T0 RZ, [R204+URZ], RZ ;  /* 0x000000ffccff79a7 */ /* 0x0003e2000810043f */
[----:B------:R-:W-:Y:S05]  /*dcb0*/  @P1 BRA `(.L_x_1984) ;  /* 0xffffffd4003c1947 */ /* 0x000fea000383ffff */
[----:B------:R-:W-:-:S07]  /*dcc0*/  IMAD.MOV.U32 R207, RZ, RZ, R205 ;  /* 0x000000ffffcf7224 */ /* 0x000fce00078e00cd */
.L_x_1973:
[----:B------:R-:W-:-:S13]  /*dcd0*/  ISETP.GE.AND P1, PT, R207, UR60, PT ;  /* 0x0000003ccf007c0c */ /* 0x000fda000bf26270 */
[----:B------:R-:W-:Y:S05]  /*dce0*/  @!P1 BRA `(.L_x_1985) ;  /* 0x0000003400889947 */ /* 0x000fea0003800000 */
[----:B------:R-:W-:Y:S01]  /*dcf0*/  IMAD.MOV.U32 R210, RZ, RZ, R168 ;  /* 0x000000ffffd27224 */ /* 0x000fe200078e00a8 */
[----:B------:R-:W-:Y:S01]  /*dd00*/  ULDC UR38, c[0x0][0xadc] ;  /* 0x0002b70000267ab9 */ /* 0x000fe20000000800 */
[----:B------:R-:W-:Y:S01]  /*dd10*/  IMAD.MOV.U32 R209, RZ, RZ, R7 ;  /* 0x000000ffffd17224 */ /* 0x000fe200078e0007 */
[----:B------:R-:W-:Y:S01]  /*dd20*/  ULDC UR39, c[0x0][0x288] ;  /* 0x0000a20000277ab9 */ /* 0x000fe20000000800 */
[----:B0-----:R-:W-:Y:S01]  /*dd30*/  IMAD.MOV.U32 R208, RZ, RZ, R3 ;  /* 0x000000ffffd07224 */ /* 0x001fe200078e0003 */
[----:B------:R-:W-:-:S06]  /*dd40*/  ULDC UR61, c[0x0][0x2f0] ;  /* 0x0000bc00003d7ab9 */ /* 0x000fcc0000000800 */
.L_x_2004:
[----:B------:R-:W-:-:S05]  /*dd50*/  VIADD R3, R208, 0x1 ;  /* 0x00000001d0037836 */ /* 0x000fca0000000000 */
[----:B------:R-:W-:-:S04]  /*dd60*/  ISETP.NE.AND P1, PT, R3, 0x2, PT ;  /* 0x000000020300780c */ /* 0x000fc80003f25270 */
[----:B------:R-:W-:Y:S02]  /*dd70*/  SEL R7, RZ, 0x1, P1 ;  /* 0x00000001ff077807 */ /* 0x000fe40000800000 */
[----:B------:R-:W-:Y:S02]  /*dd80*/  SEL R3, R3, RZ, P1 ;  /* 0x000000ff03037207 */ /* 0x000fe40000800000 */
[----:B------:R-:W-:Y:S01]  /*dd90*/  LOP3.LUT R4, R4, R7, RZ, 0x3c, !PT ;  /* 0x0000000704047212 */ /* 0x000fe200078e3cff */
[----:B--2---:R-:W-:Y:S06]  /*dda0*/  @!P0 BRA `(.L_x_1986) ;  /* 0x0000000000048947 */ /* 0x004fec0003800000 */
[----:B------:R-:W-:Y:S01]  /*ddb0*/  BPT.TRAP 0x1 ;  /* 0x000000040000795c */ /* 0x000fe20000300000 */
.L_x_1986:
[----:B------:R-:W-:Y:S01]  /*ddc0*/  IMAD R20, R3, 0x8, R202 ;  /* 0x0000000803147824 */ /* 0x000fe200078e02ca */
[----:B------:R-:W-:-:S04]  /*ddd0*/  SHF.L.U32 R205, R4, 0x1f, RZ ;  /* 0x0000001f04cd7819 */ /* 0x000fc800000006ff */
[----:B------:R0:W2:Y:S01]  /*dde0*/  SYNCS.PHASECHK.TRANS64.TRYWAIT P1, [R20+URZ+0x38830], R205 ;  /* 0x038830cd140075a7 */ /* 0x0000a2000802017f */
[----:B------:R-:W-:Y:S05]  /*ddf0*/  @!P0 BRA `(.L_x_1987) ;  /* 0x0000000000048947 */ /* 0x000fea0003800000 */
[----:B------:R-:W-:Y:S01]  /*de00*/  BPT.TRAP 0x1 ;  /* 0x000000040000795c */ /* 0x000fe20000300000 */
.L_x_1987:
[----:B------:R-:W-:Y:S01]  /*de10*/  IMAD R7, R3, 0x200, R196 ;  /* 0x0000020003077824 */ /* 0x000fe200078e02c4 */
[----:B--2---:R-:W-:Y:S06]  /*de20*/  @P1 BRA `(.L_x_1988) ;  /* 0x0000000000081947 */ /* 0x004fec0003800000 */
[----:B------:R-:W2:Y:S02]  /*de30*/  SYNCS.PHASECHK.TRANS64.TRYWAIT P1, [R20+URZ+0x38830], R205 ;  /* 0x038830cd140075a7 */ /* 0x000ea4000802017f */
[----:B--2---:R-:W-:Y:S05]  /*de40*/  @!P1 BRA `(.L_x_1989) ;  /* 0x000000b000c89947 */ /* 0x004fea0003800000 */
.L_x_1988:
[----:B------:R-:W-:Y:S01]  /*de50*/  R2UR UR58, R7 ;  /* 0x00000000073a72ca */ /* 0x000fe200000e0000 */
[----:B------:R-:W-:Y:S01]  /*de60*/  WARPGROUP.ARRIVE ;  /* 0x00000000000079c5 */ /* 0x000fe20000000000 */
[----:B------:R-:W-:Y:S01]  /*de70*/  R2UR UR56, R18 ;  /* 0x00000000123872ca */ /* 0x000fe200000e0000 */
[----:B------:R-:W-:Y:S01]  /*de80*/  UMOV UR59, 0x40000040 ;  /* 0x40000040003b7882 */ /* 0x000fe20000000000 */
[----:B------:R-:W-:Y:S01]  /*de90*/  R2UR UR57, R19 ;  /* 0x00000000133972ca */ /* 0x000fe200000e0000 */
[----:B-1----:R-:W-:-:S12]  /*dea0*/  VIADD R204, R7, 0x2 ;  /* 0x0000000207cc7836 */ /* 0x002fd80000000000 */
        /* <DEDUP_REMOVED lines=27> */
.L_x_1990:
[----:B------:R1:W3:Y:S01]  /*e060*/  SYNCS.PHASECHK.TRANS64.TRYWAIT P1, [R20+URZ+0x38850], R205 ;  /* 0x038850cd140075a7 */ /* 0x0002e2000802017f */
[----:B------:R-:W-:Y:S05]  /*e070*/  @!P0 BRA `(.L_x_1991) ;  /* 0x0000000000048947 */ /* 0x000fea0003800000 */
[----:B------:R-:W-:Y:S01]  /*e080*/  BPT.TRAP 0x1 ;  /* 0x000000040000795c */ /* 0x000fe20000300000 */
.L_x_1991:
[----:B------:R-:W-:Y:S01]  /*e090*/  IMAD R7, R3, 0x1000, R21 ;  /* 0x0000100003077824 */ /* 0x000fe200078e0215 */
[----:B---3--:R-:W-:Y:S06]  /*e0a0*/  @P1 BRA `(.L_x_1992) ;  /* 0x0000000000081947 */ /* 0x008fec0003800000 */
[----:B------:R-:W3:Y:S02]  /*e0b0*/  SYNCS.PHASECHK.TRANS64.TRYWAIT P1, [R20+URZ+0x38850], R205 ;  /* 0x038850cd140075a7 */ /* 0x000ee4000802017f */
[----:B---3--:R-:W-:Y:S05]  /*e0c0*/  @!P1 BRA `(.L_x_1993) ;  /* 0x000000b0003c9947 */ /* 0x008fea0003800000 */
.L_x_1992:
[----:B------:R-:W-:Y:S01]  /*e0d0*/  R2UR UR58, R7 ;  /* 0x00000000073a72ca */ /* 0x000fe200000e0000 */
[----:B------:R-:W-:Y:S01]  /*e0e0*/  WARPGROUP.ARRIVE ;  /* 0x00000000000079c5 */ /* 0x000fe20000000000 */
[----:B------:R-:W-:Y:S01]  /*e0f0*/  R2UR UR56, R12 ;  /* 0x000000000c3872ca */ /* 0x000fe200000e0000 */
[----:B------:R-:W-:Y:S01]  /*e100*/  UMOV UR59, 0x40000040 ;  /* 0x40000040003b7882 */ /* 0x000fe20000000000 */
[----:B------:R-:W-:Y:S01]  /*e110*/  R2UR UR57, R13 ;  /* 0x000000000d3972ca */ /* 0x000fe200000e0000 */
[C---:B------:R-:W-:Y:S01]  /*e120*/  VIADD R204, R7.reuse, 0x2 ;  /* 0x0000000207cc7836 */ /* 0x040fe20000000000 */
        /* <DEDUP_REMOVED lines=17> */
[----:B------:R-:W4:Y:S01]  /*e240*/  S2R R211, SR_TID.X ;  /* 0x0000000000d37919 */ /* 0x000f220000002100 */
[----:B------:R-:W-:Y:S01]  /*e250*/  UMOV UR55, 0x40000040 ;  /* 0x4000004000377882 */ /* 0x000fe20000000000 */
[----:B----4-:R-:W-:Y:S01]  /*e260*/  SHF.R.U32.HI R211, RZ, 0x7, R211 ;  /* 0x00000007ffd37819 */ /* 0x010fe200000116d3 */
        /* <DEDUP_REMOVED lines=41> */
[----:B------:R-:W4:Y:S05]  /*e500*/  SHFL.IDX PT, R204, R211, RZ, 0x1f ;  /* 0x00001fffd3cc7589 */ /* 0x000f2a00000e0000 */
[----:B------:R-:W-:Y:S01]  /*e510*/  HGMMA.64x64x16.F32.BF16 R152, gdesc[UR56], R152, gsb0 ;  /* 0x00e00000389879f0 */ /* 0x000fe20008001898 */
[----:B------:R-:W-:Y:S01]  /*e520*/  UMOV UR57, 0x40000040 ;  /* 0x4000004000397882 */ /* 0x000fe20000000000 */
[----:B------:R-:W-:Y:S01]  /*e530*/  UMOV UR59, 0x40000040 ;  /* 0x40000040003b7882 */ /* 0x000fe20000000000 */
[----:B----4-:R-:W-:Y:S01]  /*e540*/  ISETP.GT.AND P1, PT, R204, 0x7f, PT ;  /* 0x0000007fcc00780c */ /* 0x010fe20003f24270 */
[----:B------:R-:W-:-:S03]  /*e550*/  VIADD R204, R7, 0x800 ;  /* 0x0000080007cc7836 */ /* 0x000fc60000000000 */
[----:B0123--:R-:W-:-:S05]  /*e560*/  SEL R205, RZ, 0x2, !P1 ;  /* 0x00000002ffcd7807 */ /* 0x00ffca0004800000 */
        /* <DEDUP_REMOVED lines=211> */
.L_x_1994:
[----:B------:R-:W-:Y:S01]  /*f2a0*/  ISETP.NE.AND P1, PT, R227, 0x1, PT ;  /* 0x00000001e300780c */ /* 0x000fe20003f25270 */
[----:B------:R-:W-:Y:S01]  /*f2b0*/  IMAD.MOV.U32 R215, RZ, RZ, R191 ;  /* 0x000000ffffd77224 */ /* 0x000fe200078e00bf */
[----:B------:R-:W-:Y:S01]  /*f2c0*/  R2UR UR6, R200 ;  /* 0x00000000c80672ca */ /* 0x000fe200000e0000 */
[----:B------:R-:W-:Y:S01]  /*f2d0*/  ULDC UR7, c[0x0][0xad8] ;  /* 0x0002b60000077ab9 */ /* 0x000fe20000000800 */
[----:B------:R-:W-:-:S09]  /*f2e0*/  LOP3.LUT P5, RZ, R16, 0x1, RZ, 0xc0, !PT ;  /* 0x0000000110ff7812 */ /* 0x000fd200078ac0ff */
[----:B------:R-:W0:Y:S08]  /*f2f0*/  @P1 LDC R204, c[0x0][0x44c] ;  /* 0x00011300ffcc1b82 */ /* 0x000e300000000800 */
[----:B------:R-:W1:Y:S01]  /*f300*/  @P1 LDC R7, c[0x0][0x450] ;  /* 0x00011400ff071b82 */ /* 0x000e620000000800 */
[----:B0-----:R-:W-:-:S05]  /*f310*/  @P1 IMAD.HI.U32 R204, R191, R204, RZ ;  /* 0x000000ccbfcc1227 */ /* 0x001fca00078e00ff */
[----:B-1----:R-:W-:Y:S01]  /*f320*/  @P1 SHF.R.U32.HI R215, RZ, R7, R204 ;  /* 0x00000007ffd71219 */ /* 0x002fe200000116cc */
[----:B------:R-:W-:Y:S02]  /*f330*/  IMAD.SHL.U32 R7, R207, 0x40, RZ ;  /* 0x00000040cf077824 */ /* 0x000fe400078e00ff */
[----:B------:R-:W-:Y:S02]  /*f340*/  VIADD R204, R20, 0x38840 ;  /* 0x0003884014cc7836 */ /* 0x000fe40000000000 */
[----:B------:R-:W0:Y:S01]  /*f350*/  SHFL.IDX PT, R216, R215, RZ, 0x1c1f ;  /* 0x001c1fffd7d87589 */ /* 0x000e2200000e0000 */
[----:B------:R-:W-:Y:S02]  /*f360*/  IADD3 R212, -R6, 0x1, -R7 ;  /* 0x0000000106d47810 */ /* 0x000fe40007ffe907 */
[----:B------:R-:W-:-:S03]  /*f370*/  PRMT R204, R201, 0x654, R204 ;  /* 0x00000654c9cc7816 */ /* 0x000fc600000000cc */
[----:B------:R-:W-:Y:S01]  /*f380*/  IMAD R212, R17, UR61, R212 ;  /* 0x0000003d11d47c24 */ /* 0x000fe2000f8e02d4 */
[----:B------:R1:W-:Y:S03]  /*f390*/  SYNCS.ARRIVE.TRANS64.RED.A1T0 RZ, [R204+URZ], RZ ;  /* 0x000000ffccff79a7 */ /* 0x0003e6000810043f */
[----:B------:R-:W-:-:S04]  /*f3a0*/  VIADD R212, R212, -UR39 ;  /* 0x80000027d4d47c36 */ /* 0x000fc80008000000 */
[C---:B------:R-:W-:Y:S02]  /*f3b0*/  VIADD R214, R212.reuse, UR7 ;  /* 0x00000007d4d67c36 */ /* 0x040fe40008000000 */
[----:B------:R-:W-:Y:S02]  /*f3c0*/  VIADD R213, R212, UR6 ;  /* 0x00000006d4d57c36 */ /* 0x000fe40008000000 */
[--C-:B0-----:R-:W-:Y:S02]  /*f3d0*/  IMAD.IADD R212, R214, 0x1, R216.reuse ;  /* 0x00000001d6d47824 */ /* 0x101fe400078e02d8 */
[----:B------:R-:W-:Y:S01]  /*f3e0*/  IMAD.IADD R211, R213, 0x1, R216 ;  /* 0x00000001d5d37824 */ /* 0x000fe200078e02d8 */
[----:B-1----:R-:W-:Y:S06]  /*f3f0*/  @!P5 BRA `(.L_x_1995) ;  /* 0x00000000005cd947 */ /* 0x002fec0003800000 */
        /* <DEDUP_REMOVED lines=13> */
.L_x_1997:
[----:B------:R-:W-:-:S05]  /*f4d0*/  IMAD.U32 R218, RZ, RZ, UR38 ;  /* 0x00000026ffda7e24 */ /* 0x000fca000f8e00ff */
[----:B------:R-:W-:-:S13]  /*f4e0*/  ISETP.NE.AND P1, PT, R218, 0x1, PT ;  /* 0x00000001da00780c */ /* 0x000fda0003f25270 */
[----:B------:R-:W0:Y:S02]  /*f4f0*/  @P1 LDC.64 R204, c[0x0][0xae0] ;  /* 0x0002b800ffcc1b82 */ /* 0x000e240000000a00 */
[----:B0-----:R-:W-:-:S05]  /*f500*/  @P1 IMAD.HI.U32 R204, R216, R204, RZ ;  /* 0x000000ccd8cc1227 */ /* 0x001fca00078e00ff */
[----:B------:R-:W-:-:S07]  /*f510*/  @P1 SHF.R.U32.HI R216, RZ, R205, R204 ;  /* 0x000000cdffd81219 */ /* 0x000fce00000116cc */
.L_x_1998:
[----:B------:R-:W-:Y:S05]  /*f520*/  BSYNC B0 ;  /* 0x0000000000007941 */ /* 0x000fea0003800000 */
.L_x_1996:
[----:B------:R-:W-:-:S04]  /*f530*/  IMAD R205, R216, R218, -R7 ;  /* 0x000000dad8cd7224 */ /* 0x000fc800078e0a07 */
[----:B------:R-:W-:-:S05]  /*f540*/  IMAD.IADD R205, R205, 0x1, -R6 ;  /* 0x00000001cdcd7824 */ /* 0x000fca00078e0a06 */
[----:B------:R-:W-:Y:S02]  /*f550*/  VIADDMNMX R212, R205, R218, R212, PT ;  /* 0x000000dacdd47246 */ /* 0x000fe400038001d4 */
[----:B------:R-:W-:-:S07]  /*f560*/  VIMNMX R211, R211, R205, !PT ;  /* 0x000000cdd3d37248 */ /* 0x000fce0007fe0100 */
.L_x_1995:
[----:B------:R-:W-:-:S04]  /*f570*/  ISETP.GT.AND P1, PT, R207, -0x1, PT ;  /* 0xffffffffcf00780c */ /* 0x000fc80003f24270 */
[C---:B------:R-:W-:Y:S02]  /*f580*/  ISETP.GT.AND P2, PT, R211.reuse, RZ, P1 ;  /* 0x000000ffd300720c */ /* 0x040fe40000f44270 */
[C---:B------:R-:W-:Y:S02]  /*f590*/  ISETP.GT.AND P4, PT, R211.reuse, 0x1, P1 ;  /* 0x00000001d300780c */ /* 0x040fe40000f84270 */
[----:B------:R-:W-:Y:S02]  /*f5a0*/  ISETP.LT.OR P3, PT, R212, 0x1, P2 ;  /* 0x00000001d400780c */ /* 0x000fe40001761670 */
[C---:B------:R-:W-:Y:S02]  /*f5b0*/  ISETP.GT.AND P2, PT, R211.reuse, 0x8, P1 ;  /* 0x00000008d300780c */ /* 0x040fe40000f44270 */
        /* <DEDUP_REMOVED lines=61> */
.L_x_2001:
[----:B------:R-:W-:-:S05]  /*f990*/  IMAD.U32 R212, RZ, RZ, UR38 ;  /* 0x00000026ffd47e24 */ /* 0x000fca000f8e00ff */
[----:B------:R-:W-:-:S13]  /*f9a0*/  ISETP.NE.AND P2, PT, R212, 0x1, PT ;  /* 0x00000001d400780c */ /* 0x000fda0003f45270 */
[----:B------:R-:W0:Y:S02]  /*f9b0*/  @P2 LDC.64 R152, c[0x0][0xae0] ;  /* 0x0002b800ff982b82 */ /* 0x000e240000000a00 */
[----:B0-----:R-:W-:-:S05]  /*f9c0*/  @P2 IMAD.HI.U32 R152, R211, R152, RZ ;  /* 0x00000098d3982227 */ /* 0x001fca00078e00ff */
[----:B------:R-:W-:-:S07]  /*f9d0*/  @P2 SHF.R.U32.HI R211, RZ, R153, R152 ;  /* 0x00000099ffd32219 */ /* 0x000fce0000011698 */
.L_x_2002:
[----:B------:R-:W-:Y:S05]  /*f9e0*/  BSYNC B0 ;  /* 0x0000000000007941 */ /* 0x000fea0003800000 */
.L_x_2000:
[----:B------:R-:W-:-:S04]  /*f9f0*/  IMAD R7, R211, R212, -R7 ;  /* 0x000000d4d3077224 */ /* 0x000fc800078e0a07 */
[----:B------:R-:W-:-:S05]  /*fa00*/  IMAD.IADD R7, R7, 0x1, -R6 ;  /* 0x0000000107077824 */ /* 0x000fca00078e0a06 */
[----:B------:R-:W-:Y:S02]  /*fa10*/  VIADDMNMX R214, R7, R212, R214, PT ;  /* 0x000000d407d67246 */ /* 0x000fe400038001d6 */
[----:B------:R-:W-:-:S07]  /*fa20*/  VIMNMX R213, R213, R7, !PT ;  /* 0x00000007d5d57248 */ /* 0x000fce0007fe0100 */
.L_x_1999:
[----:B------:R-:W-:Y:S01]  /*fa30*/  FMNMX.FTZ R152, R204, R209, !PT ;  /* 0x000000d1cc987209 */ /* 0x000fe20007810000 */
[----:B------:R-:W-:Y:S01]  /*fa40*/  ULDC UR6, c[0x0][0xa80] ;  /* 0x0002a00000067ab9 */ /* 0x000fe20000000800 */
[----:B------:R-:W-:Y:S01]  /*fa50*/  ISETP.GT.AND P2, PT, R213, 0x1, P1 ;  /* 0x00000001d500780c */ /* 0x000fe20000f44270 */
[----:B------:R-:W-:Y:S01]  /*fa60*/  UMOV UR11, 0x40000040 ;  /* 0x40000040000b7882 */ /* 0x000fe20000000000 */
[----:B------:R-:W-:Y:S02]  /*fa70*/  FMNMX.FTZ R7, R205, R152, !PT ;  /* 0x00000098cd077209 */ /* 0x000fe40007810000 */
[----:B------:R-:W-:Y:S02]  /*fa80*/  ISETP.LT.OR P2, PT, R214, 0x2, P2 ;  /* 0x00000002d600780c */ /* 0x000fe40001741670 */
[----:B------:R-:W-:Y:S02]  /*fa90*/  FMNMX.FTZ R152, R156, R7, !PT ;  /* 0x000000079c987209 */ /* 0x000fe40007810000 */
[----:B------:R-:W-:-:S02]  /*faa0*/  FSEL R155, R155, -INF , !P2 ;  /* 0xff8000009b9b7808 */ /* 0x000fc40005000000 */
[----:B------:R-:W-:Y:S02]  /*fab0*/  FMNMX.FTZ R7, R157, R152, !PT ;  /* 0x000000989d077209 */ /* 0x000fe40007810000 */
[----:B------:R-:W-:Y:S02]  /*fac0*/  ISETP.GT.AND P2, PT, R213, RZ, P1 ;  /* 0x000000ffd500720c */ /* 0x000fe40000f44270 */
[----:B------:R-:W-:Y:S02]  /*fad0*/  FMNMX.FTZ R152, R160, R7, !PT ;  /* 0x00000007a0987209 */ /* 0x000fe40007810000 */
[----:B------:R-:W-:Y:S02]  /*fae0*/  ISETP.LT.OR P2, PT, R214, 0x1, P2 ;  /* 0x00000001d600780c */ /* 0x000fe40001741670 */
[----:B------:R-:W-:Y:S02]  /*faf0*/  FMNMX.FTZ R7, R161, R152, !PT ;  /* 0x00000098a1077209 */ /* 0x000fe40007810000 */
[----:B------:R-:W-:-:S02]  /*fb00*/  ISETP.GT.AND P3, PT, R213, 0x8, P1 ;  /* 0x00000008d500780c */ /* 0x000fc40000f64270 */
        /* <DEDUP_REMOVED lines=20> */
[----:B------:R-:W-:Y:S01]  /*fc50*/  FSEL R163, R163, -INF , !P4 ;  /* 0xff800000a3a37808 */ /* 0x000fe20006000000 */
[----:B------:R-:W0:Y:S01]  /*fc60*/  SHFL.BFLY PT, R7, R152, 0x2, 0x1f ;  /* 0x0c401f0098077f89 */ /* 0x000e2200000e0000 */
[C---:B------:R-:W-:Y:S02]  /*fc70*/  ISETP.GT.AND P4, PT, R213.reuse, 0x20, P1 ;  /* 0x00000020d500780c */ /* 0x040fe40000f84270 */
[----:B------:R-:W-:Y:S02]  /*fc80*/  ISETP.GT.AND P3, PT, R213, 0x19, P1 ;  /* 0x00000019d500780c */ /* 0x000fe40000f64270 */
[----:B------:R-:W-:-:S02]  /*fc90*/  ISETP.LT.OR P4, PT, R214, 0x21, P4 ;  /* 0x00000021d600780c */ /* 0x000fc40002781670 */
[----:B------:R-:W-:-:S04]  /*fca0*/  ISETP.LT.OR P3, PT, R214, 0x1a, P3 ;  /* 0x0000001ad600780c */ /* 0x000fc80001f61670 */
[----:B------:R-:W-:Y:S02]  /*fcb0*/  FSEL R167, R167, -INF , !P3 ;  /* 0xff800000a7a77808 */ /* 0x000fe40005800000 */
[----:B------:R-:W-:-:S04]  /*fcc0*/  ISETP.GT.AND P3, PT, R213, 0x28, P1 ;  /* 0x00000028d500780c */ /* 0x000fc80000f64270 */
[----:B------:R-:W-:Y:S02]  /*fcd0*/  ISETP.LT.OR P3, PT, R214, 0x29, P3 ;  /* 0x00000029d600780c */ /* 0x000fe40001f61670 */
[----:B0-----:R-:W-:-:S05]  /*fce0*/  FMNMX.FTZ R153, R152, R7, !PT ;  /* 0x0000000798997209 */ /* 0x001fca0007810000 */
[----:B------:R-:W0:Y:S02]  /*fcf0*/  SHFL.BFLY PT, R212, R153, 0x1, 0x1f ;  /* 0x0c201f0099d47f89 */ /* 0x000e2400000e0000 */
[----:B0-----:R-:W-:Y:S02]  /*fd00*/  FMNMX.FTZ R7, R153, R212, !PT ;  /* 0x000000d499077209 */ /* 0x001fe40007810000 */
[----:B------:R-:W-:Y:S02]  /*fd10*/  FSEL R153, R154, -INF , !P2 ;  /* 0xff8000009a997808 */ /* 0x000fe40005000000 */
[----:B------:R-:W-:Y:S01]  /*fd20*/  ISETP.GT.AND P2, PT, R213, 0x18, P1 ;  /* 0x00000018d500780c */ /* 0x000fe20000f44270 */
[----:B------:R-:W-:Y:S01]  /*fd30*/  FMUL.FTZ R212, R7, UR6 ;  /* 0x0000000607d47c20 */ /* 0x000fe20008410000 */
[----:B------:R-:W-:Y:S02]  /*fd40*/  FMNMX.FTZ R152, R153, R210, !PT ;  /* 0x000000d299987209 */ /* 0x000fe40007810000 */
[----:B------:R-:W-:-:S02]  /*fd50*/  ISETP.LT.OR P2, PT, R214, 0x19, P2 ;  /* 0x00000019d600780c */ /* 0x000fc40001741670 */
[----:B------:R-:W-:Y:S02]  /*fd60*/  FMNMX.FTZ R211, R155, R152, !PT ;  /* 0x000000989bd37209 */ /* 0x000fe40007810000 */
[----:B------:R-:W-:Y:S02]  /*fd70*/  FSEL R166, R166, -INF , !P2 ;  /* 0xff800000a6a67808 */ /* 0x000fe40005000000 */
[----:B------:R-:W-:Y:S02]  /*fd80*/  FMNMX.FTZ R152, R158, R211, !PT ;  /* 0x000000d39e987209 */ /* 0x000fe40007810000 */
[----:B------:R-:W-:Y:S02]  /*fd90*/  ISETP.GT.AND P2, PT, R213, 0x21, P1 ;  /* 0x00000021d500780c */ /* 0x000fe40000f44270 */
[----:B------:R-:W-:Y:S02]  /*fda0*/  FMNMX.FTZ R211, R159, R152, !PT ;  /* 0x000000989fd37209 */ /* 0x000fe40007810000 */
[----:B------:R-:W-:-:S02]  /*fdb0*/  ISETP.LT.OR P2, PT, R214, 0x22, P2 ;  /* 0x00000022d600780c */ /* 0x000fc40001741670 */
[----:B------:R-:W-:Y:S02]  /*fdc0*/  FMNMX.FTZ R154, R162, R211, !PT ;  /* 0x000000d3a29a7209 */ /* 0x000fe40007810000 */
[----:B------:R-:W-:Y:S02]  /*fdd0*/  FSEL R152, R170, -INF , !P4 ;  /* 0xff800000aa987808 */ /* 0x000fe40006000000 */
[----:B------:R-:W-:Y:S02]  /*fde0*/  FMNMX.FTZ R211, R163, R154, !PT ;  /* 0x0000009aa3d37209 */ /* 0x000fe40007810000 */
[----:B------:R-:W-:Y:S02]  /*fdf0*/  FSEL R154, R171, -INF , !P2 ;  /* 0xff800000ab9a7808 */ /* 0x000fe40005000000 */
[----:B------:R-:W-:Y:S02]  /*fe00*/  FMNMX.FTZ R170, R166, R211, !PT ;  /* 0x000000d3a6aa7209 */ /* 0x000fe40007810000 */
[----:B------:R-:W-:-:S02]  /*fe10*/  ISETP.GT.AND P2, PT, R213, 0x29, P1 ;  /* 0x00000029d500780c */ /* 0x000fc40000f44270 */
[----:B------:R-:W-:Y:S02]  /*fe20*/  FMNMX.FTZ R171, R167, R170, !PT ;  /* 0x000000aaa7ab7209 */ /* 0x000fe40007810000 */
[----:B------:R-:W-:Y:S02]  /*fe30*/  FSETP.NEU.FTZ.AND P4, PT, R7, -INF , PT ;  /* 0xff8000000700780b */ /* 0x000fe40003f9d000 */
[----:B------:R-:W-:Y:S02]  /*fe40*/  FMNMX.FTZ R171, R152, R171, !PT ;  /* 0x000000ab98ab7209 */ /* 0x000fe40007810000 */
[----:B------:R-:W-:Y:S02]  /*fe50*/  FSEL R211, R174, -INF , !P3 ;  /* 0xff800000aed37808 */ /* 0x000fe40005800000 */
[----:B------:R-:W-:Y:S02]  /*fe60*/  ISETP.GT.AND P3, PT, R213, 0x30, P1 ;  /* 0x00000030d500780c */ /* 0x000fe40000f64270 */
[----:B------:R-:W-:-:S02]  /*fe70*/  ISETP.LT.OR P2, PT, R214, 0x2a, P2 ;  /* 0x0000002ad600780c */ /* 0x000fc40001741670 */
[----:B------:R-:W-:Y:S02]  /*fe80*/  FMNMX.FTZ R174, R154, R171, !PT ;  /* 0x000000ab9aae7209 */ /* 0x000fe40007810000 */
[----:B------:R-:W-:Y:S02]  /*fe90*/  FSEL R212, R212, RZ, P4 ;  /* 0x000000ffd4d47208 */ /* 0x000fe40002000000 */
[----:B------:R-:W-:Y:S02]  /*fea0*/  ISETP.LT.OR P3, PT, R214, 0x31, P3 ;  /* 0x00000031d600780c */ /* 0x000fe40001f61670 */
[----:B------:R-:W-:Y:S01]  /*feb0*/  FSEL R215, R175, -INF , !P2 ;  /* 0xff800000afd77808 */ /* 0x000fe20005000000 */
[--C-:B------:R-:W-:Y:S01]  /*fec0*/  FFMA.FTZ R204, R204, UR6, -R212.reuse ;  /* 0x00000006cccc7c23 */ /* 0x100fe200080108d4 */
[----:B------:R-:W-:Y:S01]  /*fed0*/  ISETP.GT.AND P2, PT, R213, 0x31, P1 ;  /* 0x00000031d500780c */ /* 0x000fe20000f44270 */
[--C-:B------:R-:W-:Y:S01]  /*fee0*/  FFMA.FTZ R216, R205, UR6, -R212.reuse ;  /* 0x00000006cdd87c23 */ /* 0x100fe200080108d4 */
[----:B------:R-:W-:Y:S01]  /*fef0*/  FMNMX.FTZ R174, R211, R174, !PT ;  /* 0x000000aed3ae7209 */ /* 0x000fe20007810000 */
[----:B------:R0:W-:Y:S01]  /*ff00*/  MUFU.EX2 R170, R204 ;  /* 0x000000cc00aa7308 */ /* 0x0001e20000000800 */
[----:B------:R-:W-:Y:S01]  /*ff10*/  FSEL R205, R178, -INF , !P3 ;  /* 0xff800000b2cd7808 */ /* 0x000fe20005800000 */
[--C-:B------:R-:W-:Y:S01]  /*ff20*/  FFMA.FTZ R169, R169, UR6, -R212.reuse ;  /* 0x00000006a9a97c23 */ /* 0x100fe200080108d4 */
[----:B------:R-:W-:Y:S01]  /*ff30*/  ISETP.GT.AND P3, PT, R213, 0x38, P1 ;  /* 0x00000038d500780c */ /* 0x000fe20000f64270 */
[--C-:B------:R-:W-:Y:S01]  /*ff40*/  FFMA.FTZ R172, R172, UR6, -R212.reuse ;  /* 0x00000006acac7c23 */ /* 0x100fe200080108d4 */
[----:B------:R-:W-:Y:S01]  /*ff50*/  ISETP.LT.OR P2, PT, R214, 0x32, P2 ;  /* 0x00000032d600780c */ /* 0x000fe20001741670 */
[--C-:B------:R-:W-:Y:S01]  /*ff60*/  FFMA.FTZ R173, R173, UR6, -R212.reuse ;  /* 0x00000006adad7c23 */ /* 0x100fe200080108d4 */
[----:B------:R-:W-:Y:S01]  /*ff70*/  FMNMX.FTZ R178, R215, R174, !PT ;  /* 0x000000aed7b27209 */ /* 0x000fe20007810000 */
[----:B------:R1:W-:Y:S01]  /*ff80*/  MUFU.EX2 R171, R216 ;  /* 0x000000d800ab7308 */ /* 0x0003e20000000800 */
[--C-:B0-----:R-:W-:Y:S01]  /*ff90*/  FFMA.FTZ R204, R156, UR6, -R212.reuse ;  /* 0x000000069ccc7c23 */ /* 0x101fe200080108d4 */
[----:B------:R-:W-:Y:S01]  /*ffa0*/  ISETP.GT.AND P1, PT, R213, 0x39, P1 ;  /* 0x00000039d500780c */ /* 0x000fe20000f24270 */
[--C-:B------:R-:W-:Y:S01]  /*ffb0*/  FFMA.FTZ R176, R176, UR6, -R212.reuse ;  /* 0x00000006b0b07c23 */ /* 0x100fe200080108d4 */
[----:B------:R-:W-:Y:S01]  /*ffc0*/  ISETP.LT.OR P3, PT, R214, 0x39, P3 ;  /* 0x00000039d600780c */ /* 0x000fe20001f61670 */
[--C-:B------:R-:W-:Y:S01]  /*ffd0*/  FFMA.FTZ R177, R177, UR6, -R212.reuse ;  /* 0x00000006b1b17c23 */ /* 0x100fe200080108d4 */
[----:B------:R-:W-:Y:S01]  /*ffe0*/  FSEL R156, R179, -INF , !P2 ;  /* 0xff800000b39c7808 */ /* 0x000fe20005000000 */
[--C-:B------:R-:W-:Y:S01]  /*fff0*/  FFMA.FTZ R179, R161, UR6, -R212.reuse ;  /* 0x00000006a1b37c23 */ /* 0x100fe200080108d4 */
[----:B------:R-:W-:Y:S01]  /*10000*/  FMNMX.FTZ R175, R205, R178, !PT ;  /* 0x000000b2cdaf7209 */ /* 0x000fe20007810000 */
[--C-:B-1----:R-:W-:Y:S01]  /*10010*/  FFMA.FTZ R216, R160, UR6, -R212.reuse ;  /* 0x00000006a0d87c23 */ /* 0x102fe200080108d4 */
[----:B------:R-:W-:Y:S01]  /*10020*/  ISETP.LT.OR P1, PT, R214, 0x3a, P1 ;  /* 0x0000003ad600780c */ /* 0x000fe20000f21670 */
[--C-:B------:R-:W-:Y:S01]  /*10030*/  FFMA.FTZ R214, R157, UR6, -R212.reuse ;  /* 0x000000069dd67c23 */ /* 0x100fe200080108d4 */
[----:B------:R-:W-:Y:S01]  /*10040*/  FSEL R213, R182, -INF , !P3 ;  /* 0xff800000b6d57808 */ /* 0x000fe20005800000 */
[----:B------:R0:W-:Y:S01]  /*10050*/  MUFU.EX2 R174, R204 ;  /* 0x000000cc00ae7308 */ /* 0x0001e20000000800 */
[----:B------:R-:W-:Y:S01]  /*10060*/  FMNMX.FTZ R178, R156, R175, !PT ;  /* 0x000000af9cb27209 */ /* 0x000fe20007810000 */
[--C-:B------:R-:W-:Y:S01]  /*10070*/  FFMA.FTZ R182, R164, UR6, -R212.reuse ;  /* 0x00000006a4b67c23 */ /* 0x100fe200080108d4 */
[----:B------:R-:W-:Y:S01]  /*10080*/  FSEL R157, R183, -INF , !P1 ;  /* 0xff800000b79d7808 */ /* 0x000fe20004800000 */
[--C-:B------:R-:W-:Y:S01]  /*10090*/  FFMA.FTZ R183, R165, UR6, -R212.reuse ;  /* 0x00000006a5b77c23 */ /* 0x100fe200080108d4 */
[----:B------:R-:W-:Y:S01]  /*100a0*/  FMNMX.FTZ R178, R213, R178, !PT ;  /* 0x000000b2d5b27209 */ /* 0x000fe20007810000 */
[--C-:B------:R-:W-:Y:S01]  /*100b0*/  FFMA.FTZ R180, R180, UR6, -R212.reuse ;  /* 0x00000006b4b47c23 */ /* 0x100fe200080108d4 */
[--C-:B------:R-:W-:Y:S01]  /*100c0*/  FFMA.FTZ R181, R181, UR6, -R212.reuse ;  /* 0x00000006b5b57c23 */ /* 0x100fe200080108d4 */
[----:B------:R-:W-:Y:S01]  /*100d0*/  MUFU.EX2 R175, R214 ;  /* 0x000000d600af7308 */ /* 0x000fe20000000800 */
[----:B------:R-:W-:Y:S01]  /*100e0*/  FMNMX.FTZ R160, R157, R178, !PT ;  /* 0x000000b29da07209 */ /* 0x000fe20007810000 */
[----:B0-----:R-:W-:-:S04]  /*100f0*/  FFMA.FTZ R204, R168, UR6, -R212 ;  /* 0x00000006a8cc7c23 */ /* 0x001fc800080108d4 */
[----:B------:R-:W0:Y:S02]  /*10100*/  SHFL.BFLY PT, R161, R160, 0x2, 0x1f ;  /* 0x0c401f00a0a17f89 */ /* 0x000e2400000e0000 */
[----:B------:R1:W-:Y:S08]  /*10110*/  MUFU.EX2 R178, R216 ;  /* 0x000000d800b27308 */ /* 0x0003f00000000800 */
[----:B------:R-:W-:Y:S01]  /*10120*/  MUFU.EX2 R179, R179 ;  /* 0x000000b300b37308 */ /* 0x000fe20000000800 */
[----:B-1----:R-:W-:-:S04]  /*10130*/  IMAD R216, R3, 0x1000, R198 ;  /* 0x0000100003d87824 */ /* 0x002fc800078e02c6 */
[C---:B------:R-:W-:Y:S01]  /*10140*/  VIADD R225, R216.reuse, 0x80 ;  /* 0x00000080d8e17836 */ /* 0x040fe20000000000 */
[----:B------:R-:W-:Y:S02]  /*10150*/  R2UR UR10, R216 ;  /* 0x00000000d80a72ca */ /* 0x000fe400000e0000 */
[----:B------:R-:W-:Y:S01]  /*10160*/  MUFU.EX2 R182, R182 ;  /* 0x000000b600b67308 */ /* 0x000fe20000000800 */
[----:B0-----:R-:W-:Y:S02]  /*10170*/  FMNMX.FTZ R161, R160, R161, !PT ;  /* 0x000000a1a0a17209 */ /* 0x001fe40007810000 */
[----:B------:R-:W-:-:S05]  /*10180*/  FSEL R160, R7, RZ, P4 ;  /* 0x000000ff07a07208 */ /* 0x000fca0002000000 */
[----:B------:R-:W-:Y:S01]  /*10190*/  MUFU.EX2 R183, R183 ;  /* 0x000000b700b77308 */ /* 0x000fe20000000800 */
[----:B------:R-:W0:Y:S01]  /*101a0*/  SHFL.BFLY PT, R168, R161, 0x1, 0x1f ;  /* 0x0c201f00a1a87f89 */ /* 0x000e2200000e0000 */
[----:B------:R-:W-:-:S04]  /*101b0*/  FADD.FTZ R160, -R160, R209 ;  /* 0x000000d1a0a07221 */ /* 0x000fc80000010100 */
[----:B------:R-:W-:Y:S02]  /*101c0*/  FMUL.FTZ R209, R160, UR6 ;  /* 0x00000006a0d17c20 */ /* 0x000fe40008410000 */
[----:B------:R-:W-:Y:S08]  /*101d0*/  MUFU.EX2 R204, R204 ;  /* 0x000000cc00cc7308 */ /* 0x000ff00000000800 */
[----:B------:R-:W1:Y:S08]  /*101e0*/  MUFU.EX2 R209, R209 ;  /* 0x000000d100d17308 */ /* 0x000e700000000800 */
[----:B------:R-:W2:Y:S01]  /*101f0*/  MUFU.EX2 R169, R169 ;  /* 0x000000a900a97308 */ /* 0x000ea20000000800 */
[----:B0-----:R-:W-:-:S04]  /*10200*/  FMNMX.FTZ R168, R161, R168, !PT ;  /* 0x000000a8a1a87209 */ /* 0x001fc80007810000 */
[C---:B------:R-:W-:Y:S01]  /*10210*/  FSETP.NEU.FTZ.AND P1, PT, R168.reuse, -INF , PT ;  /* 0xff800000a800780b */ /* 0x040fe20003f3d000 */
[----:B------:R-:W-:Y:S02]  /*10220*/  FMUL.FTZ R161, R168, UR6 ;  /* 0x00000006a8a17c20 */ /* 0x000fe40008410000 */
[----:B------:R-:W-:Y:S01]  /*10230*/  MUFU.EX2 R172, R172 ;  /* 0x000000ac00ac7308 */ /* 0x000fe20000000800 */
[-C--:B-1----:R-:W-:Y:S01]  /*10240*/  FMUL.FTZ R24, R24, R209.reuse ;  /* 0x000000d118187220 */ /* 0x082fe20000410000 */
[-C--:B------:R-:W-:Y:S01]  /*10250*/  FMUL.FTZ R25, R25, R209.reuse ;  /* 0x000000d119197220 */ /* 0x080fe20000410000 */
[----:B------:R-:W-:Y:S01]  /*10260*/  FSEL R160, R161, RZ, P1 ;  /* 0x000000ffa1a07208 */ /* 0x000fe20000800000 */
[-C--:B------:R-:W-:Y:S01]  /*10270*/  FMUL.FTZ R28, R28, R209.reuse ;  /* 0x000000d11c1c7220 */ /* 0x080fe20000410000 */
        /* <DEDUP_REMOVED lines=8> */
[----:B------:R-:W-:Y:S01]  /*10300*/  FFMA.FTZ R219, R159, UR6, -R160 ;  /* 0x000000069fdb7c23 */ /* 0x000fe200080108a0 */
        /* <DEDUP_REMOVED lines=10> */
[----:B------:R-:W0:Y:S01]  /*103b0*/  MUFU.EX2 R210, R210 ;  /* 0x000000d200d27308 */ /* 0x000e220000000800 */
[----:B------:R-:W-:-:S02]  /*103c0*/  @!P1 IMAD R153, R208, 0x40, R197 ;  /* 0x00000040d0999824 */ /* 0x000fc400078e02c5 */
[--C-:B------:R-:W-:Y:S01]  /*103d0*/  FFMA.FTZ R208, R162, UR6, -R160.reuse ;  /* 0x00000006a2d07c23 */ /* 0x100fe200080108a0 */
[--C-:B------:R-:W-:Y:S01]  /*103e0*/  FFMA.FTZ R159, R213, UR6, -R160.reuse ;  /* 0x00000006d59f7c23 */ /* 0x100fe200080108a0 */
[----:B------:R-:W-:Y:S01]  /*103f0*/  FFMA.FTZ R157, R157, UR6, -R160 ;  /* 0x000000069d9d7c23 */ /* 0x000fe200080108a0 */
        /* <DEDUP_REMOVED lines=10> */
[----:B--2---:R-:W-:Y:S01]  /*104a0*/  F2FP.BF16.F32.PACK_AB R160, R169, R204 ;  /* 0x000000cca9a0723e */ /* 0x004fe200000010ff */
[----:B------:R-:W1:Y:S01]  /*104b0*/  MUFU.EX2 R212, R212 ;  /* 0x000000d400d47308 */ /* 0x000e620000000800 */
[----:B0-----:R0:W-:Y:S01]  /*104c0*/  @!P1 STS [R161+0x38420], R210 ;  /* 0x038420d2a1009388 */ /* 0x0011e20000000800 */
        /* <DEDUP_REMOVED lines=62> */
[----:B------:R1:W-:Y:S01]  /*108b0*/  MUFU.EX2 R213, R153 ;  /* 0x0000009900d57308 */ /* 0x0003e20000000800 */
[----:B------:R-:W-:Y:S01]  /*108c0*/  FMUL.FTZ R149, R149, R209 ;  /* 0x000000d195957220 */ /* 0x000fe20000410000 */
        /* <DEDUP_REMOVED lines=8> */
[----:B------:R-:W-:Y:S01]  /*10950*/  FMUL.FTZ R38, R38, R210 ;  /* 0x000000d226267220 */ /* 0x000fe20000410000 */
[----:B--2---:R-:W-:Y:S01]  /*10960*/  F2FP.BF16.F32.PACK_AB R162, R173, R172 ;  /* 0x000000acada2723e */ /* 0x004fe200000010ff */
        /* <DEDUP_REMOVED lines=14> */
[----:B------:R-:W-:Y:S01]  /*10a50*/  BAR.SYNC.DEFER_BLOCKING 0xf, 0x100 ;  /* 0x03c4000000007b1d */ /* 0x000fe20000010000 */
[----:B0-----:R-:W-:Y:S01]  /*10a60*/  F2FP.BF16.F32.PACK_AB R161, R220, R213 ;  /* 0x000000d5dca1723e */ /* 0x001fe200000010ff */
        /* <DEDUP_REMOVED lines=52> */
[----:B------:R1:W-:Y:S01]  /*10db0*/  MUFU.EX2 R223, R159 ;  /* 0x0000009f00df7308 */ /* 0x0003e20000000800 */
[-C--:B------:R-:W-:Y:S01]  /*10dc0*/  FMUL.FTZ R147, R147, R210.reuse ;  /* 0x000000d293937220 */ /* 0x080fe20000410000 */
[-C--:B------:R-:W-:Y:S01]  /*10dd0*/  FMUL.FTZ R150, R150, R210.reuse ;  /* 0x000000d296967220 */ /* 0x080fe20000410000 */
[----:B------:R-:W-:Y:S01]  /*10de0*/  FMUL.FTZ R151, R151, R210 ;  /* 0x000000d297977220 */ /* 0x000fe20000410000 */
[----:B------:R2:W-:Y:S01]  /*10df0*/  STSM.16.M88.4 [R193+0x36400], R152 ;  /* 0x03640098c1007844 */ /* 0x0005e20000000200 */
[----:B------:R-:W-:Y:S01]  /*10e00*/  FFMA.FTZ R170, R209, R5, R170 ;  /* 0x00000005d1aa7223 */ /* 0x000fe200000100aa */
[----:B------:R-:W-:-:S02]  /*10e10*/  FFMA.FTZ R217, R210, R2, R217 ;  /* 0x00000002d2d97223 */ /* 0x000fc400000100d9 */
[----:B------:R3:W4:Y:S01]  /*10e20*/  MUFU.EX2 R226, R157 ;  /* 0x0000009d00e27308 */ /* 0x0007220000000800 */
[----:B-1----:R-:W-:Y:S01]  /*10e30*/  F2FP.BF16.F32.PACK_AB R159, R218, R205 ;  /* 0x000000cdda9f723e */ /* 0x002fe200000010ff */
[----:B------:R-:W-:Y:S01]  /*10e40*/  FADD.FTZ R171, R171, R170 ;  /* 0x000000aaabab7221 */ /* 0x000fe20000010000 */
[----:B0-----:R-:W-:Y:S01]  /*10e50*/  F2FP.BF16.F32.PACK_AB R165, R224, R221 ;  /* 0x000000dde0a5723e */ /* 0x001fe200000010ff */
[----:B------:R-:W-:Y:S02]  /*10e60*/  FADD.FTZ R217, R212, R217 ;  /* 0x000000d9d4d97221 */ /* 0x000fe40000010000 */
[----:B------:R-:W-:Y:S02]  /*10e70*/  FADD.FTZ R174, R174, R171 ;  /* 0x000000abaeae7221 */ /* 0x000fe40000010000 */
[----:B------:R-:W-:Y:S01]  /*10e80*/  FADD.FTZ R214, R214, R217 ;  /* 0x000000d9d6d67221 */ /* 0x000fe20000010000 */
[----:B---3--:R-:W-:Y:S01]  /*10e90*/  F2FP.BF16.F32.PACK_AB R157, R211, R208 ;  /* 0x000000d0d39d723e */ /* 0x008fe200000010ff */
[----:B------:R-:W-:-:S02]  /*10ea0*/  FADD.FTZ R175, R175, R174 ;  /* 0x000000aeafaf7221 */ /* 0x000fc40000010000 */
[----:B------:R-:W-:Y:S02]  /*10eb0*/  FADD.FTZ R219, R219, R214 ;  /* 0x000000d6dbdb7221 */ /* 0x000fe40000010000 */
[----:B------:R2:W-:Y:S01]  /*10ec0*/  STSM.16.M88.4 [R192], R156 ;  /* 0x0000009cc0007844 */ /* 0x0005e20000000200 */
[----:B------:R-:W-:Y:S01]  /*10ed0*/  FADD.FTZ R178, R178, R175 ;  /* 0x000000afb2b27221 */ /* 0x000fe20000010000 */
[----:B------:R-:W-:Y:S01]  /*10ee0*/  FADD.FTZ R208, R208, R219 ;  /* 0x000000dbd0d07221 */ /* 0x000fe20000010000 */
[----:B----4-:R-:W-:Y:S01]  /*10ef0*/  F2FP.BF16.F32.PACK_AB R167, R226, R223 ;  /* 0x000000dfe2a7723e */ /* 0x010fe200000010ff */
        /* <DEDUP_REMOVED lines=56> */
.L_x_2003:
        /* <DEDUP_REMOVED lines=9> */
.L_x_1985:
[----:B------:R-:W3:Y:S01]  /*11310*/  SHFL.BFLY PT, R0, R5, 0x2, 0x1f ;  /* 0x0c401f0005007f89 */ /* 0x000ee200000e0000 */
[----:B------:R-:W-:Y:S01]  /*11320*/  IMAD.MOV.U32 R6, RZ, RZ, RZ ;  /* 0x000000ffff067224 */ /* 0x000fe200078e00ff */
[----:B------:R-:W-:Y:S08]  /*11330*/  BAR.ARV 0x8, 0x100 ;  /* 0x0204000000007b1d */ /* 0x000ff00000002000 */
[----:B------:R-:W-:Y:S01]  /*11340*/  BAR.SYNC.DEFER_BLOCKING 0xf, 0x100 ;  /* 0x03c4000000007b1d */ /* 0x000fe20000010000 */
[----:B------:R-:W-:-:S05]  /*11350*/  ISETP.NE.AND P0, PT, R199, RZ, PT ;  /* 0x000000ffc700720c */ /* 0x000fca0003f05270 */
[----:B------:R-:W4:Y:S01]  /*11360*/  SHFL.BFLY PT, R11, R2, 0x2, 0x1f ;  /* 0x0c401f00020b7f89 */ /* 0x000f2200000e0000 */
[----:B---3--:R-:W-:Y:S01]  /*11370*/  FADD.FTZ R4, R0, R5 ;  /* 0x0000000500047221 */ /* 0x008fe20000010000 */
[----:B------:R-:W-:-:S04]  /*11380*/  IMAD R5, R3, 0x40, R197 ;  /* 0x0000004003057824 */ /* 0x000fc800078e02c5 */
[----:B------:R-:W3:Y:S02]  /*11390*/  SHFL.BFLY PT, R9, R4, 0x1, 0x1f ;  /* 0x0c201f0004097f89 */ /* 0x000ee400000e0000 */
[----:B------:R-:W-:Y:S02]  /*113a0*/  @!P0 IMAD R5, R5, 0x4, R202 ;  /* 0x0000000405058824 */ /* 0x000fe400078e02ca */
[----:B----4-:R-:W-:Y:S01]  /*113b0*/  FADD.FTZ R11, R11, R2 ;  /* 0x000000020b0b7221 */ /* 0x010fe20000010000 */
[----:B------:R-:W-:-:S04]  /*113c0*/  IMAD.U32 R2, RZ, RZ, UR6 ;  /* 0x00000006ff027e24 */ /* 0x000fc8000f8e00ff */
[----:B------:R-:W4:Y:S01]  /*113d0*/  SHFL.BFLY PT, R0, R11, 0x1, 0x1f ;  /* 0x0c201f000b007f89 */ /* 0x000f2200000e0000 */
[----:B---3--:R-:W-:Y:S01]  /*113e0*/  FADD.FTZ R9, R4, R9 ;  /* 0x0000000904097221 */ /* 0x008fe20000010000 */
[----:B------:R-:W-:-:S04]  /*113f0*/  IMAD.MOV.U32 R4, RZ, RZ, -0x800000 ;  /* 0xff800000ff047424 */ /* 0x000fc800078e00ff */
[----:B------:R-:W-:-:S13]  /*11400*/  FSETP.NE.FTZ.AND P1, PT, R9, RZ, PT ;  /* 0x000000ff0900720b */ /* 0x000fda0003f35000 */
[----:B------:R-:W3:Y:S01]  /*11410*/  @P1 MUFU.RCP R6, R9 ;  /* 0x0000000900061308 */ /* 0x000ee20000001000 */
[----:B------:R-:W-:Y:S01]  /*11420*/  @P1 FMUL.FTZ R2, R2, 0.69314718246459960938 ;  /* 0x3f31721802021820 */ /* 0x000fe20000410000 */
[----:B----4-:R-:W-:Y:S01]  /*11430*/  FADD.FTZ R10, R11, R0 ;  /* 0x000000000b0a7221 */ /* 0x010fe20000010000 */
[----:B------:R-:W-:-:S04]  /*11440*/  IMAD.MOV.U32 R0, RZ, RZ, RZ ;  /* 0x000000ffff007224 */ /* 0x000fc800078e00ff */
[----:B------:R-:W-:Y:S01]  /*11450*/  FSETP.NE.FTZ.AND P2, PT, R10, RZ, PT ;  /* 0x000000ff0a00720b */ /* 0x000fe20003f55000 */
[----:B------:R-:W-:Y:S01]  /*11460*/  @P1 MUFU.LG2 R3, R9 ;  /* 0x0000000900031308 */ /* 0x000fe20000000c00 */
[----:B---3--:R3:W-:Y:S01]  /*11470*/  @!P0 STS [R5+0x38400], R6 ;  /* 0x0384000605008388 */ /* 0x0087e20000000800 */
[-C--:B------:R-:W-:Y:S01]  /*11480*/  FMUL.FTZ R24, R24, R6.reuse ;  /* 0x0000000618187220 */ /* 0x080fe20000410000 */
[----:B------:R-:W-:-:S09]  /*11490*/  FMUL.FTZ R25, R25, R6 ;  /* 0x0000000619197220 */ /* 0x000fd20000410000 */
[----:B------:R-:W4:Y:S01]  /*114a0*/  @P2 MUFU.RCP R0, R10 ;  /* 0x0000000a00002308 */ /* 0x000f220000001000 */
[-C--:B------:R-:W-:Y:S01]  /*114b0*/  FMUL.FTZ R28, R28, R6.reuse ;  /* 0x000000061c1c7220 */ /* 0x080fe20000410000 */
[-C--:B------:R-:W-:Y:S01]  /*114c0*/  FMUL.FTZ R29, R29, R6.reuse ;  /* 0x000000061d1d7220 */ /* 0x080fe20000410000 */
[-C--:B------:R-:W-:Y:S01]  /*114d0*/  FMUL.FTZ R32, R32, R6.reuse ;  /* 0x0000000620207220 */ /* 0x080fe20000410000 */
[-C--:B------:R-:W-:Y:S01]  /*114e0*/  FMUL.FTZ R33, R33, R6.reuse ;  /* 0x0000000621217220 */ /* 0x080fe20000410000 */
[-C--:B------:R-:W-:Y:S01]  /*114f0*/  FMUL.FTZ R36, R36, R6.reuse ;  /* 0x0000000624247220 */ /* 0x080fe20000410000 */
[-C--:B------:R-:W-:Y:S01]  /*11500*/  FMUL.FTZ R37, R37, R6.reuse ;  /* 0x0000000625257220 */ /* 0x080fe20000410000 */
[-C--:B------:R-:W-:Y:S01]  /*11510*/  FMUL.FTZ R40, R40, R6.reuse ;  /* 0x0000000628287220 */ /* 0x080fe20000410000 */
[----:B------:R-:W5:Y:S01]  /*11520*/  @P2 MUFU.LG2 R8, R10 ;  /* 0x0000000a00082308 */ /* 0x000f620000000c00 */
        /* <DEDUP_REMOVED lines=8> */
[----:B----4-:R4:W-:Y:S01]  /*115b0*/  @!P0 STS [R5+0x38420], R0 ;  /* 0x0384200005008388 */ /* 0x0109e20000000800 */
        /* <DEDUP_REMOVED lines=47> */
[----:B---3--:R-:W-:-:S02]  /*118b0*/  IMAD.U32 R6, RZ, RZ, UR6 ;  /* 0x00000006ff067e24 */ /* 0x008fc4000f8e00ff */
[----:B------:R-:W-:Y:S01]  /*118c0*/  @P1 FMUL.FTZ R3, R3, 0.69314718246459960938 ;  /* 0x3f31721803031820 */ /* 0x000fe20000410000 */
[----:B-----5:R-:W-:Y:S01]  /*118d0*/  @P2 FMUL.FTZ R9, R8, 0.69314718246459960938 ;  /* 0x3f31721808092820 */ /* 0x020fe20000410000 */
[----:B----4-:R-:W-:Y:S02]  /*118e0*/  IMAD.MOV.U32 R5, RZ, RZ, -0x800000 ;  /* 0xff800000ff057424 */ /* 0x010fe400078e00ff */
[----:B------:R-:W-:Y:S01]  /*118f0*/  @P2 FMUL.FTZ R6, R6, 0.69314718246459960938 ;  /* 0x3f31721806062820 */ /* 0x000fe20000410000 */
        /* <DEDUP_REMOVED lines=68> */
.L_x_1914:
[----:B------:R-:W-:Y:S05]  /*11d40*/  @P0 BRA `(.L_x_2005) ;  /* 0x0000002000e00947 */ /* 0x000fea0003800000 */
[----:B------:R-:W2:Y:S01]  /*11d50*/  S2R R0, SR_TID.X ;  /* 0x0000000000007919 */ /* 0x000ea20000002100 */
[----:B------:R-:W3:Y:S01]  /*11d60*/  S2UR UR5, SR_CgaCtaId ;  /* 0x00000000000579c3 */ /* 0x000ee20000008800 */
[----:B------:R-:W-:Y:S01]  /*11d70*/  UMOV UR4, 0x400 ;  /* 0x0000040000047882 */ /* 0x000fe20000000000 */
[----:B------:R-:W-:-:S06]  /*11d80*/  IMAD.MOV R2, RZ, RZ, -R203 ;  /* 0x000000ffff027224 */ /* 0x000fcc00078e0acb */
[----:B------:R-:W-:Y:S08]  /*11d90*/  BAR.SYNC.DEFER_BLOCKING 0x1, 0x100 ;  /* 0x0044000000007b1d */ /* 0x000ff00000010000 */
[----:B------:R-:W4:Y:S08]  /*11da0*/  S2UR UR6, SR_CTAID.Y ;  /* 0x00000000000679c3 */ /* 0x000f300000002600 */
[----:B------:R-:W4:Y:S01]  /*11db0*/  LDC R3, c[0x0][0xd50] ;  /* 0x00035400ff037b82 */ /* 0x000f220000000800 */
[----:B---3--:R-:W-:-:S07]  /*11dc0*/  ULEA UR4, UR5, UR4, 0x18 ;  /* 0x0000000405047291 */ /* 0x008fce000f8ec03f */
[----:B------:R-:W3:Y:S01]  /*11dd0*/  LDC R6, c[0x0][0xce8] ;  /* 0x00033a00ff067b82 */ /* 0x000ee20000000800 */
[----:B------:R-:W-:Y:S01]  /*11de0*/  UIADD3 UR4, UR4, 0x38820, URZ ;  /* 0x0003882004047890 */ /* 0x000fe2000fffe03f */
[----:B--2---:R-:W-:-:S03]  /*11df0*/  VIADD R20, R0, 0xffffff80 ;  /* 0xffffff8000147836 */ /* 0x004fc60000000000 */
[----:B------:R-:W-:Y:S02]  /*11e00*/  UPRMT UR4, URZ, 0x654, UR4 ;  /* 0x000006543f047896 */ /* 0x000fe40008000004 */
[----:B------:R-:W-:-:S04]  /*11e10*/  SHF.R.S32.HI R153, RZ, 0x1f, R20 ;  /* 0x0000001fff997819 */ /* 0x000fc80000011414 */
[----:B------:R-:W-:Y:S01]  /*11e20*/  LEA.HI R10, R153, R20, RZ, 0x7 ;  /* 0x00000014990a7211 */ /* 0x000fe200078f38ff */
[----:B----4-:R-:W-:Y:S02]  /*11e30*/  IMAD R2, R3, R2, UR6 ;  /* 0x0000000603027e24 */ /* 0x010fe4000f8e0202 */
[----:B------:R-:W-:Y:S01]  /*11e40*/  SYNCS.ARRIVE.TRANS64.RED.A1T0 RZ, [UR4], RZ ;  /* 0x000000ffffff79a7 */ /* 0x000fe20008100404 */
[----:B------:R-:W-:Y:S02]  /*11e50*/  SHF.R.S32.HI R0, RZ, 0x7, R10 ;  /* 0x00000007ff007819 */ /* 0x000fe4000001140a */
[----:B------:R-:W-:Y:S02]  /*11e60*/  LOP3.LUT R7, R10, 0xffffff80, RZ, 0xc0, !PT ;  /* 0xffffff800a077812 */ /* 0x000fe400078ec0ff */
[----:B------:R-:W-:Y:S01]  /*11e70*/  SHF.R.S32.HI R3, RZ, 0x1f, R2 ;  /* 0x0000001fff037819 */ /* 0x000fe20000011402 */
[----:B------:R-:W2:Y:S02]  /*11e80*/  SHFL.IDX PT, R9, R0, RZ, 0x1f ;  /* 0x00001fff00097589 */ /* 0x000ea400000e0000 */
[----:B------:R-:W-:-:S05]  /*11e90*/  IMAD.IADD R8, R20, 0x1, -R7 ;  /* 0x0000000114087824 */ /* 0x000fca00078e0a07 */
[----:B------:R-:W-:-:S04]  /*11ea0*/  SHF.R.S32.HI R157, RZ, 0x1f, R8 ;  /* 0x0000001fff9d7819 */ /* 0x000fc80000011408 */
[----:B------:R-:W-:Y:S02]  /*11eb0*/  LEA.HI R7, R157, R8, RZ, 0x2 ;  /* 0x000000089d077211 */ /* 0x000fe400078f10ff */
[----:B--2---:R-:W-:Y:S02]  /*11ec0*/  ISETP.NE.AND P0, PT, R9, RZ, PT ;  /* 0x000000ff0900720c */ /* 0x004fe40003f05270 */
[----:B------:R-:W-:-:S11]  /*11ed0*/  SHF.R.S32.HI R9, RZ, 0x1f, R203 ;  /* 0x0000001fff097819 */ /* 0x000fd600000114cb */
[----:B---3--:R-:W-:Y:S05]  /*11ee0*/  @P0 BRA `(.L_x_2006) ;  /* 0x0000000400380947 */ /* 0x008fea0003800000 */
[----:B------:R-:W2:Y:S01]  /*11ef0*/  LDC R19, c[0x0][0xce8] ;  /* 0x00033a00ff137b82 */ /* 0x000ea20000000800 */
[----:B------:R-:W-:Y:S01]  /*11f00*/  LOP3.LUT R11, R10, 0xffffff80, RZ, 0xc0, !PT ;  /* 0xffffff800a0b7812 */ /* 0x000fe200078ec0ff */
[----:B------:R-:W3:Y:S01]  /*11f10*/  S2R R155, SR_CTAID.X ;  /* 0x00000000009b7919 */ /* 0x000ee20000002500 */
[----:B------:R-:W-:Y:S01]  /*11f20*/  LEA.HI R12, R153, R20, RZ, 0x2 ;  /* 0x00000014990c7211 */ /* 0x000fe200078f10ff */
[----:B------:R-:W-:Y:S02]  /*11f30*/  ULDC.64 UR4, c[0x0][0xcd0] ;  /* 0x0003340000047ab9 */ /* 0x000fe40000000a00 */
[----:B------:R-:W-:Y:S01]  /*11f40*/  IMAD.IADD R16, R20, 0x1, -R11 ;  /* 0x0000000114107824 */ /* 0x000fe200078e0a0b */
[----:B------:R-:W-:Y:S01]  /*11f50*/  LOP3.LUT R15, R12, 0xfffffffc, RZ, 0xc0, !PT ;  /* 0xfffffffc0c0f7812 */ /* 0x000fe200078ec0ff */
[----:B------:R-:W4:Y:S03]  /*11f60*/  S2UR UR6, SR_CTAID.Z ;  /* 0x00000000000679c3 */ /* 0x000f260000002700 */
[----:B------:R-:W-:Y:S01]  /*11f70*/  SHF.R.S32.HI R11, RZ, 0x1f, R16 ;  /* 0x0000001fff0b7819 */ /* 0x000fe20000011410 */
[----:B------:R-:W-:-:S03]  /*11f80*/  IMAD.IADD R15, R20, 0x1, -R15 ;  /* 0x00000001140f7824 */ /* 0x000fc600078e0a0f */
[CC--:B------:R-:W-:Y:S01]  /*11f90*/  LEA.HI R18, R11.reuse, R16.reuse, RZ, 0x2 ;  /* 0x000000100b127211 */ /* 0x0c0fe200078f10ff */
[----:B------:R-:W5:Y:S01]  /*11fa0*/  LDC.64 R22, c[0x0][0xcd8] ;  /* 0x00033600ff167b82 */ /* 0x000f620000000a00 */
[----:B------:R-:W-:Y:S02]  /*11fb0*/  LEA.HI R11, R11, R16, RZ, 0x5 ;  /* 0x000000100b0b7211 */ /* 0x000fe400078f28ff */
[--C-:B------:R-:W-:Y:S02]  /*11fc0*/  SHF.R.S32.HI R10, RZ, 0x2, R18.reuse ;  /* 0x00000002ff0a7819 */ /* 0x100fe40000011412 */
[----:B------:R-:W-:Y:S02]  /*11fd0*/  SHF.R.S32.HI R13, RZ, 0x1f, R18 ;  /* 0x0000001fff0d7819 */ /* 0x000fe40000011412 */
[----:B------:R-:W-:Y:S02]  /*11fe0*/  LEA.HI R12, R15, R15, RZ, 0x1 ;  /* 0x0000000f0f0c7211 */ /* 0x000fe400078f08ff */
[----:B--2---:R-:W-:-:S02]  /*11ff0*/  ISETP.NE.AND P0, PT, R19, 0x1, PT ;  /* 0x000000011300780c */ /* 0x004fc40003f05270 */
[----:B------:R-:W-:Y:S02]  /*12000*/  LEA.HI R13, R13, R10, RZ, 0x3 ;  /* 0x0000000a0d0d7211 */ /* 0x000fe400078f18ff */
[----:B------:R-:W-:Y:S02]  /*12010*/  SHF.R.S32.HI R11, RZ, 0x5, R11 ;  /* 0x00000005ff0b7819 */ /* 0x000fe4000001140b */
[----:B------:R-:W-:Y:S02]  /*12020*/  LOP3.LUT R13, R13, 0xfffffff8, RZ, 0xc0, !PT ;  /* 0xfffffff80d0d7812 */ /* 0x000fe400078ec0ff */
[----:B------:R-:W-:Y:S01]  /*12030*/  LOP3.LUT R14, R12, 0x1ffffffe, RZ, 0xc0, !PT ;  /* 0x1ffffffe0c0e7812 */ /* 0x000fe200078ec0ff */
[----:B------:R-:W-:Y:S02]  /*12040*/  IMAD R12, R9, UR4, RZ ;  /* 0x00000004090c7c24 */ /* 0x000fe4000f8e02ff */
[----:B------:R-:W-:Y:S02]  /*12050*/  IMAD.IADD R10, R10, 0x1, -R13 ;  /* 0x000000010a0a7824 */ /* 0x000fe400078e0a0d */
[----:B------:R-:W2:Y:S01]  /*12060*/  @P0 LDC R17, c[0x0][0xcec] ;  /* 0x00033b00ff110b82 */ /* 0x000ea20000000800 */
[----:B------:R-:W-:-:S02]  /*12070*/  IMAD.IADD R15, R15, 0x1, -R14 ;  /* 0x000000010f0f7824 */ /* 0x000fc400078e0a0e */
[----:B------:R-:W-:Y:S02]  /*12080*/  IMAD R152, R11, 0x10, R10 ;  /* 0x000000100b987824 */ /* 0x000fe400078e020a */
[C---:B------:R-:W-:Y:S01]  /*12090*/  IMAD.WIDE.U32 R10, R203.reuse, UR4, RZ ;  /* 0x00000004cb0a7c25 */ /* 0x040fe2000f8e00ff */
[----:B----4-:R-:W-:Y:S02]  /*120a0*/  USHF.R.S32.HI UR4, URZ, 0x1f, UR6 ;  /* 0x0000001f3f047899 */ /* 0x010fe40008011406 */
[----:B------:R-:W4:Y:S01]  /*120b0*/  @P0 LDC R21, c[0x0][0xcf0] ;  /* 0x00033c00ff150b82 */ /* 0x000f220000000800 */
[----:B------:R-:W-:Y:S02]  /*120c0*/  IMAD R13, R203, UR5, R12 ;  /* 0x00000005cb0d7c24 */ /* 0x000fe4000f8e020c */
[----:B------:R-:W-:Y:S02]  /*120d0*/  IMAD R12, R15, 0x8, R152 ;  /* 0x000000080f0c7824 */ /* 0x000fe400078e0298 */
[----:B-----5:R-:W-:Y:S01]  /*120e0*/  IMAD R14, R22, UR4, RZ ;  /* 0x00000004160e7c24 */ /* 0x020fe2000f8e02ff */
[----:B------:R-:W-:Y:S01]  /*120f0*/  ULDC.64 UR4, c[0x0][0xce0] ;  /* 0x0003380000047ab9 */ /* 0x000fe20000000a00 */
[----:B---3--:R-:W-:-:S02]  /*12100*/  IMAD R12, R155, 0x40, R12 ;  /* 0x000000409b0c7824 */ /* 0x008fc400078e020c */
[----:B------:R-:W-:Y:S02]  /*12110*/  IMAD R15, R23, UR6, R14 ;  /* 0x00000006170f7c24 */ /* 0x000fe4000f8e020e */
[----:B------:R-:W-:Y:S02]  /*12120*/  IMAD.IADD R11, R11, 0x1, R13 ;  /* 0x000000010b0b7824 */ /* 0x000fe400078e020d */
[----:B------:R-:W-:Y:S02]  /*12130*/  IMAD.MOV.U32 R13, RZ, RZ, R12 ;  /* 0x000000ffff0d7224 */ /* 0x000fe400078e000c */
[----:B------:R-:W-:-:S04]  /*12140*/  IMAD.WIDE.U32 R10, R22, UR6, R10 ;  /* 0x00000006160a7c25 */ /* 0x000fc8000f8e000a */
[----:B--2---:R-:W-:-:S04]  /*12150*/  @P0 IMAD.HI.U32 R14, R12, R17, RZ ;  /* 0x000000110c0e0227 */ /* 0x004fc800078e00ff */
[----:B------:R-:W-:Y:S01]  /*12160*/  IMAD.IADD R11, R11, 0x1, R15 ;  /* 0x000000010b0b7824 */ /* 0x000fe200078e020f */
[----:B----4-:R-:W-:Y:S01]  /*12170*/  @P0 SHF.R.U32.HI R13, RZ, R21, R14 ;  /* 0x00000015ff0d0219 */ /* 0x010fe2000001160e */
[----:B------:R-:W-:Y:S02]  /*12180*/  IMAD R17, R3, UR4, RZ ;  /* 0x0000000403117c24 */ /* 0x000fe4000f8e02ff */
[----:B------:R-:W-:-:S04]  /*12190*/  IMAD.WIDE.U32 R10, R2, UR4, R10 ;  /* 0x00000004020a7c25 */ /* 0x000fc8000f8e000a */
[----:B------:R-:W-:Y:S01]  /*121a0*/  IMAD.MOV R15, RZ, RZ, -R13 ;  /* 0x000000ffff0f7224 */ /* 0x000fe200078e0a0d */
[----:B------:R-:W-:Y:S01]  /*121b0*/  IADD3 R10, P0, R13, R10, RZ ;  /* 0x0000000a0d0a7210 */ /* 0x000fe20007f1e0ff */
[----:B------:R-:W-:Y:S01]  /*121c0*/  IMAD R14, R2, UR5, R17 ;  /* 0x00000005020e7c24 */ /* 0x000fe2000f8e0211 */
[----:B------:R-:W-:Y:S01]  /*121d0*/  SHF.R.S32.HI R17, RZ, 0x1f, R13 ;  /* 0x0000001fff117819 */ /* 0x000fe2000001140d */
[----:B------:R-:W-:Y:S01]  /*121e0*/  IMAD R15, R19, R15, R12 ;  /* 0x0000000f130f7224 */ /* 0x000fe200078e020c */
[----:B------:R-:W-:Y:S01]  /*121f0*/  ULDC.64 UR4, c[0x0][0xcc8] ;  /* 0x0003320000047ab9 */ /* 0x000fe20000000a00 */
[----:B------:R-:W-:Y:S02]  /*12200*/  LOP3.LUT R13, R18, 0x7ffffffc, RZ, 0xc0, !PT ;  /* 0x7ffffffc120d7812 */ /* 0x000fe400078ec0ff */
[----:B------:R-:W-:Y:S01]  /*12210*/  IADD3.X R11, R17, R11, R14, P0, !PT ;  /* 0x0000000b110b7210 */ /* 0x000fe200007fe40e */
[----:B------:R-:W-:Y:S01]  /*12220*/  IMAD R14, R155, 0x40, R152 ;  /* 0x000000409b0e7824 */ /* 0x000fe200078e0298 */
[----:B------:R-:W-:Y:S01]  /*12230*/  SHF.R.S32.HI R12, RZ, 0x1f, R15 ;  /* 0x0000001fff0c7819 */ /* 0x000fe2000001140f */
[----:B------:R-:W-:-:S04]  /*12240*/  IMAD.WIDE.U32 R10, R15, UR4, R10 ;  /* 0x000000040f0a7c25 */ /* 0x000fc8000f8e000a */
[----:B------:R-:W-:-:S04]  /*12250*/  IMAD R12, R12, UR4, RZ ;  /* 0x000000040c0c7c24 */ /* 0x000fc8000f8e02ff */
        /* <DEDUP_REMOVED lines=8> */
[----:B------:R-:W-:Y:S02]  /*122e0*/  SHFL.IDX PT, R12, R17, 0x1, 0x1c1f ;  /* 0x003c1f00110c7f89 */ /* 0x000fe400000e0000 */
[----:B------:R-:W-:-:S02]  /*122f0*/  IMAD.IADD R21, R0, 0x1, -R15 ;  /* 0x0000000100157824 */ /* 0x000fc400078e0a0f */
[----:B------:R-:W-:Y:S01]  /*12300*/  IMAD.IADD R15, R16, 0x1, -R13 ;  /* 0x00000001100f7824 */ /* 0x000fe200078e0a0d */
[----:B------:R-:W-:Y:S01]  /*12310*/  SHFL.IDX PT, R10, R17, RZ, 0x1c1f ;  /* 0x001c1fff110a7589 */ /* 0x000fe200000e0000 */
[----:B------:R-:W-:Y:S02]  /*12320*/  IMAD.U32 R16, R21, -0x100, RZ ;  /* 0xffffff0015107824 */ /* 0x000fe400078e00ff */
[----:B------:R-:W-:Y:S01]  /*12330*/  IMAD.SHL.U32 R21, R15, 0x2, RZ ;  /* 0x000000020f157824 */ /* 0x000fe200078e00ff */
[----:B------:R-:W2:Y:S01]  /*12340*/  SHFL.IDX PT, R11, R18, RZ, 0x1c1f ;  /* 0x001c1fff120b7589 */ /* 0x000ea200000e0000 */
[----:B------:R-:W-:-:S03]  /*12350*/  IMAD R15, R19, UR4, RZ ;  /* 0x00000004130f7c24 */ /* 0x000fc6000f8e02ff */
[----:B------:R-:W3:Y:S01]  /*12360*/  SHFL.IDX PT, R13, R18, 0x1, 0x1c1f ;  /* 0x003c1f00120d7f89 */ /* 0x000ee200000e0000 */
[----:B------:R-:W-:Y:S01]  /*12370*/  ISETP.NE.AND P0, PT, R21, R16, PT ;  /* 0x000000101500720c */ /* 0x000fe20003f05270 */
[----:B------:R-:W-:-:S03]  /*12380*/  VIADD R16, R14, 0x8 ;  /* 0x000000080e107836 */ /* 0x000fc60000000000 */
[-C--:B------:R-:W-:Y:S02]  /*12390*/  ISETP.GE.OR P1, PT, R14, R15.reuse, P0 ;  /* 0x0000000f0e00720c */ /* 0x080fe40000726670 */
[----:B------:R-:W-:-:S11]  /*123a0*/  ISETP.GE.OR P0, PT, R16, R15, P0 ;  /* 0x0000000f1000720c */ /* 0x000fd60000706670 */
[----:B--2---:R2:W-:Y:S04]  /*123b0*/  @!P1 ST.E desc[UR36][R10.64], R5 ;  /* 0x000000050a009985 */ /* 0x0045e8000c101924 */
[----:B---3--:R2:W-:Y:S02]  /*123c0*/  @!P0 ST.E desc[UR36][R12.64], R4 ;  /* 0x000000040c008985 */ /* 0x0085e4000c101924 */
.L_x_2006:
[----:B------:R-:W-:Y:S01]  /*123d0*/  ISETP.NE.AND P0, PT, R6, 0x1, PT ;  /* 0x000000010600780c */ /* 0x000fe20003f05270 */
[----:B------:R-:W3:Y:S01]  /*123e0*/  S2R R14, SR_CTAID.X ;  /* 0x00000000000e7919 */ /* 0x000ee20000002500 */
[--C-:B--2---:R-:W-:Y:S01]  /*123f0*/  SHF.R.S32.HI R4, RZ, 0x2, R7.reuse ;  /* 0x00000002ff047819 */ /* 0x104fe20000011407 */
[----:B------:R-:W2:Y:S01]  /*12400*/  S2UR UR6, SR_CTAID.Z ;  /* 0x00000000000679c3 */ /* 0x000ea20000002700 */
[----:B------:R-:W-:Y:S01]  /*12410*/  SHF.R.S32.HI R5, RZ, 0x1f, R7 ;  /* 0x0000001fff057819 */ /* 0x000fe20000011407 */
[----:B------:R-:W-:Y:S01]  /*12420*/  ULDC.64 UR4, c[0x0][0xc38] ;  /* 0x00030e0000047ab9 */ /* 0x000fe20000000a00 */
[----:B------:R-:W-:Y:S01]  /*12430*/  LEA.HI R153, R153, R20, RZ, 0x2 ;  /* 0x0000001499997211 */ /* 0x000fe200078f10ff */
[----:B------:R-:W-:Y:S01]  /*12440*/  BSSY B0, `(.L_x_2007) ;  /* 0x0000101000007945 */ /* 0x000fe20003800000 */
[----:B------:R-:W-:Y:S02]  /*12450*/  LEA.HI R5, R5, R4, RZ, 0x3 ;  /* 0x0000000405057211 */ /* 0x000fe400078f18ff */
[----:B------:R-:W-:Y:S01]  /*12460*/  LOP3.LUT R153, R153, 0xfffffffc, RZ, 0xc0, !PT ;  /* 0xfffffffc99997812 */ /* 0x000fe200078ec0ff */
[----:B------:R-:W4:Y:S01]  /*12470*/  LDC.64 R12, c[0x0][0xc40] ;  /* 0x00031000ff0c7b82 */ /* 0x000f220000000a00 */
[----:B------:R-:W-:-:S02]  /*12480*/  LOP3.LUT R5, R5, 0xfffffff8, RZ, 0xc0, !PT ;  /* 0xfffffff805057812 */ /* 0x000fc400078ec0ff */
[----:B------:R-:W-:Y:S01]  /*12490*/  LEA.HI R157, R157, R8, RZ, 0x5 ;  /* 0x000000089d9d7211 */ /* 0x000fe200078f28ff */
[----:B------:R-:W-:Y:S02]  /*124a0*/  IMAD.IADD R153, R20, 0x1, -R153 ;  /* 0x0000000114997824 */ /* 0x000fe400078e0a99 */
[----:B------:R-:W-:Y:S01]  /*124b0*/  IMAD.IADD R16, R4, 0x1, -R5 ;  /* 0x0000000104107824 */ /* 0x000fe200078e0a05 */
[----:B------:R-:W-:Y:S01]  /*124c0*/  SHF.R.S32.HI R157, RZ, 0x5, R157 ;  /* 0x00000005ff9d7819 */ /* 0x000fe2000001149d */
[----:B------:R-:W5:Y:S01]  /*124d0*/  @P0 LDC R18, c[0x0][0xcec] ;  /* 0x00033b00ff120b82 */ /* 0x000f620000000800 */
[----:B------:R-:W-:-:S03]  /*124e0*/  LEA.HI R4, R153, R153, RZ, 0x1 ;  /* 0x0000009999047211 */ /* 0x000fc600078f08ff */
[----:B------:R-:W-:Y:S01]  /*124f0*/  IMAD R157, R157, 0x10, R16 ;  /* 0x000000109d9d7824 */ /* 0x000fe200078e0210 */
[----:B------:R-:W-:Y:S01]  /*12500*/  LOP3.LUT R10, R4, 0x1ffffffe, RZ, 0xc0, !PT ;  /* 0x1ffffffe040a7812 */ /* 0x000fe200078ec0ff */
[----:B------:R-:W-:Y:S02]  /*12510*/  IMAD R4, R9, UR4, RZ ;  /* 0x0000000409047c24 */ /* 0x000fe4000f8e02ff */
[----:B------:R-:W0:Y:S02]  /*12520*/  @P0 LDC R17, c[0x0][0xcf0] ;  /* 0x00033c00ff110b82 */ /* 0x000e240000000800 */
[----:B------:R-:W-:Y:S02]  /*12530*/  IMAD.IADD R10, R153, 0x1, -R10 ;  /* 0x00000001990a7824 */ /* 0x000fe400078e0a0a */
[----:B------:R-:W-:Y:S02]  /*12540*/  IMAD R9, R203, UR5, R4 ;  /* 0x00000005cb097c24 */ /* 0x000fe4000f8e0204 */
[----:B------:R-:W-:-:S02]  /*12550*/  IMAD R11, R10, 0x8, R157 ;  /* 0x000000080a0b7824 */ /* 0x000fc400078e029d */
[----:B------:R-:W-:Y:S01]  /*12560*/  IMAD.WIDE.U32 R4, R203, UR4, RZ ;  /* 0x00000004cb047c25 */ /* 0x000fe2000f8e00ff */
[----:B--2---:R-:W-:-:S03]  /*12570*/  USHF.R.S32.HI UR4, URZ, 0x1f, UR6 ;  /* 0x0000001f3f047899 */ /* 0x004fc60008011406 */
[----:B---3--:R-:W-:Y:S02]  /*12580*/  IMAD R15, R14, 0x40, R11 ;  /* 0x000000400e0f7824 */ /* 0x008fe400078e020b */
[----:B------:R-:W-:Y:S02]  /*12590*/  IMAD.IADD R5, R5, 0x1, R9 ;  /* 0x0000000105057824 */ /* 0x000fe400078e0209 */
[----:B----4-:R-:W-:Y:S01]  /*125a0*/  IMAD R10, R12, UR4, RZ ;  /* 0x000000040c0a7c24 */ /* 0x010fe2000f8e02ff */
[----:B------:R-:W-:Y:S01]  /*125b0*/  ULDC.64 UR4, c[0x0][0xc48] ;  /* 0x0003120000047ab9 */ /* 0x000fe20000000a00 */
[----:B-----5:R-:W-:-:S04]  /*125c0*/  @P0 IMAD.HI.U32 R18, R15, R18, RZ ;  /* 0x000000120f120227 */ /* 0x020fc800078e00ff */
[----:B------:R-:W-:Y:S02]  /*125d0*/  IMAD R11, R13, UR6, R10 ;  /* 0x000000060d0b7c24 */ /* 0x000fe4000f8e020a */
[----:B------:R-:W-:-:S04]  /*125e0*/  IMAD.WIDE.U32 R4, R12, UR6, R4 ;  /* 0x000000060c047c25 */ /* 0x000fc8000f8e0004 */
[----:B------:R-:W-:Y:S01]  /*125f0*/  IMAD.MOV.U32 R9, RZ, RZ, R15 ;  /* 0x000000ffff097224 */ /* 0x000fe200078e000f */
[----:B0-----:R-:W-:Y:S01]  /*12600*/  @P0 SHF.R.U32.HI R9, RZ, R17, R18 ;  /* 0x00000011ff090219 */ /* 0x001fe20000011612 */
[----:B------:R-:W-:Y:S02]  /*12610*/  IMAD R3, R3, UR4, RZ ;  /* 0x0000000403037c24 */ /* 0x000fe4000f8e02ff */
[----:B------:R-:W-:Y:S01]  /*12620*/  IMAD.IADD R5, R5, 0x1, R11 ;  /* 0x0000000105057824 */ /* 0x000fe200078e020b */
[--C-:B------:R-:W-:Y:S01]  /*12630*/  SHF.R.S32.HI R10, RZ, 0x1f, R9.reuse ;  /* 0x0000001fff0a7819 */ /* 0x100fe20000011409 */
[----:B------:R-:W-:Y:S02]  /*12640*/  IMAD.MOV R13, RZ, RZ, -R9 ;  /* 0x000000ffff0d7224 */ /* 0x000fe400078e0a09 */
[C---:B------:R-:W-:Y:S02]  /*12650*/  IMAD R11, R2.reuse, UR5, R3 ;  /* 0x00000005020b7c24 */ /* 0x040fe4000f8e0203 */
[----:B------:R-:W-:Y:S01]  /*12660*/  IMAD.WIDE.U32 R2, R2, UR4, R4 ;  /* 0x0000000402027c25 */ /* 0x000fe2000f8e0004 */
[----:B------:R-:W-:-:S03]  /*12670*/  ULDC.64 UR4, c[0x0][0xc30] ;  /* 0x00030c0000047ab9 */ /* 0x000fc60000000a00 */
[----:B------:R-:W-:Y:S02]  /*12680*/  IMAD R5, R6, R13, R15 ;  /* 0x0000000d06057224 */ /* 0x000fe400078e020f */
[----:B------:R-:W-:Y:S02]  /*12690*/  IMAD R10, R10, UR4, RZ ;  /* 0x000000040a0a7c24 */ /* 0x000fe4000f8e02ff */
[----:B------:R-:W-:Y:S01]  /*126a0*/  IMAD.IADD R3, R3, 0x1, R11 ;  /* 0x0000000103037824 */ /* 0x000fe200078e020b */
[----:B------:R-:W-:Y:S01]  /*126b0*/  SHF.R.S32.HI R4, RZ, 0x1f, R5 ;  /* 0x0000001fff047819 */ /* 0x000fe20000011405 */
[C---:B------:R-:W-:Y:S02]  /*126c0*/  IMAD R11, R9.reuse, UR5, R10 ;  /* 0x00000005090b7c24 */ /* 0x040fe4000f8e020a */
        /* <DEDUP_REMOVED lines=17> */
[----:B------:R0:W2:Y:S01]  /*127e0*/  SHFL.IDX PT, R2, R4, RZ, 0x1c1f ;  /* 0x001c1fff04027589 */ /* 0x0000a200000e0000 */
[----:B------:R-:W-:Y:S01]  /*127f0*/  IMAD.IADD R0, R8, 0x1, -R9 ;  /* 0x0000000108007824 */ /* 0x000fe200078e0a09 */
[----:B------:R-:W-:-:S02]  /*12800*/  ISETP.GE.AND P0, PT, R7, R6, PT ;  /* 0x000000060700720c */ /* 0x000fc40003f06270 */
[----:B------:R0:W3:Y:S01]  /*12810*/  SHFL.IDX PT, R3, R5, RZ, 0x1c1f ;  /* 0x001c1fff05037589 */ /* 0x0000e200000e0000 */
        /* <DEDUP_REMOVED lines=17> */
[----:B------:R-:W-:-:S02]  /*12930*/  VIADD R20, R0, 0x40 ;  /* 0x0000004000147836 */ /* 0x000fc40000000000 */
[C---:B------:R-:W-:Y:S01]  /*12940*/  @!P2 LEA.HI R8, R0.reuse, R0, RZ, 0x1 ;  /* 0x000000000008a211 */ /* 0x040fe200078f08ff */
[C---:B------:R-:W-:Y:S01]  /*12950*/  VIADD R21, R0.reuse, 0x48 ;  /* 0x0000004800157836 */ /* 0x040fe20000000000 */
[----:B------:R-:W-:Y:S01]  /*12960*/  @!P3 LEA.HI R10, R9, R9, RZ, 0x1 ;  /* 0x00000009090ab211 */ /* 0x000fe200078f08ff */
[C---:B------:R-:W-:Y:S01]  /*12970*/  VIADD R22, R0.reuse, 0x50 ;  /* 0x0000005000167836 */ /* 0x040fe20000000000 */
[----:B------:R-:W-:Y:S01]  /*12980*/  @!P4 LEA.HI R12, R11, R11, RZ, 0x1 ;  /* 0x0000000b0b0cc211 */ /* 0x000fe200078f08ff */
[----:B------:R-:W-:Y:S01]  /*12990*/  VIADD R23, R0, 0x58 ;  /* 0x0000005800177836 */ /* 0x000fe20000000000 */
[----:B------:R-:W-:Y:S02]  /*129a0*/  @!P5 LEA.HI R14, R13, R13, RZ, 0x1 ;  /* 0x0000000d0d0ed211 */ /* 0x000fe400078f08ff */
[----:B------:R-:W-:Y:S02]  /*129b0*/  @!P2 LOP3.LUT R9, R8, 0xfffffffe, RZ, 0xc0, !PT ;  /* 0xfffffffe0809a812 */ /* 0x000fe400078ec0ff */
[----:B------:R-:W-:-:S02]  /*129c0*/  @!P3 LOP3.LUT R11, R10, 0xfffffffe, RZ, 0xc0, !PT ;  /* 0xfffffffe0a0bb812 */ /* 0x000fc400078ec0ff */
[----:B------:R-:W-:Y:S01]  /*129d0*/  @!P4 LOP3.LUT R13, R12, 0xfffffffe, RZ, 0xc0, !PT ;  /* 0xfffffffe0c0dc812 */ /* 0x000fe200078ec0ff */
[--C-:B--23--:R-:W-:Y:S01]  /*129e0*/  @!P2 IMAD.WIDE R8, R9, 0x4, R2.reuse ;  /* 0x000000040908a825 */ /* 0x10cfe200078e0202 */
[----:B------:R-:W-:Y:S02]  /*129f0*/  @!P5 LOP3.LUT R15, R14, 0xfffffffe, RZ, 0xc0, !PT ;  /* 0xfffffffe0e0fd812 */ /* 0x000fe400078ec0ff */
[----:B------:R-:W-:Y:S01]  /*12a00*/  ISETP.GE.AND P6, PT, R22, UR4, PT ;  /* 0x0000000416007c0c */ /* 0x000fe2000bfc6270 */
        /* <DEDUP_REMOVED lines=11> */
[----:B------:R-:W-:Y:S01]  /*12ac0*/  ISETP.GE.AND P5, PT, R21, UR4, PT ;  /* 0x0000000415007c0c */ /* 0x000fe2000bfa6270 */
[----:B0-----:R-:W-:Y:S01]  /*12ad0*/  VIADD R24, R0, 0x60 ;  /* 0x0000006000187836 */ /* 0x001fe20000000000 */
[----:B------:R-:W-:Y:S02]  /*12ae0*/  @!P1 LEA.HI R17, R17, R17, RZ, 0x1 ;  /* 0x0000001111119211 */ /* 0x000fe400078f08ff */
[----:B------:R-:W-:-:S02]  /*12af0*/  @!P0 LOP3.LUT R9, R16, 0xfffffffe, RZ, 0xc0, !PT ;  /* 0xfffffffe10098812 */ /* 0x000fc400078ec0ff */
[----:B--2---:R-:W-:Y:S02]  /*12b00*/  @!P1 LOP3.LUT R11, R17, 0xfffffffe, RZ, 0xc0, !PT ;  /* 0xfffffffe110b9812 */ /* 0x004fe400078ec0ff */
        /* <DEDUP_REMOVED lines=8> */
[----:B---3--:R-:W-:Y:S01]  /*12b90*/  @!P2 LOP3.LUT R13, R18, 0xfffffffe, RZ, 0xc0, !PT ;  /* 0xfffffffe120da812 */ /* 0x008fe200078ec0ff */
[----:B------:R2:W-:Y:S01]  /*12ba0*/  @!P1 ST.E.64 desc[UR36][R10.64], R44 ;  /* 0x0000002c0a009985 */ /* 0x0005e2000c101b24 */
[----:B------:R-:W-:Y:S01]  /*12bb0*/  @!P3 LOP3.LUT R19, R19, 0xfffffffe, RZ, 0xc0, !PT ;  /* 0xfffffffe1313b812 */ /* 0x000fe200078ec0ff */
[----:B------:R-:W-:Y:S01]  /*12bc0*/  VIADD R18, R0, 0x68 ;  /* 0x0000006800127836 */ /* 0x000fe20000000000 */
[----:B----4-:R-:W-:Y:S01]  /*12bd0*/  @!P4 LOP3.LUT R15, R20, 0xfffffffe, RZ, 0xc0, !PT ;  /* 0xfffffffe140fc812 */ /* 0x010fe200078ec0ff */
[----:B------:R-:W-:Y:S01]  /*12be0*/  VIADD R20, R0, 0x78 ;  /* 0x0000007800147836 */ /* 0x000fe20000000000 */
[----:B------:R-:W-:Y:S02]  /*12bf0*/  @!P5 LOP3.LUT R21, R21, 0xfffffffe, RZ, 0xc0, !PT ;  /* 0xfffffffe1515d812 */ /* 0x000fe400078ec0ff */
[----:B------:R-:W-:Y:S01]  /*12c00*/  @!P6 LOP3.LUT R17, R22, 0xfffffffe, RZ, 0xc0, !PT ;  /* 0xfffffffe1611e812 */ /* 0x000fe200078ec0ff */
[----:B------:R-:W-:Y:S01]  /*12c10*/  VIADD R22, R0, 0x88 ;  /* 0x0000008800167836 */ /* 0x000fe20000000000 */
[----:B------:R-:W-:Y:S01]  /*12c20*/  ISETP.GE.AND P1, PT, R23, UR4, PT ;  /* 0x0000000417007c0c */ /* 0x000fe2000bf26270 */
[----:B0-----:R-:W-:Y:S01]  /*12c30*/  @!P2 IMAD.WIDE R8, R13, 0x4, R2 ;  /* 0x000000040d08a825 */ /* 0x001fe200078e0202 */
[----:B------:R-:W-:-:S03]  /*12c40*/  ISETP.GE.AND P0, PT, R24, UR4, PT ;  /* 0x0000000418007c0c */ /* 0x000fc6000bf06270 */
[--C-:B--2---:R-:W-:Y:S01]  /*12c50*/  @!P3 IMAD.WIDE R10, R19, 0x4, R2.reuse ;  /* 0x00000004130ab825 */ /* 0x104fe200078e0202 */
        /* <DEDUP_REMOVED lines=19> */
[----:B--2---:R-:W-:Y:S01]  /*12d90*/  @!P0 LOP3.LUT R11, R24, 0xfffffffe, RZ, 0xc0, !PT ;  /* 0xfffffffe180b8812 */ /* 0x004fe200078ec0ff */
        /* <DEDUP_REMOVED lines=16> */
[----:B-----5:R-:W-:Y:S01]  /*12ea0*/  @!P3 LOP3.LUT R17, R22, 0xfffffffe, RZ, 0xc0, !PT ;  /* 0xfffffffe1611b812 */ /* 0x020fe200078ec0ff */
        /* <DEDUP_REMOVED lines=24> */
[----:B--2---:R-:W-:Y:S01]  /*13030*/  @!P1 LOP3.LUT R11, R24, 0xfffffffe, RZ, 0xc0, !PT ;  /* 0xfffffffe180b9812 */ /* 0x004fe200078ec0ff */
[--C-:B------:R-:W-:Y:S01]  /*13040*/  @!P0 IMAD.WIDE R8, R9, 0x4, R2.reuse ;  /* 0x0000000409088825 */ /* 0x100fe200078e0202 */
[----:B------:R-:W-:Y:S02]  /*13050*/  @!P4 LEA.HI R20, R20, R20, RZ, 0x1 ;  /* 0x000000141414c211 */ /* 0x000fe400078f08ff */
[----:B---3--:R-:W-:Y:S01]  /*13060*/  @!P2 LOP3.LUT R13, R18, 0xfffffffe, RZ, 0xc0, !PT ;  /* 0xfffffffe120da812 */ /* 0x008fe200078ec0ff */
        /* <DEDUP_REMOVED lines=9> */
[----:B----4-:R-:W-:Y:S01]  /*13100*/  @!P4 LOP3.LUT R15, R20, 0xfffffffe, RZ, 0xc0, !PT ;  /* 0xfffffffe140fc812 */ /* 0x010fe200078ec0ff */
[----:B------:R-:W-:Y:S01]  /*13110*/  @!P2 ST.E.64 desc[UR36][R12.64], R104 ;  /* 0x000000680c00a985 */ /* 0x000fe2000c101b24 */
[----:B------:R-:W-:Y:S01]  /*13120*/  @!P5 LOP3.LUT R21, R21, 0xfffffffe, RZ, 0xc0, !PT ;  /* 0xfffffffe1515d812 */ /* 0x000fe200078ec0ff */
[----:B------:R-:W-:Y:S01]  /*13130*/  VIADD R20, R0, 0xd8 ;  /* 0x000000d800147836 */ /* 0x000fe20000000000 */
[----:B-----5:R-:W-:-:S02]  /*13140*/  @!P6 LOP3.LUT R17, R22, 0xfffffffe, RZ, 0xc0, !PT ;  /* 0xfffffffe1611e812 */ /* 0x020fc400078ec0ff */
[----:B------:R-:W-:Y:S01]  /*13150*/  ISETP.GE.AND P0, PT, R18, UR4, PT ;  /* 0x0000000412007c0c */ /* 0x000fe2000bf06270 */
[----:B0-----:R-:W-:Y:S01]  /*13160*/  @!P3 IMAD.WIDE R8, R19, 0x4, R2 ;  /* 0x000000041308b825 */ /* 0x001fe200078e0202 */
[----:B------:R-:W-:-:S03]  /*13170*/  ISETP.GE.AND P2, PT, R20, UR4, PT ;  /* 0x0000000414007c0c */ /* 0x000fc6000bf46270 */
[--C-:B--2---:R-:W-:Y:S01]  /*13180*/  @!P4 IMAD.WIDE R10, R15, 0x4, R2.reuse ;  /* 0x000000040f0ac825 */ /* 0x104fe200078e0202 */
        /* <DEDUP_REMOVED lines=19> */
[----:B--2---:R-:W-:Y:S02]  /*132c0*/  @!P1 LOP3.LUT R11, R19, 0xfffffffe, RZ, 0xc0, !PT ;  /* 0xfffffffe130b9812 */ /* 0x004fe400078ec0ff */
[----:B------:R-:W-:Y:S02]  /*132d0*/  @!P3 LEA.HI R21, R21, R21, RZ, 0x1 ;  /* 0x000000151515b211 */ /* 0x000fe400078f08ff */
[----:B------:R-:W-:Y:S02]  /*132e0*/  @!P6 LEA.HI R10, R9, R9, RZ, 0x1 ;  /* 0x00000009090ae211 */ /* 0x000fe400078f08ff */
[----:B------:R-:W-:Y:S02]  /*132f0*/  @!P4 LEA.HI R12, R12, R12, RZ, 0x1 ;  /* 0x0000000c0c0cc211 */ /* 0x000fe400078f08ff */
[----:B------:R-:W-:Y:S02]  /*13300*/  @!P5 LEA.HI R8, R13, R13, RZ, 0x1 ;  /* 0x0000000d0d08d211 */ /* 0x000fe400078f08ff */
[----:B------:R-:W-:-:S02]  /*13310*/  @!P0 LOP3.LUT R9, R18, 0xfffffffe, RZ, 0xc0, !PT ;  /* 0xfffffffe12098812 */ /* 0x000fc400078ec0ff */
[----:B------:R-:W-:Y:S02]  /*13320*/  @!P2 LOP3.LUT R13, R20, 0xfffffffe, RZ, 0xc0, !PT ;  /* 0xfffffffe140da812 */ /* 0x000fe400078ec0ff */
        /* <DEDUP_REMOVED lines=18> */
.L_x_2008:
[----:B------:R-:W-:Y:S05]  /*13450*/  BSYNC B0 ;  /* 0x0000000000007941 */ /* 0x000fea0003800000 */
.L_x_2007:
[----:B------:R-:W-:Y:S01]  /*13460*/  VIADD R7, R7, 0x8 ;  /* 0x0000000807077836 */ /* 0x000fe20000000000 */
[----:B0--3--:R4:W0:Y:S04]  /*13470*/  SHFL.IDX PT, R3, R5, 0x1, 0x1c1f ;  /* 0x003c1f0005037f89 */ /* 0x00982800000e0000 */
[----:B------:R-:W-:Y:S01]  /*13480*/  ISETP.GE.AND P0, PT, R7, R6, PT ;  /* 0x000000060700720c */ /* 0x000fe20003f06270 */
[----:B--2---:R4:W2:-:S12]  /*13490*/  SHFL.IDX PT, R2, R4, 0x1, 0x1c1f ;  /* 0x003c1f0004027f89 */ /* 0x00489800000e0000 */
[----:B----4-:R-:W-:Y:S05]  /*134a0*/  @P0 BRA `(.L_x_1905) ;  /* 0x0000005800880947 */ /* 0x010fea0003800000 */
        /* <DEDUP_REMOVED lines=13> */
[C---:B------:R-:W-:Y:S02]  /*13580*/  VIADD R15, R0.reuse, 0x40 ;  /* 0x00000040000f7836 */ /* 0x040fe40000000000 */
[C---:B------:R-:W-:Y:S01]  /*13590*/  @!P0 LEA.HI R4, R0.reuse, R0, RZ, 0x1 ;  /* 0x0000000000048211 */ /* 0x040fe200078f08ff */
[C---:B------:R-:W-:Y:S01]  /*135a0*/  VIADD R16, R0.reuse, 0x48 ;  /* 0x0000004800107836 */ /* 0x040fe20000000000 */
[----:B------:R-:W-:Y:S01]  /*135b0*/  @!P1 LEA.HI R6, R5, R5, RZ, 0x1 ;  /* 0x0000000505069211 */ /* 0x000fe200078f08ff */
[C---:B------:R-:W-:Y:S01]  /*135c0*/  VIADD R18, R0.reuse, 0x50 ;  /* 0x0000005000127836 */ /* 0x040fe20000000000 */
[----:B------:R-:W-:Y:S01]  /*135d0*/  @!P2 LEA.HI R8, R7, R7, RZ, 0x1 ;  /* 0x000000070708a211 */ /* 0x000fe200078f08ff */
[----:B------:R-:W-:Y:S01]  /*135e0*/  VIADD R19, R0, 0x58 ;  /* 0x0000005800137836 */ /* 0x000fe20000000000 */
[----:B------:R-:W-:Y:S01]  /*135f0*/  @!P0 LOP3.LUT R5, R4, 0xfffffffe, RZ, 0xc0, !PT ;  /* 0xfffffffe04058812 */ /* 0x000fe200078ec0ff */
[----:B------:R-:W-:Y:S01]  /*13600*/  VIADD R20, R0, 0x80 ;  /* 0x0000008000147836 */ /* 0x000fe20000000000 */
[----:B------:R-:W-:-:S02]  /*13610*/  @!P1 LOP3.LUT R7, R6, 0xfffffffe, RZ, 0xc0, !PT ;  /* 0xfffffffe06079812 */ /* 0x000fc400078ec0ff */
[----:B------:R-:W-:Y:S01]  /*13620*/  @!P2 LOP3.LUT R9, R8, 0xfffffffe, RZ, 0xc0, !PT ;  /* 0xfffffffe0809a812 */ /* 0x000fe200078ec0ff */
[--C-:B0-2---:R-:W-:Y:S01]  /*13630*/  @!P0 IMAD.WIDE R4, R5, 0x4, R2.reuse ;  /* 0x0000000405048825 */ /* 0x105fe200078e0202 */
[----:B------:R-:W-:Y:S02]  /*13640*/  ISETP.GE.AND P3, PT, R15, UR4, PT ;  /* 0x000000040f007c0c */ /* 0x000fe4000bf66270 */
[----:B------:R-:W-:Y:S01]  /*13650*/  ISETP.GE.AND P4, PT, R16, UR4, PT ;  /* 0x0000000410007c0c */ /* 0x000fe2000bf86270 */
        /* <DEDUP_REMOVED lines=10> */
[----:B------:R-:W-:Y:S02]  /*13700*/  @!P3 LEA.HI R15, R15, R15, RZ, 0x1 ;  /* 0x0000000f0f0fb211 */ /* 0x000fe400078f08ff */
[----:B0-----:R-:W-:Y:S02]  /*13710*/  @!P5 LOP3.LUT R5, R10, 0xfffffffe, RZ, 0xc0, !PT ;  /* 0xfffffffe0a05d812 */ /* 0x001fe400078ec0ff */
[----:B------:R-:W-:-:S02]  /*13720*/  @!P0 LEA.HI R12, R12, R12, RZ, 0x1 ;  /* 0x0000000c0c0c8211 */ /* 0x000fc400078f08ff */
[----:B--2---:R-:W-:Y:S01]  /*13730*/  @!P6 LOP3.LUT R7, R11, 0xfffffffe, RZ, 0xc0, !PT ;  /* 0xfffffffe0b07e812 */ /* 0x004fe200078ec0ff */
[--C-:B------:R-:W-:Y:S01]  /*13740*/  @!P5 IMAD.WIDE R4, R5, 0x4, R2.reuse ;  /* 0x000000040504d825 */ /* 0x100fe200078e0202 */
[----:B------:R-:W-:Y:S02]  /*13750*/  @!P1 LEA.HI R13, R13, R13, RZ, 0x1 ;  /* 0x0000000d0d0d9211 */ /* 0x000fe400078f08ff */
[----:B------:R-:W-:Y:S01]  /*13760*/  @!P2 LEA.HI R14, R14, R14, RZ, 0x1 ;  /* 0x0000000e0e0ea211 */ /* 0x000fe200078f08ff */
[----:B------:R-:W-:Y:S01]  /*13770*/  @!P6 IMAD.WIDE R6, R7, 0x4, R2 ;  /* 0x000000040706e825 */ /* 0x000fe200078e0202 */
[----:B------:R-:W-:Y:S01]  /*13780*/  @!P4 LEA.HI R16, R16, R16, RZ, 0x1 ;  /* 0x000000101010c211 */ /* 0x000fe200078f08ff */
[----:B------:R0:W-:Y:S01]  /*13790*/  @!P5 ST.E.64 desc[UR36][R4.64], R38 ;  /* 0x000000260400d985 */ /* 0x0001e2000c101b24 */
[----:B---3--:R-:W-:Y:S02]  /*137a0*/  @!P0 LOP3.LUT R9, R12, 0xfffffffe, RZ, 0xc0, !PT ;  /* 0xfffffffe0c098812 */ /* 0x008fe400078ec0ff */
        /* <DEDUP_REMOVED lines=10> */
[--C-:B--2---:R-:W-:Y:S01]  /*13850*/  @!P1 IMAD.WIDE R6, R13, 0x4, R2.reuse ;  /* 0x000000040d069825 */ /* 0x104fe200078e0202 */
        /* <DEDUP_REMOVED lines=114> */
[----:B------:R-:W-:Y:S02]  /*13f80*/  @!P1 LOP3.LUT R15, R15, 0xfffffffe, RZ, 0xc0, !PT ;  /* 0xfffffffe0f0f9812 */ /* 0x000fe400078ec0ff */
[----:B----4-:R-:W-:Y:S02]  /*13f90*/  @!P2 LOP3.LUT R11, R16, 0xfffffffe, RZ, 0xc0, !PT ;  /* 0xfffffffe100ba812 */ /* 0x010fe400078ec0ff */
[----:B------:R-:W-:Y:S02]  /*13fa0*/  @!P3 LOP3.LUT R17, R17, 0xfffffffe, RZ, 0xc0, !PT ;  /* 0xfffffffe1111b812 */ /* 0x000fe400078ec0ff */
[----:B-----5:R-:W-:Y:S01]  /*13fb0*/  @!P4 LOP3.LUT R13, R20, 0xfffffffe, RZ, 0xc0, !PT ;  /* 0xfffffffe140dc812 */ /* 0x020fe200078ec0ff */
[----:B0-----:R-:W-:-:S04]  /*13fc0*/  @!P0 IMAD.WIDE R4, R9, 0x4, R2 ;  /* 0x0000000409048825 */ /* 0x001fc800078e0202 */
[--C-:B--2---:R-:W-:Y:S01]  /*13fd0*/  @!P1 IMAD.WIDE R6, R15, 0x4, R2.reuse ;  /* 0x000000040f069825 */ /* 0x104fe200078e0202 */
        /* <DEDUP_REMOVED lines=11> */
[----:B----4-:R-:W-:-:S05]  /*14090*/  LOP3.LUT R5, R0, 0xfffffffe, RZ, 0xc0, !PT ;  /* 0xfffffffe00057812 */ /* 0x010fca00078ec0ff */
[----:B------:R-:W-:-:S05]  /*140a0*/  IMAD.WIDE R2, R5, 0x4, R2 ;  /* 0x0000000405027825 */ /* 0x000fca00078e0202 */
[----:B------:R0:W-:Y:S01]  /*140b0*/  ST.E.64 desc[UR36][R2.64], R150 ;  /* 0x0000009602007985 */ /* 0x0001e2000c101b24 */
[----:B------:R-:W-:Y:S05]  /*140c0*/  BRA `(.L_x_1905) ;  /* 0x0000004c00807947 */ /* 0x000fea0003800000 */
.L_x_2005:
[----:B------:R-:W3:Y:S02]  /*140d0*/  S2R R0, SR_TID.X ;  /* 0x0000000000007919 */ /* 0x000ee40000002100 */
[----:B---3--:R-:W-:-:S05]  /*140e0*/  VIADD R2, R0, 0xffffff80 ;  /* 0xffffff8000027836 */ /* 0x008fca0000000000 */
[----:B------:R-:W-:-:S13]  /*140f0*/  ISETP.GT.AND P0, PT, R2, 0x3f, PT ;  /* 0x0000003f0200780c */ /* 0x000fda0003f04270 */
[----:B------:R-:W-:Y:S05]  /*14100*/  @P0 BRA `(.L_x_1905) ;  /* 0x0000004c00700947 */ /* 0x000fea0003800000 */
[----:B------:R-:W3:Y:S01]  /*14110*/  S2R R3, SR_CTAID.X ;  /* 0x0000000000037919 */ /* 0x000ee20000002500 */
[----:B------:R-:W4:Y:S01]  /*14120*/  LDC R6, c[0x0][0xce8] ;  /* 0x00033a00ff067b82 */ /* 0x000f220000000800 */
[----:B------:R-:W-:Y:S01]  /*14130*/  ULDC UR4, c[0x0][0xb88] ;  /* 0x0002e20000047ab9 */ /* 0x000fe20000000800 */
[----:B---3--:R-:W-:Y:S02]  /*14140*/  IMAD R0, R3, 0x40, R0 ;  /* 0x0000004003007824 */ /* 0x008fe400078e0200 */
[----:B----4-:R-:W-:Y:S02]  /*14150*/  IMAD R3, R6, UR4, RZ ;  /* 0x0000000406037c24 */ /* 0x010fe4000f8e02ff */
[----:B------:R-:W-:-:S05]  /*14160*/  VIADD R0, R0, 0xffffff80 ;  /* 0xffffff8000007836 */ /* 0x000fca0000000000 */
[----:B------:R-:W-:-:S13]  /*14170*/  ISETP.GE.AND P0, PT, R0, R3, PT ;  /* 0x000000030000720c */ /* 0x000fda0003f06270 */
[----:B------:R-:W-:Y:S05]  /*14180*/  @P0 BRA `(.L_x_1905) ;  /* 0x0000004c00500947 */ /* 0x000fea0003800000 */
[----:B------:R-:W-:Y:S01]  /*14190*/  ISETP.NE.AND P0, PT, R6, 0x1, PT ;  /* 0x000000010600780c */ /* 0x000fe20003f05270 */
[----:B------:R-:W3:Y:S01]  /*141a0*/  S2UR UR4, SR_CTAID.Z ;  /* 0x00000000000479c3 */ /* 0x000ee20000002700 */
[----:B------:R-:W-:Y:S01]  /*141b0*/  SHF.R.S32.HI R4, RZ, 0x1f, R203 ;  /* 0x0000001fff047819 */ /* 0x000fe200000114cb */
[----:B------:R-:W-:Y:S02]  /*141c0*/  ULDC.64 UR6, c[0x0][0xcd0] ;  /* 0x0003340000067ab9 */ /* 0x000fe40000000a00 */
[----:B------:R-:W-:-:S04]  /*141d0*/  IMAD.WIDE.U32 R2, R203, UR6, RZ ;  /* 0x00000006cb027c25 */ /* 0x000fc8000f8e00ff */
[----:B------:R-:W4:Y:S01]  /*141e0*/  LDC.64 R10, c[0x0][0xcd8] ;  /* 0x00033600ff0a7b82 */ /* 0x000f220000000a00 */
[----:B------:R-:W-:-:S04]  /*141f0*/  IMAD R4, R4, UR6, RZ ;  /* 0x0000000604047c24 */ /* 0x000fc8000f8e02ff */
[----:B------:R-:W-:Y:S02]  /*14200*/  IMAD R5, R203, UR7, R4 ;  /* 0x00000007cb057c24 */ /* 0x000fe4000f8e0204 */
[----:B------:R-:W-:Y:S01]  /*14210*/  IMAD.MOV R203, RZ, RZ, -R203 ;  /* 0x000000ffffcb7224 */ /* 0x000fe200078e0acb */
[----:B------:R-:W5:Y:S01]  /*14220*/  @P0 LDC R7, c[0x0][0xcec] ;  /* 0x00033b00ff070b82 */ /* 0x000f620000000800 */
[----:B------:R-:W-:Y:S02]  /*14230*/  IMAD.IADD R3, R3, 0x1, R5 ;  /* 0x0000000103037824 */ /* 0x000fe400078e0205 */
[----:B------:R-:W-:-:S05]  /*14240*/  IMAD.MOV.U32 R5, RZ, RZ, R0 ;  /* 0x000000ffff057224 */ /* 0x000fca00078e0000 */
[----:B------:R-:W0:Y:S01]  /*14250*/  S2UR UR8, SR_CTAID.Y ;  /* 0x00000000000879c3 */ /* 0x000e220000002600 */
[----:B---3--:R-:W-:-:S07]  /*14260*/  USHF.R.S32.HI UR5, URZ, 0x1f, UR4 ;  /* 0x0000001f3f057899 */ /* 0x008fce0008011404 */
[----:B------:R-:W0:Y:S01]  /*14270*/  LDC R8, c[0x0][0xd50] ;  /* 0x00035400ff087b82 */ /* 0x000e220000000800 */
[C---:B----4-:R-:W-:Y:S02]  /*14280*/  IMAD R12, R10.reuse, UR5, RZ ;  /* 0x000000050a0c7c24 */ /* 0x050fe4000f8e02ff */
[----:B------:R-:W-:-:S04]  /*14290*/  IMAD.WIDE.U32 R2, R10, UR4, R2 ;  /* 0x000000040a027c25 */ /* 0x000fc8000f8e0002 */
[----:B------:R-:W-:Y:S01]  /*142a0*/  IMAD R11, R11, UR4, R12 ;  /* 0x000000040b0b7c24 */ /* 0x000fe2000f8e020c */
[----:B------:R-:W3:Y:S01]  /*142b0*/  @P0 LDC R9, c[0x0][0xcf0] ;  /* 0x00033c00ff090b82 */ /* 0x000ee20000000800 */
[----:B-----5:R-:W-:Y:S01]  /*142c0*/  @P0 IMAD.HI.U32 R4, R0, R7, RZ ;  /* 0x0000000700040227 */ /* 0x020fe200078e00ff */
[----:B------:R-:W-:-:S03]  /*142d0*/  ULDC.64 UR4, c[0x0][0xce0] ;  /* 0x0003380000047ab9 */ /* 0x000fc60000000a00 */
[----:B------:R-:W-:Y:S02]  /*142e0*/  IMAD.IADD R3, R11, 0x1, R3 ;  /* 0x000000010b037824 */ /* 0x000fe400078e0203 */
[----:B0-----:R-:W-:-:S04]  /*142f0*/  IMAD R203, R8, R203, UR8 ;  /* 0x0000000808cb7e24 */ /* 0x001fc8000f8e02cb */
[----:B------:R-:W-:Y:S01]  /*14300*/  IMAD.WIDE.U32 R2, R203, UR4, R2 ;  /* 0x00000004cb027c25 */ /* 0x000fe2000f8e0002 */
[----:B---3--:R-:W-:Y:S02]  /*14310*/  @P0 SHF.R.U32.HI R5, RZ, R9, R4 ;  /* 0x00000009ff050219 */ /* 0x008fe40000011604 */
[----:B------:R-:W-:Y:S02]  /*14320*/  SHF.R.S32.HI R4, RZ, 0x1f, R203 ;  /* 0x0000001fff047819 */ /* 0x000fe400000114cb */
[--C-:B------:R-:W-:Y:S01]  /*14330*/  SHF.R.S32.HI R9, RZ, 0x1f, R5.reuse ;  /* 0x0000001fff097819 */ /* 0x100fe20000011405 */
[----:B------:R-:W-:Y:S01]  /*14340*/  IMAD.MOV R7, RZ, RZ, -R5 ;  /* 0x000000ffff077224 */ /* 0x000fe200078e0a05 */
[----:B------:R-:W-:Y:S01]  /*14350*/  IADD3 R2, P0, R5, R2, RZ ;  /* 0x0000000205027210 */ /* 0x000fe20007f1e0ff */
[----:B------:R-:W-:Y:S02]  /*14360*/  IMAD R4, R4, UR4, RZ ;  /* 0x0000000404047c24 */ /* 0x000fe4000f8e02ff */
[----:B------:R-:W-:-:S02]  /*14370*/  IMAD R7, R6, R7, R0 ;  /* 0x0000000706077224 */ /* 0x000fc400078e0200 */
[----:B------:R-:W-:Y:S01]  /*14380*/  IMAD R4, R203, UR5, R4 ;  /* 0x00000005cb047c24 */ /* 0x000fe2000f8e0204 */
[----:B------:R-:W-:Y:S02]  /*14390*/  ULDC.64 UR4, c[0x0][0xcc8] ;  /* 0x0003320000047ab9 */ /* 0x000fe40000000a00 */
[----:B------:R-:W-:Y:S02]  /*143a0*/  SHF.R.S32.HI R0, RZ, 0x1f, R7 ;  /* 0x0000001fff007819 */ /* 0x000fe40000011407 */
[----:B------:R-:W-:-:S03]  /*143b0*/  IADD3.X R3, R9, R3, R4, P0, !PT ;  /* 0x0000000309037210 */ /* 0x000fc600007fe404 */
[----:B------:R-:W-:Y:S02]  /*143c0*/  IMAD R0, R0, UR4, RZ ;  /* 0x0000000400007c24 */ /* 0x000fe4000f8e02ff */
[----:B------:R-:W-:-:S04]  /*143d0*/  IMAD.WIDE.U32 R2, R7, UR4, R2 ;  /* 0x0000000407027c25 */ /* 0x000fc8000f8e0002 */
[----:B------:R-:W-:Y:S01]  /*143e0*/  IMAD R5, R7, UR5, R0 ;  /* 0x0000000507057c24 */ /* 0x000fe2000f8e0200 */
[----:B------:R-:W-:Y:S02]  /*143f0*/  ULDC.64 UR4, c[0x0][0xca8] ;  /* 0x00032a0000047ab9 */ /* 0x000fe40000000a00 */
[----:B------:R-:W-:Y:S01]  /*14400*/  LEA R4, P0, R2, UR4, 0x2 ;  /* 0x0000000402047c11 */ /* 0x000fe2000f8010ff */
[----:B------:R-:W-:-:S05]  /*14410*/  IMAD.IADD R3, R3, 0x1, R5 ;  /* 0x0000000103037824 */ /* 0x000fca00078e0205 */
[----:B------:R-:W-:Y:S01]  /*14420*/  LEA.HI.X R5, R2, UR5, R3, 0x2, P0 ;  /* 0x0000000502057c11 */ /* 0x000fe200080f1403 */
[----:B------:R-:W-:-:S05]  /*14430*/  IMAD.MOV.U32 R3, RZ, RZ, -0x800000 ;  /* 0xff800000ff037424 */ /* 0x000fca00078e00ff */
[----:B------:R3:W-:Y:S01]  /*14440*/  STG.E desc[UR36][R4.64], R3 ;  /* 0x0000000304007986 */ /* 0x0007e2000c101924 */
[----:B------:R-:W-:Y:S05]  /*14450*/  BRA `(.L_x_1905) ;  /* 0x00000048009c7947 */ /* 0x000fea0003800000 */
.L_x_1903:
        /* <DEDUP_REMOVED lines=18> */
.L_x_2009:
[----:B------:R-:W-:Y:S01]  /*14580*/  ULDC UR7, c[0x0][0xd50] ;  /* 0x0003540000077ab9 */ /* 0x000fe20000000800 */
[----:B------:R-:W-:Y:S01]  /*14590*/  UMOV UR39, UR6 ;  /* 0x0000000600277c82 */ /* 0x000fe20008000000 */
[----:B------:R-:W-:-:S11]  /*145a0*/  UISETP.NE.AND UP0, UPT, UR7, 0x1, UPT ;  /* 0x000000010700788c */ /* 0x000fd6000bf05270 */
[----:B------:R-:W-:Y:S01]  /*145b0*/  @UP0 ULDC UR4, c[0x0][0xd54] ;  /* 0x0003550000040ab9 */ /* 0x000fe20000000800 */
[----:B------:R-:W-:Y:S01]  /*145c0*/  @UP0 ULDC UR8, c[0x0][0xd58] ;  /* 0x0003560000080ab9 */ /* 0x000fe20000000800 */
[----:B------:R-:W-:-:S04]  /*145d0*/  UIMAD.WIDE.U32 UR4, UR6, UR4, URZ ;  /* 0x00000004060472a5 */ /* 0x000fc8000f8e003f */
[----:B------:R-:W-:-:S12]  /*145e0*/  @UP0 USHF.R.U32.HI UR39, URZ, UR8, UR5 ;  /* 0x000000083f270299 */ /* 0x000fd80008011605 */
.L_x_2010:
[----:B------:R-:W-:Y:S01]  /*145f0*/  ISETP.LE.AND P0, PT, RZ, UR46, PT ;  /* 0x0000002eff007c0c */ /* 0x000fe2000bf03270 */
[----:B------:R-:W-:Y:S01]  /*14600*/  UIADD3 UR44, -UR39, URZ, URZ ;  /* 0x0000003f272c7290 */ /* 0x000fe2000fffe13f */
[----:B------:R-:W-:Y:S02]  /*14610*/  IMAD.MOV.U32 R21, RZ, RZ, 0x1 ;  /* 0x00000001ff157424 */ /* 0x000fe400078e00ff */
[----:B------:R-:W-:Y:S01]  /*14620*/  IMAD.MOV.U32 R8, RZ, RZ, RZ ;  /* 0x000000ffff087224 */ /* 0x000fe200078e00ff */
[----:B------:R-:W-:Y:S01]  /*14630*/  UIMAD UR44, UR7, UR44, UR6 ;  /* 0x0000002c072c72a4 */ /* 0x000fe2000f8e0206 */
[----:B------:R-:W-:-:S07]  /*14640*/  IMAD.MOV.U32 R4, RZ, RZ, 0x1 ;  /* 0x00000001ff047424 */ /* 0x000fce00078e00ff */
[----:B------:R-:W-:Y:S05]  /*14650*/  @!P0 BRA `(.L_x_2011) ;  /* 0x00000044004c8947 */ /* 0x000fea0003800000 */
[----:B------:R-:W-:Y:S01]  /*14660*/  ULDC.64 UR4, c[0x0][0xb20] ;  /* 0x0002c80000047ab9 */ /* 0x000fe20000000a00 */
[----:B------:R-:W-:Y:S01]  /*14670*/  IMAD.MOV.U32 R29, RZ, RZ, RZ ;  /* 0x000000ffff1d7224 */ /* 0x000fe200078e00ff */
[----:B------:R-:W-:Y:S01]  /*14680*/  UISETP.NE.U32.AND UP0, UPT, UR4, URZ, UPT ;  /* 0x0000003f0400728c */ /* 0x000fe2000bf05070 */
[----:B------:R-:W0:Y:S01]  /*14690*/  S2UR UR40, SR_CTAID.X ;  /* 0x00000000002879c3 */ /* 0x000e220000002500 */
[----:B------:R-:W-:Y:S01]  /*146a0*/  ULDC UR6, c[0x0][0x448] ;  /* 0x0001120000067ab9 */ /* 0x000fe20000000800 */
[----:B------:R-:W-:Y:S01]  /*146b0*/  ULDC UR10, c[0x0][0x2f0] ;  /* 0x0000bc00000a7ab9 */ /* 0x000fe20000000800 */
[----:B------:R-:W-:Y:S01]  /*146c0*/  UISETP.NE.AND.EX UP0, UPT, UR5, URZ, UPT, UP0 ;  /* 0x0000003f0500728c */ /* 0x000fe2000bf05300 */
[----:B------:R-:W-:-:S05]  /*146d0*/  ULDC UR11, c[0x0][0x288] ;  /* 0x0000a200000b7ab9 */ /* 0x000fca0000000800 */
[----:B------:R-:W-:-:S05]  /*146e0*/  PLOP3.LUT P0, PT, PT, PT, UP0, 0x80, 0x0 ;  /* 0x000000000000781c */ /* 0x000fca0003f0f008 */
[----:B------:R-:W-:Y:S02]  /*146f0*/  @UP0 ULDC.64 UR4, c[0x0][0xb20] ;  /* 0x0002c80000040ab9 */ /* 0x000fe40000000a00 */
[----:B------:R-:W-:-:S06]  /*14700*/  @UP0 UIMAD.WIDE UR4, UR46, 0x4, UR4 ;  /* 0x000000042e0408a5 */ /* 0x000fcc000f8e0204 */
[----:B------:R-:W-:Y:S02]  /*14710*/  IMAD.U32 R2, RZ, RZ, UR4 ;  /* 0x00000004ff027e24 */ /* 0x000fe4000f8e00ff */
[----:B------:R-:W-:Y:S01]  /*14720*/  IMAD.U32 R3, RZ, RZ, UR5 ;  /* 0x00000005ff037e24 */ /* 0x000fe2000f8e00ff */
[----:B------:R-:W-:-:S04]  /*14730*/  ULDC.64 UR4, c[0x0][0x418] ;  /* 0x0001060000047ab9 */ /* 0x000fc80000000a00 */
[----:B------:R1:W5:Y:S01]  /*14740*/  @P0 LDG.E R29, desc[UR36][R2.64] ;  /* 0x00000024021d0981 */ /* 0x000362000c1e1900 */
[----:B------:R-:W-:Y:S02]  /*14750*/  UISETP.NE.U32.AND UP0, UPT, UR4, URZ, UPT ;  /* 0x0000003f0400728c */ /* 0x000fe4000bf05070 */
[----:B------:R-:W-:Y:S02]  /*14760*/  UISETP.NE.AND UP1, UPT, UR6, 0x1, UPT ;  /* 0x000000010600788c */ /* 0x000fe4000bf25270 */
[----:B------:R-:W-:Y:S02]  /*14770*/  UISETP.NE.AND.EX UP0, UPT, UR5, URZ, UPT, UP0 ;  /* 0x0000003f0500728c */ /* 0x000fe4000bf05300 */
[----:B0-----:R-:W-:Y:S01]  /*14780*/  USHF.L.U32 UR40, UR40, 0x6, URZ ;  /* 0x0000000628287899 */ /* 0x001fe2000800063f */
[----:B------:R-:W-:Y:S01]  /*14790*/  ULDC UR6, c[0x0][0x424] ;  /* 0x0001090000067ab9 */ /* 0x000fe20000000800 */
[----:B------:R-:W-:Y:S01]  /*147a0*/  ULDC.64 UR4, c[0x0][0xad8] ;  /* 0x0002b60000047ab9 */ /* 0x000fe20000000a00 */
[----:B------:R-:W-:-:S02]  /*147b0*/  USEL UR9, UR6, 0x1, UP0 ;  /* 0x0000000106097887 */ /* 0x000fc40008000000 */
[----:B------:R-:W-:Y:S02]  /*147c0*/  UISETP.GE.AND UP0, UPT, UR5, 0x1, UPT ;  /* 0x000000010500788c */ /* 0x000fe4000bf06270 */
[----:B------:R-:W-:Y:S01]  /*147d0*/  UIADD3 UR8, UR40, 0x3f, URZ ;  /* 0x0000003f28087890 */ /* 0x000fe2000fffe03f */
[----:B------:R-:W-:Y:S01]  /*147e0*/  @UP1 ULDC UR7, c[0x0][0x44c] ;  /* 0x0001130000071ab9 */ /* 0x000fe20000000800 */
[----:B------:R-:W-:Y:S02]  /*147f0*/  UIMAD UR47, UR9, UR10, URZ ;  /* 0x0000000a092f72a4 */ /* 0x000fe4000f8e023f */
[----:B------:R-:W-:Y:S01]  /*14800*/  PLOP3.LUT P1, PT, PT, PT, UP0, 0x80, 0x0 ;  /* 0x000000000000781c */ /* 0x000fe20003f2f008 */
[----:B------:R-:W-:Y:S02]  /*14810*/  UIMAD.WIDE.U32 UR6, UR8, UR7, URZ ;  /* 0x00000007080672a5 */ /* 0x000fe4000f8e003f */
[----:B------:R-:W-:Y:S01]  /*14820*/  UIMAD UR9, UR9, UR10, 0x3f ;  /* 0x0000003f090974a4 */ /* 0x000fe2000f8e020a */
[----:B------:R-:W-:Y:S01]  /*14830*/  @UP1 ULDC UR12, c[0x0][0x450] ;  /* 0x00011400000c1ab9 */ /* 0x000fe20000000800 */
[----:B------:R-:W-:-:S02]  /*14840*/  UIADD3 UR6, UR47, 0x1, -UR11 ;  /* 0x000000012f067890 */ /* 0x000fc4000fffe80b */
[----:B------:R-:W-:Y:S02]  /*14850*/  @UP1 USHF.R.U32.HI UR8, URZ, UR12, UR7 ;  /* 0x0000000c3f081299 */ /* 0x000fe40008011607 */
[----:B------:R-:W-:Y:S02]  /*14860*/  USHF.R.S32.HI UR7, URZ, 0x1f, UR9 ;  /* 0x0000001f3f077899 */ /* 0x000fe40008011409 */
[----:B------:R-:W-:Y:S02]  /*14870*/  UIADD3 UR6, UR6, UR8, URZ ;  /* 0x0000000806067290 */ /* 0x000fe4000fffe03f */
[----:B------:R-:W-:Y:S02]  /*14880*/  ULEA.HI UR7, UR7, UR9, URZ, 0x6 ;  /* 0x0000000907077291 */ /* 0x000fe4000f8f303f */
[----:B------:R-:W-:Y:S02]  /*14890*/  UP2UR UR48, UPR, URZ, 0x2 ;  /* 0x000000023f307883 */ /* 0x000fe40008000000 */
[----:B------:R-:W-:-:S02]  /*148a0*/  UIADD3 UR4, UR6, UR4, URZ ;  /* 0x0000000406047290 */ /* 0x000fc4000fffe03f */
[----:B------:R-:W-:Y:S01]  /*148b0*/  USHF.R.S32.HI UR41, URZ, 0x6, UR7 ;  /* 0x000000063f297899 */ /* 0x000fe20008011407 */
[----:B-1----:R-:W-:Y:S11]  /*148c0*/  @!P1 BRA `(.L_x_2012) ;  /* 0x0000000000449947 */ /* 0x002ff60003800000 */
        /* <DEDUP_REMOVED lines=10> */
.L_x_2013:
[----:B------:R-:W-:-:S11]  /*14970*/  UISETP.NE.AND UP0, UPT, UR5, 0x1, UPT ;  /* 0x000000010500788c */ /* 0x000fd6000bf05270 */
[----:B------:R-:W-:Y:S02]  /*14980*/  @UP0 ULDC.64 UR12, c[0x0][0xae0] ;  /* 0x0002b800000c0ab9 */ /* 0x000fe40000000a00 */
[----:B------:R-:W-:-:S04]  /*14990*/  UIMAD.WIDE.U32 UR6, UR8, UR12, URZ ;  /* 0x0000000c080672a5 */ /* 0x000fc8000f8e003f */
[----:B------:R-:W-:-:S12]  /*149a0*/  @UP0 USHF.R.U32.HI UR8, URZ, UR13, UR7 ;  /* 0x0000000d3f080299 */ /* 0x000fd80008011607 */
.L_x_2014:
[----:B------:R-:W-:-:S04]  /*149b0*/  UIMAD UR8, UR8, UR5, UR5 ;  /* 0x00000005080872a4 */ /* 0x000fc8000f8e0205 */
[----:B------:R-:W-:-:S04]  /*149c0*/  UISETP.LT.AND UP0, UPT, UR4, UR8, UPT ;  /* 0x000000080400728c */ /* 0x000fc8000bf01270 */
[----:B------:R-:W-:-:S12]  /*149d0*/  USEL UR4, UR4, UR8, UP0 ;  /* 0x0000000804047287 */ /* 0x000fd80008000000 */
.L_x_2012:
        /* <DEDUP_REMOVED lines=26> */
.L_x_2016:
[----:B------:R-:W-:-:S11]  /*14b80*/  UISETP.NE.AND UP0, UPT, UR5, 0x1, UPT ;  /* 0x000000010500788c */ /* 0x000fd6000bf05270 */
[----:B------:R-:W-:Y:S02]  /*14b90*/  @UP0 ULDC.64 UR10, c[0x0][0xae0] ;  /* 0x0002b800000a0ab9 */ /* 0x000fe40000000a00 */
[----:B------:R-:W-:-:S04]  /*14ba0*/  UIMAD.WIDE.U32 UR6, UR4, UR10, URZ ;  /* 0x0000000a040672a5 */ /* 0x000fc8000f8e003f */
[----:B------:R-:W-:-:S12]  /*14bb0*/  @UP0 USHF.R.U32.HI UR4, URZ, UR11, UR7 ;  /* 0x0000000b3f040299 */ /* 0x000fd80008011607 */
.L_x_2017:
[----:B------:R-:W-:-:S04]  /*14bc0*/  UIMAD UR4, UR4, UR5, URZ ;  /* 0x00000005040472a4 */ /* 0x000fc8000f8e023f */
[----:B------:R-:W-:-:S04]  /*14bd0*/  UISETP.LT.AND UP0, UPT, UR8, UR4, UPT ;  /* 0x000000040800728c */ /* 0x000fc8000bf01270 */
[----:B------:R-:W-:-:S12]  /*14be0*/  USEL UR8, UR8, UR4, !UP0 ;  /* 0x0000000408087287 */ /* 0x000fd8000c000000 */
.L_x_2015:
        /* <DEDUP_REMOVED lines=44> */
.L_x_2018:
[----:B------:R-:W-:Y:S02]  /*14eb0*/  UIMAD UR49, UR44, UR38, UR43 ;  /* 0x000000262c3172a4 */ /* 0x000fe4000f8e022b */
[----:B------:R-:W-:Y:S02]  /*14ec0*/  IMAD.U32 R3, RZ, RZ, UR38 ;  /* 0x00000026ff037e24 */ /* 0x000fe4000f8e00ff */
[----:B------:R-:W-:Y:S02]  /*14ed0*/  IMAD.MOV.U32 R8, RZ, RZ, RZ ;  /* 0x000000ffff087224 */ /* 0x000fe400078e00ff */
[----:B------:R-:W-:Y:S02]  /*14ee0*/  IMAD.MOV.U32 R21, RZ, RZ, 0x1 ;  /* 0x00000001ff157424 */ /* 0x000fe400078e00ff */
[----:B------:R-:W-:Y:S02]  /*14ef0*/  IMAD.U32 R28, RZ, RZ, UR49 ;  /* 0x00000031ff1c7e24 */ /* 0x000fe4000f8e00ff */
[----:B------:R-:W-:-:S03]  /*14f00*/  IMAD.MOV.U32 R4, RZ, RZ, 0x1 ;  /* 0x00000001ff047424 */ /* 0x000fc600078e00ff */
        /* <DEDUP_REMOVED lines=26> */
.L_x_2019:
        /* <DEDUP_REMOVED lines=20> */
.L_x_2021:
[----:B------:R0:W1:Y:S01]  /*151f0*/  LDC.64 R2, c[0x4][R16] ;  /* 0x0100000010027b82 */ /* 0x0000620000000a00 */
[----:B------:R-:W-:Y:S01]  /*15200*/  ULDC.64 UR4, c[0x4][0x90] ;  /* 0x0100240000047ab9 */ /* 0x000fe20000000a00 */
[----:B------:R-:W-:Y:S01]  /*15210*/  ULDC.64 UR6, c[0x4][0x98] ;  /* 0x0100260000067ab9 */ /* 0x000fe20000000a00 */
[----:B------:R-:W-:Y:S02]  /*15220*/  IMAD.U32 R4, RZ, RZ, UR4 ;  /* 0x00000004ff047e24 */ /* 0x000fe4000f8e00ff */
        /* <DEDUP_REMOVED lines=11> */
.L_x_2020:
        /* <DEDUP_REMOVED lines=90> */
.L_x_2068:
[----:B------:R-:W2:Y:S01]  /*15880*/  LDL R3, [R1] ;  /* 0x0000000001037983 */ /* 0x000ea20000100800 */
[----:B------:R-:W-:Y:S01]  /*15890*/  LOP3.LUT R33, R2, R33, RZ, 0xfc, !PT ;  /* 0x0000002102217212 */ /* 0x000fe200078efcff */
[----:B------:R-:W-:Y:S01]  /*158a0*/  IMAD.U32 R23, RZ, RZ, UR39 ;  /* 0x00000027ff177e24 */ /* 0x000fe2000f8e00ff */
[----:B------:R-:W-:Y:S02]  /*158b0*/  ISETP.GT.U32.AND P1, PT, R31, 0x3f, PT ;  /* 0x0000003f1f00780c */ /* 0x000fe40003f24070 */
[----:B------:R-:W-:Y:S02]  /*158c0*/  LOP3.LUT R16, R16, 0xfffffbff, RZ, 0xc0, !PT ;  /* 0xfffffbff10107812 */ /* 0x000fe400078ec0ff */
[----:B------:R-:W-:Y:S02]  /*158d0*/  SHF.R.S32.HI R23, RZ, 0x1f, R23 ;  /* 0x0000001fff177819 */ /* 0x000fe40000011417 */
[----:B------:R-:W-:Y:S02]  /*158e0*/  LOP3.LUT R17, R33, R0, RZ, 0xfc, !PT ;  /* 0x0000000021117212 */ /* 0x000fe400078efcff */
        /* <DEDUP_REMOVED lines=9> */
.L_x_2023:
[----:B------:R-:W-:-:S05]  /*15980*/  IMAD.MOV.U32 R0, RZ, RZ, 0x1 ;  /* 0x00000001ff007424 */ /* 0x000fca00078e00ff */
[----:B------:R-:W-:-:S04]  /*15990*/  SHF.L.U32 R0, R0, 0x1f, RZ ;  /* 0x0000001f00007819 */ /* 0x000fc800000006ff */
[----:B------:R-:W0:Y:S02]  /*159a0*/  SYNCS.PHASECHK.TRANS64.TRYWAIT P0, [UR45+0x38840], R0 ;  /* 0x03884000ff0075a7 */ /* 0x000e24000800016d */
[----:B0-----:R-:W-:Y:S05]  /*159b0*/  @!P0 BRA `(.L_x_2024) ;  /* 0x0000003800348947 */ /* 0x001fea0003800000 */
.L_x_2069:
        /* <DEDUP_REMOVED lines=58> */
.L_x_2079:
[----:B------:R-:W-:-:S13]  /*15d60*/  ISETP.GE.AND P0, PT, R18, 0x31, PT ;  /* 0x000000311200780c */ /* 0x000fda0003f06270 */
[----:B0-2---:R-:W-:-:S05]  /*15d70*/  @P0 LEA R2, P1, R22, R14, 0x1 ;  /* 0x0000000e16020211 */ /* 0x005fca00078208ff */
[----:B-1----:R-:W-:Y:S01]  /*15d80*/  @P0 IMAD.X R3, RZ, RZ, R5, P1 ;  /* 0x000000ffff030224 */ /* 0x002fe200008e0605 */
[----:B------:R-:W-:-:S05]  /*15d90*/  @P0 LEA R5, R24, UR45, 0x1 ;  /* 0x0000002d18050c11 */ /* 0x000fca000f8e08ff */
        /* <DEDUP_REMOVED lines=11> */
.L_x_2026:
        /* <DEDUP_REMOVED lines=24> */
.L_x_2027:
[----:B------:R-:W-:Y:S01]  /*15fd0*/  UISETP.NE.AND UP0, UPT, UR48, URZ, UPT ;  /* 0x0000003f3000728c */ /* 0x000fe2000bf05270 */
[----:B------:R-:W-:Y:S01]  /*15fe0*/  VIADD R36, R31, UR40 ;  /* 0x000000281f247c36 */ /* 0x000fe20008000000 */
[----:B------:R-:W-:Y:S01]  /*15ff0*/  R2UR UR6, R23 ;  /* 0x00000000170672ca */ /* 0x000fe200000e0000 */
[----:B------:R-:W-:Y:S01]  /*16000*/  ULDC.64 UR8, c[0x0][0x2d8] ;  /* 0x0000b60000087ab9 */ /* 0x000fe20000000a00 */
[----:B------:R-:W0:Y:S01]  /*16010*/  LDC R7, c[0x0][0x448] ;  /* 0x00011200ff077b82 */ /* 0x000e220000000800 */
[----:B------:R-:W-:Y:S01]  /*16020*/  IMAD.MOV.U32 R11, RZ, RZ, R36 ;  /* 0x000000ffff0b7224 */ /* 0x000fe200078e0024 */
[----:B------:R-:W-:Y:S01]  /*16030*/  PLOP3.LUT P0, PT, PT, PT, UP0, 0x80, 0x0 ;  /* 0x000000000000781c */ /* 0x000fe20003f0f008 */
[----:B------:R-:W1:Y:S04]  /*16040*/  S2R R20, SR_TID.X ;  /* 0x0000000000147919 */ /* 0x000e680000002100 */
[----:B------:R-:W-:-:S04]  /*16050*/  @UP0 ULDC UR4, c[0x0][0x44c] ;  /* 0x0001130000040ab9 */ /* 0x000fc80000000800 */
[----:B------:R-:W-:-:S04]  /*16060*/  UIMAD UR6, UR6, UR8, URZ ;  /* 0x00000008060672a4 */ /* 0x000fc8000f8e023f */
[----:B------:R-:W-:Y:S01]  /*16070*/  @P0 IMAD.HI.U32 R0, R36, UR4, RZ ;  /* 0x0000000424000c27 */ /* 0x000fe2000f8e00ff */
[----:B------:R-:W-:Y:S01]  /*16080*/  PLOP3.LUT P0, PT, PT, PT, UP0, 0x80, 0x0 ;  /* 0x000000000000781c */ /* 0x000fe20003f0f008 */
[----:B------:R-:W-:Y:S01]  /*16090*/  @UP0 ULDC UR4, c[0x0][0x450] ;  /* 0x0001140000040ab9 */ /* 0x000fe20000000800 */
[----:B------:R-:W-:-:S11]  /*160a0*/  UIMAD UR6, UR39, UR9, UR6 ;  /* 0x00000009270672a4 */ /* 0x000fd6000f8e0206 */
[----:B------:R-:W-:Y:S01]  /*160b0*/  @P0 SHF.R.U32.HI R11, RZ, UR4, R0 ;  /* 0x00000004ff0b0c19 */ /* 0x000fe20008011600 */
[----:B------:R-:W-:-:S03]  /*160c0*/  UIMAD.WIDE.U32 UR4, UR39, UR8, URZ ;  /* 0x00000008270472a5 */ /* 0x000fc6000f8e003f */
[----:B------:R-:W-:Y:S01]  /*160d0*/  ULDC.64 UR8, c[0x0][0x2e0] ;  /* 0x0000b80000087ab9 */ /* 0x000fe20000000a00 */
[----:B------:R-:W-:Y:S01]  /*160e0*/  UIADD3 UR5, UR5, UR6, URZ ;  /* 0x0000000605057290 */ /* 0x000fe2000fffe03f */
[----:B------:R-:W-:Y:S01]  /*160f0*/  SHF.R.S32.HI R0, RZ, 0x1f, R11 ;  /* 0x0000001fff007819 */ /* 0x000fe2000001140b */
[----:B------:R-:W-:Y:S01]  /*16100*/  UIMAD UR6, UR50, UR8, URZ ;  /* 0x00000008320672a4 */ /* 0x000fe2000f8e023f */
[----:B-1----:R-:W-:Y:S01]  /*16110*/  LOP3.LUT R20, R20, 0x7f, RZ, 0xc0, !PT ;  /* 0x0000007f14147812 */ /* 0x002fe200078ec0ff */
[----:B------:R-:W-:Y:S02]  /*16120*/  UIMAD.WIDE.U32 UR4, UR46, UR8, UR4 ;  /* 0x000000082e0472a5 */ /* 0x000fe4000f8e0004 */
[----:B------:R-:W-:Y:S01]  /*16130*/  UIMAD UR6, UR46, UR9, UR6 ;  /* 0x000000092e0672a4 */ /* 0x000fe2000f8e0206 */
[----:B------:R-:W-:-:S03]  /*16140*/  SHF.R.U32.HI R20, RZ, 0x3, R20 ;  /* 0x00000003ff147819 */ /* 0x000fc60000011614 */
[----:B------:R-:W-:Y:S01]  /*16150*/  IMAD.U32 R5, RZ, RZ, UR5 ;  /* 0x00000005ff057e24 */ /* 0x000fe2000f8e00ff */
[----:B------:R-:W-:Y:S01]  /*16160*/  UIADD3 UR6, UR5, UR6, URZ ;  /* 0x0000000605067290 */ /* 0x000fe2000fffe03f */
[----:B------:R-:W-:Y:S02]  /*16170*/  IMAD.MOV R5, RZ, RZ, -R11 ;  /* 0x000000ffff057224 */ /* 0x000fe400078e0a0b */
[----:B------:R-:W-:Y:S01]  /*16180*/  IMAD.U32 R4, RZ, RZ, UR4 ;  /* 0x00000004ff047e24 */ /* 0x000fe2000f8e00ff */
[----:B------:R-:W-:Y:S01]  /*16190*/  ULDC.64 UR4, c[0x0][0x2d0] ;  /* 0x0000b40000047ab9 */ /* 0x000fe20000000a00 */
[----:B0-----:R-:W-:Y:S02]  /*161a0*/  IMAD R5, R7, R5, R36 ;  /* 0x0000000507057224 */ /* 0x001fe400078e0224 */
[----:B------:R-:W-:Y:S02]  /*161b0*/  IMAD R0, R0, UR4, RZ ;  /* 0x0000000400007c24 */ /* 0x000fe4000f8e02ff */
[----:B------:R-:W-:-:S02]  /*161c0*/  IMAD.U32 R3, RZ, RZ, UR6 ;  /* 0x00000006ff037e24 */ /* 0x000fc4000f8e00ff */
[----:B------:R-:W-:Y:S02]  /*161d0*/  IMAD.MOV.U32 R2, RZ, RZ, R4 ;  /* 0x000000ffff027224 */ /* 0x000fe400078e0004 */
[C---:B------:R-:W-:Y:S01]  /*161e0*/  IMAD R9, R11.reuse, UR5, R0 ;  /* 0x000000050b097c24 */ /* 0x040fe2000f8e0200 */
[----:B------:R-:W-:Y:S01]  /*161f0*/  SHF.R.S32.HI R0, RZ, 0x1f, R5 ;  /* 0x0000001fff007819 */ /* 0x000fe20000011405 */
[----:B------:R-:W-:Y:S01]  /*16200*/  IMAD.WIDE.U32 R2, R11, UR4, R2 ;  /* 0x000000040b027c25 */ /* 0x000fe2000f8e0002 */
[----:B------:R-:W-:-:S03]  /*16210*/  ULDC.64 UR4, c[0x0][0x2c8] ;  /* 0x0000b20000047ab9 */ /* 0x000fc60000000a00 */
        /* <DEDUP_REMOVED lines=13> */
[----:B------:R-:W-:Y:S01]  /*162f0*/  ULDC UR4, c[0x0][0x288] ;  /* 0x0000a20000047ab9 */ /* 0x000fe20000000800 */
[----:B------:R-:W-:Y:S01]  /*16300*/  VIADD R6, R20, UR40 ;  /* 0x0000002814067c36 */ /* 0x000fe20008000000 */
[----:B------:R-:W-:Y:S01]  /*16310*/  LOP3.LUT R16, R16, 0xfffffeff, RZ, 0xc0, !PT ;  /* 0xfffffeff10107812 */ /* 0x000fe200078ec0ff */
[----:B------:R-:W1:Y:S01]  /*16320*/  SHFL.IDX PT, R2, R4, RZ, 0x181f ;  /* 0x00181fff04027589 */ /* 0x000e6200000e0000 */
[----:B------:R-:W-:Y:S02]  /*16330*/  IMAD R5, R7, UR4, RZ ;  /* 0x0000000407057c24 */ /* 0x000fe4000f8e02ff */
[C---:B------:R-:W-:Y:S01]  /*16340*/  VIADD R8, R6.reuse, 0x10 ;  /* 0x0000001006087836 */ /* 0x040fe20000000000 */
[----:B------:R-:W2:Y:S02]  /*16350*/  SHFL.IDX PT, R7, R0, 0x1, 0x181f ;  /* 0x00381f0000077f89 */ /* 0x000ea400000e0000 */
[----:B------:R-:W-:-:S02]  /*16360*/  ISETP.GE.AND P2, PT, R6, R5, PT ;  /* 0x000000050600720c */ /* 0x000fc40003f46270 */
[----:B------:R-:W-:Y:S01]  /*16370*/  ISETP.GE.AND P3, PT, R8, R5, PT ;  /* 0x000000050800720c */ /* 0x000fe20003f66270 */
[----:B------:R-:W3:Y:S10]  /*16380*/  SHFL.IDX PT, R9, R4, 0x1, 0x181f ;  /* 0x00381f0004097f89 */ /* 0x000ef400000e0000 */
[----:B------:R-:W-:-:S02]  /*16390*/  @!P2 LEA R8, R24, UR45, 0x1 ;  /* 0x0000002d1808ac11 */ /* 0x000fc4000f8e08ff */
[----:B0-----:R-:W-:Y:S02]  /*163a0*/  @!P2 LEA R3, P1, R22, R14, 0x1 ;  /* 0x0000000e1603a211 */ /* 0x001fe400078208ff */
[----:B------:R-:W-:Y:S01]  /*163b0*/  @P2 LOP3.LUT R16, R16, 0x100, RZ, 0xfc, !PT ;  /* 0x0000010010102812 */ /* 0x000fe200078efcff */
[----:B------:R-:W-:Y:S01]  /*163c0*/  SHFL.IDX PT, R14, R0, 0x3, 0x181f ;  /* 0x00781f00000e7f89 */ /* 0x000fe200000e0000 */
[----:B------:R-:W-:Y:S01]  /*163d0*/  @!P3 LEA R10, R24, UR45, 0x1 ;  /* 0x0000002d180abc11 */ /* 0x000fe2000f8e08ff */
[----:B-1----:R-:W-:Y:S01]  /*163e0*/  @!P2 IMAD.X R2, RZ, RZ, R2, P1 ;  /* 0x000000ffff02a224 */ /* 0x002fe200008e0602 */
[----:B------:R-:W-:Y:S02]  /*163f0*/  LOP3.LUT R16, R16, 0xffffff7f, RZ, 0xc0, !PT ;  /* 0xffffff7f10107812 */ /* 0x000fe400078ec0ff */
[----:B--2---:R-:W-:Y:S02]  /*16400*/  @!P3 LEA R7, P1, R22, R7, 0x1 ;  /* 0x000000071607b211 */ /* 0x004fe400078208ff */
[----:B------:R-:W-:-:S02]  /*16410*/  @!P2 LOP3.LUT R3, R3, R2, RZ, 0x3c, !PT ;  /* 0x000000020303a212 */ /* 0x000fc400078e3cff */
[----:B------:R-:W-:Y:S01]  /*16420*/  @P3 LOP3.LUT R16, R16, 0x80, RZ, 0xfc, !PT ;  /* 0x0000008010103812 */ /* 0x000fe200078efcff */
[----:B---3--:R-:W-:Y:S01]  /*16430*/  @!P3 IMAD.X R9, RZ, RZ, R9, P1 ;  /* 0x000000ffff09b224 */ /* 0x008fe200008e0609 */
[C---:B------:R-:W-:Y:S02]  /*16440*/  @!P2 LOP3.LUT R2, R3.reuse, R2, RZ, 0x3c, !PT ;  /* 0x000000020302a212 */ /* 0x040fe400078e3cff */
[----:B------:R-:W-:Y:S02]  /*16450*/  LOP3.LUT R16, R16, 0xffffffbf, RZ, 0xc0, !PT ;  /* 0xffffffbf10107812 */ /* 0x000fe400078ec0ff */
[----:B------:R-:W-:-:S05]  /*16460*/  @!P2 LOP3.LUT R3, R3, R2, RZ, 0x3c, !PT ;  /* 0x000000020303a212 */ /* 0x000fca00078e3cff */
[----:B------:R0:W-:Y:S04]  /*16470*/  @!P2 LDGSTS.E.BYPASS.LTC128B.128 [R8+0x20400], desc[UR36][R2.64], !P0 ;  /* 0x204000000208afae */ /* 0x0001e8000c101d64 */
        /* <DEDUP_REMOVED lines=15> */
.L_x_2088:
        /* <DEDUP_REMOVED lines=36> */
.L_x_2029:
[----:B------:R-:W-:Y:S01]  /*167b0*/  UISETP.NE.AND UP0, UPT, UR48, URZ, UPT ;  /* 0x0000003f3000728c */ /* 0x000fe2000bf05270 */
[----:B------:R-:W-:Y:S01]  /*167c0*/  R2UR UR6, R23 ;  /* 0x00000000170672ca */ /* 0x000fe200000e0000 */
[----:B------:R-:W-:Y:S01]  /*167d0*/  ULDC.64 UR8, c[0x0][0x3d8] ;  /* 0x0000f60000087ab9 */ /* 0x000fe20000000a00 */
[----:B------:R-:W-:Y:S01]  /*167e0*/  IMAD.MOV.U32 R2, RZ, RZ, R36 ;  /* 0x000000ffff027224 */ /* 0x000fe200078e0024 */
[----:B------:R-:W-:Y:S01]  /*167f0*/  ULDC UR7, c[0x0][0x448] ;  /* 0x0001120000077ab9 */ /* 0x000fe20000000800 */
[C---:B------:R-:W-:Y:S02]  /*16800*/  LOP3.LUT R20, R22.reuse, 0x180, RZ, 0xfc, !PT ;  /* 0x0000018016147812 */ /* 0x040fe400078efcff */
[----:B------:R-:W-:Y:S02]  /*16810*/  PLOP3.LUT P0, PT, PT, PT, UP0, 0x80, 0x0 ;  /* 0x000000000000781c */ /* 0x000fe40003f0f008 */
[----:B------:R-:W-:Y:S02]  /*16820*/  LOP3.LUT R21, R22, 0x80, RZ, 0xfc, !PT ;  /* 0x0000008016157812 */ /* 0x000fe400078efcff */
[----:B------:R-:W-:Y:S01]  /*16830*/  @UP0 ULDC UR4, c[0x0][0x44c] ;  /* 0x0001130000040ab9 */ /* 0x000fe20000000800 */
[----:B------:R-:W-:-:S02]  /*16840*/  LOP3.LUT R16, R16, 0xfffff7ff, RZ, 0xc0, !PT ;  /* 0xfffff7ff10107812 */ /* 0x000fc400078ec0ff */
[----:B------:R-:W-:-:S04]  /*16850*/  UIMAD UR6, UR6, UR8, URZ ;  /* 0x00000008060672a4 */ /* 0x000fc8000f8e023f */
[----:B------:R-:W-:Y:S02]  /*16860*/  UIMAD UR6, UR39, UR9, UR6 ;  /* 0x00000009270672a4 */ /* 0x000fe4000f8e0206 */
[----:B------:R-:W-:Y:S01]  /*16870*/  @P0 IMAD.HI.U32 R0, R36, UR4, RZ ;  /* 0x0000000424000c27 */ /* 0x000fe2000f8e00ff */
[----:B------:R-:W-:Y:S01]  /*16880*/  PLOP3.LUT P0, PT, PT, PT, UP0, 0x80, 0x0 ;  /* 0x000000000000781c */ /* 0x000fe20003f0f008 */
[----:B------:R-:W-:-:S12]  /*16890*/  @UP0 ULDC UR4, c[0x0][0x450] ;  /* 0x0001140000040ab9 */ /* 0x000fd80000000800 */
[----:B------:R-:W-:Y:S01]  /*168a0*/  @P0 SHF.R.U32.HI R2, RZ, UR4, R0 ;  /* 0x00000004ff020c19 */ /* 0x000fe20008011600 */
[----:B------:R-:W-:-:S03]  /*168b0*/  UIMAD.WIDE.U32 UR4, UR39, UR8, URZ ;  /* 0x00000008270472a5 */ /* 0x000fc6000f8e003f */
[----:B------:R-:W-:Y:S01]  /*168c0*/  ULDC.64 UR8, c[0x0][0x3e0] ;  /* 0x0000f80000087ab9 */ /* 0x000fe20000000a00 */
[----:B------:R-:W-:Y:S01]  /*168d0*/  UIADD3 UR5, UR5, UR6, URZ ;  /* 0x0000000605057290 */ /* 0x000fe2000fffe03f */
[--C-:B------:R-:W-:Y:S01]  /*168e0*/  IMAD.MOV R5, RZ, RZ, -R2.reuse ;  /* 0x000000ffff057224 */ /* 0x100fe200078e0a02 */
[----:B------:R-:W-:Y:S01]  /*168f0*/  UIMAD UR6, UR50, UR8, URZ ;  /* 0x00000008320672a4 */ /* 0x000fe2000f8e023f */
[----:B------:R-:W-:Y:S01]  /*16900*/  SHF.R.S32.HI R0, RZ, 0x1f, R2 ;  /* 0x0000001fff007819 */ /* 0x000fe20000011402 */
[----:B------:R-:W-:Y:S01]  /*16910*/  UIMAD.WIDE.U32 UR4, UR46, UR8, UR4 ;  /* 0x000000082e0472a5 */ /* 0x000fe2000f8e0004 */
[----:B------:R-:W-:Y:S01]  /*16920*/  IMAD R5, R5, UR7, R36 ;  /* 0x0000000705057c24 */ /* 0x000fe2000f8e0224 */
[----:B------:R-:W-:-:S03]  /*16930*/  UIMAD UR6, UR46, UR9, UR6 ;  /* 0x000000092e0672a4 */ /* 0x000fc6000f8e0206 */
[----:B------:R-:W-:Y:S01]  /*16940*/  ULDC.64 UR8, c[0x0][0x3d0] ;  /* 0x0000f40000087ab9 */ /* 0x000fe20000000a00 */
[----:B------:R-:W-:Y:S01]  /*16950*/  UIADD3 UR5, UR5, UR6, URZ ;  /* 0x0000000605057290 */ /* 0x000fe2000fffe03f */
[----:B------:R-:W-:Y:S01]  /*16960*/  IMAD R3, R0, UR8, RZ ;  /* 0x0000000800037c24 */ /* 0x000fe2000f8e02ff */
[----:B------:R-:W-:Y:S01]  /*16970*/  SHF.R.S32.HI R0, RZ, 0x1f, R5 ;  /* 0x0000001fff007819 */ /* 0x000fe20000011405 */
[----:B------:R-:W-:Y:S02]  /*16980*/  IMAD.U32 R9, RZ, RZ, UR8 ;  /* 0x00000008ff097e24 */ /* 0x000fe4000f8e00ff */
[C---:B------:R-:W-:Y:S02]  /*16990*/  IMAD R7, R2.reuse, UR9, R3 ;  /* 0x0000000902077c24 */ /* 0x040fe4000f8e0203 */
[----:B------:R-:W-:Y:S01]  /*169a0*/  IMAD.WIDE.U32 R2, R2, R9, UR4 ;  /* 0x0000000402027e25 */ /* 0x000fe2000f8e0009 */
        /* <DEDUP_REMOVED lines=10> */
[----:B------:R-:W-:Y:S02]  /*16a50*/  LEA.HI.X R4, R2, UR5, R3, 0x1, P0 ;  /* 0x0000000502047c11 */ /* 0x000fe400080f0c03 */
[----:B------:R-:W-:-:S02]  /*16a60*/  ISETP.GE.AND P0, PT, R20, UR4, PT ;  /* 0x0000000414007c0c */ /* 0x000fc4000bf06270 */
[----:B------:R-:W-:Y:S02]  /*16a70*/  LOP3.LUT R20, R22, 0x40, RZ, 0xfc, !PT ;  /* 0x0000004016147812 */ /* 0x000fe400078efcff */
[----:B------:R-:W-:Y:S02]  /*16a80*/  ISETP.GE.AND P4, PT, R21, UR4, PT ;  /* 0x0000000415007c0c */ /* 0x000fe4000bf86270 */
[----:B------:R-:W-:Y:S02]  /*16a90*/  ISETP.GE.AND P5, PT, R20, UR4, PT ;  /* 0x0000000414007c0c */ /* 0x000fe4000bfa6270 */
[----:B------:R-:W-:Y:S02]  /*16aa0*/  LOP3.LUT R20, R22, 0xc0, RZ, 0xfc, !PT ;  /* 0x000000c016147812 */ /* 0x000fe400078efcff */
[----:B------:R-:W-:Y:S02]  /*16ab0*/  SEL R2, RZ, 0x1, P1 ;  /* 0x00000001ff027807 */ /* 0x000fe40000800000 */
[----:B------:R-:W-:-:S02]  /*16ac0*/  SEL R3, RZ, 0x4, P4 ;  /* 0x00000004ff037807 */ /* 0x000fc40002000000 */
[----:B------:R-:W-:Y:S02]  /*16ad0*/  SEL R7, RZ, 0x2, P5 ;  /* 0x00000002ff077807 */ /* 0x000fe40002800000 */
[----:B------:R-:W-:Y:S02]  /*16ae0*/  ISETP.GE.AND P2, PT, R35, UR4, PT ;  /* 0x0000000423007c0c */ /* 0x000fe4000bf46270 */
[----:B------:R-:W-:Y:S02]  /*16af0*/  ISETP.GE.AND P3, PT, R20, UR4, PT ;  /* 0x0000000414007c0c */ /* 0x000fe4000bf66270 */
[----:B------:R-:W-:Y:S02]  /*16b00*/  IADD3 R7, R3, R7, R2 ;  /* 0x0000000703077210 */ /* 0x000fe40007ffe002 */
[----:B------:R-:W-:Y:S02]  /*16b10*/  @P1 LOP3.LUT R16, R16, 0x800, RZ, 0xfc, !PT ;  /* 0x0000080010101812 */ /* 0x000fe400078efcff */
[----:B------:R-:W-:-:S02]  /*16b20*/  SEL R2, RZ, 0x10, P2 ;  /* 0x00000010ff027807 */ /* 0x000fc40001000000 */
[----:B------:R-:W-:Y:S02]  /*16b30*/  SEL R3, RZ, 0x8, P3 ;  /* 0x00000008ff037807 */ /* 0x000fe40001800000 */
[----:B------:R-:W-:Y:S02]  /*16b40*/  ISETP.GE.AND P1, PT, R34, UR4, PT ;  /* 0x0000000422007c0c */ /* 0x000fe4000bf26270 */
[----:B------:R-:W-:Y:S02]  /*16b50*/  SEL R5, RZ, 0x40, P0 ;  /* 0x00000040ff057807 */ /* 0x000fe40000000000 */
[----:B------:R-:W-:Y:S02]  /*16b60*/  IADD3 R3, R2, R7, R3 ;  /* 0x0000000702037210 */ /* 0x000fe40007ffe003 */
[----:B------:R-:W-:Y:S01]  /*16b70*/  ISETP.GE.AND P0, PT, R37, UR4, PT ;  /* 0x0000000425007c0c */ /* 0x000fe2000bf06270 */
[----:B------:R-:W-:Y:S01]  /*16b80*/  UMOV UR4, 0xffffffff ;  /* 0xffffffff00047882 */ /* 0x000fe20000000000 */
[----:B------:R-:W-:-:S02]  /*16b90*/  SEL R2, RZ, 0x20, P1 ;  /* 0x00000020ff027807 */ /* 0x000fc40000800000 */
[----:B------:R-:W-:Y:S02]  /*16ba0*/  SEL R6, RZ, 0x80, P0 ;  /* 0x00000080ff067807 */ /* 0x000fe40000000000 */
        /* <DEDUP_REMOVED lines=84> */
.L_x_2098:
        /* <DEDUP_REMOVED lines=24> */
.L_x_2032:
[----:B------:R-:W-:Y:S05]  /*17270*/  BSYNC B0 ;  /* 0x0000000000007941 */ /* 0x000fea0003800000 */
.L_x_2031:
[----:B------:R-:W-:Y:S01]  /*17280*/  NOP ;  /* 0x0000000000007918 */ /* 0x000fe20000000000 */
[----:B------:R-:W-:Y:S01]  /*17290*/  SYNCS.ARRIVE.TRANS64.RED.A0T1 RZ, [UR45+0x38810], RZ ;  /* 0x038810ffffff79a7 */ /* 0x000fe2000820042d */
[----:B0-----:R-:W-:Y:S01]  /*172a0*/  IMAD.MOV.U32 R0, RZ, RZ, 0x1 ;  /* 0x00000001ff007424 */ /* 0x001fe200078e00ff */
[----:B------:R-:W-:Y:S04]  /*172b0*/  ARRIVES.LDGSTSBAR.64.TRANSCNT [UR45+0x38810] ;  /* 0x03881000ff0079b0 */ /* 0x000fe80008000aad */
[----:B------:R-:W-:Y:S01]  /*172c0*/  SHF.L.U32 R0, R0, 0x1f, RZ ;  /* 0x0000001f00007819 */ /* 0x000fe200000006ff */
[----:B------:R-:W-:Y:S01]  /*172d0*/  NOP ;  /* 0x0000000000007918 */ /* 0x000fe20000000000 */
[----:B------:R-:W-:Y:S02]  /*172e0*/  SYNCS.ARRIVE.TRANS64.A1T0 RZ, [UR45+0x38810], RZ ;  /* 0x038810ffffff79a7 */ /* 0x000fe4000810002d */
[----:B------:R-:W0:Y:S02]  /*172f0*/  SYNCS.PHASECHK.TRANS64.TRYWAIT P0, [UR45+0x38820], R0 ;  /* 0x03882000ff0075a7 */ /* 0x000e24000800016d */
[----:B0-----:R-:W-:Y:S05]  /*17300*/  @!P0 BRA `(.L_x_2033) ;  /* 0x0000003000b88947 */ /* 0x001fea0003800000 */
.L_x_2099:
[----:B------:R-:W-:-:S13]  /*17310*/  LOP3.LUT P0, RZ, R16, 0x400, RZ, 0xc0, !PT ;  /* 0x0000040010ff7812 */ /* 0x000fda000780c0ff */
[----:B------:R-:W-:Y:S05]  /*17320*/  @!P0 BRA `(.L_x_2034) ;  /* 0x0000000000048947 */ /* 0x000fea0003800000 */
[----:B------:R-:W-:Y:S01]  /*17330*/  BPT.TRAP 0x1 ;  /* 0x000000040000795c */ /* 0x000fe20000300000 */
.L_x_2034:
[----:B------:R-:W2:Y:S02]  /*17340*/  SYNCS.PHASECHK.TRANS64.TRYWAIT P0, [UR45+0x38860], R0 ;  /* 0x03886000ff0075a7 */ /* 0x000ea4000800016d */
[----:B--2---:R-:W-:Y:S05]  /*17350*/  @!P0 BRA `(.L_x_2035) ;  /* 0x0000003000bc8947 */ /* 0x004fea0003800000 */
.L_x_2100:
        /* <DEDUP_REMOVED lines=105> */
.L_x_2110:
        /* <DEDUP_REMOVED lines=30> */
.L_x_2037:
        /* <DEDUP_REMOVED lines=13> */
[----:B------:R-:W-:Y:S01]  /*17ca0*/  LOP3.LUT R5, RZ, UR41, RZ, 0x33, !PT ;  /* 0x00000029ff057c12 */ /* 0x000fe2000f8e33ff */
[----:B------:R-:W-:Y:S01]  /*17cb0*/  IMAD.MOV.U32 R21, RZ, RZ, 0x1 ;  /* 0x00000001ff157424 */ /* 0x000fe200078e00ff */
[----:B------:R-:W-:Y:S02]  /*17cc0*/  LOP3.LUT R30, R33, 0x40, RZ, 0xc0, !PT ;  /* 0x00000040211e7812 */ /* 0x000fe400078ec0ff */
[----:B------:R-:W-:-:S02]  /*17cd0*/  LOP3.LUT R28, R17, 0x80, RZ, 0xc0, !PT ;  /* 0x00000080111c7812 */ /* 0x000fc400078ec0ff */
[----:B------:R-:W-:Y:S02]  /*17ce0*/  LOP3.LUT R2, RZ, UR4, RZ, 0x33, !PT ;  /* 0x00000004ff027c12 */ /* 0x000fe4000f8e33ff */
[----:B------:R-:W-:Y:S02]  /*17cf0*/  SHF.R.U32.HI R30, RZ, 0x2, R30 ;  /* 0x00000002ff1e7819 */ /* 0x000fe4000001161e */
[----:B------:R-:W-:Y:S02]  /*17d00*/  VIADDMNMX R2, R2, -UR43, R3, !PT ;  /* 0x8000002b02027c46 */ /* 0x000fe4000f800103 */
[----:B------:R-:W-:Y:S02]  /*17d10*/  SHF.R.U32.HI R28, RZ, 0x3, R28 ;  /* 0x00000003ff1c7819 */ /* 0x000fe4000001161c */
[----:B------:R-:W-:-:S04]  /*17d20*/  VIMNMX R2, R2, R5, !PT ;  /* 0x0000000502027248 */ /* 0x000fc80007fe0100 */
        /* <DEDUP_REMOVED lines=8> */
.L_x_2053:
        /* <DEDUP_REMOVED lines=22> */
.L_x_2040:
[----:B------:R-:W-:Y:S05]  /*17f10*/  BSYNC B1 ;  /* 0x0000000000017941 */ /* 0x000fea0003800000 */
.L_x_2039:
[----:B------:R-:W-:-:S13]  /*17f20*/  LOP3.LUT P0, RZ, R16, 0x400, RZ, 0xc0, !PT ;  /* 0x0000040010ff7812 */ /* 0x000fda000780c0ff */
[----:B------:R-:W-:Y:S05]  /*17f30*/  @!P0 BRA `(.L_x_2041) ;  /* 0x0000000000048947 */ /* 0x000fea0003800000 */
[----:B------:R-:W-:Y:S01]  /*17f40*/  BPT.TRAP 0x1 ;  /* 0x000000040000795c */ /* 0x000fe20000300000 */
.L_x_2041:
[----:B------:R-:W-:Y:S01]  /*17f50*/  LEA R10, R8, UR45, 0x3 ;  /* 0x0000002d080a7c11 */ /* 0x000fe2000f8e18ff */
[----:B------:R-:W-:Y:S01]  /*17f60*/  BSSY B1, `(.L_x_2042) ;  /* 0x0000004000017945 */ /* 0x000fe20003800000 */
[----:B------:R-:W-:-:S04]  /*17f70*/  SHF.L.U32 R20, R21, 0x1f, RZ ;  /* 0x0000001f15147819 */ /* 0x000fc800000006ff */
[----:B------:R-:W1:Y:S02]  /*17f80*/  SYNCS.PHASECHK.TRANS64.TRYWAIT P0, [R10+URZ+0x38840], R20 ;  /* 0x038840140a0075a7 */ /* 0x000e64000800017f */
[----:B-1----:R-:W-:Y:S05]  /*17f90*/  @!P0 BRA `(.L_x_2043) ;  /* 0x0000002c00d48947 */ /* 0x002fea0003800000 */
.L_x_2111:
[----:B------:R-:W-:Y:S05]  /*17fa0*/  BSYNC B1 ;  /* 0x0000000000017941 */ /* 0x000fea0003800000 */
.L_x_2042:
        /* <DEDUP_REMOVED lines=47> */
.L_x_2121:
        /* <DEDUP_REMOVED lines=8> */
.L_x_2045:
        /* <DEDUP_REMOVED lines=10> */
.L_x_2046:
[----:B------:R2:W-:Y:S01]  /*183c0*/  SYNCS.ARRIVE.TRANS64.A1T0 RZ, [R10+URZ+0x38830], RZ ;  /* 0x038830ff0aff79a7 */ /* 0x0005e2000810003f */
[----:B------:R-:W-:Y:S05]  /*183d0*/  @!P2 BRA `(.L_x_2047) ;  /* 0x000000000004a947 */ /* 0x000fea0003800000 */
[----:B------:R-:W-:Y:S01]  /*183e0*/  BPT.TRAP 0x1 ;  /* 0x000000040000795c */ /* 0x000fe20000300000 */
.L_x_2047:
[----:B------:R-:W3:Y:S01]  /*183f0*/  SYNCS.PHASECHK.TRANS64.TRYWAIT P0, [R10+URZ+0x38860], R20 ;  /* 0x038860140a0075a7 */ /* 0x000ee2000800017f */
[----:B------:R-:W-:Y:S04]  /*18400*/  BSSY B1, `(.L_x_2048) ;  /* 0x0000002000017945 */ /* 0x000fe80003800000 */
[----:B---3--:R-:W-:Y:S05]  /*18410*/  @!P0 BRA `(.L_x_2049) ;  /* 0x0000002c00d48947 */ /* 0x008fea0003800000 */
.L_x_2122:
[----:B------:R-:W-:Y:S05]  /*18420*/  BSYNC B1 ;  /* 0x0000000000017941 */ /* 0x000fea0003800000 */
.L_x_2048:
        /* <DEDUP_REMOVED lines=77> */
.L_x_2132:
        /* <DEDUP_REMOVED lines=20> */
.L_x_2051:
        /* <DEDUP_REMOVED lines=10> */
.L_x_2052:
        /* <DEDUP_REMOVED lines=10> */
.L_x_2038:
[----:B------:R-:W-:Y:S05]  /*18b80*/  BSYNC B0 ;  /* 0x0000000000007941 */ /* 0x000fea0003800000 */
.L_x_2011:
[----:B------:R-:W0:Y:S01]  /*18b90*/  S2R R3, SR_CgaCtaId ;  /* 0x0000000000037919 */ /* 0x000e220000008800 */
[----:B------:R-:W-:Y:S01]  /*18ba0*/  MOV R0, 0x400 ;  /* 0x0000040000007802 */ /* 0x000fe20000000f00 */
[----:B------:R-:W-:Y:S01]  /*18bb0*/  BSSY B0, `(.L_x_2054) ;  /* 0x0000005000007945 */ /* 0x000fe20003800000 */
[----:B------:R-:W-:Y:S02]  /*18bc0*/  SHF.L.U32 R4, R4, 0x1f, RZ ;  /* 0x0000001f04047819 */ /* 0x000fe400000006ff */
[----:B0-----:R-:W-:-:S04]  /*18bd0*/  LEA R5, R3, R0, 0x18 ;  /* 0x0000000003057211 */ /* 0x001fc800078ec0ff */
[----:B------:R-:W0:Y:S02]  /*18be0*/  SYNCS.PHASECHK.TRANS64.TRYWAIT P0, [R5+URZ+0x38820], R4 ;  /* 0x03882004050075a7 */ /* 0x000e24000800017f */
[----:B0-----:R-:W-:Y:S05]  /*18bf0*/  @!P0 BRA `(.L_x_2055) ;  /* 0x0000002c00b48947 */ /* 0x001fea0003800000 */
.L_x_2133:
[----:B------:R-:W-:Y:S05]  /*18c00*/  BSYNC B0 ;  /* 0x0000000000007941 */ /* 0x000fea0003800000 */
.L_x_2054:
[----:B------:R-:W-:-:S03]  /*18c10*/  UMOV UR4, 0xffffffff ;  /* 0xffffffff00047882 */ /* 0x000fc60000000000 */
[----:B------:R-:W-:Y:S05]  /*18c20*/  BRA.DIV UR4, `(.L_x_2056) ;  /* 0x0000002e04bc7947 */ /* 0x000fea000b800000 */
[----:B------:R-:W1:Y:S02]  /*18c30*/  S2R R0, SR_TID.X ;  /* 0x0000000000007919 */ /* 0x000e640000002100 */
[----:B-1----:R-:W-:-:S04]  /*18c40*/  SHF.R.U32.HI R0, RZ, 0x5, R0 ;  /* 0x00000005ff007819 */ /* 0x002fc80000011600 */
[----:B------:R-:W-:-:S05]  /*18c50*/  LOP3.LUT R0, R0, 0x3, RZ, 0xc0, !PT ;  /* 0x0000000300007812 */ /* 0x000fca00078ec0ff */
[----:B------:R1:W3:Y:S02]  /*18c60*/  SHFL.IDX PT, R14, R0, RZ, 0x1f ;  /* 0x00001fff000e7589 */ /* 0x0002e400000e0000 */
.L_x_2136:
[----:B---3--:R-:W-:-:S13]  /*18c70*/  ISETP.NE.AND P0, PT, R14, RZ, PT ;  /* 0x000000ff0e00720c */ /* 0x008fda0003f05270 */
[----:B------:R-:W-:Y:S05]  /*18c80*/  @P0 BRA `(.L_x_1905) ;  /* 0x0000000000900947 */ /* 0x000fea0003800000 */
[----:B------:R-:W-:-:S03]  /*18c90*/  UMOV UR4, 0xffffffff ;  /* 0xffffffff00047882 */ /* 0x000fc60000000000 */
[----:B------:R-:W-:Y:S05]  /*18ca0*/  BRA.DIV UR4, `(.L_x_2057) ;  /* 0x0000002e04d07947 */ /* 0x000fea000b800000 */
[----:B------:R-:W-:-:S13]  /*18cb0*/  ELECT P6, URZ, PT ;  /* 0x00000000003f782f */ /* 0x000fda00038c0000 */
.L_x_2139:
        /* <DEDUP_REMOVED lines=8> */
.L_x_2058:
[C---:B------:R-:W-:Y:S01]  /*18d40*/  IMAD R3, R8.reuse, 0x8, R5 ;  /* 0x0000000808037824 */ /* 0x040fe200078e0205 */
[----:B------:R-:W-:Y:S01]  /*18d50*/  SHF.L.U32 R2, R21, 0x1f, RZ ;  /* 0x0000001f15027819 */ /* 0x000fe200000006ff */
[----:B------:R-:W-:-:S03]  /*18d60*/  VIADD R8, R8, 0x1 ;  /* 0x0000000108087836 */ /* 0x000fc60000000000 */
[----:B------:R-:W1:Y:S02]  /*18d70*/  SYNCS.PHASECHK.TRANS64.TRYWAIT P1, [R3+URZ+0x38840], R2 ;  /* 0x03884002030075a7 */ /* 0x000e64000802017f */
[----:B------:R-:W-:-:S04]  /*18d80*/  ISETP.NE.AND P2, PT, R8, 0x2, PT ;  /* 0x000000020800780c */ /* 0x000fc80003f45270 */
[----:B------:R-:W-:Y:S01]  /*18d90*/  SEL R0, RZ, 0x1, P2 ;  /* 0x00000001ff007807 */ /* 0x000fe20001000000 */
[----:B-1----:R-:W-:Y:S08]  /*18da0*/  @!P1 BRA `(.L_x_2059) ;  /* 0x0000002c00b09947 */ /* 0x002ff00003800000 */
.L_x_2140:
[----:B------:R-:W-:Y:S02]  /*18db0*/  SEL R8, R8, RZ, P2 ;  /* 0x000000ff08087207 */ /* 0x000fe40001000000 */
[----:B------:R-:W-:Y:S01]  /*18dc0*/  LOP3.LUT R0, R21, R0, RZ, 0x3c, !PT ;  /* 0x0000000015007212 */ /* 0x000fe200078e3cff */
[----:B------:R-:W-:Y:S06]  /*18dd0*/  @!P0 BRA `(.L_x_2060) ;  /* 0x0000000000048947 */ /* 0x000fec0003800000 */
[----:B------:R-:W-:Y:S01]  /*18de0*/  BPT.TRAP 0x1 ;  /* 0x000000040000795c */ /* 0x000fe20000300000 */
.L_x_2060:
[----:B0-----:R-:W-:Y:S01]  /*18df0*/  IMAD R5, R8, 0x8, R5 ;  /* 0x0000000808057824 */ /* 0x001fe200078e0205 */
[----:B------:R-:W-:-:S04]  /*18e00*/  SHF.L.U32 R0, R0, 0x1f, RZ ;  /* 0x0000001f00007819 */ /* 0x000fc800000006ff */
[----:B------:R-:W0:Y:S02]  /*18e10*/  SYNCS.PHASECHK.TRANS64.TRYWAIT P1, [R5+URZ+0x38840], R0 ;  /* 0x03884000050075a7 */ /* 0x000e24000802017f */
[----:B0-----:R-:W-:Y:S05]  /*18e20*/  @!P1 BRA `(.L_x_2061) ;  /* 0x0000002c00a49947 */ /* 0x001fea0003800000 */
.L_x_2141:
[----:B------:R-:W-:Y:S05]  /*18e30*/  @!P0 BRA `(.L_x_2062) ;  /* 0x0000000000048947 */ /* 0x000fea0003800000 */
[----:B------:R-:W-:Y:S01]  /*18e40*/  BPT.TRAP 0x1 ;  /* 0x000000040000795c */ /* 0x000fe20000300000 */
.L_x_2062:
[----:B------:R-:W3:Y:S02]  /*18e50*/  SYNCS.PHASECHK.TRANS64.TRYWAIT P1, [R3+URZ+0x38860], R2 ;  /* 0x03886002030075a7 */ /* 0x000ee4000802017f */
[----:B---3--:R-:W-:Y:S05]  /*18e60*/  @!P1 BRA `(.L_x_2063) ;  /* 0x0000002c00a89947 */ /* 0x008fea0003800000 */
.L_x_2142:
[----:B------:R-:W-:Y:S05]  /*18e70*/  @!P0 BRA `(.L_x_2064) ;  /* 0x0000000000048947 */ /* 0x000fea0003800000 */
[----:B------:R-:W-:Y:S01]  /*18e80*/  BPT.TRAP 0x1 ;  /* 0x000000040000795c */ /* 0x000fe20000300000 */
.L_x_2064:
[----:B----4-:R4:W0:Y:S02]  /*18e90*/  SYNCS.PHASECHK.TRANS64.TRYWAIT P0, [R5+URZ+0x38860], R0 ;  /* 0x03886000050075a7 */ /* 0x010824000800017f */
[----:B0-----:R-:W-:Y:S05]  /*18ea0*/  @!P0 NANOSLEEP.SYNCS 0x989680 ;  /* 0x009896800000895d */ /* 0x001fea0003900000 */
[----:B------:R-:W0:Y:S02]  /*18eb0*/  @!P0 SYNCS.PHASECHK.TRANS64 P0, [R5+URZ+0x38860], R0 ;  /* 0x03886000050085a7 */ /* 0x000e24000800007f */
[----:B0-----:R-:W-:Y:S05]  /*18ec0*/  @!P0 BRA `(.L_x_2064) ;  /* 0xfffffffc00f08947 */ /* 0x001fea000383ffff */
.L_x_1905:
[----:B------:R-:W-:Y:S05]  /*18ed0*/  BSYNC B6 ;  /* 0x0000000000067941 */ /* 0x000fea0003800000 */
.L_x_1902:
[----:B------:R-:W-:Y:S05]  /*18ee0*/  EXIT ;  /* 0x000000000000794d */ /* 0x000fea0003800000 */
.L_x_1927:
[----:B0-----:R0:W1:Y:S02]  /*18ef0*/  SYNCS.PHASECHK.TRANS64.TRYWAIT P0, [R202+URZ+0x38800], R5 ;  /* 0x03880005ca0075a7 */ /* 0x001064000800017f */
[----:B-1----:R-:W-:Y:S05]  /*18f00*/  @!P0 NANOSLEEP.SYNCS 0x989680 ;  /* 0x009896800000895d */ /* 0x002fea0003900000 */
[----:B------:R-:W1:Y:S02]  /*18f10*/  @!P0 SYNCS.PHASECHK.TRANS64 P0, [R202+URZ+0x38800], R5 ;  /* 0x03880005ca0085a7 */ /* 0x000e64000800007f */
[----:B-1----:R-:W-:Y:S05]  /*18f20*/  @!P0 BRA `(.L_x_1927) ;  /* 0xfffffffc00f08947 */ /* 0x002fea000383ffff */
[----:B------:R-:W-:Y:S05]  /*18f30*/  BRA `(.L_x_2065) ;  /* 0xfffffeac00607947 */ /* 0x000fea000383ffff */
.L_x_1931:
[----:B--2---:R2:W3:Y:S02]  /*18f40*/  SYNCS.PHASECHK.TRANS64.TRYWAIT P1, [R202+URZ+0x38830], R5 ;  /* 0x03883005ca0075a7 */ /* 0x0044e4000802017f */
[----:B---3--:R-:W-:Y:S05]  /*18f50*/  @!P1 NANOSLEEP.SYNCS 0x989680 ;  /* 0x009896800000995d */ /* 0x008fea0003900000 */
[----:B------:R-:W3:Y:S02]  /*18f60*/  @!P1 SYNCS.PHASECHK.TRANS64 P1, [R202+URZ+0x38830], R5 ;  /* 0x03883005ca0095a7 */ /* 0x000ee4000802007f */
[----:B---3--:R-:W-:Y:S05]  /*18f70*/  @!P1 BRA `(.L_x_1931) ;  /* 0xfffffffc00f09947 */ /* 0x008fea000383ffff */
[----:B------:R-:W-:Y:S05]  /*18f80*/  BRA `(.L_x_1930) ;  /* 0xfffffeac00ac7947 */ /* 0x000fea000383ffff */
.L_x_1932:
[----:B---3--:R3:W4:Y:S02]  /*18f90*/  SYNCS.PHASECHK.TRANS64.TRYWAIT P1, [R202+URZ+0x38810], R5 ;  /* 0x03881005ca0075a7 */ /* 0x008724000802017f */
[----:B----4-:R-:W-:Y:S05]  /*18fa0*/  @!P1 NANOSLEEP.SYNCS 0x989680 ;  /* 0x009896800000995d */ /* 0x010fea0003900000 */
[----:B------:R-:W4:Y:S02]  /*18fb0*/  @!P1 SYNCS.PHASECHK.TRANS64 P1, [R202+URZ+0x38810], R5 ;  /* 0x03881005ca0095a7 */ /* 0x000f24000802007f */
[----:B----4-:R-:W-:Y:S05]  /*18fc0*/  @!P1 BRA `(.L_x_1932) ;  /* 0xfffffffc00f09947 */ /* 0x010fea000383ffff */
[----:B------:R-:W-:Y:S05]  /*18fd0*/  BRA `(.L_x_2066) ;  /* 0xfffffeb0009c7947 */ /* 0x000fea000383ffff */
.L_x_1936:
[----:B------:R0:W0:Y:S02]  /*18fe0*/  SYNCS.PHASECHK.TRANS64.TRYWAIT P1, [R202+URZ+0x38850], R5 ;  /* 0x03885005ca0075a7 */ /* 0x000024000802017f */
[----:B0-----:R-:W-:Y:S05]  /*18ff0*/  @!P1 NANOSLEEP.SYNCS 0x989680 ;  /* 0x009896800000995d */ /* 0x001fea0003900000 */
[----:B------:R-:W0:Y:S02]  /*19000*/  @!P1 SYNCS.PHASECHK.TRANS64 P1, [R202+URZ+0x38850], R5 ;  /* 0x03885005ca0095a7 */ /* 0x000e24000802007f */
[----:B0-----:R-:W-:Y:S05]  /*19010*/  @!P1 BRA `(.L_x_1936) ;  /* 0xfffffffc00f09947 */ /* 0x001fea000383ffff */
[----:B------:R-:W-:Y:S05]  /*19020*/  BRA `(.L_x_1935) ;  /* 0xfffffeb000c87947 */ /* 0x000fea000383ffff */
.L_x_1954:
[----:B-1----:R1:W2:Y:S02]  /*19030*/  SYNCS.PHASECHK.TRANS64.TRYWAIT P1, [R208+URZ+0x38830], R205 ;  /* 0x038830cdd00075a7 */ /* 0x0022a4000802017f */
[----:B--2---:R-:W-:Y:S05]  /*19040*/  @!P1 NANOSLEEP.SYNCS 0x989680 ;  /* 0x009896800000995d */ /* 0x004fea0003900000 */
[----:B------:R-:W2:Y:S02]  /*19050*/  @!P1 SYNCS.PHASECHK.TRANS64 P1, [R208+URZ+0x38830], R205 ;  /* 0x038830cdd00095a7 */ /* 0x000ea4000802007f */
[----:B--2---:R-:W-:Y:S05]  /*19060*/  @!P1 BRA `(.L_x_1954) ;  /* 0xfffffffc00f09947 */ /* 0x004fea000383ffff */
[----:B------:R-:W-:Y:S05]  /*19070*/  BRA `(.L_x_1953) ;  /* 0xfffffee400c47947 */ /* 0x000fea000383ffff */
.L_x_1958:
[----:B---3--:R3:W4:Y:S02]  /*19080*/  SYNCS.PHASECHK.TRANS64.TRYWAIT P1, [R208+URZ+0x38850], R205 ;  /* 0x038850cdd00075a7 */ /* 0x008724000802017f */
[----:B----4-:R-:W-:Y:S05]  /*19090*/  @!P1 NANOSLEEP.SYNCS 0x989680 ;  /* 0x009896800000995d */ /* 0x010fea0003900000 */
[----:B------:R-:W4:Y:S02]  /*190a0*/  @!P1 SYNCS.PHASECHK.TRANS64 P1, [R208+URZ+0x38850], R205 ;  /* 0x038850cdd00095a7 */ /* 0x000f24000802007f */
[----:B----4-:R-:W-:Y:S05]  /*190b0*/  @!P1 BRA `(.L_x_1958) ;  /* 0xfffffffc00f09947 */ /* 0x010fea000383ffff */
[----:B------:R-:W-:Y:S05]  /*190c0*/  BRA `(.L_x_1957) ;  /* 0xfffffee800907947 */ /* 0x000fea000383ffff */
.L_x_1977:
[----:B--2---:R2:W3:Y:S02]  /*190d0*/  SYNCS.PHASECHK.TRANS64.TRYWAIT P2, [R204+URZ+0x38830], R207 ;  /* 0x038830cfcc0075a7 */ /* 0x0044e4000804017f */
[----:B---3--:R-:W-:Y:S05]  /*190e0*/  @!P2 NANOSLEEP.SYNCS 0x989680 ;  /* 0x009896800000a95d */ /* 0x008fea0003900000 */
[----:B------:R-:W3:Y:S02]  /*190f0*/  @!P2 SYNCS.PHASECHK.TRANS64 P2, [R204+URZ+0x38830], R207 ;  /* 0x038830cfcc00a5a7 */ /* 0x000ee4000804007f */
[----:B---3--:R-:W-:Y:S05]  /*19100*/  @!P2 BRA `(.L_x_1977) ;  /* 0xfffffffc00f0a947 */ /* 0x008fea000383ffff */
[----:B------:R-:W-:Y:S05]  /*19110*/  BRA `(.L_x_1976) ;  /* 0xffffff20006c7947 */ /* 0x000fea000383ffff */
.L_x_1981:
[----:B---3--:R3:W4:Y:S02]  /*19120*/  SYNCS.PHASECHK.TRANS64.TRYWAIT P2, [R204+URZ+0x38850], R207 ;  /* 0x038850cfcc0075a7 */ /* 0x008724000804017f */
[----:B----4-:R-:W-:Y:S05]  /*19130*/  @!P2 NANOSLEEP.SYNCS 0x989680 ;  /* 0x009896800000a95d */ /* 0x010fea0003900000 */
[----:B------:R-:W4:Y:S02]  /*19140*/  @!P2 SYNCS.PHASECHK.TRANS64 P2, [R204+URZ+0x38850], R207 ;  /* 0x038850cfcc00a5a7 */ /* 0x000f24000804007f */
[----:B----4-:R-:W-:Y:S05]  /*19150*/  @!P2 BRA `(.L_x_1981) ;  /* 0xfffffffc00f0a947 */ /* 0x010fea000383ffff */
[----:B------:R-:W-:Y:S05]  /*19160*/  BRA `(.L_x_1980) ;  /* 0xffffff2000f87947 */ /* 0x000fea000383ffff */
.L_x_1989:
[----:B--2---:R2:W3:Y:S02]  /*19170*/  SYNCS.PHASECHK.TRANS64.TRYWAIT P1, [R20+URZ+0x38830], R205 ;  /* 0x038830cd140075a7 */ /* 0x0044e4000802017f */
[----:B---3--:R-:W-:Y:S05]  /*19180*/  @!P1 NANOSLEEP.SYNCS 0x989680 ;  /* 0x009896800000995d */ /* 0x008fea0003900000 */
[----:B------:R-:W3:Y:S02]  /*19190*/  @!P1 SYNCS.PHASECHK.TRANS64 P1, [R20+URZ+0x38830], R205 ;  /* 0x038830cd140095a7 */ /* 0x000ee4000802007f */
[----:B---3--:R-:W-:Y:S05]  /*191a0*/  @!P1 BRA `(.L_x_1989) ;  /* 0xfffffffc00f09947 */ /* 0x008fea000383ffff */
[----:B------:R-:W-:Y:S05]  /*191b0*/  BRA `(.L_x_1988) ;  /* 0xffffff4c00247947 */ /* 0x000fea000383ffff */
.L_x_1993:
[----:B---3--:R3:W4:Y:S02]  /*191c0*/  SYNCS.PHASECHK.TRANS64.TRYWAIT P1, [R20+URZ+0x38850], R205 ;  /* 0x038850cd140075a7 */ /* 0x008724000802017f */
[----:B----4-:R-:W-:Y:S05]  /*191d0*/  @!P1 NANOSLEEP.SYNCS 0x989680 ;  /* 0x009896800000995d */ /* 0x010fea0003900000 */
[----:B------:R-:W4:Y:S02]  /*191e0*/  @!P1 SYNCS.PHASECHK.TRANS64 P1, [R20+URZ+0x38850], R205 ;  /* 0x038850cd140095a7 */ /* 0x000f24000802007f */
[----:B----4-:R-:W-:Y:S05]  /*191f0*/  @!P1 BRA `(.L_x_1993) ;  /* 0xfffffffc00f09947 */ /* 0x010fea000383ffff */
[----:B------:R-:W-:Y:S05]  /*19200*/  BRA `(.L_x_1992) ;  /* 0xffffff4c00b07947 */ /* 0x000fea000383ffff */
.L_x_2022:
[----:B------:R-:W-:Y:S02]  /*19210*/  IMAD.MOV.U32 R13, RZ, RZ, R17 ;  /* 0x000000ffff0d7224 */ /* 0x000fe400078e0011 */
[----:B------:R-:W-:Y:S02]  /*19220*/  IMAD.MOV.U32 R12, RZ, RZ, RZ ;  /* 0x000000ffff0c7224 */ /* 0x000fe400078e00ff */
[----:B------:R-:W-:Y:S02]  /*19230*/  IMAD.MOV.U32 R11, RZ, RZ, 0x1f ;  /* 0x0000001fff0b7424 */ /* 0x000fe400078e00ff */
[----:B------:R-:W-:-:S07]  /*19240*/  IMAD.MOV.U32 R15, RZ, RZ, -0x1 ;  /* 0xffffffffff0f7424 */ /* 0x000fce00078e00ff */
[----:B------:R-:W-:Y:S05]  /*19250*/  WARPSYNC.COLLECTIVE R15, `(.L_x_2067) ;  /* 0x000000000f087348 */ /* 0x000fea0003c00000 */
[----:B------:R0:W1:Y:S02]  /*19260*/  SHFL.IDX P6, R14, R13, R12, R11 ;  /* 0x0000000c0d0e7389 */ /* 0x00006400000c000b */
[----:B01----:R-:W-:Y:S01]  /*19270*/  ENDCOLLECTIVE ;  /* 0x000000000000791b */ /* 0x003fe20003800000 */
.L_x_2067:
[----:B------:R-:W-:Y:S05]  /*19280*/  BRA `(.L_x_2068) ;  /* 0xffffffc4007c7947 */ /* 0x000fea000383ffff */
.L_x_2024:
[----:B0-----:R-:W-:-:S04]  /*19290*/  IMAD.U32 R3, RZ, RZ, UR45 ;  /* 0x0000002dff037e24 */ /* 0x001fc8000f8e00ff */
[----:B------:R0:W1:Y:S03]  /*192a0*/  SYNCS.PHASECHK.TRANS64.TRYWAIT P0, [R3+URZ+0x38840], R0 ;  /* 0x03884000030075a7 */ /* 0x000066000800017f */
[----:B-1----:R-:W-:Y:S05]  /*192b0*/  @!P0 NANOSLEEP.SYNCS 0x989680 ;  /* 0x009896800000895d */ /* 0x002fea0003900000 */
[----:B------:R-:W1:Y:S02]  /*192c0*/  @!P0 SYNCS.PHASECHK.TRANS64 P0, [R3+URZ+0x38840], R0 ;  /* 0x03884000030085a7 */ /* 0x000e64000800007f */
[----:B-1----:R-:W-:Y:S05]  /*192d0*/  @!P0 BRA `(.L_x_2024) ;  /* 0xfffffffc00ec8947 */ /* 0x002fea000383ffff */
[----:B------:R-:W-:Y:S05]  /*192e0*/  BRA `(.L_x_2069) ;  /* 0xffffffc400b47947 */ /* 0x000fea000383ffff */
.L_x_2025:
        /* <DEDUP_REMOVED lines=8> */
.L_x_2071:
[----:B------:R-:W-:Y:S05]  /*19370*/  BSYNC B0 ;  /* 0x0000000000007941 */ /* 0x000fea0003800000 */
.L_x_2070:
        /* <DEDUP_REMOVED lines=9> */
.L_x_2072:
        /* <DEDUP_REMOVED lines=8> */
.L_x_2073:
        /* <DEDUP_REMOVED lines=11> */
.L_x_2074:
[----:B------:R-:W-:Y:S02]  /*19540*/  IMAD.MOV.U32 R13, RZ, RZ, R4 ;  /* 0x000000ffff0d7224 */ /* 0x000fe400078e0004 */
[----:B------:R-:W-:Y:S01]  /*19550*/  IMAD.MOV.U32 R12, RZ, RZ, 0x2 ;  /* 0x00000002ff0c7424 */ /* 0x000fe200078e00ff */
[----:B------:R-:W-:-:S13]  /*19560*/  @P0 LEA R2, P1, R22, R14, 0x1 ;  /* 0x0000000e16020211 */ /* 0x000fda00078208ff */
[----:B------:R-:W-:Y:S05]  /*19570*/  WARPSYNC.COLLECTIVE R15, `(.L_x_2075) ;  /* 0x000000000f087348 */ /* 0x000fea0003c00000 */
[----:B------:R0:W1:Y:S02]  /*19580*/  SHFL.IDX P6, R14, R13, R12, R11 ;  /* 0x0000000c0d0e7389 */ /* 0x00006400000c000b */
[----:B01----:R-:W-:Y:S01]  /*19590*/  ENDCOLLECTIVE ;  /* 0x000000000000791b */ /* 0x003fe20003800000 */
.L_x_2075:
[----:B------:R-:W-:-:S05]  /*195a0*/  @P0 IMAD.X R3, RZ, RZ, R5, P1 ;  /* 0x000000ffff030224 */ /* 0x000fca00008e0605 */
        /* <DEDUP_REMOVED lines=11> */
.L_x_2076:
[----:B------:R-:W-:Y:S02]  /*19660*/  IMAD.MOV.U32 R13, RZ, RZ, R4 ;  /* 0x000000ffff0d7224 */ /* 0x000fe400078e0004 */
[----:B------:R-:W-:Y:S01]  /*19670*/  IMAD.MOV.U32 R12, RZ, RZ, 0x3 ;  /* 0x00000003ff0c7424 */ /* 0x000fe200078e00ff */
[----:B------:R-:W-:-:S13]  /*19680*/  @P0 LEA R2, P1, R22, R14, 0x1 ;  /* 0x0000000e16020211 */ /* 0x000fda00078208ff */
[----:B------:R-:W-:Y:S05]  /*19690*/  WARPSYNC.COLLECTIVE R15, `(.L_x_2077) ;  /* 0x000000000f087348 */ /* 0x000fea0003c00000 */
[----:B------:R0:W1:Y:S02]  /*196a0*/  SHFL.IDX P6, R14, R13, R12, R11 ;  /* 0x0000000c0d0e7389 */ /* 0x00006400000c000b */
[----:B01----:R-:W-:Y:S01]  /*196b0*/  ENDCOLLECTIVE ;  /* 0x000000000000791b */ /* 0x003fe20003800000 */
.L_x_2077:
        /* <DEDUP_REMOVED lines=10> */
.L_x_2078:
[----:B------:R-:W-:Y:S05]  /*19760*/  BRA `(.L_x_2079) ;  /* 0xffffffc4007c7947 */ /* 0x000fea000383ffff */
.L_x_2028:
[----:B------:R-:W-:Y:S01]  /*19770*/  IMAD.MOV.U32 R13, RZ, RZ, R4 ;  /* 0x000000ffff0d7224 */ /* 0x000fe200078e0004 */
[----:B------:R-:W-:Y:S01]  /*19780*/  LOP3.LUT R16, R16, 0xfffffeff, RZ, 0xc0, !PT ;  /* 0xfffffeff10107812 */ /* 0x000fe200078ec0ff */
[----:B------:R-:W-:Y:S02]  /*19790*/  IMAD.MOV.U32 R12, RZ, RZ, RZ ;  /* 0x000000ffff0c7224 */ /* 0x000fe400078e00ff */
[----:B------:R-:W-:Y:S02]  /*197a0*/  IMAD.MOV.U32 R11, RZ, RZ, 0x181f ;  /* 0x0000181fff0b7424 */ /* 0x000fe400078e00ff */
[----:B------:R-:W-:Y:S02]  /*197b0*/  IMAD.MOV.U32 R15, RZ, RZ, -0x1 ;  /* 0xffffffffff0f7424 */ /* 0x000fe400078e00ff */
[----:B------:R-:W-:-:S07]  /*197c0*/  VIADD R6, R20, UR40 ;  /* 0x0000002814067c36 */ /* 0x000fce0008000000 */
[----:B------:R-:W-:Y:S05]  /*197d0*/  WARPSYNC.COLLECTIVE R15, `(.L_x_2080) ;  /* 0x000000000f087348 */ /* 0x000fea0003c00000 */
[----:B------:R0:W1:Y:S02]  /*197e0*/  SHFL.IDX P6, R14, R13, R12, R11 ;  /* 0x0000000c0d0e7389 */ /* 0x00006400000c000b */
[----:B01----:R-:W-:Y:S01]  /*197f0*/  ENDCOLLECTIVE ;  /* 0x000000000000791b */ /* 0x003fe20003800000 */
.L_x_2080:
[----:B------:R-:W-:Y:S02]  /*19800*/  VIADD R10, R6, 0x10 ;  /* 0x00000010060a7836 */ /* 0x000fe40000000000 */
[----:B------:R-:W-:Y:S02]  /*19810*/  IMAD.MOV.U32 R13, RZ, RZ, R0 ;  /* 0x000000ffff0d7224 */ /* 0x000fe400078e0000 */
[----:B------:R-:W-:-:S07]  /*19820*/  IMAD.MOV.U32 R2, RZ, RZ, R14 ;  /* 0x000000ffff027224 */ /* 0x000fce00078e000e */
[----:B------:R-:W-:Y:S05]  /*19830*/  WARPSYNC.COLLECTIVE R15, `(.L_x_2081) ;  /* 0x000000000f087348 */ /* 0x000fea0003c00000 */
[----:B------:R0:W1:Y:S02]  /*19840*/  SHFL.IDX P6, R14, R13, R12, R11 ;  /* 0x0000000c0d0e7389 */ /* 0x00006400000c000b */
[----:B01----:R-:W-:Y:S01]  /*19850*/  ENDCOLLECTIVE ;  /* 0x000000000000791b */ /* 0x003fe20003800000 */
.L_x_2081:
        /* <DEDUP_REMOVED lines=11> */
.L_x_2082:
        /* <DEDUP_REMOVED lines=15> */
.L_x_2083:
        /* <DEDUP_REMOVED lines=10> */
.L_x_2084:
        /* <DEDUP_REMOVED lines=14> */
.L_x_2085:
[----:B------:R-:W-:Y:S02]  /*19b80*/  @!P2 LEA R7, R24, UR45, 0x1 ;  /* 0x0000002d1807ac11 */ /* 0x000fe4000f8e08ff */
[----:B------:R-:W-:Y:S01]  /*19b90*/  @P2 LOP3.LUT R16, R16, 0x40, RZ, 0xfc, !PT ;  /* 0x0000004010102812 */ /* 0x000fe200078efcff */
[----:B------:R-:W-:Y:S02]  /*19ba0*/  IMAD.MOV.U32 R13, RZ, RZ, R4 ;  /* 0x000000ffff0d7224 */ /* 0x000fe400078e0004 */
[----:B------:R-:W-:Y:S02]  /*19bb0*/  IMAD.MOV.U32 R12, RZ, RZ, 0x3 ;  /* 0x00000003ff0c7424 */ /* 0x000fe400078e00ff */
[----:B------:R-:W-:-:S05]  /*19bc0*/  IMAD.MOV.U32 R8, RZ, RZ, R14 ;  /* 0x000000ffff087224 */ /* 0x000fca00078e000e */
[----:B------:R-:W-:-:S05]  /*19bd0*/  @!P2 LEA R8, P1, R22, R8, 0x1 ;  /* 0x000000081608a211 */ /* 0x000fca00078208ff */
[----:B------:R-:W-:Y:S02]  /*19be0*/  @!P2 IMAD.X R11, RZ, RZ, R2, P1 ;  /* 0x000000ffff0ba224 */ /* 0x000fe400008e0602 */
[----:B------:R-:W-:Y:S02]  /*19bf0*/  @!P2 IMAD.MOV.U32 R2, RZ, RZ, R8 ;  /* 0x000000ffff02a224 */ /* 0x000fe400078e0008 */
[----:B------:R-:W-:Y:S02]  /*19c00*/  @!P2 IMAD.MOV.U32 R3, RZ, RZ, R11 ;  /* 0x000000ffff03a224 */ /* 0x000fe400078e000b */
[----:B------:R-:W-:-:S03]  /*19c10*/  IMAD.MOV.U32 R11, RZ, RZ, 0x181f ;  /* 0x0000181fff0b7424 */ /* 0x000fc600078e00ff */
[----:B------:R-:W-:Y:S01]  /*19c20*/  @!PT LDS RZ, [RZ] ;  /* 0x00000000fffff984 */ /* 0x000fe20000000800 */
[----:B------:R-:W-:Y:S01]  /*19c30*/  @!PT LDS RZ, [RZ] ;  /* 0x00000000fffff984 */ /* 0x000fe20000000800 */
[----:B------:R-:W-:Y:S01]  /*19c40*/  @!PT LDS RZ, [RZ] ;  /* 0x00000000fffff984 */ /* 0x000fe20000000800 */
[----:B------:R0:W-:Y:S04]  /*19c50*/  @!P2 LDGSTS.E.BYPASS.LTC128B.128 [R7+0x21400], desc[UR36][R2.64], !P0 ;  /* 0x214000000207afae */ /* 0x0001e8000c101d64 */
[----:B0-----:R-:W-:Y:S05]  /*19c60*/  WARPSYNC.COLLECTIVE R15, `(.L_x_2086) ;  /* 0x000000000f087348 */ /* 0x001fea0003c00000 */
[----:B------:R1:W2:Y:S02]  /*19c70*/  SHFL.IDX P6, R14, R13, R12, R11 ;  /* 0x0000000c0d0e7389 */ /* 0x0002a400000c000b */
[----:B012---:R-:W-:Y:S01]  /*19c80*/  ENDCOLLECTIVE ;  /* 0x000000000000791b */ /* 0x007fe20003800000 */
.L_x_2086:
[----:B------:R-:W-:Y:S02]  /*19c90*/  IMAD.MOV.U32 R13, RZ, RZ, R0 ;  /* 0x000000ffff0d7224 */ /* 0x000fe400078e0000 */
[----:B------:R-:W-:-:S07]  /*19ca0*/  IMAD.MOV.U32 R4, RZ, RZ, R14 ;  /* 0x000000ffff047224 */ /* 0x000fce00078e000e */
[----:B------:R-:W-:Y:S05]  /*19cb0*/  WARPSYNC.COLLECTIVE R15, `(.L_x_2087) ;  /* 0x000000000f087348 */ /* 0x000fea0003c00000 */
[----:B------:R0:W1:Y:S02]  /*19cc0*/  SHFL.IDX P6, R14, R13, R12, R11 ;  /* 0x0000000c0d0e7389 */ /* 0x00006400000c000b */
[----:B01----:R-:W-:Y:S01]  /*19cd0*/  ENDCOLLECTIVE ;  /* 0x000000000000791b */ /* 0x003fe20003800000 */
.L_x_2087:
[----:B------:R-:W-:Y:S05]  /*19ce0*/  BRA `(.L_x_2088) ;  /* 0xffffffc800207947 */ /* 0x000fea000383ffff */
.L_x_2030:
        /* <DEDUP_REMOVED lines=8> */
.L_x_2090:
[----:B------:R-:W-:Y:S05]  /*19d70*/  BSYNC B0 ;  /* 0x0000000000007941 */ /* 0x000fea0003800000 */
.L_x_2089:
        /* <DEDUP_REMOVED lines=13> */
.L_x_2091:
        /* <DEDUP_REMOVED lines=38> */
.L_x_2092:
[----:B------:R-:W-:-:S04]  /*1a0b0*/  @!P3 LOP3.LUT R7, R6, 0x80, RZ, 0xc0, !PT ;  /* 0x000000800607b812 */ /* 0x000fc800078ec0ff */
[----:B------:R-:W-:Y:S01]  /*1a0c0*/  @!P3 SHF.R.U32.HI R7, RZ, 0x3, R7 ;  /* 0x00000003ff07b819 */ /* 0x000fe20000011607 */
[----:B------:R-:W-:Y:S02]  /*1a0d0*/  IMAD.MOV.U32 R13, RZ, RZ, R0 ;  /* 0x000000ffff0d7224 */ /* 0x000fe400078e0000 */
[----:B------:R-:W-:-:S07]  /*1a0e0*/  IMAD.MOV.U32 R9, RZ, RZ, R14 ;  /* 0x000000ffff097224 */ /* 0x000fce00078e000e */
[----:B------:R-:W-:Y:S05]  /*1a0f0*/  WARPSYNC.COLLECTIVE R15, `(.L_x_2093) ;  /* 0x000000000f087348 */ /* 0x000fea0003c00000 */
[----:B------:R0:W1:Y:S02]  /*1a100*/  SHFL.IDX P6, R14, R13, R12, R11 ;  /* 0x0000000c0d0e7389 */ /* 0x00006400000c000b */
[----:B01----:R-:W-:Y:S01]  /*1a110*/  ENDCOLLECTIVE ;  /* 0x000000000000791b */ /* 0x003fe20003800000 */
.L_x_2093:
        /* <DEDUP_REMOVED lines=35> */
.L_x_2094:
[----:B------:R-:W-:-:S04]  /*1a350*/  @!P1 LOP3.LUT R9, R6, 0x80, RZ, 0xc0, !PT ;  /* 0x0000008006099812 */ /* 0x000fc800078ec0ff */
[----:B------:R-:W-:Y:S01]  /*1a360*/  @!P1 SHF.R.U32.HI R9, RZ, 0x3, R9 ;  /* 0x00000003ff099819 */ /* 0x000fe20000011609 */
[----:B------:R-:W-:Y:S02]  /*1a370*/  IMAD.MOV.U32 R13, RZ, RZ, R0 ;  /* 0x000000ffff0d7224 */ /* 0x000fe400078e0000 */
[----:B------:R-:W-:-:S07]  /*1a380*/  IMAD.MOV.U32 R7, RZ, RZ, R14 ;  /* 0x000000ffff077224 */ /* 0x000fce00078e000e */
[----:B------:R-:W-:Y:S05]  /*1a390*/  WARPSYNC.COLLECTIVE R15, `(.L_x_2095) ;  /* 0x000000000f087348 */ /* 0x000fea0003c00000 */
[----:B------:R0:W1:Y:S02]  /*1a3a0*/  SHFL.IDX P6, R14, R13, R12, R11 ;  /* 0x0000000c0d0e7389 */ /* 0x00006400000c000b */
[----:B01----:R-:W-:Y:S01]  /*1a3b0*/  ENDCOLLECTIVE ;  /* 0x000000000000791b */ /* 0x003fe20003800000 */
.L_x_2095:
        /* <DEDUP_REMOVED lines=29> */
.L_x_2096:
[----:B------:R-:W-:Y:S02]  /*1a590*/  IMAD.MOV.U32 R13, RZ, RZ, R0 ;  /* 0x000000ffff0d7224 */ /* 0x000fe400078e0000 */
[----:B------:R-:W-:-:S07]  /*1a5a0*/  IMAD.MOV.U32 R4, RZ, RZ, R14 ;  /* 0x000000ffff047224 */ /* 0x000fce00078e000e */
[----:B------:R-:W-:Y:S05]  /*1a5b0*/  WARPSYNC.COLLECTIVE R15, `(.L_x_2097) ;  /* 0x000000000f087348 */ /* 0x000fea0003c00000 */
[----:B------:R0:W1:Y:S02]  /*1a5c0*/  SHFL.IDX P6, R14, R13, R12, R11 ;  /* 0x0000000c0d0e7389 */ /* 0x00006400000c000b */
[----:B01----:R-:W-:Y:S01]  /*1a5d0*/  ENDCOLLECTIVE ;  /* 0x000000000000791b */ /* 0x003fe20003800000 */
.L_x_2097:
[----:B------:R-:W-:Y:S05]  /*1a5e0*/  BRA `(.L_x_2098) ;  /* 0xffffffc800c07947 */ /* 0x000fea000383ffff */
.L_x_2033:
[----:B01----:R-:W-:-:S04]  /*1a5f0*/  IMAD.U32 R3, RZ, RZ, UR45 ;  /* 0x0000002dff037e24 */ /* 0x003fc8000f8e00ff */
[----:B------:R0:W1:Y:S03]  /*1a600*/  SYNCS.PHASECHK.TRANS64.TRYWAIT P0, [R3+URZ+0x38820], R0 ;  /* 0x03882000030075a7 */ /* 0x000066000800017f */
[----:B-1----:R-:W-:Y:S05]  /*1a610*/  @!P0 NANOSLEEP.SYNCS 0x989680 ;  /* 0x009896800000895d */ /* 0x002fea0003900000 */
[----:B------:R-:W1:Y:S02]  /*1a620*/  @!P0 SYNCS.PHASECHK.TRANS64 P0, [R3+URZ+0x38820], R0 ;  /* 0x03882000030085a7 */ /* 0x000e64000800007f */
[----:B-1----:R-:W-:Y:S05]  /*1a630*/  @!P0 BRA `(.L_x_2033) ;  /* 0xfffffffc00ec8947 */ /* 0x002fea000383ffff */
[----:B------:R-:W-:Y:S05]  /*1a640*/  BRA `(.L_x_2099) ;  /* 0xffffffcc00307947 */ /* 0x000fea000383ffff */
.L_x_2035:
[----:B01----:R-:W-:-:S04]  /*1a650*/  IMAD.U32 R3, RZ, RZ, UR45 ;  /* 0x0000002dff037e24 */ /* 0x003fc8000f8e00ff */
[----:B------:R0:W1:Y:S03]  /*1a660*/  SYNCS.PHASECHK.TRANS64.TRYWAIT P0, [R3+URZ+0x38860], R0 ;  /* 0x03886000030075a7 */ /* 0x000066000800017f */
[----:B-1----:R-:W-:Y:S05]  /*1a670*/  @!P0 NANOSLEEP.SYNCS 0x989680 ;  /* 0x009896800000895d */ /* 0x002fea0003900000 */
[----:B------:R-:W1:Y:S02]  /*1a680*/  @!P0 SYNCS.PHASECHK.TRANS64 P0, [R3+URZ+0x38860], R0 ;  /* 0x03886000030085a7 */ /* 0x000e64000800007f */
[----:B-1----:R-:W-:Y:S05]  /*1a690*/  @!P0 BRA `(.L_x_2035) ;  /* 0xfffffffc00ec8947 */ /* 0x002fea000383ffff */
[----:B------:R-:W-:Y:S05]  /*1a6a0*/  BRA `(.L_x_2100) ;  /* 0xffffffcc002c7947 */ /* 0x000fea000383ffff */
.L_x_2036:
        /* <DEDUP_REMOVED lines=8> */
.L_x_2102:
[----:B------:R-:W-:Y:S05]  /*1a730*/  BSYNC B0 ;  /* 0x0000000000007941 */ /* 0x000fea0003800000 */
.L_x_2101:
        /* <DEDUP_REMOVED lines=14> */
.L_x_2103:
        /* <DEDUP_REMOVED lines=37> */
.L_x_2104:
[----:B------:R-:W-:Y:S02]  /*1aa70*/  IMAD.MOV.U32 R13, RZ, RZ, R6 ;  /* 0x000000ffff0d7224 */ /* 0x000fe400078e0006 */
[----:B------:R-:W-:-:S07]  /*1aa80*/  IMAD.MOV.U32 R5, RZ, RZ, R14 ;  /* 0x000000ffff057224 */ /* 0x000fce00078e000e */
[----:B------:R-:W-:Y:S05]  /*1aa90*/  WARPSYNC.COLLECTIVE R15, `(.L_x_2105) ;  /* 0x000000000f087348 */ /* 0x000fea0003c00000 */
[----:B------:R0:W1:Y:S02]  /*1aaa0*/  SHFL.IDX P6, R14, R13, R12, R11 ;  /* 0x0000000c0d0e7389 */ /* 0x00006400000c000b */
[----:B01----:R-:W-:Y:S01]  /*1aab0*/  ENDCOLLECTIVE ;  /* 0x000000000000791b */ /* 0x003fe20003800000 */
.L_x_2105:
        /* <DEDUP_REMOVED lines=28> */
.L_x_2106:
[----:B------:R-:W-:Y:S02]  /*1ac80*/  IMAD.MOV.U32 R13, RZ, RZ, R6 ;  /* 0x000000ffff0d7224 */ /* 0x000fe400078e0006 */
[----:B------:R-:W-:-:S07]  /*1ac90*/  IMAD.MOV.U32 R9, RZ, RZ, R14 ;  /* 0x000000ffff097224 */ /* 0x000fce00078e000e */
[----:B------:R-:W-:Y:S05]  /*1aca0*/  WARPSYNC.COLLECTIVE R15, `(.L_x_2107) ;  /* 0x000000000f087348 */ /* 0x000fea0003c00000 */
[----:B------:R0:W1:Y:S02]  /*1acb0*/  SHFL.IDX P6, R14, R13, R12, R11 ;  /* 0x0000000c0d0e7389 */ /* 0x00006400000c000b */
[----:B01----:R-:W-:Y:S01]  /*1acc0*/  ENDCOLLECTIVE ;  /* 0x000000000000791b */ /* 0x003fe20003800000 */
.L_x_2107:
        /* <DEDUP_REMOVED lines=28> */
.L_x_2108:
[----:B------:R-:W-:Y:S02]  /*1ae90*/  IMAD.MOV.U32 R13, RZ, RZ, R6 ;  /* 0x000000ffff0d7224 */ /* 0x000fe400078e0006 */
[----:B------:R-:W-:-:S07]  /*1aea0*/  IMAD.MOV.U32 R8, RZ, RZ, R14 ;  /* 0x000000ffff087224 */ /* 0x000fce00078e000e */
[----:B------:R-:W-:Y:S05]  /*1aeb0*/  WARPSYNC.COLLECTIVE R15, `(.L_x_2109) ;  /* 0x000000000f087348 */ /* 0x000fea0003c00000 */
[----:B------:R0:W1:Y:S02]  /*1aec0*/  SHFL.IDX P6, R14, R13, R12, R11 ;  /* 0x0000000c0d0e7389 */ /* 0x00006400000c000b */
[----:B01----:R-:W-:Y:S01]  /*1aed0*/  ENDCOLLECTIVE ;  /* 0x000000000000791b */ /* 0x003fe20003800000 */
.L_x_2109:
[----:B------:R-:W-:Y:S05]  /*1aee0*/  BRA `(.L_x_2110) ;  /* 0xffffffc800c07947 */ /* 0x000fea000383ffff */
.L_x_2043:
[----:B-1----:R1:W2:Y:S02]  /*1aef0*/  SYNCS.PHASECHK.TRANS64.TRYWAIT P0, [R10+URZ+0x38840], R20 ;  /* 0x038840140a0075a7 */ /* 0x0022a4000800017f */
[----:B--2---:R-:W-:Y:S05]  /*1af00*/  @!P0 NANOSLEEP.SYNCS 0x989680 ;  /* 0x009896800000895d */ /* 0x004fea0003900000 */
[----:B------:R-:W2:Y:S02]  /*1af10*/  @!P0 SYNCS.PHASECHK.TRANS64 P0, [R10+URZ+0x38840], R20 ;  /* 0x038840140a0085a7 */ /* 0x000ea4000800007f */
[----:B--2---:R-:W-:Y:S05]  /*1af20*/  @!P0 BRA `(.L_x_2043) ;  /* 0xfffffffc00f08947 */ /* 0x004fea000383ffff */
[----:B------:R-:W-:Y:S05]  /*1af30*/  BRA `(.L_x_2111) ;  /* 0xffffffd000187947 */ /* 0x000fea000383ffff */
.L_x_2044:
        /* <DEDUP_REMOVED lines=8> */
.L_x_2113:
[----:B------:R-:W-:Y:S05]  /*1afc0*/  BSYNC B1 ;  /* 0x0000000000017941 */ /* 0x000fea0003800000 */
.L_x_2112:
[----:B------:R-:W-:Y:S01]  /*1afd0*/  IMAD.MOV.U32 R13, RZ, RZ, R26 ;  /* 0x000000ffff0d7224 */ /* 0x000fe200078e001a */
[----:B------:R-:W-:Y:S01]  /*1afe0*/  LEA R27, R17, UR45, 0x1 ;  /* 0x0000002d111b7c11 */ /* 0x000fe2000f8e08ff */
[----:B------:R-:W-:Y:S02]  /*1aff0*/  IMAD.MOV.U32 R12, RZ, RZ, RZ ;  /* 0x000000ffff0c7224 */ /* 0x000fe400078e00ff */
[----:B------:R-:W-:Y:S02]  /*1b000*/  IMAD.MOV.U32 R11, RZ, RZ, 0x181f ;  /* 0x0000181fff0b7424 */ /* 0x000fe400078e00ff */
[----:B------:R-:W-:Y:S02]  /*1b010*/  IMAD.MOV.U32 R15, RZ, RZ, -0x1 ;  /* 0xffffffffff0f7424 */ /* 0x000fe400078e00ff */
[----:B------:R-:W-:-:S07]  /*1b020*/  IMAD.MOV.U32 R3, RZ, RZ, R14 ;  /* 0x000000ffff037224 */ /* 0x000fce00078e000e */
[----:B------:R-:W-:Y:S05]  /*1b030*/  WARPSYNC.COLLECTIVE R15, `(.L_x_2114) ;  /* 0x000000000f087348 */ /* 0x000fea0003c00000 */
[----:B------:R0:W1:Y:S02]  /*1b040*/  SHFL.IDX P6, R14, R13, R12, R11 ;  /* 0x0000000c0d0e7389 */ /* 0x00006400000c000b */
[----:B01----:R-:W-:Y:S01]  /*1b050*/  ENDCOLLECTIVE ;  /* 0x000000000000791b */ /* 0x003fe20003800000 */
.L_x_2114:
[----:B------:R-:W-:Y:S02]  /*1b060*/  IMAD.MOV.U32 R13, RZ, RZ, R29 ;  /* 0x000000ffff0d7224 */ /* 0x000fe400078e001d */
[----:B------:R-:W-:Y:S01]  /*1b070*/  IMAD.MOV.U32 R12, RZ, RZ, 0x1 ;  /* 0x00000001ff0c7424 */ /* 0x000fe200078e00ff */
[----:B------:R-:W-:-:S13]  /*1b080*/  IADD3 R2, P0, R14, R0, RZ ;  /* 0x000000000e027210 */ /* 0x000fda0007f1e0ff */
[----:B------:R-:W-:Y:S05]  /*1b090*/  WARPSYNC.COLLECTIVE R15, `(.L_x_2115) ;  /* 0x000000000f087348 */ /* 0x000fea0003c00000 */
[----:B------:R0:W1:Y:S02]  /*1b0a0*/  SHFL.IDX P6, R14, R13, R12, R11 ;  /* 0x0000000c0d0e7389 */ /* 0x00006400000c000b */
[----:B01----:R-:W-:Y:S01]  /*1b0b0*/  ENDCOLLECTIVE ;  /* 0x000000000000791b */ /* 0x003fe20003800000 */
.L_x_2115:
        /* <DEDUP_REMOVED lines=10> */
.L_x_2116:
[----:B------:R-:W-:Y:S02]  /*1b160*/  IMAD.MOV.U32 R13, RZ, RZ, R29 ;  /* 0x000000ffff0d7224 */ /* 0x000fe400078e001d */
[----:B------:R-:W-:Y:S01]  /*1b170*/  IMAD.MOV.U32 R12, RZ, RZ, 0x2 ;  /* 0x00000002ff0c7424 */ /* 0x000fe200078e00ff */
[----:B------:R-:W-:-:S13]  /*1b180*/  IADD3 R2, P0, R14, R0, RZ ;  /* 0x000000000e027210 */ /* 0x000fda0007f1e0ff */
[----:B------:R-:W-:Y:S05]  /*1b190*/  WARPSYNC.COLLECTIVE R15, `(.L_x_2117) ;  /* 0x000000000f087348 */ /* 0x000fea0003c00000 */
[----:B------:R0:W1:Y:S02]  /*1b1a0*/  SHFL.IDX P6, R14, R13, R12, R11 ;  /* 0x0000000c0d0e7389 */ /* 0x00006400000c000b */
[----:B01----:R-:W-:Y:S01]  /*1b1b0*/  ENDCOLLECTIVE ;  /* 0x000000000000791b */ /* 0x003fe20003800000 */
.L_x_2117:
        /* <DEDUP_REMOVED lines=10> */
.L_x_2118:
[----:B------:R-:W-:Y:S02]  /*1b260*/  IMAD.MOV.U32 R13, RZ, RZ, R29 ;  /* 0x000000ffff0d7224 */ /* 0x000fe400078e001d */
[----:B------:R-:W-:Y:S01]  /*1b270*/  IMAD.MOV.U32 R12, RZ, RZ, 0x3 ;  /* 0x00000003ff0c7424 */ /* 0x000fe200078e00ff */
[----:B------:R-:W-:-:S13]  /*1b280*/  IADD3 R2, P0, R14, R0, RZ ;  /* 0x000000000e027210 */ /* 0x000fda0007f1e0ff */
[----:B------:R-:W-:Y:S05]  /*1b290*/  WARPSYNC.COLLECTIVE R15, `(.L_x_2119) ;  /* 0x000000000f087348 */ /* 0x000fea0003c00000 */
[----:B------:R0:W1:Y:S02]  /*1b2a0*/  SHFL.IDX P6, R14, R13, R12, R11 ;  /* 0x0000000c0d0e7389 */ /* 0x00006400000c000b */
[----:B01----:R-:W-:Y:S01]  /*1b2b0*/  ENDCOLLECTIVE ;  /* 0x000000000000791b */ /* 0x003fe20003800000 */
.L_x_2119:
        /* <DEDUP_REMOVED lines=10> */
.L_x_2120:
[----:B------:R-:W-:Y:S05]  /*1b360*/  BRA `(.L_x_2121) ;  /* 0xffffffcc00cc7947 */ /* 0x000fea000383ffff */
.L_x_2049:
[----:B---3--:R3:W4:Y:S02]  /*1b370*/  SYNCS.PHASECHK.TRANS64.TRYWAIT P0, [R10+URZ+0x38860], R20 ;  /* 0x038860140a0075a7 */ /* 0x008724000800017f */
[----:B----4-:R-:W-:Y:S05]  /*1b380*/  @!P0 NANOSLEEP.SYNCS 0x989680 ;  /* 0x009896800000895d */ /* 0x010fea0003900000 */
[----:B------:R-:W4:Y:S02]  /*1b390*/  @!P0 SYNCS.PHASECHK.TRANS64 P0, [R10+URZ+0x38860], R20 ;  /* 0x038860140a0085a7 */ /* 0x000f24000800007f */
[----:B----4-:R-:W-:Y:S05]  /*1b3a0*/  @!P0 BRA `(.L_x_2049) ;  /* 0xfffffffc00f08947 */ /* 0x010fea000383ffff */
[----:B------:R-:W-:Y:S05]  /*1b3b0*/  BRA `(.L_x_2122) ;  /* 0xffffffd000187947 */ /* 0x000fea000383ffff */
.L_x_2050:
        /* <DEDUP_REMOVED lines=8> */
.L_x_2124:
[----:B------:R-:W-:Y:S05]  /*1b440*/  BSYNC B1 ;  /* 0x0000000000017941 */ /* 0x000fea0003800000 */
.L_x_2123:
        /* <DEDUP_REMOVED lines=12> */
.L_x_2125:
        /* <DEDUP_REMOVED lines=13> */
.L_x_2126:
        /* <DEDUP_REMOVED lines=16> */
.L_x_2127:
        /* <DEDUP_REMOVED lines=18> */
.L_x_2128:
        /* <DEDUP_REMOVED lines=14> */
.L_x_2129:
        /* <DEDUP_REMOVED lines=17> */
.L_x_2130:
        /* <DEDUP_REMOVED lines=13> */
.L_x_2131:
[----:B------:R-:W-:Y:S05]  /*1bac0*/  BRA `(.L_x_2132) ;  /* 0xffffffcc008c7947 */ /* 0x000fea000383ffff */
.L_x_2055:
[----:B0-----:R0:W1:Y:S02]  /*1bad0*/  SYNCS.PHASECHK.TRANS64.TRYWAIT P0, [R5+URZ+0x38820], R4 ;  /* 0x03882004050075a7 */ /* 0x001064000800017f */
[----:B-1----:R-:W-:Y:S05]  /*1bae0*/  @!P0 NANOSLEEP.SYNCS 0x989680 ;  /* 0x009896800000895d */ /* 0x002fea0003900000 */
[----:B------:R-:W1:Y:S02]  /*1baf0*/  @!P0 SYNCS.PHASECHK.TRANS64 P0, [R5+URZ+0x38820], R4 ;  /* 0x03882004050085a7 */ /* 0x000e64000800007f */
[----:B-1----:R-:W-:Y:S05]  /*1bb00*/  @!P0 BRA `(.L_x_2055) ;  /* 0xfffffffc00f08947 */ /* 0x002fea000383ffff */
[----:B------:R-:W-:Y:S05]  /*1bb10*/  BRA `(.L_x_2133) ;  /* 0xffffffd000387947 */ /* 0x000fea000383ffff */
.L_x_2056:
        /* <DEDUP_REMOVED lines=11> */
.L_x_2135:
[----:B------:R-:W-:Y:S05]  /*1bbd0*/  BSYNC B0 ;  /* 0x0000000000007941 */ /* 0x000fea0003800000 */
.L_x_2134:
[----:B------:R-:W-:Y:S05]  /*1bbe0*/  BRA `(.L_x_2136) ;  /* 0xffffffd000207947 */ /* 0x000fea000383ffff */
.L_x_2057:
[----:B------:R-:W-:Y:S01]  /*1bbf0*/  BSSY B0, `(.L_x_2137) ;  /* 0x0000006000007945 */ /* 0x000fe20003800000 */
[----:B------:R-:W-:-:S07]  /*1bc00*/  IMAD.MOV.U32 R15, RZ, RZ, -0x1 ;  /* 0xffffffffff0f7424 */ /* 0x000fce00078e00ff */
[----:B012--5:R-:W-:Y:S05]  /*1bc10*/  WARPSYNC.COLLECTIVE R15, `(.L_x_2138) ;  /* 0x000000000f0c7348 */ /* 0x027fea0003c00000 */
[----:B------:R-:W-:Y:S02]  /*1bc20*/  ELECT P6, UR62, PT ;  /* 0x00000000003e782f */ /* 0x000fe400038c0000 */
[----:B------:R-:W-:Y:S01]  /*1bc30*/  MOV R14, UR62 ;  /* 0x0000003e000e7c02 */ /* 0x000fe20008000f00 */
[----:B012--5:R-:W-:Y:S10]  /*1bc40*/  ENDCOLLECTIVE ;  /* 0x000000000000791b */ /* 0x027ff40003800000 */
.L_x_2138:
[----:B------:R-:W-:Y:S05]  /*1bc50*/  BSYNC B0 ;  /* 0x0000000000007941 */ /* 0x000fea0003800000 */
.L_x_2137:
[----:B------:R-:W-:Y:S05]  /*1bc60*/  BRA `(.L_x_2139) ;  /* 0xffffffd000147947 */ /* 0x000fea000383ffff */
.L_x_2059:
[----:B-1----:R1:W3:Y:S02]  /*1bc70*/  SYNCS.PHASECHK.TRANS64.TRYWAIT P1, [R3+URZ+0x38840], R2 ;  /* 0x03884002030075a7 */ /* 0x0022e4000802017f */
[----:B---3--:R-:W-:Y:S05]  /*1bc80*/  @!P1 NANOSLEEP.SYNCS 0x989680 ;  /* 0x009896800000995d */ /* 0x008fea0003900000 */
[----:B------:R-:W3:Y:S02]  /*1bc90*/  @!P1 SYNCS.PHASECHK.TRANS64 P1, [R3+URZ+0x38840], R2 ;  /* 0x03884002030095a7 */ /* 0x000ee4000802007f */
[----:B---3--:R-:W-:Y:S05]  /*1bca0*/  @!P1 BRA `(.L_x_2059) ;  /* 0xfffffffc00f09947 */ /* 0x008fea000383ffff */
[----:B------:R-:W-:Y:S05]  /*1bcb0*/  BRA `(.L_x_2140) ;  /* 0xffffffd0003c7947 */ /* 0x000fea000383ffff */
.L_x_2061:
[----:B0-----:R0:W3:Y:S02]  /*1bcc0*/  SYNCS.PHASECHK.TRANS64.TRYWAIT P1, [R5+URZ+0x38840], R0 ;  /* 0x03884000050075a7 */ /* 0x0010e4000802017f */
[----:B---3--:R-:W-:Y:S05]  /*1bcd0*/  @!P1 NANOSLEEP.SYNCS 0x989680 ;  /* 0x009896800000995d */ /* 0x008fea0003900000 */
[----:B------:R-:W3:Y:S02]  /*1bce0*/  @!P1 SYNCS.PHASECHK.TRANS64 P1, [R5+URZ+0x38840], R0 ;  /* 0x03884000050095a7 */ /* 0x000ee4000802007f */
[----:B---3--:R-:W-:Y:S05]  /*1bcf0*/  @!P1 BRA `(.L_x_2061) ;  /* 0xfffffffc00f09947 */ /* 0x008fea000383ffff */
[----:B------:R-:W-:Y:S05]  /*1bd00*/  BRA `(.L_x_2141) ;  /* 0xffffffd000487947 */ /* 0x000fea000383ffff */
.L_x_2063:
[----:B---3--:R3:W4:Y:S02]  /*1bd10*/  SYNCS.PHASECHK.TRANS64.TRYWAIT P1, [R3+URZ+0x38860], R2 ;  /* 0x03886002030075a7 */ /* 0x008724000802017f */
[----:B----4-:R-:W-:Y:S05]  /*1bd20*/  @!P1 NANOSLEEP.SYNCS 0x989680 ;  /* 0x009896800000995d */ /* 0x010fea0003900000 */
[----:B------:R-:W4:Y:S02]  /*1bd30*/  @!P1 SYNCS.PHASECHK.TRANS64 P1, [R3+URZ+0x38860], R2 ;  /* 0x03886002030095a7 */ /* 0x000f24000802007f */
[----:B----4-:R-:W-:Y:S05]  /*1bd40*/  @!P1 BRA `(.L_x_2063) ;  /* 0xfffffffc00f09947 */ /* 0x010fea000383ffff */
[----:B------:R-:W-:Y:S05]  /*1bd50*/  BRA `(.L_x_2142) ;  /* 0xffffffd000447947 */ /* 0x000fea000383ffff */
.L_x_2143:
        /* <DEDUP_REMOVED lines=10> */
.L_x_5654:


//--------------------- .text._ZN7cutlass13device_kernelIN5flash11enable_sm90INS1_16FlashAttnFwdSm90INS1_25CollectiveMainloopFwdSm90ILi2EN4cute5tupleIJNS5_1CILi1EEES8_S8_EEENS6_IJNS7_ILi64EEESA_SA_EEELi512ENS_10bfloat16_tEfNS_4arch4Sm90ELb0ELb1ELb0ELb1ELb1ELb0ELb0ELb0ELb0ELb1ELb1ELb0EEENS1_21CollectiveEpilogueFwdINS6_IJSA_NS7_ILi512EEESA_EEES9_SC_SE_Li256ELb1ELb1ELb1ELb0EEENS1_36VarlenDynamicPersistentTileSchedulerILi64ELi64ELi256ELi128ELb1ELb1ELb1ELb1ELb0ELb1EEEEEEEEEvNT_6ParamsE --------------------------
	.section	.text._ZN7cutlass13device_kernelIN5flash11enable_sm90INS1_16FlashAttnFwdSm90INS1_25CollectiveMainloopFwdSm90ILi2EN4cute5tupleIJNS5_1CILi1EEES8_S8_EEENS6_IJNS7_ILi64EEESA_SA_EEELi512ENS_10bfloat16_tEfNS_4arch4Sm90ELb0ELb1ELb0ELb1ELb1ELb0ELb0ELb0ELb0ELb1ELb1ELb0EEENS1_21CollectiveEpilogueFwdINS6_IJSA_NS7_ILi512EEESA_EEES9_SC_SE_Li256ELb1ELb1ELb1ELb0EEENS1_36VarlenDynamicPersistentTileSchedulerILi64ELi64ELi256ELi128ELb1ELb1ELb1ELb1ELb0ELb1EEEEEEEEEvNT_6ParamsE,"ax",@progbits
	.align	128
.text._ZN7cutlass13device_kernelIN5flash11enable_sm90INS1_16FlashAttnFwdSm90INS1_25CollectiveMainloopFwdSm90ILi2EN4cute5tupleIJNS5_1CILi1EEES8_S8_EEENS6_IJNS7_ILi64EEESA_SA_EEELi512ENS_10bfloat16_tEfNS_4arch4Sm90ELb0ELb1ELb0ELb1ELb1ELb0ELb0ELb0ELb0ELb1ELb1ELb0EEENS1_21CollectiveEpilogueFwdINS6_IJSA_NS7_ILi512EEESA_EEES9_SC_SE_Li256ELb1ELb1ELb1ELb0EEENS1_36VarlenDynamicPersistentTileSchedulerILi64ELi64ELi256ELi128ELb1ELb1ELb1ELb1ELb0ELb1EEEEEEEEEvNT_6ParamsE:
        .type           _ZN7cutlass13device_kernelIN5flash11enable_sm90INS1_16FlashAttnFwdSm90INS1_25CollectiveMainloopFwdSm90ILi2EN4cute5tupleIJNS5_1CILi1EEES8_S8_EEENS6_IJNS7_ILi64EEESA_SA_EEELi512ENS_10bfloat16_tEfNS_4arch4Sm90ELb0ELb1ELb0ELb1ELb1ELb0ELb0ELb0ELb0ELb1ELb1ELb0EEENS1_21CollectiveEpilogueFwdINS6_IJSA_NS7_ILi512EEESA_EEES9_SC_SE_Li256ELb1ELb1ELb1ELb0EEENS1_36VarlenDynamicPersistentTileSchedulerILi64ELi64ELi256ELi128ELb1ELb1ELb1ELb1ELb0ELb1EEEEEEEEEvNT_6ParamsE,@function
        .size           _ZN7cutlass13device_kernelIN5flash11enable_sm90INS1_16FlashAttnFwdSm90INS1_25CollectiveMainloopFwdSm90ILi2EN4cute5tupleIJNS5_1CILi1EEES8_S8_EEENS6_IJNS7_ILi64EEESA_SA_EEELi512ENS_10bfloat16_tEfNS_4arch4Sm90ELb0ELb1ELb0ELb1ELb1ELb0ELb0ELb0ELb0ELb1ELb1ELb0EEENS1_21CollectiveEpilogueFwdINS6_IJSA_NS7_ILi512EEESA_EEES9_SC_SE_Li256ELb1ELb1ELb1ELb0EEENS1_36VarlenDynamicPersistentTileSchedulerILi64ELi64ELi256ELi128ELb1ELb1ELb1ELb1ELb0ELb1EEEEEEEEEvNT_6ParamsE,(.L_x_5655 - _ZN7cutlass13device_kernelIN5flash11enable_sm90INS1_16FlashAttnFwdSm90INS1_25CollectiveMainloopFwdSm90ILi2EN4cute5tupleIJNS5_1CILi1EEES8_S8_EEENS6_IJNS7_ILi64EEESA_SA_EEELi512ENS_10bfloat16_tEfNS_4arch4Sm90ELb0ELb1ELb0ELb1ELb1ELb0ELb0ELb0ELb0ELb1ELb1ELb0EEENS1_21CollectiveEpilogueFwdINS6_IJSA_NS7_ILi512EEESA_EEES9_SC_SE_Li256ELb1ELb1ELb1ELb0EEENS1_36VarlenDynamicPersistentTileSchedulerILi64ELi64ELi256ELi128ELb1ELb1ELb1ELb1ELb0ELb1EEEEEEEEEvNT_6ParamsE)
        .other          _ZN7cutlass13device_kernelIN5flash11enable_sm90INS1_16FlashAttnFwdSm90INS1_25CollectiveMainloopFwdSm90ILi2EN4cute5tupleIJNS5_1CILi1EEES8_S8_EEENS6_IJNS7_ILi64EEESA_SA_EEELi512ENS_10bfloat16_tEfNS_4arch4Sm90ELb0ELb1ELb0ELb1ELb1ELb0ELb0ELb0ELb0ELb1ELb1ELb0EEENS1_21CollectiveEpilogueFwdINS6_IJSA_NS7_ILi512EEESA_EEES9_SC_SE_Li256ELb1ELb1ELb1ELb0EEENS1_36VarlenDynamicPersistentTileSchedulerILi64ELi64ELi256ELi128ELb1ELb1ELb1ELb1ELb0ELb1EEEEEEEEEvNT_6ParamsE,@"STO_CUDA_ENTRY STV_DEFAULT"
_ZN7cutlass13device_kernelIN5flash11enable_sm90INS1_16FlashAttnFwdSm90INS1_25CollectiveMainloopFwdSm90ILi2EN4cute5tupleIJNS5_1CILi1EEES8_S8_EEENS6_IJNS7_ILi64EEESA_SA_EEELi512ENS_10bfloat16_tEfNS_4arch4Sm90ELb0ELb1ELb0ELb1ELb1ELb0ELb0ELb0ELb0ELb1ELb1ELb0EEENS1_21CollectiveEpilogueFwdINS6_IJSA_NS7_ILi512EEESA_EEES9_SC_SE_Li256ELb1ELb1ELb1ELb0EEENS1_36VarlenDynamicPersistentTileSchedulerILi64ELi64ELi256ELi128ELb1ELb1ELb1ELb1ELb0ELb1EEEEEEEEEvNT_6ParamsE:
        /* <DEDUP_REMOVED lines=41> */
.L_x_2144:
        /* <DEDUP_REMOVED lines=22> */
.L_x_2145:
        /* <DEDUP_REMOVED lines=18> */
.L_x_2146:
        /* <DEDUP_REMOVED lines=22> */
.L_x_2147:
        /* <DEDUP_REMOVED lines=23> */
.L_x_2148:
        /* <DEDUP_REMOVED lines=8> */
.L_x_2150:
        /* <DEDUP_REMOVED lines=30> */
[CC--:B------:R-:W-:Y:S02]  /*0a40*/  LEA.HI R6, R3.reuse, R0.reuse, RZ, 0x2 ;  /* 0x0000000003067211 */ /* 0x0c0fe400078f10ff */
[----:B------:R-:W-:Y:S02]  /*0a50*/  LEA.HI R223, R3, R0, RZ, 0x3 ;  /* 0x0000000003df7211 */ /* 0x000fe400078f18ff */
[----:B------:R-:W-:Y:S02]  /*0a60*/  SHF.R.S32.HI R7, RZ, 0x4, R2 ;  /* 0x00000004ff077819 */ /* 0x000fe40000011402 */
[----:B------:R-:W-:Y:S02]  /*0a70*/  LOP3.LUT R3, R2, 0xfffffff0, RZ, 0xc0, !PT ;  /* 0xfffffff002037812 */ /* 0x000fe400078ec0ff */
[----:B------:R-:W-:-:S02]  /*0a80*/  SHF.R.S32.HI R5, RZ, 0x5, R4 ;  /* 0x00000005ff057819 */ /* 0x000fc40000011404 */
[----:B------:R-:W-:Y:S01]  /*0a90*/  SHF.R.S32.HI R4, RZ, 0x1f, R4 ;  /* 0x0000001fff047819 */ /* 0x000fe20000011404 */
[----:B------:R-:W-:Y:S01]  /*0aa0*/  IMAD.IADD R3, R0, 0x1, -R3 ;  /* 0x0000000100037824 */ /* 0x000fe200078e0a03 */
[----:B------:R-:W-:Y:S02]  /*0ab0*/  LOP3.LUT R13, R6, 0xfffffffc, RZ, 0xc0, !PT ;  /* 0xfffffffc060d7812 */ /* 0x000fe400078ec0ff */
[----:B------:R-:W-:Y:S02]  /*0ac0*/  LOP3.LUT R11, R9, 0xffffff80, RZ, 0xc0, !PT ;  /* 0xffffff80090b7812 */ /* 0x000fe400078ec0ff */
[----:B------:R-:W-:Y:S01]  /*0ad0*/  LOP3.LUT R191, R223, 0xfffffff8, RZ, 0xc0, !PT ;  /* 0xfffffff8dfbf7812 */ /* 0x000fe200078ec0ff */
[----:B------:R-:W-:Y:S01]  /*0ae0*/  IMAD.IADD R13, R0, 0x1, -R13 ;  /* 0x00000001000d7824 */ /* 0x000fe200078e0a0d */
[----:B------:R-:W-:Y:S01]  /*0af0*/  LEA.HI R2, R2, R7, RZ, 0x1 ;  /* 0x0000000702027211 */ /* 0x000fe200078f08ff */
[----:B------:R-:W-:Y:S01]  /*0b00*/  IMAD.IADD R11, R0, 0x1, -R11 ;  /* 0x00000001000b7824 */ /* 0x000fe200078e0a0b */
[----:B------:R-:W-:Y:S01]  /*0b10*/  LEA.HI R4, R4, R5, RZ, 0x2 ;  /* 0x0000000504047211 */ /* 0x000fe200078f10ff */
[----:B------:R-:W-:Y:S01]  /*0b20*/  IMAD.IADD R191, R0, 0x1, -R191 ;  /* 0x0000000100bf7824 */ /* 0x000fe200078e0abf */
[----:B------:R-:W-:-:S02]  /*0b30*/  LOP3.LUT R2, R2, 0x1ffffffe, RZ, 0xc0, !PT ;  /* 0x1ffffffe02027812 */ /* 0x000fc400078ec0ff */
[----:B------:R-:W-:Y:S01]  /*0b40*/  SHF.R.S32.HI R224, RZ, 0x7, R9 ;  /* 0x00000007ffe07819 */ /* 0x000fe20000011409 */
[----:B------:R-:W-:Y:S01]  /*0b50*/  IMAD.SHL.U32 R19, R191, 0x8, RZ ;  /* 0x00000008bf137824 */ /* 0x000fe200078e00ff */
[--C-:B------:R-:W-:Y:S01]  /*0b60*/  SHF.R.S32.HI R0, RZ, 0x1f, R3.reuse ;  /* 0x0000001fff007819 */ /* 0x100fe20000011403 */
[----:B------:R-:W-:Y:S01]  /*0b70*/  IMAD.IADD R2, R7, 0x1, -R2 ;  /* 0x0000000107027824 */ /* 0x000fe200078e0a02 */
[----:B------:R-:W-:Y:S01]  /*0b80*/  LOP3.LUT R4, R4, 0x3ffffc, RZ, 0xc0, !PT ;  /* 0x003ffffc04047812 */ /* 0x000fe200078ec0ff */
[----:B------:R-:W-:Y:S01]  /*0b90*/  IMAD R15, R224, 0x100, R3 ;  /* 0x00000100e00f7824 */ /* 0x000fe200078e0203 */
[----:B------:R-:W-:Y:S01]  /*0ba0*/  LEA.HI R7, R13, R13, RZ, 0x1 ;  /* 0x0000000d0d077211 */ /* 0x000fe200078f08ff */
[----:B------:R-:W-:Y:S01]  /*0bb0*/  IMAD.SHL.U32 R2, R2, 0x8, RZ ;  /* 0x0000000802027824 */ /* 0x000fe200078e00ff */
[----:B------:R-:W-:Y:S01]  /*0bc0*/  LEA.HI R6, R0, R3, RZ, 0x3 ;  /* 0x0000000300067211 */ /* 0x000fe200078f18ff */
[----:B------:R-:W-:Y:S01]  /*0bd0*/  IMAD.IADD R4, R5, 0x1, -R4 ;  /* 0x0000000105047824 */ /* 0x000fe200078e0a04 */
[----:B------:R-:W-:-:S02]  /*0be0*/  SHF.R.S32.HI R0, RZ, 0x1f, R11 ;  /* 0x0000001fff007819 */ /* 0x000fc4000001140b */
[----:B------:R-:W-:Y:S01]  /*0bf0*/  LOP3.LUT R10, R7, 0x1ffffffe, RZ, 0xc0, !PT ;  /* 0x1ffffffe070a7812 */ /* 0x000fe200078ec0ff */
[----:B------:R-:W-:Y:S01]  /*0c00*/  IMAD R15, R4, 0x10, R15 ;  /* 0x00000010040f7824 */ /* 0x000fe200078e020f */
[C---:B------:R-:W-:Y:S01]  /*0c10*/  LOP3.LUT R8, R6.reuse, 0xfffffff8, RZ, 0xc0, !PT ;  /* 0xfffffff806087812 */ /* 0x040fe200078ec0ff */
[----:B------:R-:W-:Y:S01]  /*0c20*/  IMAD.SHL.U32 R7, R6, 0x40, RZ ;  /* 0x0000004006077824 */ /* 0x000fe200078e00ff */
[----:B------:R-:W-:Y:S01]  /*0c30*/  LEA.HI R4, R0, R11, RZ, 0x2 ;  /* 0x0000000b00047211 */ /* 0x000fe200078f10ff */
[----:B------:R-:W-:Y:S01]  /*0c40*/  IMAD.IADD R190, R13, 0x1, -R10 ;  /* 0x000000010dbe7824 */ /* 0x000fe200078e0a0a */
[----:B------:R-:W-:Y:S01]  /*0c50*/  LEA.HI R9, R9, R224, RZ, 0x1 ;  /* 0x000000e009097211 */ /* 0x000fe200078f08ff */
[----:B------:R-:W-:Y:S01]  /*0c60*/  IMAD.IADD R8, R3, 0x1, -R8 ;  /* 0x0000000103087824 */ /* 0x000fe200078e0a08 */
[--C-:B------:R-:W-:Y:S02]  /*0c70*/  SHF.R.S32.HI R3, RZ, 0x2, R4.reuse ;  /* 0x00000002ff037819 */ /* 0x100fe40000011404 */
[----:B------:R-:W-:-:S02]  /*0c80*/  SHF.R.S32.HI R6, RZ, 0x1f, R4 ;  /* 0x0000001fff067819 */ /* 0x000fc40000011404 */
[----:B------:R-:W-:Y:S02]  /*0c90*/  LOP3.LUT R10, R4, 0x7ffffffc, RZ, 0xc0, !PT ;  /* 0x7ffffffc040a7812 */ /* 0x000fe400078ec0ff */
[----:B------:R-:W-:Y:S02]  /*0ca0*/  LOP3.LUT R4, R7, 0x7ffffe00, RZ, 0xc0, !PT ;  /* 0x7ffffe0007047812 */ /* 0x000fe400078ec0ff */
[----:B------:R-:W-:Y:S01]  /*0cb0*/  LEA.HI R6, R6, R3, RZ, 0x3 ;  /* 0x0000000306067211 */ /* 0x000fe200078f18ff */
[----:B------:R-:W-:Y:S01]  /*0cc0*/  IMAD.IADD R10, R11, 0x1, -R10 ;  /* 0x000000010b0a7824 */ /* 0x000fe200078e0a0a */
[----:B------:R-:W-:Y:S01]  /*0cd0*/  LOP3.LUT R9, R9, 0xfffffe, RZ, 0xc0, !PT ;  /* 0x00fffffe09097812 */ /* 0x000fe200078ec0ff */
[----:B------:R-:W-:Y:S01]  /*0ce0*/  IMAD R7, R5, 0x400, R4 ;  /* 0x0000040005077824 */ /* 0x000fe200078e0204 */
[----:B------:R-:W-:Y:S01]  /*0cf0*/  LOP3.LUT R6, R6, 0xfffffff8, RZ, 0xc0, !PT ;  /* 0xfffffff806067812 */ /* 0x000fe200078ec0ff */
[----:B------:R-:W-:Y:S01]  /*0d00*/  IMAD.SHL.U32 R4, R8, 0x40, RZ ;  /* 0x0000004008047824 */ /* 0x000fe200078e00ff */
[----:B------:R-:W-:Y:S01]  /*0d10*/  LEA.HI R0, R0, R11, RZ, 0x5 ;  /* 0x0000000b00007211 */ /* 0x000fe200078f28ff */
[----:B------:R-:W-:Y:S01]  /*0d20*/  IMAD.IADD R9, R224, 0x1, -R9 ;  /* 0x00000001e0097824 */ /* 0x000fe200078e0a09 */
[----:B------:R-:W-:Y:S01]  /*0d30*/  R2P PR, R8, 0x6 ;  /* 0x0000000608007804 */ /* 0x000fe20000000000 */
[----:B------:R-:W-:Y:S01]  /*0d40*/  IMAD.IADD R17, R3, 0x1, -R6 ;  /* 0x0000000103117824 */ /* 0x000fe200078e0a06 */
[----:B------:R-:W-:Y:S01]  /*0d50*/  LOP3.LUT R5, R4, 0x1c0, RZ, 0xc0, !PT ;  /* 0x000001c004057812 */ /* 0x000fe200078ec0ff */
[----:B------:R-:W-:Y:S01]  /*0d60*/  IMAD.U32 R3, R15, 0x40, R2 ;  /* 0x000000400f037824 */ /* 0x000fe200078e0002 */
[----:B------:R-:W-:-:S02]  /*0d70*/  SHF.R.S32.HI R0, RZ, 0x5, R0 ;  /* 0x00000005ff007819 */ /* 0x000fc40000011400 */
[----:B------:R-:W-:Y:S02]  /*0d80*/  LOP3.LUT R2, R5, 0x8, R2, 0xf8, !PT ;  /* 0x0000000805027812 */ /* 0x000fe400078ef802 */
[----:B------:R-:W-:Y:S01]  /*0d90*/  SHF.R.U32.HI R5, RZ, 0x3, R5 ;  /* 0x00000003ff057819 */ /* 0x000fe20000011605 */
[----:B------:R0:W-:Y:S01]  /*0da0*/  STL [R1+0x20], R3 ;  /* 0x0000200301007387 */ /* 0x0001e20000100800 */
[----:B------:R-:W-:Y:S01]  /*0db0*/  IMAD R17, R0, 0x10, R17 ;  /* 0x0000001000117824 */ /* 0x000fe200078e0211 */
[----:B------:R-:W-:Y:S02]  /*0dc0*/  SEL R188, R188, 0xffffffc0, !P2 ;  /* 0xffffffc0bcbc7807 */ /* 0x000fe40005000000 */
[----:B------:R-:W-:Y:S01]  /*0dd0*/  LOP3.LUT R4, R2, R5, RZ, 0x3c, !PT ;  /* 0x0000000502047212 */ /* 0x000fe200078e3cff */
[----:B------:R-:W-:Y:S01]  /*0de0*/  IMAD.SHL.U32 R2, R10, 0x2, RZ ;  /* 0x000000020a027824 */ /* 0x000fe200078e00ff */
[----:B------:R-:W-:Y:S01]  /*0df0*/  SHF.R.S32.HI R223, RZ, 0x3, R223 ;  /* 0x00000003ffdf7819 */ /* 0x000fe200000114df */
[----:B------:R-:W-:-:S02]  /*0e00*/  IMAD R190, R190, 0x8, R17 ;  /* 0x00000008bebe7824 */ /* 0x000fc400078e0211 */
[----:B------:R-:W-:Y:S02]  /*0e10*/  IMAD.IADD R4, R7, 0x1, R4 ;  /* 0x0000000107047824 */ /* 0x000fe400078e0204 */
[----:B0-----:R-:W-:-:S03]  /*0e20*/  IMAD.SHL.U32 R3, R9, 0x100, RZ ;  /* 0x0000010009037824 */ /* 0x001fc600078e00ff */
[----:B------:R-:W-:Y:S01]  /*0e30*/  LEA R22, R4, UR41, 0x1 ;  /* 0x0000002904167c11 */ /* 0x000fe2000f8e08ff */
[----:B------:R-:W-:Y:S01]  /*0e40*/  IMAD.IADD R18, R2, 0x1, R3 ;  /* 0x0000000102127824 */ /* 0x000fe200078e0203 */
[----:B------:R0:W-:Y:S03]  /*0e50*/  STL [R1+0x1c], R3 ;  /* 0x00001c0301007387 */ /* 0x0001e60000100800 */
[C---:B------:R-:W-:Y:S01]  /*0e60*/  VIADD R222, R18.reuse, 0x8 ;  /* 0x0000000812de7836 */ /* 0x040fe20000000000 */
[----:B------:R-:W-:Y:S01]  /*0e70*/  SHF.R.S32.HI R0, RZ, 0x1f, R18 ;  /* 0x0000001fff007819 */ /* 0x000fe20000011412 */
[C---:B------:R-:W-:Y:S02]  /*0e80*/  VIADD R221, R18.reuse, 0x10 ;  /* 0x0000001012dd7836 */ /* 0x040fe40000000000 */
        /* <DEDUP_REMOVED lines=64> */
[----:B------:R-:W-:-:S07]  /*1290*/  IMAD.IADD R188, R188, 0x1, R23 ;  /* 0x00000001bcbc7824 */ /* 0x000fce00078e0217 */
.L_x_2273:
[----:B------:R-:W-:Y:S02]  /*12a0*/  ULDC.64 UR8, c[0x0][0xa28] ;  /* 0x00028a0000087ab9 */ /* 0x000fe40000000a00 */
[----:B------:R-:W-:-:S04]  /*12b0*/  UISETP.NE.U32.AND UP0, UPT, UR8, URZ, UPT ;  /* 0x0000003f0800728c */ /* 0x000fc8000bf05070 */
[----:B------:R-:W-:-:S03]  /*12c0*/  UISETP.NE.AND.EX UP0, UPT, UR9, URZ, UPT, UP0 ;  /* 0x0000003f0900728c */ /* 0x000fc6000bf05300 */
[----:B------:R-:W-:Y:S02]  /*12d0*/  ULDC.64 UR8, c[0x0][0xa18] ;  /* 0x0002860000087ab9 */ /* 0x000fe40000000a00 */
[----:B------:R-:W-:Y:S01]  /*12e0*/  UISETP.NE.U32.AND UP1, UPT, UR8, URZ, UPT ;  /* 0x0000003f0800728c */ /* 0x000fe2000bf25070 */
[----:B------:R-:W-:-:S03]  /*12f0*/  PLOP3.LUT P0, PT, PT, PT, UP0, 0x80, 0x0 ;  /* 0x000000000000781c */ /* 0x000fc60003f0f008 */
[----:B------:R-:W-:-:S03]  /*1300*/  UISETP.NE.AND.EX UP1, UPT, UR9, URZ, UPT, UP1 ;  /* 0x0000003f0900728c */ /* 0x000fc6000bf25310 */
[----:B------:R-:W-:Y:S02]  /*1310*/  @UP0 ULDC.64 UR8, c[0x0][0xa28] ;  /* 0x00028a0000080ab9 */ /* 0x000fe40000000a00 */
[----:B------:R-:W-:Y:S01]  /*1320*/  @UP0 UIMAD.WIDE UR8, UR6, 0x4, UR8 ;  /* 0x00000004060808a5 */ /* 0x000fe2000f8e0208 */
[----:B------:R-:W-:-:S05]  /*1330*/  PLOP3.LUT P2, PT, PT, PT, UP1, 0x80, 0x0 ;  /* 0x000000000000781c */ /* 0x000fca0003f4f018 */
[----:B------:R-:W-:Y:S01]  /*1340*/  @UP1 ULDC.64 UR10, c[0x0][0xa18] ;  /* 0x00028600000a1ab9 */ /* 0x000fe20000000a00 */
[----:B0-2-4-:R-:W-:Y:S02]  /*1350*/  IMAD.U32 R4, RZ, RZ, UR8 ;  /* 0x00000008ff047e24 */ /* 0x015fe4000f8e00ff */
[----:B------:R-:W-:Y:S01]  /*1360*/  IMAD.U32 R5, RZ, RZ, UR9 ;  /* 0x00000009ff057e24 */ /* 0x000fe2000f8e00ff */
[----:B------:R-:W-:Y:S02]  /*1370*/  @UP1 UIMAD.WIDE UR8, UR6, 0x4, UR10 ;  /* 0x00000004060818a5 */ /* 0x000fe4000f8e020a */
[----:B------:R-:W-:Y:S02]  /*1380*/  ULOP3.LUT UR4, UR7, 0xff000000, URZ, 0xc0, !UPT ;  /* 0xff00000007047892 */ /* 0x000fe4000f8ec03f */
[----:B------:R-:W2:Y:S01]  /*1390*/  @P0 LDG.E R4, desc[UR54][R4.64] ;  /* 0x0000003604040981 */ /* 0x000ea2000c1e1900 */
[----:B------:R-:W-:Y:S01]  /*13a0*/  ULDC.64 UR10, c[0x0][0xa20] ;  /* 0x00028800000a7ab9 */ /* 0x000fe20000000a00 */
[----:B-1----:R-:W-:-:S02]  /*13b0*/  IMAD.U32 R6, RZ, RZ, UR8 ;  /* 0x00000008ff067e24 */ /* 0x002fc4000f8e00ff */
[----:B---3--:R-:W-:Y:S01]  /*13c0*/  IMAD.U32 R7, RZ, RZ, UR9 ;  /* 0x00000009ff077e24 */ /* 0x008fe2000f8e00ff */
[----:B------:R-:W-:-:S04]  /*13d0*/  ULDC.64 UR8, c[0x0][0x418] ;  /* 0x0001060000087ab9 */ /* 0x000fc80000000a00 */
[----:B------:R-:W3:Y:S01]  /*13e0*/  @P2 LDG.E R6, desc[UR54][R6.64] ;  /* 0x0000003606062981 */ /* 0x000ee2000c1e1900 */
[----:B------:R-:W-:Y:S01]  /*13f0*/  UISETP.NE.U32.AND UP0, UPT, UR8, URZ, UPT ;  /* 0x0000003f0800728c */ /* 0x000fe2000bf05070 */
[----:B------:R-:W-:Y:S01]  /*1400*/  ISETP.NE.U32.AND P1, PT, RZ, UR10, PT ;  /* 0x0000000aff007c0c */ /* 0x000fe2000bf25070 */
[----:B------:R-:W-:Y:S02]  /*1410*/  ULOP3.LUT UR42, UR7, 0xff0000, URZ, 0xc0, !UPT ;  /* 0x00ff0000072a7892 */ /* 0x000fe4000f8ec03f */
[----:B------:R-:W-:Y:S01]  /*1420*/  UISETP.NE.AND.EX UP0, UPT, UR9, URZ, UPT, UP0 ;  /* 0x0000003f0900728c */ /* 0x000fe2000bf05300 */
[----:B------:R-:W-:Y:S01]  /*1430*/  ISETP.NE.AND.EX P1, PT, RZ, UR11, PT, P1 ;  /* 0x0000000bff007c0c */ /* 0x000fe2000bf25310 */
[----:B------:R-:W-:Y:S01]  /*1440*/  ULDC UR8, c[0x0][0x424] ;  /* 0x0001090000087ab9 */ /* 0x000fe20000000800 */
[----:B------:R-:W-:Y:S02]  /*1450*/  USHF.R.U32.HI UR4, URZ, 0x8, UR4 ;  /* 0x000000083f047899 */ /* 0x000fe40008011604 */
[----:B------:R-:W-:Y:S01]  /*1460*/  USEL UR8, UR8, 0x1, UP0 ;  /* 0x0000000108087887 */ /* 0x000fe20008000000 */
[----:B------:R-:W-:Y:S01]  /*1470*/  ULDC UR9, c[0x0][0x2f0] ;  /* 0x0000bc0000097ab9 */ /* 0x000fe20000000800 */
[----:B------:R-:W-:Y:S01]  /*1480*/  UMOV UR48, URZ ;  /* 0x0000003f00307c82 */ /* 0x000fe20008000000 */
[----:B------:R-:W-:-:S02]  /*1490*/  ULEA.HI UR42, UR42, UR4, URZ, 0x10 ;  /* 0x000000042a2a7291 */ /* 0x000fc4000f8f803f */
[----:B------:R-:W-:Y:S02]  /*14a0*/  UIMAD UR4, UR8, UR9, URZ ;  /* 0x00000009080472a4 */ /* 0x000fe4000f8e023f */
[----:B------:R-:W-:Y:S01]  /*14b0*/  ULOP3.LUT UR43, UR7, 0xffff, URZ, 0xc0, !UPT ;  /* 0x0000ffff072b7892 */ /* 0x000fe2000f8ec03f */
[----:B--2---:R-:W-:Y:S02]  /*14c0*/  @P0 R2UR UR48, R4 ;  /* 0x00000000043002ca */ /* 0x004fe400000e0000 */
[----:B---3--:R-:W-:Y:S01]  /*14d0*/  @P2 R2UR UR50, R6 ;  /* 0x00000000063222ca */ /* 0x008fe200000e0000 */
[----:B-----5:R-:W-:-:S14]  /*14e0*/  @P2 BRA `(.L_x_2151) ;  /* 0x0000000000382947 */ /* 0x020fdc0003800000 */
[----:B------:R-:W-:Y:S01]  /*14f0*/  ULDC.64 UR8, c[0x0][0xa00] ;  /* 0x0002800000087ab9 */ /* 0x000fe20000000a00 */
[----:B------:R-:W-:Y:S01]  /*1500*/  ULDC UR50, c[0x0][0x288] ;  /* 0x0000a20000327ab9 */ /* 0x000fe20000000800 */
        /* <DEDUP_REMOVED lines=12> */
.L_x_2151:
[----:B------:R-:W-:Y:S01]  /*15d0*/  UMOV UR44, UR6 ;  /* 0x00000006002c7c82 */ /* 0x000fe20008000000 */
[----:B------:R-:W-:Y:S05]  /*15e0*/  @!P1 BRA `(.L_x_2152) ;  /* 0x00000000001c9947 */ /* 0x000fea0003800000 */
[----:B------:R-:W-:Y:S02]  /*15f0*/  ULDC.64 UR8, c[0x0][0xa20] ;  /* 0x0002880000087ab9 */ /* 0x000fe40000000a00 */
[----:B------:R-:W-:-:S06]  /*1600*/  UIMAD.WIDE UR6, UR6, 0x4, UR8 ;  /* 0x00000004060678a5 */ /* 0x000fcc000f8e0208 */
[----:B------:R-:W-:Y:S02]  /*1610*/  IMAD.U32 R4, RZ, RZ, UR6 ;  /* 0x00000006ff047e24 */ /* 0x000fe4000f8e00ff */
[----:B------:R-:W-:-:S05]  /*1620*/  IMAD.U32 R5, RZ, RZ, UR7 ;  /* 0x00000007ff057e24 */ /* 0x000fca000f8e00ff */
[----:B------:R-:W2:Y:S02]  /*1630*/  LDG.E R4, desc[UR54][R4.64] ;  /* 0x0000003604047981 */ /* 0x000ea4000c1e1900 */
[----:B--2---:R-:W-:Y:S01]  /*1640*/  R2UR UR4, R4 ;  /* 0x00000000040472ca */ /* 0x004fe200000e0000 */
[----:B------:R-:W-:-:S14]  /*1650*/  BRA `(.L_x_2153) ;  /* 0x0000000000347947 */ /* 0x000fdc0003800000 */
.L_x_2152:
        /* <DEDUP_REMOVED lines=13> */
.L_x_2153:
[----:B------:R-:W-:Y:S02]  /*1730*/  UISETP.NE.AND UP0, UPT, UR46, 0x1, UPT ;  /* 0x000000012e00788c */ /* 0x000fe4000bf05270 */
[----:B------:R-:W-:Y:S02]  /*1740*/  UIADD3 UR48, UR4, -UR48, URZ ;  /* 0x8000003004307290 */ /* 0x000fe4000fffe03f */
[----:B------:R-:W-:Y:S02]  /*1750*/  USHF.L.U32 UR45, UR5, 0x6, URZ ;  /* 0x00000006052d7899 */ /* 0x000fe4000800063f */
[----:B------:R-:W-:Y:S01]  /*1760*/  UIADD3 UR4, UR48, 0x3f, URZ ;  /* 0x0000003f30047890 */ /* 0x000fe2000fffe03f */
[----:B------:R-:W-:-:S03]  /*1770*/  PLOP3.LUT P0, PT, PT, PT, UP0, 0x80, 0x0 ;  /* 0x000000000000781c */ /* 0x000fc60003f0f008 */
[----:B------:R-:W-:-:S04]  /*1780*/  USHF.R.S32.HI UR6, URZ, 0x1f, UR4 ;  /* 0x0000001f3f067899 */ /* 0x000fc80008011404 */
[----:B------:R-:W-:-:S04]  /*1790*/  ULEA.HI UR6, UR6, UR4, URZ, 0x6 ;  /* 0x0000000406067291 */ /* 0x000fc8000f8f303f */
[----:B------:R-:W-:Y:S02]  /*17a0*/  USHF.R.S32.HI UR6, URZ, 0x6, UR6 ;  /* 0x000000063f067899 */ /* 0x000fe40008011406 */
[----:B------:R-:W-:Y:S10]  /*17b0*/  @!P0 BRA `(.L_x_2154) ;  /* 0x0000002400148947 */ /* 0x000ff40003800000 */
[----:B------:R-:W-:Y:S01]  /*17c0*/  ULDC UR4, c[0x0][0x448] ;  /* 0x0001120000047ab9 */ /* 0x000fe20000000800 */
[----:B------:R-:W-:Y:S02]  /*17d0*/  UIADD3 UR7, UR45, 0x3f, URZ ;  /* 0x0000003f2d077890 */ /* 0x000fe4000fffe03f */
[----:B------:R-:W-:Y:S02]  /*17e0*/  UISETP.NE.AND UP0, UPT, UR4, 0x1, UPT ;  /* 0x000000010400788c */ /* 0x000fe4000bf05270 */
[----:B------:R-:W-:Y:S01]  /*17f0*/  UIADD3 UR10, UR48, 0x1, -UR50 ;  /* 0x00000001300a7890 */ /* 0x000fe2000fffe832 */
[----:B------:R-:W-:Y:S02]  /*1800*/  ULDC.64 UR4, c[0x0][0x9e0] ;  /* 0x0002780000047ab9 */ /* 0x000fe40000000a00 */
[----:B------:R-:W-:-:S06]  /*1810*/  UISETP.GE.AND UP1, UPT, UR5, 0x1, UPT ;  /* 0x000000010500788c */ /* 0x000fcc000bf26270 */
[----:B------:R-:W-:Y:S01]  /*1820*/  @UP0 ULDC UR8, c[0x0][0x44c] ;  /* 0x0001130000080ab9 */ /* 0x000fe20000000800 */
[----:B------:R-:W-:Y:S01]  /*1830*/  PLOP3.LUT P1, PT, PT, PT, UP1, 0x80, 0x0 ;  /* 0x000000000000781c */ /* 0x000fe20003f2f018 */
[----:B------:R-:W-:Y:S01]  /*1840*/  UIMAD.WIDE.U32 UR8, UR7, UR8, URZ ;  /* 0x00000008070872a5 */ /* 0x000fe2000f8e003f */
[----:B------:R-:W-:-:S03]  /*1850*/  @UP0 ULDC UR11, c[0x0][0x450] ;  /* 0x00011400000b0ab9 */ /* 0x000fc60000000800 */
[----:B------:R-:W-:-:S04]  /*1860*/  @UP0 USHF.R.U32.HI UR7, URZ, UR11, UR9 ;  /* 0x0000000b3f070299 */ /* 0x000fc80008011609 */
[----:B------:R-:W-:-:S04]  /*1870*/  UIADD3 UR10, UR10, UR7, URZ ;  /* 0x000000070a0a7290 */ /* 0x000fc8000fffe03f */
[----:B------:R-:W-:Y:S01]  /*1880*/  UIADD3 UR4, UR10, UR4, URZ ;  /* 0x000000040a047290 */ /* 0x000fe2000fffe03f */
[----:B------:R-:W-:Y:S11]  /*1890*/  @!P1 BRA `(.L_x_2155) ;  /* 0x0000000000449947 */ /* 0x000ff60003800000 */
        /* <DEDUP_REMOVED lines=10> */
.L_x_2156:
[----:B------:R-:W-:-:S11]  /*1940*/  UISETP.NE.AND UP1, UPT, UR5, 0x1, UPT ;  /* 0x000000010500788c */ /* 0x000fd6000bf25270 */
[----:B------:R-:W-:Y:S02]  /*1950*/  @UP1 ULDC.64 UR10, c[0x0][0x9e8] ;  /* 0x00027a00000a1ab9 */ /* 0x000fe40000000a00 */
[----:B------:R-:W-:-:S04]  /*1960*/  UIMAD.WIDE.U32 UR8, UR7, UR10, URZ ;  /* 0x0000000a070872a5 */ /* 0x000fc8000f8e003f */
[----:B------:R-:W-:-:S12]  /*1970*/  @UP1 USHF.R.U32.HI UR7, URZ, UR11, UR9 ;  /* 0x0000000b3f071299 */ /* 0x000fd80008011609 */
.L_x_2157:
[----:B------:R-:W-:-:S04]  /*1980*/  UIMAD UR7, UR7, UR5, UR5 ;  /* 0x00000005070772a4 */ /* 0x000fc8000f8e0205 */
[----:B------:R-:W-:-:S04]  /*1990*/  UISETP.LT.AND UP1, UPT, UR4, UR7, UPT ;  /* 0x000000070400728c */ /* 0x000fc8000bf21270 */
[----:B------:R-:W-:-:S12]  /*19a0*/  USEL UR4, UR4, UR7, UP1 ;  /* 0x0000000704047287 */ /* 0x000fd80008800000 */
.L_x_2155:
[----:B------:R-:W-:Y:S01]  /*19b0*/  UIADD3 UR4, UR4, 0x3f, URZ ;  /* 0x0000003f04047890 */ /* 0x000fe2000fffe03f */
[----:B------:R-:W-:Y:S01]  /*19c0*/  @UP0 ULDC UR8, c[0x0][0x44c] ;  /* 0x0001130000080ab9 */ /* 0x000fe20000000800 */
[----:B------:R-:W-:Y:S02]  /*19d0*/  @UP0 ULDC UR10, c[0x0][0x450] ;  /* 0x00011400000a0ab9 */ /* 0x000fe40000000800 */
[----:B------:R-:W-:Y:S02]  /*19e0*/  USHF.R.S32.HI UR7, URZ, 0x1f, UR4 ;  /* 0x0000001f3f077899 */ /* 0x000fe40008011404 */
[----:B------:R-:W-:Y:S02]  /*19f0*/  UIMAD.WIDE.U32 UR8, UR45, UR8, URZ ;  /* 0x000000082d0872a5 */ /* 0x000fe4000f8e003f */
[----:B------:R-:W-:-:S03]  /*1a00*/  ULEA.HI UR7, UR7, UR4, URZ, 0x6 ;  /* 0x0000000407077291 */ /* 0x000fc6000f8f303f */
[----:B------:R-:W-:Y:S01]  /*1a10*/  UMOV UR4, UR45 ;  /* 0x0000002d00047c82 */ /* 0x000fe20008000000 */
[----:B------:R-:W-:Y:S02]  /*1a20*/  @UP0 USHF.R.U32.HI UR4, URZ, UR10, UR9 ;  /* 0x0000000a3f040299 */ /* 0x000fe40008011609 */
[----:B------:R-:W-:Y:S02]  /*1a30*/  USHF.R.S32.HI UR7, URZ, 0x6, UR7 ;  /* 0x000000063f077899 */ /* 0x000fe40008011407 */
[----:B------:R-:W-:Y:S02]  /*1a40*/  UIADD3 UR48, UR4, UR48, -UR50 ;  /* 0x0000003004307290 */ /* 0x000fe4000fffe832 */
[----:B------:R-:W-:Y:S01]  /*1a50*/  UISETP.LT.AND UP0, UPT, UR6, UR7, UPT ;  /* 0x000000070600728c */ /* 0x000fe2000bf01270 */
[----:B------:R-:W-:-:S03]  /*1a60*/  ULDC UR4, c[0x0][0x9dc] ;  /* 0x0002770000047ab9 */ /* 0x000fc60000000800 */
        /* <DEDUP_REMOVED lines=13> */
.L_x_2159:
[----:B------:R-:W-:-:S11]  /*1b40*/  UISETP.NE.AND UP0, UPT, UR5, 0x1, UPT ;  /* 0x000000010500788c */ /* 0x000fd6000bf05270 */
[----:B------:R-:W-:Y:S02]  /*1b50*/  @UP0 ULDC.64 UR10, c[0x0][0x9e8] ;  /* 0x00027a00000a0ab9 */ /* 0x000fe40000000a00 */
[----:B------:R-:W-:-:S04]  /*1b60*/  UIMAD.WIDE.U32 UR6, UR48, UR10, URZ ;  /* 0x0000000a300672a5 */ /* 0x000fc8000f8e003f */
[----:B------:R-:W-:-:S12]  /*1b70*/  @UP0 USHF.R.U32.HI UR48, URZ, UR11, UR7 ;  /* 0x0000000b3f300299 */ /* 0x000fd80008011607 */
.L_x_2160:
[----:B------:R-:W-:-:S04]  /*1b80*/  UIMAD UR5, UR48, UR5, URZ ;  /* 0x00000005300572a4 */ /* 0x000fc8000f8e023f */
[----:B------:R-:W-:-:S04]  /*1b90*/  UISETP.LT.AND UP0, UPT, UR4, UR5, UPT ;  /* 0x000000050400728c */ /* 0x000fc8000bf01270 */
[----:B------:R-:W-:-:S12]  /*1ba0*/  USEL UR4, UR4, UR5, !UP0 ;  /* 0x0000000504047287 */ /* 0x000fd8000c000000 */
.L_x_2158:
[----:B------:R-:W-:Y:S02]  /*1bb0*/  USHF.R.S32.HI UR5, URZ, 0x1f, UR4 ;  /* 0x0000001f3f057899 */ /* 0x000fe40008011404 */
[----:B------:R-:W-:Y:S02]  /*1bc0*/  ULOP3.LUT UR20, UR42, 0xff, URZ, 0xc0, !UPT ;  /* 0x000000ff2a147892 */ /* 0x000fe4000f8ec03f */
[----:B------:R-:W-:-:S03]  /*1bd0*/  ULEA.HI UR5, UR5, UR4, URZ, 0x6 ;  /* 0x0000000405057291 */ /* 0x000fc6000f8f303f */
[----:B------:R-:W-:Y:S01]  /*1be0*/  UMOV UR4, URZ ;  /* 0x0000003f00047c82 */ /* 0x000fe20008000000 */
[----:B------:R-:W-:-:S04]  /*1bf0*/  USHF.R.S32.HI UR5, URZ, 0x6, UR5 ;  /* 0x000000063f057899 */ /* 0x000fc80008011405 */
[----:B------:R-:W-:-:S04]  /*1c00*/  UISETP.LT.AND UP0, UPT, URZ, UR5, UPT ;  /* 0x000000053f00728c */ /* 0x000fc8000bf01270 */
[----:B------:R-:W-:-:S04]  /*1c10*/  USEL UR10, URZ, UR5, !UP0 ;  /* 0x000000053f0a7287 */ /* 0x000fc8000c000000 */
[----:B------:R-:W-:-:S06]  /*1c20*/  UISETP.GT.AND UP0, UPT, UR9, UR10, UPT ;  /* 0x0000000a0900728c */ /* 0x000fcc000bf04270 */
[----:B------:R-:W-:-:S13]  /*1c30*/  PLOP3.LUT P0, PT, PT, PT, UP0, 0x80, 0x0 ;  /* 0x000000000000781c */ /* 0x000fda0003f0f008 */
[----:B------:R-:W-:Y:S05]  /*1c40*/  @!P0 BRA `(.L_x_2161) ;  /* 0x0000000000948947 */ /* 0x000fea0003800000 */
[----:B------:R-:W-:-:S04]  /*1c50*/  USHF.R.U32.HI UR11, URZ, 0x10, UR42 ;  /* 0x000000103f0b7899 */ /* 0x000fc8000801162a */
[----:B------:R-:W-:-:S11]  /*1c60*/  UISETP.NE.AND UP0, UPT, UR11, URZ, UPT ;  /* 0x0000003f0b00728c */ /* 0x000fd6000bf05270 */
[----:B------:R-:W-:Y:S02]  /*1c70*/  @!UP0 ULDC UR11, c[0x0][0x9f0] ;  /* 0x00027c00000b8ab9 */ /* 0x000fe40000000800 */
[----:B------:R-:W-:Y:S01]  /*1c80*/  IMAD.U32 R4, RZ, RZ, UR11 ;  /* 0x0000000bff047e24 */ /* 0x000fe2000f8e00ff */
[----:B------:R-:W-:-:S04]  /*1c90*/  UIADD3 UR4, UR11, -0x1, UR9 ;  /* 0xffffffff0b047890 */ /* 0x000fc8000fffe009 */
[-C--:B------:R-:W-:Y:S01]  /*1ca0*/  IABS R0, R4.reuse ;  /* 0x0000000400007213 */ /* 0x080fe20000000000 */
[----:B------:R-:W-:Y:S01]  /*1cb0*/  UIADD3 UR6, -UR10, UR4, URZ ;  /* 0x000000040a067290 */ /* 0x000fe2000fffe13f */
[----:B------:R-:W-:Y:S02]  /*1cc0*/  IABS R6, R4 ;  /* 0x0000000400067213 */ /* 0x000fe40000000000 */
[----:B------:R-:W-:Y:S01]  /*1cd0*/  R2UR UR12, R0 ;  /* 0x00000000000c72ca */ /* 0x000fe200000e0000 */
[----:B------:R-:W-:Y:S02]  /*1ce0*/  UMOV UR4, URZ ;  /* 0x0000003f00047c82 */ /* 0x000fe40008000000 */
[----:B------:R-:W-:Y:S01]  /*1cf0*/  IMAD.U32 R5, RZ, RZ, UR6 ;  /* 0x00000006ff057e24 */ /* 0x000fe2000f8e00ff */
[----:B------:R-:W-:-:S04]  /*1d00*/  ULOP3.LUT UR6, UR6, UR11, URZ, 0x3c, !UPT ;  /* 0x0000000b06067292 */ /* 0x000fc8000f8e3c3f */
[----:B------:R-:W-:-:S05]  /*1d10*/  IABS R5, R5 ;  /* 0x0000000500057213 */ /* 0x000fca0000000000 */
[----:B------:R-:W0:Y:S01]  /*1d20*/  I2F.RP R0, UR12 ;  /* 0x0000000c00007d06 */ /* 0x000e220008209400 */
[----:B------:R-:W-:-:S05]  /*1d30*/  IMAD.MOV.U32 R4, RZ, RZ, R5 ;  /* 0x000000ffff047224 */ /* 0x000fca00078e0005 */
[----:B------:R-:W-:Y:S02]  /*1d40*/  R2UR UR8, R4 ;  /* 0x00000000040872ca */ /* 0x000fe400000e0000 */
        /* <DEDUP_REMOVED lines=21> */
.L_x_2161:
[----:B------:R-:W-:Y:S01]  /*1ea0*/  UIMAD UR20, UR20, UR4, UR10 ;  /* 0x00000004141472a4 */ /* 0x000fe2000f8e020a */
[----:B------:R-:W-:Y:S01]  /*1eb0*/  IMAD.U32 R0, RZ, RZ, UR9 ;  /* 0x00000009ff007e24 */ /* 0x000fe2000f8e00ff */
[----:B------:R-:W-:Y:S01]  /*1ec0*/  PLOP3.LUT P0, PT, PT, PT, PT, 0x80, 0x0 ;  /* 0x000000000000781c */ /* 0x000fe20003f0f070 */
[----:B------:R-:W-:Y:S01]  /*1ed0*/  IMAD.U32 R3, RZ, RZ, UR4 ;  /* 0x00000004ff037e24 */ /* 0x000fe2000f8e00ff */
[----:B------:R-:W-:Y:S01]  /*1ee0*/  CS2R R150, SRZ ;  /* 0x0000000000967805 */ /* 0x000fe2000001ff00 */
[----:B------:R-:W-:Y:S01]  /*1ef0*/  IMAD.MOV.U32 R12, RZ, RZ, RZ ;  /* 0x000000ffff0c7224 */ /* 0x000fe200078e00ff */
[----:B------:R-:W-:Y:S02]  /*1f00*/  CS2R R148, SRZ ;  /* 0x0000000000947805 */ /* 0x000fe4000001ff00 */
[----:B------:R-:W-:Y:S02]  /*1f10*/  CS2R R146, SRZ ;  /* 0x0000000000927805 */ /* 0x000fe4000001ff00 */
[----:B------:R-:W-:Y:S01]  /*1f20*/  VIADDMNMX R0, R3, UR20, R0, PT ;  /* 0x0000001403007c46 */ /* 0x000fe2000b800100 */
[----:B------:R-:W-:Y:S01]  /*1f30*/  IMAD.MOV.U32 R3, RZ, RZ, RZ ;  /* 0x000000ffff037224 */ /* 0x000fe200078e00ff */
        /* <DEDUP_REMOVED lines=15> */
[----:B------:R-:W-:Y:S01]  /*2030*/  UISETP.GT.AND UP0, UPT, UR22, UR20, UPT ;  /* 0x000000141600728c */ /* 0x000fe2000bf04270 */
[----:B------:R-:W-:Y:S02]  /*2040*/  CS2R R116, SRZ ;  /* 0x0000000000747805 */ /* 0x000fe4000001ff00 */
[----:B------:R-:W-:Y:S02]  /*2050*/  CS2R R114, SRZ ;  /* 0x0000000000727805 */ /* 0x000fe4000001ff00 */
[----:B------:R-:W-:Y:S02]  /*2060*/  CS2R R112, SRZ ;  /* 0x0000000000707805 */ /* 0x000fe4000001ff00 */
[----:B------:R-:W-:-:S02]  /*2070*/  CS2R R110, SRZ ;  /* 0x00000000006e7805 */ /* 0x000fc4000001ff00 */
[----:B------:R-:W-:Y:S02]  /*2080*/  CS2R R108, SRZ ;  /* 0x00000000006c7805 */ /* 0x000fe4000001ff00 */
[----:B------:R-:W-:Y:S02]  /*2090*/  PLOP3.LUT P1, PT, PT, PT, UP0, 0x80, 0x0 ;  /* 0x000000000000781c */ /* 0x000fe40003f2f008 */
        /* <DEDUP_REMOVED lines=60> */
.L_x_2163:
[----:B------:R-:W-:Y:S01]  /*2460*/  ULEA UR23, UR38, UR41, 0x3 ;  /* 0x0000002926177291 */ /* 0x000fe2000f8e183f */
[----:B------:R-:W-:-:S05]  /*2470*/  IMAD.U32 R0, RZ, RZ, UR37 ;  /* 0x00000025ff007e24 */ /* 0x000fca000f8e00ff */
[----:B------:R-:W-:-:S04]  /*2480*/  SHF.L.U32 R0, R0, 0x1f, RZ ;  /* 0x0000001f00007819 */ /* 0x000fc800000006ff */
[----:B------:R-:W0:Y:S02]  /*2490*/  SYNCS.PHASECHK.TRANS64.TRYWAIT P1, [UR23+0x28c50], R0 ;  /* 0x028c5000ff0075a7 */ /* 0x000e240008020157 */
[----:B0-----:R-:W-:Y:S05]  /*24a0*/  @!P1 BRA `(.L_x_2164) ;  /* 0x0000016800409947 */ /* 0x001fea0003800000 */
.L_x_2368:
[----:B------:R-:W-:Y:S01]  /*24b0*/  BAR.SYNC.DEFER_BLOCKING 0xe, 0x100 ;  /* 0x0384000000007b1d */ /* 0x000fe20000010000 */
[----:B------:R-:W-:Y:S02]  /*24c0*/  UIADD3 UR4, UR41, 0x26800, URZ ;  /* 0x0002680029047890 */ /* 0x000fe4000fffe03f */
[----:B------:R-:W-:Y:S02]  /*24d0*/  ULEA UR18, UR38, UR21, 0xc ;  /* 0x0000001526127291 */ /* 0x000fe4000f8e603f */
[----:B------:R-:W-:Y:S01]  /*24e0*/  USHF.R.U32.HI UR4, URZ, 0x4, UR4 ;  /* 0x000000043f047899 */ /* 0x000fe20008011604 */
[----:B------:R-:W-:Y:S01]  /*24f0*/  UMOV UR19, 0x40000040 ;  /* 0x4000004000137882 */ /* 0x000fe20000000000 */
[----:B------:R-:W-:Y:S02]  /*2500*/  UMOV UR17, 0x40000040 ;  /* 0x4000004000117882 */ /* 0x000fe40000000000 */
[----:B------:R-:W-:Y:S02]  /*2510*/  ULOP3.LUT UR4, UR4, 0x3fff, URZ, 0xc0, !UPT ;  /* 0x00003fff04047892 */ /* 0x000fe4000f8ec03f */
[----:B------:R-:W-:-:S02]  /*2520*/  UIADD3 UR6, UR18, 0x80, URZ ;  /* 0x0000008012067890 */ /* 0x000fc4000fffe03f */
[----:B------:R-:W-:Y:S01]  /*2530*/  ULOP3.LUT UR16, UR4, 0x10000, URZ, 0xfc, !UPT ;  /* 0x0001000004107892 */ /* 0x000fe2000f8efc3f */
[----:B------:R-:W-:Y:S01]  /*2540*/  UMOV UR7, 0x40000040 ;  /* 0x4000004000077882 */ /* 0x000fe20000000000 */
[----:B------:R-:W-:Y:S02]  /*2550*/  UMOV UR5, 0x40000040 ;  /* 0x4000004000057882 */ /* 0x000fe40000000000 */
[----:B------:R-:W-:Y:S02]  /*2560*/  UIADD3 UR4, UR16, 0x2, URZ ;  /* 0x0000000210047890 */ /* 0x000fe4000fffe03f */
[----:B------:R-:W-:Y:S02]  /*2570*/  UIADD3 UR10, UR18, 0x100, URZ ;  /* 0x00000100120a7890 */ /* 0x000fe4000fffe03f */
[----:B------:R-:W-:Y:S01]  /*2580*/  UIADD3 UR8, UR16, 0x4, URZ ;  /* 0x0000000410087890 */ /* 0x000fe2000fffe03f */
[----:B------:R-:W-:Y:S01]  /*2590*/  UMOV UR11, 0x40000040 ;  /* 0x40000040000b7882 */ /* 0x000fe20000000000 */
[----:B------:R-:W-:Y:S01]  /*25a0*/  WARPGROUP.ARRIVE ;  /* 0x00000000000079c5 */ /* 0x000fe20000000000 */
[----:B------:R-:W-:Y:S01]  /*25b0*/  UMOV UR9, 0x40000040 ;  /* 0x4000004000097882 */ /* 0x000fe20000000000 */
[----:B------:R-:W-:-:S02]  /*25c0*/  UIADD3 UR14, UR18, 0x180, URZ ;  /* 0x00000180120e7890 */ /* 0x000fc4000fffe03f */
[----:B------:R-:W-:Y:S02]  /*25d0*/  UIADD3 UR12, UR16, 0x6, URZ ;  /* 0x00000006100c7890 */ /* 0x000fe4000fffe03f */
[----:B------:R-:W-:Y:S01]  /*25e0*/  HGMMA.64x256x16.F32.BF16 R24, gdesc[UR16].tnspB, RZ, !UPT, gsb0 ;  /* 0x43e00000101879f0 */ /* 0x000fe2000c0018ff */
[----:B------:R-:W-:Y:S01]  /*25f0*/  UMOV UR15, 0x40000040 ;  /* 0x40000040000f7882 */ /* 0x000fe20000000000 */
[----:B------:R-:W-:Y:S01]  /*2600*/  UMOV UR13, 0x40000040 ;  /* 0x40000040000d7882 */ /* 0x000fe20000000000 */
        /* <DEDUP_REMOVED lines=16> */
.L_x_2165:
        /* <DEDUP_REMOVED lines=8> */
.L_x_2172:
[----:B------:R-:W-:Y:S01]  /*2790*/  BAR.SYNC.DEFER_BLOCKING 0xe, 0x100 ;  /* 0x0384000000007b1d */ /* 0x000fe20000010000 */
[----:B01----:R-:W-:Y:S01]  /*27a0*/  IMAD.U32 R0, RZ, RZ, UR38 ;  /* 0x00000026ff007e24 */ /* 0x003fe2000f8e00ff */
[----:B------:R-:W-:-:S03]  /*27b0*/  UIADD3 UR38, UR38, 0x1, URZ ;  /* 0x0000000126267890 */ /* 0x000fc6000fffe03f */
[----:B------:R-:W-:Y:S01]  /*27c0*/  IMAD R0, R0, 0x40, R17 ;  /* 0x0000004000007824 */ /* 0x000fe200078e0211 */
[----:B------:R-:W-:Y:S01]  /*27d0*/  UISETP.NE.AND UP0, UPT, UR38, 0x2, UPT ;  /* 0x000000022600788c */ /* 0x000fe2000bf05270 */
[----:B------:R-:W-:Y:S01]  /*27e0*/  UMOV UR6, UR22 ;  /* 0x0000001600067c82 */ /* 0x000fe20008000000 */
[----:B------:R-:W-:Y:S02]  /*27f0*/  UIADD3 UR22, UR22, -0x1, URZ ;  /* 0xffffffff16167890 */ /* 0x000fe4000fffe03f */
[----:B------:R-:W-:Y:S01]  /*2800*/  LEA R0, R0, UR41, 0x2 ;  /* 0x0000002900007c11 */ /* 0x000fe2000f8e10ff */
[----:B------:R-:W-:Y:S02]  /*2810*/  UISETP.GT.AND UP1, UPT, UR6, UR20, UPT ;  /* 0x000000140600728c */ /* 0x000fe4000bf24270 */
[----:B------:R-:W-:Y:S02]  /*2820*/  USEL UR6, URZ, 0x1, UP0 ;  /* 0x000000013f067887 */ /* 0x000fe40008000000 */
[----:B------:R-:W-:-:S02]  /*2830*/  USEL UR38, UR38, URZ, UP0 ;  /* 0x0000003f26267287 */ /* 0x000fc40008000000 */
        /* <DEDUP_REMOVED lines=133> */
.L_x_2167:
[----:B------:R-:W-:Y:S01]  /*3090*/  ULEA UR23, UR38, UR41, 0x3 ;  /* 0x0000002926177291 */ /* 0x000fe2000f8e183f */
[----:B------:R-:W-:-:S05]  /*30a0*/  IMAD.U32 R0, RZ, RZ, UR37 ;  /* 0x00000025ff007e24 */ /* 0x000fca000f8e00ff */
[----:B------:R-:W-:-:S04]  /*30b0*/  SHF.L.U32 R0, R0, 0x1f, RZ ;  /* 0x0000001f00007819 */ /* 0x000fc800000006ff */
[----:B------:R0:W1:Y:S01]  /*30c0*/  SYNCS.PHASECHK.TRANS64.TRYWAIT P1, [UR23+0x28c50], R0 ;  /* 0x028c5000ff0075a7 */ /* 0x0000620008020157 */
[----:B------:R-:W-:Y:S05]  /*30d0*/  @!P0 BRA `(.L_x_2168) ;  /* 0x0000000000048947 */ /* 0x000fea0003800000 */
[----:B------:R-:W-:Y:S01]  /*30e0*/  BPT.TRAP 0x1 ;  /* 0x000000040000795c */ /* 0x000fe20000300000 */
.L_x_2168:
[----:B-1----:R-:W-:Y:S05]  /*30f0*/  @P1 BRA `(.L_x_2169) ;  /* 0x0000000000081947 */ /* 0x002fea0003800000 */
[----:B------:R-:W1:Y:S02]  /*3100*/  SYNCS.PHASECHK.TRANS64.TRYWAIT P1, [UR23+0x28c50], R0 ;  /* 0x028c5000ff0075a7 */ /* 0x000e640008020157 */
[----:B-1----:R-:W-:Y:S05]  /*3110*/  @!P1 BRA `(.L_x_2170) ;  /* 0x0000015c003c9947 */ /* 0x002fea0003800000 */
.L_x_2169:
        /* <DEDUP_REMOVED lines=26> */
.L_x_2171:
[----:B------:R-:W-:Y:S01]  /*32c0*/  UIADD3 UR6, UR23, 0x28c60, URZ ;  /* 0x00028c6017067890 */ /* 0x000fe2000fffe03f */
[----:B------:R-:W-:-:S03]  /*32d0*/  PLOP3.LUT P1, PT, PT, PT, UP1, 0x80, 0x0 ;  /* 0x000000000000781c */ /* 0x000fc60003f2f018 */
[----:B------:R-:W-:-:S09]  /*32e0*/  UPRMT UR6, UR40, 0x654, UR6 ;  /* 0x0000065428067896 */ /* 0x000fd20008000006 */
[----:B------:R-:W-:Y:S01]  /*32f0*/  SYNCS.ARRIVE.TRANS64.RED.A1T0 RZ, [UR6], RZ ;  /* 0x000000ffffff79a7 */ /* 0x000fe20008100406 */
[----:B------:R-:W-:Y:S05]  /*3300*/  @P1 BRA `(.L_x_2172) ;  /* 0xfffffff400201947 */ /* 0x000fea000383ffff */
.L_x_2166:
[----:B------:R-:W-:Y:S01]  /*3310*/  BAR.SYNC.DEFER_BLOCKING 0xe, 0x100 ;  /* 0x0384000000007b1d */ /* 0x000fe20000010000 */
[----:B01----:R-:W-:Y:S01]  /*3320*/  IMAD.U32 R0, RZ, RZ, UR38 ;  /* 0x00000026ff007e24 */ /* 0x003fe2000f8e00ff */
[----:B------:R-:W-:Y:S01]  /*3330*/  UIADD3 UR38, UR38, 0x1, URZ ;  /* 0x0000000126267890 */ /* 0x000fe2000fffe03f */
[----:B------:R-:W-:Y:S01]  /*3340*/  PLOP3.LUT P0, PT, PT, PT, PT, 0x8, 0x0 ;  /* 0x000000000000781c */ /* 0x000fe20003f0e170 */
[----:B------:R-:W-:Y:S02]  /*3350*/  IMAD.MOV.U32 R12, RZ, RZ, RZ ;  /* 0x000000ffff0c7224 */ /* 0x000fe400078e00ff */
        /* <DEDUP_REMOVED lines=139> */
.L_x_2154:
[----:B------:R-:W-:Y:S01]  /*3c10*/  ULDC UR4, c[0x0][0x448] ;  /* 0x0001120000047ab9 */ /* 0x000fe20000000800 */
[----:B------:R-:W-:Y:S02]  /*3c20*/  UIADD3 UR7, UR45, 0x3f, URZ ;  /* 0x0000003f2d077890 */ /* 0x000fe4000fffe03f */
[----:B------:R-:W-:Y:S02]  /*3c30*/  UISETP.NE.AND UP0, UPT, UR4, 0x1, UPT ;  /* 0x000000010400788c */ /* 0x000fe4000bf05270 */
[----:B------:R-:W-:Y:S01]  /*3c40*/  UIADD3 UR10, UR48, 0x1, -UR50 ;  /* 0x00000001300a7890 */ /* 0x000fe2000fffe832 */
[----:B------:R-:W-:Y:S01]  /*3c50*/  ULDC.64 UR4, c[0x0][0x9e0] ;  /* 0x0002780000047ab9 */ /* 0x000fe20000000a00 */
[----:B------:R-:W-:-:S07]  /*3c60*/  UP2UR UR52, UPR, URZ, 0x1 ;  /* 0x000000013f347883 */ /* 0x000fce0008000000 */
[----:B------:R-:W-:Y:S01]  /*3c70*/  @UP0 ULDC UR8, c[0x0][0x44c] ;  /* 0x0001130000080ab9 */ /* 0x000fe20000000800 */
[----:B------:R-:W-:Y:S01]  /*3c80*/  @UP0 ULDC UR11, c[0x0][0x450] ;  /* 0x00011400000b0ab9 */ /* 0x000fe20000000800 */
[----:B------:R-:W-:-:S04]  /*3c90*/  UIMAD.WIDE.U32 UR8, UR7, UR8, URZ ;  /* 0x00000008070872a5 */ /* 0x000fc8000f8e003f */
[----:B------:R-:W-:Y:S02]  /*3ca0*/  @UP0 USHF.R.U32.HI UR7, URZ, UR11, UR9 ;  /* 0x0000000b3f070299 */ /* 0x000fe40008011609 */
[----:B------:R-:W-:Y:S02]  /*3cb0*/  UISETP.GE.AND UP0, UPT, UR5, 0x1, UPT ;  /* 0x000000010500788c */ /* 0x000fe4000bf06270 */
[----:B------:R-:W-:Y:S02]  /*3cc0*/  UIADD3 UR8, UR10, UR7, URZ ;  /* 0x000000070a087290 */ /* 0x000fe4000fffe03f */
[----:B------:R-:W-:Y:S02]  /*3cd0*/  UP2UR UR51, UPR, URZ, 0x1 ;  /* 0x000000013f337883 */ /* 0x000fe40008000000 */
[----:B------:R-:W-:Y:S01]  /*3ce0*/  PLOP3.LUT P0, PT, PT, PT, UP0, 0x40, 0x0 ;  /* 0x000000000000781c */ /* 0x000fe20003f0e808 */
[----:B------:R-:W-:-:S12]  /*3cf0*/  UIADD3 UR4, UR8, UR4, URZ ;  /* 0x0000000408047290 */ /* 0x000fd8000fffe03f */
[----:B------:R-:W-:Y:S05]  /*3d00*/  @P0 BRA `(.L_x_2173) ;  /* 0x0000000000440947 */ /* 0x000fea0003800000 */
        /* <DEDUP_REMOVED lines=10> */
.L_x_2174:
[----:B------:R-:W-:-:S11]  /*3db0*/  UISETP.NE.AND UP0, UPT, UR5, 0x1, UPT ;  /* 0x000000010500788c */ /* 0x000fd6000bf05270 */
[----:B------:R-:W-:Y:S02]  /*3dc0*/  @UP0 ULDC.64 UR10, c[0x0][0x9e8] ;  /* 0x00027a00000a0ab9 */ /* 0x000fe40000000a00 */
[----:B------:R-:W-:-:S04]  /*3dd0*/  UIMAD.WIDE.U32 UR8, UR7, UR10, URZ ;  /* 0x0000000a070872a5 */ /* 0x000fc8000f8e003f */
[----:B------:R-:W-:-:S12]  /*3de0*/  @UP0 USHF.R.U32.HI UR7, URZ, UR11, UR9 ;  /* 0x0000000b3f070299 */ /* 0x000fd80008011609 */
.L_x_2175:
[----:B------:R-:W-:-:S04]  /*3df0*/  UIMAD UR7, UR7, UR5, UR5 ;  /* 0x00000005070772a4 */ /* 0x000fc8000f8e0205 */
[----:B------:R-:W-:-:S04]  /*3e00*/  UISETP.LT.AND UP0, UPT, UR4, UR7, UPT ;  /* 0x000000070400728c */ /* 0x000fc8000bf01270 */
[----:B------:R-:W-:-:S12]  /*3e10*/  USEL UR4, UR4, UR7, UP0 ;  /* 0x0000000704047287 */ /* 0x000fd80008000000 */
.L_x_2173:
[----:B------:R-:W-:Y:S02]  /*3e20*/  UISETP.NE.AND UP0, UPT, UR52, URZ, UPT ;  /* 0x0000003f3400728c */ /* 0x000fe4000bf05270 */
[----:B------:R-:W-:Y:S02]  /*3e30*/  UIADD3 UR4, UR4, 0x3f, URZ ;  /* 0x0000003f04047890 */ /* 0x000fe4000fffe03f */
[----:B------:R-:W-:Y:S02]  /*3e40*/  UISETP.GE.AND UP1, UPT, UR5, 0x1, UPT ;  /* 0x000000010500788c */ /* 0x000fe4000bf26270 */
[----:B------:R-:W-:Y:S01]  /*3e50*/  USHF.R.S32.HI UR7, URZ, 0x1f, UR4 ;  /* 0x0000001f3f077899 */ /* 0x000fe20008011404 */
[----:B------:R-:W-:-:S03]  /*3e60*/  ULDC UR10, c[0x0][0x9dc] ;  /* 0x00027700000a7ab9 */ /* 0x000fc60000000800 */
[----:B------:R-:W-:Y:S01]  /*3e70*/  ULEA.HI UR7, UR7, UR4, URZ, 0x6 ;  /* 0x0000000407077291 */ /* 0x000fe2000f8f303f */
[----:B------:R-:W-:Y:S01]  /*3e80*/  PLOP3.LUT P0, PT, PT, PT, UP1, 0x40, 0x0 ;  /* 0x000000000000781c */ /* 0x000fe20003f0e818 */
[----:B------:R-:W-:Y:S01]  /*3e90*/  @UP0 ULDC UR8, c[0x0][0x44c] ;  /* 0x0001130000080ab9 */ /* 0x000fe20000000800 */
[----:B------:R-:W-:Y:S01]  /*3ea0*/  @UP0 ULDC UR11, c[0x0][0x450] ;  /* 0x00011400000b0ab9 */ /* 0x000fe20000000800 */
[----:B------:R-:W-:Y:S02]  /*3eb0*/  UIMAD.WIDE.U32 UR8, UR45, UR8, URZ ;  /* 0x000000082d0872a5 */ /* 0x000fe4000f8e003f */
[----:B------:R-:W-:Y:S01]  /*3ec0*/  UMOV UR4, UR45 ;  /* 0x0000002d00047c82 */ /* 0x000fe20008000000 */
[----:B------:R-:W-:Y:S02]  /*3ed0*/  USHF.R.S32.HI UR7, URZ, 0x6, UR7 ;  /* 0x000000063f077899 */ /* 0x000fe40008011407 */
[----:B------:R-:W-:Y:S02]  /*3ee0*/  @UP0 USHF.R.U32.HI UR4, URZ, UR11, UR9 ;  /* 0x0000000b3f040299 */ /* 0x000fe40008011609 */
[----:B------:R-:W-:-:S02]  /*3ef0*/  UISETP.LT.AND UP0, UPT, UR6, UR7, UPT ;  /* 0x000000070600728c */ /* 0x000fc4000bf01270 */
[----:B------:R-:W-:Y:S02]  /*3f00*/  UIADD3 UR4, UR4, UR48, -UR50 ;  /* 0x0000003004047290 */ /* 0x000fe4000fffe832 */
[----:B------:R-:W-:Y:S02]  /*3f10*/  USEL UR6, UR6, UR7, UP0 ;  /* 0x0000000706067287 */ /* 0x000fe40008000000 */
[----:B------:R-:W-:Y:S01]  /*3f20*/  UIADD3 UR7, UR4, -UR10, URZ ;  /* 0x8000000a04077290 */ /* 0x000fe2000fffe03f */
[----:B------:R-:W-:Y:S11]  /*3f30*/  @P0 BRA `(.L_x_2176) ;  /* 0x0000000000440947 */ /* 0x000ff60003800000 */
        /* <DEDUP_REMOVED lines=10> */
.L_x_2177:
[----:B------:R-:W-:-:S11]  /*3fe0*/  UISETP.NE.AND UP0, UPT, UR5, 0x1, UPT ;  /* 0x000000010500788c */ /* 0x000fd6000bf05270 */
[----:B------:R-:W-:Y:S02]  /*3ff0*/  @UP0 ULDC.64 UR10, c[0x0][0x9e8] ;  /* 0x00027a00000a0ab9 */ /* 0x000fe40000000a00 */
[----:B------:R-:W-:-:S04]  /*4000*/  UIMAD.WIDE.U32 UR8, UR4, UR10, URZ ;  /* 0x0000000a040872a5 */ /* 0x000fc8000f8e003f */
[----:B------:R-:W-:-:S12]  /*4010*/  @UP0 USHF.R.U32.HI UR4, URZ, UR11, UR9 ;  /* 0x0000000b3f040299 */ /* 0x000fd80008011609 */
.L_x_2178:
[----:B------:R-:W-:-:S04]  /*4020*/  UIMAD UR4, UR4, UR5, URZ ;  /* 0x00000005040472a4 */ /* 0x000fc8000f8e023f */
[----:B------:R-:W-:-:S04]  /*4030*/  UISETP.LT.AND UP0, UPT, UR7, UR4, UPT ;  /* 0x000000040700728c */ /* 0x000fc8000bf01270 */
[----:B------:R-:W-:-:S12]  /*4040*/  USEL UR7, UR7, UR4, !UP0 ;  /* 0x0000000407077287 */ /* 0x000fd8000c000000 */
.L_x_2176:
[----:B------:R-:W-:Y:S02]  /*4050*/  USHF.R.S32.HI UR4, URZ, 0x1f, UR7 ;  /* 0x0000001f3f047899 */ /* 0x000fe40008011407 */
[----:B------:R-:W-:Y:S02]  /*4060*/  ULOP3.LUT UR10, UR42, 0xff, URZ, 0xc0, !UPT ;  /* 0x000000ff2a0a7892 */ /* 0x000fe4000f8ec03f */
[----:B------:R-:W-:-:S04]  /*4070*/  ULEA.HI UR4, UR4, UR7, URZ, 0x6 ;  /* 0x0000000704047291 */ /* 0x000fc8000f8f303f */
[----:B------:R-:W-:-:S04]  /*4080*/  USHF.R.S32.HI UR4, URZ, 0x6, UR4 ;  /* 0x000000063f047899 */ /* 0x000fc80008011404 */
[----:B------:R-:W-:-:S04]  /*4090*/  UISETP.LT.AND UP0, UPT, URZ, UR4, UPT ;  /* 0x000000043f00728c */ /* 0x000fc8000bf01270 */
[----:B------:R-:W-:-:S03]  /*40a0*/  USEL UR47, URZ, UR4, !UP0 ;  /* 0x000000043f2f7287 */ /* 0x000fc6000c000000 */
[----:B------:R-:W-:Y:S01]  /*40b0*/  UMOV UR4, URZ ;  /* 0x0000003f00047c82 */ /* 0x000fe20008000000 */
        /* <DEDUP_REMOVED lines=40> */
.L_x_2179:
[----:B------:R-:W-:Y:S01]  /*4340*/  UIMAD UR47, UR10, UR4, UR47 ;  /* 0x000000040a2f72a4 */ /* 0x000fe2000f8e022f */
[----:B------:R-:W-:Y:S01]  /*4350*/  IMAD.U32 R168, RZ, RZ, UR6 ;  /* 0x00000006ffa87e24 */ /* 0x000fe2000f8e00ff */
[----:B------:R-:W-:Y:S01]  /*4360*/  PLOP3.LUT P0, PT, PT, PT, PT, 0x80, 0x0 ;  /* 0x000000000000781c */ /* 0x000fe20003f0f070 */
[----:B------:R-:W-:Y:S01]  /*4370*/  IMAD.U32 R5, RZ, RZ, UR4 ;  /* 0x00000004ff057e24 */ /* 0x000fe2000f8e00ff */
[----:B------:R-:W-:Y:S01]  /*4380*/  CS2R R150, SRZ ;  /* 0x0000000000967805 */ /* 0x000fe2000001ff00 */
[----:B------:R-:W-:Y:S01]  /*4390*/  IMAD.MOV.U32 R3, RZ, RZ, RZ ;  /* 0x000000ffff037224 */ /* 0x000fe200078e00ff */
[----:B------:R-:W-:Y:S01]  /*43a0*/  CS2R R148, SRZ ;  /* 0x0000000000947805 */ /* 0x000fe2000001ff00 */
[----:B------:R-:W-:Y:S01]  /*43b0*/  IMAD.MOV.U32 R12, RZ, RZ, RZ ;  /* 0x000000ffff0c7224 */ /* 0x000fe200078e00ff */
[----:B------:R-:W-:Y:S02]  /*43c0*/  VIADDMNMX R168, R5, UR47, R168, PT ;  /* 0x0000002f05a87c46 */ /* 0x000fe4000b8001a8 */
[----:B------:R-:W-:-:S02]  /*43d0*/  CS2R R146, SRZ ;  /* 0x0000000000927805 */ /* 0x000fc4000001ff00 */
[----:B------:R-:W-:Y:S02]  /*43e0*/  CS2R R144, SRZ ;  /* 0x0000000000907805 */ /* 0x000fe4000001ff00 */
[----:B------:R-:W-:Y:S02]  /*43f0*/  CS2R R142, SRZ ;  /* 0x00000000008e7805 */ /* 0x000fe4000001ff00 */
[----:B------:R-:W-:Y:S02]  /*4400*/  ISETP.GT.AND P1, PT, R168, UR47, PT ;  /* 0x0000002fa8007c0c */ /* 0x000fe4000bf24270 */
        /* <DEDUP_REMOVED lines=90> */
.L_x_2180:
        /* <DEDUP_REMOVED lines=12> */
.L_x_2369:
[----:B------:R-:W-:Y:S05]  /*4a70*/  @!P0 BRA `(.L_x_2182) ;  /* 0x0000000000048947 */ /* 0x000fea0003800000 */
[----:B------:R-:W-:Y:S01]  /*4a80*/  BPT.TRAP 0x1 ;  /* 0x000000040000795c */ /* 0x000fe20000300000 */
.L_x_2182:
[----:B------:R-:W-:Y:S02]  /*4a90*/  IMAD.U32 R7, RZ, RZ, UR38 ;  /* 0x00000026ff077e24 */ /* 0x000fe4000f8e00ff */
[----:B------:R-:W-:-:S03]  /*4aa0*/  IMAD.U32 R8, RZ, RZ, UR37 ;  /* 0x00000025ff087e24 */ /* 0x000fc6000f8e00ff */
[----:B------:R-:W-:Y:S02]  /*4ab0*/  LEA R7, R7, UR41, 0x3 ;  /* 0x0000002907077c11 */ /* 0x000fe4000f8e18ff */
[----:B------:R-:W-:-:S04]  /*4ac0*/  SHF.L.U32 R8, R8, 0x1f, RZ ;  /* 0x0000001f08087819 */ /* 0x000fc800000006ff */
[----:B------:R1:W2:Y:S01]  /*4ad0*/  SYNCS.PHASECHK.TRANS64.TRYWAIT P1, [R7+URZ+0x28c30], R8 ;  /* 0x028c3008070075a7 */ /* 0x0002a2000802017f */
[----:B------:R-:W-:Y:S05]  /*4ae0*/  @!P0 BRA `(.L_x_2183) ;  /* 0x0000000000048947 */ /* 0x000fea0003800000 */
[----:B------:R-:W-:Y:S01]  /*4af0*/  BPT.TRAP 0x1 ;  /* 0x000000040000795c */ /* 0x000fe20000300000 */
.L_x_2183:
[----:B--2---:R-:W-:Y:S05]  /*4b00*/  @P1 BRA `(.L_x_2184) ;  /* 0x0000000000081947 */ /* 0x004fea0003800000 */
[----:B------:R-:W2:Y:S02]  /*4b10*/  SYNCS.PHASECHK.TRANS64.TRYWAIT P1, [R7+URZ+0x28c30], R8 ;  /* 0x028c3008070075a7 */ /* 0x000ea4000802017f */
[----:B--2---:R-:W-:Y:S05]  /*4b20*/  @!P1 BRA `(.L_x_2185) ;  /* 0x0000014000e89947 */ /* 0x004fea0003800000 */
.L_x_2184:
        /* <DEDUP_REMOVED lines=40> */
.L_x_2186:
[----:B------:R-:W-:Y:S01]  /*4db0*/  UISETP.NE.AND UP1, UPT, UR52, URZ, UPT ;  /* 0x0000003f3400728c */ /* 0x000fe2000bf25270 */
[----:B------:R-:W-:Y:S01]  /*4dc0*/  VIADD R3, R190, UR45 ;  /* 0x0000002dbe037c36 */ /* 0x000fe20008000000 */
[----:B------:R-:W-:Y:S01]  /*4dd0*/  R2UR UR6, R7 ;  /* 0x00000000070672ca */ /* 0x000fe200000e0000 */
[----:B------:R-:W-:Y:S01]  /*4de0*/  IMAD.MOV.U32 R5, RZ, RZ, -0x40 ;  /* 0xffffffc0ff057424 */ /* 0x000fe200078e00ff */
[----:B------:R-:W-:Y:S01]  /*4df0*/  UISETP.NE.AND UP0, UPT, UR51, URZ, UPT ;  /* 0x0000003f3300728c */ /* 0x000fe2000bf05270 */
[C---:B------:R-:W-:Y:S01]  /*4e00*/  LEA R10, R168.reuse, 0xffffffc0, 0x6 ;  /* 0xffffffc0a80a7811 */ /* 0x040fe200078e30ff */
[----:B------:R-:W-:Y:S01]  /*4e10*/  ULDC UR20, c[0x0][0x9dc] ;  /* 0x0002770000147ab9 */ /* 0x000fe20000000800 */
[----:B------:R-:W-:Y:S01]  /*4e20*/  PLOP3.LUT P1, PT, PT, PT, UP1, 0x80, 0x0 ;  /* 0x000000000000781c */ /* 0x000fe20003f2f018 */
[----:B------:R-:W-:Y:S01]  /*4e30*/  IMAD R5, R168, R5, 0x41 ;  /* 0x00000041a8057424 */ /* 0x000fe200078e0205 */
[----:B------:R-:W-:Y:S01]  /*4e40*/  PLOP3.LUT P2, PT, PT, PT, UP1, 0x80, 0x0 ;  /* 0x000000000000781c */ /* 0x000fe20003f4f018 */
[----:B------:R-:W-:Y:S01]  /*4e50*/  ULDC UR11, c[0x0][0x9e0] ;  /* 0x00027800000b7ab9 */ /* 0x000fe20000000800 */
[----:B------:R-:W-:Y:S01]  /*4e60*/  @UP1 ULDC UR7, c[0x0][0x44c] ;  /* 0x0001130000071ab9 */ /* 0x000fe20000000800 */
[----:B------:R-:W-:Y:S01]  /*4e70*/  IADD3 R11, -R2, UR48, -R10 ;  /* 0x00000030020b7c10 */ /* 0x000fe2000fffe90a */
[----:B------:R-:W-:-:S02]  /*4e80*/  VIADD R14, R5, 0xffffffff ;  /* 0xffffffff050e7836 */ /* 0x000fc40000000000 */
[----:B------:R-:W-:-:S04]  /*4e90*/  UIADD3 UR6, UR6, 0x28c40, URZ ;  /* 0x00028c4006067890 */ /* 0x000fc8000fffe03f */
[----:B------:R-:W-:Y:S01]  /*4ea0*/  UPRMT UR6, UR40, 0x654, UR6 ;  /* 0x0000065428067896 */ /* 0x000fe20008000006 */
[----:B------:R-:W-:Y:S01]  /*4eb0*/  @P1 IMAD.HI.U32 R4, R3, UR7, RZ ;  /* 0x0000000703041c27 */ /* 0x000fe2000f8e00ff */
[----:B------:R-:W-:Y:S01]  /*4ec0*/  @UP1 ULDC UR7, c[0x0][0x450] ;  /* 0x0001140000071ab9 */ /* 0x000fe20000000800 */
[----:B------:R-:W-:-:S03]  /*4ed0*/  PLOP3.LUT P1, PT, PT, PT, UP0, 0x40, 0x0 ;  /* 0x000000000000781c */ /* 0x000fc60003f2e808 */
[----:B------:R-:W-:Y:S02]  /*4ee0*/  @P2 SHF.R.U32.HI R3, RZ, UR7, R4 ;  /* 0x00000007ff032c19 */ /* 0x000fe40008011604 */
[----:B------:R-:W-:Y:S01]  /*4ef0*/  IADD3 R4, -R2, UR48, R5 ;  /* 0x0000003002047c10 */ /* 0x000fe2000fffe105 */
[----:B------:R-:W-:Y:S01]  /*4f00*/  SYNCS.ARRIVE.TRANS64.RED.A1T0 RZ, [UR6], RZ ;  /* 0x000000ffffff79a7 */ /* 0x000fe20008100406 */
[----:B------:R-:W-:Y:S01]  /*4f10*/  ULOP3.LUT UR6, URZ, UR20, URZ, 0x33, !UPT ;  /* 0x000000143f067292 */ /* 0x000fe2000f8e333f */
[----:B------:R-:W0:Y:S02]  /*4f20*/  SHFL.IDX PT, R6, R3, RZ, 0x1c1f ;  /* 0x001c1fff03067589 */ /* 0x000e2400000e0000 */
[----:B------:R-:W-:-:S04]  /*4f30*/  VIADD R4, R4, -UR50 ;  /* 0x8000003204047c36 */ /* 0x000fc80008000000 */
[C---:B------:R-:W-:Y:S02]  /*4f40*/  VIADD R12, R4.reuse, UR11 ;  /* 0x0000000b040c7c36 */ /* 0x040fe40008000000 */
[----:B------:R-:W-:-:S03]  /*4f50*/  VIADD R13, R4, UR6 ;  /* 0x00000006040d7c36 */ /* 0x000fc60008000000 */
[----:B0-----:R-:W-:Y:S01]  /*4f60*/  VIADDMNMX R4, R6, R12, R11, PT ;  /* 0x0000000c06047246 */ /* 0x001fe2000380010b */
[----:B------:R-:W-:Y:S01]  /*4f70*/  IMAD.IADD R5, R13, 0x1, R6 ;  /* 0x000000010d057824 */ /* 0x000fe200078e0206 */
[----:B------:R-:W-:Y:S06]  /*4f80*/  @P1 BRA `(.L_x_2187) ;  /* 0x0000000000641947 */ /* 0x000fec0003800000 */
[----:B------:R-:W-:Y:S01]  /*4f90*/  IMAD.U32 R9, RZ, RZ, UR50 ;  /* 0x00000032ff097e24 */ /* 0x000fe2000f8e00ff */
[----:B------:R-:W-:Y:S04]  /*4fa0*/  BSSY B0, `(.L_x_2188) ;  /* 0x0000013000007945 */ /* 0x000fe80003800000 */
[----:B------:R-:W-:-:S04]  /*4fb0*/  IADD3 R9, -R9, UR48, R6 ;  /* 0x0000003009097c10 */ /* 0x000fc8000fffe106 */
        /* <DEDUP_REMOVED lines=11> */
.L_x_2189:
[----:B------:R-:W-:Y:S02]  /*5070*/  ULDC UR6, c[0x0][0x9e4] ;  /* 0x0002790000067ab9 */ /* 0x000fe40000000800 */
[----:B------:R-:W-:-:S05]  /*5080*/  IMAD.U32 R15, RZ, RZ, UR6 ;  /* 0x00000006ff0f7e24 */ /* 0x000fca000f8e00ff */
[----:B------:R-:W-:-:S13]  /*5090*/  ISETP.NE.AND P1, PT, R15, 0x1, PT ;  /* 0x000000010f00780c */ /* 0x000fda0003f25270 */
[----:B------:R-:W0:Y:S02]  /*50a0*/  @P1 LDC.64 R20, c[0x0][0x9e8] ;  /* 0x00027a00ff141b82 */ /* 0x000e240000000a00 */
[----:B0-----:R-:W-:-:S05]  /*50b0*/  @P1 IMAD.HI.U32 R6, R9, R20, RZ ;  /* 0x0000001409061227 */ /* 0x001fca00078e00ff */
[----:B------:R-:W-:-:S07]  /*50c0*/  @P1 SHF.R.U32.HI R9, RZ, R21, R6 ;  /* 0x00000015ff091219 */ /* 0x000fce0000011606 */
.L_x_2190:
[----:B------:R-:W-:Y:S05]  /*50d0*/  BSYNC B0 ;  /* 0x0000000000007941 */ /* 0x000fea0003800000 */
.L_x_2188:
[----:B------:R-:W-:-:S04]  /*50e0*/  IMAD R9, R9, R15, -R10 ;  /* 0x0000000f09097224 */ /* 0x000fc800078e0a0a */
[----:B------:R-:W-:-:S05]  /*50f0*/  IMAD.IADD R9, R9, 0x1, -R2 ;  /* 0x0000000109097824 */ /* 0x000fca00078e0a02 */
[----:B------:R-:W-:Y:S02]  /*5100*/  VIADDMNMX R4, R9, R15, R4, PT ;  /* 0x0000000f09047246 */ /* 0x000fe40003800104 */
[----:B------:R-:W-:-:S07]  /*5110*/  VIMNMX R5, R5, R9, !PT ;  /* 0x0000000905057248 */ /* 0x000fce0007fe0100 */
.L_x_2187:
[C---:B------:R-:W-:Y:S01]  /*5120*/  ISETP.GE.AND P2, PT, R14.reuse, 0x9, PT ;  /* 0x000000090e00780c */ /* 0x040fe20003f46270 */
[----:B------:R-:W-:Y:S01]  /*5130*/  UISETP.NE.AND UP0, UPT, UR51, URZ, UPT ;  /* 0x0000003f3300728c */ /* 0x000fe2000bf05270 */
[----:B------:R-:W-:Y:S02]  /*5140*/  ISETP.GE.AND P1, PT, R14, 0x2, PT ;  /* 0x000000020e00780c */ /* 0x000fe40003f26270 */
[C---:B------:R-:W-:Y:S02]  /*5150*/  ISETP.GT.AND P3, PT, R5.reuse, 0x8, !P2 ;  /* 0x000000080500780c */ /* 0x040fe40005764270 */
[----:B------:R-:W-:Y:S02]  /*5160*/  ISETP.GT.AND P4, PT, R5, 0x1, !P1 ;  /* 0x000000010500780c */ /* 0x000fe40004f84270 */
[----:B------:R-:W-:Y:S02]  /*5170*/  ISETP.LT.OR P3, PT, R4, 0x9, P3 ;  /* 0x000000090400780c */ /* 0x000fe40001f61670 */
[----:B------:R-:W-:-:S02]  /*5180*/  ISETP.GE.AND P5, PT, R14, 0x11, PT ;  /* 0x000000110e00780c */ /* 0x000fc40003fa6270 */
[----:B------:R-:W-:Y:S02]  /*5190*/  FSEL R21, R28, -INF , !P3 ;  /* 0xff8000001c157808 */ /* 0x000fe40005800000 */
[----:B------:R-:W-:Y:S02]  /*51a0*/  ISETP.LT.OR P4, PT, R4, 0x2, P4 ;  /* 0x000000020400780c */ /* 0x000fe40002781670 */
[----:B------:R-:W-:Y:S02]  /*51b0*/  ISETP.GT.AND P3, PT, R5, 0x10, !P5 ;  /* 0x000000100500780c */ /* 0x000fe40006f64270 */
[----:B------:R-:W-:Y:S02]  /*51c0*/  ISETP.GE.AND P6, PT, R14, 0xa, PT ;  /* 0x0000000a0e00780c */ /* 0x000fe40003fc6270 */
[----:B------:R-:W-:Y:S02]  /*51d0*/  FSEL R25, R25, -INF , !P4 ;  /* 0xff80000019197808 */ /* 0x000fe40006000000 */
[----:B------:R-:W-:-:S02]  /*51e0*/  P2R R58, PR, RZ, 0x20 ;  /* 0x00000020ff3a7803 */ /* 0x000fc40000000000 */
[----:B------:R-:W-:Y:S02]  /*51f0*/  ISETP.LT.OR P3, PT, R4, 0x11, P3 ;  /* 0x000000110400780c */ /* 0x000fe40001f61670 */
[C---:B------:R-:W-:Y:S02]  /*5200*/  ISETP.GT.AND P4, PT, R5.reuse, 0x9, !P6 ;  /* 0x000000090500780c */ /* 0x040fe40007784270 */
[----:B------:R-:W-:Y:S02]  /*5210*/  ISETP.GE.AND P5, PT, R14, 0x12, PT ;  /* 0x000000120e00780c */ /* 0x000fe40003fa6270 */
[----:B------:R-:W-:Y:S02]  /*5220*/  FSEL R57, R32, -INF , !P3 ;  /* 0xff80000020397808 */ /* 0x000fe40005800000 */
[----:B------:R-:W-:Y:S02]  /*5230*/  ISETP.LT.OR P4, PT, R4, 0xa, P4 ;  /* 0x0000000a0400780c */ /* 0x000fe40002781670 */
[----:B------:R-:W-:-:S02]  /*5240*/  ISETP.GT.AND P3, PT, R5, 0x11, !P5 ;  /* 0x000000110500780c */ /* 0x000fc40006f64270 */
[----:B------:R-:W-:Y:S02]  /*5250*/  FSEL R29, R29, -INF , !P4 ;  /* 0xff8000001d1d7808 */ /* 0x000fe40006000000 */
[----:B------:R-:W-:Y:S02]  /*5260*/  ISETP.LT.OR P3, PT, R4, 0x12, P3 ;  /* 0x000000120400780c */ /* 0x000fe40001f61670 */
[----:B------:R-:W-:Y:S02]  /*5270*/  ISETP.GE.AND P4, PT, R14, 0x19, PT ;  /* 0x000000190e00780c */ /* 0x000fe40003f86270 */
[----:B------:R-:W-:Y:S02]  /*5280*/  FSEL R33, R33, -INF , !P3 ;  /* 0xff80000021217808 */ /* 0x000fe40005800000 */
[----:B------:R-:W-:Y:S02]  /*5290*/  ISETP.GT.AND P3, PT, R5, 0x18, !P4 ;  /* 0x000000180500780c */ /* 0x000fe40006764270 */
[----:B------:R-:W-:-:S02]  /*52a0*/  P2R R32, PR, RZ, 0x10 ;  /* 0x00000010ff207803 */ /* 0x000fc40000000000 */
[----:B------:R-:W-:Y:S02]  /*52b0*/  ISETP.LT.OR P3, PT, R4, 0x19, P3 ;  /* 0x000000190400780c */ /* 0x000fe40001f61670 */
[----:B------:R-:W-:Y:S02]  /*52c0*/  ISETP.GE.AND P4, PT, R14, 0x1a, PT ;  /* 0x0000001a0e00780c */ /* 0x000fe40003f86270 */
[----:B------:R-:W-:Y:S02]  /*52d0*/  FSEL R59, R36, -INF , !P3 ;  /* 0xff800000243b7808 */ /* 0x000fe40005800000 */
[----:B------:R-:W-:Y:S02]  /*52e0*/  ISETP.GT.AND P3, PT, R5, 0x19, !P4 ;  /* 0x000000190500780c */ /* 0x000fe40006764270 */
[----:B------:R-:W-:Y:S02]  /*52f0*/  P2R R36, PR, RZ, 0x10 ;  /* 0x00000010ff247803 */ /* 0x000fe40000000000 */
[----:B------:R-:W-:-:S02]  /*5300*/  ISETP.LT.OR P3, PT, R4, 0x1a, P3 ;  /* 0x0000001a0400780c */ /* 0x000fc40001f61670 */
[----:B------:R-:W-:Y:S02]  /*5310*/  ISETP.GE.AND P4, PT, R14, 0x21, PT ;  /* 0x000000210e00780c */ /* 0x000fe40003f86270 */
[----:B------:R-:W-:Y:S02]  /*5320*/  FSEL R37, R37, -INF , !P3 ;  /* 0xff80000025257808 */ /* 0x000fe40005800000 */
[----:B------:R-:W-:Y:S02]  /*5330*/  ISETP.GT.AND P3, PT, R5, 0x20, !P4 ;  /* 0x000000200500780c */ /* 0x000fe40006764270 */
[----:B------:R-:W-:Y:S02]  /*5340*/  P2R R60, PR, RZ, 0x10 ;  /* 0x00000010ff3c7803 */ /* 0x000fe40000000000 */
[----:B------:R-:W-:Y:S02]  /*5350*/  ISETP.LT.OR P3, PT, R4, 0x21, P3 ;  /* 0x000000210400780c */ /* 0x000fe40001f61670 */
[----:B------:R-:W-:-:S02]  /*5360*/  ISETP.GE.AND P4, PT, R14, 0x22, PT ;  /* 0x000000220e00780c */ /* 0x000fc40003f86270 */
[----:B------:R-:W-:Y:S02]  /*5370*/  FSEL R61, R40, -INF , !P3 ;  /* 0xff800000283d7808 */ /* 0x000fe40005800000 */
[----:B------:R-:W-:Y:S02]  /*5380*/  ISETP.GT.AND P3, PT, R5, 0x21, !P4 ;  /* 0x000000210500780c */ /* 0x000fe40006764270 */
[----:B------:R-:W-:Y:S02]  /*5390*/  P2R R40, PR, RZ, 0x10 ;  /* 0x00000010ff287803 */ /* 0x000fe40000000000 */
[----:B------:R-:W-:Y:S02]  /*53a0*/  ISETP.LT.OR P3, PT, R4, 0x22, P3 ;  /* 0x000000220400780c */ /* 0x000fe40001f61670 */
[----:B------:R-:W-:Y:S02]  /*53b0*/  ISETP.GE.AND P4, PT, R14, 0x29, PT ;  /* 0x000000290e00780c */ /* 0x000fe40003f86270 */
[----:B------:R-:W-:-:S02]  /*53c0*/  FSEL R41, R41, -INF , !P3 ;  /* 0xff80000029297808 */ /* 0x000fc40005800000 */
[C---:B------:R-:W-:Y:S02]  /*53d0*/  ISETP.GT.AND P3, PT, R5.reuse, 0x28, !P4 ;  /* 0x000000280500780c */ /* 0x040fe40006764270 */
[----:B------:R-:W-:Y:S02]  /*53e0*/  P2R R62, PR, RZ, 0x10 ;  /* 0x00000010ff3e7803 */ /* 0x000fe40000000000 */
[----:B------:R-:W-:Y:S02]  /*53f0*/  ISETP.LT.OR P3, PT, R4, 0x29, P3 ;  /* 0x000000290400780c */ /* 0x000fe40001f61670 */
[----:B------:R-:W-:Y:S02]  /*5400*/  ISETP.GE.AND P4, PT, R14, 0x2a, PT ;  /* 0x0000002a0e00780c */ /* 0x000fe40003f86270 */
[----:B------:R-:W-:Y:S02]  /*5410*/  FSEL R63, R44, -INF , !P3 ;  /* 0xff8000002c3f7808 */ /* 0x000fe40005800000 */
[----:B------:R-:W-:-:S02]  /*5420*/  ISETP.GT.AND P3, PT, R5, 0x29, !P4 ;  /* 0x000000290500780c */ /* 0x000fc40006764270 */
[----:B------:R-:W-:Y:S02]  /*5430*/  P2R R44, PR, RZ, 0x10 ;  /* 0x00000010ff2c7803 */ /* 0x000fe40000000000 */
[----:B------:R-:W-:Y:S02]  /*5440*/  ISETP.LT.OR P3, PT, R4, 0x2a, P3 ;  /* 0x0000002a0400780c */ /* 0x000fe40001f61670 */
[----:B------:R-:W-:Y:S02]  /*5450*/  P2R R28, PR, RZ, 0x20 ;  /* 0x00000020ff1c7803 */ /* 0x000fe40000000000 */
[----:B------:R-:W-:Y:S02]  /*5460*/  FSEL R45, R45, -INF , !P3 ;  /* 0xff8000002d2d7808 */ /* 0x000fe40005800000 */
[----:B------:R-:W-:Y:S02]  /*5470*/  ISETP.GE.AND P3, PT, R14, 0x31, PT ;  /* 0x000000310e00780c */ /* 0x000fe40003f66270 */
[----:B------:R-:W-:-:S02]  /*5480*/  P2R R56, PR, RZ, 0x40 ;  /* 0x00000040ff387803 */ /* 0x000fc40000000000 */
[----:B------:R-:W-:-:S04]  /*5490*/  ISETP.GT.AND P4, PT, R5, 0x30, !P3 ;  /* 0x000000300500780c */ /* 0x000fc80005f84270 */
[----:B------:R-:W-:-:S04]  /*54a0*/  ISETP.LT.OR P4, PT, R4, 0x31, P4 ;  /* 0x000000310400780c */ /* 0x000fc80002781670 */
[----:B------:R-:W-:Y:S02]  /*54b0*/  FSEL R48, R48, -INF , !P4 ;  /* 0xff80000030307808 */ /* 0x000fe40006000000 */
[----:B------:R-:W-:-:S04]  /*54c0*/  ISETP.GE.AND P4, PT, R14, 0x32, PT ;  /* 0x000000320e00780c */ /* 0x000fc80003f86270 */
        /* <DEDUP_REMOVED lines=8> */
[----:B------:R-:W-:Y:S02]  /*5550*/  P2R R20, PR, RZ, 0x40 ;  /* 0x00000040ff147803 */ /* 0x000fe40000000000 */
[----:B------:R-:W-:-:S04]  /*5560*/  ISETP.GT.AND P6, PT, R5, RZ, !P6 ;  /* 0x000000ff0500720c */ /* 0x000fc800077c4270 */
[----:B------:R-:W-:-:S04]  /*5570*/  ISETP.LT.OR P6, PT, R4, 0x1, P6 ;  /* 0x000000010400780c */ /* 0x000fc800037c1670 */
[----:B------:R-:W-:Y:S02]  /*5580*/  FSEL R15, R24, -INF , !P6 ;  /* 0xff800000180f7808 */ /* 0x000fe40007000000 */
[----:B------:R-:W-:-:S04]  /*5590*/  ISETP.GE.AND P6, PT, R14, 0x3a, PT ;  /* 0x0000003a0e00780c */ /* 0x000fc80003fc6270 */
[----:B------:R-:W-:Y:S02]  /*55a0*/  P2R R14, PR, RZ, 0x40 ;  /* 0x00000040ff0e7803 */ /* 0x000fe40000000000 */
[----:B------:R-:W-:-:S04]  /*55b0*/  ISETP.GT.AND P6, PT, R5, 0x39, !P6 ;  /* 0x000000390500780c */ /* 0x000fc800077c4270 */
[----:B------:R-:W-:Y:S02]  /*55c0*/  ISETP.LT.OR P6, PT, R4, 0x3a, P6 ;  /* 0x0000003a0400780c */ /* 0x000fe400037c1670 */
[----:B------:R-:W0:Y:S02]  /*55d0*/  SHFL.IDX PT, R4, R3, 0x1, 0x1c1f ;  /* 0x003c1f0003047f89 */ /* 0x000e2400000e0000 */
[----:B------:R-:W-:Y:S02]  /*55e0*/  FSEL R53, R53, -INF , !P6 ;  /* 0xff80000035357808 */ /* 0x000fe40007000000 */
[----:B------:R-:W-:Y:S02]  /*55f0*/  PLOP3.LUT P6, PT, PT, PT, UP0, 0x40, 0x0 ;  /* 0x000000000000781c */ /* 0x000fe40003fce808 */
[----:B0-----:R-:W-:Y:S01]  /*5600*/  VIADDMNMX R6, R4, R12, R11, PT ;  /* 0x0000000c04067246 */ /* 0x001fe2000380010b */
[----:B------:R-:W-:-:S10]  /*5610*/  IMAD.IADD R9, R13, 0x1, R4 ;  /* 0x000000010d097824 */ /* 0x000fd400078e0204 */
[----:B------:R-:W-:Y:S05]  /*5620*/  @P6 BRA `(.L_x_2191) ;  /* 0x0000000000646947 */ /* 0x000fea0003800000 */
        /* <DEDUP_REMOVED lines=14> */
.L_x_2193:
[----:B------:R-:W-:Y:S02]  /*5710*/  ULDC UR6, c[0x0][0x9e4] ;  /* 0x0002790000067ab9 */ /* 0x000fe40000000800 */
[----:B------:R-:W-:-:S05]  /*5720*/  IMAD.U32 R11, RZ, RZ, UR6 ;  /* 0x00000006ff0b7e24 */ /* 0x000fca000f8e00ff */
[----:B------:R-:W-:-:S13]  /*5730*/  ISETP.NE.AND P6, PT, R11, 0x1, PT ;  /* 0x000000010b00780c */ /* 0x000fda0003fc5270 */
[----:B------:R-:W0:Y:S02]  /*5740*/  @P6 LDC.64 R4, c[0x0][0x9e8] ;  /* 0x00027a00ff046b82 */ /* 0x000e240000000a00 */
[----:B0-----:R-:W-:-:S05]  /*5750*/  @P6 IMAD.HI.U32 R4, R3, R4, RZ ;  /* 0x0000000403046227 */ /* 0x001fca00078e00ff */
[----:B------:R-:W-:-:S07]  /*5760*/  @P6 SHF.R.U32.HI R3, RZ, R5, R4 ;  /* 0x00000005ff036219 */ /* 0x000fce0000011604 */
.L_x_2194:
[----:B------:R-:W-:Y:S05]  /*5770*/  BSYNC B0 ;  /* 0x0000000000007941 */ /* 0x000fea0003800000 */
.L_x_2192:
[----:B------:R-:W-:-:S04]  /*5780*/  IMAD R3, R3, R11, -R10 ;  /* 0x0000000b03037224 */ /* 0x000fc800078e0a0a */
[----:B------:R-:W-:-:S05]  /*5790*/  IMAD.IADD R3, R3, 0x1, -R2 ;  /* 0x0000000103037824 */ /* 0x000fca00078e0a02 */
[----:B------:R-:W-:Y:S02]  /*57a0*/  VIADDMNMX R6, R3, R11, R6, PT ;  /* 0x0000000b03067246 */ /* 0x000fe40003800106 */
[----:B------:R-:W-:-:S07]  /*57b0*/  VIMNMX R9, R9, R3, !PT ;  /* 0x0000000309097248 */ /* 0x000fce0007fe0100 */
.L_x_2191:
[----:B------:R-:W-:Y:S01]  /*57c0*/  ISETP.GT.AND P1, PT, R9, 0x1, !P1 ;  /* 0x000000010900780c */ /* 0x000fe20004f24270 */
[----:B------:R-:W-:Y:S01]  /*57d0*/  ULDC UR10, c[0x0][0x988] ;  /* 0x00026200000a7ab9 */ /* 0x000fe20000000800 */
[----:B------:R-:W-:Y:S01]  /*57e0*/  FMNMX.FTZ R3, R15, R25, !PT ;  /* 0x000000190f037209 */ /* 0x000fe20007810000 */
[----:B------:R-:W-:Y:S01]  /*57f0*/  BAR.SYNC.DEFER_BLOCKING 0xf, 0x100 ;  /* 0x03c4000000007b1d */ /* 0x000fe20000010000 */
[----:B------:R-:W-:Y:S02]  /*5800*/  ISETP.LT.OR P1, PT, R6, 0x2, P1 ;  /* 0x000000020600780c */ /* 0x000fe40000f21670 */
[----:B------:R-:W-:Y:S02]  /*5810*/  FMNMX.FTZ R3, R21, R3, !PT ;  /* 0x0000000315037209 */ /* 0x000fe40007810000 */
[----:B------:R-:W-:Y:S02]  /*5820*/  FSEL R27, R27, -INF , !P1 ;  /* 0xff8000001b1b7808 */ /* 0x000fe40004800000 */
[----:B------:R-:W-:-:S02]  /*5830*/  ISETP.NE.AND P1, PT, R56, RZ, PT ;  /* 0x000000ff3800720c */ /* 0x000fc40003f25270 */
[----:B------:R-:W-:Y:S02]  /*5840*/  FMNMX.FTZ R3, R29, R3, !PT ;  /* 0x000000031d037209 */ /* 0x000fe40007810000 */
[----:B------:R-:W-:Y:S02]  /*5850*/  ISETP.GT.AND P1, PT, R9, 0x9, !P1 ;  /* 0x000000090900780c */ /* 0x000fe40004f24270 */
[----:B------:R-:W-:Y:S02]  /*5860*/  FMNMX.FTZ R3, R57, R3, !PT ;  /* 0x0000000339037209 */ /* 0x000fe40007810000 */
[----:B------:R-:W-:Y:S02]  /*5870*/  ISETP.LT.OR P1, PT, R6, 0xa, P1 ;  /* 0x0000000a0600780c */ /* 0x000fe40000f21670 */
[----:B------:R-:W-:Y:S02]  /*5880*/  FMNMX.FTZ R3, R33, R3, !PT ;  /* 0x0000000321037209 */ /* 0x000fe40007810000 */
[----:B------:R-:W-:-:S02]  /*5890*/  FSEL R31, R31, -INF , !P1 ;  /* 0xff8000001f1f7808 */ /* 0x000fc40004800000 */
[----:B------:R-:W-:Y:S02]  /*58a0*/  ISETP.NE.AND P1, PT, R58, RZ, PT ;  /* 0x000000ff3a00720c */ /* 0x000fe40003f25270 */
[----:B------:R-:W-:Y:S02]  /*58b0*/  FMNMX.FTZ R3, R59, R3, !PT ;  /* 0x000000033b037209 */ /* 0x000fe40007810000 */
[----:B------:R-:W-:Y:S02]  /*58c0*/  ISETP.GT.AND P1, PT, R9, 0x10, !P1 ;  /* 0x000000100900780c */ /* 0x000fe40004f24270 */
[----:B------:R-:W-:Y:S02]  /*58d0*/  FMNMX.FTZ R3, R37, R3, !PT ;  /* 0x0000000325037209 */ /* 0x000fe40007810000 */
[----:B------:R-:W-:Y:S02]  /*58e0*/  ISETP.LT.OR P1, PT, R6, 0x11, P1 ;  /* 0x000000110600780c */ /* 0x000fe40000f21670 */
[----:B------:R-:W-:-:S02]  /*58f0*/  FMNMX.FTZ R3, R61, R3, !PT ;  /* 0x000000033d037209 */ /* 0x000fc40007810000 */
[----:B------:R-:W-:Y:S02]  /*5900*/  FSEL R34, R34, -INF , !P1 ;  /* 0xff80000022227808 */ /* 0x000fe40004800000 */
[----:B------:R-:W-:Y:S02]  /*5910*/  ISETP.NE.AND P1, PT, R28, RZ, PT ;  /* 0x000000ff1c00720c */ /* 0x000fe40003f25270 */
[----:B------:R-:W-:Y:S02]  /*5920*/  FMNMX.FTZ R3, R41, R3, !PT ;  /* 0x0000000329037209 */ /* 0x000fe40007810000 */
[----:B------:R-:W-:Y:S02]  /*5930*/  ISETP.GT.AND P1, PT, R9, 0x11, !P1 ;  /* 0x000000110900780c */ /* 0x000fe40004f24270 */
[----:B------:R-:W-:Y:S02]  /*5940*/  FMNMX.FTZ R4, R63, R3, !PT ;  /* 0x000000033f047209 */ /* 0x000fe40007810000 */
[----:B------:R-:W-:-:S02]  /*5950*/  ISETP.LT.OR P1, PT, R6, 0x12, P1 ;  /* 0x000000120600780c */ /* 0x000fc40000f21670 */
[----:B------:R-:W-:Y:S02]  /*5960*/  FMNMX.FTZ R3, R45, R4, !PT ;  /* 0x000000042d037209 */ /* 0x000fe40007810000 */
[----:B------:R-:W-:Y:S02]  /*5970*/  FSEL R35, R35, -INF , !P1 ;  /* 0xff80000023237808 */ /* 0x000fe40004800000 */
[----:B------:R-:W-:Y:S02]  /*5980*/  ISETP.NE.AND P1, PT, R32, RZ, PT ;  /* 0x000000ff2000720c */ /* 0x000fe40003f25270 */
[----:B------:R-:W-:Y:S02]  /*5990*/  FMNMX.FTZ R4, R48, R3, !PT ;  /* 0x0000000330047209 */ /* 0x000fe40007810000 */
[----:B------:R-:W-:Y:S02]  /*59a0*/  ISETP.GT.AND P1, PT, R9, 0x18, !P1 ;  /* 0x000000180900780c */ /* 0x000fe40004f24270 */
[----:B------:R-:W-:-:S02]  /*59b0*/  FMNMX.FTZ R3, R49, R4, !PT ;  /* 0x0000000431037209 */ /* 0x000fc40007810000 */
[----:B------:R-:W-:Y:S02]  /*59c0*/  ISETP.LT.OR P1, PT, R6, 0x19, P1 ;  /* 0x000000190600780c */ /* 0x000fe40000f21670 */
[C---:B------:R-:W-:Y:S02]  /*59d0*/  ISETP.GT.AND P2, PT, R9.reuse, 0x8, !P2 ;  /* 0x000000080900780c */ /* 0x040fe40005744270 */
[----:B------:R-:W-:Y:S02]  /*59e0*/  FSEL R38, R38, -INF , !P1 ;  /* 0xff80000026267808 */ /* 0x000fe40004800000 */
[----:B------:R-:W-:Y:S02]  /*59f0*/  ISETP.NE.AND P1, PT, R36, RZ, PT ;  /* 0x000000ff2400720c */ /* 0x000fe40003f25270 */
[----:B------:R-:W-:Y:S02]  /*5a00*/  FMNMX.FTZ R4, R52, R3, !PT ;  /* 0x0000000334047209 */ /* 0x000fe40007810000 */
[----:B------:R-:W-:-:S02]  /*5a10*/  ISETP.GT.AND P1, PT, R9, 0x19, !P1 ;  /* 0x000000190900780c */ /* 0x000fc40004f24270 */
[C---:B------:R-:W-:Y:S02]  /*5a20*/  ISETP.LT.OR P2, PT, R6.reuse, 0x9, P2 ;  /* 0x000000090600780c */ /* 0x040fe40001741670 */
[----:B------:R-:W-:Y:S02]  /*5a30*/  ISETP.LT.OR P1, PT, R6, 0x1a, P1 ;  /* 0x0000001a0600780c */ /* 0x000fe40000f21670 */
[----:B------:R-:W-:Y:S02]  /*5a40*/  FMNMX.FTZ R10, R53, R4, !PT ;  /* 0x00000004350a7209 */ /* 0x000fe40007810000 */
[----:B------:R-:W-:Y:S02]  /*5a50*/  FSEL R39, R39, -INF , !P1 ;  /* 0xff80000027277808 */ /* 0x000fe40004800000 */
[----:B------:R-:W-:Y:S01]  /*5a60*/  ISETP.NE.AND P1, PT, R60, RZ, PT ;  /* 0x000000ff3c00720c */ /* 0x000fe20003f25270 */
[----:B------:R-:W0:Y:S01]  /*5a70*/  SHFL.BFLY PT, R3, R10, 0x2, 0x1f ;  /* 0x0c401f000a037f89 */ /* 0x000e2200000e0000 */
[----:B------:R-:W-:-:S02]  /*5a80*/  FSEL R30, R30, -INF , !P2 ;  /* 0xff8000001e1e7808 */ /* 0x000fc40005000000 */
[C---:B------:R-:W-:Y:S02]  /*5a90*/  ISETP.GT.AND P1, PT, R9.reuse, 0x20, !P1 ;  /* 0x000000200900780c */ /* 0x040fe40004f24270 */
[----:B------:R-:W-:Y:S02]  /*5aa0*/  ISETP.NE.AND P2, PT, R40, RZ, PT ;  /* 0x000000ff2800720c */ /* 0x000fe40003f45270 */
[----:B------:R-:W-:Y:S02]  /*5ab0*/  ISETP.LT.OR P1, PT, R6, 0x21, P1 ;  /* 0x000000210600780c */ /* 0x000fe40000f21670 */
[----:B------:R-:W-:Y:S02]  /*5ac0*/  ISETP.NE.AND P6, PT, R20, RZ, PT ;  /* 0x000000ff1400720c */ /* 0x000fe40003fc5270 */
[----:B------:R-:W-:Y:S02]  /*5ad0*/  FSEL R42, R42, -INF , !P1 ;  /* 0xff8000002a2a7808 */ /* 0x000fe40004800000 */
[----:B------:R-:W-:-:S02]  /*5ae0*/  ISETP.GT.AND P1, PT, R9, 0x21, !P2 ;  /* 0x000000210900780c */ /* 0x000fc40005724270 */
[----:B------:R-:W-:Y:S02]  /*5af0*/  ISETP.NE.AND P2, PT, R44, RZ, PT ;  /* 0x000000ff2c00720c */ /* 0x000fe40003f45270 */
[----:B------:R-:W-:Y:S02]  /*5b00*/  ISETP.LT.OR P1, PT, R6, 0x22, P1 ;  /* 0x000000220600780c */ /* 0x000fe40000f21670 */
[----:B------:R-:W-:Y:S02]  /*5b10*/  ISETP.GT.AND P2, PT, R9, 0x29, !P2 ;  /* 0x000000290900780c */ /* 0x000fe40005744270 */
[----:B------:R-:W-:Y:S02]  /*5b20*/  FSEL R43, R43, -INF , !P1 ;  /* 0xff8000002b2b7808 */ /* 0x000fe40004800000 */
[----:B------:R-:W-:Y:S02]  /*5b30*/  ISETP.GT.AND P1, PT, R9, RZ, !P6 ;  /* 0x000000ff0900720c */ /* 0x000fe40007724270 */
[----:B0-----:R-:W-:-:S02]  /*5b40*/  FMNMX.FTZ R11, R10, R3, !PT ;  /* 0x000000030a0b7209 */ /* 0x001fc40007810000 */
[----:B------:R-:W-:Y:S02]  /*5b50*/  ISETP.LT.OR P1, PT, R6, 0x1, P1 ;  /* 0x000000010600780c */ /* 0x000fe40000f21670 */
[C---:B------:R-:W-:Y:S01]  /*5b60*/  ISETP.GT.AND P3, PT, R9.reuse, 0x30, !P3 ;  /* 0x000000300900780c */ /* 0x040fe20005f64270 */
[----:B------:R-:W0:Y:S01]  /*5b70*/  SHFL.BFLY PT, R12, R11, 0x1, 0x1f ;  /* 0x0c201f000b0c7f89 */ /* 0x000e2200000e0000 */
[----:B------:R-:W-:Y:S02]  /*5b80*/  FSEL R26, R26, -INF , !P1 ;  /* 0xff8000001a1a7808 */ /* 0x000fe40004800000 */
[----:B------:R-:W-:Y:S02]  /*5b90*/  ISETP.NE.AND P1, PT, R62, RZ, PT ;  /* 0x000000ff3e00720c */ /* 0x000fe40003f25270 */
        /* <DEDUP_REMOVED lines=9> */
[----:B------:R-:W-:Y:S02]  /*5c30*/  ISETP.GT.AND P4, PT, R9, 0x31, !P4 ;  /* 0x000000310900780c */ /* 0x000fe40006784270 */
[----:B------:R-:W-:Y:S02]  /*5c40*/  FMNMX.FTZ R4, R38, R3, !PT ;  /* 0x0000000326047209 */ /* 0x000fe40007810000 */
[----:B0-----:R-:W-:Y:S02]  /*5c50*/  FMNMX.FTZ R5, R11, R12, !PT ;  /* 0x0000000c0b057209 */ /* 0x001fe40007810000 */
[----:B------:R-:W-:Y:S02]  /*5c60*/  FMNMX.FTZ R3, R39, R4, !PT ;  /* 0x0000000427037209 */ /* 0x000fe40007810000 */
[----:B------:R-:W-:Y:S01]  /*5c70*/  ISETP.LT.OR P3, PT, R6, 0x31, P3 ;  /* 0x000000310600780c */ /* 0x000fe20001f61670 */
[----:B------:R-:W-:Y:S01]  /*5c80*/  FMUL.FTZ R10, R5, UR10 ;  /* 0x0000000a050a7c20 */ /* 0x000fe20008410000 */
[----:B------:R-:W-:-:S02]  /*5c90*/  FMNMX.FTZ R4, R42, R3, !PT ;  /* 0x000000032a047209 */ /* 0x000fc40007810000 */
[----:B------:R-:W-:Y:S02]  /*5ca0*/  FSEL R47, R47, -INF , !P2 ;  /* 0xff8000002f2f7808 */ /* 0x000fe40005000000 */
[----:B------:R-:W-:Y:S02]  /*5cb0*/  FMNMX.FTZ R3, R43, R4, !PT ;  /* 0x000000042b037209 */ /* 0x000fe40007810000 */
[----:B------:R-:W-:Y:S02]  /*5cc0*/  FSETP.NEU.FTZ.AND P1, PT, R5, -INF , PT ;  /* 0xff8000000500780b */ /* 0x000fe40003f3d000 */
[----:B------:R-:W-:Y:S02]  /*5cd0*/  FMNMX.FTZ R4, R46, R3, !PT ;  /* 0x000000032e047209 */ /* 0x000fe40007810000 */
[----:B------:R-:W-:Y:S02]  /*5ce0*/  ISETP.NE.AND P6, PT, R14, RZ, PT ;  /* 0x000000ff0e00720c */ /* 0x000fe40003fc5270 */
[----:B------:R-:W-:-:S02]  /*5cf0*/  ISETP.GT.AND P5, PT, R9, 0x38, !P5 ;  /* 0x000000380900780c */ /* 0x000fc40006fa4270 */
[----:B------:R-:W-:Y:S02]  /*5d00*/  ISETP.LT.OR P4, PT, R6, 0x32, P4 ;  /* 0x000000320600780c */ /* 0x000fe40002781670 */
[----:B------:R-:W-:Y:S02]  /*5d10*/  FSEL R50, R50, -INF , !P3 ;  /* 0xff80000032327808 */ /* 0x000fe40005800000 */
[----:B------:R-:W-:Y:S02]  /*5d20*/  FMNMX.FTZ R3, R47, R4, !PT ;  /* 0x000000042f037209 */ /* 0x000fe40007810000 */
[----:B------:R-:W-:Y:S02]  /*5d30*/  FSEL R10, R10, RZ, P1 ;  /* 0x000000ff0a0a7208 */ /* 0x000fe40000800000 */
[----:B------:R-:W-:Y:S02]  /*5d40*/  ISETP.GT.AND P1, PT, R9, 0x39, !P6 ;  /* 0x000000390900780c */ /* 0x000fe40007724270 */
[----:B------:R-:W-:Y:S01]  /*5d50*/  ISETP.LT.OR P5, PT, R6, 0x39, P5 ;  /* 0x000000390600780c */ /* 0x000fe20002fa1670 */
[--C-:B------:R-:W-:Y:S01]  /*5d60*/  FFMA.FTZ R9, R15, UR10, -R10.reuse ;  /* 0x0000000a0f097c23 */ /* 0x100fe2000801080a */
[----:B------:R-:W-:Y:S01]  /*5d70*/  FSEL R51, R51, -INF , !P4 ;  /* 0xff80000033337808 */ /* 0x000fe20006000000 */
[--C-:B------:R-:W-:Y:S01]  /*5d80*/  FFMA.FTZ R11, R25, UR10, -R10.reuse ;  /* 0x0000000a190b7c23 */ /* 0x100fe2000801080a */
[----:B------:R-:W-:Y:S01]  /*5d90*/  FMNMX.FTZ R4, R50, R3, !PT ;  /* 0x0000000332047209 */ /* 0x000fe20007810000 */
[--C-:B------:R-:W-:Y:S01]  /*5da0*/  FFMA.FTZ R12, R29, UR10, -R10.reuse ;  /* 0x0000000a1d0c7c23 */ /* 0x100fe2000801080a */
[----:B------:R-:W-:Y:S01]  /*5db0*/  ISETP.LT.OR P1, PT, R6, 0x3a, P1 ;  /* 0x0000003a0600780c */ /* 0x000fe20000f21670 */
[--C-:B------:R-:W-:Y:S01]  /*5dc0*/  FFMA.FTZ R6, R21, UR10, -R10.reuse ;  /* 0x0000000a15067c23 */ /* 0x100fe2000801080a */
[----:B------:R-:W-:Y:S01]  /*5dd0*/  FSEL R54, R54, -INF , !P5 ;  /* 0xff80000036367808 */ /* 0x000fe20006800000 */
[----:B------:R-:W-:Y:S01]  /*5de0*/  MUFU.EX2 R9, R9 ;  /* 0x0000000900097308 */ /* 0x000fe20000000800 */
        /* <DEDUP_REMOVED lines=9> */
[--C-:B------:R-:W-:Y:S01]  /*5e80*/  FFMA.FTZ R45, R45, UR10, -R10.reuse ;  /* 0x0000000a2d2d7c23 */ /* 0x100fe2000801080a */
[--C-:B------:R-:W-:Y:S01]  /*5e90*/  FFMA.FTZ R48, R48, UR10, -R10.reuse ;  /* 0x0000000a30307c23 */ /* 0x100fe2000801080a */
[--C-:B------:R-:W-:Y:S01]  /*5ea0*/  FFMA.FTZ R49, R49, UR10, -R10.reuse ;  /* 0x0000000a31317c23 */ /* 0x100fe2000801080a */
[--C-:B------:R-:W-:Y:S01]  /*5eb0*/  FFMA.FTZ R52, R52, UR10, -R10.reuse ;  /* 0x0000000a34347c23 */ /* 0x100fe2000801080a */
[----:B------:R-:W0:Y:S02]  /*5ec0*/  SHFL.BFLY PT, R3, R4, 0x2, 0x1f ;  /* 0x0c401f0004037f89 */ /* 0x000e2400000e0000 */
[----:B------:R3:W4:Y:S08]  /*5ed0*/  MUFU.EX2 R152, R11 ;  /* 0x0000000b00987308 */ /* 0x0007300000000800 */
[----:B------:R5:W-:Y:S01]  /*5ee0*/  MUFU.EX2 R13, R12 ;  /* 0x0000000c000d7308 */ /* 0x000be20000000800 */
[----:B---3--:R-:W-:-:S07]  /*5ef0*/  FFMA.FTZ R11, R33, UR10, -R10 ;  /* 0x0000000a210b7c23 */ /* 0x008fce000801080a */
[----:B------:R-:W-:Y:S01]  /*5f00*/  MUFU.EX2 R14, R14 ;  /* 0x0000000e000e7308 */ /* 0x000fe20000000800 */
[----:B-----5:R-:W-:Y:S01]  /*5f10*/  FFMA.FTZ R12, R63, UR10, -R10 ;  /* 0x0000000a3f0c7c23 */ /* 0x020fe2000801080a */
[----:B----4-:R-:W-:Y:S01]  /*5f20*/  FADD.FTZ R25, R9, R152 ;  /* 0x0000009809197221 */ /* 0x010fe20000010000 */
[----:B------:R-:W-:Y:S02]  /*5f30*/  F2FP.BF16.F32.PACK_AB R152, R152, R9 ;  /* 0x000000099898723e */ /* 0x000fe400000010ff */
[----:B0-----:R-:W-:Y:S01]  /*5f40*/  FMNMX.FTZ R3, R4, R3, !PT ;  /* 0x0000000304037209 */ /* 0x001fe20007810000 */
[--C-:B------:R-:W-:Y:S02]  /*5f50*/  FFMA.FTZ R4, R41, UR10, -R10.reuse ;  /* 0x0000000a29047c23 */ /* 0x100fe4000801080a */
[----:B------:R-:W0:Y:S01]  /*5f60*/  MUFU.EX2 R11, R11 ;  /* 0x0000000b000b7308 */ /* 0x000e220000000800 */
[----:B------:R-:W-:Y:S01]  /*5f70*/  FFMA.FTZ R10, R53, UR10, -R10 ;  /* 0x0000000a350a7c23 */ /* 0x000fe2000801080a */
[----:B------:R-:W3:Y:S06]  /*5f80*/  SHFL.BFLY PT, R6, R3, 0x1, 0x1f ;  /* 0x0c201f0003067f89 */ /* 0x000eec00000e0000 */
        /* <DEDUP_REMOVED lines=10> */
[----:B------:R3:W-:Y:S01]  /*6030*/  MUFU.EX2 R3, R10 ;  /* 0x0000000a00037308 */ /* 0x0007e20000000800 */
        /* <DEDUP_REMOVED lines=8> */
[----:B---3--:R-:W-:Y:S01]  /*60c0*/  FADD.FTZ R10, R154, R25 ;  /* 0x000000199a0a7221 */ /* 0x008fe20000010000 */
[--C-:B------:R-:W-:Y:S01]  /*60d0*/  FFMA.FTZ R39, R39, UR10, -R24.reuse ;  /* 0x0000000a27277c23 */ /* 0x100fe20008010818 */
[--C-:B------:R-:W-:Y:S01]  /*60e0*/  FFMA.FTZ R42, R42, UR10, -R24.reuse ;  /* 0x0000000a2a2a7c23 */ /* 0x100fe20008010818 */
[----:B------:R-:W-:Y:S01]  /*60f0*/  FFMA.FTZ R43, R43, UR10, -R24 ;  /* 0x0000000a2b2b7c23 */ /* 0x000fe20008010818 */
[----:B------:R-:W-:Y:S01]  /*6100*/  FADD.FTZ R29, R13, R10 ;  /* 0x0000000a0d1d7221 */ /* 0x000fe20000010000 */
[--C-:B------:R-:W-:Y:S01]  /*6110*/  FFMA.FTZ R46, R46, UR10, -R24.reuse ;  /* 0x0000000a2e2e7c23 */ /* 0x100fe20008010818 */
[--C-:B------:R-:W-:Y:S01]  /*6120*/  FFMA.FTZ R47, R47, UR10, -R24.reuse ;  /* 0x0000000a2f2f7c23 */ /* 0x100fe20008010818 */
[----:B------:R-:W3:Y:S01]  /*6130*/  MUFU.EX2 R27, R27 ;  /* 0x0000001b001b7308 */ /* 0x000ee20000000800 */
[----:B------:R-:W-:Y:S01]  /*6140*/  FADD.FTZ R28, R14, R29 ;  /* 0x0000001d0e1c7221 */ /* 0x000fe20000010000 */
[--C-:B------:R-:W-:Y:S01]  /*6150*/  FFMA.FTZ R50, R50, UR10, -R24.reuse ;  /* 0x0000000a32327c23 */ /* 0x100fe20008010818 */
[----:B------:R-:W-:Y:S01]  /*6160*/  FFMA.FTZ R51, R51, UR10, -R24 ;  /* 0x0000000a33337c23 */ /* 0x000fe20008010818 */
[----:B------:R-:W-:Y:S01]  /*6170*/  F2FP.BF16.F32.PACK_AB R154, R13, R154 ;  /* 0x0000009a0d9a723e */ /* 0x000fe200000010ff */
[----:B------:R-:W-:Y:S01]  /*6180*/  FADD.FTZ R28, R11, R28 ;  /* 0x0000001c0b1c7221 */ /* 0x000fe20000010000 */
[--C-:B------:R-:W-:Y:S01]  /*6190*/  FFMA.FTZ R54, R54, UR10, -R24.reuse ;  /* 0x0000000a36367c23 */ /* 0x100fe20008010818 */
[----:B------:R-:W-:Y:S01]  /*61a0*/  FFMA.FTZ R24, R55, UR10, -R24 ;  /* 0x0000000a37187c23 */ /* 0x000fe20008010818 */
[----:B------:R-:W4:Y:S01]  /*61b0*/  MUFU.EX2 R30, R30 ;  /* 0x0000001e001e7308 */ /* 0x000f220000000800 */
[----:B0-----:R-:W-:-:S07]  /*61c0*/  F2FP.BF16.F32.PACK_AB R160, R4, R21 ;  /* 0x0000001504a0723e */ /* 0x001fce00000010ff */
[----:B------:R-:W0:Y:S01]  /*61d0*/  MUFU.EX2 R31, R31 ;  /* 0x0000001f001f7308 */ /* 0x000e220000000800 */
[----:B---3--:R-:W-:Y:S01]  /*61e0*/  FADD.FTZ R25, R26, R27 ;  /* 0x0000001b1a197221 */ /* 0x008fe20000010000 */
[----:B------:R-:W-:-:S06]  /*61f0*/  F2FP.BF16.F32.PACK_AB R153, R27, R26 ;  /* 0x0000001a1b99723e */ /* 0x000fcc00000010ff */
[----:B------:R-:W3:Y:S01]  /*6200*/  MUFU.EX2 R34, R34 ;  /* 0x0000002200227308 */ /* 0x000ee20000000800 */
[----:B----4-:R-:W-:-:S07]  /*6210*/  FADD.FTZ R10, R30, R25 ;  /* 0x000000191e0a7221 */ /* 0x010fce0000010000 */
[----:B------:R-:W4:Y:S01]  /*6220*/  MUFU.EX2 R35, R35 ;  /* 0x0000002300237308 */ /* 0x000f220000000800 */
[C---:B0-----:R-:W-:Y:S01]  /*6230*/  FADD.FTZ R25, R31.reuse, R10 ;  /* 0x0000000a1f197221 */ /* 0x041fe20000010000 */
[----:B------:R-:W-:-:S05]  /*6240*/  F2FP.BF16.F32.PACK_AB R155, R31, R30 ;  /* 0x0000001e1f9b723e */ /* 0x000fca00000010ff */
[----:B------:R0:W-:Y:S01]  /*6250*/  STSM.16.M88.4 [R22+0x26800], R152 ;  /* 0x0268009816007844 */ /* 0x0001e20000000200 */
[----:B------:R-:W5:Y:S01]  /*6260*/  MUFU.EX2 R38, R38 ;  /* 0x0000002600267308 */ /* 0x000f620000000800 */
[----:B---3--:R-:W-:Y:S01]  /*6270*/  FADD.FTZ R10, R34, R25 ;  /* 0x00000019220a7221 */ /* 0x008fe20000010000 */
[----:B------:R-:W-:-:S04]  /*6280*/  FADD.FTZ R25, R15, R28 ;  /* 0x0000001c0f197221 */ /* 0x000fc80000010000 */
[----:B------:R-:W-:Y:S02]  /*6290*/  FADD.FTZ R28, R20, R25 ;  /* 0x00000019141c7221 */ /* 0x000fe40000010000 */
[----:B------:R-:W3:Y:S01]  /*62a0*/  MUFU.EX2 R39, R39 ;  /* 0x0000002700277308 */ /* 0x000ee20000000800 */
[----:B----4-:R-:W-:Y:S01]  /*62b0*/  FADD.FTZ R9, R35, R10 ;  /* 0x0000000a23097221 */ /* 0x010fe20000010000 */
[----:B------:R-:W-:Y:S01]  /*62c0*/  FADD.FTZ R13, R21, R28 ;  /* 0x0000001c150d7221 */ /* 0x000fe20000010000 */
[----:B------:R-:W-:-:S03]  /*62d0*/  F2FP.BF16.F32.PACK_AB R157, R35, R34 ;  /* 0x00000022239d723e */ /* 0x000fc600000010ff */
[----:B------:R-:W-:Y:S02]  /*62e0*/  FADD.FTZ R13, R4, R13 ;  /* 0x0000000d040d7221 */ /* 0x000fe40000010000 */
[----:B------:R-:W4:Y:S01]  /*62f0*/  MUFU.EX2 R42, R42 ;  /* 0x0000002a002a7308 */ /* 0x000f220000000800 */
[----:B-----5:R-:W-:-:S07]  /*6300*/  FADD.FTZ R10, R38, R9 ;  /* 0x00000009260a7221 */ /* 0x020fce0000010000 */
[----:B------:R-:W5:Y:S01]  /*6310*/  MUFU.EX2 R43, R43 ;  /* 0x0000002b002b7308 */ /* 0x000f620000000800 */
[C---:B---3--:R-:W-:Y:S01]  /*6320*/  FADD.FTZ R11, R39.reuse, R10 ;  /* 0x0000000a270b7221 */ /* 0x048fe20000010000 */
[----:B------:R-:W-:-:S05]  /*6330*/  F2FP.BF16.F32.PACK_AB R159, R39, R38 ;  /* 0x00000026279f723e */ /* 0x000fca00000010ff */
[----:B------:R0:W-:Y:S01]  /*6340*/  STSM.16.M88.4 [R23], R156 ;  /* 0x0000009c17007844 */ /* 0x0001e20000000200 */
[----:B------:R-:W3:Y:S01]  /*6350*/  MUFU.EX2 R12, R12 ;  /* 0x0000000c000c7308 */ /* 0x000ee20000000800 */
[----:B----4-:R-:W-:-:S07]  /*6360*/  FADD.FTZ R4, R42, R11 ;  /* 0x0000000b2a047221 */ /* 0x010fce0000010000 */
[----:B------:R-:W4:Y:S01]  /*6370*/  MUFU.EX2 R46, R46 ;  /* 0x0000002e002e7308 */ /* 0x000f220000000800 */
[C---:B-----5:R-:W-:Y:S01]  /*6380*/  FADD.FTZ R11, R43.reuse, R4 ;  /* 0x000000042b0b7221 */ /* 0x060fe20000010000 */
[----:B------:R-:W-:-:S06]  /*6390*/  F2FP.BF16.F32.PACK_AB R161, R43, R42 ;  /* 0x0000002a2ba1723e */ /* 0x000fcc00000010ff */
[----:B------:R-:W5:Y:S01]  /*63a0*/  MUFU.EX2 R45, R45 ;  /* 0x0000002d002d7308 */ /* 0x000f620000000800 */
[----:B---3--:R-:W-:-:S07]  /*63b0*/  FADD.FTZ R4, R12, R13 ;  /* 0x0000000d0c047221 */ /* 0x008fce0000010000 */
[----:B------:R-:W3:Y:S01]  /*63c0*/  MUFU.EX2 R47, R47 ;  /* 0x0000002f002f7308 */ /* 0x000ee20000000800 */
[----:B----4-:R-:W-:-:S07]  /*63d0*/  FADD.FTZ R10, R46, R11 ;  /* 0x0000000b2e0a7221 */ /* 0x010fce0000010000 */
[----:B------:R-:W-:Y:S01]  /*63e0*/  MUFU.EX2 R48, R48 ;  /* 0x0000003000307308 */ /* 0x000fe20000000800 */
[C---:B-----5:R-:W-:Y:S01]  /*63f0*/  F2FP.BF16.F32.PACK_AB R162, R45.reuse, R12 ;  /* 0x0000000c2da2723e */ /* 0x060fe200000010ff */
        /* <DEDUP_REMOVED lines=25> */
.L_x_2195:
[----:B------:R3:W4:Y:S01]  /*6590*/  SYNCS.PHASECHK.TRANS64.TRYWAIT P1, [R7+URZ+0x28c50], R8 ;  /* 0x028c5008070075a7 */ /* 0x000722000802017f */
[----:B------:R-:W-:Y:S05]  /*65a0*/  @!P0 BRA `(.L_x_2196) ;  /* 0x0000000000048947 */ /* 0x000fea0003800000 */
[----:B------:R-:W-:Y:S01]  /*65b0*/  BPT.TRAP 0x1 ;  /* 0x000000040000795c */ /* 0x000fe20000300000 */
.L_x_2196:
[----:B----4-:R-:W-:Y:S05]  /*65c0*/  @P1 BRA `(.L_x_2197) ;  /* 0x0000000000081947 */ /* 0x010fea0003800000 */
[----:B------:R-:W4:Y:S02]  /*65d0*/  SYNCS.PHASECHK.TRANS64.TRYWAIT P1, [R7+URZ+0x28c50], R8 ;  /* 0x028c5008070075a7 */ /* 0x000f24000802017f */
[----:B----4-:R-:W-:Y:S05]  /*65e0*/  @!P1 BRA `(.L_x_2198) ;  /* 0x00000128004c9947 */ /* 0x010fea0003800000 */
.L_x_2197:
        /* <DEDUP_REMOVED lines=34> */
.L_x_2199:
[----:B------:R-:W-:Y:S01]  /*6810*/  R2UR UR6, R7 ;  /* 0x00000000070672ca */ /* 0x000fe200000e0000 */
[----:B------:R-:W-:Y:S01]  /*6820*/  UISETP.NE.AND UP1, UPT, UR52, URZ, UPT ;  /* 0x0000003f3400728c */ /* 0x000fe2000bf25270 */
[----:B------:R-:W-:Y:S01]  /*6830*/  R2UR UR21, R168 ;  /* 0x00000000a81572ca */ /* 0x000fe200000e0000 */
[----:B------:R-:W-:-:S06]  /*6840*/  UISETP.NE.AND UP0, UPT, UR51, URZ, UPT ;  /* 0x0000003f3300728c */ /* 0x000fcc000bf05270 */
[----:B------:R-:W-:-:S03]  /*6850*/  PLOP3.LUT P1, PT, PT, PT, UP0, 0x40, 0x0 ;  /* 0x000000000000781c */ /* 0x000fc60003f2e808 */
[----:B------:R-:W-:Y:S01]  /*6860*/  @UP1 ULDC UR15, c[0x0][0x450] ;  /* 0x00011400000f1ab9 */ /* 0x000fe20000000800 */
[----:B------:R-:W-:Y:S02]  /*6870*/  UIADD3 UR6, UR6, 0x28c60, URZ ;  /* 0x00028c6006067890 */ /* 0x000fe4000fffe03f */
[----:B------:R-:W-:Y:S02]  /*6880*/  UIADD3 UR21, UR21, -0x2, URZ ;  /* 0xfffffffe15157890 */ /* 0x000fe4000fffe03f */
[----:B------:R-:W-:-:S03]  /*6890*/  UPRMT UR14, UR40, 0x654, UR6 ;  /* 0x00000654280e7896 */ /* 0x000fc60008000006 */
[----:B------:R-:W-:Y:S02]  /*68a0*/  @UP1 ULDC UR6, c[0x0][0x44c] ;  /* 0x0001130000061ab9 */ /* 0x000fe40000000800 */
[----:B------:R-:W-:-:S04]  /*68b0*/  UIMAD.WIDE.U32 UR6, UR45, UR6, URZ ;  /* 0x000000062d0672a5 */ /* 0x000fc8000f8e003f */
[----:B------:R-:W-:Y:S01]  /*68c0*/  SYNCS.ARRIVE.TRANS64.RED.A1T0 RZ, [UR14], RZ ;  /* 0x000000ffffff79a7 */ /* 0x000fe2000810040e */
[----:B------:R-:W-:Y:S01]  /*68d0*/  UMOV UR14, UR45 ;  /* 0x0000002d000e7c82 */ /* 0x000fe20008000000 */
[----:B------:R-:W-:-:S04]  /*68e0*/  @UP1 USHF.R.U32.HI UR14, URZ, UR15, UR7 ;  /* 0x0000000f3f0e1299 */ /* 0x000fc80008011607 */
[----:B------:R-:W-:-:S04]  /*68f0*/  UIADD3 UR6, UR14, UR48, -UR50 ;  /* 0x000000300e067290 */ /* 0x000fc8000fffe832 */
[----:B------:R-:W-:Y:S01]  /*6900*/  UIADD3 UR11, UR6, UR11, URZ ;  /* 0x0000000b060b7290 */ /* 0x000fe2000fffe03f */
[----:B------:R-:W-:Y:S11]  /*6910*/  @P1 BRA `(.L_x_2200) ;  /* 0x00000000004c1947 */ /* 0x000ff60003800000 */
        /* <DEDUP_REMOVED lines=11> */
.L_x_2201:
[----:B------:R-:W-:Y:S02]  /*69d0*/  ULDC UR19, c[0x0][0x9e4] ;  /* 0x0002790000137ab9 */ /* 0x000fe40000000800 */
[----:B------:R-:W-:-:S11]  /*69e0*/  UISETP.NE.AND UP0, UPT, UR19, 0x1, UPT ;  /* 0x000000011300788c */ /* 0x000fd6000bf05270 */
[----:B------:R-:W-:Y:S02]  /*69f0*/  @UP0 ULDC.64 UR6, c[0x0][0x9e8] ;  /* 0x00027a0000060ab9 */ /* 0x000fe40000000a00 */
[----:B------:R-:W-:-:S04]  /*6a00*/  UIMAD.WIDE.U32 UR14, UR18, UR6, URZ ;  /* 0x00000006120e72a5 */ /* 0x000fc8000f8e003f */
[----:B------:R-:W-:-:S12]  /*6a10*/  @UP0 USHF.R.U32.HI UR18, URZ, UR7, UR15 ;  /* 0x000000073f120299 */ /* 0x000fd8000801160f */
.L_x_2202:
[----:B------:R-:W-:-:S04]  /*6a20*/  UIMAD UR18, UR18, UR19, UR19 ;  /* 0x00000013121272a4 */ /* 0x000fc8000f8e0213 */
[----:B------:R-:W-:-:S04]  /*6a30*/  UISETP.LT.AND UP0, UPT, UR11, UR18, UPT ;  /* 0x000000120b00728c */ /* 0x000fc8000bf01270 */
[----:B------:R-:W-:-:S12]  /*6a40*/  USEL UR11, UR11, UR18, UP0 ;  /* 0x000000120b0b7287 */ /* 0x000fd80008000000 */
.L_x_2200:
[----:B------:R-:W-:-:S04]  /*6a50*/  USHF.R.S32.HI UR6, URZ, 0x1f, UR11 ;  /* 0x0000001f3f067899 */ /* 0x000fc8000801140b */
[----:B------:R-:W-:-:S04]  /*6a60*/  ULEA.HI UR6, UR6, UR11, URZ, 0x6 ;  /* 0x0000000b06067291 */ /* 0x000fc8000f8f303f */
[----:B------:R-:W-:-:S04]  /*6a70*/  USHF.R.S32.HI UR6, URZ, 0x6, UR6 ;  /* 0x000000063f067899 */ /* 0x000fc80008011406 */
[----:B------:R-:W-:-:S04]  /*6a80*/  UISETP.LT.AND UP0, UPT, UR47, UR6, UPT ;  /* 0x000000062f00728c */ /* 0x000fc8000bf01270 */
[----:B------:R-:W-:-:S04]  /*6a90*/  USEL UR22, UR47, UR6, !UP0 ;  /* 0x000000062f167287 */ /* 0x000fc8000c000000 */
[----:B------:R-:W-:-:S06]  /*6aa0*/  UISETP.GE.AND UP0, UPT, UR21, UR22, UPT ;  /* 0x000000161500728c */ /* 0x000fcc000bf06270 */
[----:B------:R-:W-:-:S13]  /*6ab0*/  PLOP3.LUT P1, PT, PT, PT, UP0, 0x80, 0x0 ;  /* 0x000000000000781c */ /* 0x000fda0003f2f008 */
[----:B------:R-:W-:Y:S05]  /*6ac0*/  @!P1 BRA `(.L_x_2203) ;  /* 0x0000002400a89947 */ /* 0x000fea0003800000 */
[----:B------:R-:W-:Y:S01]  /*6ad0*/  IMAD.MOV.U32 R10, RZ, RZ, R6 ;  /* 0x000000ffff0a7224 */ /* 0x000fe200078e0006 */
[----:B------:R-:W-:Y:S01]  /*6ae0*/  UMOV UR27, UR38 ;  /* 0x00000026001b7c82 */ /* 0x000fe20008000000 */
[----:B------:R-:W-:Y:S01]  /*6af0*/  IMAD.MOV.U32 R9, RZ, RZ, R5 ;  /* 0x000000ffff097224 */ /* 0x000fe200078e0005 */
[----:B------:R-:W-:Y:S01]  /*6b00*/  ULDC UR24, c[0x0][0x9e4] ;  /* 0x0002790000187ab9 */ /* 0x000fe20000000800 */
[----:B------:R-:W-:Y:S01]  /*6b10*/  ULDC UR20, c[0x0][0x9dc] ;  /* 0x0002770000147ab9 */ /* 0x000fe20000000800 */
[----:B------:R-:W-:Y:S01]  /*6b20*/  ULDC UR26, c[0x0][0x988] ;  /* 0x00026200001a7ab9 */ /* 0x000fe20000000800 */
[----:B------:R-:W-:-:S05]  /*6b30*/  ULDC UR25, c[0x0][0x9e0] ;  /* 0x0002780000197ab9 */ /* 0x000fca0000000800 */
.L_x_2222:
[----:B------:R-:W-:-:S04]  /*6b40*/  UIADD3 UR38, UR27, 0x1, URZ ;  /* 0x000000011b267890 */ /* 0x000fc8000fffe03f */
[----:B------:R-:W-:-:S04]  /*6b50*/  UISETP.NE.AND UP0, UPT, UR38, 0x2, UPT ;  /* 0x000000022600788c */ /* 0x000fc8000bf05270 */
[----:B------:R-:W-:Y:S02]  /*6b60*/  USEL UR6, URZ, 0x1, UP0 ;  /* 0x000000013f067887 */ /* 0x000fe40008000000 */
[----:B------:R-:W-:Y:S02]  /*6b70*/  USEL UR38, UR38, URZ, UP0 ;  /* 0x0000003f26267287 */ /* 0x000fe40008000000 */
[----:B------:R-:W-:Y:S01]  /*6b80*/  ULOP3.LUT UR37, UR37, UR6, URZ, 0x3c, !UPT ;  /* 0x0000000625257292 */ /* 0x000fe2000f8e3c3f */
[----:B0-----:R-:W-:Y:S11]  /*6b90*/  @!P0 BRA `(.L_x_2204) ;  /* 0x0000000000048947 */ /* 0x001ff60003800000 */
[----:B------:R-:W-:Y:S01]  /*6ba0*/  BPT.TRAP 0x1 ;  /* 0x000000040000795c */ /* 0x000fe20000300000 */
.L_x_2204:
[----:B------:R-:W-:Y:S01]  /*6bb0*/  ULEA UR23, UR38, UR41, 0x3 ;  /* 0x0000002926177291 */ /* 0x000fe2000f8e183f */
[----:B-1234-:R-:W-:-:S05]  /*6bc0*/  IMAD.U32 R8, RZ, RZ, UR37 ;  /* 0x00000025ff087e24 */ /* 0x01efca000f8e00ff */
[----:B------:R-:W-:-:S04]  /*6bd0*/  SHF.L.U32 R8, R8, 0x1f, RZ ;  /* 0x0000001f08087819 */ /* 0x000fc800000006ff */
[----:B------:R1:W2:Y:S01]  /*6be0*/  SYNCS.PHASECHK.TRANS64.TRYWAIT P1, [UR23+0x28c30], R8 ;  /* 0x028c3008ff0075a7 */ /* 0x0002a20008020157 */
[----:B------:R-:W-:Y:S05]  /*6bf0*/  @!P0 BRA `(.L_x_2205) ;  /* 0x0000000000048947 */ /* 0x000fea0003800000 */
[----:B------:R-:W-:Y:S01]  /*6c00*/  BPT.TRAP 0x1 ;  /* 0x000000040000795c */ /* 0x000fe20000300000 */
.L_x_2205:
[----:B--2---:R-:W-:Y:S05]  /*6c10*/  @P1 BRA `(.L_x_2206) ;  /* 0x0000000000081947 */ /* 0x004fea0003800000 */
[----:B------:R-:W2:Y:S02]  /*6c20*/  SYNCS.PHASECHK.TRANS64.TRYWAIT P1, [UR23+0x28c30], R8 ;  /* 0x028c3008ff0075a7 */ /* 0x000ea40008020157 */
[----:B--2---:R-:W-:Y:S05]  /*6c30*/  @!P1 BRA `(.L_x_2207) ;  /* 0x0000012000cc9947 */ /* 0x004fea0003800000 */
.L_x_2206:
[----:B------:R-:W-:Y:S01]  /*6c40*/  R2UR UR18, R0 ;  /* 0x00000000001272ca */ /* 0x000fe200000e0000 */
[----:B0-----:R-:W-:Y:S01]  /*6c50*/  WARPGROUP.ARRIVE ;  /* 0x00000000000079c5 */ /* 0x001fe20000000000 */
[----:B------:R-:W-:Y:S01]  /*6c60*/  UMOV UR19, 0x40000040 ;  /* 0x4000004000137882 */ /* 0x000fe20000000000 */
[----:B------:R-:W-:Y:S01]  /*6c70*/  UMOV UR7, 0x40000040 ;  /* 0x4000004000077882 */ /* 0x000fe20000000000 */
[----:B------:R-:W-:Y:S01]  /*6c80*/  UMOV UR11, 0x40000040 ;  /* 0x40000040000b7882 */ /* 0x000fe20000000000 */
[----:B------:R-:W-:-:S08]  /*6c90*/  UMOV UR15, 0x40000040 ;  /* 0x40000040000f7882 */ /* 0x000fd00000000000 */
[----:B------:R-:W-:-:S04]  /*6ca0*/  ULEA UR18, UR38, UR18, 0x9 ;  /* 0x0000001226127291 */ /* 0x000fc8000f8e483f */
[----:B------:R-:W-:Y:S02]  /*6cb0*/  UIADD3 UR6, UR18, 0x2, URZ ;  /* 0x0000000212067890 */ /* 0x000fe4000fffe03f */
[----:B------:R-:W-:Y:S02]  /*6cc0*/  UIADD3 UR10, UR18, 0x4, URZ ;  /* 0x00000004120a7890 */ /* 0x000fe4000fffe03f */
[----:B------:R-:W-:Y:S02]  /*6cd0*/  UIADD3 UR14, UR18, 0x6, URZ ;  /* 0x00000006120e7890 */ /* 0x000fe4000fffe03f */
        /* <DEDUP_REMOVED lines=13> */
.L_x_2208:
[----:B------:R-:W-:Y:S01]  /*6db0*/  UISETP.NE.AND UP1, UPT, UR52, URZ, UPT ;  /* 0x0000003f3400728c */ /* 0x000fe2000bf25270 */
[----:B------:R-:W-:Y:S01]  /*6dc0*/  VIADD R14, R190, UR45 ;  /* 0x0000002dbe0e7c36 */ /* 0x000fe20008000000 */
[----:B------:R-:W-:Y:S02]  /*6dd0*/  USHF.L.U32 UR7, UR21, 0x6, URZ ;  /* 0x0000000615077899 */ /* 0x000fe4000800063f */
[----:B------:R-:W-:Y:S02]  /*6de0*/  UISETP.NE.AND UP0, UPT, UR51, URZ, UPT ;  /* 0x0000003f3300728c */ /* 0x000fe4000bf05270 */
[----:B------:R-:W-:Y:S02]  /*6df0*/  PLOP3.LUT P1, PT, PT, PT, UP1, 0x80, 0x0 ;  /* 0x000000000000781c */ /* 0x000fe40003f2f018 */
[----:B------:R-:W-:Y:S01]  /*6e00*/  PLOP3.LUT P2, PT, PT, PT, UP1, 0x80, 0x0 ;  /* 0x000000000000781c */ /* 0x000fe20003f4f018 */
[----:B------:R-:W-:Y:S02]  /*6e10*/  IMAD.U32 R12, RZ, RZ, UR7 ;  /* 0x00000007ff0c7e24 */ /* 0x000fe4000f8e00ff */
[----:B------:R-:W-:-:S03]  /*6e20*/  @UP1 ULDC UR6, c[0x0][0x44c] ;  /* 0x0001130000061ab9 */ /* 0x000fc60000000800 */
[----:B------:R-:W-:-:S05]  /*6e30*/  IADD3 R12, -R2, 0x1, -R12 ;  /* 0x00000001020c7810 */ /* 0x000fca0007ffe90c */
[----:B--2---:R-:W-:Y:S01]  /*6e40*/  @P1 IMAD.HI.U32 R5, R14, UR6, RZ ;  /* 0x000000060e051c27 */ /* 0x004fe2000f8e00ff */
[----:B------:R-:W-:Y:S01]  /*6e50*/  @UP1 ULDC UR6, c[0x0][0x450] ;  /* 0x0001140000061ab9 */ /* 0x000fe20000000800 */
[----:B------:R-:W-:-:S03]  /*6e60*/  PLOP3.LUT P1, PT, PT, PT, UP0, 0x40, 0x0 ;  /* 0x000000000000781c */ /* 0x000fc60003f2e808 */
[----:B------:R-:W-:Y:S01]  /*6e70*/  @P2 SHF.R.U32.HI R14, RZ, UR6, R5 ;  /* 0x00000006ff0e2c19 */ /* 0x000fe20008011605 */
[----:B------:R-:W-:Y:S01]  /*6e80*/  UIADD3 UR6, UR23, 0x28c40, URZ ;  /* 0x00028c4017067890 */ /* 0x000fe2000fffe03f */
[----:B------:R-:W-:-:S03]  /*6e90*/  IMAD.U32 R5, RZ, RZ, UR50 ;  /* 0x00000032ff057e24 */ /* 0x000fc6000f8e00ff */
[----:B------:R-:W0:Y:S01]  /*6ea0*/  SHFL.IDX PT, R15, R14, RZ, 0x1c1f ;  /* 0x001c1fff0e0f7589 */ /* 0x000e2200000e0000 */
[----:B------:R-:W-:Y:S01]  /*6eb0*/  UPRMT UR6, UR40, 0x654, UR6 ;  /* 0x0000065428067896 */ /* 0x000fe20008000006 */
[----:B------:R-:W-:-:S05]  /*6ec0*/  IADD3 R12, -R5, UR48, R12 ;  /* 0x00000030050c7c10 */ /* 0x000fca000fffe10c */
[----:B------:R-:W-:-:S03]  /*6ed0*/  VIADD R13, R12, UR25 ;  /* 0x000000190c0d7c36 */ /* 0x000fc60008000000 */
[----:B------:R-:W-:Y:S01]  /*6ee0*/  SYNCS.ARRIVE.TRANS64.RED.A1T0 RZ, [UR6], RZ ;  /* 0x000000ffffff79a7 */ /* 0x000fe20008100406 */
[----:B------:R-:W-:-:S06]  /*6ef0*/  ULOP3.LUT UR6, URZ, UR20, URZ, 0x33, !UPT ;  /* 0x000000143f067292 */ /* 0x000fcc000f8e333f */
[----:B------:R-:W-:Y:S02]  /*6f00*/  VIADD R12, R12, UR6 ;  /* 0x000000060c0c7c36 */ /* 0x000fe40008000000 */
[----:B0-----:R-:W-:Y:S02]  /*6f10*/  IMAD.IADD R11, R13, 0x1, R15 ;  /* 0x000000010d0b7824 */ /* 0x001fe400078e020f */
[----:B------:R-:W-:Y:S01]  /*6f20*/  IMAD.IADD R5, R15, 0x1, R12 ;  /* 0x000000010f057824 */ /* 0x000fe200078e020c */
[----:B------:R-:W-:Y:S06]  /*6f30*/  @P1 BRA `(.L_x_2209) ;  /* 0x00000000005c1947 */ /* 0x000fec0003800000 */
[----:B------:R-:W-:Y:S01]  /*6f40*/  IMAD.U32 R6, RZ, RZ, UR50 ;  /* 0x00000032ff067e24 */ /* 0x000fe2000f8e00ff */
[----:B------:R-:W-:Y:S04]  /*6f50*/  BSSY B0, `(.L_x_2210) ;  /* 0x0000011000007945 */ /* 0x000fe80003800000 */
[----:B------:R-:W-:-:S04]  /*6f60*/  IADD3 R15, -R6, UR48, R15 ;  /* 0x00000030060f7c10 */ /* 0x000fc8000fffe10f */
        /* <DEDUP_REMOVED lines=10> */
.L_x_2211:
[----:B------:R-:W-:-:S05]  /*7010*/  IMAD.U32 R20, RZ, RZ, UR24 ;  /* 0x00000018ff147e24 */ /* 0x000fca000f8e00ff */
[----:B------:R-:W-:-:S13]  /*7020*/  ISETP.NE.AND P1, PT, R20, 0x1, PT ;  /* 0x000000011400780c */ /* 0x000fda0003f25270 */
[----:B------:R-:W0:Y:S02]  /*7030*/  @P1 LDC.64 R6, c[0x0][0x9e8] ;  /* 0x00027a00ff061b82 */ /* 0x000e240000000a00 */
[----:B0-----:R-:W-:-:S05]  /*7040*/  @P1 IMAD.HI.U32 R6, R15, R6, RZ ;  /* 0x000000060f061227 */ /* 0x001fca00078e00ff */
[----:B------:R-:W-:-:S07]  /*7050*/  @P1 SHF.R.U32.HI R15, RZ, R7, R6 ;  /* 0x00000007ff0f1219 */ /* 0x000fce0000011606 */
.L_x_2212:
[----:B------:R-:W-:Y:S05]  /*7060*/  BSYNC B0 ;  /* 0x0000000000007941 */ /* 0x000fea0003800000 */
.L_x_2210:
[----:B------:R-:W-:-:S04]  /*7070*/  IMAD R15, R15, R20, -UR7 ;  /* 0x800000070f0f7e24 */ /* 0x000fc8000f8e0214 */
[----:B------:R-:W-:-:S05]  /*7080*/  IMAD.IADD R15, R15, 0x1, -R2 ;  /* 0x000000010f0f7824 */ /* 0x000fca00078e0a02 */
[----:B------:R-:W-:Y:S02]  /*7090*/  VIMNMX R5, R5, R15, !PT ;  /* 0x0000000f05057248 */ /* 0x000fe40007fe0100 */
[----:B------:R-:W-:-:S07]  /*70a0*/  VIADDMNMX R11, R15, R20, R11, PT ;  /* 0x000000140f0b7246 */ /* 0x000fce000380010b */
.L_x_2209:
[----:B------:R-:W-:Y:S01]  /*70b0*/  UISETP.GT.AND UP0, UPT, UR21, -0x1, UPT ;  /* 0xffffffff1500788c */ /* 0x000fe2000bf04270 */
[----:B------:R-:W0:Y:S01]  /*70c0*/  SHFL.IDX PT, R6, R14, 0x1, 0x1c1f ;  /* 0x003c1f000e067f89 */ /* 0x000e2200000e0000 */
[----:B------:R-:W-:-:S04]  /*70d0*/  UISETP.NE.AND UP1, UPT, UR51, URZ, UPT ;  /* 0x0000003f3300728c */ /* 0x000fc8000bf25270 */
[----:B------:R-:W-:-:S04]  /*70e0*/  PLOP3.LUT P1, PT, PT, PT, UP0, 0x80, 0x0 ;  /* 0x000000000000781c */ /* 0x000fc80003f2f008 */
[C---:B------:R-:W-:Y:S02]  /*70f0*/  ISETP.GT.AND P4, PT, R5.reuse, 0x1, P1 ;  /* 0x000000010500780c */ /* 0x040fe40000f84270 */
[----:B------:R-:W-:Y:S02]  /*7100*/  ISETP.GT.AND P5, PT, R5, RZ, P1 ;  /* 0x000000ff0500720c */ /* 0x000fe40000fa4270 */
[C---:B------:R-:W-:Y:S02]  /*7110*/  ISETP.LT.OR P4, PT, R11.reuse, 0x2, P4 ;  /* 0x000000020b00780c */ /* 0x040fe40002781670 */
[----:B------:R-:W-:Y:S02]  /*7120*/  ISETP.LT.OR P5, PT, R11, 0x1, P5 ;  /* 0x000000010b00780c */ /* 0x000fe40002fa1670 */
[----:B------:R-:W-:Y:S02]  /*7130*/  FSEL R153, R153, -INF , !P4 ;  /* 0xff80000099997808 */ /* 0x000fe40006000000 */
[----:B------:R-:W-:-:S02]  /*7140*/  ISETP.GT.AND P4, PT, R5, 0x18, P1 ;  /* 0x000000180500780c */ /* 0x000fc40000f84270 */
[----:B------:R-:W-:Y:S02]  /*7150*/  FSEL R152, R152, -INF , !P5 ;  /* 0xff80000098987808 */ /* 0x000fe40006800000 */
[----:B------:R-:W-:Y:S01]  /*7160*/  ISETP.LT.OR P4, PT, R11, 0x19, P4 ;  /* 0x000000190b00780c */ /* 0x000fe20002781670 */
[--C-:B0-----:R-:W-:Y:S01]  /*7170*/  IMAD.IADD R13, R13, 0x1, R6.reuse ;  /* 0x000000010d0d7824 */ /* 0x101fe200078e0206 */
[C---:B------:R-:W-:Y:S01]  /*7180*/  ISETP.GT.AND P6, PT, R5.reuse, 0x8, P1 ;  /* 0x000000080500780c */ /* 0x040fe20000fc4270 */
[----:B------:R-:W-:Y:S01]  /*7190*/  IMAD.IADD R12, R12, 0x1, R6 ;  /* 0x000000010c0c7824 */ /* 0x000fe200078e0206 */
[C---:B------:R-:W-:Y:S02]  /*71a0*/  ISETP.GT.AND P2, PT, R5.reuse, 0x9, P1 ;  /* 0x000000090500780c */ /* 0x040fe40000f44270 */
[C---:B------:R-:W-:Y:S02]  /*71b0*/  ISETP.GT.AND P3, PT, R5.reuse, 0x10, P1 ;  /* 0x000000100500780c */ /* 0x040fe40000f64270 */
[----:B------:R-:W-:-:S02]  /*71c0*/  ISETP.GT.AND P5, PT, R5, 0x11, P1 ;  /* 0x000000110500780c */ /* 0x000fc40000fa4270 */
[----:B------:R-:W-:Y:S02]  /*71d0*/  FSEL R164, R164, -INF , !P4 ;  /* 0xff800000a4a47808 */ /* 0x000fe40006000000 */
[----:B------:R-:W-:Y:S02]  /*71e0*/  ISETP.GT.AND P4, PT, R5, 0x29, P1 ;  /* 0x000000290500780c */ /* 0x000fe40000f84270 */
[C---:B------:R-:W-:Y:S02]  /*71f0*/  ISETP.LT.OR P6, PT, R11.reuse, 0x9, P6 ;  /* 0x000000090b00780c */ /* 0x040fe400037c1670 */
[C---:B------:R-:W-:Y:S02]  /*7200*/  ISETP.LT.OR P2, PT, R11.reuse, 0xa, P2 ;  /* 0x0000000a0b00780c */ /* 0x040fe40001741670 */
[C---:B------:R-:W-:Y:S02]  /*7210*/  ISETP.LT.OR P3, PT, R11.reuse, 0x11, P3 ;  /* 0x000000110b00780c */ /* 0x040fe40001f61670 */
[----:B------:R-:W-:-:S02]  /*7220*/  ISETP.LT.OR P5, PT, R11, 0x12, P5 ;  /* 0x000000120b00780c */ /* 0x000fc40002fa1670 */
[----:B------:R-:W-:Y:S02]  /*7230*/  ISETP.LT.OR P4, PT, R11, 0x2a, P4 ;  /* 0x0000002a0b00780c */ /* 0x000fe40002781670 */
[----:B------:R-:W-:Y:S02]  /*7240*/  FSEL R156, R156, -INF , !P6 ;  /* 0xff8000009c9c7808 */ /* 0x000fe40007000000 */
[----:B------:R-:W-:Y:S02]  /*7250*/  FSEL R157, R157, -INF , !P2 ;  /* 0xff8000009d9d7808 */ /* 0x000fe40005000000 */
[----:B------:R-:W-:Y:S02]  /*7260*/  FSEL R160, R160, -INF , !P3 ;  /* 0xff800000a0a07808 */ /* 0x000fe40005800000 */
[----:B------:R-:W-:Y:S02]  /*7270*/  FSEL R161, R161, -INF , !P5 ;  /* 0xff800000a1a17808 */ /* 0x000fe40006800000 */
[----:B------:R-:W-:-:S02]  /*7280*/  ISETP.GT.AND P6, PT, R5, 0x19, P1 ;  /* 0x000000190500780c */ /* 0x000fc40000fc4270 */
[C---:B------:R-:W-:Y:S02]  /*7290*/  ISETP.GT.AND P2, PT, R5.reuse, 0x20, P1 ;  /* 0x000000200500780c */ /* 0x040fe40000f44270 */
[C---:B------:R-:W-:Y:S02]  /*72a0*/  ISETP.GT.AND P3, PT, R5.reuse, 0x21, P1 ;  /* 0x000000210500780c */ /* 0x040fe40000f64270 */
[----:B------:R-:W-:Y:S02]  /*72b0*/  ISETP.GT.AND P5, PT, R5, 0x28, P1 ;  /* 0x000000280500780c */ /* 0x000fe40000fa4270 */
[----:B------:R-:W-:Y:S02]  /*72c0*/  FSEL R173, R173, -INF , !P4 ;  /* 0xff800000adad7808 */ /* 0x000fe40006000000 */
[----:B------:R-:W-:Y:S02]  /*72d0*/  PLOP3.LUT P4, PT, PT, PT, UP1, 0x40, 0x0 ;  /* 0x000000000000781c */ /* 0x000fe40003f8e818 */
[----:B------:R-:W-:-:S02]  /*72e0*/  ISETP.LT.OR P6, PT, R11, 0x1a, P6 ;  /* 0x0000001a0b00780c */ /* 0x000fc400037c1670 */
[C---:B------:R-:W-:Y:S02]  /*72f0*/  ISETP.LT.OR P2, PT, R11.reuse, 0x21, P2 ;  /* 0x000000210b00780c */ /* 0x040fe40001741670 */
[C---:B------:R-:W-:Y:S02]  /*7300*/  ISETP.LT.OR P3, PT, R11.reuse, 0x22, P3 ;  /* 0x000000220b00780c */ /* 0x040fe40001f61670 */
[----:B------:R-:W-:Y:S02]  /*7310*/  ISETP.LT.OR P5, PT, R11, 0x29, P5 ;  /* 0x000000290b00780c */ /* 0x000fe40002fa1670 */
[----:B------:R-:W-:Y:S02]  /*7320*/  FSEL R165, R165, -INF , !P6 ;  /* 0xff800000a5a57808 */ /* 0x000fe40007000000 */
[----:B------:R-:W-:Y:S02]  /*7330*/  FSEL R168, R168, -INF , !P2 ;  /* 0xff800000a8a87808 */ /* 0x000fe40005000000 */
[----:B------:R-:W-:-:S02]  /*7340*/  FSEL R169, R169, -INF , !P3 ;  /* 0xff800000a9a97808 */ /* 0x000fc40005800000 */
[----:B------:R-:W-:Y:S02]  /*7350*/  FSEL R172, R172, -INF , !P5 ;  /* 0xff800000acac7808 */ /* 0x000fe40006800000 */
[C---:B------:R-:W-:Y:S02]  /*7360*/  ISETP.GT.AND P6, PT, R5.reuse, 0x30, P1 ;  /* 0x000000300500780c */ /* 0x040fe40000fc4270 */
[C---:B------:R-:W-:Y:S02]  /*7370*/  ISETP.GT.AND P2, PT, R5.reuse, 0x31, P1 ;  /* 0x000000310500780c */ /* 0x040fe40000f44270 */
[C---:B------:R-:W-:Y:S02]  /*7380*/  ISETP.GT.AND P3, PT, R5.reuse, 0x38, P1 ;  /* 0x000000380500780c */ /* 0x040fe40000f64270 */
[----:B------:R-:W-:Y:S02]  /*7390*/  ISETP.GT.AND P5, PT, R5, 0x39, P1 ;  /* 0x000000390500780c */ /* 0x000fe40000fa4270 */
[----:B------:R-:W-:-:S02]  /*73a0*/  ISETP.LT.OR P6, PT, R11, 0x31, P6 ;  /* 0x000000310b00780c */ /* 0x000fc400037c1670 */
[C---:B------:R-:W-:Y:S02]  /*73b0*/  ISETP.LT.OR P2, PT, R11.reuse, 0x32, P2 ;  /* 0x000000320b00780c */ /* 0x040fe40001741670 */
[C---:B------:R-:W-:Y:S02]  /*73c0*/  ISETP.LT.OR P3, PT, R11.reuse, 0x39, P3 ;  /* 0x000000390b00780c */ /* 0x040fe40001f61670 */
[----:B------:R-:W-:Y:S02]  /*73d0*/  ISETP.LT.OR P5, PT, R11, 0x3a, P5 ;  /* 0x0000003a0b00780c */ /* 0x000fe40002fa1670 */
[----:B------:R-:W-:Y:S02]  /*73e0*/  FSEL R176, R176, -INF , !P6 ;  /* 0xff800000b0b07808 */ /* 0x000fe40007000000 */
[----:B------:R-:W-:Y:S02]  /*73f0*/  FSEL R177, R177, -INF , !P2 ;  /* 0xff800000b1b17808 */ /* 0x000fe40005000000 */
[----:B------:R-:W-:-:S02]  /*7400*/  FSEL R180, R180, -INF , !P3 ;  /* 0xff800000b4b47808 */ /* 0x000fc40005800000 */
[----:B------:R-:W-:Y:S01]  /*7410*/  FSEL R181, R181, -INF , !P5 ;  /* 0xff800000b5b57808 */ /* 0x000fe20006800000 */
        /* <DEDUP_REMOVED lines=14> */
.L_x_2215:
[----:B------:R-:W-:-:S05]  /*7500*/  IMAD.U32 R11, RZ, RZ, UR24 ;  /* 0x00000018ff0b7e24 */ /* 0x000fca000f8e00ff */
[----:B------:R-:W-:-:S13]  /*7510*/  ISETP.NE.AND P2, PT, R11, 0x1, PT ;  /* 0x000000010b00780c */ /* 0x000fda0003f45270 */
[----:B------:R-:W0:Y:S02]  /*7520*/  @P2 LDC.64 R6, c[0x0][0x9e8] ;  /* 0x00027a00ff062b82 */ /* 0x000e240000000a00 */
[----:B0-----:R-:W-:-:S05]  /*7530*/  @P2 IMAD.HI.U32 R6, R5, R6, RZ ;  /* 0x0000000605062227 */ /* 0x001fca00078e00ff */
[----:B------:R-:W-:-:S07]  /*7540*/  @P2 SHF.R.U32.HI R5, RZ, R7, R6 ;  /* 0x00000007ff052219 */ /* 0x000fce0000011606 */
.L_x_2216:
[----:B------:R-:W-:Y:S05]  /*7550*/  BSYNC B0 ;  /* 0x0000000000007941 */ /* 0x000fea0003800000 */
.L_x_2214:
[----:B------:R-:W-:-:S04]  /*7560*/  IMAD R5, R5, R11, -UR7 ;  /* 0x8000000705057e24 */ /* 0x000fc8000f8e020b */
[----:B------:R-:W-:-:S05]  /*7570*/  IMAD.IADD R5, R5, 0x1, -R2 ;  /* 0x0000000105057824 */ /* 0x000fca00078e0a02 */
[----:B------:R-:W-:Y:S02]  /*7580*/  VIMNMX R12, R12, R5, !PT ;  /* 0x000000050c0c7248 */ /* 0x000fe40007fe0100 */
[----:B------:R-:W-:-:S07]  /*7590*/  VIADDMNMX R13, R5, R11, R13, PT ;  /* 0x0000000b050d7246 */ /* 0x000fce000380010d */
.L_x_2213:
[----:B------:R-:W-:Y:S01]  /*75a0*/  LOP3.LUT R16, R16, 0xffffbfff, RZ, 0xc0, !PT ;  /* 0xffffbfff10107812 */ /* 0x000fe200078ec0ff */
[----:B------:R-:W-:Y:S01]  /*75b0*/  UMOV UR10, UR26 ;  /* 0x0000001a000a7c82 */ /* 0x000fe20008000000 */
[----:B------:R-:W-:Y:S02]  /*75c0*/  FMNMX.FTZ R5, R152, R9, !PT ;  /* 0x0000000998057209 */ /* 0x000fe40007810000 */
[----:B------:R-:W-:Y:S02]  /*75d0*/  @P0 LOP3.LUT R16, R16, 0x4000, RZ, 0xfc, !PT ;  /* 0x0000400010100812 */ /* 0x000fe400078efcff */
[----:B------:R-:W-:Y:S02]  /*75e0*/  ISETP.GT.AND P0, PT, R12, 0x19, P1 ;  /* 0x000000190c00780c */ /* 0x000fe40000f04270 */
[----:B------:R-:W-:Y:S02]  /*75f0*/  FMNMX.FTZ R5, R153, R5, !PT ;  /* 0x0000000599057209 */ /* 0x000fe40007810000 */
[----:B------:R-:W-:-:S02]  /*7600*/  LOP3.LUT R16, R16, 0xfffbffff, RZ, 0xc0, !PT ;  /* 0xfffbffff10107812 */ /* 0x000fc400078ec0ff */
[----:B------:R-:W-:Y:S02]  /*7610*/  FMNMX.FTZ R5, R156, R5, !PT ;  /* 0x000000059c057209 */ /* 0x000fe40007810000 */
[----:B------:R-:W-:Y:S02]  /*7620*/  ISETP.GT.AND P5, PT, R12, 0x1, P1 ;  /* 0x000000010c00780c */ /* 0x000fe40000fa4270 */
[----:B------:R-:W-:Y:S02]  /*7630*/  FMNMX.FTZ R5, R157, R5, !PT ;  /* 0x000000059d057209 */ /* 0x000fe40007810000 */
[----:B------:R-:W-:Y:S02]  /*7640*/  ISETP.LT.OR P5, PT, R13, 0x2, P5 ;  /* 0x000000020d00780c */ /* 0x000fe40002fa1670 */
[----:B------:R-:W-:Y:S02]  /*7650*/  @P0 LOP3.LUT R16, R16, 0x40000, RZ, 0xfc, !PT ;  /* 0x0004000010100812 */ /* 0x000fe400078efcff */
[----:B------:R-:W-:-:S02]  /*7660*/  ISETP.GT.AND P0, PT, R12, 0x31, P1 ;  /* 0x000000310c00780c */ /* 0x000fc40000f04270 */
[----:B------:R-:W-:Y:S02]  /*7670*/  FMNMX.FTZ R5, R160, R5, !PT ;  /* 0x00000005a0057209 */ /* 0x000fe40007810000 */
[----:B------:R-:W-:Y:S02]  /*7680*/  LOP3.LUT R16, R16, 0xfffffffd, RZ, 0xc0, !PT ;  /* 0xfffffffd10107812 */ /* 0x000fe400078ec0ff */
[----:B------:R-:W-:Y:S02]  /*7690*/  FMNMX.FTZ R5, R161, R5, !PT ;  /* 0x00000005a1057209 */ /* 0x000fe40007810000 */
[----:B------:R-:W-:Y:S02]  /*76a0*/  FSEL R155, R155, -INF , !P5 ;  /* 0xff8000009b9b7808 */ /* 0x000fe40006800000 */
[----:B------:R-:W-:Y:S02]  /*76b0*/  FMNMX.FTZ R5, R164, R5, !PT ;  /* 0x00000005a4057209 */ /* 0x000fe40007810000 */
[----:B------:R-:W-:-:S02]  /*76c0*/  ISETP.GT.AND P6, PT, R12, 0x8, P1 ;  /* 0x000000080c00780c */ /* 0x000fc40000fc4270 */
[----:B------:R-:W-:Y:S02]  /*76d0*/  FMNMX.FTZ R5, R165, R5, !PT ;  /* 0x00000005a5057209 */ /* 0x000fe40007810000 */
[----:B------:R-:W-:Y:S02]  /*76e0*/  @P0 LOP3.LUT R16, R16, 0x2, RZ, 0xfc, !PT ;  /* 0x0000000210100812 */ /* 0x000fe400078efcff */
[----:B------:R-:W-:Y:S02]  /*76f0*/  ISETP.GT.AND P0, PT, R12, 0x38, P1 ;  /* 0x000000380c00780c */ /* 0x000fe40000f04270 */
[----:B------:R-:W-:Y:S02]  /*7700*/  FMNMX.FTZ R5, R168, R5, !PT ;  /* 0x00000005a8057209 */ /* 0x000fe40007810000 */
[----:B------:R-:W-:Y:S02]  /*7710*/  LOP3.LUT R16, R16, 0xfffffff7, RZ, 0xc0, !PT ;  /* 0xfffffff710107812 */ /* 0x000fe400078ec0ff */
[----:B------:R-:W-:-:S02]  /*7720*/  FMNMX.FTZ R5, R169, R5, !PT ;  /* 0x00000005a9057209 */ /* 0x000fc40007810000 */
[----:B------:R-:W-:Y:S02]  /*7730*/  ISETP.GT.AND P2, PT, R12, 0x9, P1 ;  /* 0x000000090c00780c */ /* 0x000fe40000f44270 */
[----:B------:R-:W-:Y:S02]  /*7740*/  FMNMX.FTZ R5, R172, R5, !PT ;  /* 0x00000005ac057209 */ /* 0x000fe40007810000 */
[----:B------:R-:W-:Y:S02]  /*7750*/  ISETP.GT.AND P3, PT, R12, 0x10, P1 ;  /* 0x000000100c00780c */ /* 0x000fe40000f64270 */
[----:B------:R-:W-:Y:S02]  /*7760*/  @P0 LOP3.LUT R16, R16, 0x8, RZ, 0xfc, !PT ;  /* 0x0000000810100812 */ /* 0x000fe400078efcff */
[----:B------:R-:W-:Y:S02]  /*7770*/  ISETP.GT.AND P0, PT, R12, RZ, P1 ;  /* 0x000000ff0c00720c */ /* 0x000fe40000f04270 */
[----:B------:R-:W-:-:S02]  /*7780*/  FMNMX.FTZ R5, R173, R5, !PT ;  /* 0x00000005ad057209 */ /* 0x000fc40007810000 */
[C---:B------:R-:W-:Y:S02]  /*7790*/  ISETP.GT.AND P4, PT, R12.reuse, 0x11, P1 ;  /* 0x000000110c00780c */ /* 0x040fe40000f84270 */
[----:B------:R-:W-:Y:S02]  /*77a0*/  ISETP.GT.AND P5, PT, R12, 0x18, P1 ;  /* 0x000000180c00780c */ /* 0x000fe40000fa4270 */
[----:B------:R-:W-:Y:S02]  /*77b0*/  FMNMX.FTZ R5, R176, R5, !PT ;  /* 0x00000005b0057209 */ /* 0x000fe40007810000 */
[C---:B------:R-:W-:Y:S02]  /*77c0*/  ISETP.LT.OR P6, PT, R13.reuse, 0x9, P6 ;  /* 0x000000090d00780c */ /* 0x040fe400037c1670 */
[C---:B------:R-:W-:Y:S02]  /*77d0*/  ISETP.LT.OR P2, PT, R13.reuse, 0xa, P2 ;  /* 0x0000000a0d00780c */ /* 0x040fe40001741670 */
[----:B------:R-:W-:-:S02]  /*77e0*/  ISETP.LT.OR P3, PT, R13, 0x11, P3 ;  /* 0x000000110d00780c */ /* 0x000fc40001f61670 */
[C---:B------:R-:W-:Y:S02]  /*77f0*/  ISETP.LT.OR P4, PT, R13.reuse, 0x12, P4 ;  /* 0x000000120d00780c */ /* 0x040fe40002781670 */
[----:B------:R-:W-:Y:S02]  /*7800*/  ISETP.LT.OR P5, PT, R13, 0x19, P5 ;  /* 0x000000190d00780c */ /* 0x000fe40002fa1670 */
[----:B------:R-:W-:Y:S02]  /*7810*/  FMNMX.FTZ R5, R177, R5, !PT ;  /* 0x00000005b1057209 */ /* 0x000fe40007810000 */
[----:B------:R-:W-:Y:S02]  /*7820*/  LOP3.LUT R16, R16, 0xffffff7f, RZ, 0xc0, !PT ;  /* 0xffffff7f10107812 */ /* 0x000fe400078ec0ff */
[----:B------:R-:W-:Y:S02]  /*7830*/  FSEL R158, R158, -INF , !P6 ;  /* 0xff8000009e9e7808 */ /* 0x000fe40007000000 */
[----:B------:R-:W-:-:S02]  /*7840*/  FSEL R159, R159, -INF , !P2 ;  /* 0xff8000009f9f7808 */ /* 0x000fc40005000000 */
[----:B------:R-:W-:Y:S02]  /*7850*/  FSEL R162, R162, -INF , !P3 ;  /* 0xff800000a2a27808 */ /* 0x000fe40005800000 */
[----:B------:R-:W-:Y:S02]  /*7860*/  FSEL R163, R163, -INF , !P4 ;  /* 0xff800000a3a37808 */ /* 0x000fe40006000000 */
[----:B------:R-:W-:Y:S02]  /*7870*/  FSEL R166, R166, -INF , !P5 ;  /* 0xff800000a6a67808 */ /* 0x000fe40006800000 */
[C---:B------:R-:W-:Y:S02]  /*7880*/  ISETP.GT.AND P2, PT, R12.reuse, 0x20, P1 ;  /* 0x000000200c00780c */ /* 0x040fe40000f44270 */
[C---:B------:R-:W-:Y:S02]  /*7890*/  ISETP.GT.AND P3, PT, R12.reuse, 0x21, P1 ;  /* 0x000000210c00780c */ /* 0x040fe40000f64270 */
[----:B------:R-:W-:-:S02]  /*78a0*/  ISETP.GT.AND P4, PT, R12, 0x28, P1 ;  /* 0x000000280c00780c */ /* 0x000fc40000f84270 */
[C---:B------:R-:W-:Y:S02]  /*78b0*/  ISETP.GT.AND P5, PT, R12.reuse, 0x29, P1 ;  /* 0x000000290c00780c */ /* 0x040fe40000fa4270 */
[C---:B------:R-:W-:Y:S02]  /*78c0*/  ISETP.GT.AND P6, PT, R12.reuse, 0x30, P1 ;  /* 0x000000300c00780c */ /* 0x040fe40000fc4270 */
[----:B------:R-:W-:Y:S02]  /*78d0*/  ISETP.GT.AND P1, PT, R12, 0x39, P1 ;  /* 0x000000390c00780c */ /* 0x000fe40000f24270 */
[----:B------:R-:W-:Y:S02]  /*78e0*/  FMNMX.FTZ R5, R180, R5, !PT ;  /* 0x00000005b4057209 */ /* 0x000fe40007810000 */
[----:B------:R-:W-:Y:S02]  /*78f0*/  @P0 LOP3.LUT R16, R16, 0x80, RZ, 0xfc, !PT ;  /* 0x0000008010100812 */ /* 0x000fe400078efcff */
[----:B------:R-:W-:-:S02]  /*7900*/  FMNMX.FTZ R5, R181, R5, !PT ;  /* 0x00000005b5057209 */ /* 0x000fc40007810000 */
[C---:B------:R-:W-:Y:S02]  /*7910*/  LOP3.LUT P0, RZ, R16.reuse, 0x40000, RZ, 0xc0, !PT ;  /* 0x0004000010ff7812 */ /* 0x040fe4000780c0ff */
[----:B------:R-:W-:Y:S01]  /*7920*/  LOP3.LUT R16, R16, 0xffffffdf, RZ, 0xc0, !PT ;  /* 0xffffffdf10107812 */ /* 0x000fe200078ec0ff */
[----:B------:R-:W0:Y:S01]  /*7930*/  SHFL.BFLY PT, R6, R5, 0x2, 0x1f ;  /* 0x0c401f0005067f89 */ /* 0x000e2200000e0000 */
[C---:B------:R-:W-:Y:S02]  /*7940*/  ISETP.LT.OR P0, PT, R13.reuse, 0x1a, P0 ;  /* 0x0000001a0d00780c */ /* 0x040fe40000701670 */
[----:B------:R-:W-:Y:S02]  /*7950*/  @P1 LOP3.LUT R16, R16, 0x20, RZ, 0xfc, !PT ;  /* 0x0000002010101812 */ /* 0x000fe400078efcff */
[----:B------:R-:W-:Y:S02]  /*7960*/  ISETP.LT.OR P6, PT, R13, 0x31, P6 ;  /* 0x000000310d00780c */ /* 0x000fe400037c1670 */
[----:B------:R-:W-:-:S02]  /*7970*/  LOP3.LUT P1, RZ, R16, 0x2, RZ, 0xc0, !PT ;  /* 0x0000000210ff7812 */ /* 0x000fc4000782c0ff */
[----:B------:R-:W-:Y:S02]  /*7980*/  LOP3.LUT R16, R16, 0xfffffeff, RZ, 0xc0, !PT ;  /* 0xfffffeff10107812 */ /* 0x000fe400078ec0ff */
[----:B------:R-:W-:-:S03]  /*7990*/  ISETP.LT.OR P1, PT, R13, 0x32, P1 ;  /* 0x000000320d00780c */ /* 0x000fc60000f21670 */
[----:B------:R-:W-:Y:S02]  /*79a0*/  @P0 LOP3.LUT R16, R16, 0x100, RZ, 0xfc, !PT ;  /* 0x0000010010100812 */ /* 0x000fe400078efcff */
[C---:B------:R-:W-:Y:S02]  /*79b0*/  ISETP.LT.OR P0, PT, R13.reuse, 0x21, P2 ;  /* 0x000000210d00780c */ /* 0x040fe40001701670 */
[C---:B------:R-:W-:Y:S02]  /*79c0*/  LOP3.LUT P2, RZ, R16.reuse, 0x8, RZ, 0xc0, !PT ;  /* 0x0000000810ff7812 */ /* 0x040fe4000784c0ff */
[----:B------:R-:W-:Y:S02]  /*79d0*/  LOP3.LUT R16, R16, 0xffffffbf, RZ, 0xc0, !PT ;  /* 0xffffffbf10107812 */ /* 0x000fe400078ec0ff */
[----:B------:R-:W-:Y:S02]  /*79e0*/  ISETP.LT.OR P2, PT, R13, 0x39, P2 ;  /* 0x000000390d00780c */ /* 0x000fe40001741670 */
[----:B0-----:R-:W-:-:S02]  /*79f0*/  FMNMX.FTZ R5, R5, R6, !PT ;  /* 0x0000000605057209 */ /* 0x001fc40007810000 */
[----:B------:R-:W-:-:S03]  /*7a00*/  FSEL R182, R182, -INF , !P2 ;  /* 0xff800000b6b67808 */ /* 0x000fc60005000000 */
[----:B------:R-:W-:Y:S01]  /*7a10*/  @P0 LOP3.LUT R16, R16, 0x40, RZ, 0xfc, !PT ;  /* 0x0000004010100812 */ /* 0x000fe200078efcff */
[----:B------:R-:W0:Y:S01]  /*7a20*/  SHFL.BFLY PT, R6, R5, 0x1, 0x1f ;  /* 0x0c201f0005067f89 */ /* 0x000e2200000e0000 */
[C---:B------:R-:W-:Y:S02]  /*7a30*/  ISETP.LT.OR P0, PT, R13.reuse, 0x22, P3 ;  /* 0x000000220d00780c */ /* 0x040fe40001f01670 */
[C---:B------:R-:W-:Y:S02]  /*7a40*/  LOP3.LUT P3, RZ, R16.reuse, 0x80, RZ, 0xc0, !PT ;  /* 0x0000008010ff7812 */ /* 0x040fe4000786c0ff */
[----:B------:R-:W-:Y:S02]  /*7a50*/  LOP3.LUT R16, R16, 0xffffffef, RZ, 0xc0, !PT ;  /* 0xffffffef10107812 */ /* 0x000fe400078ec0ff */
[----:B------:R-:W-:-:S04]  /*7a60*/  ISETP.LT.OR P3, PT, R13, 0x1, P3 ;  /* 0x000000010d00780c */ /* 0x000fc80001f61670 */
[----:B------:R-:W-:-:S03]  /*7a70*/  FSEL R154, R154, -INF , !P3 ;  /* 0xff8000009a9a7808 */ /* 0x000fc60005800000 */
        /* <DEDUP_REMOVED lines=8> */
[----:B------:R-:W-:Y:S01]  /*7b00*/  FMUL.FTZ R6, R5, UR10 ;  /* 0x0000000a05067c20 */ /* 0x000fe20008410000 */
[----:B------:R-:W-:Y:S02]  /*7b10*/  ISETP.LT.OR P0, PT, R13, 0x2a, P5 ;  /* 0x0000002a0d00780c */ /* 0x000fe40002f01670 */
[C---:B------:R-:W-:Y:S02]  /*7b20*/  FSETP.NEU.FTZ.AND P5, PT, R5.reuse, -INF , PT ;  /* 0xff8000000500780b */ /* 0x040fe40003fbd000 */
[----:B------:R-:W-:Y:S02]  /*7b30*/  LOP3.LUT R16, R16, 0xffff7fff, RZ, 0xc0, !PT ;  /* 0xffff7fff10107812 */ /* 0x000fe400078ec0ff */
[----:B------:R-:W-:Y:S02]  /*7b40*/  FSEL R6, R6, RZ, P5 ;  /* 0x000000ff06067208 */ /* 0x000fe40002800000 */
[----:B------:R-:W-:-:S03]  /*7b50*/  FSEL R7, R5, RZ, P5 ;  /* 0x000000ff05077208 */ /* 0x000fc60002800000 */
        /* <DEDUP_REMOVED lines=16> */
[----:B------:R-:W-:Y:S01]  /*7c60*/  @P0 LOP3.LUT R16, R16, 0x8000, RZ, 0xfc, !PT ;  /* 0x0000800010100812 */ /* 0x000fe200078efcff */
[----:B------:R-:W-:Y:S01]  /*7c70*/  FADD.FTZ R7, -R7, R9 ;  /* 0x0000000907077221 */ /* 0x000fe20000010100 */
[----:B------:R-:W-:Y:S01]  /*7c80*/  FMNMX.FTZ R6, R154, R10, !PT ;  /* 0x0000000a9a067209 */ /* 0x000fe20007810000 */
[----:B------:R-:W-:Y:S01]  /*7c90*/  MUFU.EX2 R152, R152 ;  /* 0x0000009800987308 */ /* 0x000fe20000000800 */
[----:B------:R-:W-:Y:S01]  /*7ca0*/  LOP3.LUT R16, R16, 0xfffeffff, RZ, 0xc0, !PT ;  /* 0xfffeffff10107812 */ /* 0x000fe200078ec0ff */
[----:B------:R-:W-:Y:S01]  /*7cb0*/  FMUL.FTZ R7, R7, UR10 ;  /* 0x0000000a07077c20 */ /* 0x000fe20008410000 */
[----:B------:R-:W-:-:S02]  /*7cc0*/  FMNMX.FTZ R6, R155, R6, !PT ;  /* 0x000000069b067209 */ /* 0x000fc40007810000 */
[----:B------:R-:W-:Y:S02]  /*7cd0*/  @P6 LOP3.LUT R16, R16, 0x10000, RZ, 0xfc, !PT ;  /* 0x0001000010106812 */ /* 0x000fe400078efcff */
[----:B------:R-:W-:Y:S01]  /*7ce0*/  FMNMX.FTZ R6, R158, R6, !PT ;  /* 0x000000069e067209 */ /* 0x000fe20007810000 */
[----:B------:R-:W-:Y:S01]  /*7cf0*/  MUFU.EX2 R153, R153 ;  /* 0x0000009900997308 */ /* 0x000fe20000000800 */
[----:B------:R-:W-:Y:S02]  /*7d00*/  LOP3.LUT R16, R16, 0xfffdffff, RZ, 0xc0, !PT ;  /* 0xfffdffff10107812 */ /* 0x000fe400078ec0ff */
[----:B------:R-:W-:Y:S02]  /*7d10*/  FMNMX.FTZ R6, R159, R6, !PT ;  /* 0x000000069f067209 */ /* 0x000fe40007810000 */
[----:B------:R-:W-:Y:S02]  /*7d20*/  @P1 LOP3.LUT R16, R16, 0x20000, RZ, 0xfc, !PT ;  /* 0x0002000010101812 */ /* 0x000fe400078efcff */
[----:B------:R-:W-:Y:S01]  /*7d30*/  FMNMX.FTZ R6, R162, R6, !PT ;  /* 0x00000006a2067209 */ /* 0x000fe20007810000 */
[----:B------:R-:W-:Y:S01]  /*7d40*/  MUFU.EX2 R156, R156 ;  /* 0x0000009c009c7308 */ /* 0x000fe20000000800 */
[----:B------:R-:W-:-:S02]  /*7d50*/  LOP3.LUT P1, RZ, R16, 0x100, RZ, 0xc0, !PT ;  /* 0x0000010010ff7812 */ /* 0x000fc4000782c0ff */
[----:B------:R-:W-:Y:S02]  /*7d60*/  FMNMX.FTZ R6, R163, R6, !PT ;  /* 0x00000006a3067209 */ /* 0x000fe40007810000 */
[----:B------:R-:W-:Y:S02]  /*7d70*/  LOP3.LUT P6, RZ, R16, 0x40, RZ, 0xc0, !PT ;  /* 0x0000004010ff7812 */ /* 0x000fe400078cc0ff */
[----:B------:R-:W-:Y:S01]  /*7d80*/  FSEL R167, R167, -INF , !P1 ;  /* 0xff800000a7a77808 */ /* 0x000fe20004800000 */
[----:B------:R-:W0:Y:S01]  /*7d90*/  MUFU.EX2 R157, R157 ;  /* 0x0000009d009d7308 */ /* 0x000e220000000800 */
[----:B------:R-:W-:Y:S02]  /*7da0*/  FMNMX.FTZ R6, R166, R6, !PT ;  /* 0x00000006a6067209 */ /* 0x000fe40007810000 */
[----:B------:R-:W-:Y:S02]  /*7db0*/  LOP3.LUT P0, RZ, R16, 0x10, RZ, 0xc0, !PT ;  /* 0x0000001010ff7812 */ /* 0x000fe4000780c0ff */
[----:B------:R-:W-:-:S02]  /*7dc0*/  FSEL R170, R170, -INF , !P6 ;  /* 0xff800000aaaa7808 */ /* 0x000fc40007000000 */
[----:B------:R-:W-:Y:S01]  /*7dd0*/  FMNMX.FTZ R6, R167, R6, !PT ;  /* 0x00000006a7067209 */ /* 0x000fe20007810000 */
[----:B------:R-:W-:Y:S01]  /*7de0*/  MUFU.EX2 R160, R160 ;  /* 0x000000a000a07308 */ /* 0x000fe20000000800 */
[----:B------:R-:W-:Y:S02]  /*7df0*/  LOP3.LUT P5, RZ, R16, 0x4, RZ, 0xc0, !PT ;  /* 0x0000000410ff7812 */ /* 0x000fe400078ac0ff */
[----:B------:R-:W-:Y:S02]  /*7e00*/  FSEL R171, R171, -INF , !P0 ;  /* 0xff800000abab7808 */ /* 0x000fe40004000000 */
[----:B------:R-:W-:Y:S02]  /*7e10*/  FMNMX.FTZ R6, R170, R6, !PT ;  /* 0x00000006aa067209 */ /* 0x000fe40007810000 */
[----:B------:R-:W-:Y:S01]  /*7e20*/  LOP3.LUT P0, RZ, R16, 0x8000, RZ, 0xc0, !PT ;  /* 0x0000800010ff7812 */ /* 0x000fe2000780c0ff */
[----:B------:R-:W-:Y:S01]  /*7e30*/  MUFU.EX2 R161, R161 ;  /* 0x000000a100a17308 */ /* 0x000fe20000000800 */
[----:B------:R-:W-:-:S02]  /*7e40*/  FSEL R174, R174, -INF , !P5 ;  /* 0xff800000aeae7808 */ /* 0x000fc40006800000 */
[----:B------:R-:W-:Y:S02]  /*7e50*/  FMNMX.FTZ R6, R171, R6, !PT ;  /* 0x00000006ab067209 */ /* 0x000fe40007810000 */
[----:B------:R-:W-:Y:S02]  /*7e60*/  LOP3.LUT P6, RZ, R16, 0x10000, RZ, 0xc0, !PT ;  /* 0x0001000010ff7812 */ /* 0x000fe400078cc0ff */
[----:B------:R-:W-:Y:S01]  /*7e70*/  FSEL R175, R175, -INF , !P0 ;  /* 0xff800000afaf7808 */ /* 0x000fe20004000000 */
[----:B------:R-:W-:Y:S01]  /*7e80*/  MUFU.EX2 R164, R164 ;  /* 0x000000a400a47308 */ /* 0x000fe20000000800 */
[----:B------:R-:W-:Y:S02]  /*7e90*/  FMNMX.FTZ R6, R174, R6, !PT ;  /* 0x00000006ae067209 */ /* 0x000fe40007810000 */
[----:B------:R-:W-:Y:S02]  /*7ea0*/  LOP3.LUT P1, RZ, R16, 0x20000, RZ, 0xc0, !PT ;  /* 0x0002000010ff7812 */ /* 0x000fe4000782c0ff */
[----:B------:R-:W-:-:S02]  /*7eb0*/  FSEL R178, R178, -INF , !P6 ;  /* 0xff800000b2b27808 */ /* 0x000fc40007000000 */
[----:B------:R-:W-:Y:S01]  /*7ec0*/  FMNMX.FTZ R6, R175, R6, !PT ;  /* 0x00000006af067209 */ /* 0x000fe20007810000 */
[----:B------:R-:W-:Y:S01]  /*7ed0*/  MUFU.EX2 R165, R165 ;  /* 0x000000a500a57308 */ /* 0x000fe20000000800 */
[----:B------:R-:W-:Y:S02]  /*7ee0*/  FSEL R179, R179, -INF , !P1 ;  /* 0xff800000b3b37808 */ /* 0x000fe40004800000 */
[----:B------:R-:W-:Y:S02]  /*7ef0*/  FMNMX.FTZ R6, R178, R6, !PT ;  /* 0x00000006b2067209 */ /* 0x000fe40007810000 */
[----:B------:R-:W-:Y:S02]  /*7f00*/  ISETP.NE.AND P1, PT, R18, RZ, PT ;  /* 0x000000ff1200720c */ /* 0x000fe40003f25270 */
[----:B------:R-:W-:Y:S01]  /*7f10*/  FMNMX.FTZ R6, R179, R6, !PT ;  /* 0x00000006b3067209 */ /* 0x000fe20007810000 */
[----:B------:R-:W-:Y:S01]  /*7f20*/  MUFU.EX2 R168, R168 ;  /* 0x000000a800a87308 */ /* 0x000fe20000000800 */
[----:B------:R-:W-:-:S02]  /*7f30*/  LOP3.LUT P0, RZ, R16, 0x4000, RZ, 0xc0, !PT ;  /* 0x0000400010ff7812 */ /* 0x000fc4000780c0ff */
[----:B------:R-:W-:-:S04]  /*7f40*/  FMNMX.FTZ R6, R182, R6, !PT ;  /* 0x00000006b6067209 */ /* 0x000fc80007810000 */
[----:B------:R-:W-:Y:S01]  /*7f50*/  FMNMX.FTZ R6, R183, R6, !PT ;  /* 0x00000006b7067209 */ /* 0x000fe20007810000 */
[----:B------:R-:W-:Y:S04]  /*7f60*/  MUFU.EX2 R169, R169 ;  /* 0x000000a900a97308 */ /* 0x000fe80000000800 */
[----:B------:R-:W2:Y:S04]  /*7f70*/  SHFL.BFLY PT, R9, R6, 0x2, 0x1f ;  /* 0x0c401f0006097f89 */ /* 0x000ea800000e0000 */
[----:B------:R-:W-:Y:S08]  /*7f80*/  MUFU.EX2 R173, R173 ;  /* 0x000000ad00ad7308 */ /* 0x000ff00000000800 */
[----:B------:R-:W-:Y:S08]  /*7f90*/  MUFU.EX2 R176, R176 ;  /* 0x000000b000b07308 */ /* 0x000ff00000000800 */
[----:B------:R-:W-:Y:S01]  /*7fa0*/  MUFU.EX2 R177, R177 ;  /* 0x000000b100b17308 */ /* 0x000fe20000000800 */
[----:B--2---:R-:W-:-:S07]  /*7fb0*/  FMNMX.FTZ R6, R6, R9, !PT ;  /* 0x0000000906067209 */ /* 0x004fce0007810000 */
[----:B------:R-:W-:Y:S01]  /*7fc0*/  MUFU.EX2 R181, R181 ;  /* 0x000000b500b57308 */ /* 0x000fe20000000800 */
[----:B------:R-:W2:Y:S02]  /*7fd0*/  SHFL.BFLY PT, R9, R6, 0x1, 0x1f ;  /* 0x0c201f0006097f89 */ /* 0x000ea400000e0000 */
[----:B--2---:R-:W-:-:S04]  /*7fe0*/  FMNMX.FTZ R6, R6, R9, !PT ;  /* 0x0000000906067209 */ /* 0x004fc80007810000 */
[C---:B------:R-:W-:Y:S01]  /*7ff0*/  FSETP.NEU.FTZ.AND P2, PT, R6.reuse, -INF , PT ;  /* 0xff8000000600780b */ /* 0x040fe20003f5d000 */
[----:B------:R-:W-:-:S03]  /*8000*/  FMUL.FTZ R14, R6, UR10 ;  /* 0x0000000a060e7c20 */ /* 0x000fc60008410000 */
[----:B------:R-:W-:Y:S02]  /*8010*/  FSEL R9, R6, RZ, P2 ;  /* 0x000000ff06097208 */ /* 0x000fe40001000000 */
[----:B------:R-:W-:-:S03]  /*8020*/  FSEL R14, R14, RZ, P2 ;  /* 0x000000ff0e0e7208 */ /* 0x000fc60001000000 */
[----:B------:R-:W-:Y:S02]  /*8030*/  FADD.FTZ R10, -R9, R10 ;  /* 0x0000000a090a7221 */ /* 0x000fe40000010100 */
[----:B------:R2:W3:Y:S01]  /*8040*/  MUFU.EX2 R9, R7 ;  /* 0x0000000700097308 */ /* 0x0004e20000000800 */
[--C-:B------:R-:W-:Y:S01]  /*8050*/  FFMA.FTZ R11, R154, UR10, -R14.reuse ;  /* 0x0000000a9a0b7c23 */ /* 0x100fe2000801080e */
[--C-:B------:R-:W-:Y:S01]  /*8060*/  FFMA.FTZ R155, R155, UR10, -R14.reuse ;  /* 0x0000000a9b9b7c23 */ /* 0x100fe2000801080e */
[--C-:B------:R-:W-:Y:S01]  /*8070*/  FFMA.FTZ R159, R159, UR10, -R14.reuse ;  /* 0x0000000a9f9f7c23 */ /* 0x100fe2000801080e */
[--C-:B------:R-:W-:Y:S01]  /*8080*/  FFMA.FTZ R12, R162, UR10, -R14.reuse ;  /* 0x0000000aa20c7c23 */ /* 0x100fe2000801080e */
[--C-:B------:R-:W-:Y:S01]  /*8090*/  FFMA.FTZ R163, R163, UR10, -R14.reuse ;  /* 0x0000000aa3a37c23 */ /* 0x100fe2000801080e */
[----:B------:R-:W-:Y:S01]  /*80a0*/  FFMA.FTZ R13, R166, UR10, -R14 ;  /* 0x0000000aa60d7c23 */ /* 0x000fe2000801080e */
[----:B0-----:R-:W-:Y:S01]  /*80b0*/  F2FP.BF16.F32.PACK_AB R154, R157, R156 ;  /* 0x0000009c9d9a723e */ /* 0x001fe200000010ff */
[----:B------:R-:W-:Y:S01]  /*80c0*/  MUFU.EX2 R11, R11 ;  /* 0x0000000b000b7308 */ /* 0x000fe20000000800 */
[----:B--2---:R-:W-:Y:S01]  /*80d0*/  FMUL.FTZ R7, R10, UR10 ;  /* 0x0000000a0a077c20 */ /* 0x004fe20008410000 */
[----:B------:R-:W-:-:S02]  /*80e0*/  IMAD.U32 R10, RZ, RZ, UR27 ;  /* 0x0000001bff0a7e24 */ /* 0x000fc4000f8e00ff */
[--C-:B------:R-:W-:Y:S01]  /*80f0*/  FFMA.FTZ R167, R167, UR10, -R14.reuse ;  /* 0x0000000aa7a77c23 */ /* 0x100fe2000801080e */
[--C-:B------:R-:W-:Y:S01]  /*8100*/  FFMA.FTZ R170, R170, UR10, -R14.reuse ;  /* 0x0000000aaaaa7c23 */ /* 0x100fe2000801080e */
[--C-:B------:R-:W-:Y:S01]  /*8110*/  FFMA.FTZ R171, R171, UR10, -R14.reuse ;  /* 0x0000000aabab7c23 */ /* 0x100fe2000801080e */
[----:B------:R-:W-:Y:S02]  /*8120*/  @!P1 IMAD R10, R10, 0x40, R17 ;  /* 0x000000400a0a9824 */ /* 0x000fe400078e0211 */
[----:B------:R-:W-:Y:S01]  /*8130*/  FFMA.FTZ R174, R174, UR10, -R14 ;  /* 0x0000000aaeae7c23 */ /* 0x000fe2000801080e */
[----:B------:R-:W0:Y:S01]  /*8140*/  MUFU.EX2 R7, R7 ;  /* 0x0000000700077308 */ /* 0x000e220000000800 */
[----:B---3--:R-:W-:Y:S01]  /*8150*/  FFMA.FTZ R3, R9, R3, R152 ;  /* 0x0000000309037223 */ /* 0x008fe20000010098 */
[----:B------:R-:W-:Y:S01]  /*8160*/  F2FP.BF16.F32.PACK_AB R152, R153, R152 ;  /* 0x000000989998723e */ /* 0x000fe200000010ff */
[--C-:B------:R-:W-:Y:S01]  /*8170*/  FFMA.FTZ R175, R175, UR10, -R14.reuse ;  /* 0x0000000aafaf7c23 */ /* 0x100fe2000801080e */
[----:B------:R-:W-:Y:S01]  /*8180*/  @!P1 LEA R10, R10, UR41, 0x2 ;  /* 0x000000290a0a9c11 */ /* 0x000fe2000f8e10ff */
[----:B------:R-:W-:Y:S01]  /*8190*/  FADD.FTZ R3, R153, R3 ;  /* 0x0000000399037221 */ /* 0x000fe20000010000 */
[--C-:B------:R-:W-:Y:S01]  /*81a0*/  FFMA.FTZ R178, R178, UR10, -R14.reuse ;  /* 0x0000000ab2b27c23 */ /* 0x100fe2000801080e */
[--C-:B------:R-:W-:Y:S01]  /*81b0*/  FFMA.FTZ R179, R179, UR10, -R14.reuse ;  /* 0x0000000ab3b37c23 */ /* 0x100fe2000801080e */
[----:B------:R-:W2:Y:S01]  /*81c0*/  MUFU.EX2 R153, R155 ;  /* 0x0000009b00997308 */ /* 0x000ea20000000800 */
[----:B------:R-:W-:Y:S01]  /*81d0*/  @!P1 STS [R10+0x28800], R9 ;  /* 0x028800090a009388 */ /* 0x000fe20000000800 */
[----:B------:R-:W-:Y:S01]  /*81e0*/  FADD.FTZ R3, R156, R3 ;  /* 0x000000039c037221 */ /* 0x000fe20000010000 */
[----:B------:R-:W-:Y:S01]  /*81f0*/  F2FP.BF16.F32.PACK_AB R156, R161, R160 ;  /* 0x000000a0a19c723e */ /* 0x000fe200000010ff */
[----:B------:R-:W-:Y:S01]  /*8200*/  FFMA.FTZ R182, R182, UR10, -R14 ;  /* 0x0000000ab6b67c23 */ /* 0x000fe2000801080e */
[-C--:B------:R-:W-:Y:S01]  /*8210*/  FMUL.FTZ R24, R24, R9.reuse ;  /* 0x0000000918187220 */ /* 0x080fe20000410000 */
[----:B------:R-:W-:Y:S01]  /*8220*/  FADD.FTZ R3, R157, R3 ;  /* 0x000000039d037221 */ /* 0x000fe20000010000 */
[-C--:B------:R-:W-:Y:S01]  /*8230*/  FMUL.FTZ R25, R25, R9.reuse ;  /* 0x0000000919197220 */ /* 0x080fe20000410000 */
[----:B------:R-:W-:Y:S01]  /*8240*/  MUFU.EX2 R155, R159 ;  /* 0x0000009f009b7308 */ /* 0x000fe20000000800 */
[----:B0-----:R0:W-:Y:S01]  /*8250*/  @!P1 STS [R10+0x28820], R7 ;  /* 0x028820070a009388 */ /* 0x0011e20000000800 */
[----:B------:R-:W-:Y:S01]  /*8260*/  FFMA.FTZ R4, R7, R4, R11 ;  /* 0x0000000407047223 */ /* 0x000fe2000001000b */
[----:B------:R-:W-:Y:S01]  /*8270*/  FADD.FTZ R3, R160, R3 ;  /* 0x00000003a0037221 */ /* 0x000fe20000010000 */
[----:B------:R-:W-:Y:S01]  /*8280*/  F2FP.BF16.F32.PACK_AB R160, R169, R168 ;  /* 0x000000a8a9a0723e */ /* 0x000fe200000010ff */
[-C--:B------:R-:W-:Y:S01]  /*8290*/  FMUL.FTZ R28, R28, R9.reuse ;  /* 0x000000091c1c7220 */ /* 0x080fe20000410000 */
[----:B------:R-:W-:Y:S01]  /*82a0*/  FMUL.FTZ R29, R29, R9 ;  /* 0x000000091d1d7220 */ /* 0x000fe20000410000 */
[----:B------:R-:W-:Y:S01]  /*82b0*/  FADD.FTZ R3, R161, R3 ;  /* 0x00000003a1037221 */ /* 0x000fe20000010000 */
[----:B------:R-:W-:Y:S01]  /*82c0*/  MUFU.EX2 R12, R12 ;  /* 0x0000000c000c7308 */ /* 0x000fe20000000800 */
[C---:B--2---:R-:W-:Y:S01]  /*82d0*/  FADD.FTZ R4, R153.reuse, R4 ;  /* 0x0000000499047221 */ /* 0x044fe20000010000 */
[----:B------:R-:W-:Y:S01]  /*82e0*/  F2FP.BF16.F32.PACK_AB R153, R153, R11 ;  /* 0x0000000b9999723e */ /* 0x000fe200000010ff */
[--C-:B0-----:R-:W-:Y:S01]  /*82f0*/  FFMA.FTZ R10, R158, UR10, -R14.reuse ;  /* 0x0000000a9e0a7c23 */ /* 0x101fe2000801080e */
[----:B------:R-:W-:Y:S01]  /*8300*/  FADD.FTZ R3, R164, R3 ;  /* 0x00000003a4037221 */ /* 0x000fe20000010000 */
[----:B------:R-:W-:Y:S01]  /*8310*/  F2FP.BF16.F32.PACK_AB R158, R165, R164 ;  /* 0x000000a4a59e723e */ /* 0x000fe200000010ff */
[----:B------:R-:W-:Y:S01]  /*8320*/  FFMA.FTZ R14, R183, UR10, -R14 ;  /* 0x0000000ab70e7c23 */ /* 0x000fe2000801080e */
[----:B------:R-:W-:Y:S01]  /*8330*/  F2FP.BF16.F32.PACK_AB R164, R177, R176 ;  /* 0x000000b0b1a4723e */ /* 0x000fe200000010ff */
[----:B------:R-:W-:Y:S01]  /*8340*/  MUFU.EX2 R157, R163 ;  /* 0x000000a3009d7308 */ /* 0x000fe20000000800 */
[----:B------:R-:W-:Y:S01]  /*8350*/  FADD.FTZ R3, R165, R3 ;  /* 0x00000003a5037221 */ /* 0x000fe20000010000 */
[-C--:B------:R-:W-:Y:S01]  /*8360*/  FMUL.FTZ R32, R32, R9.reuse ;  /* 0x0000000920207220 */ /* 0x080fe20000410000 */
[-C--:B------:R-:W-:Y:S01]  /*8370*/  FMUL.FTZ R33, R33, R9.reuse ;  /* 0x0000000921217220 */ /* 0x080fe20000410000 */
[-C--:B------:R-:W-:Y:S01]  /*8380*/  FMUL.FTZ R36, R36, R9.reuse ;  /* 0x0000000924247220 */ /* 0x080fe20000410000 */
[----:B------:R-:W-:Y:S01]  /*8390*/  FADD.FTZ R3, R168, R3 ;  /* 0x00000003a8037221 */ /* 0x000fe20000010000 */
[-C--:B------:R-:W-:Y:S01]  /*83a0*/  FMUL.FTZ R37, R37, R9.reuse ;  /* 0x0000000925257220 */ /* 0x080fe20000410000 */
[-C--:B------:R-:W-:Y:S01]  /*83b0*/  FMUL.FTZ R40, R40, R9.reuse ;  /* 0x0000000928287220 */ /* 0x080fe20000410000 */
[----:B------:R-:W0:Y:S01]  /*83c0*/  MUFU.EX2 R10, R10 ;  /* 0x0000000a000a7308 */ /* 0x000e220000000800 */
[----:B------:R-:W-:Y:S01]  /*83d0*/  FADD.FTZ R3, R169, R3 ;  /* 0x00000003a9037221 */ /* 0x000fe20000010000 */
        /* <DEDUP_REMOVED lines=15> */
[----:B0-----:R-:W-:Y:S01]  /*84d0*/  FADD.FTZ R4, R10, R4 ;  /* 0x000000040a047221 */ /* 0x001fe20000010000 */
[-C--:B------:R-:W-:Y:S01]  /*84e0*/  FMUL.FTZ R68, R68, R9.reuse ;  /* 0x0000000944447220 */ /* 0x080fe20000410000 */
[-C--:B------:R-:W-:Y:S01]  /*84f0*/  FMUL.FTZ R69, R69, R9.reuse ;  /* 0x0000000945457220 */ /* 0x080fe20000410000 */
[-C--:B------:R-:W-:Y:S01]  /*8500*/  FMUL.FTZ R72, R72, R9.reuse ;  /* 0x0000000948487220 */ /* 0x080fe20000410000 */
[C---:B------:R-:W-:Y:S01]  /*8510*/  FADD.FTZ R4, R155.reuse, R4 ;  /* 0x000000049b047221 */ /* 0x040fe20000010000 */
[----:B------:R-:W-:Y:S01]  /*8520*/  F2FP.BF16.F32.PACK_AB R155, R155, R10 ;  /* 0x0000000a9b9b723e */ /* 0x000fe200000010ff */
[----:B------:R-:W-:Y:S01]  /*8530*/  BAR.SYNC.DEFER_BLOCKING 0xf, 0x100 ;  /* 0x03c4000000007b1d */ /* 0x000fe20000010000 */
[-C--:B------:R-:W-:Y:S01]  /*8540*/  FMUL.FTZ R73, R73, R9.reuse ;  /* 0x0000000949497220 */ /* 0x080fe20000410000 */
[----:B------:R-:W-:Y:S01]  /*8550*/  FADD.FTZ R4, R12, R4 ;  /* 0x000000040c047221 */ /* 0x000fe20000010000 */
[-C--:B------:R-:W-:Y:S01]  /*8560*/  FMUL.FTZ R76, R76, R9.reuse ;  /* 0x000000094c4c7220 */ /* 0x080fe20000410000 */
[-C--:B------:R-:W-:Y:S01]  /*8570*/  FMUL.FTZ R77, R77, R9.reuse ;  /* 0x000000094d4d7220 */ /* 0x080fe20000410000 */
[-C--:B------:R-:W-:Y:S01]  /*8580*/  FMUL.FTZ R80, R80, R9.reuse ;  /* 0x0000000950507220 */ /* 0x080fe20000410000 */
[----:B------:R-:W0:Y:S01]  /*8590*/  MUFU.EX2 R161, R170 ;  /* 0x000000aa00a17308 */ /* 0x000e220000000800 */
[C---:B------:R-:W-:Y:S01]  /*85a0*/  FADD.FTZ R4, R157.reuse, R4 ;  /* 0x000000049d047221 */ /* 0x040fe20000010000 */
[----:B------:R-:W-:Y:S01]  /*85b0*/  F2FP.BF16.F32.PACK_AB R157, R157, R12 ;  /* 0x0000000c9d9d723e */ /* 0x000fe200000010ff */
[-C--:B------:R-:W-:Y:S01]  /*85c0*/  FMUL.FTZ R81, R81, R9.reuse ;  /* 0x0000000951517220 */ /* 0x080fe20000410000 */
[-C--:B------:R-:W-:Y:S01]  /*85d0*/  FMUL.FTZ R84, R84, R9.reuse ;  /* 0x0000000954547220 */ /* 0x080fe20000410000 */
[----:B--2---:R-:W-:Y:S01]  /*85e0*/  FADD.FTZ R4, R13, R4 ;  /* 0x000000040d047221 */ /* 0x004fe20000010000 */
[-C--:B------:R-:W-:Y:S01]  /*85f0*/  FMUL.FTZ R85, R85, R9.reuse ;  /* 0x0000000955557220 */ /* 0x080fe20000410000 */
[----:B------:R-:W-:Y:S01]  /*8600*/  FMUL.FTZ R88, R88, R9 ;  /* 0x0000000958587220 */ /* 0x000fe20000410000 */
        /* <DEDUP_REMOVED lines=9> */
[----:B0-----:R-:W-:Y:S01]  /*86a0*/  FADD.FTZ R4, R161, R4 ;  /* 0x00000004a1047221 */ /* 0x001fe20000010000 */
[----:B------:R0:W-:Y:S01]  /*86b0*/  STSM.16.M88.4 [R22+0x26800], R152 ;  /* 0x0268009816007844 */ /* 0x0001e20000000200 */
[-C--:B------:R-:W-:Y:S01]  /*86c0*/  FMUL.FTZ R100, R100, R9.reuse ;  /* 0x0000000964647220 */ /* 0x080fe20000410000 */
[-C--:B------:R-:W-:Y:S01]  /*86d0*/  FMUL.FTZ R101, R101, R9.reuse ;  /* 0x0000000965657220 */ /* 0x080fe20000410000 */
[-C--:B------:R-:W-:Y:S01]  /*86e0*/  FMUL.FTZ R104, R104, R9.reuse ;  /* 0x0000000968687220 */ /* 0x080fe20000410000 */
[----:B------:R0:W-:Y:S01]  /*86f0*/  STSM.16.M88.4 [R23], R156 ;  /* 0x0000009c17007844 */ /* 0x0001e20000000200 */
        /* <DEDUP_REMOVED lines=11> */
[----:B------:R-:W-:Y:S01]  /*87b0*/  F2FP.BF16.F32.PACK_AB R162, R173, R162 ;  /* 0x000000a2ada2723e */ /* 0x000fe200000010ff */
[-C--:B------:R-:W-:Y:S01]  /*87c0*/  FMUL.FTZ R117, R117, R9.reuse ;  /* 0x0000000975757220 */ /* 0x080fe20000410000 */
[-C--:B------:R-:W-:Y:S01]  /*87d0*/  FMUL.FTZ R120, R120, R9.reuse ;  /* 0x0000000978787220 */ /* 0x080fe20000410000 */
[----:B------:R-:W-:Y:S01]  /*87e0*/  FADD.FTZ R3, R173, R3 ;  /* 0x00000003ad037221 */ /* 0x000fe20000010000 */
[-C--:B------:R-:W-:Y:S01]  /*87f0*/  FMUL.FTZ R121, R121, R9.reuse ;  /* 0x0000000979797220 */ /* 0x080fe20000410000 */
[-C--:B------:R-:W-:Y:S01]  /*8800*/  FMUL.FTZ R124, R124, R9.reuse ;  /* 0x000000097c7c7220 */ /* 0x080fe20000410000 */
[----:B------:R-:W3:Y:S01]  /*8810*/  MUFU.EX2 R165, R178 ;  /* 0x000000b200a57308 */ /* 0x000ee20000000800 */
[----:B----4-:R-:W-:Y:S01]  /*8820*/  FADD.FTZ R4, R163, R4 ;  /* 0x00000004a3047221 */ /* 0x010fe20000010000 */
[----:B------:R-:W-:Y:S01]  /*8830*/  FADD.FTZ R3, R176, R3 ;  /* 0x00000003b0037221 */ /* 0x000fe20000010000 */
[-C--:B------:R-:W-:Y:S01]  /*8840*/  FMUL.FTZ R125, R125, R9.reuse ;  /* 0x000000097d7d7220 */ /* 0x080fe20000410000 */
[-C--:B------:R-:W-:Y:S01]  /*8850*/  FMUL.FTZ R128, R128, R9.reuse ;  /* 0x0000000980807220 */ /* 0x080fe20000410000 */
[-C--:B------:R-:W-:Y:S01]  /*8860*/  FMUL.FTZ R129, R129, R9.reuse ;  /* 0x0000000981817220 */ /* 0x080fe20000410000 */
[----:B------:R-:W-:Y:S01]  /*8870*/  FADD.FTZ R3, R177, R3 ;  /* 0x00000003b1037221 */ /* 0x000fe20000010000 */
        /* <DEDUP_REMOVED lines=8> */
[----:B------:R0:W-:Y:S01]  /*8900*/  STSM.16.M88.4 [R189], R160 ;  /* 0x000000a0bd007844 */ /* 0x0001e20000000200 */
[----:B------:R-:W2:Y:S01]  /*8910*/  MUFU.EX2 R166, R180 ;  /* 0x000000b400a67308 */ /* 0x000ea20000000800 */
[----:B---3--:R-:W-:Y:S01]  /*8920*/  FADD.FTZ R4, R165, R4 ;  /* 0x00000004a5047221 */ /* 0x008fe20000010000 */
[-C--:B------:R-:W-:Y:S01]  /*8930*/  FMUL.FTZ R141, R141, R9.reuse ;  /* 0x000000098d8d7220 */ /* 0x080fe20000410000 */
[-C--:B------:R-:W-:Y:S01]  /*8940*/  FMUL.FTZ R144, R144, R9.reuse ;  /* 0x0000000990907220 */ /* 0x080fe20000410000 */
[-C--:B------:R-:W-:Y:S01]  /*8950*/  FMUL.FTZ R145, R145, R9.reuse ;  /* 0x0000000991917220 */ /* 0x080fe20000410000 */
[-C--:B------:R-:W-:Y:S01]  /*8960*/  FMUL.FTZ R148, R148, R9.reuse ;  /* 0x0000000994947220 */ /* 0x080fe20000410000 */
[----:B------:R-:W-:Y:S01]  /*8970*/  FMUL.FTZ R149, R149, R9 ;  /* 0x0000000995957220 */ /* 0x000fe20000410000 */
[----:B------:R-:W-:Y:S01]  /*8980*/  FMUL.FTZ R26, R26, R7 ;  /* 0x000000071a1a7220 */ /* 0x000fe20000410000 */
[----:B------:R-:W3:Y:S01]  /*8990*/  MUFU.EX2 R167, R182 ;  /* 0x000000b600a77308 */ /* 0x000ee20000000800 */
[C---:B----4-:R-:W-:Y:S01]  /*89a0*/  FADD.FTZ R4, R179.reuse, R4 ;  /* 0x00000004b3047221 */ /* 0x050fe20000010000 */
        /* <DEDUP_REMOVED lines=8> */
[----:B------:R-:W-:Y:S01]  /*8a30*/  F2FP.BF16.F32.PACK_AB R166, R181, R166 ;  /* 0x000000a6b5a6723e */ /* 0x000fe200000010ff */
[-C--:B------:R-:W-:Y:S01]  /*8a40*/  FMUL.FTZ R38, R38, R7.reuse ;  /* 0x0000000726267220 */ /* 0x080fe20000410000 */
[-C--:B------:R-:W-:Y:S01]  /*8a50*/  FMUL.FTZ R39, R39, R7.reuse ;  /* 0x0000000727277220 */ /* 0x080fe20000410000 */
[----:B------:R-:W-:Y:S01]  /*8a60*/  FADD.FTZ R3, R181, R3 ;  /* 0x00000003b5037221 */ /* 0x000fe20000010000 */
[-C--:B------:R-:W-:Y:S01]  /*8a70*/  FMUL.FTZ R42, R42, R7.reuse ;  /* 0x000000072a2a7220 */ /* 0x080fe20000410000 */
[-C--:B------:R-:W-:Y:S01]  /*8a80*/  FMUL.FTZ R43, R43, R7.reuse ;  /* 0x000000072b2b7220 */ /* 0x080fe20000410000 */
[-C--:B------:R-:W-:Y:S01]  /*8a90*/  FMUL.FTZ R46, R46, R7.reuse ;  /* 0x000000072e2e7220 */ /* 0x080fe20000410000 */
[----:B---3--:R-:W-:Y:S01]  /*8aa0*/  FADD.FTZ R4, R167, R4 ;  /* 0x00000004a7047221 */ /* 0x008fe20000010000 */
[-C--:B------:R-:W-:Y:S01]  /*8ab0*/  FMUL.FTZ R47, R47, R7.reuse ;  /* 0x000000072f2f7220 */ /* 0x080fe20000410000 */
[-C--:B------:R-:W-:Y:S01]  /*8ac0*/  FMUL.FTZ R50, R50, R7.reuse ;  /* 0x0000000732327220 */ /* 0x080fe20000410000 */
[-C--:B------:R-:W-:Y:S01]  /*8ad0*/  FMUL.FTZ R51, R51, R7.reuse ;  /* 0x0000000733337220 */ /* 0x080fe20000410000 */
[-C--:B------:R-:W-:Y:S01]  /*8ae0*/  FMUL.FTZ R54, R54, R7.reuse ;  /* 0x0000000736367220 */ /* 0x080fe20000410000 */
[-C--:B------:R-:W-:Y:S01]  /*8af0*/  FMUL.FTZ R55, R55, R7.reuse ;  /* 0x0000000737377220 */ /* 0x080fe20000410000 */
[-C--:B------:R-:W-:Y:S01]  /*8b00*/  FMUL.FTZ R58, R58, R7.reuse ;  /* 0x000000073a3a7220 */ /* 0x080fe20000410000 */
[----:B------:R-:W-:Y:S01]  /*8b10*/  FMUL.FTZ R59, R59, R7 ;  /* 0x000000073b3b7220 */ /* 0x000fe20000410000 */
[C---:B----4-:R-:W-:Y:S01]  /*8b20*/  F2FP.BF16.F32.PACK_AB R167, R14.reuse, R167 ;  /* 0x000000a70ea7723e */ /* 0x050fe200000010ff */
        /* <DEDUP_REMOVED lines=48> */
[----:B0-----:R-:W-:Y:S06]  /*8e30*/  @!P0 BRA `(.L_x_2217) ;  /* 0x0000000000048947 */ /* 0x001fec0003800000 */
[----:B------:R-:W-:Y:S01]  /*8e40*/  BPT.TRAP 0x1 ;  /* 0x000000040000795c */ /* 0x000fe20000300000 */
.L_x_2217:
[----:B------:R0:W2:Y:S01]  /*8e50*/  SYNCS.PHASECHK.TRANS64.TRYWAIT P1, [UR23+0x28c50], R8 ;  /* 0x028c5008ff0075a7 */ /* 0x0000a20008020157 */
[----:B------:R-:W-:Y:S05]  /*8e60*/  @!P0 BRA `(.L_x_2218) ;  /* 0x0000000000048947 */ /* 0x000fea0003800000 */
[----:B------:R-:W-:Y:S01]  /*8e70*/  BPT.TRAP 0x1 ;  /* 0x000000040000795c */ /* 0x000fe20000300000 */
.L_x_2218:
[----:B--2---:R-:W-:Y:S05]  /*8e80*/  @P1 BRA `(.L_x_2219) ;  /* 0x0000000000081947 */ /* 0x004fea0003800000 */
[----:B------:R-:W2:Y:S02]  /*8e90*/  SYNCS.PHASECHK.TRANS64.TRYWAIT P1, [UR23+0x28c50], R8 ;  /* 0x028c5008ff0075a7 */ /* 0x000ea40008020157 */
[----:B--2---:R-:W-:Y:S05]  /*8ea0*/  @!P1 BRA `(.L_x_2220) ;  /* 0x0000010000489947 */ /* 0x004fea0003800000 */
.L_x_2219:
        /* <DEDUP_REMOVED lines=34> */
.L_x_2221:
[----:B------:R-:W-:Y:S01]  /*90d0*/  UISETP.GT.AND UP0, UPT, UR21, UR22, UPT ;  /* 0x000000161500728c */ /* 0x000fe2000bf04270 */
[----:B------:R-:W-:Y:S01]  /*90e0*/  IMAD.MOV.U32 R10, RZ, RZ, R6 ;  /* 0x000000ffff0a7224 */ /* 0x000fe200078e0006 */
[----:B------:R-:W-:Y:S01]  /*90f0*/  UIADD3 UR23, UR23, 0x28c60, URZ ;  /* 0x00028c6017177890 */ /* 0x000fe2000fffe03f */
[----:B------:R-:W-:Y:S01]  /*9100*/  IMAD.MOV.U32 R9, RZ, RZ, R5 ;  /* 0x000000ffff097224 */ /* 0x000fe200078e0005 */
[----:B------:R-:W-:Y:S02]  /*9110*/  UIADD3 UR21, UR21, -0x1, URZ ;  /* 0xffffffff15157890 */ /* 0x000fe4000fffe03f */
[----:B------:R-:W-:Y:S01]  /*9120*/  PLOP3.LUT P1, PT, PT, PT, UP0, 0x80, 0x0 ;  /* 0x000000000000781c */ /* 0x000fe20003f2f008 */
[----:B------:R-:W-:Y:S01]  /*9130*/  UPRMT UR23, UR40, 0x654, UR23 ;  /* 0x0000065428177896 */ /* 0x000fe20008000017 */
[----:B------:R-:W-:-:S08]  /*9140*/  UMOV UR27, UR38 ;  /* 0x00000026001b7c82 */ /* 0x000fd00008000000 */
[----:B------:R-:W-:Y:S03]  /*9150*/  SYNCS.ARRIVE.TRANS64.RED.A1T0 RZ, [UR23], RZ ;  /* 0x000000ffffff79a7 */ /* 0x000fe60008100417 */
[----:B------:R-:W-:Y:S05]  /*9160*/  @P1 BRA `(.L_x_2222) ;  /* 0xffffffd800741947 */ /* 0x000fea000383ffff */
.L_x_2203:
[----:B------:R-:W-:Y:S02]  /*9170*/  UISETP.NE.AND UP1, UPT, UR52, URZ, UPT ;  /* 0x0000003f3400728c */ /* 0x000fe4000bf25270 */
[----:B------:R-:W-:Y:S02]  /*9180*/  UISETP.NE.AND UP0, UPT, UR51, URZ, UPT ;  /* 0x0000003f3300728c */ /* 0x000fe4000bf05270 */
[----:B------:R-:W-:Y:S02]  /*9190*/  UIADD3 UR11, UR45, 0x3f, URZ ;  /* 0x0000003f2d0b7890 */ /* 0x000fe4000fffe03f */
[----:B------:R-:W-:Y:S02]  /*91a0*/  UIADD3 UR14, UR48, 0x1, -UR50 ;  /* 0x00000001300e7890 */ /* 0x000fe4000fffe832 */
[----:B------:R-:W-:-:S03]  /*91b0*/  PLOP3.LUT P1, PT, PT, PT, UP0, 0x40, 0x0 ;  /* 0x000000000000781c */ /* 0x000fc60003f2e808 */
[----:B------:R-:W-:Y:S01]  /*91c0*/  @UP1 ULDC UR6, c[0x0][0x44c] ;  /* 0x0001130000061ab9 */ /* 0x000fe20000000800 */
[----:B------:R-:W-:Y:S01]  /*91d0*/  @UP1 ULDC UR15, c[0x0][0x450] ;  /* 0x00011400000f1ab9 */ /* 0x000fe20000000800 */
[----:B------:R-:W-:-:S04]  /*91e0*/  UIMAD.WIDE.U32 UR6, UR11, UR6, URZ ;  /* 0x000000060b0672a5 */ /* 0x000fc8000f8e003f */
[----:B------:R-:W-:-:S04]  /*91f0*/  @UP1 USHF.R.U32.HI UR11, URZ, UR15, UR7 ;  /* 0x0000000f3f0b1299 */ /* 0x000fc80008011607 */
[----:B------:R-:W-:-:S04]  /*9200*/  UIADD3 UR11, UR14, UR11, URZ ;  /* 0x0000000b0e0b7290 */ /* 0x000fc8000fffe03f */
[----:B------:R-:W-:Y:S01]  /*9210*/  UIADD3 UR20, UR11, -UR20, URZ ;  /* 0x800000140b147290 */ /* 0x000fe2000fffe03f */
[----:B------:R-:W-:Y:S11]  /*9220*/  @P1 BRA `(.L_x_2223) ;  /* 0x00000000004c1947 */ /* 0x000ff60003800000 */
        /* <DEDUP_REMOVED lines=11> */
.L_x_2224:
[----:B------:R-:W-:Y:S02]  /*92e0*/  ULDC UR18, c[0x0][0x9e4] ;  /* 0x0002790000127ab9 */ /* 0x000fe40000000800 */
[----:B------:R-:W-:-:S11]  /*92f0*/  UISETP.NE.AND UP0, UPT, UR18, 0x1, UPT ;  /* 0x000000011200788c */ /* 0x000fd6000bf05270 */
[----:B------:R-:W-:Y:S02]  /*9300*/  @UP0 ULDC.64 UR6, c[0x0][0x9e8] ;  /* 0x00027a0000060ab9 */ /* 0x000fe40000000a00 */
[----:B------:R-:W-:-:S04]  /*9310*/  UIMAD.WIDE.U32 UR14, UR11, UR6, URZ ;  /* 0x000000060b0e72a5 */ /* 0x000fc8000f8e003f */
[----:B------:R-:W-:-:S12]  /*9320*/  @UP0 USHF.R.U32.HI UR11, URZ, UR7, UR15 ;  /* 0x000000073f0b0299 */ /* 0x000fd8000801160f */
.L_x_2225:
[----:B------:R-:W-:-:S04]  /*9330*/  UIMAD UR11, UR11, UR18, URZ ;  /* 0x000000120b0b72a4 */ /* 0x000fc8000f8e023f */
[----:B------:R-:W-:-:S04]  /*9340*/  UISETP.LT.AND UP0, UPT, UR20, UR11, UPT ;  /* 0x0000000b1400728c */ /* 0x000fc8000bf01270 */
[----:B------:R-:W-:-:S12]  /*9350*/  USEL UR20, UR20, UR11, !UP0 ;  /* 0x0000000b14147287 */ /* 0x000fd8000c000000 */
.L_x_2223:
[----:B------:R-:W-:-:S04]  /*9360*/  UIADD3 UR20, UR20, 0x3f, URZ ;  /* 0x0000003f14147890 */ /* 0x000fc8000fffe03f */
        /* <DEDUP_REMOVED lines=10> */
[----:B01234-:R-:W-:Y:S01]  /*9410*/  IMAD.MOV.U32 R8, RZ, RZ, R5 ;  /* 0x000000ffff087224 */ /* 0x01ffe200078e0005 */
[----:B------:R-:W-:-:S06]  /*9420*/  ULDC UR22, c[0x0][0x988] ;  /* 0x0002620000167ab9 */ /* 0x000fcc0000000800 */
.L_x_2237:
        /* <DEDUP_REMOVED lines=8> */
[----:B0-2---:R-:W-:Y:S10]  /*94b0*/  @!P0 BRA `(.L_x_2227) ;  /* 0x0000000000048947 */ /* 0x005ff40003800000 */
[----:B------:R-:W-:Y:S01]  /*94c0*/  BPT.TRAP 0x1 ;  /* 0x000000040000795c */ /* 0x000fe20000300000 */
.L_x_2227:
[----:B------:R-:W-:Y:S01]  /*94d0*/  ULEA UR23, UR38, UR41, 0x3 ;  /* 0x0000002926177291 */ /* 0x000fe2000f8e183f */
[----:B------:R-:W-:-:S05]  /*94e0*/  IMAD.U32 R7, RZ, RZ, UR37 ;  /* 0x00000025ff077e24 */ /* 0x000fca000f8e00ff */
[----:B------:R-:W-:-:S04]  /*94f0*/  SHF.L.U32 R7, R7, 0x1f, RZ ;  /* 0x0000001f07077819 */ /* 0x000fc800000006ff */
[----:B------:R0:W1:Y:S01]  /*9500*/  SYNCS.PHASECHK.TRANS64.TRYWAIT P1, [UR23+0x28c30], R7 ;  /* 0x028c3007ff0075a7 */ /* 0x0000620008020157 */
[----:B------:R-:W-:Y:S05]  /*9510*/  @!P0 BRA `(.L_x_2228) ;  /* 0x0000000000048947 */ /* 0x000fea0003800000 */
[----:B------:R-:W-:Y:S01]  /*9520*/  BPT.TRAP 0x1 ;  /* 0x000000040000795c */ /* 0x000fe20000300000 */
.L_x_2228:
[----:B-1----:R-:W-:Y:S05]  /*9530*/  @P1 BRA `(.L_x_2229) ;  /* 0x0000000000081947 */ /* 0x002fea0003800000 */
[----:B------:R-:W1:Y:S02]  /*9540*/  SYNCS.PHASECHK.TRANS64.TRYWAIT P1, [UR23+0x28c30], R7 ;  /* 0x028c3007ff0075a7 */ /* 0x000e640008020157 */
[----:B-1----:R-:W-:Y:S05]  /*9550*/  @!P1 BRA `(.L_x_2230) ;  /* 0x000000f800b49947 */ /* 0x002fea0003800000 */
.L_x_2229:
[----:B------:R-:W-:Y:S01]  /*9560*/  R2UR UR18, R0 ;  /* 0x00000000001272ca */ /* 0x000fe200000e0000 */
[----:B------:R-:W-:Y:S01]  /*9570*/  WARPGROUP.ARRIVE ;  /* 0x00000000000079c5 */ /* 0x000fe20000000000 */
        /* <DEDUP_REMOVED lines=21> */
.L_x_2231:
[----:B------:R-:W-:Y:S01]  /*96d0*/  FMNMX.FTZ R5, R152, R8, !PT ;  /* 0x0000000898057209 */ /* 0x000fe20007810000 */
        /* <DEDUP_REMOVED lines=23> */
[----:B-1----:R-:W1:Y:S02]  /*9850*/  SHFL.BFLY PT, R6, R5, 0x2, 0x1f ;  /* 0x0c401f0005067f89 */ /* 0x002e6400000e0000 */
[----:B-1----:R-:W-:-:S05]  /*9860*/  FMNMX.FTZ R5, R5, R6, !PT ;  /* 0x0000000605057209 */ /* 0x002fca0007810000 */
[----:B------:R-:W1:Y:S02]  /*9870*/  SHFL.BFLY PT, R6, R5, 0x1, 0x1f ;  /* 0x0c201f0005067f89 */ /* 0x000e6400000e0000 */
[----:B-1----:R-:W-:-:S05]  /*9880*/  FMNMX.FTZ R5, R5, R6, !PT ;  /* 0x0000000605057209 */ /* 0x002fca0007810000 */
        /* <DEDUP_REMOVED lines=23> */
[----:B------:R-:W1:Y:S02]  /*9a00*/  MUFU.EX2 R8, R8 ;  /* 0x0000000800087308 */ /* 0x000e640000000800 */
[----:B------:R-:W-:-:S04]  /*9a10*/  FMNMX.FTZ R6, R159, R6, !PT ;  /* 0x000000069f067209 */ /* 0x000fc80007810000 */
[----:B------:R-:W-:Y:S02]  /*9a20*/  FMNMX.FTZ R6, R162, R6, !PT ;  /* 0x00000006a2067209 */ /* 0x000fe40007810000 */
[----:B------:R-:W2:Y:S02]  /*9a30*/  MUFU.EX2 R153, R153 ;  /* 0x0000009900997308 */ /* 0x000ea40000000800 */
[----:B------:R-:W-:-:S04]  /*9a40*/  FMNMX.FTZ R6, R163, R6, !PT ;  /* 0x00000006a3067209 */ /* 0x000fc80007810000 */
[----:B------:R-:W-:Y:S02]  /*9a50*/  FMNMX.FTZ R6, R166, R6, !PT ;  /* 0x00000006a6067209 */ /* 0x000fe40007810000 */
[----:B------:R-:W3:Y:S01]  /*9a60*/  MUFU.EX2 R156, R156 ;  /* 0x0000009c009c7308 */ /* 0x000ee20000000800 */
[----:B-1----:R-:W-:Y:S01]  /*9a70*/  FFMA.FTZ R3, R8, R3, R152 ;  /* 0x0000000308037223 */ /* 0x002fe20000010098 */
[----:B------:R-:W-:Y:S01]  /*9a80*/  FMNMX.FTZ R6, R167, R6, !PT ;  /* 0x00000006a7067209 */ /* 0x000fe20007810000 */
[----:B------:R-:W-:Y:S01]  /*9a90*/  @!P1 STS [R12+0x28800], R8 ;  /* 0x028800080c009388 */ /* 0x000fe20000000800 */
[-C--:B------:R-:W-:Y:S01]  /*9aa0*/  FMUL.FTZ R24, R24, R8.reuse ;  /* 0x0000000818187220 */ /* 0x080fe20000410000 */
[----:B------:R-:W-:Y:S01]  /*9ab0*/  FMUL.FTZ R25, R25, R8 ;  /* 0x0000000819197220 */ /* 0x000fe20000410000 */
[----:B------:R-:W-:Y:S01]  /*9ac0*/  FMNMX.FTZ R6, R170, R6, !PT ;  /* 0x00000006aa067209 */ /* 0x000fe20007810000 */
[----:B------:R-:W-:Y:S01]  /*9ad0*/  FMUL.FTZ R28, R28, R8 ;  /* 0x000000081c1c7220 */ /* 0x000fe20000410000 */
[----:B------:R-:W1:Y:S01]  /*9ae0*/  MUFU.EX2 R157, R157 ;  /* 0x0000009d009d7308 */ /* 0x000e620000000800 */
[----:B--2---:R-:W-:Y:S01]  /*9af0*/  FADD.FTZ R3, R153, R3 ;  /* 0x0000000399037221 */ /* 0x004fe20000010000 */
[----:B------:R-:W-:Y:S01]  /*9b00*/  FMNMX.FTZ R6, R171, R6, !PT ;  /* 0x00000006ab067209 */ /* 0x000fe20007810000 */
[----:B------:R-:W-:Y:S01]  /*9b10*/  FMUL.FTZ R29, R29, R8 ;  /* 0x000000081d1d7220 */ /* 0x000fe20000410000 */
[----:B------:R-:W-:Y:S01]  /*9b20*/  F2FP.BF16.F32.PACK_AB R184, R153, R152 ;  /* 0x0000009899b8723e */ /* 0x000fe200000010ff */
[----:B------:R-:W-:Y:S01]  /*9b30*/  FMUL.FTZ R32, R32, R8 ;  /* 0x0000000820207220 */ /* 0x000fe20000410000 */
[----:B------:R-:W-:Y:S01]  /*9b40*/  FMNMX.FTZ R6, R174, R6, !PT ;  /* 0x00000006ae067209 */ /* 0x000fe20007810000 */
[----:B------:R-:W-:Y:S01]  /*9b50*/  FMUL.FTZ R33, R33, R8 ;  /* 0x0000000821217220 */ /* 0x000fe20000410000 */
[----:B------:R-:W2:Y:S01]  /*9b60*/  MUFU.EX2 R152, R160 ;  /* 0x000000a000987308 */ /* 0x000ea20000000800 */
[----:B---3--:R-:W-:Y:S01]  /*9b70*/  FADD.FTZ R3, R156, R3 ;  /* 0x000000039c037221 */ /* 0x008fe20000010000 */
[----:B------:R-:W-:Y:S01]  /*9b80*/  FMNMX.FTZ R6, R175, R6, !PT ;  /* 0x00000006af067209 */ /* 0x000fe20007810000 */
[-C--:B------:R-:W-:Y:S01]  /*9b90*/  FMUL.FTZ R36, R36, R8.reuse ;  /* 0x0000000824247220 */ /* 0x080fe20000410000 */
[-C--:B------:R-:W-:Y:S01]  /*9ba0*/  FMUL.FTZ R37, R37, R8.reuse ;  /* 0x0000000825257220 */ /* 0x080fe20000410000 */
[----:B------:R-:W-:Y:S01]  /*9bb0*/  FMUL.FTZ R40, R40, R8 ;  /* 0x0000000828287220 */ /* 0x000fe20000410000 */
[----:B------:R-:W-:Y:S01]  /*9bc0*/  FMNMX.FTZ R6, R178, R6, !PT ;  /* 0x00000006b2067209 */ /* 0x000fe20007810000 */
[----:B------:R-:W-:Y:S01]  /*9bd0*/  FMUL.FTZ R41, R41, R8 ;  /* 0x0000000829297220 */ /* 0x000fe20000410000 */
[----:B------:R-:W3:Y:S01]  /*9be0*/  MUFU.EX2 R161, R161 ;  /* 0x000000a100a17308 */ /* 0x000ee20000000800 */
[----:B-1----:R-:W-:Y:S01]  /*9bf0*/  FADD.FTZ R3, R157, R3 ;  /* 0x000000039d037221 */ /* 0x002fe20000010000 */
[----:B------:R-:W-:Y:S01]  /*9c00*/  FMNMX.FTZ R6, R179, R6, !PT ;  /* 0x00000006b3067209 */ /* 0x000fe20007810000 */
[----:B------:R-:W-:Y:S01]  /*9c10*/  FMUL.FTZ R44, R44, R8 ;  /* 0x000000082c2c7220 */ /* 0x000fe20000410000 */
[----:B------:R-:W-:Y:S01]  /*9c20*/  F2FP.BF16.F32.PACK_AB R186, R157, R156 ;  /* 0x0000009c9dba723e */ /* 0x000fe200000010ff */
[----:B------:R-:W-:Y:S01]  /*9c30*/  FMUL.FTZ R45, R45, R8 ;  /* 0x000000082d2d7220 */ /* 0x000fe20000410000 */
[----:B------:R-:W-:Y:S01]  /*9c40*/  FMNMX.FTZ R6, R182, R6, !PT ;  /* 0x00000006b6067209 */ /* 0x000fe20007810000 */
[----:B------:R-:W-:Y:S01]  /*9c50*/  FMUL.FTZ R48, R48, R8 ;  /* 0x0000000830307220 */ /* 0x000fe20000410000 */
[----:B------:R-:W1:Y:S01]  /*9c60*/  MUFU.EX2 R164, R164 ;  /* 0x000000a400a47308 */ /* 0x000e620000000800 */
[----:B--2---:R-:W-:Y:S01]  /*9c70*/  FADD.FTZ R3, R152, R3 ;  /* 0x0000000398037221 */ /* 0x004fe20000010000 */
[----:B------:R-:W-:Y:S01]  /*9c80*/  FMNMX.FTZ R6, R183, R6, !PT ;  /* 0x00000006b7067209 */ /* 0x000fe20007810000 */
[-C--:B------:R-:W-:Y:S01]  /*9c90*/  FMUL.FTZ R49, R49, R8.reuse ;  /* 0x0000000831317220 */ /* 0x080fe20000410000 */
[-C--:B------:R-:W-:Y:S01]  /*9ca0*/  FMUL.FTZ R52, R52, R8.reuse ;  /* 0x0000000834347220 */ /* 0x080fe20000410000 */
[-C--:B------:R-:W-:Y:S01]  /*9cb0*/  FMUL.FTZ R53, R53, R8.reuse ;  /* 0x0000000835357220 */ /* 0x080fe20000410000 */
[----:B------:R-:W-:Y:S01]  /*9cc0*/  FMUL.FTZ R56, R56, R8 ;  /* 0x0000000838387220 */ /* 0x000fe20000410000 */
[----:B------:R-:W2:Y:S01]  /*9cd0*/  SHFL.BFLY PT, R10, R6, 0x2, 0x1f ;  /* 0x0c401f00060a7f89 */ /* 0x000ea200000e0000 */
        /* <DEDUP_REMOVED lines=17> */
[----:B----4-:R-:W-:Y:S01]  /*9df0*/  FADD.FTZ R3, R165, R3 ;  /* 0x00000003a5037221 */ /* 0x010fe20000010000 */
[-C--:B------:R-:W-:Y:S01]  /*9e00*/  FMUL.FTZ R80, R80, R8.reuse ;  /* 0x0000000850507220 */ /* 0x080fe20000410000 */
[-C--:B------:R-:W-:Y:S01]  /*9e10*/  FMUL.FTZ R81, R81, R8.reuse ;  /* 0x0000000851517220 */ /* 0x080fe20000410000 */
[-C--:B------:R-:W-:Y:S01]  /*9e20*/  FMUL.FTZ R84, R84, R8.reuse ;  /* 0x0000000854547220 */ /* 0x080fe20000410000 */
[-C--:B------:R-:W-:Y:S01]  /*9e30*/  FMUL.FTZ R85, R85, R8.reuse ;  /* 0x0000000855557220 */ /* 0x080fe20000410000 */
[----:B------:R-:W-:Y:S01]  /*9e40*/  FMUL.FTZ R88, R88, R8 ;  /* 0x0000000858587220 */ /* 0x000fe20000410000 */
[----:B--2---:R-:W-:Y:S01]  /*9e50*/  FMNMX.FTZ R6, R6, R10, !PT ;  /* 0x0000000a06067209 */ /* 0x004fe20007810000 */
[----:B------:R-:W-:Y:S01]  /*9e60*/  MUFU.EX2 R173, R173 ;  /* 0x000000ad00ad7308 */ /* 0x000fe20000000800 */
[----:B---3--:R-:W-:Y:S01]  /*9e70*/  FADD.FTZ R3, R156, R3 ;  /* 0x000000039c037221 */ /* 0x008fe20000010000 */
[-C--:B------:R-:W-:Y:S01]  /*9e80*/  FMUL.FTZ R89, R89, R8.reuse ;  /* 0x0000000859597220 */ /* 0x080fe20000410000 */
[-C--:B------:R-:W-:Y:S01]  /*9e90*/  FMUL.FTZ R92, R92, R8.reuse ;  /* 0x000000085c5c7220 */ /* 0x080fe20000410000 */
[----:B------:R-:W2:Y:S01]  /*9ea0*/  SHFL.BFLY PT, R10, R6, 0x1, 0x1f ;  /* 0x0c201f00060a7f89 */ /* 0x000ea200000e0000 */
[-C--:B------:R-:W-:Y:S01]  /*9eb0*/  FMUL.FTZ R93, R93, R8.reuse ;  /* 0x000000085d5d7220 */ /* 0x080fe20000410000 */
[-C--:B------:R-:W-:Y:S01]  /*9ec0*/  FMUL.FTZ R96, R96, R8.reuse ;  /* 0x0000000860607220 */ /* 0x080fe20000410000 */
[----:B------:R-:W-:Y:S01]  /*9ed0*/  FMUL.FTZ R97, R97, R8 ;  /* 0x0000000861617220 */ /* 0x000fe20000410000 */
[----:B------:R-:W-:Y:S01]  /*9ee0*/  MUFU.EX2 R160, R176 ;  /* 0x000000b000a07308 */ /* 0x000fe20000000800 */
[C---:B-1----:R-:W-:Y:S01]  /*9ef0*/  FADD.FTZ R3, R169.reuse, R3 ;  /* 0x00000003a9037221 */ /* 0x042fe20000010000 */
        /* <DEDUP_REMOVED lines=18> */
[----:B--2---:R-:W-:Y:S01]  /*a020*/  FMNMX.FTZ R6, R6, R10, !PT ;  /* 0x0000000a06067209 */ /* 0x004fe20007810000 */
[-C--:B------:R-:W-:Y:S01]  /*a030*/  FMUL.FTZ R129, R129, R8.reuse ;  /* 0x0000000881817220 */ /* 0x080fe20000410000 */
[-C--:B------:R-:W-:Y:S01]  /*a040*/  FMUL.FTZ R132, R132, R8.reuse ;  /* 0x0000000884847220 */ /* 0x080fe20000410000 */
[-C--:B------:R-:W-:Y:S01]  /*a050*/  FMUL.FTZ R133, R133, R8.reuse ;  /* 0x0000000885857220 */ /* 0x080fe20000410000 */
[----:B------:R-:W-:Y:S01]  /*a060*/  MUFU.EX2 R181, R181 ;  /* 0x000000b500b57308 */ /* 0x000fe20000000800 */
[C---:B------:R-:W-:Y:S01]  /*a070*/  FMUL.FTZ R10, R6.reuse, UR10 ;  /* 0x0000000a060a7c20 */ /* 0x040fe20008410000 */
[----:B------:R-:W-:Y:S01]  /*a080*/  FADD.FTZ R9, -R6, R9 ;  /* 0x0000000906097221 */ /* 0x000fe20000010100 */
[-C--:B------:R-:W-:Y:S01]  /*a090*/  FMUL.FTZ R136, R136, R8.reuse ;  /* 0x0000000888887220 */ /* 0x080fe20000410000 */
        /* <DEDUP_REMOVED lines=26> */
[----:B------:R-:W-:-:S05]  /*a240*/  FMUL.FTZ R149, R149, R8 ;  /* 0x0000000895957220 */ /* 0x000fca0000410000 */
[----:B------:R-:W3:Y:S01]  /*a250*/  MUFU.EX2 R11, R11 ;  /* 0x0000000b000b7308 */ /* 0x000ee20000000800 */
[----:B-1----:R-:W-:Y:S01]  /*a260*/  FFMA.FTZ R4, R9, R4, R154 ;  /* 0x0000000409047223 */ /* 0x002fe2000001009a */
        /* <DEDUP_REMOVED lines=119> */
.L_x_2232:
[----:B------:R2:W3:Y:S01]  /*a9e0*/  SYNCS.PHASECHK.TRANS64.TRYWAIT P1, [UR23+0x28c50], R7 ;  /* 0x028c5007ff0075a7 */ /* 0x0004e20008020157 */
[----:B------:R-:W-:Y:S05]  /*a9f0*/  @!P0 BRA `(.L_x_2233) ;  /* 0x0000000000048947 */ /* 0x000fea0003800000 */
[----:B------:R-:W-:Y:S01]  /*aa00*/  BPT.TRAP 0x1 ;  /* 0x000000040000795c */ /* 0x000fe20000300000 */
.L_x_2233:
[----:B---3--:R-:W-:Y:S05]  /*aa10*/  @P1 BRA `(.L_x_2234) ;  /* 0x0000000000081947 */ /* 0x008fea0003800000 */
[----:B------:R-:W3:Y:S02]  /*aa20*/  SYNCS.PHASECHK.TRANS64.TRYWAIT P1, [UR23+0x28c50], R7 ;  /* 0x028c5007ff0075a7 */ /* 0x000ee40008020157 */
[----:B---3--:R-:W-:Y:S05]  /*aa30*/  @!P1 BRA `(.L_x_2235) ;  /* 0x000000e400949947 */ /* 0x008fea0003800000 */
.L_x_2234:
        /* <DEDUP_REMOVED lines=34> */
.L_x_2236:
[----:B------:R-:W-:Y:S01]  /*ac60*/  UIADD3 UR23, UR23, 0x28c60, URZ ;  /* 0x00028c6017177890 */ /* 0x000fe2000fffe03f */
[----:B------:R-:W-:Y:S01]  /*ac70*/  PLOP3.LUT P1, PT, PT, PT, UP0, 0x80, 0x0 ;  /* 0x000000000000781c */ /* 0x000fe20003f2f008 */
[----:B------:R-:W-:Y:S01]  /*ac80*/  UMOV UR24, UR38 ;  /* 0x0000002600187c82 */ /* 0x000fe20008000000 */
[----:B-1----:R-:W-:Y:S01]  /*ac90*/  IMAD.MOV.U32 R9, RZ, RZ, R6 ;  /* 0x000000ffff097224 */ /* 0x002fe200078e0006 */
[----:B------:R-:W-:Y:S01]  /*aca0*/  UPRMT UR23, UR40, 0x654, UR23 ;  /* 0x0000065428177896 */ /* 0x000fe20008000017 */
[----:B---3--:R-:W-:-:S08]  /*acb0*/  IMAD.MOV.U32 R8, RZ, RZ, R5 ;  /* 0x000000ffff087224 */ /* 0x008fd000078e0005 */
[----:B------:R-:W-:Y:S01]  /*acc0*/  SYNCS.ARRIVE.TRANS64.RED.A1T0 RZ, [UR23], RZ ;  /* 0x000000ffffff79a7 */ /* 0x000fe20008100417 */
[----:B------:R-:W-:Y:S05]  /*acd0*/  @P1 BRA `(.L_x_2237) ;  /* 0xffffffe400d41947 */ /* 0x000fea000383ffff */
.L_x_2226:
        /* <DEDUP_REMOVED lines=10> */
.L_x_2257:
[----:B------:R-:W-:-:S04]  /*ad80*/  UIADD3 UR38, UR26, 0x1, URZ ;  /* 0x000000011a267890 */ /* 0x000fc8000fffe03f */
[----:B------:R-:W-:-:S04]  /*ad90*/  UISETP.NE.AND UP0, UPT, UR38, 0x2, UPT ;  /* 0x000000022600788c */ /* 0x000fc8000bf05270 */
[----:B------:R-:W-:Y:S02]  /*ada0*/  USEL UR6, URZ, 0x1, UP0 ;  /* 0x000000013f067887 */ /* 0x000fe40008000000 */
[----:B------:R-:W-:Y:S02]  /*adb0*/  USEL UR38, UR38, URZ, UP0 ;  /* 0x0000003f26267287 */ /* 0x000fe40008000000 */
[----:B------:R-:W-:Y:S01]  /*adc0*/  ULOP3.LUT UR37, UR37, UR6, URZ, 0x3c, !UPT ;  /* 0x0000000625257292 */ /* 0x000fe2000f8e3c3f */
[----:B------:R-:W-:Y:S11]  /*add0*/  @!P0 BRA `(.L_x_2239) ;  /* 0x0000000000048947 */ /* 0x000ff60003800000 */
[----:B------:R-:W-:Y:S01]  /*ade0*/  BPT.TRAP 0x1 ;  /* 0x000000040000795c */ /* 0x000fe20000300000 */
.L_x_2239:
[----:B------:R-:W-:Y:S01]  /*adf0*/  ULEA UR20, UR38, UR41, 0x3 ;  /* 0x0000002926147291 */ /* 0x000fe2000f8e183f */
[----:B01234-:R-:W-:-:S05]  /*ae00*/  IMAD.U32 R8, RZ, RZ, UR37 ;  /* 0x00000025ff087e24 */ /* 0x01ffca000f8e00ff */
[----:B------:R-:W-:-:S04]  /*ae10*/  SHF.L.U32 R8, R8, 0x1f, RZ ;  /* 0x0000001f08087819 */ /* 0x000fc800000006ff */
[----:B------:R0:W1:Y:S01]  /*ae20*/  SYNCS.PHASECHK.TRANS64.TRYWAIT P1, [UR20+0x28c30], R8 ;  /* 0x028c3008ff0075a7 */ /* 0x0000620008020154 */
[----:B------:R-:W-:Y:S05]  /*ae30*/  @!P0 BRA `(.L_x_2240) ;  /* 0x0000000000048947 */ /* 0x000fea0003800000 */
[----:B------:R-:W-:Y:S01]  /*ae40*/  BPT.TRAP 0x1 ;  /* 0x000000040000795c */ /* 0x000fe20000300000 */
.L_x_2240:
[----:B-1----:R-:W-:Y:S05]  /*ae50*/  @P1 BRA `(.L_x_2241) ;  /* 0x0000000000081947 */ /* 0x002fea0003800000 */
[----:B------:R-:W1:Y:S02]  /*ae60*/  SYNCS.PHASECHK.TRANS64.TRYWAIT P1, [UR20+0x28c30], R8 ;  /* 0x028c3008ff0075a7 */ /* 0x000e640008020154 */
[----:B-1----:R-:W-:Y:S05]  /*ae70*/  @!P1 BRA `(.L_x_2242) ;  /* 0x000000e0009c9947 */ /* 0x002fea0003800000 */
.L_x_2241:
        /* <DEDUP_REMOVED lines=23> */
.L_x_2243:
        /* <DEDUP_REMOVED lines=9> */
[----:B-1----:R-:W-:Y:S01]  /*b080*/  @P1 IMAD.HI.U32 R5, R14, UR6, RZ ;  /* 0x000000060e051c27 */ /* 0x002fe2000f8e00ff */
[----:B------:R-:W-:Y:S01]  /*b090*/  @UP1 ULDC UR6, c[0x0][0x450] ;  /* 0x0001140000061ab9 */ /* 0x000fe20000000800 */
[----:B------:R-:W-:-:S03]  /*b0a0*/  PLOP3.LUT P1, PT, PT, PT, UP0, 0x40, 0x0 ;  /* 0x000000000000781c */ /* 0x000fc60003f2e808 */
[----:B------:R-:W-:Y:S01]  /*b0b0*/  @P2 SHF.R.U32.HI R14, RZ, UR6, R5 ;  /* 0x00000006ff0e2c19 */ /* 0x000fe20008011605 */
[----:B------:R-:W-:Y:S01]  /*b0c0*/  UIADD3 UR6, UR20, 0x28c40, URZ ;  /* 0x00028c4014067890 */ /* 0x000fe2000fffe03f */
[----:B------:R-:W-:-:S03]  /*b0d0*/  IMAD.U32 R5, RZ, RZ, UR50 ;  /* 0x00000032ff057e24 */ /* 0x000fc6000f8e00ff */
[----:B------:R-:W1:Y:S01]  /*b0e0*/  SHFL.IDX PT, R15, R14, RZ, 0x1c1f ;  /* 0x001c1fff0e0f7589 */ /* 0x000e6200000e0000 */
[----:B------:R-:W-:Y:S01]  /*b0f0*/  UPRMT UR6, UR40, 0x654, UR6 ;  /* 0x0000065428067896 */ /* 0x000fe20008000006 */
[----:B------:R-:W-:-:S05]  /*b100*/  IADD3 R12, -R5, UR48, R12 ;  /* 0x00000030050c7c10 */ /* 0x000fca000fffe10c */
[----:B------:R-:W-:-:S03]  /*b110*/  VIADD R13, R12, UR25 ;  /* 0x000000190c0d7c36 */ /* 0x000fc60008000000 */
[----:B------:R-:W-:Y:S01]  /*b120*/  SYNCS.ARRIVE.TRANS64.RED.A1T0 RZ, [UR6], RZ ;  /* 0x000000ffffff79a7 */ /* 0x000fe20008100406 */
[----:B------:R-:W-:-:S06]  /*b130*/  ULOP3.LUT UR6, URZ, UR24, URZ, 0x33, !UPT ;  /* 0x000000183f067292 */ /* 0x000fcc000f8e333f */
[----:B------:R-:W-:Y:S02]  /*b140*/  VIADD R12, R12, UR6 ;  /* 0x000000060c0c7c36 */ /* 0x000fe40008000000 */
[--C-:B-1----:R-:W-:Y:S02]  /*b150*/  IMAD.IADD R11, R13, 0x1, R15.reuse ;  /* 0x000000010d0b7824 */ /* 0x102fe400078e020f */
        /* <DEDUP_REMOVED lines=15> */
.L_x_2246:
[----:B------:R-:W-:-:S05]  /*b250*/  IMAD.U32 R20, RZ, RZ, UR23 ;  /* 0x00000017ff147e24 */ /* 0x000fca000f8e00ff */
[----:B------:R-:W-:-:S13]  /*b260*/  ISETP.NE.AND P1, PT, R20, 0x1, PT ;  /* 0x000000011400780c */ /* 0x000fda0003f25270 */
[----:B------:R-:W1:Y:S02]  /*b270*/  @P1 LDC.64 R6, c[0x0][0x9e8] ;  /* 0x00027a00ff061b82 */ /* 0x000e640000000a00 */
[----:B-1----:R-:W-:-:S05]  /*b280*/  @P1 IMAD.HI.U32 R6, R15, R6, RZ ;  /* 0x000000060f061227 */ /* 0x002fca00078e00ff */
[----:B------:R-:W-:-:S07]  /*b290*/  @P1 SHF.R.U32.HI R15, RZ, R7, R6 ;  /* 0x00000007ff0f1219 */ /* 0x000fce0000011606 */
.L_x_2247:
[----:B------:R-:W-:Y:S05]  /*b2a0*/  BSYNC B0 ;  /* 0x0000000000007941 */ /* 0x000fea0003800000 */
.L_x_2245:
[----:B------:R-:W-:-:S04]  /*b2b0*/  IMAD R15, R15, R20, -UR7 ;  /* 0x800000070f0f7e24 */ /* 0x000fc8000f8e0214 */
[----:B------:R-:W-:-:S05]  /*b2c0*/  IMAD.IADD R15, R15, 0x1, -R2 ;  /* 0x000000010f0f7824 */ /* 0x000fca00078e0a02 */
[----:B------:R-:W-:Y:S02]  /*b2d0*/  VIMNMX R5, R5, R15, !PT ;  /* 0x0000000f05057248 */ /* 0x000fe40007fe0100 */
[----:B------:R-:W-:-:S07]  /*b2e0*/  VIADDMNMX R11, R15, R20, R11, PT ;  /* 0x000000140f0b7246 */ /* 0x000fce000380010b */
.L_x_2244:
[----:B------:R-:W-:Y:S01]  /*b2f0*/  UISETP.GT.AND UP0, UPT, UR21, -0x1, UPT ;  /* 0xffffffff1500788c */ /* 0x000fe2000bf04270 */
[----:B------:R-:W1:Y:S01]  /*b300*/  SHFL.IDX PT, R6, R14, 0x1, 0x1c1f ;  /* 0x003c1f000e067f89 */ /* 0x000e6200000e0000 */
        /* <DEDUP_REMOVED lines=10> */
[--C-:B-1----:R-:W-:Y:S01]  /*b3b0*/  IMAD.IADD R13, R13, 0x1, R6.reuse ;  /* 0x000000010d0d7824 */ /* 0x102fe200078e0206 */
        /* <DEDUP_REMOVED lines=56> */
.L_x_2250:
[----:B------:R-:W-:-:S05]  /*b740*/  IMAD.U32 R11, RZ, RZ, UR23 ;  /* 0x00000017ff0b7e24 */ /* 0x000fca000f8e00ff */
[----:B------:R-:W-:-:S13]  /*b750*/  ISETP.NE.AND P2, PT, R11, 0x1, PT ;  /* 0x000000010b00780c */ /* 0x000fda0003f45270 */
[----:B------:R-:W1:Y:S02]  /*b760*/  @P2 LDC.64 R6, c[0x0][0x9e8] ;  /* 0x00027a00ff062b82 */ /* 0x000e640000000a00 */
[----:B-1----:R-:W-:-:S05]  /*b770*/  @P2 IMAD.HI.U32 R6, R5, R6, RZ ;  /* 0x0000000605062227 */ /* 0x002fca00078e00ff */
[----:B------:R-:W-:-:S07]  /*b780*/  @P2 SHF.R.U32.HI R5, RZ, R7, R6 ;  /* 0x00000007ff052219 */ /* 0x000fce0000011606 */
.L_x_2251:
[----:B------:R-:W-:Y:S05]  /*b790*/  BSYNC B0 ;  /* 0x0000000000007941 */ /* 0x000fea0003800000 */
.L_x_2249:
[----:B------:R-:W-:-:S04]  /*b7a0*/  IMAD R5, R5, R11, -UR7 ;  /* 0x8000000705057e24 */ /* 0x000fc8000f8e020b */
[----:B------:R-:W-:-:S05]  /*b7b0*/  IMAD.IADD R5, R5, 0x1, -R2 ;  /* 0x0000000105057824 */ /* 0x000fca00078e0a02 */
[----:B------:R-:W-:Y:S02]  /*b7c0*/  VIMNMX R12, R12, R5, !PT ;  /* 0x000000050c0c7248 */ /* 0x000fe40007fe0100 */
[----:B------:R-:W-:-:S07]  /*b7d0*/  VIADDMNMX R13, R5, R11, R13, PT ;  /* 0x0000000b050d7246 */ /* 0x000fce000380010d */
.L_x_2248:
        /* <DEDUP_REMOVED lines=57> */
[----:B------:R-:W1:Y:S01]  /*bb70*/  SHFL.BFLY PT, R6, R5, 0x2, 0x1f ;  /* 0x0c401f0005067f89 */ /* 0x000e6200000e0000 */
        /* <DEDUP_REMOVED lines=11> */
[----:B-1----:R-:W-:-:S02]  /*bc30*/  FMNMX.FTZ R5, R5, R6, !PT ;  /* 0x0000000605057209 */ /* 0x002fc40007810000 */
[----:B------:R-:W-:Y:S02]  /*bc40*/  FSEL R182, R182, -INF , !P2 ;  /* 0xff800000b6b67808 */ /* 0x000fe40005000000 */
[----:B------:R-:W-:Y:S01]  /*bc50*/  ISETP.NE.AND P2, PT, R18, RZ, PT ;  /* 0x000000ff1200720c */ /* 0x000fe20003f45270 */
[----:B------:R-:W1:Y:S01]  /*bc60*/  SHFL.BFLY PT, R6, R5, 0x1, 0x1f ;  /* 0x0c201f0005067f89 */ /* 0x000e6200000e0000 */
[----:B------:R-:W-:Y:S02]  /*bc70*/  @P0 LOP3.LUT R16, R16, 0x40, RZ, 0xfc, !PT ;  /* 0x0000004010100812 */ /* 0x000fe400078efcff */
[----:B------:R-:W-:Y:S02]  /*bc80*/  ISETP.LT.OR P0, PT, R13, 0x22, P3 ;  /* 0x000000220d00780c */ /* 0x000fe40001f01670 */
[C---:B------:R-:W-:Y:S02]  /*bc90*/  LOP3.LUT P3, RZ, R16.reuse, 0x80, RZ, 0xc0, !PT ;  /* 0x0000008010ff7812 */ /* 0x040fe4000786c0ff */
[----:B------:R-:W-:-:S02]  /*bca0*/  LOP3.LUT R16, R16, 0xffffffef, RZ, 0xc0, !PT ;  /* 0xffffffef10107812 */ /* 0x000fc400078ec0ff */
[----:B------:R-:W-:-:S04]  /*bcb0*/  ISETP.LT.OR P3, PT, R13, 0x1, P3 ;  /* 0x000000010d00780c */ /* 0x000fc80001f61670 */
[----:B------:R-:W-:-:S03]  /*bcc0*/  FSEL R154, R154, -INF , !P3 ;  /* 0xff8000009a9a7808 */ /* 0x000fc60005800000 */
[----:B------:R-:W-:Y:S02]  /*bcd0*/  @P0 LOP3.LUT R16, R16, 0x10, RZ, 0xfc, !PT ;  /* 0x0000001010100812 */ /* 0x000fe400078efcff */
[----:B------:R-:W-:Y:S02]  /*bce0*/  ISETP.LT.OR P0, PT, R13, 0x29, P4 ;  /* 0x000000290d00780c */ /* 0x000fe40002701670 */
[C---:B------:R-:W-:Y:S02]  /*bcf0*/  LOP3.LUT P4, RZ, R16.reuse, 0x20, RZ, 0xc0, !PT ;  /* 0x0000002010ff7812 */ /* 0x040fe4000788c0ff */
[----:B------:R-:W-:Y:S02]  /*bd00*/  LOP3.LUT R16, R16, 0xfffffffb, RZ, 0xc0, !PT ;  /* 0xfffffffb10107812 */ /* 0x000fe400078ec0ff */
[----:B-1----:R-:W-:Y:S02]  /*bd10*/  FMNMX.FTZ R5, R5, R6, !PT ;  /* 0x0000000605057209 */ /* 0x002fe40007810000 */
[----:B------:R-:W-:-:S03]  /*bd20*/  ISETP.LT.OR P4, PT, R13, 0x3a, P4 ;  /* 0x0000003a0d00780c */ /* 0x000fc60002781670 */
[----:B------:R-:W-:Y:S01]  /*bd30*/  FMUL.FTZ R6, R5, UR10 ;  /* 0x0000000a05067c20 */ /* 0x000fe20008410000 */
[----:B------:R-:W-:Y:S02]  /*bd40*/  FSEL R183, R183, -INF , !P4 ;  /* 0xff800000b7b77808 */ /* 0x000fe40006000000 */
[----:B------:R-:W-:Y:S02]  /*bd50*/  @P0 LOP3.LUT R16, R16, 0x4, RZ, 0xfc, !PT ;  /* 0x0000000410100812 */ /* 0x000fe400078efcff */
[----:B------:R-:W-:Y:S02]  /*bd60*/  ISETP.LT.OR P0, PT, R13, 0x2a, P5 ;  /* 0x0000002a0d00780c */ /* 0x000fe40002f01670 */
[----:B------:R-:W-:Y:S02]  /*bd70*/  FSETP.NEU.FTZ.AND P5, PT, R5, -INF , PT ;  /* 0xff8000000500780b */ /* 0x000fe40003fbd000 */
[----:B------:R-:W-:Y:S02]  /*bd80*/  LOP3.LUT R16, R16, 0xffff7fff, RZ, 0xc0, !PT ;  /* 0xffff7fff10107812 */ /* 0x000fe400078ec0ff */
[----:B------:R-:W-:-:S02]  /*bd90*/  FSEL R6, R6, RZ, P5 ;  /* 0x000000ff06067208 */ /* 0x000fc40002800000 */
        /* <DEDUP_REMOVED lines=36> */
[----:B------:R-:W1:Y:S01]  /*bfe0*/  MUFU.EX2 R157, R157 ;  /* 0x0000009d009d7308 */ /* 0x000e620000000800 */
        /* <DEDUP_REMOVED lines=22> */
[----:B------:R-:W-:Y:S02]  /*c150*/  LOP3.LUT P0, RZ, R16, 0x4000, RZ, 0xc0, !PT ;  /* 0x0000400010ff7812 */ /* 0x000fe4000780c0ff */
[----:B------:R-:W-:Y:S01]  /*c160*/  FMNMX.FTZ R6, R179, R6, !PT ;  /* 0x00000006b3067209 */ /* 0x000fe20007810000 */
[----:B------:R-:W-:Y:S03]  /*c170*/  MUFU.EX2 R168, R168 ;  /* 0x000000a800a87308 */ /* 0x000fe60000000800 */
        /* <DEDUP_REMOVED lines=23> */
[----:B-1----:R-:W-:Y:S01]  /*c2f0*/  F2FP.BF16.F32.PACK_AB R154, R157, R156 ;  /* 0x0000009c9d9a723e */ /* 0x002fe200000010ff */
        /* <DEDUP_REMOVED lines=8> */
[----:B------:R-:W1:Y:S01]  /*c380*/  MUFU.EX2 R7, R7 ;  /* 0x0000000700077308 */ /* 0x000e620000000800 */
        /* <DEDUP_REMOVED lines=16> */
[----:B-1----:R1:W-:Y:S01]  /*c490*/  @!P2 STS [R10+0x28820], R7 ;  /* 0x028820070a00a388 */ /* 0x0023e20000000800 */
        /* <DEDUP_REMOVED lines=9> */
[--C-:B-1----:R-:W-:Y:S01]  /*c530*/  FFMA.FTZ R10, R158, UR10, -R14.reuse ;  /* 0x0000000a9e0a7c23 */ /* 0x102fe2000801080e */
        /* <DEDUP_REMOVED lines=12> */
[----:B------:R-:W1:Y:S01]  /*c600*/  MUFU.EX2 R10, R10 ;  /* 0x0000000a000a7308 */ /* 0x000e620000000800 */
        /* <DEDUP_REMOVED lines=28> */
[----:B------:R-:W1:Y:S01]  /*c7d0*/  MUFU.EX2 R161, R170 ;  /* 0x000000aa00a17308 */ /* 0x000e620000000800 */
        /* <DEDUP_REMOVED lines=137> */
[----:B-1----:R-:W-:Y:S06]  /*d070*/  @!P0 BRA `(.L_x_2252) ;  /* 0x0000000000048947 */ /* 0x002fec0003800000 */
[----:B------:R-:W-:Y:S01]  /*d080*/  BPT.TRAP 0x1 ;  /* 0x000000040000795c */ /* 0x000fe20000300000 */
.L_x_2252:
[----:B------:R1:W2:Y:S01]  /*d090*/  SYNCS.PHASECHK.TRANS64.TRYWAIT P1, [UR20+0x28c50], R8 ;  /* 0x028c5008ff0075a7 */ /* 0x0002a20008020154 */
[----:B------:R-:W-:Y:S05]  /*d0a0*/  @!P0 BRA `(.L_x_2253) ;  /* 0x0000000000048947 */ /* 0x000fea0003800000 */
[----:B------:R-:W-:Y:S01]  /*d0b0*/  BPT.TRAP 0x1 ;  /* 0x000000040000795c */ /* 0x000fe20000300000 */
.L_x_2253:
[----:B--2---:R-:W-:Y:S05]  /*d0c0*/  @P1 BRA `(.L_x_2254) ;  /* 0x0000000000081947 */ /* 0x004fea0003800000 */
[----:B------:R-:W2:Y:S02]  /*d0d0*/  SYNCS.PHASECHK.TRANS64.TRYWAIT P1, [UR20+0x28c50], R8 ;  /* 0x028c5008ff0075a7 */ /* 0x000ea40008020154 */
[----:B--2---:R-:W-:Y:S05]  /*d0e0*/  @!P1 BRA `(.L_x_2255) ;  /* 0x000000c000189947 */ /* 0x004fea0003800000 */
.L_x_2254:
        /* <DEDUP_REMOVED lines=34> */
.L_x_2256:
        /* <DEDUP_REMOVED lines=10> */
.L_x_2238:
[----:B------:R-:W5:Y:S01]  /*d3b0*/  SHFL.BFLY PT, R0, R3, 0x2, 0x1f ;  /* 0x0c401f0003007f89 */ /* 0x000f6200000e0000 */
[----:B------:R-:W-:Y:S01]  /*d3c0*/  IMAD.U32 R11, RZ, RZ, UR10 ;  /* 0x0000000aff0b7e24 */ /* 0x000fe2000f8e00ff */
[----:B------:R-:W-:Y:S06]  /*d3d0*/  BAR.ARV 0x8, 0x100 ;  /* 0x0204000000007b1d */ /* 0x000fec0000002000 */
[----:B------:R-:W-:Y:S02]  /*d3e0*/  IMAD.MOV.U32 R12, RZ, RZ, -0x800000 ;  /* 0xff800000ff0c7424 */ /* 0x000fe400078e00ff */
[----:B------:R-:W-:Y:S01]  /*d3f0*/  BAR.SYNC.DEFER_BLOCKING 0xf, 0x100 ;  /* 0x03c4000000007b1d */ /* 0x000fe20000010000 */
[----:B------:R-:W-:Y:S01]  /*d400*/  ISETP.NE.AND P2, PT, R18, RZ, PT ;  /* 0x000000ff1200720c */ /* 0x000fe20003f45270 */
[----:B------:R-:W-:-:S04]  /*d410*/  UIADD3 UR36, UR36, 0x1, URZ ;  /* 0x0000000124247890 */ /* 0x000fc8000fffe03f */
[----:B------:R-:W0:Y:S01]  /*d420*/  SHFL.BFLY PT, R9, R4, 0x2, 0x1f ;  /* 0x0c401f0004097f89 */ /* 0x000e2200000e0000 */
[----:B-----5:R-:W-:Y:S01]  /*d430*/  FADD.FTZ R0, R0, R3 ;  /* 0x0000000300007221 */ /* 0x020fe20000010000 */
[----:B------:R-:W-:-:S04]  /*d440*/  IMAD.MOV.U32 R3, RZ, RZ, RZ ;  /* 0x000000ffff037224 */ /* 0x000fc800078e00ff */
[----:B01234-:R-:W0:Y:S01]  /*d450*/  SHFL.BFLY PT, R7, R0, 0x1, 0x1f ;  /* 0x0c201f0000077f89 */ /* 0x01fe2200000e0000 */
[----:B------:R-:W-:Y:S01]  /*d460*/  FADD.FTZ R9, R9, R4 ;  /* 0x0000000409097221 */ /* 0x000fe20000010000 */
[----:B------:R-:W-:Y:S01]  /*d470*/  IMAD.U32 R4, RZ, RZ, UR38 ;  /* 0x00000026ff047e24 */ /* 0x000fe2000f8e00ff */
[----:B------:R-:W-:-:S03]  /*d480*/  UIADD3 UR38, UR38, 0x1, URZ ;  /* 0x0000000126267890 */ /* 0x000fc6000fffe03f */
[----:B------:R-:W1:Y:S01]  /*d490*/  SHFL.BFLY PT, R8, R9, 0x1, 0x1f ;  /* 0x0c201f0009087f89 */ /* 0x000e6200000e0000 */
[----:B------:R-:W-:Y:S01]  /*d4a0*/  @!P2 IMAD R4, R4, 0x40, R17 ;  /* 0x000000400404a824 */ /* 0x000fe200078e0211 */
[----:B------:R-:W-:Y:S01]  /*d4b0*/  UISETP.NE.AND UP0, UPT, UR38, 0x2, UPT ;  /* 0x000000022600788c */ /* 0x000fe2000bf05270 */
[----:B0-----:R-:W-:-:S03]  /*d4c0*/  FADD.FTZ R10, R0, R7 ;  /* 0x00000007000a7221 */ /* 0x001fc60000010000 */
[----:B------:R-:W-:Y:S01]  /*d4d0*/  @!P2 LEA R4, R4, UR41, 0x2 ;  /* 0x000000290404ac11 */ /* 0x000fe2000f8e10ff */
[----:B------:R-:W-:Y:S01]  /*d4e0*/  USEL UR4, URZ, 0x1, UP0 ;  /* 0x000000013f047887 */ /* 0x000fe20008000000 */
[----:B------:R-:W-:Y:S01]  /*d4f0*/  FSETP.NE.FTZ.AND P0, PT, R10, RZ, PT ;  /* 0x000000ff0a00720b */ /* 0x000fe20003f15000 */
[----:B------:R-:W-:Y:S02]  /*d500*/  USEL UR38, UR38, URZ, UP0 ;  /* 0x0000003f26267287 */ /* 0x000fe40008000000 */
[----:B------:R-:W-:-:S10]  /*d510*/  ULOP3.LUT UR37, UR37, UR4, URZ, 0x3c, !UPT ;  /* 0x0000000425257292 */ /* 0x000fd4000f8e3c3f */
[----:B------:R-:W0:Y:S01]  /*d520*/  @P0 MUFU.LG2 R7, R10 ;  /* 0x0000000a00070308 */ /* 0x000e220000000c00 */
[----:B------:R-:W-:Y:S01]  /*d530*/  @P0 FMUL.FTZ R0, R11, 0.69314718246459960938 ;  /* 0x3f3172180b000820 */ /* 0x000fe20000410000 */
[----:B-1----:R-:W-:-:S05]  /*d540*/  FADD.FTZ R8, R9, R8 ;  /* 0x0000000809087221 */ /* 0x002fca0000010000 */
[----:B------:R-:W-:Y:S01]  /*d550*/  FSETP.NE.FTZ.AND P1, PT, R8, RZ, PT ;  /* 0x000000ff0800720b */ /* 0x000fe20003f35000 */
[----:B------:R-:W1:Y:S01]  /*d560*/  @P0 MUFU.RCP R3, R10 ;  /* 0x0000000a00030308 */ /* 0x000e620000001000 */
[----:B0-----:R-:W-:-:S04]  /*d570*/  @P0 FMUL.FTZ R7, R7, 0.69314718246459960938 ;  /* 0x3f31721807070820 */ /* 0x001fc80000410000 */
[----:B------:R-:W-:Y:S01]  /*d580*/  @P0 FFMA.FTZ R12, R0, R5, R7 ;  /* 0x00000005000c0223 */ /* 0x000fe20000010007 */
[----:B------:R-:W-:-:S06]  /*d590*/  IMAD.MOV.U32 R0, RZ, RZ, RZ ;  /* 0x000000ffff007224 */ /* 0x000fcc00078e00ff */
[----:B------:R-:W0:Y:S01]  /*d5a0*/  @P1 MUFU.LG2 R5, R8 ;  /* 0x0000000800051308 */ /* 0x000e220000000c00 */
[----:B------:R-:W-:Y:S01]  /*d5b0*/  PLOP3.LUT P0, PT, PT, PT, PT, 0x8, 0x0 ;  /* 0x000000000000781c */ /* 0x000fe20003f0e170 */
[----:B-1----:R-:W-:Y:S01]  /*d5c0*/  @!P2 STS [R4+0x28800], R3 ;  /* 0x028800030400a388 */ /* 0x002fe20000000800 */
[-C--:B------:R-:W-:Y:S01]  /*d5d0*/  FMUL.FTZ R24, R24, R3.reuse ;  /* 0x0000000318187220 */ /* 0x080fe20000410000 */
[-C--:B------:R-:W-:Y:S01]  /*d5e0*/  FMUL.FTZ R25, R25, R3.reuse ;  /* 0x0000000319197220 */ /* 0x080fe20000410000 */
[-C--:B------:R-:W-:Y:S01]  /*d5f0*/  FMUL.FTZ R28, R28, R3.reuse ;  /* 0x000000031c1c7220 */ /* 0x080fe20000410000 */
[-C--:B------:R-:W-:Y:S01]  /*d600*/  FMUL.FTZ R29, R29, R3.reuse ;  /* 0x000000031d1d7220 */ /* 0x080fe20000410000 */
[-C--:B------:R-:W-:Y:S01]  /*d610*/  FMUL.FTZ R32, R32, R3.reuse ;  /* 0x0000000320207220 */ /* 0x080fe20000410000 */
[----:B------:R-:W1:Y:S01]  /*d620*/  @P1 MUFU.RCP R0, R8 ;  /* 0x0000000800001308 */ /* 0x000e620000001000 */
        /* <DEDUP_REMOVED lines=26> */
[----:B0-----:R-:W-:-:S02]  /*d7d0*/  IMAD.U32 R4, RZ, RZ, UR10 ;  /* 0x0000000aff047e24 */ /* 0x001fc4000f8e00ff */
        /* <DEDUP_REMOVED lines=103> */
.L_x_2162:
[----:B------:R-:W0:Y:S08]  /*de50*/  S2UR UR40, SR_CgaCtaId ;  /* 0x00000000002879c3 */ /* 0x000e300000008800 */
[----:B------:R-:W-:Y:S01]  /*de60*/  BAR.SYNC.DEFER_BLOCKING 0x5, 0x180 ;  /* 0x0146000000007b1d */ /* 0x000fe20000010000 */
[----:B------:R-:W-:-:S05]  /*de70*/  USHF.R.U32.HI UR9, URZ, 0x10, UR42 ;  /* 0x000000103f097899 */ /* 0x000fca000801162a */
[----:B------:R-:W-:Y:S01]  /*de80*/  UMOV UR41, 0x400 ;  /* 0x0000040000297882 */ /* 0x000fe20000000000 */
[----:B------:R-:W-:Y:S01]  /*de90*/  BSSY B0, `(.L_x_2258) ;  /* 0x000049c000007945 */ /* 0x000fe20003800000 */
[----:B0-----:R-:W-:-:S09]  /*dea0*/  ULEA UR41, UR40, UR41, 0x18 ;  /* 0x0000002928297291 */ /* 0x001fd2000f8ec03f */
[----:B------:R-:W0:Y:S02]  /*deb0*/  LDS.128 R4, [UR41+0x28cd0] ;  /* 0x028cd029ff047984 */ /* 0x000e240008000c00 */
[----:B0-----:R-:W-:Y:S02]  /*dec0*/  R2UR UR5, R5 ;  /* 0x00000000050572ca */ /* 0x001fe400000e0000 */
[----:B------:R-:W-:Y:S02]  /*ded0*/  R2UR UR7, R6 ;  /* 0x00000000060772ca */ /* 0x000fe400000e0000 */
[----:B------:R-:W-:Y:S01]  /*dee0*/  R2UR UR6, R7 ;  /* 0x00000000070672ca */ /* 0x000fe200000e0000 */
[----:B------:R-:W-:Y:S06]  /*def0*/  BAR.ARV 0x4, 0x180 ;  /* 0x0106000000007b1d */ /* 0x000fec0000002000 */
[----:B------:R-:W-:Y:S08]  /*df00*/  @P0 BRA `(.L_x_2259) ;  /* 0x0000003800540947 */ /* 0x000ff00003800000 */
[----:B------:R-:W2:Y:S01]  /*df10*/  LDL R0, [R1+0x20] ;  /* 0x0000200001007983 */ /* 0x000ea20000100800 */
[----:B------:R-:W0:Y:S01]  /*df20*/  S2UR UR4, SR_SWINHI ;  /* 0x00000000000479c3 */ /* 0x000e220000002f00 */
[----:B------:R-:W-:Y:S01]  /*df30*/  F2FP.BF16.F32.PACK_AB R6, R29, R28 ;  /* 0x0000001c1d06723e */ /* 0x000fe200000010ff */
[----:B------:R-:W-:Y:S01]  /*df40*/  ULDC.64 UR14, c[0x0][0xc00] ;  /* 0x00030000000e7ab9 */ /* 0x000fe20000000a00 */
[----:B------:R-:W-:Y:S01]  /*df50*/  F2FP.BF16.F32.PACK_AB R7, R31, R30 ;  /* 0x0000001e1f07723e */ /* 0x000fe200000010ff */
[----:B------:R-:W-:Y:S01]  /*df60*/  ULDC.64 UR12, c[0x0][0xc00] ;  /* 0x00030000000c7ab9 */ /* 0x000fe20000000a00 */
[----:B------:R-:W-:Y:S01]  /*df70*/  F2FP.BF16.F32.PACK_AB R10, R37, R36 ;  /* 0x00000024250a723e */ /* 0x000fe200000010ff */
[----:B------:R-:W-:Y:S01]  /*df80*/  UIMAD.WIDE UR12, UR44, 0x4, UR12 ;  /* 0x000000042c0c78a5 */ /* 0x000fe2000f8e020c */
[----:B------:R-:W-:Y:S01]  /*df90*/  F2FP.BF16.F32.PACK_AB R11, R39, R38 ;  /* 0x00000026270b723e */ /* 0x000fe200000010ff */
[----:B------:R-:W-:Y:S01]  /*dfa0*/  UMOV UR10, UR41 ;  /* 0x00000029000a7c82 */ /* 0x000fe20008000000 */
[----:B0-----:R-:W-:Y:S01]  /*dfb0*/  UMOV UR11, UR4 ;  /* 0x00000004000b7c82 */ /* 0x001fe20008000000 */
[----:B------:R-:W-:Y:S01]  /*dfc0*/  ULDC UR4, c[0x0][0xad4] ;  /* 0x0002b50000047ab9 */ /* 0x000fe20000000800 */
[----:B------:R-:W-:-:S02]  /*dfd0*/  IMAD.U32 R14, RZ, RZ, UR10 ;  /* 0x0000000aff0e7e24 */ /* 0x000fc4000f8e00ff */
[----:B------:R-:W-:Y:S01]  /*dfe0*/  IMAD.U32 R15, RZ, RZ, UR11 ;  /* 0x0000000bff0f7e24 */ /* 0x000fe2000f8e00ff */
[----:B------:R-:W-:Y:S02]  /*dff0*/  ULDC.64 UR10, c[0x0][0xc08] ;  /* 0x00030200000a7ab9 */ /* 0x000fe40000000a00 */
[----:B------:R-:W-:-:S04]  /*e000*/  UISETP.NE.U32.AND UP0, UPT, UR10, URZ, UPT ;  /* 0x0000003f0a00728c */ /* 0x000fc8000bf05070 */
[----:B------:R-:W-:Y:S01]  /*e010*/  UISETP.NE.AND.EX UP0, UPT, UR11, URZ, UPT, UP0 ;  /* 0x0000003f0b00728c */ /* 0x000fe2000bf05300 */
[----:B------:R-:W-:Y:S05]  /*e020*/  BAR.SYNC.DEFER_BLOCKING 0x1, 0x100 ;  /* 0x0044000000007b1d */ /* 0x000fea0000010000 */
[----:B------:R-:W-:-:S05]  /*e030*/  PLOP3.LUT P1, PT, PT, PT, UP0, 0x80, 0x0 ;  /* 0x000000000000781c */ /* 0x000fca0003f2f008 */
[----:B------:R-:W-:Y:S02]  /*e040*/  @UP0 ULDC.64 UR10, c[0x0][0xc08] ;  /* 0x00030200000a0ab9 */ /* 0x000fe40000000a00 */
[----:B------:R-:W-:Y:S01]  /*e050*/  @UP0 UIMAD.WIDE UR10, UR44, 0x4, UR10 ;  /* 0x000000042c0a08a5 */ /* 0x000fe2000f8e020a */
        /* <DEDUP_REMOVED lines=12> */
[----:B0-----:R-:W-:Y:S01]  /*e120*/  IMAD.X R5, RZ, RZ, R21, P0 ;  /* 0x000000ffff057224 */ /* 0x001fe200000e0615 */
[----:B------:R-:W-:Y:S02]  /*e130*/  LOP3.LUT R4, R8, R9, RZ, 0x3c, !PT ;  /* 0x0000000908047212 */ /* 0x000fe400078e3cff */
[----:B------:R-:W-:Y:S02]  /*e140*/  F2FP.BF16.F32.PACK_AB R8, R33, R32 ;  /* 0x000000202108723e */ /* 0x000fe400000010ff */
[----:B------:R-:W-:Y:S02]  /*e150*/  MOV R13, R4 ;  /* 0x00000004000d7202 */ /* 0x000fe40000000f00 */
[----:B------:R-:W-:Y:S02]  /*e160*/  IADD3 R5, P0, R20, 0x40, RZ ;  /* 0x0000004014057810 */ /* 0x000fe40007f1e0ff */
[----:B------:R-:W-:-:S02]  /*e170*/  F2FP.BF16.F32.PACK_AB R9, R35, R34 ;  /* 0x000000222309723e */ /* 0x000fc400000010ff */
[----:B------:R-:W-:Y:S02]  /*e180*/  LOP3.LUT R4, R5, 0x380, RZ, 0xc0, !PT ;  /* 0x0000038005047812 */ /* 0x000fe400078ec0ff */
[----:B------:R-:W-:Y:S01]  /*e190*/  F2FP.BF16.F32.PACK_AB R6, R45, R44 ;  /* 0x0000002c2d06723e */ /* 0x000fe200000010ff */
[----:B------:R0:W-:Y:S01]  /*e1a0*/  STSM.16.M88.4 [R13], R8 ;  /* 0x000000080d007844 */ /* 0x0001e20000000200 */
[----:B------:R-:W-:Y:S02]  /*e1b0*/  SHF.R.U64 R4, R4, 0x3, RZ ;  /* 0x0000000304047819 */ /* 0x000fe400000012ff */
[----:B------:R-:W-:Y:S02]  /*e1c0*/  F2FP.BF16.F32.PACK_AB R7, R47, R46 ;  /* 0x0000002e2f07723e */ /* 0x000fe400000010ff */
[----:B------:R-:W-:Y:S01]  /*e1d0*/  LOP3.LUT R4, R4, R5, RZ, 0x3c, !PT ;  /* 0x0000000504047212 */ /* 0x000fe200078e3cff */
[----:B------:R-:W-:-:S05]  /*e1e0*/  IMAD.X R5, RZ, RZ, R21, P0 ;  /* 0x000000ffff057224 */ /* 0x000fca00000e0615 */
[----:B------:R-:W-:Y:S02]  /*e1f0*/  MOV R0, R4 ;  /* 0x0000000400007202 */ /* 0x000fe40000000f00 */
[----:B------:R-:W-:Y:S02]  /*e200*/  F2FP.BF16.F32.PACK_AB R4, R41, R40 ;  /* 0x000000282904723e */ /* 0x000fe400000010ff */
[----:B------:R-:W-:Y:S02]  /*e210*/  F2FP.BF16.F32.PACK_AB R5, R43, R42 ;  /* 0x0000002a2b05723e */ /* 0x000fe400000010ff */
[----:B0-----:R-:W-:Y:S02]  /*e220*/  IADD3 R9, P0, R20, 0x60, RZ ;  /* 0x0000006014097810 */ /* 0x001fe40007f1e0ff */
[----:B------:R-:W-:Y:S01]  /*e230*/  F2FP.BF16.F32.PACK_AB R10, R53, R52 ;  /* 0x00000034350a723e */ /* 0x000fe200000010ff */
[----:B------:R0:W-:Y:S01]  /*e240*/  STSM.16.M88.4 [R0], R4 ;  /* 0x0000000400007844 */ /* 0x0001e20000000200 */
[----:B------:R-:W-:-:S02]  /*e250*/  LOP3.LUT R8, R9, 0x380, RZ, 0xc0, !PT ;  /* 0x0000038009087812 */ /* 0x000fc400078ec0ff */
[----:B------:R-:W-:Y:S02]  /*e260*/  F2FP.BF16.F32.PACK_AB R11, R55, R54 ;  /* 0x00000036370b723e */ /* 0x000fe400000010ff */
[----:B------:R-:W-:Y:S01]  /*e270*/  SHF.R.U64 R8, R8, 0x3, RZ ;  /* 0x0000000308087819 */ /* 0x000fe200000012ff */
[----:B0-----:R-:W-:-:S03]  /*e280*/  IMAD.X R5, RZ, RZ, R21, P0 ;  /* 0x000000ffff057224 */ /* 0x001fc600000e0615 */
[----:B------:R-:W-:Y:S02]  /*e290*/  LOP3.LUT R4, R8, R9, RZ, 0x3c, !PT ;  /* 0x0000000908047212 */ /* 0x000fe400078e3cff */
[----:B------:R-:W-:Y:S02]  /*e2a0*/  F2FP.BF16.F32.PACK_AB R8, R49, R48 ;  /* 0x000000303108723e */ /* 0x000fe400000010ff */
[----:B------:R-:W-:Y:S02]  /*e2b0*/  MOV R13, R4 ;  /* 0x00000004000d7202 */ /* 0x000fe40000000f00 */
[----:B------:R-:W-:Y:S02]  /*e2c0*/  IADD3 R5, P0, R20, 0x2000, RZ ;  /* 0x0000200014057810 */ /* 0x000fe40007f1e0ff */
[----:B------:R-:W-:Y:S02]  /*e2d0*/  F2FP.BF16.F32.PACK_AB R9, R51, R50 ;  /* 0x000000323309723e */ /* 0x000fe400000010ff */
[----:B------:R-:W-:-:S02]  /*e2e0*/  LOP3.LUT R4, R5, 0x380, RZ, 0xc0, !PT ;  /* 0x0000038005047812 */ /* 0x000fc400078ec0ff */
        /* <DEDUP_REMOVED lines=119> */
[----:B0-----:R-:W-:-:S03]  /*ea60*/  IADD3 R9, P0, R20, 0x6060, RZ ;  /* 0x0000606014097810 */ /* 0x001fc60007f1e0ff */
[----:B------:R0:W-:Y:S01]  /*ea70*/  STSM.16.M88.4 [R0], R4 ;  /* 0x0000000400007844 */ /* 0x0001e20000000200 */
[----:B------:R-:W-:Y:S01]  /*ea80*/  LOP3.LUT R8, R9, 0x380, RZ, 0xc0, !PT ;  /* 0x0000038009087812 */ /* 0x000fe200078ec0ff */
[----:B------:R-:W-:Y:S01]  /*ea90*/  IMAD.X R21, RZ, RZ, R21, P0 ;  /* 0x000000ffff157224 */ /* 0x000fe200000e0615 */
[----:B------:R-:W-:Y:S02]  /*eaa0*/  ISETP.NE.U32.AND P0, PT, RZ, UR14, PT ;  /* 0x0000000eff007c0c */ /* 0x000fe4000bf05070 */
[----:B------:R-:W-:Y:S02]  /*eab0*/  SHF.R.U64 R8, R8, 0x3, RZ ;  /* 0x0000000308087819 */ /* 0x000fe400000012ff */
[----:B------:R-:W-:Y:S02]  /*eac0*/  ISETP.NE.AND.EX P0, PT, RZ, UR15, PT, P0 ;  /* 0x0000000fff007c0c */ /* 0x000fe4000bf05300 */
[----:B------:R-:W-:-:S04]  /*ead0*/  LOP3.LUT R20, R8, R9, RZ, 0x3c, !PT ;  /* 0x0000000908147212 */ /* 0x000fc800078e3cff */
[----:B------:R-:W-:Y:S02]  /*eae0*/  MOV R20, R20 ;  /* 0x0000001400147202 */ /* 0x000fe40000000f00 */
[----:B0-----:R-:W-:Y:S02]  /*eaf0*/  F2FP.BF16.F32.PACK_AB R4, R145, R144 ;  /* 0x000000909104723e */ /* 0x001fe400000010ff */
[----:B------:R-:W-:Y:S02]  /*eb00*/  F2FP.BF16.F32.PACK_AB R5, R147, R146 ;  /* 0x000000929305723e */ /* 0x000fe400000010ff */
[----:B------:R-:W-:Y:S02]  /*eb10*/  F2FP.BF16.F32.PACK_AB R6, R149, R148 ;  /* 0x000000949506723e */ /* 0x000fe400000010ff */
[----:B------:R-:W-:-:S05]  /*eb20*/  F2FP.BF16.F32.PACK_AB R7, R151, R150 ;  /* 0x000000969707723e */ /* 0x000fca00000010ff */
[----:B------:R0:W-:Y:S02]  /*eb30*/  STSM.16.M88.4 [R20], R4 ;  /* 0x0000000414007844 */ /* 0x0001e40000000200 */
[----:B0-----:R-:W-:Y:S02]  /*eb40*/  IMAD.U32 R4, RZ, RZ, UR10 ;  /* 0x0000000aff047e24 */ /* 0x001fe4000f8e00ff */
[----:B------:R-:W-:Y:S01]  /*eb50*/  IMAD.U32 R5, RZ, RZ, UR11 ;  /* 0x0000000bff057e24 */ /* 0x000fe2000f8e00ff */
[----:B------:R-:W-:Y:S06]  /*eb60*/  BAR.SYNC.DEFER_BLOCKING 0x1, 0x100 ;  /* 0x0044000000007b1d */ /* 0x000fec0000010000 */
[----:B------:R0:W2:Y:S02]  /*eb70*/  @P1 LDG.E R6, desc[UR54][R4.64] ;  /* 0x0000003604061981 */ /* 0x0000a4000c1e1900 */
[----:B0-----:R-:W-:-:S02]  /*eb80*/  IMAD.U32 R4, RZ, RZ, UR12 ;  /* 0x0000000cff047e24 */ /* 0x001fc4000f8e00ff */
[----:B------:R-:W-:-:S05]  /*eb90*/  IMAD.U32 R5, RZ, RZ, UR13 ;  /* 0x0000000dff057e24 */ /* 0x000fca000f8e00ff */
[----:B------:R0:W5:Y:S01]  /*eba0*/  @P0 LDG.E R0, desc[UR54][R4.64] ;  /* 0x0000003604000981 */ /* 0x000162000c1e1900 */
[----:B------:R-:W-:Y:S01]  /*ebb0*/  UISETP.NE.AND UP0, UPT, UR9, URZ, UPT ;  /* 0x0000003f0900728c */ /* 0x000fe2000bf05270 */
[----:B------:R-:W-:Y:S01]  /*ebc0*/  ULDC UR8, c[0x0][0xa88] ;  /* 0x0002a20000087ab9 */ /* 0x000fe20000000800 */
[----:B------:R-:W-:Y:S02]  /*ebd0*/  ULOP3.LUT UR42, UR42, 0xff, URZ, 0xc0, !UPT ;  /* 0x000000ff2a2a7892 */ /* 0x000fe4000f8ec03f */
[----:B------:R-:W-:Y:S01]  /*ebe0*/  USEL UR10, UR9, UR4, UP0 ;  /* 0x00000004090a7287 */ /* 0x000fe20008000000 */
[----:B--2---:R-:W-:Y:S01]  /*ebf0*/  @P1 R2UR UR8, R6 ;  /* 0x00000000060812ca */ /* 0x004fe200000e0000 */
[----:B0-----:R-:W-:-:S14]  /*ec00*/  @P1 BRA `(.L_x_2260) ;  /* 0x0000000000201947 */ /* 0x001fdc0003800000 */
[----:B------:R-:W-:Y:S05]  /*ec10*/  @!P0 BRA `(.L_x_2260) ;  /* 0x00000000001c8947 */ /* 0x000fea0003800000 */
[----:B------:R-:W-:Y:S02]  /*ec20*/  IMAD.U32 R4, RZ, RZ, UR12 ;  /* 0x0000000cff047e24 */ /* 0x000fe4000f8e00ff */
[----:B------:R-:W-:-:S05]  /*ec30*/  IMAD.U32 R5, RZ, RZ, UR13 ;  /* 0x0000000dff057e24 */ /* 0x000fca000f8e00ff */
[----:B------:R-:W2:Y:S04]  /*ec40*/  LDG.E R6, desc[UR54][R4.64] ;  /* 0x0000003604067981 */ /* 0x000ea8000c1e1900 */
[----:B------:R-:W3:Y:S01]  /*ec50*/  LDG.E R7, desc[UR54][R4.64+0x4] ;  /* 0x0000043604077981 */ /* 0x000ee2000c1e1900 */
[----:B--2---:R-:W-:Y:S02]  /*ec60*/  R2UR UR4, R6 ;  /* 0x00000000060472ca */ /* 0x004fe400000e0000 */
[----:B---3--:R-:W-:-:S13]  /*ec70*/  R2UR UR8, R7 ;  /* 0x00000000070872ca */ /* 0x008fda00000e0000 */
[----:B------:R-:W-:-:S12]  /*ec80*/  UIADD3 UR8, -UR4, UR8, URZ ;  /* 0x0000000804087290 */ /* 0x000fd8000fffe13f */
.L_x_2260:
[----:B------:R-:W0:Y:S01]  /*ec90*/  SHFL.IDX PT, R4, R224, RZ, 0x1f ;  /* 0x00001fffe0047589 */ /* 0x000e2200000e0000 */
        /* <DEDUP_REMOVED lines=8> */
[----:B0-----:R-:W-:-:S13]  /*ed20*/  ISETP.NE.AND P0, PT, R4, RZ, PT ;  /* 0x000000ff0400720c */ /* 0x001fda0003f05270 */
[----:B------:R-:W-:Y:S05]  /*ed30*/  @P0 BRA `(.L_x_2261) ;  /* 0x0000000400000947 */ /* 0x000fea0003800000 */
[----:B------:R-:W2:Y:S01]  /*ed40*/  LDL R10, [R1+0x1c] ;  /* 0x00001c00010a7983 */ /* 0x000ea20000100800 */
[----:B------:R-:W0:Y:S01]  /*ed50*/  LDC R0, c[0x0][0xbe8] ;  /* 0x0002fa00ff007b82 */ /* 0x000e220000000800 */
[----:B------:R-:W-:Y:S01]  /*ed60*/  UISETP.GT.AND UP1, UPT, UR10, 0x1, UPT ;  /* 0x000000010a00788c */ /* 0x000fe2000bf24270 */
[----:B------:R-:W-:Y:S01]  /*ed70*/  VIADD R9, R190, UR45 ;  /* 0x0000002dbe097c36 */ /* 0x000fe20008000000 */
[----:B------:R-:W-:Y:S01]  /*ed80*/  UMOV UR21, 0x9b8 ;  /* 0x000009b800157882 */ /* 0x000fe20000000000 */
[----:B------:R-:W-:Y:S02]  /*ed90*/  UISETP.NE.U32.AND UP0, UPT, UR14, URZ, UPT ;  /* 0x0000003f0e00728c */ /* 0x000fe4000bf05070 */
[----:B------:R-:W-:Y:S01]  /*eda0*/  USEL UR21, UR21, 0x978, UP1 ;  /* 0x0000097815157887 */ /* 0x000fe20008800000 */
[----:B------:R-:W-:Y:S01]  /*edb0*/  IMAD.MOV.U32 R5, RZ, RZ, R9 ;  /* 0x000000ffff057224 */ /* 0x000fe200078e0009 */
[----:B------:R-:W-:Y:S02]  /*edc0*/  UISETP.NE.AND.EX UP0, UPT, UR15, URZ, UPT, UP0 ;  /* 0x0000003f0f00728c */ /* 0x000fe4000bf05300 */
[----:B------:R-:W-:-:S02]  /*edd0*/  USEL UR16, UR42, URZ, UP1 ;  /* 0x0000003f2a107287 */ /* 0x000fc40008800000 */
[----:B------:R-:W-:Y:S02]  /*ede0*/  USEL UR19, UR44, URZ, !UP0 ;  /* 0x0000003f2c137287 */ /* 0x000fe4000c000000 */
[----:B------:R-:W-:-:S04]  /*edf0*/  USHF.R.S32.HI UR17, URZ, 0x1f, UR44 ;  /* 0x0000001f3f117899 */ /* 0x000fc8000801142c */
[----:B------:R-:W-:Y:S01]  /*ee00*/  ULDC.64 UR14, c[0x0][UR21+0x228] ;  /* 0x00008a00150e7abb */ /* 0x000fe20008000a00 */
[----:B------:R-:W-:Y:S01]  /*ee10*/  ULDC.64 UR12, c[0x0][UR21+0x220] ;  /* 0x00008800150c7abb */ /* 0x000fe20008000a00 */
[----:B------:R-:W-:Y:S02]  /*ee20*/  UIMAD.WIDE.U32 UR22, UR14, UR16, URZ ;  /* 0x000000100e1672a5 */ /* 0x000fe4000f8e003f */
[----:B------:R-:W-:Y:S01]  /*ee30*/  UIMAD UR24, UR15, UR16, URZ ;  /* 0x000000100f1872a4 */ /* 0x000fe2000f8e023f */
[C---:B0-----:R-:W-:Y:S01]  /*ee40*/  ISETP.NE.AND P0, PT, R0.reuse, 0x1, PT ;  /* 0x000000010000780c */ /* 0x041fe20003f05270 */
[----:B------:R-:W-:Y:S01]  /*ee50*/  UIMAD.WIDE.U32 UR14, UR12, UR19, URZ ;  /* 0x000000130c0e72a5 */ /* 0x000fe2000f8e003f */
[----:B------:R-:W-:Y:S01]  /*ee60*/  IMAD R11, R0, UR8, RZ ;  /* 0x00000008000b7c24 */ /* 0x000fe2000f8e02ff */
[----:B------:R-:W-:Y:S01]  /*ee70*/  ULDC.64 UR10, c[0x0][UR21+0x218] ;  /* 0x00008600150a7abb */ /* 0x000fe20008000a00 */
[----:B------:R-:W-:Y:S02]  /*ee80*/  USEL UR20, UR17, URZ, !UP0 ;  /* 0x0000003f11147287 */ /* 0x000fe4000c000000 */
[----:B------:R-:W-:-:S02]  /*ee90*/  UIMAD UR19, UR13, UR19, URZ ;  /* 0x000000130d1372a4 */ /* 0x000fc4000f8e023f */
[----:B------:R-:W-:Y:S02]  /*eea0*/  UIMAD.WIDE.U32 UR16, UR10, UR43, URZ ;  /* 0x0000002b0a1072a5 */ /* 0x000fe4000f8e003f */
[----:B------:R-:W-:Y:S02]  /*eeb0*/  UIMAD UR10, UR11, UR43, URZ ;  /* 0x0000002b0b0a72a4 */ /* 0x000fe4000f8e023f */
[----:B------:R-:W-:Y:S01]  /*eec0*/  UIMAD UR19, UR12, UR20, UR19 ;  /* 0x000000140c1372a4 */ /* 0x000fe2000f8e0213 */
[----:B------:R-:W0:Y:S01]  /*eed0*/  @P0 LDC R4, c[0x0][0xbec] ;  /* 0x0002fb00ff040b82 */ /* 0x000e220000000800 */
[----:B------:R-:W-:Y:S02]  /*eee0*/  UIADD3 UR24, UR23, UR24, URZ ;  /* 0x0000001817187290 */ /* 0x000fe4000fffe03f */
[----:B------:R-:W-:Y:S02]  /*eef0*/  UIADD3 UR11, UR17, UR10, URZ ;  /* 0x0000000a110b7290 */ /* 0x000fe4000fffe03f */
[----:B------:R-:W-:-:S02]  /*ef00*/  UIADD3 UR16, UP0, UP2, UR14, UR16, UR4 ;  /* 0x000000100e107290 */ /* 0x000fc4000fa1e004 */
[----:B------:R-:W-:Y:S01]  /*ef10*/  UIADD3 UR10, UR15, UR19, URZ ;  /* 0x000000130f0a7290 */ /* 0x000fe2000fffe03f */
[----:B------:R-:W1:Y:S01]  /*ef20*/  @P0 LDC R7, c[0x0][0xbf0] ;  /* 0x0002fc00ff070b82 */ /* 0x000e620000000800 */
[----:B------:R-:W-:Y:S02]  /*ef30*/  IMAD.U32 R6, RZ, RZ, UR24 ;  /* 0x00000018ff067e24 */ /* 0x000fe4000f8e00ff */
[----:B------:R-:W-:Y:S01]  /*ef40*/  UIADD3.X UR10, UR10, UR11, UR18, UP0, UP2 ;  /* 0x0000000b0a0a7290 */ /* 0x000fe200087e4412 */
[----:B0-----:R-:W-:-:S05]  /*ef50*/  @P0 IMAD.HI.U32 R4, R9, R4, RZ ;  /* 0x0000000409040227 */ /* 0x001fca00078e00ff */
[----:B-1----:R-:W-:Y:S01]  /*ef60*/  @P0 SHF.R.U32.HI R5, RZ, R7, R4 ;  /* 0x00000007ff050219 */ /* 0x002fe20000011604 */
[----:B------:R-:W-:-:S04]  /*ef70*/  IMAD.U32 R4, RZ, RZ, UR22 ;  /* 0x00000016ff047e24 */ /* 0x000fc8000f8e00ff */
[--C-:B------:R-:W-:Y:S01]  /*ef80*/  IMAD.MOV R7, RZ, RZ, -R5.reuse ;  /* 0x000000ffff077224 */ /* 0x100fe200078e0a05 */
[----:B------:R-:W-:Y:S02]  /*ef90*/  IADD3 R4, P0, P2, R5, UR16, R4 ;  /* 0x0000001005047c10 */ /* 0x000fe4000fa1e004 */
[----:B------:R-:W-:Y:S01]  /*efa0*/  SHF.R.S32.HI R5, RZ, 0x1f, R5 ;  /* 0x0000001fff057819 */ /* 0x000fe20000011405 */
[----:B------:R-:W-:Y:S02]  /*efb0*/  IMAD R7, R0, R7, R9 ;  /* 0x0000000700077224 */ /* 0x000fe400078e0209 */
[----:B------:R-:W-:Y:S01]  /*efc0*/  VIADD R0, R17, UR45 ;  /* 0x0000002d11007c36 */ /* 0x000fe20008000000 */
[----:B------:R-:W-:Y:S01]  /*efd0*/  IADD3.X R5, R5, UR10, R6, P0, P2 ;  /* 0x0000000a05057c10 */ /* 0x000fe200087e4406 */
[----:B------:R-:W-:Y:S01]  /*efe0*/  ULDC.64 UR10, c[0x0][UR21+0x210] ;  /* 0x00008400150a7abb */ /* 0x000fe20008000a00 */
[----:B------:R-:W-:Y:S01]  /*eff0*/  SHF.R.S32.HI R6, RZ, 0x1f, R7 ;  /* 0x0000001fff067819 */ /* 0x000fe20000011407 */
[----:B------:R-:W-:-:S02]  /*f000*/  IMAD R9, R7, UR11, RZ ;  /* 0x0000000b07097c24 */ /* 0x000fc4000f8e02ff */
        /* <DEDUP_REMOVED lines=8> */
[----:B------:R-:W-:Y:S04]  /*f090*/  SHFL.IDX PT, R6, R8, 0x1, 0x1c1f ;  /* 0x003c1f0008067f89 */ /* 0x000fe800000e0000 */
[----:B------:R-:W-:Y:S04]  /*f0a0*/  SHFL.IDX PT, R4, R8, RZ, 0x1c1f ;  /* 0x001c1fff08047589 */ /* 0x000fe800000e0000 */
[----:B------:R-:W-:Y:S01]  /*f0b0*/  SHFL.IDX PT, R7, R9, 0x1, 0x1c1f ;  /* 0x003c1f0009077f89 */ /* 0x000fe200000e0000 */
[----:B--2---:R-:W-:-:S05]  /*f0c0*/  IMAD.MOV R5, RZ, RZ, -R10 ;  /* 0x000000ffff057224 */ /* 0x004fca00078e0a0a */
[----:B------:R-:W-:Y:S02]  /*f0d0*/  ISETP.NE.AND P0, PT, R2, R5, PT ;  /* 0x000000050200720c */ /* 0x000fe40003f05270 */
[----:B------:R-:W0:Y:S02]  /*f0e0*/  SHFL.IDX PT, R5, R9, RZ, 0x1c1f ;  /* 0x001c1fff09057589 */ /* 0x000e2400000e0000 */
[C---:B------:R-:W-:Y:S01]  /*f0f0*/  ISETP.GE.OR P2, PT, R0.reuse, R11, P0 ;  /* 0x0000000b0000720c */ /* 0x040fe20000746670 */
[----:B------:R-:W-:-:S05]  /*f100*/  VIADD R0, R0, 0x8 ;  /* 0x0000000800007836 */ /* 0x000fca0000000000 */
[----:B------:R-:W-:-:S07]  /*f110*/  ISETP.GE.OR P0, PT, R0, R11, P0 ;  /* 0x0000000b0000720c */ /* 0x000fce0000706670 */
[----:B0-----:R0:W-:Y:S06]  /*f120*/  @!P2 ST.E desc[UR54][R4.64], R12 ;  /* 0x0000000c0400a985 */ /* 0x0011ec000c101936 */
[----:B------:R0:W-:Y:S02]  /*f130*/  @!P0 ST.E desc[UR54][R6.64], R3 ;  /* 0x0000000306008985 */ /* 0x0001e4000c101936 */
.L_x_2261:
[----:B------:R-:W-:Y:S05]  /*f140*/  @P1 BRA `(.L_x_2262) ;  /* 0x0000001000501947 */ /* 0x000fea0003800000 */
[----:B0-----:R-:W-:Y:S01]  /*f150*/  IMAD R3, R223, 0x40, R19 ;  /* 0x00000040df037824 */ /* 0x001fe200078e0213 */
[----:B------:R-:W0:Y:S01]  /*f160*/  LDC R82, c[0x0][0xbe8] ;  /* 0x0002fa00ff527b82 */ /* 0x000e220000000800 */
[----:B------:R-:W-:Y:S01]  /*f170*/  ULDC UR14, c[0x0][0xac8] ;  /* 0x0002b200000e7ab9 */ /* 0x000fe20000000800 */
[----:B------:R-:W-:Y:S01]  /*f180*/  ULDC.64 UR12, c[0x0][0xaa0] ;  /* 0x0002a800000c7ab9 */ /* 0x000fe20000000a00 */
        /* <DEDUP_REMOVED lines=9> */
[--C-:B------:R-:W-:Y:S01]  /*f220*/  IMAD.X R9, RZ, RZ, R15.reuse, P3 ;  /* 0x000000ffff097224 */ /* 0x100fe200018e060f */
[----:B------:R-:W-:Y:S02]  /*f230*/  LOP3.LUT R32, R33, 0x380, RZ, 0xc0, !PT ;  /* 0x0000038021207812 */ /* 0x000fe400078ec0ff */
[----:B------:R-:W-:Y:S02]  /*f240*/  IADD3 R45, P3, R14, 0x8000, RZ ;  /* 0x000080000e2d7810 */ /* 0x000fe40007f7e0ff */
[----:B------:R-:W-:Y:S01]  /*f250*/  LOP3.LUT R40, R40, R41, RZ, 0x3c, !PT ;  /* 0x0000002928287212 */ /* 0x000fe200078e3cff */
[--C-:B------:R-:W-:Y:S01]  /*f260*/  IMAD.X R41, RZ, RZ, R15.reuse, P2 ;  /* 0x000000ffff297224 */ /* 0x100fe200010e060f */
[C---:B------:R-:W-:Y:S01]  /*f270*/  IADD3 R37, P1, R14.reuse, 0x6000, RZ ;  /* 0x000060000e257810 */ /* 0x040fe20007f3e0ff */
[----:B------:R-:W-:Y:S01]  /*f280*/  VIADD R91, R19, 0x40 ;  /* 0x00000040135b7836 */ /* 0x000fe20000000000 */
[----:B------:R-:W-:Y:S01]  /*f290*/  IADD3 R69, P2, R14, 0xe000, RZ ;  /* 0x0000e0000e457810 */ /* 0x000fe20007f5e0ff */
[----:B------:R-:W-:Y:S01]  /*f2a0*/  UIMAD UR18, UR18, UR12, URZ ;  /* 0x0000000c121272a4 */ /* 0x000fe2000f8e023f */
[----:B------:R-:W-:Y:S01]  /*f2b0*/  SHF.R.U64 R32, R32, 0x3, RZ ;  /* 0x0000000320207819 */ /* 0x000fe200000012ff */
[----:B------:R-:W-:Y:S01]  /*f2c0*/  UIMAD.WIDE.U32 UR10, UR4, UR12, URZ ;  /* 0x0000000c040a72a5 */ /* 0x000fe2000f8e003f */
[----:B------:R-:W-:Y:S01]  /*f2d0*/  LOP3.LUT R44, R45, 0x380, RZ, 0xc0, !PT ;  /* 0x000003802d2c7812 */ /* 0x000fe200078ec0ff */
[----:B------:R-:W-:Y:S01]  /*f2e0*/  VIADD R87, R19, 0x80 ;  /* 0x0000008013577836 */ /* 0x000fe20000000000 */
[----:B------:R-:W-:Y:S01]  /*f2f0*/  LOP3.LUT R36, R37, 0x380, RZ, 0xc0, !PT ;  /* 0x0000038025247812 */ /* 0x000fe200078ec0ff */
[----:B------:R-:W-:Y:S01]  /*f300*/  VIADD R89, R19, 0x100 ;  /* 0x0000010013597836 */ /* 0x000fe20000000000 */
[----:B------:R-:W-:Y:S01]  /*f310*/  LOP3.LUT R68, R69, 0x380, RZ, 0xc0, !PT ;  /* 0x0000038045447812 */ /* 0x000fe200078ec0ff */
[----:B------:R-:W-:Y:S01]  /*f320*/  VIADD R95, R19, 0x140 ;  /* 0x00000140135f7836 */ /* 0x000fe20000000000 */
[----:B------:R-:W-:Y:S01]  /*f330*/  LOP3.LUT R32, R32, R33, RZ, 0x3c, !PT ;  /* 0x0000002120207212 */ /* 0x000fe200078e3cff */
[----:B------:R-:W-:Y:S01]  /*f340*/  IMAD.X R33, RZ, RZ, R15, P0 ;  /* 0x000000ffff217224 */ /* 0x000fe200000e060f */
[----:B------:R-:W-:Y:S01]  /*f350*/  SHF.R.U64 R44, R44, 0x3, RZ ;  /* 0x000000032c2c7819 */ /* 0x000fe200000012ff */
[----:B------:R-:W5:Y:S01]  /*f360*/  LD.E.128 R8, desc[UR54][R8.64] ;  /* 0x0000003608087980 */ /* 0x000f62000c101d00 */
[----:B------:R-:W-:-:S02]  /*f370*/  SHF.R.U64 R36, R36, 0x3, RZ ;  /* 0x0000000324247819 */ /* 0x000fc400000012ff */
[----:B------:R-:W-:Y:S01]  /*f380*/  IADD3 R61, P0, R14, 0xc000, RZ ;  /* 0x0000c0000e3d7810 */ /* 0x000fe20007f1e0ff */
[----:B------:R-:W-:Y:S01]  /*f390*/  UIMAD UR18, UR4, UR13, UR18 ;  /* 0x0000000d041272a4 */ /* 0x000fe2000f8e0212 */
[----:B------:R-:W-:Y:S01]  /*f3a0*/  SHF.R.U64 R68, R68, 0x3, RZ ;  /* 0x0000000344447819 */ /* 0x000fe200000012ff */
[----:B------:R-:W5:Y:S01]  /*f3b0*/  LD.E.128 R32, desc[UR54][R32.64] ;  /* 0x0000003620207980 */ /* 0x000f62000c101d00 */
[----:B------:R-:W-:Y:S01]  /*f3c0*/  LOP3.LUT R44, R44, R45, RZ, 0x3c, !PT ;  /* 0x0000002d2c2c7212 */ /* 0x000fe200078e3cff */
[--C-:B------:R-:W-:Y:S01]  /*f3d0*/  IMAD.X R45, RZ, RZ, R15.reuse, P3 ;  /* 0x000000ffff2d7224 */ /* 0x100fe200018e060f */
[----:B------:R-:W-:Y:S01]  /*f3e0*/  LOP3.LUT R36, R36, R37, RZ, 0x3c, !PT ;  /* 0x0000002524247212 */ /* 0x000fe200078e3cff */
[--C-:B------:R-:W-:Y:S01]  /*f3f0*/  IMAD.X R37, RZ, RZ, R15.reuse, P1 ;  /* 0x000000ffff257224 */ /* 0x100fe200008e060f */
[----:B------:R-:W-:Y:S01]  /*f400*/  LOP3.LUT R60, R61, 0x380, RZ, 0xc0, !PT ;  /* 0x000003803d3c7812 */ /* 0x000fe200078ec0ff */
[----:B------:R-:W-:Y:S01]  /*f410*/  ULDC.64 UR12, c[0x0][0xae8] ;  /* 0x0002ba00000c7ab9 */ /* 0x000fe20000000a00 */
[----:B------:R-:W-:Y:S01]  /*f420*/  LOP3.LUT R68, R68, R69, RZ, 0x3c, !PT ;  /* 0x0000004544447212 */ /* 0x000fe200078e3cff */
[----:B------:R-:W-:Y:S01]  /*f430*/  IMAD.X R69, RZ, RZ, R15, P2 ;  /* 0x000000ffff457224 */ /* 0x000fe200010e060f */
[----:B------:R-:W-:-:S02]  /*f440*/  IADD3 R3, P3, R14, 0xf000, RZ ;  /* 0x0000f0000e037810 */ /* 0x000fc40007f7e0ff */
[C---:B------:R-:W-:Y:S02]  /*f450*/  IADD3 R13, P4, R14.reuse, 0x2000, RZ ;  /* 0x000020000e0d7810 */ /* 0x040fe40007f9e0ff */
[C---:B------:R-:W-:Y:S02]  /*f460*/  IADD3 R25, P5, R14.reuse, 0x3000, RZ ;  /* 0x000030000e197810 */ /* 0x040fe40007fbe0ff */
[C---:B------:R-:W-:Y:S01]  /*f470*/  IADD3 R29, P6, R14.reuse, 0x4000, RZ ;  /* 0x000040000e1d7810 */ /* 0x040fe20007fde0ff */
[----:B------:R-:W-:Y:S01]  /*f480*/  UIADD3 UR11, UR11, UR18, URZ ;  /* 0x000000120b0b7290 */ /* 0x000fe2000fffe03f */
[----:B------:R-:W-:Y:S01]  /*f490*/  IADD3 R65, P1, R14, 0xd000, RZ ;  /* 0x0000d0000e417810 */ /* 0x000fe20007f3e0ff */
[----:B------:R-:W-:Y:S01]  /*f4a0*/  USHF.R.S32.HI UR4, URZ, 0x1f, UR9 ;  /* 0x0000001f3f047899 */ /* 0x000fe20008011409 */
[----:B0-----:R-:W-:Y:S01]  /*f4b0*/  ISETP.NE.AND P2, PT, R82, 0x1, PT ;  /* 0x000000015200780c */ /* 0x001fe20003f45270 */
[----:B------:R-:W-:Y:S01]  /*f4c0*/  IMAD.X R73, RZ, RZ, R15, P3 ;  /* 0x000000ffff497224 */ /* 0x000fe200018e060f */
[----:B------:R-:W-:Y:S01]  /*f4d0*/  SHF.R.U64 R60, R60, 0x3, RZ ;  /* 0x000000033c3c7819 */ /* 0x000fe200000012ff */
[----:B------:R-:W5:Y:S01]  /*f4e0*/  LD.E.128 R36, desc[UR54][R36.64] ;  /* 0x0000003624247980 */ /* 0x000f62000c101d00 */
[----:B------:R-:W-:-:S02]  /*f4f0*/  LOP3.LUT R0, R3, 0x380, RZ, 0xc0, !PT ;  /* 0x0000038003007812 */ /* 0x000fc400078ec0ff */
[----:B------:R-:W-:Y:S01]  /*f500*/  LOP3.LUT R64, R65, 0x380, RZ, 0xc0, !PT ;  /* 0x0000038041407812 */ /* 0x000fe200078ec0ff */
[----:B------:R-:W5:Y:S01]  /*f510*/  LD.E.128 R40, desc[UR54][R40.64] ;  /* 0x0000003628287980 */ /* 0x000f62000c101d00 */
[----:B------:R-:W-:Y:S01]  /*f520*/  LOP3.LUT R60, R60, R61, RZ, 0x3c, !PT ;  /* 0x0000003d3c3c7212 */ /* 0x000fe200078e3cff */
[----:B------:R-:W-:Y:S01]  /*f530*/  IMAD.X R61, RZ, RZ, R15, P0 ;  /* 0x000000ffff3d7224 */ /* 0x000fe200000e060f */
[----:B------:R-:W-:Y:S01]  /*f540*/  SHF.R.U64 R0, R0, 0x3, RZ ;  /* 0x0000000300007819 */ /* 0x000fe200000012ff */
[----:B------:R-:W5:Y:S01]  /*f550*/  LD.E.128 R44, desc[UR54][R44.64] ;  /* 0x000000362c2c7980 */ /* 0x000f62000c101d00 */
[----:B------:R-:W-:Y:S01]  /*f560*/  SHF.R.U64 R64, R64, 0x3, RZ ;  /* 0x0000000340407819 */ /* 0x000fe200000012ff */
[----:B------:R-:W0:Y:S01]  /*f570*/  @P2 LDC R79, c[0x0][0xbec] ;  /* 0x0002fb00ff4f2b82 */ /* 0x000e220000000800 */
[----:B------:R-:W-:Y:S01]  /*f580*/  ISETP.GE.AND P0, PT, R91, UR14, PT ;  /* 0x0000000e5b007c0c */ /* 0x000fe2000bf06270 */
[----:B------:R-:W5:Y:S01]  /*f590*/  LD.E.128 R68, desc[UR54][R68.64] ;  /* 0x0000003644447980 */ /* 0x000f62000c101d00 */
[----:B------:R-:W-:-:S02]  /*f5a0*/  LOP3.LUT R72, R0, R3, RZ, 0x3c, !PT ;  /* 0x0000000300487212 */ /* 0x000fc400078e3cff */
[----:B------:R-:W-:Y:S01]  /*f5b0*/  LOP3.LUT R64, R64, R65, RZ, 0x3c, !PT ;  /* 0x0000004140407212 */ /* 0x000fe200078e3cff */
[----:B------:R-:W-:Y:S01]  /*f5c0*/  IMAD.X R65, RZ, RZ, R15, P1 ;  /* 0x000000ffff417224 */ /* 0x000fe200008e060f */
[----:B------:R-:W-:Y:S01]  /*f5d0*/  SEL R3, RZ, 0xffffffff, P0 ;  /* 0xffffffffff037807 */ /* 0x000fe20000000000 */
[----:B------:R-:W1:Y:S01]  /*f5e0*/  @P2 LDC R81, c[0x0][0xbf0] ;  /* 0x0002fc00ff512b82 */ /* 0x000e620000000800 */
[----:B------:R-:W-:Y:S02]  /*f5f0*/  ISETP.GE.AND P1, PT, R19, UR14, PT ;  /* 0x0000000e13007c0c */ /* 0x000fe4000bf26270 */
[----:B------:R-:W-:Y:S01]  /*f600*/  LOP3.LUT R12, R13, 0x380, RZ, 0xc0, !PT ;  /* 0x000003800d0c7812 */ /* 0x000fe200078ec0ff */
[----:B------:R-:W-:Y:S01]  /*f610*/  IMAD.SHL.U32 R3, R3, 0x2, RZ ;  /* 0x0000000203037824 */ /* 0x000fe200078e00ff */
[----:B------:R-:W-:Y:S02]  /*f620*/  SEL R0, RZ, 0x1, P1 ;  /* 0x00000001ff007807 */ /* 0x000fe40000800000 */
[----:B------:R-:W-:-:S02]  /*f630*/  LOP3.LUT R24, R25, 0x380, RZ, 0xc0, !PT ;  /* 0x0000038019187812 */ /* 0x000fc400078ec0ff */
[----:B------:R-:W-:Y:S01]  /*f640*/  LOP3.LUT R28, R29, 0x380, RZ, 0xc0, !PT ;  /* 0x000003801d1c7812 */ /* 0x000fe200078ec0ff */
[----:B------:R-:W-:Y:S01]  /*f650*/  UIMAD.WIDE.U32 UR10, UR43, UR12, UR10 ;  /* 0x0000000c2b0a72a5 */ /* 0x000fe2000f8e000a */
[----:B------:R-:W-:Y:S01]  /*f660*/  LOP3.LUT R20, R3, 0x2, R0, 0xe2, !PT ;  /* 0x0000000203147812 */ /* 0x000fe200078ee200 */
[----:B------:R-:W-:Y:S01]  /*f670*/  VIADD R3, R19, 0xc0 ;  /* 0x000000c013037836 */ /* 0x000fe20000000000 */
[----:B------:R-:W-:Y:S01]  /*f680*/  SHF.R.U64 R12, R12, 0x3, RZ ;  /* 0x000000030c0c7819 */ /* 0x000fe200000012ff */
[----:B------:R-:W-:Y:S01]  /*f690*/  IMAD R0, R191, 0x20, R223 ;  /* 0x00000020bf007824 */ /* 0x000fe200078e02df */
[----:B------:R-:W-:Y:S01]  /*f6a0*/  SHF.R.U64 R24, R24, 0x3, RZ ;  /* 0x0000000318187819 */ /* 0x000fe200000012ff */
[----:B------:R-:W5:Y:S01]  /*f6b0*/  LD.E.128 R60, desc[UR54][R60.64] ;  /* 0x000000363c3c7980 */ /* 0x000f62000c101d00 */
[----:B------:R-:W-:Y:S01]  /*f6c0*/  ISETP.GE.AND P0, PT, R3, UR14, PT ;  /* 0x0000000e03007c0c */ /* 0x000fe2000bf06270 */
[----:B------:R-:W-:Y:S01]  /*f6d0*/  VIADD R80, R0, UR45 ;  /* 0x0000002d00507c36 */ /* 0x000fe20008000000 */
[----:B------:R-:W-:Y:S01]  /*f6e0*/  SHF.R.U64 R28, R28, 0x3, RZ ;  /* 0x000000031c1c7819 */ /* 0x000fe200000012ff */
[----:B------:R-:W5:Y:S01]  /*f6f0*/  LD.E.128 R64, desc[UR54][R64.64] ;  /* 0x0000003640407980 */ /* 0x000f62000c101d00 */
[----:B------:R-:W-:Y:S01]  /*f700*/  SEL R0, RZ, 0xffffffff, P0 ;  /* 0xffffffffff007807 */ /* 0x000fe20000000000 */
[----:B------:R-:W-:Y:S01]  /*f710*/  UIMAD UR11, UR43, UR13, UR11 ;  /* 0x0000000d2b0b72a4 */ /* 0x000fe2000f8e020b */
[----:B------:R-:W-:Y:S01]  /*f720*/  LOP3.LUT R12, R12, R13, RZ, 0x3c, !PT ;  /* 0x0000000d0c0c7212 */ /* 0x000fe200078e3cff */
[--C-:B------:R-:W-:Y:S01]  /*f730*/  IMAD.X R13, RZ, RZ, R15.reuse, P4 ;  /* 0x000000ffff0d7224 */ /* 0x100fe200020e060f */
[----:B------:R-:W-:Y:S01]  /*f740*/  LOP3.LUT R24, R24, R25, RZ, 0x3c, !PT ;  /* 0x0000001918187212 */ /* 0x000fe200078e3cff */
[--C-:B------:R-:W-:Y:S01]  /*f750*/  IMAD.X R25, RZ, RZ, R15.reuse, P5 ;  /* 0x000000ffff197224 */ /* 0x100fe200028e060f */
[----:B------:R-:W-:Y:S01]  /*f760*/  LOP3.LUT R28, R28, R29, RZ, 0x3c, !PT ;  /* 0x0000001d1c1c7212 */ /* 0x000fe200078e3cff */
[----:B------:R-:W-:Y:S01]  /*f770*/  IMAD.X R29, RZ, RZ, R15, P6 ;  /* 0x000000ffff1d7224 */ /* 0x000fe200030e060f */
[----:B------:R-:W-:Y:S01]  /*f780*/  ISETP.GE.AND P1, PT, R87, UR14, PT ;  /* 0x0000000e57007c0c */ /* 0x000fe2000bf26270 */
[----:B------:R-:W-:Y:S01]  /*f790*/  ULDC.64 UR12, c[0x0][0xaf0] ;  /* 0x0002bc00000c7ab9 */ /* 0x000fe20000000a00 */
[----:B------:R-:W-:Y:S01]  /*f7a0*/  IADD3 R49, P4, R14, 0x9000, RZ ;  /* 0x000090000e317810 */ /* 0x000fe20007f9e0ff */
[----:B------:R-:W-:Y:S01]  /*f7b0*/  IMAD.SHL.U32 R83, R0, 0x8, RZ ;  /* 0x0000000800537824 */ /* 0x000fe200078e00ff */
[----:B------:R-:W-:-:S02]  /*f7c0*/  IADD3 R53, P5, R14, 0xa000, RZ ;  /* 0x0000a0000e357810 */ /* 0x000fc40007fbe0ff */
[C---:B------:R-:W-:Y:S01]  /*f7d0*/  LOP3.LUT R5, R14.reuse, 0x380, RZ, 0xc0, !PT ;  /* 0x000003800e057812 */ /* 0x040fe200078ec0ff */
[----:B------:R-:W-:Y:S01]  /*f7e0*/  IMAD.MOV.U32 R77, RZ, RZ, R80 ;  /* 0x000000ffff4d7224 */ /* 0x000fe200078e0050 */
[----:B------:R-:W-:Y:S01]  /*f7f0*/  IADD3 R57, P6, R14, 0xb000, RZ ;  /* 0x0000b0000e397810 */ /* 0x000fe20007fde0ff */
[----:B------:R-:W-:Y:S01]  /*f800*/  UIMAD UR4, UR4, UR12, URZ ;  /* 0x0000000c040472a4 */ /* 0x000fe2000f8e023f */
[----:B------:R-:W-:Y:S01]  /*f810*/  SEL R21, RZ, 0xffffffff, P1 ;  /* 0xffffffffff157807 */ /* 0x000fe20000800000 */
[----:B0-----:R-:W-:Y:S01]  /*f820*/  @P2 IMAD.HI.U32 R0, R80, R79, RZ ;  /* 0x0000004f50002227 */ /* 0x001fe200078e00ff */
[----:B------:R-:W-:Y:S01]  /*f830*/  LOP3.LUT R48, R49, 0x380, RZ, 0xc0, !PT ;  /* 0x0000038031307812 */ /* 0x000fe200078ec0ff */
[----:B------:R-:W5:Y:S01]  /*f840*/  LD.E.128 R24, desc[UR54][R24.64] ;  /* 0x0000003618187980 */ /* 0x000f62000c101d00 */
[----:B------:R-:W-:Y:S02]  /*f850*/  LOP3.LUT R52, R53, 0x380, RZ, 0xc0, !PT ;  /* 0x0000038035347812 */ /* 0x000fe400078ec0ff */
[----:B------:R-:W-:Y:S01]  /*f860*/  LOP3.LUT R56, R57, 0x380, RZ, 0xc0, !PT ;  /* 0x0000038039387812 */ /* 0x000fe200078ec0ff */
[----:B------:R-:W-:Y:S01]  /*f870*/  UIMAD UR4, UR9, UR13, UR4 ;  /* 0x0000000d090472a4 */ /* 0x000fe2000f8e0204 */
[----:B------:R-:W-:Y:S01]  /*f880*/  IMAD.SHL.U32 R21, R21, 0x4, RZ ;  /* 0x0000000415157824 */ /* 0x000fe200078e00ff */
[----:B------:R-:W-:Y:S01]  /*f890*/  UIMAD.WIDE.U32 UR10, UR9, UR12, UR10 ;  /* 0x0000000c090a72a5 */ /* 0x000fe2000f8e000a */
[----:B-1----:R-:W-:Y:S01]  /*f8a0*/  @P2 SHF.R.U32.HI R77, RZ, R81, R0 ;  /* 0x00000051ff4d2219 */ /* 0x002fe20000011600 */
[----:B------:R-:W5:Y:S01]  /*f8b0*/  LD.E.128 R28, desc[UR54][R28.64] ;  /* 0x000000361c1c7980 */ /* 0x000f62000c101d00 */
[----:B------:R-:W-:-:S02]  /*f8c0*/  SHF.R.U64 R48, R48, 0x3, RZ ;  /* 0x0000000330307819 */ /* 0x000fc400000012ff */
[----:B------:R-:W-:Y:S01]  /*f8d0*/  SHF.R.U64 R52, R52, 0x3, RZ ;  /* 0x0000000334347819 */ /* 0x000fe200000012ff */
[----:B------:R-:W5:Y:S01]  /*f8e0*/  LD.E.128 R72, desc[UR54][R72.64] ;  /* 0x0000003648487980 */ /* 0x000f62000c101d00 */
[----:B------:R-:W-:Y:S02]  /*f8f0*/  SHF.R.U64 R56, R56, 0x3, RZ ;  /* 0x0000000338387819 */ /* 0x000fe400000012ff */
[----:B------:R-:W-:Y:S01]  /*f900*/  SHF.R.U64 R5, R5, 0x3, RZ ;  /* 0x0000000305057819 */ /* 0x000fe200000012ff */
[----:B------:R-:W-:Y:S01]  /*f910*/  UIADD3 UR4, UR11, UR4, URZ ;  /* 0x000000040b047290 */ /* 0x000fe2000fffe03f */
[----:B------:R-:W-:Y:S01]  /*f920*/  ISETP.GE.AND P0, PT, R89, UR14, PT ;  /* 0x0000000e59007c0c */ /* 0x000fe2000bf06270 */
[--C-:B------:R-:W-:Y:S01]  /*f930*/  IMAD.MOV R79, RZ, RZ, -R77.reuse ;  /* 0x000000ffff4f7224 */ /* 0x100fe200078e0a4d */
[----:B------:R-:W-:Y:S02]  /*f940*/  SHF.R.S32.HI R78, RZ, 0x1f, R77 ;  /* 0x0000001fff4e7819 */ /* 0x000fe4000001144d */
        /* <DEDUP_REMOVED lines=9> */
[----:B------:R-:W-:Y:S01]  /*f9e0*/  IMAD.U32 R20, RZ, RZ, UR10 ;  /* 0x0000000aff147e24 */ /* 0x000fe2000f8e00ff */
[----:B------:R-:W-:Y:S01]  /*f9f0*/  SEL R0, RZ, 0xffffffff, P0 ;  /* 0xffffffffff007807 */ /* 0x000fe20000000000 */
[----:B------:R-:W-:Y:S01]  /*fa00*/  IMAD.U32 R21, RZ, RZ, UR11 ;  /* 0x0000000bff157e24 */ /* 0x000fe2000f8e00ff */
[----:B------:R-:W-:Y:S01]  /*fa10*/  ULDC.64 UR10, c[0x0][0xae0] ;  /* 0x0002b800000a7ab9 */ /* 0x000fe20000000a00 */
[----:B------:R-:W-:Y:S01]  /*fa20*/  IMAD.U32 R21, RZ, RZ, UR4 ;  /* 0x00000004ff157e24 */ /* 0x000fe2000f8e00ff */
[----:B------:R-:W-:Y:S01]  /*fa30*/  ISETP.GE.AND P0, PT, R95, UR14, PT ;  /* 0x0000000e5f007c0c */ /* 0x000fe2000bf06270 */
[----:B------:R-:W-:-:S02]  /*fa40*/  IMAD R78, R78, UR10, RZ ;  /* 0x0000000a4e4e7c24 */ /* 0x000fc4000f8e02ff */
[----:B------:R-:W-:Y:S01]  /*fa50*/  IMAD R79, R82, R79, R80 ;  /* 0x0000004f524f7224 */ /* 0x000fe200078e0250 */
[----:B------:R-:W-:Y:S01]  /*fa60*/  LOP3.LUT R76, R83, 0x8, R76, 0xe2, !PT ;  /* 0x00000008534c7812 */ /* 0x000fe200078ee24c */
[----:B------:R-:W5:Y:S01]  /*fa70*/  LD.E.128 R4, desc[UR54][R4.64] ;  /* 0x0000003604047980 */ /* 0x000f62000c101d00 */
[----:B------:R-:W-:Y:S01]  /*fa80*/  IMAD.SHL.U32 R83, R0, 0x10, RZ ;  /* 0x0000001000537824 */ /* 0x000fe200078e00ff */
[----:B------:R-:W-:Y:S01]  /*fa90*/  SEL R0, RZ, 0xffffffff, P0 ;  /* 0xffffffffff007807 */ /* 0x000fe20000000000 */
[C---:B------:R-:W-:Y:S01]  /*faa0*/  IMAD R81, R77.reuse, UR11, R78 ;  /* 0x0000000b4d517c24 */ /* 0x040fe2000f8e024e */
[----:B------:R-:W5:Y:S01]  /*fab0*/  LD.E.128 R12, desc[UR54][R12.64] ;  /* 0x000000360c0c7980 */ /* 0x000f62000c101d00 */
[----:B------:R-:W-:Y:S01]  /*fac0*/  IMAD.WIDE.U32 R20, R77, UR10, R20 ;  /* 0x0000000a4d147c25 */ /* 0x000fe2000f8e0014 */
[----:B------:R-:W-:Y:S01]  /*fad0*/  SHF.R.S32.HI R77, RZ, 0x1f, R79 ;  /* 0x0000001fff4d7819 */ /* 0x000fe2000001144f */
[----:B------:R-:W-:Y:S01]  /*fae0*/  ULDC.64 UR10, c[0x0][0xad8] ;  /* 0x0002b600000a7ab9 */ /* 0x000fe20000000a00 */
[----:B------:R-:W5:Y:S01]  /*faf0*/  LD.E.128 R48, desc[UR54][R48.64] ;  /* 0x0000003630307980 */ /* 0x000f62000c101d00 */
[----:B------:R-:W-:-:S03]  /*fb00*/  VIADD R97, R19, 0x180 ;  /* 0x0000018013617836 */ /* 0x000fc60000000000 */
[----:B------:R-:W5:Y:S04]  /*fb10*/  LD.E.128 R52, desc[UR54][R52.64] ;  /* 0x0000003634347980 */ /* 0x000f68000c101d00 */
[----:B------:R-:W5:Y:S01]  /*fb20*/  LD.E.128 R56, desc[UR54][R56.64] ;  /* 0x0000003638387980 */ /* 0x000f62000c101d00 */
[----:B------:R-:W-:Y:S01]  /*fb30*/  @!PT LDS RZ, [RZ] ;  /* 0x00000000fffff984 */ /* 0x000fe20000000800 */
[----:B------:R-:W-:Y:S01]  /*fb40*/  @!PT LDS RZ, [RZ] ;  /* 0x00000000fffff984 */ /* 0x000fe20000000800 */
[----:B------:R-:W-:Y:S01]  /*fb50*/  @!PT LDS RZ, [RZ] ;  /* 0x00000000fffff984 */ /* 0x000fe20000000800 */
[----:B------:R-:W-:Y:S01]  /*fb60*/  @!PT LDS RZ, [RZ] ;  /* 0x00000000fffff984 */ /* 0x000fe20000000800 */
[----:B------:R0:W-:Y:S06]  /*fb70*/  MEMBAR.ALL.CTA ;  /* 0x0000000000007992 */ /* 0x0001ec0000008000 */
[----:B0-----:R-:W0:Y:S01]  /*fb80*/  FENCE.VIEW.ASYNC.S ;  /* 0x00000000000073c6 */ /* 0x001e220000000000 */
[----:B------:R-:W-:Y:S01]  /*fb90*/  LOP3.LUT R76, R83, 0x10, R76, 0xe2, !PT ;  /* 0x00000010534c7812 */ /* 0x000fe200078ee24c */
[----:B------:R-:W-:Y:S01]  /*fba0*/  IMAD.SHL.U32 R83, R0, 0x20, RZ ;  /* 0x0000002000537824 */ /* 0x000fe200078e00ff */
[----:B------:R-:W-:Y:S01]  /*fbb0*/  ISETP.GE.AND P0, PT, R97, UR14, PT ;  /* 0x0000000e61007c0c */ /* 0x000fe2000bf06270 */
[----:B------:R-:W-:-:S02]  /*fbc0*/  IMAD.IADD R21, R21, 0x1, R81 ;  /* 0x0000000115157824 */ /* 0x000fc400078e0251 */
[----:B------:R-:W-:Y:S02]  /*fbd0*/  IMAD R0, R77, UR10, RZ ;  /* 0x0000000a4d007c24 */ /* 0x000fe4000f8e02ff */
[----:B------:R-:W-:Y:S02]  /*fbe0*/  VIADD R92, R223, UR45 ;  /* 0x0000002ddf5c7c36 */ /* 0x000fe40008000000 */
[----:B------:R-:W-:Y:S02]  /*fbf0*/  IMAD R93, R82, UR8, RZ ;  /* 0x00000008525d7c24 */ /* 0x000fe4000f8e02ff */
[----:B------:R-:W-:Y:S01]  /*fc00*/  VIADD R99, R19, 0x1c0 ;  /* 0x000001c013637836 */ /* 0x000fe20000000000 */
[----:B------:R-:W-:Y:S01]  /*fc10*/  UIADD3 UR4, UR41, 0x28c20, URZ ;  /* 0x00028c2029047890 */ /* 0x000fe2000fffe03f */
[C---:B------:R-:W-:Y:S01]  /*fc20*/  IMAD R81, R79.reuse, UR11, R0 ;  /* 0x0000000b4f517c24 */ /* 0x040fe2000f8e0200 */
[----:B------:R-:W-:Y:S01]  /*fc30*/  SEL R77, RZ, 0x40, P0 ;  /* 0x00000040ff4d7807 */ /* 0x000fe20000000000 */
[----:B------:R-:W-:Y:S01]  /*fc40*/  IMAD.WIDE.U32 R20, R79, UR10, R20 ;  /* 0x0000000a4f147c25 */ /* 0x000fe2000f8e0014 */
[----:B------:R-:W-:Y:S01]  /*fc50*/  ISETP.GE.AND P0, PT, R92, R93, PT ;  /* 0x0000005d5c00720c */ /* 0x000fe20003f06270 */
[----:B------:R-:W-:Y:S01]  /*fc60*/  ULDC.64 UR10, c[0x0][0xa80] ;  /* 0x0002a000000a7ab9 */ /* 0x000fe20000000a00 */
[----:B------:R-:W-:Y:S01]  /*fc70*/  ISETP.GE.AND P1, PT, R99, UR14, PT ;  /* 0x0000000e63007c0c */ /* 0x000fe2000bf26270 */
[----:B------:R-:W-:Y:S01]  /*fc80*/  IMAD.IADD R79, R21, 0x1, R81 ;  /* 0x00000001154f7824 */ /* 0x000fe200078e0251 */
[----:B------:R-:W-:Y:S01]  /*fc90*/  LOP3.LUT R76, R83, 0x20, R76, 0xe2, !PT ;  /* 0x00000020534c7812 */ /* 0x000fe200078ee24c */
[----:B------:R-:W-:Y:S01]  /*fca0*/  UPRMT UR4, URZ, 0x654, UR4 ;  /* 0x000006543f047896 */ /* 0x000fe20008000004 */
[----:B------:R-:W-:-:S02]  /*fcb0*/  LEA R88, P2, R20, UR10, 0x1 ;  /* 0x0000000a14587c11 */ /* 0x000fc4000f8408ff */
[----:B------:R-:W-:Y:S02]  /*fcc0*/  SEL R21, RZ, 0x80, P1 ;  /* 0x00000080ff157807 */ /* 0x000fe40000800000 */
[----:B------:R-:W-:Y:S02]  /*fcd0*/  LOP3.LUT R0, R76, R77, RZ, 0xfc, !PT ;  /* 0x0000004d4c007212 */ /* 0x000fe400078efcff */
[----:B------:R-:W-:Y:S01]  /*fce0*/  LEA.HI.X R90, R20, UR11, R79, 0x1, P2 ;  /* 0x0000000b145a7c11 */ /* 0x000fe200090f0c4f */
[----:B------:R-:W-:Y:S01]  /*fcf0*/  BSSY B1, `(.L_x_2263) ;  /* 0x000002c000017945 */ /* 0x000fe20003800000 */
[----:B------:R-:W-:Y:S01]  /*fd00*/  LOP3.LUT R86, R0, R21, RZ, 0xfc, !PT ;  /* 0x0000001500567212 */ /* 0x000fe200078efcff */
[----:B0-----:R-:W-:Y:S01]  /*fd10*/  SYNCS.ARRIVE.TRANS64.RED.A1T0 RZ, [UR4], RZ ;  /* 0x000000ffffff79a7 */ /* 0x001fe20008100404 */
[----:B------:R0:W1:Y:S04]  /*fd20*/  SHFL.IDX PT, R20, R88, RZ, 0x181f ;  /* 0x00181fff58147589 */ /* 0x00006800000e0000 */
[----:B------:R0:W2:Y:S01]  /*fd30*/  SHFL.IDX PT, R21, R90, RZ, 0x181f ;  /* 0x00181fff5a157589 */ /* 0x0000a200000e0000 */
[----:B------:R-:W-:Y:S05]  /*fd40*/  @P0 BRA `(.L_x_2264) ;  /* 0x0000000000980947 */ /* 0x000fea0003800000 */
[----:B------:R-:W-:Y:S02]  /*fd50*/  ISETP.GE.AND P1, PT, R91, UR14, PT ;  /* 0x0000000e5b007c0c */ /* 0x000fe4000bf26270 */
[----:B------:R-:W-:Y:S02]  /*fd60*/  ISETP.GE.AND P0, PT, R19, UR14, PT ;  /* 0x0000000e13007c0c */ /* 0x000fe4000bf06270 */
[----:B------:R-:W-:Y:S02]  /*fd70*/  ISETP.GE.AND P4, PT, R87, UR14, PT ;  /* 0x0000000e57007c0c */ /* 0x000fe4000bf86270 */
[----:B------:R-:W-:Y:S02]  /*fd80*/  SHF.R.S32.HI R77, RZ, 0x1f, R91 ;  /* 0x0000001fff4d7819 */ /* 0x000fe4000001145b */
[----:B------:R-:W-:Y:S02]  /*fd90*/  ISETP.GE.AND P3, PT, R3, UR14, PT ;  /* 0x0000000e03007c0c */ /* 0x000fe4000bf66270 */
[----:B------:R-:W-:-:S02]  /*fda0*/  SHF.R.S32.HI R81, RZ, 0x1f, R87 ;  /* 0x0000001fff517819 */ /* 0x000fc40000011457 */
[----:B------:R-:W-:Y:S02]  /*fdb0*/  SHF.R.S32.HI R83, RZ, 0x1f, R3 ;  /* 0x0000001fff537819 */ /* 0x000fe40000011403 */
[-C--:B-1----:R-:W-:Y:S01]  /*fdc0*/  @!P1 LEA R76, P2, R91, R20.reuse, 0x1 ;  /* 0x000000145b4c9211 */ /* 0x082fe200078408ff */
[----:B--2---:R-:W-:Y:S01]  /*fdd0*/  @!P0 IMAD.WIDE R78, R19, 0x2, R20 ;  /* 0x00000002134e8825 */ /* 0x004fe200078e0214 */
[----:B------:R-:W-:Y:S02]  /*fde0*/  SHF.R.S32.HI R85, RZ, 0x1f, R89 ;  /* 0x0000001fff557819 */ /* 0x000fe40000011459 */
[----:B------:R-:W-:Y:S02]  /*fdf0*/  @!P1 LEA.HI.X R77, R91, R21, R77, 0x1, P2 ;  /* 0x000000155b4d9211 */ /* 0x000fe400010f0c4d */
[----:B------:R-:W-:Y:S01]  /*fe00*/  ISETP.GE.AND P2, PT, R89, UR14, PT ;  /* 0x0000000e59007c0c */ /* 0x000fe2000bf46270 */
[----:B-----5:R1:W-:Y:S01]  /*fe10*/  @!P0 ST.E.128 desc[UR54][R78.64], R4 ;  /* 0x000000044e008985 */ /* 0x0203e2000c101d36 */
[----:B------:R-:W-:-:S02]  /*fe20*/  @!P4 LEA R80, P5, R87, R20, 0x1 ;  /* 0x000000145750c211 */ /* 0x000fc400078a08ff */
[----:B------:R-:W-:Y:S01]  /*fe30*/  LOP3.LUT P0, RZ, R0, 0x40, RZ, 0xc0, !PT ;  /* 0x0000004000ff7812 */ /* 0x000fe2000780c0ff */
[----:B------:R2:W-:Y:S01]  /*fe40*/  @!P1 ST.E.128 desc[UR54][R76.64], R12 ;  /* 0x0000000c4c009985 */ /* 0x0005e2000c101d36 */
[----:B------:R-:W-:Y:S02]  /*fe50*/  ISETP.GE.AND P1, PT, R95, UR14, PT ;  /* 0x0000000e5f007c0c */ /* 0x000fe4000bf26270 */
[-C--:B------:R-:W-:Y:S02]  /*fe60*/  @!P3 LEA R82, P6, R3, R20.reuse, 0x1 ;  /* 0x000000140352b211 */ /* 0x080fe400078c08ff */
[-C--:B------:R-:W-:Y:S02]  /*fe70*/  @!P4 LEA.HI.X R81, R87, R21.reuse, R81, 0x1, P5 ;  /* 0x000000155751c211 */ /* 0x080fe400028f0c51 */
[----:B------:R-:W-:Y:S02]  /*fe80*/  @!P3 LEA.HI.X R83, R3, R21, R83, 0x1, P6 ;  /* 0x000000150353b211 */ /* 0x000fe400030f0c53 */
[----:B------:R-:W-:Y:S01]  /*fe90*/  @!P2 LEA R84, P5, R89, R20, 0x1 ;  /* 0x000000145954a211 */ /* 0x000fe200078a08ff */
[----:B------:R3:W-:Y:S01]  /*fea0*/  @!P4 ST.E.128 desc[UR54][R80.64], R28 ;  /* 0x0000001c5000c985 */ /* 0x0007e2000c101d36 */
[----:B------:R-:W-:-:S02]  /*feb0*/  LOP3.LUT P6, RZ, R86, 0x80, RZ, 0xc0, !PT ;  /* 0x0000008056ff7812 */ /* 0x000fc400078cc0ff */
[-C--:B------:R-:W-:Y:S01]  /*fec0*/  @!P2 LEA.HI.X R85, R89, R21.reuse, R85, 0x1, P5 ;  /* 0x000000155955a211 */ /* 0x080fe200028f0c55 */
[----:B------:R3:W-:Y:S01]  /*fed0*/  @!P3 ST.E.128 desc[UR54][R82.64], R36 ;  /* 0x000000245200b985 */ /* 0x0007e2000c101d36 */
[----:B-1----:R-:W-:Y:S02]  /*fee0*/  SHF.R.S32.HI R5, RZ, 0x1f, R95 ;  /* 0x0000001fff057819 */ /* 0x002fe4000001145f */
[CC--:B------:R-:W-:Y:S01]  /*fef0*/  @!P1 LEA R4, P5, R95.reuse, R20.reuse, 0x1 ;  /* 0x000000145f049211 */ /* 0x0c0fe200078a08ff */
[----:B------:R3:W-:Y:S01]  /*ff00*/  @!P2 ST.E.128 desc[UR54][R84.64], R44 ;  /* 0x0000002c5400a985 */ /* 0x0007e2000c101d36 */
[----:B------:R-:W-:Y:S02]  /*ff10*/  SHF.R.S32.HI R7, RZ, 0x1f, R97 ;  /* 0x0000001fff077819 */ /* 0x000fe40000011461 */
[----:B------:R-:W-:Y:S02]  /*ff20*/  @!P1 LEA.HI.X R5, R95, R21, R5, 0x1, P5 ;  /* 0x000000155f059211 */ /* 0x000fe400028f0c05 */
[----:B------:R-:W-:-:S02]  /*ff30*/  @P0 LEA R6, P5, R97, R20, 0x1 ;  /* 0x0000001461060211 */ /* 0x000fc400078a08ff */
[----:B--2---:R-:W-:Y:S01]  /*ff40*/  SHF.R.S32.HI R13, RZ, 0x1f, R99 ;  /* 0x0000001fff0d7819 */ /* 0x004fe20000011463 */
[----:B------:R3:W-:Y:S01]  /*ff50*/  @!P1 ST.E.128 desc[UR54][R4.64], R52 ;  /* 0x0000003404009985 */ /* 0x0007e2000c101d36 */
[----:B------:R-:W-:Y:S02]  /*ff60*/  @P0 LEA.HI.X R7, R97, R21, R7, 0x1, P5 ;  /* 0x0000001561070211 */ /* 0x000fe400028f0c07 */
[----:B------:R-:W-:-:S03]  /*ff70*/  @P6 LEA R12, P5, R99, R20, 0x1 ;  /* 0x00000014630c6211 */ /* 0x000fc600078a08ff */
[----:B------:R3:W-:Y:S01]  /*ff80*/  @P0 ST.E.128 desc[UR54][R6.64], R60 ;  /* 0x0000003c06000985 */ /* 0x0007e2000c101d36 */
[----:B------:R-:W-:-:S05]  /*ff90*/  @P6 LEA.HI.X R13, R99, R21, R13, 0x1, P5 ;  /* 0x00000015630d6211 */ /* 0x000fca00028f0c0d */
[----:B------:R3:W-:Y:S04]  /*ffa0*/  @P6 ST.E.128 desc[UR54][R12.64], R68 ;  /* 0x000000440c006985 */ /* 0x0007e8000c101d36 */
.L_x_2264:
[----:B------:R-:W-:Y:S05]  /*ffb0*/  BSYNC B1 ;  /* 0x0000000000017941 */ /* 0x000fea0003800000 */
.L_x_2263:
[----:B---3-5:R-:W-:Y:S01]  /*ffc0*/  VIADD R6, R92, 0x20 ;  /* 0x000000205c067836 */ /* 0x028fe20000000000 */
[----:B------:R3:W4:Y:S04]  /*ffd0*/  SHFL.IDX PT, R5, R90, 0x1, 0x181f ;  /* 0x00381f005a057f89 */ /* 0x00072800000e0000 */
[----:B------:R-:W-:Y:S01]  /*ffe0*/  ISETP.GE.AND P0, PT, R6, R93, PT ;  /* 0x0000005d0600720c */ /* 0x000fe20003f06270 */
[----:B------:R3:W0:-:S12]  /*fff0*/  SHFL.IDX PT, R4, R88, 0x1, 0x181f ;  /* 0x00381f0058047f89 */ /* 0x00061800000e0000 */
[----:B---3--:R-:W-:Y:S05]  /*10000*/  @P0 BRA `(.L_x_2265) ;  /* 0x0000002800100947 */ /* 0x008fea0003800000 */
[----:B------:R-:W-:Y:S02]  /*10010*/  ISETP.GE.AND P0, PT, R91, UR14, PT ;  /* 0x0000000e5b007c0c */ /* 0x000fe4000bf06270 */
[----:B------:R-:W-:Y:S02]  /*10020*/  ISETP.GE.AND P5, PT, R19, UR14, PT ;  /* 0x0000000e13007c0c */ /* 0x000fe4000bfa6270 */
[----:B------:R-:W-:Y:S02]  /*10030*/  ISETP.GE.AND P1, PT, R87, UR14, PT ;  /* 0x0000000e57007c0c */ /* 0x000fe4000bf26270 */
[----:B------:R-:W-:Y:S02]  /*10040*/  ISETP.GE.AND P2, PT, R3, UR14, PT ;  /* 0x0000000e03007c0c */ /* 0x000fe4000bf46270 */
[----:B------:R-:W-:Y:S02]  /*10050*/  SHF.R.S32.HI R7, RZ, 0x1f, R91 ;  /* 0x0000001fff077819 */ /* 0x000fe4000001145b */
[----:B------:R-:W-:-:S02]  /*10060*/  ISETP.GE.AND P3, PT, R89, UR14, PT ;  /* 0x0000000e59007c0c */ /* 0x000fc4000bf66270 */
[----:B------:R-:W-:Y:S02]  /*10070*/  SHF.R.S32.HI R15, RZ, 0x1f, R87 ;  /* 0x0000001fff0f7819 */ /* 0x000fe40000011457 */
[-C--:B0-----:R-:W-:Y:S01]  /*10080*/  @!P0 LEA R6, P4, R91, R4.reuse, 0x1 ;  /* 0x000000045b068211 */ /* 0x081fe200078808ff */
[----:B----4-:R-:W-:Y:S01]  /*10090*/  @!P5 IMAD.WIDE R12, R19, 0x2, R4 ;  /* 0x00000002130cd825 */ /* 0x010fe200078e0204 */
[----:B--2---:R-:W-:Y:S02]  /*100a0*/  SHF.R.S32.HI R21, RZ, 0x1f, R3 ;  /* 0x0000001fff157819 */ /* 0x004fe40000011403 */
[----:B------:R-:W-:Y:S02]  /*100b0*/  @!P0 LEA.HI.X R7, R91, R5, R7, 0x1, P4 ;  /* 0x000000055b078211 */ /* 0x000fe400020f0c07 */
[----:B------:R-:W-:Y:S01]  /*100c0*/  ISETP.GE.AND P4, PT, R95, UR14, PT ;  /* 0x0000000e5f007c0c */ /* 0x000fe2000bf86270 */
[----:B------:R0:W-:Y:S01]  /*100d0*/  @!P5 ST.E.128 desc[UR54][R12.64], R8 ;  /* 0x000000080c00d985 */ /* 0x0001e2000c101d36 */
[----:B------:R-:W-:-:S02]  /*100e0*/  @!P1 LEA R14, P6, R87, R4, 0x1 ;  /* 0x00000004570e9211 */ /* 0x000fc400078c08ff */
[-C--:B-1----:R-:W-:Y:S01]  /*100f0*/  @!P2 LEA R20, P5, R3, R4.reuse, 0x1 ;  /* 0x000000040314a211 */ /* 0x082fe200078a08ff */
[----:B------:R1:W-:Y:S01]  /*10100*/  @!P0 ST.E.128 desc[UR54][R6.64], R24 ;  /* 0x0000001806008985 */ /* 0x0003e2000c101d36 */
[-C--:B------:R-:W-:Y:S02]  /*10110*/  @!P1 LEA.HI.X R15, R87, R5.reuse, R15, 0x1, P6 ;  /* 0x00000005570f9211 */ /* 0x080fe400030f0c0f */
[----:B------:R-:W-:Y:S02]  /*10120*/  LOP3.LUT P6, RZ, R0, 0x40, RZ, 0xc0, !PT ;  /* 0x0000004000ff7812 */ /* 0x000fe400078cc0ff */
[----:B------:R-:W-:Y:S01]  /*10130*/  @!P2 LEA.HI.X R21, R3, R5, R21, 0x1, P5 ;  /* 0x000000050315a211 */ /* 0x000fe200028f0c15 */
[----:B------:R1:W-:Y:S01]  /*10140*/  @!P1 ST.E.128 desc[UR54][R14.64], R32 ;  /* 0x000000200e009985 */ /* 0x0003e2000c101d36 */
[----:B------:R-:W-:Y:S02]  /*10150*/  SHF.R.S32.HI R0, RZ, 0x1f, R89 ;  /* 0x0000001fff007819 */ /* 0x000fe40000011459 */
[----:B------:R-:W-:Y:S01]  /*10160*/  @!P3 LEA R28, P5, R89, R4, 0x1 ;  /* 0x00000004591cb211 */ /* 0x000fe200078a08ff */
[----:B------:R1:W-:Y:S01]  /*10170*/  @!P2 ST.E.128 desc[UR54][R20.64], R40 ;  /* 0x000000281400a985 */ /* 0x0003e2000c101d36 */
[----:B------:R-:W-:-:S02]  /*10180*/  LOP3.LUT P0, RZ, R86, 0x80, RZ, 0xc0, !PT ;  /* 0x0000008056ff7812 */ /* 0x000fc4000780c0ff */
[-C--:B------:R-:W-:Y:S02]  /*10190*/  @!P3 LEA.HI.X R29, R89, R5.reuse, R0, 0x1, P5 ;  /* 0x00000005591db211 */ /* 0x080fe400028f0c00 */
[----:B------:R-:W-:Y:S02]  /*101a0*/  SHF.R.S32.HI R0, RZ, 0x1f, R95 ;  /* 0x0000001fff007819 */ /* 0x000fe4000001145f */
[C---:B0-----:R-:W-:Y:S01]  /*101b0*/  @!P4 LEA R8, P5, R95.reuse, R4, 0x1 ;  /* 0x000000045f08c211 */ /* 0x041fe200078a08ff */
[----:B------:R1:W-:Y:S03]  /*101c0*/  @!P3 ST.E.128 desc[UR54][R28.64], R48 ;  /* 0x000000301c00b985 */ /* 0x0003e6000c101d36 */
[----:B------:R-:W-:Y:S02]  /*101d0*/  @!P4 LEA.HI.X R9, R95, R5, R0, 0x1, P5 ;  /* 0x000000055f09c211 */ /* 0x000fe400028f0c00 */
[----:B------:R-:W-:-:S02]  /*101e0*/  SHF.R.S32.HI R0, RZ, 0x1f, R97 ;  /* 0x0000001fff007819 */ /* 0x000fc40000011461 */
[C---:B------:R-:W-:Y:S01]  /*101f0*/  @P6 LEA R10, P5, R97.reuse, R4, 0x1 ;  /* 0x00000004610a6211 */ /* 0x040fe200078a08ff */
[----:B------:R1:W-:Y:S03]  /*10200*/  @!P4 ST.E.128 desc[UR54][R8.64], R56 ;  /* 0x000000380800c985 */ /* 0x0003e6000c101d36 */
[----:B------:R-:W-:-:S05]  /*10210*/  @P6 LEA.HI.X R11, R97, R5, R0, 0x1, P5 ;  /* 0x00000005610b6211 */ /* 0x000fca00028f0c00 */
[----:B------:R1:W-:Y:S01]  /*10220*/  @P6 ST.E.128 desc[UR54][R10.64], R64 ;  /* 0x000000400a006985 */ /* 0x0003e2000c101d36 */
[----:B------:R-:W-:Y:S05]  /*10230*/  @!P0 BRA `(.L_x_2265) ;  /* 0x0000002400848947 */ /* 0x000fea0003800000 */
[----:B------:R-:W-:Y:S02]  /*10240*/  LEA R4, P0, R99, R4, 0x1 ;  /* 0x0000000463047211 */ /* 0x000fe400078008ff */
[----:B------:R-:W-:-:S04]  /*10250*/  SHF.R.S32.HI R0, RZ, 0x1f, R99 ;  /* 0x0000001fff007819 */ /* 0x000fc80000011463 */
[----:B------:R-:W-:-:S05]  /*10260*/  LEA.HI.X R5, R99, R5, R0, 0x1, P0 ;  /* 0x0000000563057211 */ /* 0x000fca00000f0c00 */
[----:B------:R0:W-:Y:S01]  /*10270*/  ST.E.128 desc[UR54][R4.64], R72 ;  /* 0x0000004804007985 */ /* 0x0001e2000c101d36 */
[----:B------:R-:W-:Y:S05]  /*10280*/  BRA `(.L_x_2265) ;  /* 0x0000002400707947 */ /* 0x000fea0003800000 */
.L_x_2262:
[----:B------:R-:W-:Y:S01]  /*10290*/  ULDC.64 UR12, c[0x0][0xb08] ;  /* 0x0002c200000c7ab9 */ /* 0x000fe20000000a00 */
[----:B------:R-:W-:Y:S01]  /*102a0*/  ULDC UR14, c[0x0][0xbe8] ;  /* 0x0002fa00000e7ab9 */ /* 0x000fe20000000800 */
[----:B------:R-:W-:Y:S01]  /*102b0*/  UIMAD UR18, UR18, UR12, URZ ;  /* 0x0000000c121272a4 */ /* 0x000fe2000f8e023f */
[----:B0-----:R-:W-:Y:S01]  /*102c0*/  VIADD R6, R190, UR45 ;  /* 0x0000002dbe067c36 */ /* 0x001fe20008000000 */
[----:B------:R-:W-:Y:S01]  /*102d0*/  UIMAD.WIDE.U32 UR10, UR4, UR12, URZ ;  /* 0x0000000c040a72a5 */ /* 0x000fe2000f8e003f */
[----:B------:R-:W-:Y:S01]  /*102e0*/  BSSY B1, `(.L_x_2266) ;  /* 0x00000cf000017945 */ /* 0x000fe20003800000 */
[----:B------:R-:W-:Y:S01]  /*102f0*/  UIMAD UR18, UR4, UR13, UR18 ;  /* 0x0000000d041272a4 */ /* 0x000fe2000f8e0212 */
[----:B------:R-:W-:Y:S01]  /*10300*/  IMAD.MOV.U32 R3, RZ, RZ, R6 ;  /* 0x000000ffff037224 */ /* 0x000fe200078e0006 */
[----:B------:R-:W-:Y:S01]  /*10310*/  UISETP.NE.AND UP0, UPT, UR14, 0x1, UPT ;  /* 0x000000010e00788c */ /* 0x000fe2000bf05270 */
[----:B------:R-:W-:Y:S01]  /*10320*/  SHF.R.S32.HI R20, RZ, 0x1f, R197 ;  /* 0x0000001fff147819 */ /* 0x000fe200000114c5 */
        /* <DEDUP_REMOVED lines=21> */
[----:B------:R-:W-:Y:S01]  /*10480*/  @P0 IMAD.HI.U32 R0, R6, UR9, RZ ;  /* 0x0000000906000c27 */ /* 0x000fe2000f8e00ff */
[----:B------:R-:W-:Y:S01]  /*10490*/  ULDC.64 UR12, c[0x0][0xb48] ;  /* 0x0002d200000c7ab9 */ /* 0x000fe20000000a00 */
[----:B------:R-:W-:Y:S01]  /*104a0*/  @UP0 ULDC UR4, c[0x0][0xbf0] ;  /* 0x0002fc0000040ab9 */ /* 0x000fe20000000800 */
[----:B------:R-:W-:Y:S01]  /*104b0*/  UIMAD.WIDE.U32 UR10, UR42, UR12, UR10 ;  /* 0x0000000c2a0a72a5 */ /* 0x000fe2000f8e000a */
[----:B------:R-:W-:-:S02]  /*104c0*/  SHF.R.S32.HI R160, RZ, 0x1f, R206 ;  /* 0x0000001fffa07819 */ /* 0x000fc400000114ce */
[----:B------:R-:W-:Y:S01]  /*104d0*/  @P0 SHF.R.U32.HI R3, RZ, UR4, R0 ;  /* 0x00000004ff030c19 */ /* 0x000fe20008011600 */
[----:B------:R-:W-:Y:S01]  /*104e0*/  UIMAD UR42, UR42, UR13, UR11 ;  /* 0x0000000d2a2a72a4 */ /* 0x000fe2000f8e020b */
[----:B------:R-:W-:Y:S01]  /*104f0*/  SHF.R.S32.HI R161, RZ, 0x1f, R207 ;  /* 0x0000001fffa17819 */ /* 0x000fe200000114cf */
[----:B------:R-:W-:Y:S01]  /*10500*/  IMAD.U32 R5, RZ, RZ, UR11 ;  /* 0x0000000bff057e24 */ /* 0x000fe2000f8e00ff */
[--C-:B------:R-:W-:Y:S01]  /*10510*/  SHF.R.S32.HI R0, RZ, 0x1f, R3.reuse ;  /* 0x0000001fff007819 */ /* 0x100fe20000011403 */
[----:B------:R-:W-:Y:S01]  /*10520*/  IMAD.MOV R7, RZ, RZ, -R3 ;  /* 0x000000ffff077224 */ /* 0x000fe200078e0a03 */
[----:B------:R-:W-:Y:S01]  /*10530*/  ULDC.64 UR12, c[0x0][0xb30] ;  /* 0x0002cc00000c7ab9 */ /* 0x000fe20000000a00 */
[----:B------:R-:W-:Y:S01]  /*10540*/  IMAD.U32 R4, RZ, RZ, UR10 ;  /* 0x0000000aff047e24 */ /* 0x000fe2000f8e00ff */
[----:B------:R-:W-:Y:S01]  /*10550*/  ULDC.64 UR10, c[0x0][0xb28] ;  /* 0x0002ca00000a7ab9 */ /* 0x000fe20000000a00 */
[----:B------:R-:W-:Y:S01]  /*10560*/  IMAD R0, R0, UR12, RZ ;  /* 0x0000000c00007c24 */ /* 0x000fe2000f8e02ff */
[----:B------:R-:W-:Y:S01]  /*10570*/  UIADD3 UR4, UR41, 0x28c20, URZ ;  /* 0x00028c2029047890 */ /* 0x000fe2000fffe03f */
[----:B------:R-:W-:Y:S01]  /*10580*/  IMAD R7, R7, UR14, R6 ;  /* 0x0000000e07077c24 */ /* 0x000fe2000f8e0206 */
[----:B------:R-:W-:Y:S01]  /*10590*/  SHF.R.S32.HI R162, RZ, 0x1f, R208 ;  /* 0x0000001fffa27819 */ /* 0x000fe200000114d0 */
[----:B------:R-:W-:Y:S01]  /*105a0*/  IMAD R9, R3, UR13, R0 ;  /* 0x0000000d03097c24 */ /* 0x000fe2000f8e0200 */
[----:B------:R-:W-:Y:S01]  /*105b0*/  UPRMT UR4, URZ, 0x654, UR4 ;  /* 0x000006543f047896 */ /* 0x000fe20008000004 */
[----:B------:R-:W-:Y:S01]  /*105c0*/  IMAD.U32 R5, RZ, RZ, UR42 ;  /* 0x0000002aff057e24 */ /* 0x000fe2000f8e00ff */
[----:B------:R-:W-:-:S02]  /*105d0*/  SHF.R.S32.HI R0, RZ, 0x1f, R7 ;  /* 0x0000001fff007819 */ /* 0x000fc40000011407 */
[----:B------:R-:W-:Y:S01]  /*105e0*/  SHF.R.S32.HI R163, RZ, 0x1f, R209 ;  /* 0x0000001fffa37819 */ /* 0x000fe200000114d1 */
[----:B------:R-:W-:Y:S01]  /*105f0*/  IMAD.WIDE.U32 R4, R3, UR12, R4 ;  /* 0x0000000c03047c25 */ /* 0x000fe2000f8e0004 */
[----:B------:R-:W-:Y:S02]  /*10600*/  SHF.R.S32.HI R164, RZ, 0x1f, R210 ;  /* 0x0000001fffa47819 */ /* 0x000fe400000114d2 */
[----:B------:R-:W-:Y:S01]  /*10610*/  SHF.R.S32.HI R165, RZ, 0x1f, R211 ;  /* 0x0000001fffa57819 */ /* 0x000fe200000114d3 */
[----:B------:R-:W-:Y:S01]  /*10620*/  IMAD R0, R0, UR10, RZ ;  /* 0x0000000a00007c24 */ /* 0x000fe2000f8e02ff */
[----:B------:R-:W-:Y:S01]  /*10630*/  SYNCS.ARRIVE.TRANS64.RED.A1T0 RZ, [UR4], RZ ;  /* 0x000000ffffff79a7 */ /* 0x000fe20008100404 */
[----:B------:R-:W-:Y:S01]  /*10640*/  IMAD.IADD R5, R5, 0x1, R9 ;  /* 0x0000000105057824 */ /* 0x000fe200078e0209 */
[----:B------:R-:W-:Y:S01]  /*10650*/  SHF.R.S32.HI R166, RZ, 0x1f, R212 ;  /* 0x0000001fffa67819 */ /* 0x000fe200000114d4 */
[----:B------:R-:W-:Y:S01]  /*10660*/  IMAD R3, R7, UR11, R0 ;  /* 0x0000000b07037c24 */ /* 0x000fe2000f8e0200 */
[----:B------:R-:W-:Y:S01]  /*10670*/  SHF.R.S32.HI R167, RZ, 0x1f, R213 ;  /* 0x0000001fffa77819 */ /* 0x000fe200000114d5 */
[----:B------:R-:W-:Y:S01]  /*10680*/  VIADD R0, R17, UR45 ;  /* 0x0000002d11007c36 */ /* 0x000fe20008000000 */
[----:B------:R-:W-:Y:S01]  /*10690*/  SHF.R.S32.HI R168, RZ, 0x1f, R214 ;  /* 0x0000001fffa87819 */ /* 0x000fe200000114d6 */
[----:B------:R-:W-:Y:S01]  /*106a0*/  IMAD.WIDE.U32 R4, R7, UR10, R4 ;  /* 0x0000000a07047c25 */ /* 0x000fe2000f8e0004 */
[----:B------:R-:W-:Y:S01]  /*106b0*/  ULDC.64 UR10, c[0x0][0xb00] ;  /* 0x0002c000000a7ab9 */ /* 0x000fe20000000a00 */
[----:B------:R-:W-:-:S02]  /*106c0*/  SHF.R.S32.HI R169, RZ, 0x1f, R215 ;  /* 0x0000001fffa97819 */ /* 0x000fc400000114d7 */
[----:B------:R-:W-:Y:S01]  /*106d0*/  ISETP.GE.AND P0, PT, R0, UR8, PT ;  /* 0x0000000800007c0c */ /* 0x000fe2000bf06270 */
[----:B------:R-:W-:Y:S01]  /*106e0*/  IMAD.IADD R5, R5, 0x1, R3 ;  /* 0x0000000105057824 */ /* 0x000fe200078e0203 */
[C---:B------:R-:W-:Y:S02]  /*106f0*/  LEA R3, P1, R4.reuse, UR10, 0x2 ;  /* 0x0000000a04037c11 */ /* 0x040fe4000f8210ff */
[----:B------:R-:W-:Y:S02]  /*10700*/  SHF.R.S32.HI R170, RZ, 0x1f, R216 ;  /* 0x0000001fffaa7819 */ /* 0x000fe400000114d8 */
[----:B------:R-:W-:Y:S01]  /*10710*/  LEA.HI.X R10, R4, UR11, R5, 0x2, P1 ;  /* 0x0000000b040a7c11 */ /* 0x000fe200088f1405 */
[----:B------:R0:W1:Y:S01]  /*10720*/  SHFL.IDX PT, R12, R3, RZ, 0x1c1f ;  /* 0x001c1fff030c7589 */ /* 0x00006200000e0000 */
[----:B------:R-:W-:Y:S02]  /*10730*/  SHF.R.S32.HI R171, RZ, 0x1f, R217 ;  /* 0x0000001fffab7819 */ /* 0x000fe400000114d9 */
[----:B------:R-:W-:Y:S01]  /*10740*/  SHF.R.S32.HI R172, RZ, 0x1f, R218 ;  /* 0x0000001fffac7819 */ /* 0x000fe200000114da */
[----:B------:R0:W2:Y:S01]  /*10750*/  SHFL.IDX PT, R11, R10, RZ, 0x1c1f ;  /* 0x001c1fff0a0b7589 */ /* 0x0000a200000e0000 */
[----:B------:R-:W-:-:S02]  /*10760*/  SHF.R.S32.HI R173, RZ, 0x1f, R219 ;  /* 0x0000001fffad7819 */ /* 0x000fc400000114db */
[----:B------:R-:W-:Y:S02]  /*10770*/  SHF.R.S32.HI R14, RZ, 0x1f, R220 ;  /* 0x0000001fff0e7819 */ /* 0x000fe400000114dc */
[----:B------:R-:W-:Y:S02]  /*10780*/  SHF.R.S32.HI R15, RZ, 0x1f, R221 ;  /* 0x0000001fff0f7819 */ /* 0x000fe400000114dd */
[----:B------:R-:W-:Y:S02]  /*10790*/  SHF.R.S32.HI R174, RZ, 0x1f, R222 ;  /* 0x0000001fffae7819 */ /* 0x000fe400000114de */
[----:B------:R-:W-:Y:S01]  /*107a0*/  SHF.R.S32.HI R175, RZ, 0x1f, R18 ;  /* 0x0000001fffaf7819 */ /* 0x000fe20000011412 */
[----:B0-----:R-:W-:Y:S06]  /*107b0*/  @P0 BRA `(.L_x_2267) ;  /* 0x0000000800040947 */ /* 0x001fec0003800000 */
[----:B------:R-:W-:Y:S02]  /*107c0*/  ULDC UR4, c[0x0][0xac8] ;  /* 0x0002b20000047ab9 */ /* 0x000fe40000000800 */
[----:B------:R-:W-:Y:S02]  /*107d0*/  ISETP.GE.AND P0, PT, R18, UR4, PT ;  /* 0x0000000412007c0c */ /* 0x000fe4000bf06270 */
[----:B------:R-:W-:Y:S02]  /*107e0*/  ISETP.GE.AND P3, PT, R222, UR4, PT ;  /* 0x00000004de007c0c */ /* 0x000fe4000bf66270 */
[----:B------:R-:W-:-:S09]  /*107f0*/  ISETP.GE.AND P2, PT, R221, UR4, PT ;  /* 0x00000004dd007c0c */ /* 0x000fd2000bf46270 */
[----:B-1----:R-:W-:-:S04]  /*10800*/  @!P0 LEA R4, P1, R18, R12, 0x2 ;  /* 0x0000000c12048211 */ /* 0x002fc800078210ff */
[----:B--2---:R-:W-:Y:S02]  /*10810*/  @!P0 LEA.HI.X R5, R18, R11, R175, 0x2, P1 ;  /* 0x0000000b12058211 */ /* 0x004fe400008f14af */
[----:B------:R-:W-:-:S03]  /*10820*/  ISETP.GE.AND P1, PT, R220, UR4, PT ;  /* 0x00000004dc007c0c */ /* 0x000fc6000bf26270 */
[----:B------:R0:W-:Y:S01]  /*10830*/  @!P0 ST.E.64 desc[UR54][R4.64], R24 ;  /* 0x0000001804008985 */ /* 0x0001e2000c101b36 */
[----:B------:R-:W-:-:S09]  /*10840*/  ISETP.GE.AND P0, PT, R219, UR4, PT ;  /* 0x00000004db007c0c */ /* 0x000fd2000bf06270 */
[-C--:B------:R-:W-:Y:S02]  /*10850*/  @!P1 LEA R6, P5, R220, R12.reuse, 0x2 ;  /* 0x0000000cdc069211 */ /* 0x080fe400078a10ff */
[----:B0-----:R-:W-:Y:S02]  /*10860*/  @!P3 LEA R4, P4, R222, R12, 0x2 ;  /* 0x0000000cde04b211 */ /* 0x001fe400078810ff */
[-C--:B------:R-:W-:Y:S02]  /*10870*/  @!P1 LEA.HI.X R7, R220, R11.reuse, R14, 0x2, P5 ;  /* 0x0000000bdc079211 */ /* 0x080fe400028f140e */
[----:B------:R-:W-:Y:S02]  /*10880*/  @!P3 LEA.HI.X R5, R222, R11, R174, 0x2, P4 ;  /* 0x0000000bde05b211 */ /* 0x000fe400020f14ae */
[----:B------:R-:W-:Y:S02]  /*10890*/  ISETP.GE.AND P4, PT, R217, UR4, PT ;  /* 0x00000004d9007c0c */ /* 0x000fe4000bf86270 */
[----:B------:R-:W-:Y:S01]  /*108a0*/  ISETP.GE.AND P5, PT, R216, UR4, PT ;  /* 0x00000004d8007c0c */ /* 0x000fe2000bfa6270 */
[----:B------:R0:W-:Y:S01]  /*108b0*/  @!P3 ST.E.64 desc[UR54][R4.64], R28 ;  /* 0x0000001c0400b985 */ /* 0x0001e2000c101b36 */
        /* <DEDUP_REMOVED lines=10> */
[----:B-1----:R-:W-:Y:S02]  /*10960*/  @!P4 LEA R6, P2, R217, R12, 0x2 ;  /* 0x0000000cd906c211 */ /* 0x002fe400078410ff */
[----:B------:R-:W-:-:S02]  /*10970*/  @!P3 LEA.HI.X R5, R218, R11, R172, 0x2, P1 ;  /* 0x0000000bda05b211 */ /* 0x000fc400008f14ac */
[----:B------:R-:W-:Y:S02]  /*10980*/  ISETP.GE.AND P1, PT, R214, UR4, PT ;  /* 0x00000004d6007c0c */ /* 0x000fe4000bf26270 */
[-C--:B------:R-:W-:Y:S01]  /*10990*/  @!P4 LEA.HI.X R7, R217, R11.reuse, R171, 0x2, P2 ;  /* 0x0000000bd907c211 */ /* 0x080fe200010f14ab */
[----:B------:R0:W-:Y:S01]  /*109a0*/  @!P3 ST.E.64 desc[UR54][R4.64], R44 ;  /* 0x0000002c0400b985 */ /* 0x0001e2000c101b36 */
[----:B------:R-:W-:Y:S02]  /*109b0*/  ISETP.GE.AND P2, PT, R213, UR4, PT ;  /* 0x00000004d5007c0c */ /* 0x000fe4000bf46270 */
[----:B--2---:R-:W-:Y:S01]  /*109c0*/  @!P5 LEA R8, P6, R216, R12, 0x2 ;  /* 0x0000000cd808d211 */ /* 0x004fe200078c10ff */
[----:B------:R1:W-:Y:S01]  /*109d0*/  @!P4 ST.E.64 desc[UR54][R6.64], R48 ;  /* 0x000000300600c985 */ /* 0x0003e2000c101b36 */
[----:B------:R-:W-:Y:S02]  /*109e0*/  ISETP.GE.AND P3, PT, R212, UR4, PT ;  /* 0x00000004d4007c0c */ /* 0x000fe4000bf66270 */
[----:B------:R-:W-:-:S02]  /*109f0*/  @!P5 LEA.HI.X R9, R216, R11, R170, 0x2, P6 ;  /* 0x0000000bd809d211 */ /* 0x000fc400030f14aa */
[----:B------:R-:W-:-:S03]  /*10a00*/  ISETP.GE.AND P4, PT, R211, UR4, PT ;  /* 0x00000004d3007c0c */ /* 0x000fc6000bf86270 */
[----:B------:R2:W-:Y:S01]  /*10a10*/  @!P5 ST.E.64 desc[UR54][R8.64], R52 ;  /* 0x000000340800d985 */ /* 0x0005e2000c101b36 */
[CC--:B0-----:R-:W-:Y:S02]  /*10a20*/  @!P0 LEA R4, P6, R215.reuse, R12.reuse, 0x2 ;  /* 0x0000000cd7048211 */ /* 0x0c1fe400078c10ff */
[CC--:B-1----:R-:W-:Y:S02]  /*10a30*/  @!P1 LEA R6, P5, R214.reuse, R12.reuse, 0x2 ;  /* 0x0000000cd6069211 */ /* 0x0c2fe400078a10ff */
[-C--:B------:R-:W-:Y:S02]  /*10a40*/  @!P0 LEA.HI.X R5, R215, R11.reuse, R169, 0x2, P6 ;  /* 0x0000000bd7058211 */ /* 0x080fe400030f14a9 */
[----:B------:R-:W-:Y:S02]  /*10a50*/  @!P1 LEA.HI.X R7, R214, R11, R168, 0x2, P5 ;  /* 0x0000000bd6079211 */ /* 0x000fe400028f14a8 */
[----:B------:R-:W-:Y:S01]  /*10a60*/  ISETP.GE.AND P5, PT, R210, UR4, PT ;  /* 0x00000004d2007c0c */ /* 0x000fe2000bfa6270 */
[----:B------:R0:W-:Y:S01]  /*10a70*/  @!P0 ST.E.64 desc[UR54][R4.64], R56 ;  /* 0x0000003804008985 */ /* 0x0001e2000c101b36 */
[----:B--2---:R-:W-:-:S02]  /*10a80*/  @!P2 LEA R8, P6, R213, R12, 0x2 ;  /* 0x0000000cd508a211 */ /* 0x004fc400078c10ff */
[----:B------:R-:W-:Y:S01]  /*10a90*/  ISETP.GE.AND P0, PT, R209, UR4, PT ;  /* 0x00000004d1007c0c */ /* 0x000fe2000bf06270 */
[----:B------:R1:W-:Y:S01]  /*10aa0*/  @!P1 ST.E.64 desc[UR54][R6.64], R60 ;  /* 0x0000003c06009985 */ /* 0x0003e2000c101b36 */
[----:B------:R-:W-:Y:S02]  /*10ab0*/  @!P2 LEA.HI.X R9, R213, R11, R167, 0x2, P6 ;  /* 0x0000000bd509a211 */ /* 0x000fe400030f14a7 */
        /* <DEDUP_REMOVED lines=8> */
[----:B--2---:R-:W-:-:S03]  /*10b40*/  @!P5 LEA R8, P6, R210, R12, 0x2 ;  /* 0x0000000cd208d211 */ /* 0x004fc600078c10ff */
[----:B------:R1:W-:Y:S01]  /*10b50*/  @!P4 ST.E.64 desc[UR54][R6.64], R72 ;  /* 0x000000480600c985 */ /* 0x0003e2000c101b36 */
[----:B------:R-:W-:-:S05]  /*10b60*/  @!P5 LEA.HI.X R9, R210, R11, R164, 0x2, P6 ;  /* 0x0000000bd209d211 */ /* 0x000fca00030f14a4 */
[----:B------:R2:W-:Y:S01]  /*10b70*/  @!P5 ST.E.64 desc[UR54][R8.64], R76 ;  /* 0x0000004c0800d985 */ /* 0x0005e2000c101b36 */
[----:B------:R-:W-:Y:S02]  /*10b80*/  ISETP.GE.AND P5, PT, R206, UR4, PT ;  /* 0x00000004ce007c0c */ /* 0x000fe4000bfa6270 */
        /* <DEDUP_REMOVED lines=17> */
[----:B------:R-:W-:Y:S02]  /*10ca0*/  ISETP.GE.AND P5, PT, R200, UR4, PT ;  /* 0x00000004c8007c0c */ /* 0x000fe4000bfa6270 */
[-C--:B------:R-:W-:Y:S02]  /*10cb0*/  @!P4 LEA.HI.X R7, R205, R11.reuse, R159, 0x2, P0 ;  /* 0x0000000bcd07c211 */ /* 0x080fe400000f149f */
[----:B------:R-:W-:Y:S02]  /*10cc0*/  ISETP.GE.AND P0, PT, R201, UR4, PT ;  /* 0x00000004c9007c0c */ /* 0x000fe4000bf06270 */
[C---:B--2---:R-:W-:Y:S01]  /*10cd0*/  @!P3 LEA R8, P6, R204.reuse, R12, 0x2 ;  /* 0x0000000ccc08b211 */ /* 0x044fe200078c10ff */
        /* <DEDUP_REMOVED lines=18> */
[C---:B0-----:R-:W-:Y:S01]  /*10e00*/  @!P4 LEA R6, P2, R199.reuse, R12, 0x2 ;  /* 0x0000000cc706c211 */ /* 0x041fe200078410ff */
[----:B------:R0:W-:Y:S03]  /*10e10*/  @!P5 ST.E.64 desc[UR54][R4.64], R116 ;  /* 0x000000740400d985 */ /* 0x0001e6000c101b36 */
[----:B------:R-:W-:-:S02]  /*10e20*/  @!P4 LEA.HI.X R7, R199, R11, R153, 0x2, P2 ;  /* 0x0000000bc707c211 */ /* 0x000fc400010f1499 */
[----:B------:R-:W-:Y:S02]  /*10e30*/  ISETP.GE.AND P2, PT, R193, UR4, PT ;  /* 0x00000004c1007c0c */ /* 0x000fe4000bf46270 */
[CC--:B-1----:R-:W-:Y:S01]  /*10e40*/  @!P3 LEA R8, P6, R198.reuse, R12.reuse, 0x2 ;  /* 0x0000000cc608b211 */ /* 0x0c2fe200078c10ff */
        /* <DEDUP_REMOVED lines=10> */
[----:B------:R-:W-:-:S03]  /*10ef0*/  @!P1 LEA.HI.X R7, R196, R11, R229, 0x2, P6 ;  /* 0x0000000bc4079211 */ /* 0x000fc600030f14e5 */
[CC--:B0-----:R-:W-:Y:S02]  /*10f00*/  @!P3 LEA R8, P6, R194.reuse, R12.reuse, 0x2 ;  /* 0x0000000cc208b211 */ /* 0x0c1fe400078c10ff */
[----:B------:R0:W-:Y:S02]  /*10f10*/  @!P1 ST.E.64 desc[UR54][R6.64], R132 ;  /* 0x0000008406009985 */ /* 0x0001e4000c101b36 */
[----:B------:R-:W-:Y:S02]  /*10f20*/  @!P3 LEA.HI.X R9, R194, R11, R227, 0x2, P6 ;  /* 0x0000000bc209b211 */ /* 0x000fe400030f14e3 */
[----:B-1----:R-:W-:-:S04]  /*10f30*/  @!P4 LEA R4, P0, R195, R12, 0x2 ;  /* 0x0000000cc304c211 */ /* 0x002fc800078010ff */
[----:B------:R-:W-:Y:S02]  /*10f40*/  @!P4 LEA.HI.X R5, R195, R11, R228, 0x2, P0 ;  /* 0x0000000bc305c211 */ /* 0x000fe400000f14e4 */
[----:B0-----:R-:W-:-:S03]  /*10f50*/  @!P2 LEA R6, P1, R193, R12, 0x2 ;  /* 0x0000000cc106a211 */ /* 0x001fc600078210ff */
[----:B------:R0:W-:Y:S01]  /*10f60*/  @!P4 ST.E.64 desc[UR54][R4.64], R136 ;  /* 0x000000880400c985 */ /* 0x0001e2000c101b36 */
[C---:B------:R-:W-:Y:S02]  /*10f70*/  @!P5 LEA R12, P0, R192.reuse, R12, 0x2 ;  /* 0x0000000cc00cd211 */ /* 0x040fe400078010ff */
[-C--:B------:R-:W-:Y:S01]  /*10f80*/  @!P2 LEA.HI.X R7, R193, R11.reuse, R226, 0x2, P1 ;  /* 0x0000000bc107a211 */ /* 0x080fe200008f14e2 */
[----:B------:R0:W-:Y:S01]  /*10f90*/  @!P3 ST.E.64 desc[UR54][R8.64], R140 ;  /* 0x0000008c0800b985 */ /* 0x0001e2000c101b36 */
[----:B------:R-:W-:-:S03]  /*10fa0*/  @!P5 LEA.HI.X R13, R192, R11, R225, 0x2, P0 ;  /* 0x0000000bc00dd211 */ /* 0x000fc600000f14e1 */
[----:B------:R0:W-:Y:S04]  /*10fb0*/  @!P2 ST.E.64 desc[UR54][R6.64], R144 ;  /* 0x000000900600a985 */ /* 0x0001e8000c101b36 */
[----:B------:R0:W-:Y:S02]  /*10fc0*/  @!P5 ST.E.64 desc[UR54][R12.64], R148 ;  /* 0x000000940c00d985 */ /* 0x0001e4000c101b36 */
.L_x_2267:
[----:B------:R-:W-:Y:S05]  /*10fd0*/  BSYNC B1 ;  /* 0x0000000000017941 */ /* 0x000fea0003800000 */
.L_x_2266:
[----:B------:R-:W-:Y:S01]  /*10fe0*/  VIADD R0, R0, 0x8 ;  /* 0x0000000800007836 */ /* 0x000fe20000000000 */
[----:B------:R4:W3:Y:S04]  /*10ff0*/  SHFL.IDX PT, R21, R10, 0x1, 0x1c1f ;  /* 0x003c1f000a157f89 */ /* 0x0008e800000e0000 */
[----:B------:R-:W-:Y:S01]  /*11000*/  ISETP.GE.AND P0, PT, R0, UR8, PT ;  /* 0x0000000800007c0c */ /* 0x000fe2000bf06270 */
[----:B------:R-:W0:-:S12]  /*11010*/  SHFL.IDX PT, R3, R3, 0x1, 0x1c1f ;  /* 0x003c1f0003037f89 */ /* 0x000e1800000e0000 */
[----:B----4-:R-:W-:Y:S05]  /*11020*/  @P0 BRA `(.L_x_2265) ;  /* 0x0000001800080947 */ /* 0x010fea0003800000 */
[----:B------:R-:W-:Y:S02]  /*11030*/  ULDC UR4, c[0x0][0xac8] ;  /* 0x0002b20000047ab9 */ /* 0x000fe40000000800 */
[----:B------:R-:W-:Y:S02]  /*11040*/  ISETP.GE.AND P4, PT, R18, UR4, PT ;  /* 0x0000000412007c0c */ /* 0x000fe4000bf86270 */
[----:B------:R-:W-:Y:S02]  /*11050*/  ISETP.GE.AND P2, PT, R222, UR4, PT ;  /* 0x00000004de007c0c */ /* 0x000fe4000bf46270 */
[----:B------:R-:W-:Y:S02]  /*11060*/  ISETP.GE.AND P1, PT, R221, UR4, PT ;  /* 0x00000004dd007c0c */ /* 0x000fe4000bf26270 */
[----:B------:R-:W-:-:S07]  /*11070*/  ISETP.GE.AND P0, PT, R220, UR4, PT ;  /* 0x00000004dc007c0c */ /* 0x000fce000bf06270 */
[-C--:B0-----:R-:W-:Y:S02]  /*11080*/  @!P4 LEA R4, P3, R18, R3.reuse, 0x2 ;  /* 0x000000031204c211 */ /* 0x081fe400078610ff */
[----:B------:R-:W-:Y:S02]  /*11090*/  @!P2 LEA R6, P6, R222, R3, 0x2 ;  /* 0x00000003de06a211 */ /* 0x000fe400078c10ff */
[----:B---3--:R-:W-:Y:S02]  /*110a0*/  @!P4 LEA.HI.X R5, R18, R21, R175, 0x2, P3 ;  /* 0x000000151205c211 */ /* 0x008fe400018f14af */
[----:B------:R-:W-:Y:S02]  /*110b0*/  ISETP.GE.AND P3, PT, R219, UR4, PT ;  /* 0x00000004db007c0c */ /* 0x000fe4000bf66270 */
[----:B------:R-:W-:Y:S01]  /*110c0*/  @!P1 LEA R8, P5, R221, R3, 0x2 ;  /* 0x00000003dd089211 */ /* 0x000fe200078a10ff */
[----:B------:R0:W-:Y:S01]  /*110d0*/  @!P4 ST.E.64 desc[UR54][R4.64], R26 ;  /* 0x0000001a0400c985 */ /* 0x0001e2000c101b36 */
[----:B------:R-:W-:-:S02]  /*110e0*/  ISETP.GE.AND P4, PT, R218, UR4, PT ;  /* 0x00000004da007c0c */ /* 0x000fc4000bf86270 */
[----:B------:R-:W-:Y:S02]  /*110f0*/  @!P2 LEA.HI.X R7, R222, R21, R174, 0x2, P6 ;  /* 0x00000015de07a211 */ /* 0x000fe400030f14ae */
[C---:B------:R-:W-:Y:S02]  /*11100*/  @!P0 LEA R10, P6, R220.reuse, R3, 0x2 ;  /* 0x00000003dc0a8211 */ /* 0x040fe400078c10ff */
        /* <DEDUP_REMOVED lines=8> */
[C---:B-1----:R-:W-:Y:S02]  /*11190*/  @!P4 LEA R12, P2, R218.reuse, R3, 0x2 ;  /* 0x00000003da0cc211 */ /* 0x042fe400078410ff */
[-C--:B------:R-:W-:Y:S02]  /*111a0*/  @!P3 LEA.HI.X R5, R219, R21.reuse, R173, 0x2, P1 ;  /* 0x00000015db05b211 */ /* 0x080fe400008f14ad */
[----:B------:R-:W-:Y:S02]  /*111b0*/  ISETP.GE.AND P1, PT, R215, UR4, PT ;  /* 0x00000004d7007c0c */ /* 0x000fe4000bf26270 */
[----:B------:R-:W-:Y:S01]  /*111c0*/  @!P4 LEA.HI.X R13, R218, R21, R172, 0x2, P2 ;  /* 0x00000015da0dc211 */ /* 0x000fe200010f14ac */
[----:B------:R1:W-:Y:S01]  /*111d0*/  @!P3 ST.E.64 desc[UR54][R4.64], R42 ;  /* 0x0000002a0400b985 */ /* 0x0003e2000c101b36 */
[----:B------:R-:W-:-:S02]  /*111e0*/  ISETP.GE.AND P2, PT, R214, UR4, PT ;  /* 0x00000004d6007c0c */ /* 0x000fc4000bf46270 */
[----:B------:R-:W-:Y:S01]  /*111f0*/  @!P5 LEA R14, P6, R217, R3, 0x2 ;  /* 0x00000003d90ed211 */ /* 0x000fe200078c10ff */
[----:B------:R4:W-:Y:S01]  /*11200*/  @!P4 ST.E.64 desc[UR54][R12.64], R46 ;  /* 0x0000002e0c00c985 */ /* 0x0009e2000c101b36 */
[----:B------:R-:W-:Y:S02]  /*11210*/  ISETP.GE.AND P3, PT, R213, UR4, PT ;  /* 0x00000004d5007c0c */ /* 0x000fe4000bf66270 */
[----:B------:R-:W-:Y:S02]  /*11220*/  @!P5 LEA.HI.X R15, R217, R21, R171, 0x2, P6 ;  /* 0x00000015d90fd211 */ /* 0x000fe400030f14ab */
[-C--:B---3--:R-:W-:Y:S02]  /*11230*/  @!P0 LEA R6, P6, R216, R3.reuse, 0x2 ;  /* 0x00000003d8068211 */ /* 0x088fe400078c10ff */
[----:B------:R-:W-:Y:S01]  /*11240*/  ISETP.GE.AND P4, PT, R212, UR4, PT ;  /* 0x00000004d4007c0c */ /* 0x000fe2000bf86270 */
[----:B------:R3:W-:Y:S01]  /*11250*/  @!P5 ST.E.64 desc[UR54][R14.64], R50 ;  /* 0x000000320e00d985 */ /* 0x0007e2000c101b36 */
[----:B--2---:R-:W-:-:S02]  /*11260*/  @!P1 LEA R8, P5, R215, R3, 0x2 ;  /* 0x00000003d7089211 */ /* 0x004fc400078a10ff */
[----:B------:R-:W-:Y:S02]  /*11270*/  @!P0 LEA.HI.X R7, R216, R21, R170, 0x2, P6 ;  /* 0x00000015d8078211 */ /* 0x000fe400030f14aa */
[C---:B0-----:R-:W-:Y:S02]  /*11280*/  @!P2 LEA R10, P6, R214.reuse, R3, 0x2 ;  /* 0x00000003d60aa211 */ /* 0x041fe400078c10ff */
[-C--:B------:R-:W-:Y:S01]  /*11290*/  @!P1 LEA.HI.X R9, R215, R21.reuse, R169, 0x2, P5 ;  /* 0x00000015d7099211 */ /* 0x080fe200028f14a9 */
[----:B------:R0:W-:Y:S01]  /*112a0*/  @!P0 ST.E.64 desc[UR54][R6.64], R54 ;  /* 0x0000003606008985 */ /* 0x0001e2000c101b36 */
[----:B------:R-:W-:Y:S02]  /*112b0*/  ISETP.GE.AND P5, PT, R211, UR4, PT ;  /* 0x00000004d3007c0c */ /* 0x000fe4000bfa6270 */
[----:B------:R-:W-:Y:S01]  /*112c0*/  @!P2 LEA.HI.X R11, R214, R21, R168, 0x2, P6 ;  /* 0x00000015d60ba211 */ /* 0x000fe200030f14a8 */
[----:B------:R2:W-:Y:S01]  /*112d0*/  @!P1 ST.E.64 desc[UR54][R8.64], R58 ;  /* 0x0000003a08009985 */ /* 0x0005e2000c101b36 */
[----:B------:R-:W-:-:S02]  /*112e0*/  ISETP.GE.AND P0, PT, R210, UR4, PT ;  /* 0x00000004d2007c0c */ /* 0x000fc4000bf06270 */
[-C--:B-1----:R-:W-:Y:S01]  /*112f0*/  @!P3 LEA R4, P6, R213, R3.reuse, 0x2 ;  /* 0x00000003d504b211 */ /* 0x082fe200078c10ff */
[----:B------:R1:W-:Y:S01]  /*11300*/  @!P2 ST.E.64 desc[UR54][R10.64], R62 ;  /* 0x0000003e0a00a985 */ /* 0x0003e2000c101b36 */
[C---:B----4-:R-:W-:Y:S02]  /*11310*/  @!P4 LEA R12, P2, R212.reuse, R3, 0x2 ;  /* 0x00000003d40cc211 */ /* 0x050fe400078410ff */
[----:B------:R-:W-:Y:S02]  /*11320*/  ISETP.GE.AND P1, PT, R209, UR4, PT ;  /* 0x00000004d1007c0c */ /* 0x000fe4000bf26270 */
[-C--:B------:R-:W-:Y:S02]  /*11330*/  @!P3 LEA.HI.X R5, R213, R21.reuse, R167, 0x2, P6 ;  /* 0x00000015d505b211 */ /* 0x080fe400030f14a7 */
[----:B------:R-:W-:Y:S02]  /*11340*/  @!P4 LEA.HI.X R13, R212, R21, R166, 0x2, P2 ;  /* 0x00000015d40dc211 */ /* 0x000fe400010f14a6 */
[----:B------:R-:W-:Y:S01]  /*11350*/  ISETP.GE.AND P2, PT, R208, UR4, PT ;  /* 0x00000004d0007c0c */ /* 0x000fe2000bf46270 */
[----:B------:R-:W-:Y:S01]  /*11360*/  @!P3 ST.E.64 desc[UR54][R4.64], R66 ;  /* 0x000000420400b985 */ /* 0x000fe2000c101b36 */
[----:B---3--:R-:W-:-:S03]  /*11370*/  @!P5 LEA R14, P6, R211, R3, 0x2 ;  /* 0x00000003d30ed211 */ /* 0x008fc600078c10ff */
[----:B------:R3:W-:Y:S01]  /*11380*/  @!P4 ST.E.64 desc[UR54][R12.64], R70 ;  /* 0x000000460c00c985 */ /* 0x0007e2000c101b36 */
[----:B------:R-:W-:Y:S02]  /*11390*/  @!P5 LEA.HI.X R15, R211, R21, R165, 0x2, P6 ;  /* 0x00000015d30fd211 */ /* 0x000fe400030f14a5 */
[CC--:B0-----:R-:W-:Y:S02]  /*113a0*/  @!P0 LEA R6, P4, R210.reuse, R3.reuse, 0x2 ;  /* 0x00000003d2068211 */ /* 0x0c1fe400078810ff */
[----:B--2---:R-:W-:Y:S01]  /*113b0*/  @!P1 LEA R8, P3, R209, R3, 0x2 ;  /* 0x00000003d1089211 */ /* 0x004fe200078610ff */
[----:B------:R0:W-:Y:S01]  /*113c0*/  @!P5 ST.E.64 desc[UR54][R14.64], R74 ;  /* 0x0000004a0e00d985 */ /* 0x0001e2000c101b36 */
[----:B------:R-:W-:Y:S02]  /*113d0*/  @!P0 LEA.HI.X R7, R210, R21, R164, 0x2, P4 ;  /* 0x00000015d2078211 */ /* 0x000fe400020f14a4 */
[----:B------:R-:W-:Y:S02]  /*113e0*/  ISETP.GE.AND P4, PT, R206, UR4, PT ;  /* 0x00000004ce007c0c */ /* 0x000fe4000bf86270 */
[----:B------:R-:W-:Y:S01]  /*113f0*/  ISETP.GE.AND P5, PT, R207, UR4, PT ;  /* 0x00000004cf007c0c */ /* 0x000fe2000bfa6270 */
[----:B------:R2:W-:Y:S01]  /*11400*/  @!P0 ST.E.64 desc[UR54][R6.64], R78 ;  /* 0x0000004e06008985 */ /* 0x0005e2000c101b36 */
[----:B-1----:R-:W-:-:S02]  /*11410*/  @!P2 LEA R10, P6, R208, R3, 0x2 ;  /* 0x00000003d00aa211 */ /* 0x002fc400078c10ff */
[-C--:B------:R-:W-:Y:S02]  /*11420*/  @!P1 LEA.HI.X R9, R209, R21.reuse, R163, 0x2, P3 ;  /* 0x00000015d1099211 */ /* 0x080fe400018f14a3 */
[----:B------:R-:W-:Y:S02]  /*11430*/  ISETP.GE.AND P3, PT, R205, UR4, PT ;  /* 0x00000004cd007c0c */ /* 0x000fe4000bf66270 */
[----:B------:R-:W-:Y:S01]  /*11440*/  @!P2 LEA.HI.X R11, R208, R21, R162, 0x2, P6 ;  /* 0x00000015d00ba211 */ /* 0x000fe200030f14a2 */
[----:B------:R1:W-:Y:S01]  /*11450*/  @!P1 ST.E.64 desc[UR54][R8.64], R82 ;  /* 0x0000005208009985 */ /* 0x0003e2000c101b36 */
[----:B------:R-:W-:Y:S02]  /*11460*/  ISETP.GE.AND P1, PT, R203, UR4, PT ;  /* 0x00000004cb007c0c */ /* 0x000fe4000bf26270 */
[----:B---3--:R-:W-:Y:S01]  /*11470*/  @!P4 LEA R12, P0, R206, R3, 0x2 ;  /* 0x00000003ce0cc211 */ /* 0x008fe200078010ff */
[----:B------:R3:W-:Y:S01]  /*11480*/  @!P2 ST.E.64 desc[UR54][R10.64], R86 ;  /* 0x000000560a00a985 */ /* 0x0007e2000c101b36 */
[----:B------:R-:W-:-:S02]  /*11490*/  ISETP.GE.AND P2, PT, R204, UR4, PT ;  /* 0x00000004cc007c0c */ /* 0x000fc4000bf46270 */
[C---:B------:R-:W-:Y:S02]  /*114a0*/  @!P5 LEA R4, P6, R207.reuse, R3, 0x2 ;  /* 0x00000003cf04d211 */ /* 0x040fe400078c10ff */
[-C--:B------:R-:W-:Y:S02]  /*114b0*/  @!P4 LEA.HI.X R13, R206, R21.reuse, R160, 0x2, P0 ;  /* 0x00000015ce0dc211 */ /* 0x080fe400000f14a0 */
[----:B------:R-:W-:Y:S02]  /*114c0*/  @!P5 LEA.HI.X R5, R207, R21, R161, 0x2, P6 ;  /* 0x00000015cf05d211 */ /* 0x000fe400030f14a1 */
[----:B------:R-:W-:Y:S02]  /*114d0*/  ISETP.GE.AND P0, PT, R202, UR4, PT ;  /* 0x00000004ca007c0c */ /* 0x000fe4000bf06270 */
[----:B0-----:R-:W-:Y:S01]  /*114e0*/  @!P3 LEA R14, P6, R205, R3, 0x2 ;  /* 0x00000003cd0eb211 */ /* 0x001fe200078c10ff */
[----:B------:R0:W-:Y:S01]  /*114f0*/  @!P5 ST.E.64 desc[UR54][R4.64], R90 ;  /* 0x0000005a0400d985 */ /* 0x0001e2000c101b36 */
[----:B------:R-:W-:-:S02]  /*11500*/  ISETP.GE.AND P5, PT, R201, UR4, PT ;  /* 0x00000004c9007c0c */ /* 0x000fc4000bfa6270 */
[----:B------:R-:W-:Y:S01]  /*11510*/  @!P3 LEA.HI.X R15, R205, R21, R159, 0x2, P6 ;  /* 0x00000015cd0fb211 */ /* 0x000fe200030f149f */
[----:B------:R4:W-:Y:S01]  /*11520*/  @!P4 ST.E.64 desc[UR54][R12.64], R94 ;  /* 0x0000005e0c00c985 */ /* 0x0009e2000c101b36 */
[-C--:B--2---:R-:W-:Y:S02]  /*11530*/  @!P2 LEA R6, P6, R204, R3.reuse, 0x2 ;  /* 0x00000003cc06a211 */ /* 0x084fe400078c10ff */
[----:B------:R-:W-:Y:S01]  /*11540*/  ISETP.GE.AND P4, PT, R200, UR4, PT ;  /* 0x00000004c8007c0c */ /* 0x000fe2000bf86270 */
[----:B------:R2:W-:Y:S01]  /*11550*/  @!P3 ST.E.64 desc[UR54][R14.64], R98 ;  /* 0x000000620e00b985 */ /* 0x0005e2000c101b36 */
[----:B-1----:R-:W-:Y:S02]  /*11560*/  @!P1 LEA R8, P3, R203, R3, 0x2 ;  /* 0x00000003cb089211 */ /* 0x002fe400078610ff */
[----:B------:R-:W-:Y:S02]  /*11570*/  @!P2 LEA.HI.X R7, R204, R21, R158, 0x2, P6 ;  /* 0x00000015cc07a211 */ /* 0x000fe400030f149e */
[----:B---3--:R-:W-:-:S02]  /*11580*/  @!P0 LEA R10, P6, R202, R3, 0x2 ;  /* 0x00000003ca0a8211 */ /* 0x008fc400078c10ff */
        /* <DEDUP_REMOVED lines=9> */
[----:B------:R-:W-:Y:S02]  /*11620*/  @!P5 LEA.HI.X R5, R201, R21, R155, 0x2, P1 ;  /* 0x00000015c905d211 */ /* 0x000fe400008f149b */
        /* <DEDUP_REMOVED lines=8> */
[C---:B-1----:R-:W-:Y:S01]  /*116b0*/  @!P0 LEA R6, P5, R198.reuse, R3, 0x2 ;  /* 0x00000003c6068211 */ /* 0x042fe200078a10ff */
[----:B------:R1:W-:Y:S01]  /*116c0*/  @!P3 ST.E.64 desc[UR54][R14.64], R122 ;  /* 0x0000007a0e00b985 */ /* 0x0003e2000c101b36 */
[----:B------:R-:W-:Y:S02]  /*116d0*/  ISETP.GE.AND P3, PT, R195, UR4, PT ;  /* 0x00000004c3007c0c */ /* 0x000fe4000bf66270 */
[----:B------:R-:W-:Y:S02]  /*116e0*/  @!P0 LEA.HI.X R7, R198, R21, R152, 0x2, P5 ;  /* 0x00000015c6078211 */ /* 0x000fe400028f1498 */
[----:B------:R-:W-:Y:S02]  /*116f0*/  ISETP.GE.AND P5, PT, R193, UR4, PT ;  /* 0x00000004c1007c0c */ /* 0x000fe4000bfa6270 */
[-C--:B---3--:R-:W-:Y:S01]  /*11700*/  @!P1 LEA R8, P6, R197, R3.reuse, 0x2 ;  /* 0x00000003c5089211 */ /* 0x088fe200078c10ff */
[----:B------:R4:W-:Y:S02]  /*11710*/  @!P0 ST.E.64 desc[UR54][R6.64], R126 ;  /* 0x0000007e06008985 */ /* 0x0009e4000c101b36 */
[----:B0-----:R-:W-:-:S02]  /*11720*/  @!P4 LEA R4, P0, R196, R3, 0x2 ;  /* 0x00000003c404c211 */ /* 0x001fc400078010ff */
[----:B------:R-:W-:Y:S02]  /*11730*/  @!P1 LEA.HI.X R9, R197, R21, R20, 0x2, P6 ;  /* 0x00000015c5099211 */ /* 0x000fe400030f1414 */
[----:B------:R-:W-:Y:S02]  /*11740*/  @!P3 LEA R10, P6, R195, R3, 0x2 ;  /* 0x00000003c30ab211 */ /* 0x000fe400078c10ff */
[----:B------:R-:W-:Y:S01]  /*11750*/  @!P4 LEA.HI.X R5, R196, R21, R229, 0x2, P0 ;  /* 0x00000015c405c211 */ /* 0x000fe200000f14e5 */
        /* <DEDUP_REMOVED lines=12> */
[----:B----4-:R-:W-:-:S04]  /*11820*/  LEA R4, P0, R192, R3, 0x2 ;  /* 0x00000003c0047211 */ /* 0x010fc800078010ff */
[----:B------:R-:W-:-:S05]  /*11830*/  LEA.HI.X R5, R192, R21, R225, 0x2, P0 ;  /* 0x00000015c0057211 */ /* 0x000fca00000f14e1 */
[----:B------:R0:W-:Y:S01]  /*11840*/  ST.E.64 desc[UR54][R4.64], R150 ;  /* 0x0000009604007985 */ /* 0x0001e2000c101b36 */
[----:B------:R-:W-:Y:S05]  /*11850*/  BRA `(.L_x_2265) ;  /* 0x0000000c00fc7947 */ /* 0x000fea0003800000 */
.L_x_2259:
        /* <DEDUP_REMOVED lines=9> */
[----:B------:R-:W-:Y:S01]  /*118f0*/  UISETP.NE.U32.AND UP1, UPT, UR10, URZ, UPT ;  /* 0x0000003f0a00728c */ /* 0x000fe2000bf25070 */
[----:B------:R-:W-:Y:S02]  /*11900*/  ULDC UR4, c[0x0][0xa88] ;  /* 0x0002a20000047ab9 */ /* 0x000fe40000000800 */
[----:B------:R-:W2:Y:S01]  /*11910*/  @P1 LDG.E R9, desc[UR54][R4.64] ;  /* 0x0000003604091981 */ /* 0x000ea2000c1e1900 */
[----:B------:R-:W-:Y:S01]  /*11920*/  UISETP.NE.AND.EX UP1, UPT, UR11, URZ, UPT, UP1 ;  /* 0x0000003f0b00728c */ /* 0x000fe2000bf25310 */
[----:B------:R-:W-:-:S05]  /*11930*/  IMAD.U32 R0, RZ, RZ, UR4 ;  /* 0x00000004ff007e24 */ /* 0x000fca000f8e00ff */
[----:B------:R-:W-:-:S05]  /*11940*/  PLOP3.LUT P2, PT, PT, PT, UP1, 0x80, 0x0 ;  /* 0x000000000000781c */ /* 0x000fca0003f4f018 */
[----:B------:R-:W-:Y:S02]  /*11950*/  @UP1 ULDC.64 UR10, c[0x0][0xc08] ;  /* 0x00030200000a1ab9 */ /* 0x000fe40000000a00 */
[----:B------:R-:W-:-:S06]  /*11960*/  @UP1 UIMAD.WIDE UR10, UR44, 0x4, UR10 ;  /* 0x000000042c0a18a5 */ /* 0x000fcc000f8e020a */
[----:B------:R-:W-:Y:S02]  /*11970*/  IMAD.U32 R6, RZ, RZ, UR10 ;  /* 0x0000000aff067e24 */ /* 0x000fe4000f8e00ff */
[----:B------:R-:W-:-:S05]  /*11980*/  IMAD.U32 R7, RZ, RZ, UR11 ;  /* 0x0000000bff077e24 */ /* 0x000fca000f8e00ff */
[----:B------:R0:W5:Y:S01]  /*11990*/  @P2 LDG.E R0, desc[UR54][R6.64] ;  /* 0x0000003606002981 */ /* 0x000162000c1e1900 */
[----:B------:R-:W-:Y:S01]  /*119a0*/  UISETP.NE.AND UP1, UPT, UR9, URZ, UPT ;  /* 0x0000003f0900728c */ /* 0x000fe2000bf25270 */
[----:B------:R-:W-:Y:S01]  /*119b0*/  UMOV UR4, URZ ;  /* 0x0000003f00047c82 */ /* 0x000fe20008000000 */
[----:B------:R-:W1:Y:S09]  /*119c0*/  S2R R8, SR_TID.X ;  /* 0x0000000000087919 */ /* 0x000e720000002100 */
[----:B------:R-:W-:Y:S01]  /*119d0*/  @!UP1 ULDC UR9, c[0x0][0xad4] ;  /* 0x0002b50000099ab9 */ /* 0x000fe20000000800 */
[----:B-1----:R-:W-:-:S05]  /*119e0*/  VIADD R3, R8, 0xffffff80 ;  /* 0xffffff8008037836 */ /* 0x002fca0000000000 */
[----:B------:R-:W-:Y:S02]  /*119f0*/  ISETP.GT.AND P0, PT, R3, 0x3f, PT ;  /* 0x0000003f0300780c */ /* 0x000fe40003f04270 */
[----:B--2---:R-:W-:Y:S01]  /*11a00*/  @P1 R2UR UR4, R9 ;  /* 0x00000000090412ca */ /* 0x004fe200000e0000 */
[----:B0-----:R-:W-:-:S14]  /*11a10*/  @P2 BRA `(.L_x_2268) ;  /* 0x0000000000102947 */ /* 0x001fdc0003800000 */
[----:B------:R-:W-:Y:S05]  /*11a20*/  @!P1 BRA `(.L_x_2268) ;  /* 0x00000000000c9947 */ /* 0x000fea0003800000 */
[----:B------:R-:W2:Y:S04]  /*11a30*/  LDG.E R3, desc[UR54][R4.64] ;  /* 0x0000003604037981 */ /* 0x000ea8000c1e1900 */
[----:B-----5:R-:W2:Y:S02]  /*11a40*/  LDG.E R0, desc[UR54][R4.64+0x4] ;  /* 0x0000043604007981 */ /* 0x020ea4000c1e1900 */
[----:B--2---:R-:W-:-:S07]  /*11a50*/  IMAD.IADD R0, R0, 0x1, -R3 ;  /* 0x0000000100007824 */ /* 0x004fce00078e0a03 */
.L_x_2268:
[----:B------:R-:W-:Y:S01]  /*11a60*/  USHF.R.S32.HI UR16, URZ, 0x1f, UR44 ;  /* 0x0000001f3f107899 */ /* 0x000fe2000801142c */
[----:B------:R-:W-:Y:S01]  /*11a70*/  BSSY B1, `(.L_x_2269) ;  /* 0x000003a000017945 */ /* 0x000fe20003800000 */
[----:B------:R-:W-:Y:S02]  /*11a80*/  USHF.R.S32.HI UR24, URZ, 0x1f, UR4 ;  /* 0x0000001f3f187899 */ /* 0x000fe40008011404 */
[----:B------:R-:W-:Y:S02]  /*11a90*/  USEL UR8, UR44, URZ, !UP0 ;  /* 0x0000003f2c087287 */ /* 0x000fe4000c000000 */
[----:B------:R-:W-:Y:S01]  /*11aa0*/  USEL UR16, UR16, URZ, !UP0 ;  /* 0x0000003f10107287 */ /* 0x000fe2000c000000 */
[----:B------:R-:W-:Y:S11]  /*11ab0*/  @P0 BRA `(.L_x_2270) ;  /* 0x0000000000d40947 */ /* 0x000ff60003800000 */
[----:B------:R-:W0:Y:S01]  /*11ac0*/  LDC R9, c[0x0][0xbe8] ;  /* 0x0002fa00ff097b82 */ /* 0x000e220000000800 */
[----:B------:R-:W-:-:S05]  /*11ad0*/  IMAD.U32 R5, RZ, RZ, UR45 ;  /* 0x0000002dff057e24 */ /* 0x000fca000f8e00ff */
[----:B------:R-:W-:Y:S01]  /*11ae0*/  IADD3 R6, R5, -0x80, R8 ;  /* 0xffffff8005067810 */ /* 0x000fe20007ffe008 */
[----:B0----5:R-:W-:-:S05]  /*11af0*/  IMAD R3, R0, R9, RZ ;  /* 0x0000000900037224 */ /* 0x021fca00078e02ff */
[----:B------:R-:W-:-:S13]  /*11b00*/  ISETP.GE.AND P0, PT, R6, R3, PT ;  /* 0x000000030600720c */ /* 0x000fda0003f06270 */
[----:B------:R-:W-:Y:S05]  /*11b10*/  @P0 BRA `(.L_x_2270) ;  /* 0x0000000000bc0947 */ /* 0x000fea0003800000 */
[----:B------:R-:W-:Y:S01]  /*11b20*/  ISETP.NE.AND P0, PT, R9, 0x1, PT ;  /* 0x000000010900780c */ /* 0x000fe20003f05270 */
[----:B------:R-:W-:Y:S01]  /*11b30*/  UISETP.GT.AND UP0, UPT, UR9, 0x1, UPT ;  /* 0x000000010900788c */ /* 0x000fe2000bf04270 */
[----:B------:R-:W-:Y:S01]  /*11b40*/  UMOV UR20, 0x9b8 ;  /* 0x000009b800147882 */ /* 0x000fe20000000000 */
[----:B------:R-:W-:Y:S02]  /*11b50*/  ULOP3.LUT UR17, UR42, 0xff, URZ, 0xc0, !UPT ;  /* 0x000000ff2a117892 */ /* 0x000fe4000f8ec03f */
[----:B------:R-:W-:Y:S02]  /*11b60*/  USEL UR20, UR20, 0x978, UP0 ;  /* 0x0000097814147887 */ /* 0x000fe40008000000 */
[----:B------:R-:W-:-:S06]  /*11b70*/  USEL UR17, UR17, URZ, UP0 ;  /* 0x0000003f11117287 */ /* 0x000fcc0008000000 */
[----:B------:R-:W0:Y:S04]  /*11b80*/  @P0 LDC R3, c[0x0][0xbec] ;  /* 0x0002fb00ff030b82 */ /* 0x000e280000000800 */
[----:B------:R-:W-:Y:S01]  /*11b90*/  ULDC.64 UR10, c[0x0][UR20+0x218] ;  /* 0x00008600140a7abb */ /* 0x000fe20008000a00 */
[----:B------:R-:W-:Y:S01]  /*11ba0*/  ULDC.64 UR14, c[0x0][UR20+0x220] ;  /* 0x00008800140e7abb */ /* 0x000fe20008000a00 */
[----:B------:R-:W-:Y:S02]  /*11bb0*/  ULDC.64 UR18, c[0x0][UR20+0x228] ;  /* 0x00008a0014127abb */ /* 0x000fe40008000a00 */
[----:B------:R-:W1:Y:S01]  /*11bc0*/  @P0 LDC R5, c[0x0][0xbf0] ;  /* 0x0002fc00ff050b82 */ /* 0x000e620000000800 */
[----:B------:R-:W-:Y:S02]  /*11bd0*/  UIMAD.WIDE.U32 UR12, UR10, UR43, URZ ;  /* 0x0000002b0a0c72a5 */ /* 0x000fe4000f8e003f */
[----:B------:R-:W-:-:S02]  /*11be0*/  UIMAD UR21, UR11, UR43, URZ ;  /* 0x0000002b0b1572a4 */ /* 0x000fc4000f8e023f */
[----:B------:R-:W-:Y:S02]  /*11bf0*/  UIMAD UR15, UR15, UR8, URZ ;  /* 0x000000080f0f72a4 */ /* 0x000fe4000f8e023f */
[----:B------:R-:W-:Y:S02]  /*11c00*/  UIMAD.WIDE.U32 UR22, UR18, UR17, URZ ;  /* 0x00000011121672a5 */ /* 0x000fe4000f8e003f */
[----:B------:R-:W-:Y:S02]  /*11c10*/  UIMAD.WIDE.U32 UR10, UR14, UR8, URZ ;  /* 0x000000080e0a72a5 */ /* 0x000fe4000f8e003f */
[----:B------:R-:W-:Y:S02]  /*11c20*/  UIMAD UR17, UR19, UR17, URZ ;  /* 0x00000011131172a4 */ /* 0x000fe4000f8e023f */
[----:B------:R-:W-:Y:S02]  /*11c30*/  UIMAD UR15, UR14, UR16, UR15 ;  /* 0x000000100e0f72a4 */ /* 0x000fe4000f8e020f */
[----:B------:R-:W-:Y:S01]  /*11c40*/  UIADD3 UR12, UP1, UP2, UR10, UR12, UR4 ;  /* 0x0000000c0a0c7290 */ /* 0x000fe2000fa3e004 */
[----:B0-----:R-:W-:Y:S01]  /*11c50*/  @P0 IMAD.HI.U32 R4, R6, R3, RZ ;  /* 0x0000000306040227 */ /* 0x001fe200078e00ff */
[----:B------:R-:W-:-:S02]  /*11c60*/  UIADD3 UR17, UR23, UR17, URZ ;  /* 0x0000001117117290 */ /* 0x000fc4000fffe03f */
[----:B------:R-:W-:Y:S01]  /*11c70*/  UIADD3 UR21, UR13, UR21, URZ ;  /* 0x000000150d157290 */ /* 0x000fe2000fffe03f */
[----:B------:R-:W-:Y:S01]  /*11c80*/  IMAD.MOV.U32 R3, RZ, RZ, R6 ;  /* 0x000000ffff037224 */ /* 0x000fe200078e0006 */
[----:B------:R-:W-:Y:S02]  /*11c90*/  UIADD3 UR15, UR11, UR15, URZ ;  /* 0x0000000f0b0f7290 */ /* 0x000fe4000fffe03f */
[----:B------:R-:W-:Y:S01]  /*11ca0*/  IMAD.U32 R8, RZ, RZ, UR17 ;  /* 0x00000011ff087e24 */ /* 0x000fe2000f8e00ff */
[----:B-1----:R-:W-:Y:S01]  /*11cb0*/  @P0 SHF.R.U32.HI R3, RZ, R5, R4 ;  /* 0x00000005ff030219 */ /* 0x002fe20000011604 */
[----:B------:R-:W-:Y:S01]  /*11cc0*/  IMAD.U32 R4, RZ, RZ, UR22 ;  /* 0x00000016ff047e24 */ /* 0x000fe2000f8e00ff */
[----:B------:R-:W-:Y:S01]  /*11cd0*/  ULDC.64 UR10, c[0x0][UR20+0x210] ;  /* 0x00008400140a7abb */ /* 0x000fe20008000a00 */
        /* <DEDUP_REMOVED lines=19> */
.L_x_2270:
[----:B------:R-:W-:Y:S05]  /*11e10*/  BSYNC B1 ;  /* 0x0000000000017941 */ /* 0x000fea0003800000 */
.L_x_2269:
[----:B------:R-:W-:-:S06]  /*11e20*/  UISETP.GT.AND UP0, UPT, UR9, 0x1, UPT ;  /* 0x000000010900788c */ /* 0x000fcc000bf04270 */
[----:B------:R-:W-:-:S13]  /*11e30*/  PLOP3.LUT P0, PT, PT, PT, UP0, 0x80, 0x0 ;  /* 0x000000000000781c */ /* 0x000fda0003f0f008 */
[----:B------:R-:W-:Y:S05]  /*11e40*/  @P0 BRA `(.L_x_2265) ;  /* 0x0000000800800947 */ /* 0x000fea0003800000 */
[----:B------:R-:W1:Y:S01]  /*11e50*/  LDC R11, c[0x0][0xbe8] ;  /* 0x0002fa00ff0b7b82 */ /* 0x000e620000000800 */
[C---:B------:R-:W-:Y:S01]  /*11e60*/  VIADD R37, R19.reuse, 0x40 ;  /* 0x0000004013257836 */ /* 0x040fe20000000000 */
[----:B------:R-:W-:Y:S01]  /*11e70*/  ULDC UR14, c[0x0][0xac8] ;  /* 0x0002b200000e7ab9 */ /* 0x000fe20000000800 */
[----:B------:R-:W-:Y:S01]  /*11e80*/  ULDC.64 UR12, c[0x0][0xaa0] ;  /* 0x0002a800000c7ab9 */ /* 0x000fe20000000a00 */
[----:B------:R-:W-:Y:S01]  /*11e90*/  ISETP.GE.AND P2, PT, R19, UR14, PT ;  /* 0x0000000e13007c0c */ /* 0x000fe2000bf46270 */
[----:B------:R-:W-:Y:S01]  /*11ea0*/  UIMAD UR9, UR24, UR12, URZ ;  /* 0x0000000c180972a4 */ /* 0x000fe2000f8e023f */
[----:B------:R-:W-:Y:S01]  /*11eb0*/  ISETP.GE.AND P1, PT, R37, UR14, PT ;  /* 0x0000000e25007c0c */ /* 0x000fe2000bf26270 */
[----:B------:R-:W-:Y:S01]  /*11ec0*/  UIMAD.WIDE.U32 UR10, UR4, UR12, URZ ;  /* 0x0000000c040a72a5 */ /* 0x000fe2000f8e003f */
[----:B0-----:R-:W-:Y:S01]  /*11ed0*/  SEL R3, RZ, 0x1, P2 ;  /* 0x00000001ff037807 */ /* 0x001fe20001000000 */
[----:B------:R-:W-:Y:S01]  /*11ee0*/  UIMAD UR9, UR4, UR13, UR9 ;  /* 0x0000000d040972a4 */ /* 0x000fe2000f8e0209 */
[----:B------:R-:W-:Y:S01]  /*11ef0*/  SEL R4, RZ, 0xffffffff, P1 ;  /* 0xffffffffff047807 */ /* 0x000fe20000800000 */
[C---:B------:R-:W-:Y:S01]  /*11f00*/  VIADD R39, R19.reuse, 0x80 ;  /* 0x0000008013277836 */ /* 0x040fe20000000000 */
[----:B------:R-:W-:Y:S01]  /*11f10*/  ULDC.64 UR12, c[0x0][0xae8] ;  /* 0x0002ba00000c7ab9 */ /* 0x000fe20000000a00 */
[----:B------:R-:W-:Y:S01]  /*11f20*/  UIADD3 UR11, UR11, UR9, URZ ;  /* 0x000000090b0b7290 */ /* 0x000fe2000fffe03f */
[----:B------:R-:W-:Y:S01]  /*11f30*/  VIADD R27, R19, 0xc0 ;  /* 0x000000c0131b7836 */ /* 0x000fe20000000000 */
[----:B------:R-:W-:Y:S01]  /*11f40*/  BSSY B1, `(.L_x_2271) ;  /* 0x000006c000017945 */ /* 0x000fe20003800000 */
[----:B------:R-:W-:Y:S01]  /*11f50*/  IMAD.SHL.U32 R4, R4, 0x2, RZ ;  /* 0x0000000204047824 */ /* 0x000fe200078e00ff */
[----:B------:R-:W-:Y:S01]  /*11f60*/  ISETP.GE.AND P1, PT, R39, UR14, PT ;  /* 0x0000000e27007c0c */ /* 0x000fe2000bf26270 */
[----:B------:R-:W-:Y:S01]  /*11f70*/  UIMAD.WIDE.U32 UR10, UR43, UR12, UR10 ;  /* 0x0000000c2b0a72a5 */ /* 0x000fe2000f8e000a */
[C---:B------:R-:W-:Y:S01]  /*11f80*/  VIADD R31, R19.reuse, 0x100 ;  /* 0x00000100131f7836 */ /* 0x040fe20000000000 */
[----:B------:R-:W-:Y:S01]  /*11f90*/  SHF.R.S32.HI R34, RZ, 0x1f, R37 ;  /* 0x0000001fff227819 */ /* 0x000fe20000011425 */
[----:B------:R-:W-:Y:S01]  /*11fa0*/  VIADD R35, R19, 0x140 ;  /* 0x0000014013237836 */ /* 0x000fe20000000000 */
[----:B------:R-:W-:Y:S01]  /*11fb0*/  LOP3.LUT R6, R4, 0x2, R3, 0xe2, !PT ;  /* 0x0000000204067812 */ /* 0x000fe200078ee203 */
[----:B------:R-:W-:Y:S01]  /*11fc0*/  IMAD R3, R191, 0x20, R223 ;  /* 0x00000020bf037824 */ /* 0x000fe200078e02df */
[----:B-1----:R-:W-:Y:S01]  /*11fd0*/  ISETP.NE.AND P0, PT, R11, 0x1, PT ;  /* 0x000000010b00780c */ /* 0x002fe20003f05270 */
[----:B------:R-:W-:Y:S01]  /*11fe0*/  UIMAD UR11, UR43, UR13, UR11 ;  /* 0x0000000d2b0b72a4 */ /* 0x000fe2000f8e020b */
[----:B------:R-:W-:Y:S01]  /*11ff0*/  VIADD R33, R19, 0x180 ;  /* 0x0000018013217836 */ /* 0x000fe20000000000 */
[----:B------:R-:W-:Y:S01]  /*12000*/  SHF.R.S32.HI R30, RZ, 0x1f, R31 ;  /* 0x0000001fff1e7819 */ /* 0x000fe2000001141f */
[----:B------:R-:W-:Y:S01]  /*12010*/  VIADD R8, R3, UR45 ;  /* 0x0000002d03087c36 */ /* 0x000fe20008000000 */
[----:B------:R-:W-:Y:S01]  /*12020*/  SEL R3, RZ, 0xffffffff, P1 ;  /* 0xffffffffff037807 */ /* 0x000fe20000800000 */
[----:B------:R-:W-:Y:S01]  /*12030*/  ULDC.64 UR12, c[0x0][0xaf0] ;  /* 0x0002bc00000c7ab9 */ /* 0x000fe20000000a00 */
[----:B------:R-:W-:Y:S01]  /*12040*/  ISETP.GE.AND P1, PT, R27, UR14, PT ;  /* 0x0000000e1b007c0c */ /* 0x000fe2000bf26270 */
[----:B------:R-:W-:Y:S01]  /*12050*/  UIMAD UR16, UR16, UR12, URZ ;  /* 0x0000000c101072a4 */ /* 0x000fe2000f8e023f */
[----:B-----5:R-:W-:Y:S01]  /*12060*/  IMAD R25, R0, R11, RZ ;  /* 0x0000000b00197224 */ /* 0x020fe200078e02ff */
[----:B------:R-:W-:Y:S01]  /*12070*/  SHF.R.S32.HI R32, RZ, 0x1f, R33 ;  /* 0x0000001fff207819 */ /* 0x000fe20000011421 */
[----:B------:R-:W-:Y:S01]  /*12080*/  IMAD.SHL.U32 R9, R3, 0x4, RZ ;  /* 0x0000000403097824 */ /* 0x000fe200078e00ff */
[----:B------:R-:W-:Y:S01]  /*12090*/  UIMAD UR4, UR8, UR13, UR16 ;  /* 0x0000000d080472a4 */ /* 0x000fe2000f8e0210 */
[----:B------:R-:W0:Y:S01]  /*120a0*/  @P0 LDC R5, c[0x0][0xbec] ;  /* 0x0002fb00ff050b82 */ /* 0x000e220000000800 */
[----:B------:R-:W-:Y:S01]  /*120b0*/  IMAD.MOV.U32 R3, RZ, RZ, R8 ;  /* 0x000000ffff037224 */ /* 0x000fe200078e0008 */
[----:B------:R-:W-:Y:S01]  /*120c0*/  UIMAD.WIDE.U32 UR8, UR8, UR12, UR10 ;  /* 0x0000000c080872a5 */ /* 0x000fe2000f8e000a */
[----:B------:R-:W-:Y:S01]  /*120d0*/  LOP3.LUT R6, R9, 0x4, R6, 0xe2, !PT ;  /* 0x0000000409067812 */ /* 0x000fe200078ee206 */
[----:B------:R-:W-:Y:S01]  /*120e0*/  VIADD R26, R223, UR45 ;  /* 0x0000002ddf1a7c36 */ /* 0x000fe20008000000 */
[----:B------:R-:W-:Y:S01]  /*120f0*/  SHF.R.S32.HI R36, RZ, 0x1f, R39 ;  /* 0x0000001fff247819 */ /* 0x000fe20000011427 */
[----:B------:R-:W-:Y:S01]  /*12100*/  UIADD3 UR4, UR9, UR4, URZ ;  /* 0x0000000409047290 */ /* 0x000fe2000fffe03f */
[----:B------:R-:W-:Y:S01]  /*12110*/  VIADD R29, R19, 0x1c0 ;  /* 0x000001c0131d7836 */ /* 0x000fe20000000000 */
[----:B------:R-:W1:Y:S01]  /*12120*/  @P0 LDC R7, c[0x0][0xbf0] ;  /* 0x0002fc00ff070b82 */ /* 0x000e620000000800 */
[----:B------:R-:W-:-:S02]  /*12130*/  SHF.R.S32.HI R38, RZ, 0x1f, R35 ;  /* 0x0000001fff267819 */ /* 0x000fc40000011423 */
[----:B------:R-:W-:Y:S02]  /*12140*/  SHF.R.S32.HI R40, RZ, 0x1f, R27 ;  /* 0x0000001fff287819 */ /* 0x000fe4000001141b */
[----:B------:R-:W-:Y:S01]  /*12150*/  SHF.R.S32.HI R28, RZ, 0x1f, R29 ;  /* 0x0000001fff1c7819 */ /* 0x000fe2000001141d */
[----:B0-----:R-:W-:Y:S01]  /*12160*/  @P0 IMAD.HI.U32 R4, R8, R5, RZ ;  /* 0x0000000508040227 */ /* 0x001fe200078e00ff */
[----:B------:R-:W-:Y:S02]  /*12170*/  SEL R5, RZ, 0xffffffff, P1 ;  /* 0xffffffffff057807 */ /* 0x000fe40000800000 */
[----:B------:R-:W-:-:S04]  /*12180*/  ISETP.GE.AND P1, PT, R29, UR14, PT ;  /* 0x0000000e1d007c0c */ /* 0x000fc8000bf26270 */
[----:B------:R-:W-:Y:S02]  /*12190*/  SEL R0, RZ, 0x80, P1 ;  /* 0x00000080ff007807 */ /* 0x000fe40000800000 */
[----:B-1----:R-:W-:Y:S01]  /*121a0*/  @P0 SHF.R.U32.HI R3, RZ, R7, R4 ;  /* 0x00000007ff030219 */ /* 0x002fe20000011604 */
[----:B------:R-:W-:Y:S01]  /*121b0*/  IMAD.SHL.U32 R7, R5, 0x8, RZ ;  /* 0x0000000805077824 */ /* 0x000fe200078e00ff */
[----:B------:R-:W-:Y:S01]  /*121c0*/  ISETP.GE.AND P0, PT, R31, UR14, PT ;  /* 0x0000000e1f007c0c */ /* 0x000fe2000bf06270 */
[----:B------:R-:W-:Y:S02]  /*121d0*/  IMAD.U32 R4, RZ, RZ, UR8 ;  /* 0x00000008ff047e24 */ /* 0x000fe4000f8e00ff */
[----:B------:R-:W-:Y:S01]  /*121e0*/  IMAD.U32 R5, RZ, RZ, UR9 ;  /* 0x00000009ff057e24 */ /* 0x000fe2000f8e00ff */
[----:B------:R-:W-:Y:S01]  /*121f0*/  LOP3.LUT R10, R7, 0x8, R6, 0xe2, !PT ;  /* 0x00000008070a7812 */ /* 0x000fe200078ee206 */
[--C-:B------:R-:W-:Y:S01]  /*12200*/  IMAD.MOV R7, RZ, RZ, -R3.reuse ;  /* 0x000000ffff077224 */ /* 0x100fe200078e0a03 */
[----:B------:R-:W-:Y:S01]  /*12210*/  SHF.R.S32.HI R6, RZ, 0x1f, R3 ;  /* 0x0000001fff067819 */ /* 0x000fe20000011403 */
[----:B------:R-:W-:Y:S01]  /*12220*/  ULDC.64 UR8, c[0x0][0xae0] ;  /* 0x0002b80000087ab9 */ /* 0x000fe20000000a00 */
[----:B------:R-:W-:Y:S01]  /*12230*/  SEL R9, RZ, 0xffffffff, P0 ;  /* 0xffffffffff097807 */ /* 0x000fe20000000000 */
[----:B------:R-:W-:Y:S01]  /*12240*/  IMAD.U32 R5, RZ, RZ, UR4 ;  /* 0x00000004ff057e24 */ /* 0x000fe2000f8e00ff */
[----:B------:R-:W-:Y:S01]  /*12250*/  ISETP.GE.AND P0, PT, R35, UR14, PT ;  /* 0x0000000e23007c0c */ /* 0x000fe2000bf06270 */
[----:B------:R-:W-:-:S02]  /*12260*/  IMAD R6, R6, UR8, RZ ;  /* 0x0000000806067c24 */ /* 0x000fc4000f8e02ff */
[----:B------:R-:W-:Y:S01]  /*12270*/  IMAD R7, R11, R7, R8 ;  /* 0x000000070b077224 */ /* 0x000fe200078e0208 */
[----:B------:R-:W-:Y:S01]  /*12280*/  SEL R8, RZ, 0xffffffff, P0 ;  /* 0xffffffffff087807 */ /* 0x000fe20000000000 */
[----:B------:R-:W-:Y:S01]  /*12290*/  IMAD.SHL.U32 R13, R9, 0x10, RZ ;  /* 0x00000010090d7824 */ /* 0x000fe200078e00ff */
[----:B------:R-:W-:Y:S01]  /*122a0*/  ISETP.GE.AND P0, PT, R33, UR14, PT ;  /* 0x0000000e21007c0c */ /* 0x000fe2000bf06270 */
[C---:B------:R-:W-:Y:S02]  /*122b0*/  IMAD R9, R3.reuse, UR9, R6 ;  /* 0x0000000903097c24 */ /* 0x040fe4000f8e0206 */
[----:B------:R-:W-:Y:S01]  /*122c0*/  IMAD.WIDE.U32 R4, R3, UR8, R4 ;  /* 0x0000000803047c25 */ /* 0x000fe2000f8e0004 */
[----:B------:R-:W-:Y:S01]  /*122d0*/  SHF.R.S32.HI R3, RZ, 0x1f, R7 ;  /* 0x0000001fff037819 */ /* 0x000fe20000011407 */
[----:B------:R-:W-:Y:S01]  /*122e0*/  ULDC.64 UR8, c[0x0][0xad8] ;  /* 0x0002b60000087ab9 */ /* 0x000fe20000000a00 */
[----:B------:R-:W-:Y:S01]  /*122f0*/  LOP3.LUT R10, R13, 0x10, R10, 0xe2, !PT ;  /* 0x000000100d0a7812 */ /* 0x000fe200078ee20a */
[----:B------:R-:W-:-:S02]  /*12300*/  IMAD.IADD R5, R5, 0x1, R9 ;  /* 0x0000000105057824 */ /* 0x000fc400078e0209 */
[----:B------:R-:W-:Y:S02]  /*12310*/  IMAD R6, R3, UR8, RZ ;  /* 0x0000000803067c24 */ /* 0x000fe4000f8e02ff */
[----:B------:R-:W-:-:S04]  /*12320*/  IMAD.WIDE.U32 R4, R7, UR8, R4 ;  /* 0x0000000807047c25 */ /* 0x000fc8000f8e0004 */
[----:B------:R-:W-:Y:S01]  /*12330*/  IMAD R3, R7, UR9, R6 ;  /* 0x0000000907037c24 */ /* 0x000fe2000f8e0206 */
[----:B------:R-:W-:Y:S01]  /*12340*/  ULDC.64 UR8, c[0x0][0xa80] ;  /* 0x0002a00000087ab9 */ /* 0x000fe20000000a00 */
[----:B------:R-:W-:Y:S01]  /*12350*/  SEL R7, RZ, 0x40, P0 ;  /* 0x00000040ff077807 */ /* 0x000fe20000000000 */
[----:B------:R-:W-:Y:S01]  /*12360*/  IMAD.SHL.U32 R9, R8, 0x20, RZ ;  /* 0x0000002008097824 */ /* 0x000fe200078e00ff */
[----:B------:R-:W-:Y:S01]  /*12370*/  LEA R20, P0, R4, UR8, 0x1 ;  /* 0x0000000804147c11 */ /* 0x000fe2000f8008ff */
[----:B------:R-:W-:-:S03]  /*12380*/  IMAD.IADD R3, R5, 0x1, R3 ;  /* 0x0000000105037824 */ /* 0x000fc600078e0203 */
[----:B------:R-:W-:Y:S01]  /*12390*/  LOP3.LUT R10, R9, 0x20, R10, 0xe2, !PT ;  /* 0x00000020090a7812 */ /* 0x000fe200078ee20a */
[----:B------:R0:W1:Y:S01]  /*123a0*/  SHFL.IDX PT, R6, R20, RZ, 0x181f ;  /* 0x00181fff14067589 */ /* 0x00006200000e0000 */
[----:B------:R-:W-:Y:S02]  /*123b0*/  LEA.HI.X R3, R4, UR9, R3, 0x1, P0 ;  /* 0x0000000904037c11 */ /* 0x000fe400080f0c03 */
[----:B------:R-:W-:Y:S02]  /*123c0*/  ISETP.GE.AND P0, PT, R26, R25, PT ;  /* 0x000000191a00720c */ /* 0x000fe40003f06270 */
[----:B------:R-:W-:Y:S02]  /*123d0*/  LOP3.LUT R21, R10, R7, RZ, 0xfc, !PT ;  /* 0x000000070a157212 */ /* 0x000fe400078efcff */
[----:B------:R0:W2:Y:S02]  /*123e0*/  SHFL.IDX PT, R7, R3, RZ, 0x181f ;  /* 0x00181fff03077589 */ /* 0x0000a400000e0000 */
        /* <DEDUP_REMOVED lines=33> */
.L_x_2272:
[----:B------:R-:W-:Y:S05]  /*12600*/  BSYNC B1 ;  /* 0x0000000000017941 */ /* 0x000fea0003800000 */
.L_x_2271:
        /* <DEDUP_REMOVED lines=9> */
[----:B------:R-:W-:-:S05]  /*126a0*/  ISETP.GE.AND P2, PT, R31, UR14, PT ;  /* 0x0000000e1f007c0c */ /* 0x000fca000bf46270 */
[----:B-1-3--:R-:W-:Y:S02]  /*126b0*/  @!P1 IMAD.WIDE R4, R19, 0x2, R6 ;  /* 0x0000000213049825 */ /* 0x00afe400078e0206 */
[-C--:B------:R-:W-:Y:S02]  /*126c0*/  @!P5 LEA R8, P0, R37, R6.reuse, 0x1 ;  /* 0x000000062508d211 */ /* 0x080fe400078008ff */
        /* <DEDUP_REMOVED lines=24> */
.L_x_2265:
[----:B------:R-:W-:Y:S05]  /*12850*/  BSYNC B0 ;  /* 0x0000000000007941 */ /* 0x000fea0003800000 */
.L_x_2258:
[----:B------:R-:W-:Y:S02]  /*12860*/  ULDC UR4, c[0x0][0xc3c] ;  /* 0x00030f0000047ab9 */ /* 0x000fe40000000800 */
[----:B------:R-:W-:-:S06]  /*12870*/  UISETP.GE.AND UP0, UPT, UR6, UR4, UPT ;  /* 0x000000040600728c */ /* 0x000fcc000bf06270 */
[----:B------:R-:W-:-:S13]  /*12880*/  PLOP3.LUT P0, PT, PT, PT, UP0, 0x80, 0x0 ;  /* 0x000000000000781c */ /* 0x000fda0003f0f008 */
[----:B------:R-:W-:Y:S05]  /*12890*/  @!P0 BRA `(.L_x_2273) ;  /* 0xfffffee800808947 */ /* 0x000fea000383ffff */
[----:B------:R-:W-:Y:S05]  /*128a0*/  EXIT ;  /* 0x000000000000794d */ /* 0x000fea0003800000 */
.L_x_2149:
        /* <DEDUP_REMOVED lines=16> */
.L_x_2274:
        /* <DEDUP_REMOVED lines=43> */
.L_x_2278:
        /* <DEDUP_REMOVED lines=35> */
.L_x_2276:
        /* <DEDUP_REMOVED lines=9> */
[----:B0-----:R-:W-:-:S07]  /*12f20*/  ISETP.NE.AND P1, PT, R9, 0x1, PT ;  /* 0x000000010900780c */ /* 0x001fce0003f25270 */
[----:B-1----:R-:W-:Y:S06]  /*12f30*/  @!P0 BRA `(.L_x_2279) ;  /* 0x0000000000088947 */ /* 0x002fec0003800000 */
[----:B------:R-:W-:-:S06]  /*12f40*/  VIADD R24, R27, 0xffffffff ;  /* 0xffffffff1b187836 */ /* 0x000fcc0000000000 */
[----:B------:R0:W1:Y:S02]  /*12f50*/  SHFL.IDX PT, R24, R5, R24, 0x1f ;  /* 0x00001f1805187589 */ /* 0x00006400000e0000 */
.L_x_2279:
[----:B-1----:R-:W-:Y:S02]  /*12f60*/  IMAD R24, R24, UR5, R3 ;  /* 0x0000000518187c24 */ /* 0x002fe4000f8e0203 */
[----:B------:R-:W-:-:S03]  /*12f70*/  VIADD R27, R27, UR4 ;  /* 0x000000041b1b7c36 */ /* 0x000fc60008000000 */
[----:B0-----:R-:W-:Y:S01]  /*12f80*/  IADD3 R5, -R24, UR6, RZ ;  /* 0x0000000618057c10 */ /* 0x001fe2000fffe1ff */
[----:B------:R-:W-:Y:S06]  /*12f90*/  @!P1 BRA `(.L_x_2280) ;  /* 0x0000000000e89947 */ /* 0x000fec0003800000 */
[-C--:B--2---:R-:W-:Y:S02]  /*12fa0*/  IABS R12, R6.reuse ;  /* 0x00000006000c7213 */ /* 0x084fe40000000000 */
[----:B------:R-:W-:Y:S02]  /*12fb0*/  IABS R4, R9 ;  /* 0x0000000900047213 */ /* 0x000fe40000000000 */
[----:B------:R-:W0:Y:S01]  /*12fc0*/  I2F.RP R8, R12 ;  /* 0x0000000c00087306 */ /* 0x000e220000209400 */
[----:B------:R-:W-:-:S07]  /*12fd0*/  IABS R13, R6 ;  /* 0x00000006000d7213 */ /* 0x000fce0000000000 */
[----:B------:R-:W1:Y:S08]  /*12fe0*/  I2F.RP R10, R4 ;  /* 0x00000004000a7306 */ /* 0x000e700000209400 */
[----:B0-----:R-:W0:Y:S08]  /*12ff0*/  MUFU.RCP R8, R8 ;  /* 0x0000000800087308 */ /* 0x001e300000001000 */
[----:B-1----:R-:W-:Y:S01]  /*13000*/  MUFU.RCP R10, R10 ;  /* 0x0000000a000a7308 */ /* 0x002fe20000001000 */
[----:B0-----:R-:W-:Y:S01]  /*13010*/  VIADD R2, R8, 0xffffffe ;  /* 0x0ffffffe08027836 */ /* 0x001fe20000000000 */
[----:B------:R-:W-:-:S06]  /*13020*/  IABS R8, R5 ;  /* 0x0000000500087213 */ /* 0x000fcc0000000000 */
[----:B------:R0:W1:Y:S02]  /*13030*/  F2I.FTZ.U32.TRUNC.NTZ R3, R2 ;  /* 0x0000000200037305 */ /* 0x000064000021f000 */
[----:B0-----:R-:W-:Y:S02]  /*13040*/  IMAD.MOV.U32 R2, RZ, RZ, RZ ;  /* 0x000000ffff027224 */ /* 0x001fe400078e00ff */
[----:B-1----:R-:W-:-:S04]  /*13050*/  IMAD.MOV R11, RZ, RZ, -R3 ;  /* 0x000000ffff0b7224 */ /* 0x002fc800078e0a03 */
[----:B------:R-:W-:-:S04]  /*13060*/  IMAD R11, R11, R12, RZ ;  /* 0x0000000c0b0b7224 */ /* 0x000fc800078e02ff */
[----:B------:R-:W-:-:S04]  /*13070*/  IMAD.HI.U32 R3, R3, R11, R2 ;  /* 0x0000000b03037227 */ /* 0x000fc800078e0002 */
[----:B------:R-:W-:Y:S02]  /*13080*/  IMAD.MOV R11, RZ, RZ, -R13 ;  /* 0x000000ffff0b7224 */ /* 0x000fe400078e0a0d */
[----:B------:R-:W-:-:S04]  /*13090*/  IMAD.HI.U32 R2, R3, R8, RZ ;  /* 0x0000000803027227 */ /* 0x000fc800078e00ff */
[----:B------:R-:W-:Y:S01]  /*130a0*/  IMAD R3, R2, R11, R8 ;  /* 0x0000000b02037224 */ /* 0x000fe200078e0208 */
[----:B------:R-:W-:Y:S01]  /*130b0*/  LOP3.LUT R8, R5, R6, RZ, 0x3c, !PT ;  /* 0x0000000605087212 */ /* 0x000fe200078e3cff */
[----:B------:R-:W-:-:S03]  /*130c0*/  VIADD R11, R10, 0xffffffe ;  /* 0x0ffffffe0a0b7836 */ /* 0x000fc60000000000 */
[----:B------:R-:W-:Y:S02]  /*130d0*/  ISETP.GT.U32.AND P1, PT, R12, R3, PT ;  /* 0x000000030c00720c */ /* 0x000fe40003f24070 */
[----:B------:R-:W-:-:S11]  /*130e0*/  ISETP.GE.AND P2, PT, R8, RZ, PT ;  /* 0x000000ff0800720c */ /* 0x000fd60003f46270 */
[----:B------:R-:W-:Y:S02]  /*130f0*/  @!P1 IMAD.IADD R3, R3, 0x1, -R12 ;  /* 0x0000000103039824 */ /* 0x000fe400078e0a0c */
[----:B------:R-:W-:Y:S01]  /*13100*/  @!P1 VIADD R2, R2, 0x1 ;  /* 0x0000000102029836 */ /* 0x000fe20000000000 */
[----:B------:R-:W-:Y:S02]  /*13110*/  ISETP.NE.AND P1, PT, R6, RZ, PT ;  /* 0x000000ff0600720c */ /* 0x000fe40003f25270 */
[----:B------:R-:W-:Y:S02]  /*13120*/  ISETP.GE.U32.AND P0, PT, R3, R12, PT ;  /* 0x0000000c0300720c */ /* 0x000fe40003f06070 */
[----:B------:R-:W0:Y:S11]  /*13130*/  F2I.FTZ.U32.TRUNC.NTZ R3, R11 ;  /* 0x0000000b00037305 */ /* 0x000e36000021f000 */
        /* <DEDUP_REMOVED lines=9> */
[----:B------:R-:W-:-:S04]  /*131d0*/  IMAD.MOV.U32 R2, RZ, RZ, RZ ;  /* 0x000000ffff027224 */ /* 0x000fc800078e00ff */
[----:B------:R-:W-:-:S04]  /*131e0*/  IMAD.HI.U32 R2, R3, R11, R2 ;  /* 0x0000000b03027227 */ /* 0x000fc800078e0002 */
[----:B------:R-:W-:Y:S02]  /*131f0*/  IMAD.MOV.U32 R3, RZ, RZ, R8 ;  /* 0x000000ffff037224 */ /* 0x000fe400078e0008 */
[----:B------:R-:W-:Y:S02]  /*13200*/  IMAD.MOV.U32 R8, RZ, RZ, R12 ;  /* 0x000000ffff087224 */ /* 0x000fe400078e000c */
[----:B------:R-:W-:-:S04]  /*13210*/  IMAD.HI.U32 R2, R2, R3, RZ ;  /* 0x0000000302027227 */ /* 0x000fc800078e00ff */
[----:B------:R-:W-:-:S05]  /*13220*/  IMAD R3, R2, R8, R3 ;  /* 0x0000000802037224 */ /* 0x000fca00078e0203 */
[----:B------:R-:W-:-:S13]  /*13230*/  ISETP.GT.U32.AND P1, PT, R4, R3, PT ;  /* 0x000000030400720c */ /* 0x000fda0003f24070 */
[----:B------:R-:W-:Y:S02]  /*13240*/  @!P1 IMAD.IADD R3, R3, 0x1, -R4 ;  /* 0x0000000103039824 */ /* 0x000fe400078e0a04 */
[----:B------:R-:W-:Y:S01]  /*13250*/  @!P1 VIADD R2, R2, 0x1 ;  /* 0x0000000102029836 */ /* 0x000fe20000000000 */
[----:B------:R-:W-:Y:S02]  /*13260*/  ISETP.NE.AND P1, PT, R9, RZ, PT ;  /* 0x000000ff0900720c */ /* 0x000fe40003f25270 */
[----:B------:R-:W-:Y:S02]  /*13270*/  ISETP.GE.U32.AND P0, PT, R3, R4, PT ;  /* 0x000000040300720c */ /* 0x000fe40003f06070 */
[----:B------:R-:W-:-:S04]  /*13280*/  LOP3.LUT R3, R10, R9, RZ, 0x3c, !PT ;  /* 0x000000090a037212 */ /* 0x000fc800078e3cff */
[----:B------:R-:W-:Y:S01]  /*13290*/  ISETP.GE.AND P2, PT, R3, RZ, PT ;  /* 0x000000ff0300720c */ /* 0x000fe20003f46270 */
[----:B------:R-:W-:-:S06]  /*132a0*/  IMAD.MOV R3, RZ, RZ, -R10 ;  /* 0x000000ffff037224 */ /* 0x000fcc00078e0a0a */
[----:B------:R-:W-:-:S06]  /*132b0*/  @P0 VIADD R2, R2, 0x1 ;  /* 0x0000000102020836 */ /* 0x000fcc0000000000 */
[----:B------:R-:W-:Y:S01]  /*132c0*/  @!P2 IMAD.MOV R2, RZ, RZ, -R2 ;  /* 0x000000ffff02a224 */ /* 0x000fe200078e0a02 */
[----:B------:R-:W-:-:S05]  /*132d0*/  @!P1 LOP3.LUT R2, RZ, R9, RZ, 0x33, !PT ;  /* 0x00000009ff029212 */ /* 0x000fca00078e33ff */
[----:B------:R-:W-:-:S04]  /*132e0*/  IMAD.MOV R26, RZ, RZ, -R2 ;  /* 0x000000ffff1a7224 */ /* 0x000fc800078e0a02 */
[C---:B------:R-:W-:Y:S02]  /*132f0*/  IMAD R26, R9.reuse, R26, R10 ;  /* 0x0000001a091a7224 */ /* 0x040fe400078e020a */
[----:B------:R-:W-:Y:S02]  /*13300*/  IMAD R9, R9, 0x1000000, R2 ;  /* 0x0100000009097824 */ /* 0x000fe400078e0202 */
[----:B------:R-:W-:Y:S02]  /*13310*/  IMAD R2, R6, R3, R5 ;  /* 0x0000000306027224 */ /* 0x000fe400078e0205 */
[----:B------:R-:W-:Y:S01]  /*13320*/  IMAD R26, R26, 0x10000, R9 ;  /* 0x000100001a1a7824 */ /* 0x000fe200078e0209 */
[----:B------:R-:W-:Y:S06]  /*13330*/  BRA `(.L_x_2281) ;  /* 0x0000000000f47947 */ /* 0x000fec0003800000 */
.L_x_2280:
[----:B------:R-:W0:Y:S02]  /*13340*/  LDC.64 R2, c[0x0][0xc90] ;  /* 0x00032400ff027b82 */ /* 0x000e240000000a00 */
[----:B0-----:R-:W-:-:S05]  /*13350*/  IMAD.WIDE R2, R27, 0x4, R2 ;  /* 0x000000041b027825 */ /* 0x001fca00078e0202 */
[----:B------:R0:W2:Y:S01]  /*13360*/  LDG.E R13, desc[UR54][R2.64] ;  /* 0x00000036020d7981 */ /* 0x0000a2000c1e1900 */
[----:B------:R-:W-:Y:S01]  /*13370*/  IABS R15, R5 ;  /* 0x00000005000f7213 */ /* 0x000fe20000000000 */
[----:B0-----:R-:W-:Y:S02]  /*13380*/  IMAD.MOV.U32 R2, RZ, RZ, RZ ;  /* 0x000000ffff027224 */ /* 0x001fe400078e00ff */
[----:B--2---:R-:W-:-:S05]  /*13390*/  IMAD R4, R6, R13, RZ ;  /* 0x0000000d06047224 */ /* 0x004fca00078e02ff */
[-C--:B------:R-:W-:Y:S02]  /*133a0*/  IABS R10, R4.reuse ;  /* 0x00000004000a7213 */ /* 0x080fe40000000000 */
[----:B------:R-:W-:Y:S02]  /*133b0*/  IABS R12, R4 ;  /* 0x00000004000c7213 */ /* 0x000fe40000000000 */
[----:B------:R-:W0:Y:S08]  /*133c0*/  I2F.RP R8, R10 ;  /* 0x0000000a00087306 */ /* 0x000e300000209400 */
[----:B0-----:R-:W0:Y:S02]  /*133d0*/  MUFU.RCP R8, R8 ;  /* 0x0000000800087308 */ /* 0x001e240000001000 */
[----:B0-----:R-:W-:-:S06]  /*133e0*/  VIADD R9, R8, 0xffffffe ;  /* 0x0ffffffe08097836 */ /* 0x001fcc0000000000 */
[----:B------:R-:W0:Y:S02]  /*133f0*/  F2I.FTZ.U32.TRUNC.NTZ R3, R9 ;  /* 0x0000000900037305 */ /* 0x000e24000021f000 */
[----:B0-----:R-:W-:-:S04]  /*13400*/  IMAD.MOV R11, RZ, RZ, -R3 ;  /* 0x000000ffff0b7224 */ /* 0x001fc800078e0a03 */
[----:B------:R-:W-:-:S04]  /*13410*/  IMAD R11, R11, R10, RZ ;  /* 0x0000000a0b0b7224 */ /* 0x000fc800078e02ff */
[----:B------:R-:W-:-:S04]  /*13420*/  IMAD.HI.U32 R2, R3, R11, R2 ;  /* 0x0000000b03027227 */ /* 0x000fc800078e0002 */
[----:B------:R-:W-:Y:S02]  /*13430*/  IMAD.MOV R3, RZ, RZ, -R12 ;  /* 0x000000ffff037224 */ /* 0x000fe400078e0a0c */
        /* <DEDUP_REMOVED lines=12> */
[----:B------:R-:W-:Y:S02]  /*13500*/  IMAD R11, R13, R2, RZ ;  /* 0x000000020d0b7224 */ /* 0x000fe400078e02ff */
[----:B------:R-:W-:Y:S02]  /*13510*/  IMAD.MOV R2, RZ, RZ, -R2 ;  /* 0x000000ffff027224 */ /* 0x000fe400078e0a02 */
[----:B------:R-:W-:Y:S02]  /*13520*/  IMAD.MOV R3, RZ, RZ, -R11 ;  /* 0x000000ffff037224 */ /* 0x000fe400078e0a0b */
[----:B------:R-:W-:Y:S02]  /*13530*/  IMAD R4, R4, R2, R5 ;  /* 0x0000000204047224 */ /* 0x000fe400078e0205 */
[----:B------:R-:W-:Y:S01]  /*13540*/  IMAD.MOV.U32 R2, RZ, RZ, RZ ;  /* 0x000000ffff027224 */ /* 0x000fe200078e00ff */
[----:B------:R-:W-:-:S04]  /*13550*/  VIADDMNMX R13, R3, UR5, R13, PT ;  /* 0x00000005030d7c46 */ /* 0x000fc8000b80010d */
[-C--:B------:R-:W-:Y:S01]  /*13560*/  IABS R10, R13.reuse ;  /* 0x0000000d000a7213 */ /* 0x080fe20000000000 */
[----:B------:R-:W-:Y:S01]  /*13570*/  IMAD.MOV R26, RZ, RZ, -R13 ;  /* 0x000000ffff1a7224 */ /* 0x000fe200078e0a0d */
[----:B------:R-:W-:Y:S02]  /*13580*/  IABS R12, R13 ;  /* 0x0000000d000c7213 */ /* 0x000fe40000000000 */
[----:B------:R-:W0:Y:S08]  /*13590*/  I2F.RP R8, R10 ;  /* 0x0000000a00087306 */ /* 0x000e300000209400 */
[----:B0-----:R-:W0:Y:S02]  /*135a0*/  MUFU.RCP R8, R8 ;  /* 0x0000000800087308 */ /* 0x001e240000001000 */
[----:B0-----:R-:W-:-:S06]  /*135b0*/  VIADD R3, R8, 0xffffffe ;  /* 0x0ffffffe08037836 */ /* 0x001fcc0000000000 */
[----:B------:R-:W0:Y:S02]  /*135c0*/  F2I.FTZ.U32.TRUNC.NTZ R3, R3 ;  /* 0x0000000300037305 */ /* 0x000e24000021f000 */
[----:B0-----:R-:W-:-:S04]  /*135d0*/  IMAD.MOV R9, RZ, RZ, -R3 ;  /* 0x000000ffff097224 */ /* 0x001fc800078e0a03 */
[----:B------:R-:W-:Y:S01]  /*135e0*/  IMAD.MOV.U32 R5, RZ, RZ, R9 ;  /* 0x000000ffff057224 */ /* 0x000fe200078e0009 */
[----:B------:R-:W-:-:S03]  /*135f0*/  IABS R9, R4 ;  /* 0x0000000400097213 */ /* 0x000fc60000000000 */
        /* <DEDUP_REMOVED lines=11> */
[----:B------:R-:W-:Y:S02]  /*136b0*/  ISETP.GE.AND P2, PT, R3, RZ, PT ;  /* 0x000000ff0300720c */ /* 0x000fe40003f46270 */
[----:B------:R-:W-:-:S05]  /*136c0*/  IADD3 R3, R11, 0x1000000, R4 ;  /* 0x010000000b037810 */ /* 0x000fca0007ffe004 */
[----:B------:R-:W-:-:S06]  /*136d0*/  @P0 VIADD R2, R2, 0x1 ;  /* 0x0000000102020836 */ /* 0x000fcc0000000000 */
[----:B------:R-:W-:Y:S01]  /*136e0*/  @!P2 IMAD.MOV R2, RZ, RZ, -R2 ;  /* 0x000000ffff02a224 */ /* 0x000fe200078e0a02 */
[----:B------:R-:W-:-:S05]  /*136f0*/  @!P1 LOP3.LUT R2, RZ, R13, RZ, 0x33, !PT ;  /* 0x0000000dff029212 */ /* 0x000fca00078e33ff */
[----:B------:R-:W-:-:S07]  /*13700*/  IMAD R26, R2, R26, R3 ;  /* 0x0000001a021a7224 */ /* 0x000fce00078e0203 */
.L_x_2281:
[----:B------:R-:W-:-:S05]  /*13710*/  LOP3.LUT R25, RZ, R2, RZ, 0x33, !PT ;  /* 0x00000002ff197212 */ /* 0x000fca00078e33ff */
[----:B------:R-:W-:Y:S01]  /*13720*/  IMAD.IADD R25, R6, 0x1, R25 ;  /* 0x0000000106197824 */ /* 0x000fe200078e0219 */
[----:B------:R-:W-:Y:S06]  /*13730*/  BRA `(.L_x_2282) ;  /* 0x0000000000147947 */ /* 0x000fec0003800000 */
.L_x_2277:
[----:B------:R-:W-:Y:S01]  /*13740*/  ULDC UR4, c[0x0][0xc3c] ;  /* 0x00030f0000047ab9 */ /* 0x000fe20000000800 */
[----:B------:R-:W-:Y:S02]  /*13750*/  IMAD.MOV.U32 R25, RZ, RZ, RZ ;  /* 0x000000ffff197224 */ /* 0x000fe400078e00ff */
[----:B------:R-:W-:Y:S02]  /*13760*/  IMAD.U32 R24, RZ, RZ, UR6 ;  /* 0x00000006ff187e24 */ /* 0x000fe4000f8e00ff */
[----:B------:R-:W-:Y:S02]  /*13770*/  IMAD.MOV.U32 R26, RZ, RZ, RZ ;  /* 0x000000ffff1a7224 */ /* 0x000fe400078e00ff */
[----:B------:R-:W-:-:S07]  /*13780*/  IMAD.U32 R27, RZ, RZ, UR4 ;  /* 0x00000004ff1b7e24 */ /* 0x000fce000f8e00ff */
.L_x_2282:
[----:B------:R-:W-:-:S13]  /*13790*/  ISETP.NE.AND P0, PT, R7, RZ, PT ;  /* 0x000000ff0700720c */ /* 0x000fda0003f05270 */
[----:B------:R-:W0:Y:S01]  /*137a0*/  @!P0 S2R R3, SR_CgaCtaId ;  /* 0x0000000000038919 */ /* 0x000e220000008800 */
[----:B------:R-:W-:-:S04]  /*137b0*/  @!P0 MOV R2, 0x400 ;  /* 0x0000040000028802 */ /* 0x000fc80000000f00 */
[----:B0-----:R-:W-:-:S05]  /*137c0*/  @!P0 LEA R2, R3, R2, 0x18 ;  /* 0x0000000203028211 */ /* 0x001fca00078ec0ff */
[----:B------:R1:W-:Y:S01]  /*137d0*/  @!P0 STS.128 [R2+0x28cd0], R24 ;  /* 0x028cd01802008388 */ /* 0x0003e20000000c00 */
[----:B------:R-:W-:Y:S06]  /*137e0*/  BAR.ARV 0x5, 0x180 ;  /* 0x0146000000007b1d */ /* 0x000fec0000002000 */
.L_x_2275:
        /* <DEDUP_REMOVED lines=9> */
[----:B------:R-:W-:Y:S01]  /*13880*/  LOP3.LUT R4, R0, 0x7f, RZ, 0xc0, !PT ;  /* 0x0000007f00047812 */ /* 0x000fe200078ec0ff */
[----:B------:R1:W-:Y:S01]  /*13890*/  STL [R1+0x10], RZ ;  /* 0x000010ff01007387 */ /* 0x0003e20000100800 */
[----:B------:R-:W-:Y:S01]  /*138a0*/  BSSY B8, `(.L_x_2283) ;  /* 0x0000516000087945 */ /* 0x000fe20003800000 */
[----:B------:R-:W-:Y:S01]  /*138b0*/  LOP3.LUT R3, R2, 0x1f8, RZ, 0xc0, !PT ;  /* 0x000001f802037812 */ /* 0x000fe200078ec0ff */
[----:B------:R-:W-:Y:S01]  /*138c0*/  IMAD.MOV.U32 R22, RZ, RZ, 0x1 ;  /* 0x00000001ff167424 */ /* 0x000fe200078e00ff */
[----:B------:R-:W-:Y:S01]  /*138d0*/  SHF.R.U32.HI R37, RZ, 0x3, R4 ;  /* 0x00000003ff257819 */ /* 0x000fe20000011604 */
[----:B------:R-:W-:Y:S01]  /*138e0*/  IMAD.MOV.U32 R18, RZ, RZ, RZ ;  /* 0x000000ffff127224 */ /* 0x000fe200078e00ff */
[----:B------:R-:W-:Y:S01]  /*138f0*/  LOP3.LUT R3, R3, 0x38, R0, 0x78, !PT ;  /* 0x0000003803037812 */ /* 0x000fe200078e7800 */
[----:B------:R-:W-:Y:S01]  /*13900*/  IMAD.SHL.U32 R0, R0, 0x10, RZ ;  /* 0x0000001000007824 */ /* 0x000fe200078e00ff */
        /* <DEDUP_REMOVED lines=16> */
.L_x_2354:
[----:B------:R-:W-:Y:S05]  /*13a10*/  YIELD ;  /* 0x0000000000007946 */ /* 0x000fea0003800000 */
[----:B------:R-:W-:Y:S01]  /*13a20*/  ULDC.64 UR4, c[0x0][0xa28] ;  /* 0x00028a0000047ab9 */ /* 0x000fe20000000a00 */
[----:B------:R-:W-:Y:S01]  /*13a30*/  IMAD.MOV.U32 R31, RZ, RZ, RZ ;  /* 0x000000ffff1f7224 */ /* 0x000fe200078e00ff */
[----:B------:R-:W-:-:S04]  /*13a40*/  ISETP.NE.U32.AND P0, PT, RZ, UR4, PT ;  /* 0x00000004ff007c0c */ /* 0x000fc8000bf05070 */
[----:B------:R-:W-:Y:S01]  /*13a50*/  ISETP.NE.AND.EX P0, PT, RZ, UR5, PT, P0 ;  /* 0x00000005ff007c0c */ /* 0x000fe2000bf05300 */
[----:B------:R-:W-:-:S12]  /*13a60*/  ULDC.64 UR4, c[0x0][0xa18] ;  /* 0x0002860000047ab9 */ /* 0x000fd80000000a00 */
[----:B0-----:R-:W0:Y:S02]  /*13a70*/  @P0 LDC.64 R2, c[0x0][0xa28] ;  /* 0x00028a00ff020b82 */ /* 0x001e240000000a00 */
[----:B0-----:R-:W-:-:S05]  /*13a80*/  @P0 IMAD.WIDE R2, R27, 0x4, R2 ;  /* 0x000000041b020825 */ /* 0x001fca00078e0202 */
[----:B------:R0:W5:Y:S01]  /*13a90*/  @P0 LDG.E R31, desc[UR54][R2.64] ;  /* 0x00000036021f0981 */ /* 0x000162000c1e1900 */
[----:B------:R-:W-:Y:S01]  /*13aa0*/  ISETP.NE.U32.AND P0, PT, RZ, UR4, PT ;  /* 0x00000004ff007c0c */ /* 0x000fe2000bf05070 */
[----:B-1----:R-:W-:Y:S01]  /*13ab0*/  IMAD.MOV.U32 R0, RZ, RZ, RZ ;  /* 0x000000ffff007224 */ /* 0x002fe200078e00ff */
[----:B------:R-:W-:Y:S02]  /*13ac0*/  LOP3.LUT R16, R16, 0xfffffdff, RZ, 0xc0, !PT ;  /* 0xfffffdff10107812 */ /* 0x000fe400078ec0ff */
[----:B------:R-:W-:Y:S01]  /*13ad0*/  ISETP.NE.AND.EX P1, PT, RZ, UR5, PT, P0 ;  /* 0x00000005ff007c0c */ /* 0x000fe2000bf25300 */
[----:B------:R-:W-:Y:S02]  /*13ae0*/  ULDC.64 UR4, c[0x0][0xa00] ;  /* 0x0002800000047ab9 */ /* 0x000fe40000000a00 */
[----:B------:R-:W-:Y:S01]  /*13af0*/  ISETP.NE.U32.AND P0, PT, RZ, UR4, PT ;  /* 0x00000004ff007c0c */ /* 0x000fe2000bf05070 */
[----:B0-----:R-:W0:Y:S03]  /*13b00*/  LDC.64 R2, c[0x0][0xa00] ;  /* 0x00028000ff027b82 */ /* 0x001e260000000a00 */
[----:B------:R-:W-:Y:S01]  /*13b10*/  ISETP.NE.AND.EX P2, PT, RZ, UR5, PT, P0 ;  /* 0x00000005ff007c0c */ /* 0x000fe2000bf45300 */
[----:B------:R-:W-:-:S05]  /*13b20*/  ULDC.64 UR4, c[0x0][0x418] ;  /* 0x0001060000047ab9 */ /* 0x000fca0000000a00 */
[----:B------:R-:W1:Y:S07]  /*13b30*/  @P1 LDC.64 R4, c[0x0][0xa18] ;  /* 0x00028600ff041b82 */ /* 0x000e6e0000000a00 */
[----:B------:R-:W-:Y:S01]  /*13b40*/  @P2 LOP3.LUT R16, R16, 0x200, RZ, 0xfc, !PT ;  /* 0x0000020010102812 */ /* 0x000fe200078efcff */
[----:B0-----:R-:W-:-:S05]  /*13b50*/  IMAD.WIDE R2, R27, 0x4, R2 ;  /* 0x000000041b027825 */ /* 0x001fca00078e0202 */
[----:B--2---:R-:W2:Y:S01]  /*13b60*/  @P2 LDG.E R0, desc[UR54][R2.64] ;  /* 0x0000003602002981 */ /* 0x004ea2000c1e1900 */
[----:B-1----:R-:W-:-:S05]  /*13b70*/  @P1 IMAD.WIDE R4, R27, 0x4, R4 ;  /* 0x000000041b041825 */ /* 0x002fca00078e0204 */
[----:B------:R0:W5:Y:S01]  /*13b80*/  @P1 LDG.E R36, desc[UR54][R4.64] ;  /* 0x0000003604241981 */ /* 0x000162000c1e1900 */
[----:B------:R-:W-:-:S03]  /*13b90*/  UISETP.NE.U32.AND UP0, UPT, UR4, URZ, UPT ;  /* 0x0000003f0400728c */ /* 0x000fc6000bf05070 */
[----:B------:R-:W-:Y:S01]  /*13ba0*/  ULDC UR4, c[0x0][0x424] ;  /* 0x0001090000047ab9 */ /* 0x000fe20000000800 */
[----:B------:R-:W-:-:S03]  /*13bb0*/  UISETP.NE.AND.EX UP0, UPT, UR5, URZ, UPT, UP0 ;  /* 0x0000003f0500728c */ /* 0x000fc6000bf05300 */
[----:B------:R-:W-:Y:S01]  /*13bc0*/  ULDC UR5, c[0x0][0x2f0] ;  /* 0x0000bc0000057ab9 */ /* 0x000fe20000000800 */
[----:B------:R-:W-:-:S04]  /*13bd0*/  USEL UR4, UR4, 0x1, UP0 ;  /* 0x0000000104047887 */ /* 0x000fc80008000000 */
[----:B------:R-:W-:-:S06]  /*13be0*/  UIMAD UR4, UR4, UR5, URZ ;  /* 0x00000005040472a4 */ /* 0x000fcc000f8e023f */
[----:B------:R-:W-:Y:S01]  /*13bf0*/  IMAD.U32 R28, RZ, RZ, UR4 ;  /* 0x00000004ff1c7e24 */ /* 0x000fe2000f8e00ff */
[----:B--2---:R0:W-:Y:S01]  /*13c00*/  STL [R1], R0 ;  /* 0x0000000001007387 */ /* 0x0041e20000100800 */
[----:B---3--:R-:W-:Y:S05]  /*13c10*/  @P1 BRA `(.L_x_2284) ;  /* 0x0000000000181947 */ /* 0x008fea0003800000 */
[----:B------:R-:W-:Y:S02]  /*13c20*/  ULDC UR4, c[0x0][0x288] ;  /* 0x0000a20000047ab9 */ /* 0x000fe40000000800 */
[----:B-----5:R-:W-:Y:S01]  /*13c30*/  IMAD.U32 R36, RZ, RZ, UR4 ;  /* 0x00000004ff247e24 */ /* 0x020fe2000f8e00ff */
[----:B------:R-:W-:Y:S06]  /*13c40*/  @!P2 BRA `(.L_x_2284) ;  /* 0x00000000000ca947 */ /* 0x000fec0003800000 */
[----:B0-----:R-:W2:Y:S04]  /*13c50*/  LDG.E R5, desc[UR54][R2.64] ;  /* 0x0000003602057981 */ /* 0x001ea8000c1e1900 */
[----:B------:R-:W2:Y:S02]  /*13c60*/  LDG.E R36, desc[UR54][R2.64+0x4] ;  /* 0x0000043602247981 */ /* 0x000ea4000c1e1900 */
[----:B--2---:R-:W-:-:S07]  /*13c70*/  IMAD.IADD R36, R36, 0x1, -R5 ;  /* 0x0000000124247824 */ /* 0x004fce00078e0a05 */
.L_x_2284:
[----:B------:R-:W-:Y:S02]  /*13c80*/  ULDC.64 UR4, c[0x0][0xa20] ;  /* 0x0002880000047ab9 */ /* 0x000fe40000000a00 */
[----:B------:R-:W-:-:S04]  /*13c90*/  ISETP.NE.U32.AND P0, PT, RZ, UR4, PT ;  /* 0x00000004ff007c0c */ /* 0x000fc8000bf05070 */
[----:B------:R-:W-:-:S13]  /*13ca0*/  ISETP.NE.AND.EX P0, PT, RZ, UR5, PT, P0 ;  /* 0x00000005ff007c0c */ /* 0x000fda000bf05300 */
[----:B------:R-:W-:Y:S05]  /*13cb0*/  @!P0 BRA `(.L_x_2285) ;  /* 0x0000000000108947 */ /* 0x000fea0003800000 */
[----:B------:R-:W1:Y:S02]  /*13cc0*/  LDC.64 R2, c[0x0][0xa20] ;  /* 0x00028800ff027b82 */ /* 0x000e640000000a00 */
[----:B-1----:R-:W-:-:S05]  /*13cd0*/  IMAD.WIDE R2, R27, 0x4, R2 ;  /* 0x000000041b027825 */ /* 0x002fca00078e0202 */
[----:B------:R1:W5:Y:S01]  /*13ce0*/  LDG.E R28, desc[UR54][R2.64] ;  /* 0x00000036021c7981 */ /* 0x000362000c1e1900 */
[----:B------:R-:W-:Y:S05]  /*13cf0*/  BRA `(.L_x_2286) ;  /* 0x0000000000247947 */ /* 0x000fea0003800000 */
.L_x_2285:
[----:B------:R-:W-:Y:S02]  /*13d00*/  ULDC.64 UR4, c[0x0][0xa08] ;  /* 0x0002820000047ab9 */ /* 0x000fe40000000a00 */
[----:B------:R-:W-:-:S04]  /*13d10*/  ISETP.NE.U32.AND P0, PT, RZ, UR4, PT ;  /* 0x00000004ff007c0c */ /* 0x000fc8000bf05070 */
[----:B------:R-:W-:-:S13]  /*13d20*/  ISETP.NE.AND.EX P0, PT, RZ, UR5, PT, P0 ;  /* 0x00000005ff007c0c */ /* 0x000fda000bf05300 */
[----:B------:R-:W-:Y:S05]  /*13d30*/  @!P0 BRA `(.L_x_2286) ;  /* 0x0000000000148947 */ /* 0x000fea0003800000 */
[----:B------:R-:W1:Y:S02]  /*13d40*/  LDC.64 R2, c[0x0][0xa08] ;  /* 0x00028200ff027b82 */ /* 0x000e640000000a00 */
[----:B-1----:R-:W-:-:S05]  /*13d50*/  IMAD.WIDE R2, R27, 0x4, R2 ;  /* 0x000000041b027825 */ /* 0x002fca00078e0202 */
[----:B------:R-:W2:Y:S04]  /*13d60*/  LDG.E R28, desc[UR54][R2.64] ;  /* 0x00000036021c7981 */ /* 0x000ea8000c1e1900 */
[----:B0-----:R-:W2:Y:S02]  /*13d70*/  LDG.E R5, desc[UR54][R2.64+0x4] ;  /* 0x0000043602057981 */ /* 0x001ea4000c1e1900 */
[----:B--2---:R-:W-:-:S07]  /*13d80*/  IMAD.IADD R28, R5, 0x1, -R28 ;  /* 0x00000001051c7824 */ /* 0x004fce00078e0a1c */
.L_x_2286:
[----:B0-----:R-:W0:Y:S01]  /*13d90*/  LDC R0, c[0x0][0x448] ;  /* 0x00011200ff007b82 */ /* 0x001e220000000800 */
[----:B------:R-:W-:Y:S01]  /*13da0*/  IMAD.SHL.U32 R34, R25, 0x40, RZ ;  /* 0x0000004019227824 */ /* 0x000fe200078e00ff */
[----:B------:R-:W-:Y:S01]  /*13db0*/  LOP3.LUT R16, R16, 0xfffffeff, RZ, 0xc0, !PT ;  /* 0xfffffeff10107812 */ /* 0x000fe200078ec0ff */
[----:B-----5:R-:W-:-:S05]  /*13dc0*/  IMAD.IADD R28, R28, 0x1, -R31 ;  /* 0x000000011c1c7824 */ /* 0x020fca00078e0a1f */
[----:B-1----:R-:W1:Y:S01]  /*13dd0*/  LDC.64 R2, c[0x0][0x9e0] ;  /* 0x00027800ff027b82 */ /* 0x002e620000000a00 */
[----:B0-----:R-:W-:Y:S01]  /*13de0*/  ISETP.NE.AND P2, PT, R0, 0x1, PT ;  /* 0x000000010000780c */ /* 0x001fe20003f45270 */
[----:B------:R-:W-:Y:S01]  /*13df0*/  VIADD R0, R34, 0x3f ;  /* 0x0000003f22007836 */ /* 0x000fe20000000000 */
[----:B-1----:R-:W-:-:S11]  /*13e00*/  ISETP.GE.AND P1, PT, R3, 0x1, PT ;  /* 0x000000010300780c */ /* 0x002fd60003f26270 */
[----:B------:R-:W0:Y:S01]  /*13e10*/  @P2 LDC R5, c[0x0][0x44c] ;  /* 0x00011300ff052b82 */ /* 0x000e220000000800 */
[----:B------:R-:W-:-:S07]  /*13e20*/  @P2 LOP3.LUT R16, R16, 0x100, RZ, 0xfc, !PT ;  /* 0x0000010010102812 */ /* 0x000fce00078efcff */
[----:B------:R-:W1:Y:S01]  /*13e30*/  @P2 LDC R7, c[0x0][0x450] ;  /* 0x00011400ff072b82 */ /* 0x000e620000000800 */
[----:B0-----:R-:W-:Y:S01]  /*13e40*/  @P2 IMAD.HI.U32 R4, R0, R5, RZ ;  /* 0x0000000500042227 */ /* 0x001fe200078e00ff */
[----:B------:R-:W-:-:S04]  /*13e50*/  IADD3 R5, R28, 0x1, -R36 ;  /* 0x000000011c057810 */ /* 0x000fc80007ffe824 */
[----:B-1----:R-:W-:-:S05]  /*13e60*/  @P2 SHF.R.U32.HI R0, RZ, R7, R4 ;  /* 0x00000007ff002219 */ /* 0x002fca0000011604 */
[----:B------:R-:W-:-:S04]  /*13e70*/  IMAD.IADD R7, R5, 0x1, R0 ;  /* 0x0000000105077824 */ /* 0x000fc800078e0200 */
[----:B------:R-:W-:Y:S01]  /*13e80*/  IMAD.IADD R2, R7, 0x1, R2 ;  /* 0x0000000107027824 */ /* 0x000fe200078e0202 */
[----:B------:R-:W-:Y:S06]  /*13e90*/  @!P1 BRA `(.L_x_2287) ;  /* 0x0000000000489947 */ /* 0x000fec0003800000 */
[C---:B------:R-:W-:Y:S01]  /*13ea0*/  ISETP.GT.AND P0, PT, R7.reuse, RZ, PT ;  /* 0x000000ff0700720c */ /* 0x040fe20003f04270 */
[----:B------:R-:W-:Y:S01]  /*13eb0*/  BSSY B0, `(.L_x_2288) ;  /* 0x000000e000007945 */ /* 0x000fe20003800000 */
[----:B------:R-:W-:-:S11]  /*13ec0*/  VIADD R0, R7, 0xffffffff ;  /* 0xffffffff07007836 */ /* 0x000fd60000000000 */
        /* <DEDUP_REMOVED lines=8> */
.L_x_2289:
[----:B------:R-:W-:-:S13]  /*13f50*/  ISETP.NE.AND P0, PT, R3, 0x1, PT ;  /* 0x000000010300780c */ /* 0x000fda0003f05270 */
[----:B------:R-:W0:Y:S02]  /*13f60*/  @P0 LDC.64 R4, c[0x0][0x9e8] ;  /* 0x00027a00ff040b82 */ /* 0x000e240000000a00 */
[----:B0-----:R-:W-:-:S05]  /*13f70*/  @P0 IMAD.HI.U32 R4, R0, R4, RZ ;  /* 0x0000000400040227 */ /* 0x001fca00078e00ff */
[----:B------:R-:W-:-:S07]  /*13f80*/  @P0 SHF.R.U32.HI R0, RZ, R5, R4 ;  /* 0x00000005ff000219 */ /* 0x000fce0000011604 */
.L_x_2290:
[----:B------:R-:W-:Y:S05]  /*13f90*/  BSYNC B0 ;  /* 0x0000000000007941 */ /* 0x000fea0003800000 */
.L_x_2288:
[----:B------:R-:W-:-:S05]  /*13fa0*/  IMAD R5, R0, R3, R3 ;  /* 0x0000000300057224 */ /* 0x000fca00078e0203 */
[----:B------:R-:W-:-:S07]  /*13fb0*/  VIMNMX R2, R2, R5, PT ;  /* 0x0000000502027248 */ /* 0x000fce0003fe0100 */
.L_x_2287:
[----:B------:R-:W0:Y:S01]  /*13fc0*/  @P2 LDC R5, c[0x0][0x44c] ;  /* 0x00011300ff052b82 */ /* 0x000e220000000800 */
[----:B------:R-:W-:Y:S01]  /*13fd0*/  VIADD R2, R2, 0x3f ;  /* 0x0000003f02027836 */ /* 0x000fe20000000000 */
[----:B------:R-:W-:-:S06]  /*13fe0*/  ULDC UR4, c[0x0][0x9dc] ;  /* 0x0002770000047ab9 */ /* 0x000fcc0000000800 */
[----:B------:R-:W1:Y:S01]  /*13ff0*/  @P2 LDC R7, c[0x0][0x450] ;  /* 0x00011400ff072b82 */ /* 0x000e620000000800 */
[----:B0-----:R-:W-:-:S04]  /*14000*/  @P2 IMAD.HI.U32 R0, R34, R5, RZ ;  /* 0x0000000522002227 */ /* 0x001fc800078e00ff */
[----:B------:R-:W-:Y:S01]  /*14010*/  IMAD.MOV.U32 R5, RZ, RZ, R34 ;  /* 0x000000ffff057224 */ /* 0x000fe200078e0022 */
[----:B-1----:R-:W-:Y:S01]  /*14020*/  @P2 SHF.R.U32.HI R5, RZ, R7, R0 ;  /* 0x00000007ff052219 */ /* 0x002fe20000011600 */
[----:B------:R-:W-:Y:S01]  /*14030*/  VIADD R0, R28, 0x3f ;  /* 0x0000003f1c007836 */ /* 0x000fe20000000000 */
[----:B------:R-:W-:Y:S02]  /*14040*/  SHF.R.S32.HI R7, RZ, 0x1f, R2 ;  /* 0x0000001fff077819 */ /* 0x000fe40000011402 */
[----:B------:R-:W-:Y:S02]  /*14050*/  IADD3 R6, R5, R28, -R36 ;  /* 0x0000001c05067210 */ /* 0x000fe40007ffe824 */
[----:B------:R-:W-:Y:S02]  /*14060*/  LEA.HI R2, R7, R2, RZ, 0x6 ;  /* 0x0000000207027211 */ /* 0x000fe400078f30ff */
[----:B------:R-:W-:Y:S02]  /*14070*/  SHF.R.S32.HI R7, RZ, 0x1f, R0 ;  /* 0x0000001fff077819 */ /* 0x000fe40000011400 */
[----:B------:R-:W-:Y:S01]  /*14080*/  SHF.R.S32.HI R9, RZ, 0x6, R2 ;  /* 0x00000006ff097819 */ /* 0x000fe20000011402 */
[----:B------:R-:W-:Y:S01]  /*14090*/  VIADD R2, R6, -UR4 ;  /* 0x8000000406027c36 */ /* 0x000fe20008000000 */
[----:B------:R-:W-:-:S04]  /*140a0*/  LEA.HI R7, R7, R0, RZ, 0x6 ;  /* 0x0000000007077211 */ /* 0x000fc800078f30ff */
[----:B------:R-:W-:-:S04]  /*140b0*/  SHF.R.S32.HI R0, RZ, 0x6, R7 ;  /* 0x00000006ff007819 */ /* 0x000fc80000011407 */
[----:B------:R-:W-:Y:S01]  /*140c0*/  VIMNMX R0, R0, R9, PT ;  /* 0x0000000900007248 */ /* 0x000fe20003fe0100 */
[----:B------:R-:W-:Y:S06]  /*140d0*/  @!P1 BRA `(.L_x_2291) ;  /* 0x0000000000449947 */ /* 0x000fec0003800000 */
[----:B------:R-:W-:Y:S01]  /*140e0*/  ISETP.GT.AND P0, PT, R6, -0x1, PT ;  /* 0xffffffff0600780c */ /* 0x000fe20003f04270 */
[----:B------:R-:W-:-:S12]  /*140f0*/  BSSY B0, `(.L_x_2292) ;  /* 0x000000d000007945 */ /* 0x000fd80003800000 */
        /* <DEDUP_REMOVED lines=8> */
.L_x_2293:
[----:B------:R-:W-:-:S13]  /*14180*/  ISETP.NE.AND P0, PT, R3, 0x1, PT ;  /* 0x000000010300780c */ /* 0x000fda0003f05270 */
[----:B------:R-:W0:Y:S02]  /*14190*/  @P0 LDC.64 R4, c[0x0][0x9e8] ;  /* 0x00027a00ff040b82 */ /* 0x000e240000000a00 */
[----:B0-----:R-:W-:-:S05]  /*141a0*/  @P0 IMAD.HI.U32 R4, R6, R4, RZ ;  /* 0x0000000406040227 */ /* 0x001fca00078e00ff */
[----:B------:R-:W-:-:S07]  /*141b0*/  @P0 SHF.R.U32.HI R6, RZ, R5, R4 ;  /* 0x00000005ff060219 */ /* 0x000fce0000011604 */
.L_x_2294:
[----:B------:R-:W-:Y:S05]  /*141c0*/  BSYNC B0 ;  /* 0x0000000000007941 */ /* 0x000fea0003800000 */
.L_x_2292:
[----:B------:R-:W-:-:S05]  /*141d0*/  IMAD R3, R6, R3, RZ ;  /* 0x0000000306037224 */ /* 0x000fca00078e02ff */
[----:B------:R-:W-:-:S07]  /*141e0*/  VIMNMX R2, R2, R3, !PT ;  /* 0x0000000302027248 */ /* 0x000fce0007fe0100 */
.L_x_2291:
[----:B------:R-:W-:Y:S01]  /*141f0*/  SHF.R.S32.HI R3, RZ, 0x1f, R2 ;  /* 0x0000001fff037819 */ /* 0x000fe20000011402 */
[----:B------:R-:W-:Y:S03]  /*14200*/  BSSY B0, `(.L_x_2295) ;  /* 0x000002a000007945 */ /* 0x000fe60003800000 */
[----:B------:R-:W-:Y:S02]  /*14210*/  LEA.HI R3, R3, R2, RZ, 0x6 ;  /* 0x0000000203037211 */ /* 0x000fe400078f30ff */
[----:B------:R-:W-:Y:S02]  /*14220*/  LOP3.LUT R2, R26, 0xff000000, RZ, 0xc0, !PT ;  /* 0xff0000001a027812 */ /* 0x000fe400078ec0ff */
[----:B------:R-:W-:-:S04]  /*14230*/  SHF.R.S32.HI R3, RZ, 0x6, R3 ;  /* 0x00000006ff037819 */ /* 0x000fc80000011403 */
[----:B------:R-:W-:Y:S02]  /*14240*/  VIMNMX R30, RZ, R3, !PT ;  /* 0x00000003ff1e7248 */ /* 0x000fe40007fe0100 */
[----:B------:R-:W-:Y:S02]  /*14250*/  SHF.R.U32.HI R3, RZ, 0x8, R2 ;  /* 0x00000008ff037819 */ /* 0x000fe40000011602 */
[----:B------:R-:W-:Y:S02]  /*14260*/  ISETP.GT.AND P0, PT, R0, R30, PT ;  /* 0x0000001e0000720c */ /* 0x000fe40003f04270 */
[----:B------:R-:W-:-:S04]  /*14270*/  LOP3.LUT R2, R26, 0xff0000, RZ, 0xc0, !PT ;  /* 0x00ff00001a027812 */ /* 0x000fc800078ec0ff */
[----:B------:R-:W-:Y:S01]  /*14280*/  LEA.HI R2, R2, R3, RZ, 0x10 ;  /* 0x0000000302027211 */ /* 0x000fe200078f80ff */
[----:B------:R-:W-:-:S03]  /*14290*/  IMAD.MOV.U32 R3, RZ, RZ, RZ ;  /* 0x000000ffff037224 */ /* 0x000fc600078e00ff */
[----:B------:R-:W-:-:S03]  /*142a0*/  LOP3.LUT R4, R2, 0xff, RZ, 0xc0, !PT ;  /* 0x000000ff02047812 */ /* 0x000fc600078ec0ff */
[----:B------:R-:W-:Y:S05]  /*142b0*/  @!P0 BRA `(.L_x_2296) ;  /* 0x0000000000788947 */ /* 0x000fea0003800000 */
[----:B------:R-:W-:-:S04]  /*142c0*/  SHF.R.U32.HI R5, RZ, 0x10, R2 ;  /* 0x00000010ff057819 */ /* 0x000fc80000011602 */
[----:B------:R-:W-:-:S13]  /*142d0*/  ISETP.NE.AND P0, PT, R5, RZ, PT ;  /* 0x000000ff0500720c */ /* 0x000fda0003f05270 */
[----:B------:R-:W0:Y:S02]  /*142e0*/  @!P0 LDC R5, c[0x0][0x9f0] ;  /* 0x00027c00ff058b82 */ /* 0x000e240000000800 */
[----:B0-----:R-:W-:Y:S02]  /*142f0*/  IABS R7, R5 ;  /* 0x0000000500077213 */ /* 0x001fe40000000000 */
[----:B------:R-:W-:Y:S02]  /*14300*/  IADD3 R9, R5, -0x1, R0 ;  /* 0xffffffff05097810 */ /* 0x000fe40007ffe000 */
[----:B------:R-:W0:Y:S03]  /*14310*/  I2F.RP R10, R7 ;  /* 0x00000007000a7306 */ /* 0x000e260000209400 */
[----:B------:R-:W-:-:S05]  /*14320*/  IMAD.IADD R6, R9, 0x1, -R30 ;  /* 0x0000000109067824 */ /* 0x000fca00078e0a1e */
[----:B------:R-:W-:-:S04]  /*14330*/  LOP3.LUT R2, R6, R5, RZ, 0x3c, !PT ;  /* 0x0000000506027212 */ /* 0x000fc800078e3cff */
[----:B------:R-:W-:Y:S01]  /*14340*/  ISETP.GE.AND P2, PT, R2, RZ, PT ;  /* 0x000000ff0200720c */ /* 0x000fe20003f46270 */
[----:B0-----:R-:W0:Y:S02]  /*14350*/  MUFU.RCP R10, R10 ;  /* 0x0000000a000a7308 */ /* 0x001e240000001000 */
[----:B0-----:R-:W-:-:S06]  /*14360*/  VIADD R11, R10, 0xffffffe ;  /* 0x0ffffffe0a0b7836 */ /* 0x001fcc0000000000 */
[----:B------:R-:W0:Y:S02]  /*14370*/  F2I.FTZ.U32.TRUNC.NTZ R3, R11 ;  /* 0x0000000b00037305 */ /* 0x000e24000021f000 */
[----:B0-----:R-:W-:-:S04]  /*14380*/  IMAD.MOV R2, RZ, RZ, -R3 ;  /* 0x000000ffff027224 */ /* 0x001fc800078e0a03 */
        /* <DEDUP_REMOVED lines=17> */
.L_x_2296:
[----:B------:R-:W-:Y:S05]  /*144a0*/  BSYNC B0 ;  /* 0x0000000000007941 */ /* 0x000fea0003800000 */
.L_x_2295:
[-C--:B------:R-:W-:Y:S01]  /*144b0*/  IMAD R30, R4, R3.reuse, R30 ;  /* 0x00000003041e7224 */ /* 0x080fe200078e021e */
[----:B------:R-:W-:Y:S04]  /*144c0*/  BSSY B7, `(.L_x_2297) ;  /* 0x0000350000077945 */ /* 0x000fe80003800000 */
        /* <DEDUP_REMOVED lines=21> */
.L_x_2298:
        /* <DEDUP_REMOVED lines=20> */
.L_x_2301:
[----:B------:R-:W-:Y:S05]  /*14760*/  BSYNC B6 ;  /* 0x0000000000067941 */ /* 0x000fea0003800000 */
.L_x_2300:
        /* <DEDUP_REMOVED lines=20> */
.L_x_2304:
        /* <DEDUP_REMOVED lines=15> */
.L_x_2303:
[----:B------:R-:W-:Y:S05]  /*149a0*/  BSYNC B6 ;  /* 0x0000000000067941 */ /* 0x000fea0003800000 */
.L_x_2302:
[----:B------:R-:W0:Y:S01]  /*149b0*/  S2R R19, SR_TID.X ;  /* 0x0000000000137919 */ /* 0x000e220000002100 */
[----:B------:R-:W-:Y:S01]  /*149c0*/  ULDC.64 UR4, c[0x0][0x9f8] ;  /* 0x00027e0000047ab9 */ /* 0x000fe20000000a00 */
[----:B------:R-:W-:Y:S01]  /*149d0*/  IMAD.MOV.U32 R23, RZ, RZ, R27 ;  /* 0x000000ffff177224 */ /* 0x000fe200078e001b */
[----:B------:R-:W-:Y:S01]  /*149e0*/  ISETP.NE.U32.AND P0, PT, RZ, UR4, PT ;  /* 0x00000004ff007c0c */ /* 0x000fe2000bf05070 */
[----:B------:R-:W1:Y:S01]  /*149f0*/  S2R R20, SR_TID.X ;  /* 0x0000000000147919 */ /* 0x000e620000002100 */
[----:B------:R-:W-:Y:S01]  /*14a00*/  ULDC UR4, c[0x0][0x320] ;  /* 0x0000c80000047ab9 */ /* 0x000fe20000000800 */
[----:B------:R-:W2:Y:S01]  /*14a10*/  LDC R10, c[0x0][0x430] ;  /* 0x00010c00ff0a7b82 */ /* 0x000ea20000000800 */
[----:B------:R-:W-:-:S13]  /*14a20*/  ISETP.NE.AND.EX P0, PT, RZ, UR5, PT, P0 ;  /* 0x00000005ff007c0c */ /* 0x000fda000bf05300 */
[----:B------:R-:W3:Y:S01]  /*14a30*/  @P0 LDC.64 R2, c[0x0][0x9f8] ;  /* 0x00027e00ff020b82 */ /* 0x000ee20000000a00 */
[----:B0-----:R-:W-:-:S05]  /*14a40*/  IMAD.SHL.U32 R19, R19, 0x8, RZ ;  /* 0x0000000813137824 */ /* 0x001fca00078e00ff */
[----:B------:R-:W-:-:S04]  /*14a50*/  LOP3.LUT R19, R19, 0x38, RZ, 0xc0, !PT ;  /* 0x0000003813137812 */ /* 0x000fc800078ec0ff */
[C---:B------:R-:W-:Y:S02]  /*14a60*/  LOP3.LUT R21, R19.reuse, 0x40, RZ, 0xfc, !PT ;  /* 0x0000004013157812 */ /* 0x040fe400078efcff */
[----:B------:R-:W-:Y:S01]  /*14a70*/  LOP3.LUT R29, R19, 0x180, RZ, 0xfc, !PT ;  /* 0x00000180131d7812 */ /* 0x000fe200078efcff */
[----:B---3--:R-:W-:Y:S01]  /*14a80*/  @P0 IMAD.WIDE R2, R27, 0x4, R2 ;  /* 0x000000041b020825 */ /* 0x008fe200078e0202 */
[----:B------:R-:W-:Y:S02]  /*14a90*/  ISETP.GE.AND P3, PT, R21, UR4, PT ;  /* 0x0000000415007c0c */ /* 0x000fe4000bf66270 */
[----:B------:R-:W0:Y:S01]  /*14aa0*/  S2R R21, SR_TID.X ;  /* 0x0000000000157919 */ /* 0x000e220000002100 */
[----:B------:R-:W-:Y:S01]  /*14ab0*/  LOP3.LUT R19, R19, 0x1c0, RZ, 0xfc, !PT ;  /* 0x000001c013137812 */ /* 0x000fe200078efcff */
[----:B------:R3:W5:Y:S03]  /*14ac0*/  @P0 LDG.E R23, desc[UR54][R2.64] ;  /* 0x0000003602170981 */ /* 0x000766000c1e1900 */
[----:B------:R-:W-:Y:S01]  /*14ad0*/  ISETP.GE.AND P0, PT, R19, UR4, PT ;  /* 0x0000000413007c0c */ /* 0x000fe2000bf06270 */
[----:B-1----:R-:W-:Y:S01]  /*14ae0*/  IMAD.SHL.U32 R20, R20, 0x8, RZ ;  /* 0x0000000814147824 */ /* 0x002fe200078e00ff */
[----:B------:R-:W-:Y:S01]  /*14af0*/  LOP3.LUT R16, R16, 0xffffffbf, RZ, 0xc0, !PT ;  /* 0xffffffbf10107812 */ /* 0x000fe200078ec0ff */
[----:B------:R-:W1:Y:S01]  /*14b00*/  S2R R19, SR_TID.X ;  /* 0x0000000000137919 */ /* 0x000e620000002100 */
[----:B------:R-:W-:Y:S01]  /*14b10*/  UMOV UR5, 0xffffffff ;  /* 0xffffffff00057882 */ /* 0x000fe20000000000 */
[----:B------:R-:W-:-:S02]  /*14b20*/  ISETP.GE.AND P1, PT, R29, UR4, PT ;  /* 0x000000041d007c0c */ /* 0x000fc4000bf26270 */
[----:B------:R-:W-:Y:S02]  /*14b30*/  LOP3.LUT R20, R20, 0x38, RZ, 0xc0, !PT ;  /* 0x0000003814147812 */ /* 0x000fe400078ec0ff */
[----:B------:R-:W-:Y:S02]  /*14b40*/  @P3 LOP3.LUT R16, R16, 0x40, RZ, 0xfc, !PT ;  /* 0x0000004010103812 */ /* 0x000fe400078efcff */
[----:B------:R-:W-:Y:S02]  /*14b50*/  ISETP.GE.AND P2, PT, R20, UR4, PT ;  /* 0x0000000414007c0c */ /* 0x000fe4000bf46270 */
[----:B------:R-:W-:Y:S02]  /*14b60*/  LOP3.LUT R16, R16, 0xffffff7f, RZ, 0xc0, !PT ;  /* 0xffffff7f10107812 */ /* 0x000fe400078ec0ff */
[----:B------:R-:W-:Y:S02]  /*14b70*/  SEL R6, RZ, 0x40, P1 ;  /* 0x00000040ff067807 */ /* 0x000fe40000800000 */
[----:B------:R-:W-:-:S07]  /*14b80*/  LEA R0, R25, 0xffffffc0, 0x6 ;  /* 0xffffffc019007811 */ /* 0x000fce00078e30ff */
[----:B------:R-:W-:Y:S01]  /*14b90*/  @P2 LOP3.LUT R16, R16, 0x80, RZ, 0xfc, !PT ;  /* 0x0000008010102812 */ /* 0x000fe200078efcff */
[----:B0-----:R-:W-:-:S03]  /*14ba0*/  IMAD.SHL.U32 R21, R21, 0x8, RZ ;  /* 0x0000000815157824 */ /* 0x001fc600078e00ff */
[----:B------:R-:W-:Y:S02]  /*14bb0*/  LOP3.LUT R16, R16, 0xffffffdf, RZ, 0xc0, !PT ;  /* 0xffffffdf10107812 */ /* 0x000fe400078ec0ff */
[----:B------:R-:W-:Y:S01]  /*14bc0*/  LOP3.LUT R21, R21, 0x38, RZ, 0xc0, !PT ;  /* 0x0000003815157812 */ /* 0x000fe200078ec0ff */
[----:B-1----:R-:W-:-:S03]  /*14bd0*/  IMAD.SHL.U32 R19, R19, 0x8, RZ ;  /* 0x0000000813137824 */ /* 0x002fc600078e00ff */
[----:B------:R-:W-:Y:S02]  /*14be0*/  LOP3.LUT R21, R21, 0x80, RZ, 0xfc, !PT ;  /* 0x0000008015157812 */ /* 0x000fe400078efcff */
[----:B------:R-:W-:Y:S02]  /*14bf0*/  LOP3.LUT R19, R19, 0x38, RZ, 0xc0, !PT ;  /* 0x0000003813137812 */ /* 0x000fe400078ec0ff */
[----:B------:R-:W-:Y:S02]  /*14c00*/  ISETP.GE.AND P5, PT, R21, UR4, PT ;  /* 0x0000000415007c0c */ /* 0x000fe4000bfa6270 */
[----:B------:R-:W-:Y:S02]  /*14c10*/  LOP3.LUT R21, R19, 0xc0, RZ, 0xfc, !PT ;  /* 0x000000c013157812 */ /* 0x000fe400078efcff */
[----:B------:R-:W-:Y:S02]  /*14c20*/  SEL R19, RZ, 0x80, P0 ;  /* 0x00000080ff137807 */ /* 0x000fe40000000000 */
[----:B------:R-:W-:-:S02]  /*14c30*/  ISETP.GE.AND P4, PT, R21, UR4, PT ;  /* 0x0000000415007c0c */ /* 0x000fc4000bf86270 */
[C---:B------:R-:W-:Y:S02]  /*14c40*/  LOP3.LUT R21, R20.reuse, 0x100, RZ, 0xfc, !PT ;  /* 0x0000010014157812 */ /* 0x040fe400078efcff */
[----:B------:R-:W-:Y:S02]  /*14c50*/  LOP3.LUT R20, R20, 0x140, RZ, 0xfc, !PT ;  /* 0x0000014014147812 */ /* 0x000fe400078efcff */
[----:B------:R-:W-:Y:S02]  /*14c60*/  ISETP.GE.AND P3, PT, R21, UR4, PT ;  /* 0x0000000415007c0c */ /* 0x000fe4000bf66270 */
[----:B------:R-:W-:Y:S02]  /*14c70*/  @P5 LOP3.LUT R16, R16, 0x20, RZ, 0xfc, !PT ;  /* 0x0000002010105812 */ /* 0x000fe400078efcff */
[----:B------:R-:W-:Y:S02]  /*14c80*/  ISETP.GE.AND P2, PT, R20, UR4, PT ;  /* 0x0000000414007c0c */ /* 0x000fe4000bf46270 */
[----:B------:R-:W-:-:S04]  /*14c90*/  LOP3.LUT R16, R16, 0xffffffef, RZ, 0xc0, !PT ;  /* 0xffffffef10107812 */ /* 0x000fc800078ec0ff */
[----:B------:R-:W-:-:S04]  /*14ca0*/  @P4 LOP3.LUT R16, R16, 0x10, RZ, 0xfc, !PT ;  /* 0x0000001010104812 */ /* 0x000fc800078efcff */
[----:B------:R-:W-:-:S04]  /*14cb0*/  LOP3.LUT R16, R16, 0xfffffffb, RZ, 0xc0, !PT ;  /* 0xfffffffb10107812 */ /* 0x000fc800078ec0ff */
[----:B------:R-:W-:-:S04]  /*14cc0*/  @P2 LOP3.LUT R16, R16, 0x4, RZ, 0xfc, !PT ;  /* 0x0000000410102812 */ /* 0x000fc800078efcff */
[----:B------:R-:W-:-:S04]  /*14cd0*/  LOP3.LUT R16, R16, 0xfffffff7, RZ, 0xc0, !PT ;  /* 0xfffffff710107812 */ /* 0x000fc800078ec0ff */
[----:B------:R-:W-:Y:S01]  /*14ce0*/  @P3 LOP3.LUT R16, R16, 0x8, RZ, 0xfc, !PT ;  /* 0x0000000810103812 */ /* 0x000fe200078efcff */
[----:B--23--:R-:W-:Y:S06]  /*14cf0*/  BRA.DIV UR5, `(.L_x_2305) ;  /* 0x00000046052c7947 */ /* 0x00cfec000b800000 */
.L_x_2372:
        /* <DEDUP_REMOVED lines=28> */
[C---:B------:R-:W-:Y:S02]  /*14ec0*/  LOP3.LUT P1, RZ, R16.reuse, 0x40, RZ, 0xc0, !PT ;  /* 0x0000004010ff7812 */ /* 0x040fe4000782c0ff */
        /* <DEDUP_REMOVED lines=19> */
[----:B------:R0:W-:Y:S01]  /*15000*/  STL [R1+0x14], R6 ;  /* 0x0000140601007387 */ /* 0x0001e20000100800 */
[----:B------:R-:W-:-:S09]  /*15010*/  IMAD R35, R10, R2, R35 ;  /* 0x000000020a237224 */ /* 0x000fd200078e0223 */
[----:B------:R-:W-:-:S04]  /*15020*/  @P0 LOP3.LUT R16, R16, 0x400, RZ, 0xfc, !PT ;  /* 0x0000040010100812 */ /* 0x000fc800078efcff */
[----:B------:R-:W-:-:S04]  /*15030*/  LOP3.LUT R16, R16, 0xfffffffe, RZ, 0xc0, !PT ;  /* 0xfffffffe10107812 */ /* 0x000fc800078ec0ff */
[----:B------:R-:W-:Y:S01]  /*15040*/  @P1 LOP3.LUT R16, R16, 0x1, RZ, 0xfc, !PT ;  /* 0x0000000110101812 */ /* 0x000fe200078efcff */
[----:B0-----:R-:W-:Y:S06]  /*15050*/  @!P0 BRA `(.L_x_2306) ;  /* 0x0000000000048947 */ /* 0x001fec0003800000 */
[----:B------:R-:W-:Y:S01]  /*15060*/  BPT.TRAP 0x1 ;  /* 0x000000040000795c */ /* 0x000fe20000300000 */
.L_x_2306:
[----:B------:R-:W-:Y:S01]  /*15070*/  IADD3 R28, -R37, R28, -R0 ;  /* 0x0000001c251c7210 */ /* 0x000fe20007ffe900 */
[----:B------:R-:W-:Y:S01]  /*15080*/  IMAD R25, R18, 0x8, R17 ;  /* 0x0000000812197824 */ /* 0x000fe200078e0211 */
[----:B------:R-:W-:Y:S01]  /*15090*/  SHF.L.U32 R0, R22, 0x1f, RZ ;  /* 0x0000001f16007819 */ /* 0x000fe200000006ff */
[----:B------:R-:W-:Y:S03]  /*150a0*/  BSSY B0, `(.L_x_2307) ;  /* 0x0000003000007945 */ /* 0x000fe60003800000 */
[----:B------:R-:W0:Y:S02]  /*150b0*/  SYNCS.PHASECHK.TRANS64.TRYWAIT P0, [R25+URZ+0x28c40], R0 ;  /* 0x028c4000190075a7 */ /* 0x000e24000800017f */
[----:B0-----:R-:W-:Y:S05]  /*150c0*/  @!P0 BRA `(.L_x_2308) ;  /* 0x00000040006c8947 */ /* 0x001fea0003800000 */
.L_x_2373:
[----:B------:R-:W-:Y:S05]  /*150d0*/  BSYNC B0 ;  /* 0x0000000000007941 */ /* 0x000fea0003800000 */
.L_x_2307:
        /* <DEDUP_REMOVED lines=63> */
.L_x_2383:
        /* <DEDUP_REMOVED lines=10> */
.L_x_2310:
        /* <DEDUP_REMOVED lines=11> */
.L_x_2311:
[----:B------:R-:W-:Y:S01]  /*15620*/  VIADD R0, R17, 0x20400 ;  /* 0x0002040011007836 */ /* 0x000fe20000000000 */
[----:B------:R1:W-:Y:S06]  /*15630*/  SYNCS.ARRIVE.TRANS64.A1T0 RZ, [R25+URZ+0x28c30], RZ ;  /* 0x028c30ff19ff79a7 */ /* 0x0003ec000810003f */
[----:B------:R-:W-:Y:S05]  /*15640*/  WARPSYNC.ALL ;  /* 0x0000000000007948 */ /* 0x000fea0003800000 */
[----:B------:R-:W-:Y:S01]  /*15650*/  BAR.SYNC.DEFER_BLOCKING 0x8, 0x100 ;  /* 0x0204000000007b1d */ /* 0x000fe20000010000 */
[----:B------:R-:W-:-:S05]  /*15660*/  LOP3.LUT P0, RZ, R0, 0x3ff, RZ, 0xc0, !PT ;  /* 0x000003ff00ff7812 */ /* 0x000fca000780c0ff */
[----:B------:R-:W-:Y:S08]  /*15670*/  BSSY B6, `(.L_x_2312) ;  /* 0x0000012000067945 */ /* 0x000ff00003800000 */
        /* <DEDUP_REMOVED lines=17> */
.L_x_2313:
[----:B------:R-:W-:Y:S05]  /*15790*/  BSYNC B6 ;  /* 0x0000000000067941 */ /* 0x000fea0003800000 */
.L_x_2312:
[----:B0-----:R-:W2:Y:S01]  /*157a0*/  LDL.LU R2, [R1] ;  /* 0x0000000001027983 */ /* 0x001ea20000300800 */
[----:B------:R-:W0:Y:S01]  /*157b0*/  LDC R20, c[0x0][0x448] ;  /* 0x00011200ff147b82 */ /* 0x000e220000000800 */
[----:B------:R-:W-:Y:S01]  /*157c0*/  ULDC.64 UR4, c[0x0][0x298] ;  /* 0x0000a60000047ab9 */ /* 0x000fe20000000a00 */
[----:B------:R-:W-:Y:S01]  /*157d0*/  LOP3.LUT P6, RZ, R16, 0x200, RZ, 0xc0, !PT ;  /* 0x0000020010ff7812 */ /* 0x000fe200078cc0ff */
[----:B------:R3:W5:Y:S01]  /*157e0*/  LDL R7, [R1+0x18] ;  /* 0x0000180001077983 */ /* 0x0007620000100800 */
[----:B------:R-:W-:-:S04]  /*157f0*/  SHF.R.S32.HI R4, RZ, 0x1f, R27 ;  /* 0x0000001fff047819 */ /* 0x000fc8000001141b */
[----:B------:R-:W-:Y:S01]  /*15800*/  SEL R4, R4, RZ, !P6 ;  /* 0x000000ff04047207 */ /* 0x000fe20007000000 */
[----:B------:R-:W4:Y:S02]  /*15810*/  S2R R8, SR_TID.X ;  /* 0x0000000000087919 */ /* 0x000f240000002100 */
[----:B----4-:R-:W-:-:S05]  /*15820*/  IMAD.SHL.U32 R8, R8, 0x8, RZ ;  /* 0x0000000808087824 */ /* 0x010fca00078e00ff */
[----:B------:R-:W-:Y:S02]  /*15830*/  LOP3.LUT R8, R8, 0x38, RZ, 0xc0, !PT ;  /* 0x0000003808087812 */ /* 0x000fe400078ec0ff */
[----:B--2---:R-:W-:-:S05]  /*15840*/  SHF.R.S32.HI R0, RZ, 0x1f, R2 ;  /* 0x0000001fff007819 */ /* 0x004fca0000011402 */
[----:B------:R-:W-:-:S04]  /*15850*/  IMAD R0, R0, UR4, RZ ;  /* 0x0000000400007c24 */ /* 0x000fc8000f8e02ff */
[C---:B------:R-:W-:Y:S02]  /*15860*/  IMAD R0, R2.reuse, UR5, R0 ;  /* 0x0000000502007c24 */ /* 0x040fe4000f8e0200 */
[----:B------:R-:W-:Y:S01]  /*15870*/  IMAD.WIDE.U32 R2, R2, UR4, RZ ;  /* 0x0000000402027c25 */ /* 0x000fe2000f8e00ff */
[----:B------:R-:W-:-:S03]  /*15880*/  ULDC.64 UR4, c[0x0][0x2d8] ;  /* 0x0000b60000047ab9 */ /* 0x000fc60000000a00 */
[----:B------:R-:W-:Y:S01]  /*15890*/  IMAD.IADD R3, R3, 0x1, R0 ;  /* 0x0000000103037824 */ /* 0x000fe200078e0200 */
[----:B------:R-:W-:Y:S02]  /*158a0*/  SEL R0, R27, RZ, !P6 ;  /* 0x000000ff1b007207 */ /* 0x000fe40007000000 */
[----:B0-----:R-:W-:Y:S01]  /*158b0*/  ISETP.NE.AND P6, PT, R20, 0x1, PT ;  /* 0x000000011400780c */ /* 0x001fe20003fc5270 */
[C---:B------:R-:W-:Y:S01]  /*158c0*/  IMAD.WIDE.U32 R2, R26.reuse, UR4, R2 ;  /* 0x000000041a027c25 */ /* 0x040fe2000f8e0002 */
[----:B------:R-:W0:Y:S03]  /*158d0*/  S2R R20, SR_TID.X ;  /* 0x0000000000147919 */ /* 0x000e260000002100 */
[----:B------:R-:W-:Y:S01]  /*158e0*/  IMAD R3, R26, UR5, R3 ;  /* 0x000000051a037c24 */ /* 0x000fe2000f8e0203 */
[----:B------:R-:W-:Y:S02]  /*158f0*/  ULDC.64 UR4, c[0x0][0x2e0] ;  /* 0x0000b80000047ab9 */ /* 0x000fe40000000a00 */
[----:B------:R-:W-:-:S02]  /*15900*/  IMAD R4, R4, UR4, RZ ;  /* 0x0000000404047c24 */ /* 0x000fc4000f8e02ff */
[----:B------:R-:W-:-:S03]  /*15910*/  IMAD.WIDE.U32 R2, R0, UR4, R2 ;  /* 0x0000000400027c25 */ /* 0x000fc6000f8e0002 */
[----:B------:R-:W2:Y:S01]  /*15920*/  @P6 LDC R6, c[0x0][0x44c] ;  /* 0x00011300ff066b82 */ /* 0x000ea20000000800 */
[----:B------:R-:W-:Y:S01]  /*15930*/  IMAD R4, R0, UR5, R4 ;  /* 0x0000000500047c24 */ /* 0x000fe2000f8e0204 */
[----:B------:R-:W-:-:S03]  /*15940*/  ULDC.64 UR4, c[0x0][0x2d0] ;  /* 0x0000b40000047ab9 */ /* 0x000fc60000000a00 */
[----:B------:R-:W-:-:S03]  /*15950*/  IMAD.IADD R3, R3, 0x1, R4 ;  /* 0x0000000103037824 */ /* 0x000fc600078e0204 */
[----:B------:R-:W4:Y:S01]  /*15960*/  @P6 LDC R0, c[0x0][0x450] ;  /* 0x00011400ff006b82 */ /* 0x000f220000000800 */
[----:B0-----:R-:W-:-:S05]  /*15970*/  IMAD.SHL.U32 R20, R20, 0x10, RZ ;  /* 0x0000001014147824 */ /* 0x001fca00078e00ff */
[----:B------:R-:W-:-:S05]  /*15980*/  LOP3.LUT R20, R37, 0x70, R20, 0xf8, !PT ;  /* 0x0000007025147812 */ /* 0x000fca00078ef814 */
[----:B------:R-:W-:-:S04]  /*15990*/  IMAD.IADD R5, R20, 0x1, R34 ;  /* 0x0000000114057824 */ /* 0x000fc800078e0222 */
[----:B--2---:R-:W-:-:S04]  /*159a0*/  @P6 IMAD.HI.U32 R6, R5, R6, RZ ;  /* 0x0000000605066227 */ /* 0x004fc800078e00ff */
[----:B------:R-:W-:Y:S01]  /*159b0*/  IMAD.MOV.U32 R4, RZ, RZ, R5 ;  /* 0x000000ffff047224 */ /* 0x000fe200078e0005 */
[----:B----4-:R-:W-:Y:S02]  /*159c0*/  @P6 SHF.R.U32.HI R4, RZ, R0, R6 ;  /* 0x00000000ff046219 */ /* 0x010fe40000011606 */
[----:B------:R-:W0:Y:S03]  /*159d0*/  LDC R6, c[0x0][0x448] ;  /* 0x00011200ff067b82 */ /* 0x000e260000000800 */
[----:B------:R-:W-:Y:S02]  /*159e0*/  IMAD.MOV R0, RZ, RZ, -R4 ;  /* 0x000000ffff007224 */ /* 0x000fe400078e0a04 */
[----:B------:R-:W-:-:S04]  /*159f0*/  IMAD.WIDE.U32 R2, R4, UR4, R2 ;  /* 0x0000000404027c25 */ /* 0x000fc8000f8e0002 */
[----:B0-----:R-:W-:Y:S01]  /*15a00*/  IMAD R0, R6, R0, R5 ;  /* 0x0000000006007224 */ /* 0x001fe200078e0205 */
[----:B------:R-:W-:-:S05]  /*15a10*/  SHF.R.S32.HI R5, RZ, 0x1f, R4 ;  /* 0x0000001fff057819 */ /* 0x000fca0000011404 */
        /* <DEDUP_REMOVED lines=15> */
[----:B---3--:R-:W-:Y:S11]  /*15b10*/  BRA.DIV UR5, `(.L_x_2314) ;  /* 0x0000003e053c7947 */ /* 0x008ff6000b800000 */
[----:B------:R-:W0:Y:S01]  /*15b20*/  SHFL.IDX PT, R3, R0, RZ, 0x181f ;  /* 0x00181fff00037589 */ /* 0x000e2200000e0000 */
[----:B------:R-:W-:Y:S02]  /*15b30*/  IMAD R36, R36, R6, RZ ;  /* 0x0000000624247224 */ /* 0x000fe400078e02ff */
[----:B------:R-:W-:Y:S01]  /*15b40*/  IMAD.IADD R34, R37, 0x1, R34 ;  /* 0x0000000125227824 */ /* 0x000fe200078e0222 */
[----:B------:R-:W2:Y:S04]  /*15b50*/  SHFL.IDX PT, R2, R4, RZ, 0x181f ;  /* 0x00181fff04027589 */ /* 0x000ea800000e0000 */
[----:B------:R-:W-:-:S13]  /*15b60*/  ISETP.GE.AND P0, PT, R34, R36, PT ;  /* 0x000000242200720c */ /* 0x000fda0003f06270 */
[----:B0-----:R-:W-:-:S05]  /*15b70*/  @!P0 LEA R3, P2, R8, R3, 0x1 ;  /* 0x0000000308038211 */ /* 0x001fca00078408ff */
[----:B--2---:R-:W-:-:S05]  /*15b80*/  @!P0 IMAD.X R2, RZ, RZ, R2, P2 ;  /* 0x000000ffff028224 */ /* 0x004fca00010e0602 */
[----:B------:R-:W-:-:S04]  /*15b90*/  @!P0 LOP3.LUT R3, R3, R2, RZ, 0x3c, !PT ;  /* 0x0000000203038212 */ /* 0x000fc800078e3cff */
[----:B------:R-:W-:-:S04]  /*15ba0*/  @!P0 LOP3.LUT R2, R3, R2, RZ, 0x3c, !PT ;  /* 0x0000000203028212 */ /* 0x000fc800078e3cff */
[----:B------:R-:W-:-:S05]  /*15bb0*/  @!P0 LOP3.LUT R3, R3, R2, RZ, 0x3c, !PT ;  /* 0x0000000203038212 */ /* 0x000fca00078e3cff */
[----:B------:R-:W-:Y:S01]  /*15bc0*/  @!PT LDS RZ, [RZ] ;  /* 0x00000000fffff984 */ /* 0x000fe20000000800 */
[----:B-----5:R0:W-:Y:S02]  /*15bd0*/  @!P0 LDGSTS.E.BYPASS.LTC128B.128 [R7+0x20400], desc[UR54][R2.64], !P1 ;  /* 0x2040000002078fae */ /* 0x0201e4000c901d76 */
[----:B0-----:R-:W-:Y:S02]  /*15be0*/  VIADD R2, R34, 0x10 ;  /* 0x0000001022027836 */ /* 0x001fe40000000000 */
[----:B------:R-:W0:Y:S03]  /*15bf0*/  SHFL.IDX PT, R3, R0, 0x1, 0x181f ;  /* 0x00381f0000037f89 */ /* 0x000e2600000e0000 */
[----:B------:R-:W-:Y:S02]  /*15c00*/  ISETP.GE.AND P0, PT, R2, R36, PT ;  /* 0x000000240200720c */ /* 0x000fe40003f06270 */
[----:B------:R-:W2:Y:S11]  /*15c10*/  SHFL.IDX PT, R2, R4, 0x1, 0x181f ;  /* 0x00381f0004027f89 */ /* 0x000eb600000e0000 */
[----:B0-----:R-:W-:-:S05]  /*15c20*/  @!P0 LEA R3, P2, R8, R3, 0x1 ;  /* 0x0000000308038211 */ /* 0x001fca00078408ff */
[----:B--2---:R-:W-:-:S05]  /*15c30*/  @!P0 IMAD.X R2, RZ, RZ, R2, P2 ;  /* 0x000000ffff028224 */ /* 0x004fca00010e0602 */
        /* <DEDUP_REMOVED lines=8> */
[----:B------:R-:W2:Y:S04]  /*15cc0*/  SHFL.IDX PT, R2, R4, 0x2, 0x181f ;  /* 0x00581f0004027f89 */ /* 0x000ea800000e0000 */
[----:B------:R-:W3:Y:S04]  /*15cd0*/  SHFL.IDX PT, R4, R4, 0x3, 0x181f ;  /* 0x00781f0004047f89 */ /* 0x000ee800000e0000 */
[----:B0-----:R-:W-:-:S05]  /*15ce0*/  @!P0 LEA R3, P2, R8, R3, 0x1 ;  /* 0x0000000308038211 */ /* 0x001fca00078408ff */
[----:B--2---:R-:W-:-:S05]  /*15cf0*/  @!P0 IMAD.X R2, RZ, RZ, R2, P2 ;  /* 0x000000ffff028224 */ /* 0x004fca00010e0602 */
[----:B------:R-:W-:-:S04]  /*15d00*/  @!P0 LOP3.LUT R3, R3, R2, RZ, 0x3c, !PT ;  /* 0x0000000203038212 */ /* 0x000fc800078e3cff */
[----:B------:R-:W-:-:S04]  /*15d10*/  @!P0 LOP3.LUT R2, R3, R2, RZ, 0x3c, !PT ;  /* 0x0000000203028212 */ /* 0x000fc800078e3cff */
[----:B------:R-:W-:-:S05]  /*15d20*/  @!P0 LOP3.LUT R3, R3, R2, RZ, 0x3c, !PT ;  /* 0x0000000203038212 */ /* 0x000fca00078e3cff */
[----:B---3--:R0:W-:Y:S02]  /*15d30*/  @!P0 LDGSTS.E.BYPASS.LTC128B.128 [R7+0x21400], desc[UR54][R2.64], !P1 ;  /* 0x2140000002078fae */ /* 0x0081e4000c901d76 */
.L_x_2392:
[----:B------:R-:W-:-:S05]  /*15d40*/  VIADD R34, R34, 0x30 ;  /* 0x0000003022227836 */ /* 0x000fca0000000000 */
[----:B------:R-:W-:-:S13]  /*15d50*/  ISETP.GE.AND P0, PT, R34, R36, PT ;  /* 0x000000242200720c */ /* 0x000fda0003f06270 */
[----:B0-2---:R-:W-:-:S05]  /*15d60*/  @!P0 LEA R2, P2, R8, R0, 0x1 ;  /* 0x0000000008028211 */ /* 0x005fca00078408ff */
[----:B------:R-:W-:-:S05]  /*15d70*/  @!P0 IMAD.X R3, RZ, RZ, R4, P2 ;  /* 0x000000ffff038224 */ /* 0x000fca00010e0604 */
[----:B------:R-:W-:Y:S01]  /*15d80*/  @!PT LDS RZ, [RZ] ;  /* 0x00000000fffff984 */ /* 0x000fe20000000800 */
[----:B------:R-:W-:Y:S01]  /*15d90*/  @!PT LDS RZ, [RZ] ;  /* 0x00000000fffff984 */ /* 0x000fe20000000800 */
[----:B------:R-:W-:Y:S01]  /*15da0*/  @!PT LDS RZ, [RZ] ;  /* 0x00000000fffff984 */ /* 0x000fe20000000800 */
[----:B------:R0:W-:Y:S01]  /*15db0*/  @!P0 LDGSTS.E.BYPASS.LTC128B.128 [R7+0x21c00], desc[UR54][R2.64], !P1 ;  /* 0x21c0000002078fae */ /* 0x0001e2000c901d76 */
[----:B------:R-:W-:Y:S01]  /*15dc0*/  PLOP3.LUT P0, PT, PT, PT, PT, 0x80, 0x0 ;  /* 0x000000000000781c */ /* 0x000fe20003f0f070 */
[----:B------:R-:W-:-:S12]  /*15dd0*/  NOP ;  /* 0x0000000000007918 */ /* 0x000fd80000000000 */
.L_x_2315:
        /* <DEDUP_REMOVED lines=16> */
[----:B------:R-:W2:Y:S03]  /*15ee0*/  SYNCS.PHASECHK.TRANS64.TRYWAIT P0, [R17+URZ+0x28c20], R0 ;  /* 0x028c2000110075a7 */ /* 0x000ea6000800017f */
[----:B0-2---:R-:W-:Y:S05]  /*15ef0*/  @!P0 BRA `(.L_x_2317) ;  /* 0x0000003c00888947 */ /* 0x005fea0003800000 */
.L_x_2393:
[----:B------:R-:W-:Y:S05]  /*15f00*/  BSYNC B0 ;  /* 0x0000000000007941 */ /* 0x000fea0003800000 */
.L_x_2316:
[----:B------:R-:W-:-:S05]  /*15f10*/  IMAD.U32 R2, RZ, RZ, UR36 ;  /* 0x00000024ff027e24 */ /* 0x000fca000f8e00ff */
[----:B------:R-:W-:-:S13]  /*15f20*/  ISETP.NE.AND P0, PT, R2, 0x3, PT ;  /* 0x000000030200780c */ /* 0x000fda0003f05270 */
[----:B------:R-:W-:Y:S05]  /*15f30*/  @!P0 BRA `(.L_x_2318) ;  /* 0x0000000000048947 */ /* 0x000fea0003800000 */
[----:B------:R-:W-:Y:S01]  /*15f40*/  BPT.TRAP 0x1 ;  /* 0x000000040000795c */ /* 0x000fe20000300000 */
.L_x_2318:
[----:B0-----:R-:W-:Y:S01]  /*15f50*/  SHF.L.U32 R0, R22, 0x1f, RZ ;  /* 0x0000001f16007819 */ /* 0x001fe200000006ff */
[----:B------:R-:W-:Y:S03]  /*15f60*/  BSSY B0, `(.L_x_2319) ;  /* 0x0000003000007945 */ /* 0x000fe60003800000 */
[----:B------:R-:W0:Y:S02]  /*15f70*/  SYNCS.PHASECHK.TRANS64.TRYWAIT P0, [R25+URZ+0x28c60], R0 ;  /* 0x028c6000190075a7 */ /* 0x000e24000800017f */
[----:B0-----:R-:W-:Y:S05]  /*15f80*/  @!P0 BRA `(.L_x_2320) ;  /* 0x0000003c00788947 */ /* 0x001fea0003800000 */
.L_x_2394:
[----:B------:R-:W-:Y:S05]  /*15f90*/  BSYNC B0 ;  /* 0x0000000000007941 */ /* 0x000fea0003800000 */
.L_x_2319:
        /* <DEDUP_REMOVED lines=24> */
[----:B------:R-:W2:Y:S01]  /*16120*/  SHFL.IDX PT, R2, R4, RZ, 0x181f ;  /* 0x00181fff04027589 */ /* 0x000ea200000e0000 */
[C---:B------:R-:W-:Y:S02]  /*16130*/  LOP3.LUT P4, RZ, R19.reuse, 0x4, RZ, 0xc0, !PT ;  /* 0x0000000413ff7812 */ /* 0x040fe4000788c0ff */
[C---:B------:R-:W-:Y:S01]  /*16140*/  LOP3.LUT P3, RZ, R19.reuse, 0x8, RZ, 0xc0, !PT ;  /* 0x0000000813ff7812 */ /* 0x040fe2000786c0ff */
[----:B------:R-:W3:Y:S01]  /*16150*/  SHFL.IDX PT, R3, R6, RZ, 0x181f ;  /* 0x00181fff06037589 */ /* 0x000ee200000e0000 */
[----:B------:R-:W-:Y:S02]  /*16160*/  LOP3.LUT P2, RZ, R19, 0x10, RZ, 0xc0, !PT ;  /* 0x0000001013ff7812 */ /* 0x000fe4000784c0ff */
[----:B------:R-:W-:Y:S01]  /*16170*/  LOP3.LUT R16, R16, 0xfffffeff, RZ, 0xc0, !PT ;  /* 0xfffffeff10107812 */ /* 0x000fe200078ec0ff */
[----:B0-----:R-:W-:-:S05]  /*16180*/  IMAD.SHL.U32 R7, R7, 0x8, RZ ;  /* 0x0000000807077824 */ /* 0x001fca00078e00ff */
[----:B------:R-:W-:-:S05]  /*16190*/  LOP3.LUT R7, R7, 0x38, RZ, 0xc0, !PT ;  /* 0x0000003807077812 */ /* 0x000fca00078ec0ff */
[----:B------:R-:W-:Y:S01]  /*161a0*/  IMAD.SHL.U32 R0, R7, 0x2, RZ ;  /* 0x0000000207007824 */ /* 0x000fe200078e00ff */
[----:B------:R-:W-:-:S04]  /*161b0*/  LOP3.LUT R7, R19, 0x1, RZ, 0xc0, !PT ;  /* 0x0000000113077812 */ /* 0x000fc800078ec0ff */
[----:B--2---:R-:W-:Y:S02]  /*161c0*/  IADD3 R2, P0, R2, R0, RZ ;  /* 0x0000000002027210 */ /* 0x004fe40007f1e0ff */
[----:B------:R-:W-:Y:S02]  /*161d0*/  ISETP.NE.U32.AND P1, PT, R7, 0x1, PT ;  /* 0x000000010700780c */ /* 0x000fe40003f25070 */
[----:B------:R-:W-:Y:S01]  /*161e0*/  PRMT R7, R19, 0x8880, RZ ;  /* 0x0000888013077816 */ /* 0x000fe200000000ff */
[----:B---3--:R-:W-:Y:S01]  /*161f0*/  IMAD.X R3, RZ, RZ, R3, P0 ;  /* 0x000000ffff037224 */ /* 0x008fe200000e0603 */
        /* <DEDUP_REMOVED lines=25> */
[----:B------:R-:W2:Y:S04]  /*16390*/  SHFL.IDX PT, R3, R6, 0x1, 0x181f ;  /* 0x00381f0006037f89 */ /* 0x000ea800000e0000 */
[----:B------:R-:W-:Y:S01]  /*163a0*/  SHFL.IDX PT, R6, R6, 0x3, 0x181f ;  /* 0x00781f0006067f89 */ /* 0x000fe200000e0000 */
[----:B0-----:R-:W-:-:S05]  /*163b0*/  IADD3 R2, P6, R2, R0, RZ ;  /* 0x0000000002027210 */ /* 0x001fca0007fde0ff */
[----:B--2---:R-:W-:Y:S01]  /*163c0*/  IMAD.X R3, RZ, RZ, R3, P6 ;  /* 0x000000ffff037224 */ /* 0x004fe200030e0603 */
        /* <DEDUP_REMOVED lines=39> */
[----:B0-----:R0:W2:Y:S02]  /*16640*/  SHFL.IDX PT, R2, R4, 0x3, 0x181f ;  /* 0x00781f0004027f89 */ /* 0x0010a400000e0000 */
.L_x_2404:
        /* <DEDUP_REMOVED lines=11> */
[----:B--2---:R-:W-:Y:S02]  /*16700*/  IADD3 R2, P0, R2, R0, RZ ;  /* 0x0000000002027210 */ /* 0x004fe40007f1e0ff */
        /* <DEDUP_REMOVED lines=22> */
.L_x_2322:
        /* <DEDUP_REMOVED lines=11> */
.L_x_2323:
[----:B------:R-:W2:Y:S01]  /*16920*/  LDL.LU R2, [R1+0x4] ;  /* 0x0000040001027983 */ /* 0x000ea20000300800 */
[----:B------:R3:W-:Y:S01]  /*16930*/  SYNCS.ARRIVE.TRANS64.A1T0 RZ, [R25+URZ+0x28c50], RZ ;  /* 0x028c50ff19ff79a7 */ /* 0x0007e2000810003f */
[----:B------:R-:W-:Y:S01]  /*16940*/  BSSY B0, `(.L_x_2324) ;  /* 0x00000f0000007945 */ /* 0x000fe20003800000 */
[----:B--2---:R-:W-:-:S05]  /*16950*/  VIADD R7, R2, 0xfffffffe ;  /* 0xfffffffe02077836 */ /* 0x004fca0000000000 */
[----:B------:R-:W-:-:S13]  /*16960*/  ISETP.GE.AND P0, PT, R7, R30, PT ;  /* 0x0000001e0700720c */ /* 0x000fda0003f06270 */
[----:B---3--:R-:W-:Y:S05]  /*16970*/  @!P0 BRA `(.L_x_2325) ;  /* 0x0000000c00b08947 */ /* 0x008fea0003800000 */
[----:B------:R-:W2:Y:S01]  /*16980*/  LDL.LU R2, [R1+0x14] ;  /* 0x0000140001027983 */ /* 0x000ea20000300800 */
[----:B------:R-:W-:-:S04]  /*16990*/  LOP3.LUT R28, R19, 0x80, RZ, 0xc0, !PT ;  /* 0x00000080131c7812 */ /* 0x000fc800078ec0ff */
[----:B------:R-:W-:Y:S02]  /*169a0*/  SHF.R.U32.HI R28, RZ, 0x3, R28 ;  /* 0x00000003ff1c7819 */ /* 0x000fe4000001161c */
[----:B--2---:R-:W-:-:S04]  /*169b0*/  LOP3.LUT R29, R2, 0x40, RZ, 0xc0, !PT ;  /* 0x00000040021d7812 */ /* 0x004fc800078ec0ff */
[----:B------:R-:W-:-:S07]  /*169c0*/  SHF.R.U32.HI R29, RZ, 0x2, R29 ;  /* 0x00000002ff1d7819 */ /* 0x000fce000001161d */
.L_x_2338:
[----:B0-----:R-:W0:Y:S01]  /*169d0*/  S2R R4, SR_TID.X ;  /* 0x0000000000047919 */ /* 0x001e220000002100 */
[----:B--2---:R-:W2:Y:S01]  /*169e0*/  LDC R2, c[0x0][0x430] ;  /* 0x00010c00ff027b82 */ /* 0x004ea20000000800 */
[----:B---3--:R-:W-:Y:S01]  /*169f0*/  IMAD R6, R7, 0x40, R31 ;  /* 0x0000004007067824 */ /* 0x008fe200078e021f */
[----:B------:R-:W-:Y:S05]  /*16a00*/  YIELD ;  /* 0x0000000000007946 */ /* 0x000fea0003800000 */
[----:B------:R-:W-:Y:S01]  /*16a10*/  IMAD.U32 R11, RZ, RZ, UR36 ;  /* 0x00000024ff0b7e24 */ /* 0x000fe2000f8e00ff */
[----:B------:R-:W-:Y:S01]  /*16a20*/  ULDC UR4, c[0x0][0x430] ;  /* 0x00010c0000047ab9 */ /* 0x000fe20000000800 */
[----:B------:R-:W-:Y:S01]  /*16a30*/  VIADD R18, R18, 0x1 ;  /* 0x0000000112127836 */ /* 0x000fe20000000000 */
[----:B--2---:R-:W-:Y:S01]  /*16a40*/  ISETP.NE.AND P0, PT, R2, 0x1, PT ;  /* 0x000000010200780c */ /* 0x004fe20003f05270 */
[----:B0-----:R-:W-:-:S05]  /*16a50*/  IMAD.SHL.U32 R4, R4, 0x10, RZ ;  /* 0x0000001004047824 */ /* 0x001fca00078e00ff */
[----:B------:R-:W-:-:S07]  /*16a60*/  LOP3.LUT R4, R37, 0x70, R4, 0xf8, !PT ;  /* 0x0000007025047812 */ /* 0x000fce00078ef804 */
[----:B------:R-:W0:Y:S01]  /*16a70*/  @P0 LDC R3, c[0x0][0x434] ;  /* 0x00010d00ff030b82 */ /* 0x000e220000000800 */
[C---:B------:R-:W-:Y:S01]  /*16a80*/  ISETP.GT.U32.AND P1, PT, R4.reuse, 0x3f, PT ;  /* 0x0000003f0400780c */ /* 0x040fe20003f24070 */
[----:B------:R-:W-:-:S06]  /*16a90*/  IMAD.IADD R6, R4, 0x1, R6 ;  /* 0x0000000104067824 */ /* 0x000fcc00078e0206 */
[----:B------:R-:W2:Y:S01]  /*16aa0*/  @P0 LDC R2, c[0x0][0x438] ;  /* 0x00010e00ff020b82 */ /* 0x000ea20000000800 */
[----:B------:R-:W-:-:S07]  /*16ab0*/  IMAD.MOV.U32 R10, RZ, RZ, R6 ;  /* 0x000000ffff0a7224 */ /* 0x000fce00078e0006 */
[----:B------:R-:W3:Y:S01]  /*16ac0*/  @!P1 LDC.64 R4, c[0x0][0x428] ;  /* 0x00010a00ff049b82 */ /* 0x000ee20000000a00 */
[----:B0-----:R-:W-:-:S07]  /*16ad0*/  @P0 IMAD.HI.U32 R3, R6, R3, RZ ;  /* 0x0000000306030227 */ /* 0x001fce00078e00ff */
[----:B------:R-:W0:Y:S01]  /*16ae0*/  @!P1 LDC.64 R8, c[0x0][0x418] ;  /* 0x00010600ff089b82 */ /* 0x000e220000000a00 */
[----:B--2---:R-:W-:-:S04]  /*16af0*/  @P0 SHF.R.U32.HI R10, RZ, R2, R3 ;  /* 0x00000002ff0a0219 */ /* 0x004fc80000011603 */
[--C-:B------:R-:W-:Y:S01]  /*16b00*/  @!P1 SHF.R.S32.HI R3, RZ, 0x1f, R10.reuse ;  /* 0x0000001fff039819 */ /* 0x100fe2000001140a */
[----:B------:R-:W-:-:S04]  /*16b10*/  @!P1 IMAD.MOV.U32 R2, RZ, RZ, R10 ;  /* 0x000000ffff029224 */ /* 0x000fc800078e000a */
[----:B---3--:R-:W-:-:S04]  /*16b20*/  @!P1 IMAD.WIDE.U32 R2, R23, R4, R2 ;  /* 0x0000000417029225 */ /* 0x008fc800078e0002 */
        /* <DEDUP_REMOVED lines=17> */
[----:B01----:R-:W-:Y:S08]  /*16c40*/  @!P1 BRA `(.L_x_2326) ;  /* 0x0000000000049947 */ /* 0x003ff00003800000 */
[----:B------:R-:W-:Y:S01]  /*16c50*/  BPT.TRAP 0x1 ;  /* 0x000000040000795c */ /* 0x000fe20000300000 */
.L_x_2326:
[----:B------:R-:W-:Y:S01]  /*16c60*/  IMAD R6, R18, 0x8, R17 ;  /* 0x0000000812067824 */ /* 0x000fe200078e0211 */
[----:B------:R-:W-:Y:S01]  /*16c70*/  SHF.L.U32 R19, R22, 0x1f, RZ ;  /* 0x0000001f16137819 */ /* 0x000fe200000006ff */
[----:B------:R-:W-:Y:S01]  /*16c80*/  BSSY B1, `(.L_x_2327) ;  /* 0x0000004000017945 */ /* 0x000fe20003800000 */
[----:B------:R-:W-:Y:S02]  /*16c90*/  SHF.R.S32.HI R9, RZ, 0x1f, R5 ;  /* 0x0000001fff097819 */ /* 0x000fe40000011405 */
[----:B------:R-:W0:Y:S02]  /*16ca0*/  SYNCS.PHASECHK.TRANS64.TRYWAIT P0, [R6+URZ+0x28c40], R19 ;  /* 0x028c4013060075a7 */ /* 0x000e24000800017f */
[----:B0-----:R-:W-:Y:S05]  /*16cb0*/  @!P0 BRA `(.L_x_2328) ;  /* 0x0000003800688947 */ /* 0x001fea0003800000 */
.L_x_2405:
[----:B------:R-:W-:Y:S05]  /*16cc0*/  BSYNC B1 ;  /* 0x0000000000017941 */ /* 0x000fea0003800000 */
.L_x_2327:
        /* <DEDUP_REMOVED lines=17> */
[----:B-1----:R-:W-:Y:S01]  /*16de0*/  IMAD R25, R26, UR5, R3 ;  /* 0x000000051a197c24 */ /* 0x002fe2000f8e0203 */
        /* <DEDUP_REMOVED lines=22> */
.L_x_2415:
        /* <DEDUP_REMOVED lines=8> */
.L_x_2330:
        /* <DEDUP_REMOVED lines=11> */
.L_x_2331:
[----:B------:R2:W-:Y:S01]  /*17080*/  SYNCS.ARRIVE.TRANS64.A1T0 RZ, [R6+URZ+0x28c30], RZ ;  /* 0x028c30ff06ff79a7 */ /* 0x0005e2000810003f */
[----:B------:R-:W-:Y:S05]  /*17090*/  @!P2 BRA `(.L_x_2332) ;  /* 0x000000000004a947 */ /* 0x000fea0003800000 */
[----:B------:R-:W-:Y:S01]  /*170a0*/  BPT.TRAP 0x1 ;  /* 0x000000040000795c */ /* 0x000fe20000300000 */
.L_x_2332:
[----:B------:R-:W3:Y:S01]  /*170b0*/  SYNCS.PHASECHK.TRANS64.TRYWAIT P0, [R6+URZ+0x28c60], R19 ;  /* 0x028c6013060075a7 */ /* 0x000ee2000800017f */
[----:B------:R-:W-:Y:S04]  /*170c0*/  BSSY B1, `(.L_x_2333) ;  /* 0x0000002000017945 */ /* 0x000fe80003800000 */
[----:B---3--:R-:W-:Y:S05]  /*170d0*/  @!P0 BRA `(.L_x_2334) ;  /* 0x0000003800908947 */ /* 0x008fea0003800000 */
.L_x_2416:
[----:B------:R-:W-:Y:S05]  /*170e0*/  BSYNC B1 ;  /* 0x0000000000017941 */ /* 0x000fea0003800000 */
.L_x_2333:
        /* <DEDUP_REMOVED lines=79> */
.L_x_2426:
        /* <DEDUP_REMOVED lines=25> */
.L_x_2336:
        /* <DEDUP_REMOVED lines=11> */
.L_x_2337:
[----:B------:R3:W-:Y:S01]  /*17820*/  SYNCS.ARRIVE.TRANS64.A1T0 RZ, [R6+URZ+0x28c50], RZ ;  /* 0x028c50ff06ff79a7 */ /* 0x0007e2000810003f */
[----:B------:R-:W-:Y:S05]  /*17830*/  @P3 BRA `(.L_x_2338) ;  /* 0xfffffff000643947 */ /* 0x000fea000383ffff */
.L_x_2325:
[----:B------:R-:W-:Y:S05]  /*17840*/  BSYNC B0 ;  /* 0x0000000000007941 */ /* 0x000fea0003800000 */
.L_x_2324:
        /* <DEDUP_REMOVED lines=21> */
.L_x_2340:
[----:B------:R-:W-:Y:S05]  /*179a0*/  BSYNC B0 ;  /* 0x0000000000007941 */ /* 0x000fea0003800000 */
.L_x_2339:
[----:B------:R-:W-:-:S07]  /*179b0*/  SEL R18, R18, RZ, P0 ;  /* 0x000000ff12127207 */ /* 0x000fce0000000000 */
.L_x_2299:
[----:B------:R-:W-:Y:S05]  /*179c0*/  BSYNC B7 ;  /* 0x0000000000077941 */ /* 0x000fea0003800000 */
.L_x_2297:
        /* <DEDUP_REMOVED lines=8> */
[----:B-1----:R1:W4:Y:S01]  /*17a50*/  LDS.128 R24, [R17+0x28cd0] ;  /* 0x028cd00011187984 */ /* 0x0023220000000c00 */
[----:B------:R-:W-:Y:S06]  /*17a60*/  BAR.ARV 0x4, 0x180 ;  /* 0x0106000000007b1d */ /* 0x000fec0000002000 */
[----:B------:R-:W-:Y:S05]  /*17a70*/  BRA `(.L_x_2342) ;  /* 0x0000000c00d47947 */ /* 0x000fea0003800000 */
.L_x_2341:
        /* <DEDUP_REMOVED lines=14> */
[----:B-1----:R-:W-:Y:S01]  /*17b60*/  IMAD.MOV.U32 R25, RZ, RZ, RZ ;  /* 0x000000ffff197224 */ /* 0x002fe200078e00ff */
        /* <DEDUP_REMOVED lines=28> */
.L_x_2436:
[----:B------:R-:W-:Y:S02]  /*17d30*/  ULDC UR4, c[0x0][0xc38] ;  /* 0x00030e0000047ab9 */ /* 0x000fe40000000800 */
[----:B------:R-:W-:-:S04]  /*17d40*/  IMAD.U32 R4, RZ, RZ, UR4 ;  /* 0x00000004ff047e24 */ /* 0x000fc8000f8e00ff */
[----:B-1----:R-:W-:-:S04]  /*17d50*/  IMAD R5, R14, R4, RZ ;  /* 0x000000040e057224 */ /* 0x002fc800078e02ff */
[----:B------:R-:W-:-:S05]  /*17d60*/  IMAD.IADD R6, R6, 0x1, R5 ;  /* 0x0000000106067824 */ /* 0x000fca00078e0205 */
[----:B------:R-:W-:-:S13]  /*17d70*/  ISETP.GT.AND P6, PT, R6, R0, PT ;  /* 0x000000000600720c */ /* 0x000fda0003fc4270 */
[----:B------:R-:W-:Y:S05]  /*17d80*/  @P6 BRA `(.L_x_2344) ;  /* 0x0000000000a46947 */ /* 0x000fea0003800000 */
.L_x_2347:
        /* <DEDUP_REMOVED lines=11> */
[----:B------:R-:W-:Y:S02]  /*17e40*/  IMAD.MOV.U32 R8, RZ, RZ, RZ ;  /* 0x000000ffff087224 */ /* 0x000fe400078e00ff */
[----:B0-----:R-:W-:-:S05]  /*17e50*/  @!P6 IMAD.WIDE R2, R7, 0x4, R2 ;  /* 0x000000040702e825 */ /* 0x001fca00078e0202 */
[----:B------:R1:W2:Y:S02]  /*17e60*/  @!P6 LDG.E R25, desc[UR54][R2.64] ;  /* 0x000000360219e981 */ /* 0x0002a4000c1e1900 */
[----:B-1----:R-:W-:-:S05]  /*17e70*/  @!P6 IMAD.WIDE R2, R7, 0x4, R4 ;  /* 0x000000040702e825 */ /* 0x002fca00078e0204 */
        /* <DEDUP_REMOVED lines=20> */
.L_x_2444:
[----:B------:R-:W-:Y:S02]  /*17fc0*/  ULDC UR4, c[0x0][0xc38] ;  /* 0x00030e0000047ab9 */ /* 0x000fe40000000800 */
[----:B------:R-:W-:-:S04]  /*17fd0*/  IMAD.U32 R4, RZ, RZ, UR4 ;  /* 0x00000004ff047e24 */ /* 0x000fc8000f8e00ff */
[----:B-1----:R-:W-:-:S04]  /*17fe0*/  IMAD R5, R14, R4, RZ ;  /* 0x000000040e057224 */ /* 0x002fc800078e02ff */
[----:B------:R-:W-:-:S05]  /*17ff0*/  IMAD.IADD R6, R5, 0x1, R6 ;  /* 0x0000000105067824 */ /* 0x000fca00078e0206 */
[----:B------:R-:W-:-:S13]  /*18000*/  ISETP.GT.AND P6, PT, R6, R0, PT ;  /* 0x000000000600720c */ /* 0x000fda0003fc4270 */
[----:B------:R-:W-:Y:S05]  /*18010*/  @!P6 BRA `(.L_x_2347) ;  /* 0xfffffffc005ce947 */ /* 0x000fea000383ffff */
.L_x_2344:
[----:B------:R-:W-:Y:S01]  /*18020*/  IMAD.IADD R5, R6, 0x1, -R5 ;  /* 0x0000000106057824 */ /* 0x000fe200078e0a05 */
[----:B------:R-:W-:-:S03]  /*18030*/  UMOV UR4, 0xffffffff ;  /* 0xffffffff00047882 */ /* 0x000fc60000000000 */
[----:B------:R-:W-:-:S05]  /*18040*/  IMAD R7, R3, R4, R5 ;  /* 0x0000000403077224 */ /* 0x000fca00078e0205 */
[----:B------:R-:W-:Y:S01]  /*18050*/  ISETP.GT.AND P6, PT, R7, R0, PT ;  /* 0x000000000700720c */ /* 0x000fe20003fc4270 */
[----:B------:R-:W-:-:S12]  /*18060*/  BRA.DIV UR4, `(.L_x_2348) ;  /* 0x0000003a048c7947 */ /* 0x000fd8000b800000 */
[----:B------:R-:W-:-:S04]  /*18070*/  VOTE.ANY R2, PT, !P6 ;  /* 0x0000000000027806 */ /* 0x000fc800070e0100 */
[----:B------:R-:W1:Y:S02]  /*18080*/  POPC R12, R2 ;  /* 0x00000002000c7309 */ /* 0x000e640000000000 */
[----:B-1----:R1:W2:Y:S01]  /*18090*/  SHFL.IDX PT, R25, R25, R12, 0x1f ;  /* 0x00001f0c19197589 */ /* 0x0022a200000e0000 */
[----:B------:R-:W-:-:S03]  /*180a0*/  IMAD.IADD R27, R12, 0x1, R27 ;  /* 0x000000010c1b7824 */ /* 0x000fc600078e021b */
[----:B------:R1:W3:Y:S04]  /*180b0*/  SHFL.IDX PT, R8, R8, R12, 0x1f ;  /* 0x00001f0c08087589 */ /* 0x0002e800000e0000 */
.L_x_2449:
[----:B------:R-:W-:-:S13]  /*180c0*/  ISETP.NE.AND P0, PT, R2, RZ, PT ;  /* 0x000000ff0200720c */ /* 0x000fda0003f05270 */
[----:B------:R-:W-:Y:S05]  /*180d0*/  @!P0 BRA `(.L_x_2349) ;  /* 0x0000000000108947 */ /* 0x000fea0003800000 */
[----:B------:R-:W-:Y:S01]  /*180e0*/  UMOV UR4, 0xffffffff ;  /* 0xffffffff00047882 */ /* 0x000fe20000000000 */
[----:B-1----:R-:W-:Y:S02]  /*180f0*/  VIADD R12, R12, 0xffffffff ;  /* 0xffffffff0c0c7836 */ /* 0x002fe40000000000 */
[----:B------:R-:W-:Y:S05]  /*18100*/  BRA.DIV UR4, `(.L_x_2350) ;  /* 0x0000003a04c07947 */ /* 0x000fea000b800000 */
[----:B------:R4:W1:Y:S02]  /*18110*/  SHFL.IDX PT, R24, R3, R12, 0x1f ;  /* 0x00001f0c03187589 */ /* 0x00086400000e0000 */
.L_x_2349:
[----:B---3--:R-:W-:Y:S01]  /*18120*/  ISETP.NE.AND P0, PT, R8, 0x1, PT ;  /* 0x000000010800780c */ /* 0x008fe20003f05270 */
[----:B-1----:R-:W-:-:S04]  /*18130*/  IMAD R24, R24, R4, R5 ;  /* 0x0000000418187224 */ /* 0x002fc800078e0205 */
[----:B------:R-:W-:-:S08]  /*18140*/  IMAD.IADD R0, R0, 0x1, -R24 ;  /* 0x0000000100007824 */ /* 0x000fd000078e0a18 */
[----:B------:R-:W-:Y:S05]  /*18150*/  @!P0 BRA `(.L_x_2351) ;  /* 0x0000000000dc8947 */ /* 0x000fea0003800000 */
[----:B--2---:R-:W-:Y:S02]  /*18160*/  IABS R4, R25 ;  /* 0x0000001900047213 */ /* 0x004fe40000000000 */
[----:B------:R-:W-:Y:S02]  /*18170*/  IABS R5, R8 ;  /* 0x0000000800057213 */ /* 0x000fe40000000000 */
[----:B------:R-:W1:Y:S08]  /*18180*/  I2F.RP R6, R4 ;  /* 0x0000000400067306 */ /* 0x000e700000209400 */
[----:B------:R-:W2:Y:S08]  /*18190*/  I2F.RP R9, R5 ;  /* 0x0000000500097306 */ /* 0x000eb00000209400 */
[----:B-1----:R-:W1:Y:S08]  /*181a0*/  MUFU.RCP R6, R6 ;  /* 0x0000000600067308 */ /* 0x002e700000001000 */
[----:B--2---:R-:W-:Y:S01]  /*181b0*/  MUFU.RCP R9, R9 ;  /* 0x0000000900097308 */ /* 0x004fe20000001000 */
[----:B-1----:R-:W-:-:S07]  /*181c0*/  VIADD R2, R6, 0xffffffe ;  /* 0x0ffffffe06027836 */ /* 0x002fce0000000000 */
[----:B0---4-:R0:W1:Y:S02]  /*181d0*/  F2I.FTZ.U32.TRUNC.NTZ R3, R2 ;  /* 0x0000000200037305 */ /* 0x011064000021f000 */
[----:B0-----:R-:W-:Y:S02]  /*181e0*/  IMAD.MOV.U32 R2, RZ, RZ, RZ ;  /* 0x000000ffff027224 */ /* 0x001fe400078e00ff */
[----:B-1----:R-:W-:-:S04]  /*181f0*/  IMAD.MOV R7, RZ, RZ, -R3 ;  /* 0x000000ffff077224 */ /* 0x002fc800078e0a03 */
[----:B------:R-:W-:-:S04]  /*18200*/  IMAD R7, R7, R4, RZ ;  /* 0x0000000407077224 */ /* 0x000fc800078e02ff */
[----:B------:R-:W-:Y:S01]  /*18210*/  IMAD.HI.U32 R3, R3, R7, R2 ;  /* 0x0000000703037227 */ /* 0x000fe200078e0002 */
[----:B------:R-:W-:Y:S02]  /*18220*/  IABS R7, R0 ;  /* 0x0000000000077213 */ /* 0x000fe40000000000 */
[----:B------:R-:W-:-:S03]  /*18230*/  IABS R2, R25 ;  /* 0x0000001900027213 */ /* 0x000fc60000000000 */
[----:B------:R-:W-:-:S04]  /*18240*/  IMAD.HI.U32 R6, R3, R7, RZ ;  /* 0x0000000703067227 */ /* 0x000fc800078e00ff */
[----:B------:R-:W-:Y:S02]  /*18250*/  IMAD.MOV R2, RZ, RZ, -R2 ;  /* 0x000000ffff027224 */ /* 0x000fe400078e0a02 */
        /* <DEDUP_REMOVED lines=19> */
[----:B------:R-:W-:-:S05]  /*18390*/  IABS R3, R6 ;  /* 0x0000000600037213 */ /* 0x000fca0000000000 */
        /* <DEDUP_REMOVED lines=14> */
[--C-:B------:R-:W-:Y:S02]  /*18480*/  IMAD R8, R8, R3, R6.reuse ;  /* 0x0000000308087224 */ /* 0x100fe400078e0206 */
[----:B------:R-:W-:Y:S02]  /*18490*/  IMAD.MOV R3, RZ, RZ, -R6 ;  /* 0x000000ffff037224 */ /* 0x000fe400078e0a06 */
[----:B------:R-:W-:Y:S02]  /*184a0*/  IMAD R26, R8, 0x10000, R5 ;  /* 0x00010000081a7824 */ /* 0x000fe400078e0205 */
[----:B------:R-:W-:Y:S01]  /*184b0*/  IMAD R3, R25, R3, R0 ;  /* 0x0000000319037224 */ /* 0x000fe200078e0200 */
[----:B------:R-:W-:Y:S06]  /*184c0*/  BRA `(.L_x_2352) ;  /* 0x0000000000f07947 */ /* 0x000fec0003800000 */
.L_x_2351:
[----:B0---4-:R-:W0:Y:S02]  /*184d0*/  LDC.64 R2, c[0x0][0xc90] ;  /* 0x00032400ff027b82 */ /* 0x011e240000000a00 */
[----:B0-----:R-:W-:-:S05]  /*184e0*/  IMAD.WIDE R2, R27, 0x4, R2 ;  /* 0x000000041b027825 */ /* 0x001fca00078e0202 */
[----:B------:R0:W2:Y:S02]  /*184f0*/  LDG.E R6, desc[UR54][R2.64] ;  /* 0x0000003602067981 */ /* 0x0000a4000c1e1900 */
[----:B0-----:R-:W-:Y:S02]  /*18500*/  IMAD.MOV.U32 R2, RZ, RZ, RZ ;  /* 0x000000ffff027224 */ /* 0x001fe400078e00ff */
[----:B--2---:R-:W-:-:S05]  /*18510*/  IMAD R5, R25, R6, RZ ;  /* 0x0000000619057224 */ /* 0x004fca00078e02ff */
[----:B------:R-:W-:-:S04]  /*18520*/  IABS R7, R5 ;  /* 0x0000000500077213 */ /* 0x000fc80000000000 */
[----:B------:R-:W0:Y:S08]  /*18530*/  I2F.RP R8, R7 ;  /* 0x0000000700087306 */ /* 0x000e300000209400 */
[----:B0-----:R-:W0:Y:S02]  /*18540*/  MUFU.RCP R8, R8 ;  /* 0x0000000800087308 */ /* 0x001e240000001000 */
[----:B0-----:R-:W-:-:S06]  /*18550*/  VIADD R9, R8, 0xffffffe ;  /* 0x0ffffffe08097836 */ /* 0x001fcc0000000000 */
[----:B------:R-:W0:Y:S02]  /*18560*/  F2I.FTZ.U32.TRUNC.NTZ R3, R9 ;  /* 0x0000000900037305 */ /* 0x000e24000021f000 */
[----:B0-----:R-:W-:-:S04]  /*18570*/  IMAD.MOV R10, RZ, RZ, -R3 ;  /* 0x000000ffff0a7224 */ /* 0x001fc800078e0a03 */
[----:B------:R-:W-:Y:S01]  /*18580*/  IMAD R11, R10, R7, RZ ;  /* 0x000000070a0b7224 */ /* 0x000fe200078e02ff */
[----:B------:R-:W-:-:S03]  /*18590*/  IABS R10, R5 ;  /* 0x00000005000a7213 */ /* 0x000fc60000000000 */
[----:B------:R-:W-:Y:S01]  /*185a0*/  IMAD.HI.U32 R2, R3, R11, R2 ;  /* 0x0000000b03027227 */ /* 0x000fe200078e0002 */
[----:B------:R-:W-:-:S03]  /*185b0*/  IABS R3, R0 ;  /* 0x0000000000037213 */ /* 0x000fc60000000000 */
        /* <DEDUP_REMOVED lines=16> */
[----:B------:R-:W-:-:S03]  /*186c0*/  IMAD R0, R5, R9, R0 ;  /* 0x0000000905007224 */ /* 0x000fc600078e0200 */
[----:B------:R-:W-:-:S04]  /*186d0*/  VIADDMNMX R4, R3, R4, R6, PT ;  /* 0x0000000403047246 */ /* 0x000fc80003800106 */
[----:B------:R-:W-:-:S04]  /*186e0*/  IABS R6, R4 ;  /* 0x0000000400067213 */ /* 0x000fc80000000000 */
[----:B------:R-:W0:Y:S08]  /*186f0*/  I2F.RP R8, R6 ;  /* 0x0000000600087306 */ /* 0x000e300000209400 */
[----:B0-----:R-:W0:Y:S02]  /*18700*/  MUFU.RCP R8, R8 ;  /* 0x0000000800087308 */ /* 0x001e240000001000 */
[----:B0-----:R-:W-:Y:S01]  /*18710*/  VIADD R2, R8, 0xffffffe ;  /* 0x0ffffffe08027836 */ /* 0x001fe20000000000 */
[----:B------:R-:W-:-:S05]  /*18720*/  IABS R8, R0 ;  /* 0x0000000000087213 */ /* 0x000fca0000000000 */
[----:B------:R0:W1:Y:S02]  /*18730*/  F2I.FTZ.U32.TRUNC.NTZ R3, R2 ;  /* 0x0000000200037305 */ /* 0x000064000021f000 */
[----:B0-----:R-:W-:Y:S02]  /*18740*/  IMAD.MOV.U32 R2, RZ, RZ, RZ ;  /* 0x000000ffff027224 */ /* 0x001fe400078e00ff */
[----:B-1----:R-:W-:-:S04]  /*18750*/  IMAD.MOV R5, RZ, RZ, -R3 ;  /* 0x000000ffff057224 */ /* 0x002fc800078e0a03 */
[----:B------:R-:W-:-:S04]  /*18760*/  IMAD R5, R5, R6, RZ ;  /* 0x0000000605057224 */ /* 0x000fc800078e02ff */
[----:B------:R-:W-:Y:S01]  /*18770*/  IMAD.HI.U32 R3, R3, R5, R2 ;  /* 0x0000000503037227 */ /* 0x000fe200078e0002 */
[-C--:B------:R-:W-:Y:S02]  /*18780*/  IABS R5, R4.reuse ;  /* 0x0000000400057213 */ /* 0x080fe40000000000 */
[----:B------:R-:W-:Y:S02]  /*18790*/  LOP3.LUT R2, R0, R4, RZ, 0x3c, !PT ;  /* 0x0000000400027212 */ /* 0x000fe400078e3cff */
[----:B------:R-:W-:Y:S01]  /*187a0*/  IADD3 R0, R7, 0x1000000, R0 ;  /* 0x0100000007007810 */ /* 0x000fe20007ffe000 */
[----:B------:R-:W-:Y:S01]  /*187b0*/  IMAD.MOV R5, RZ, RZ, -R5 ;  /* 0x000000ffff057224 */ /* 0x000fe200078e0a05 */
[----:B------:R-:W-:Y:S01]  /*187c0*/  ISETP.GE.AND P2, PT, R2, RZ, PT ;  /* 0x000000ff0200720c */ /* 0x000fe20003f46270 */
        /* <DEDUP_REMOVED lines=9> */
[----:B------:R-:W-:Y:S01]  /*18860*/  @!P1 LOP3.LUT R3, RZ, R4, RZ, 0x33, !PT ;  /* 0x00000004ff039212 */ /* 0x000fe200078e33ff */
[----:B------:R-:W-:-:S04]  /*18870*/  IMAD.MOV R4, RZ, RZ, -R4 ;  /* 0x000000ffff047224 */ /* 0x000fc800078e0a04 */
[----:B------:R-:W-:-:S07]  /*18880*/  IMAD R26, R3, R4, R0 ;  /* 0x00000004031a7224 */ /* 0x000fce00078e0200 */
.L_x_2352:
[----:B------:R-:W-:-:S05]  /*18890*/  LOP3.LUT R0, RZ, R3, RZ, 0x33, !PT ;  /* 0x00000003ff007212 */ /* 0x000fca00078e33ff */
[----:B------:R-:W-:Y:S01]  /*188a0*/  IMAD.IADD R25, R25, 0x1, R0 ;  /* 0x0000000119197824 */ /* 0x000fe200078e0200 */
[----:B------:R-:W-:Y:S06]  /*188b0*/  BRA `(.L_x_2353) ;  /* 0x00000000001c7947 */ /* 0x000fec0003800000 */
.L_x_2345:
[----:B------:R-:W-:Y:S01]  /*188c0*/  UMOV UR4, URZ ;  /* 0x0000003f00047c82 */ /* 0x000fe20008000000 */
[----:B------:R-:W-:Y:S01]  /*188d0*/  UMOV UR5, URZ ;  /* 0x0000003f00057c82 */ /* 0x000fe20008000000 */
[----:B------:R-:W-:Y:S01]  /*188e0*/  ULDC UR6, c[0x0][0xc3c] ;  /* 0x00030f0000067ab9 */ /* 0x000fe20000000800 */
[----:B------:R-:W-:Y:S02]  /*188f0*/  IMAD.MOV.U32 R24, RZ, RZ, R0 ;  /* 0x000000ffff187224 */ /* 0x000fe400078e0000 */
[----:B------:R-:W-:Y:S02]  /*18900*/  IMAD.U32 R25, RZ, RZ, UR4 ;  /* 0x00000004ff197e24 */ /* 0x000fe4000f8e00ff */
[----:B------:R-:W-:Y:S02]  /*18910*/  IMAD.U32 R26, RZ, RZ, UR5 ;  /* 0x00000005ff1a7e24 */ /* 0x000fe4000f8e00ff */
[----:B------:R-:W-:-:S07]  /*18920*/  IMAD.U32 R27, RZ, RZ, UR6 ;  /* 0x00000006ff1b7e24 */ /* 0x000fce000f8e00ff */
.L_x_2353:
[----:B------:R-:W1:Y:S01]  /*18930*/  S2R R0, SR_TID.X ;  /* 0x0000000000007919 */ /* 0x000e620000002100 */
[----:B------:R-:W-:Y:S05]  /*18940*/  WARPSYNC.ALL ;  /* 0x0000000000007948 */ /* 0x000fea0003800000 */
[----:B------:R-:W-:Y:S01]  /*18950*/  BAR.SYNC.DEFER_BLOCKING 0x4, 0x180 ;  /* 0x0106000000007b1d */ /* 0x000fe20000010000 */
[----:B-1----:R-:W-:-:S04]  /*18960*/  LOP3.LUT R0, R0, 0x1f, RZ, 0xc0, !PT ;  /* 0x0000001f00007812 */ /* 0x002fc800078ec0ff */
[----:B------:R-:W-:-:S13]  /*18970*/  ISETP.NE.AND P0, PT, R0, RZ, PT ;  /* 0x000000ff0000720c */ /* 0x000fda0003f05270 */
[----:B0-----:R-:W0:Y:S01]  /*18980*/  @!P0 S2R R3, SR_CgaCtaId ;  /* 0x0000000000038919 */ /* 0x001e220000008800 */
[----:B------:R-:W-:-:S04]  /*18990*/  @!P0 MOV R0, 0x400 ;  /* 0x0000040000008802 */ /* 0x000fc80000000f00 */
[----:B0-----:R-:W-:-:S05]  /*189a0*/  @!P0 LEA R17, R3, R0, 0x18 ;  /* 0x0000000003118211 */ /* 0x001fca00078ec0ff */
[----:B------:R0:W-:Y:S01]  /*189b0*/  @!P0 STS.128 [R17+0x28cd0], R24 ;  /* 0x028cd01811008388 */ /* 0x0001e20000000c00 */
[----:B------:R-:W-:Y:S06]  /*189c0*/  BAR.ARV 0x5, 0x180 ;  /* 0x0146000000007b1d */ /* 0x000fec0000002000 */
.L_x_2342:
[----:B------:R-:W-:Y:S02]  /*189d0*/  ULDC UR4, c[0x0][0xc3c] ;  /* 0x00030f0000047ab9 */ /* 0x000fe40000000800 */
[----:B----4-:R-:W-:-:S13]  /*189e0*/  ISETP.GE.AND P0, PT, R27, UR4, PT ;  /* 0x000000041b007c0c */ /* 0x010fda000bf06270 */
[----:B------:R-:W-:Y:S05]  /*189f0*/  @!P0 BRA `(.L_x_2354) ;  /* 0xffffffb000048947 */ /* 0x000fea000383ffff */
[----:B------:R-:W-:Y:S05]  /*18a00*/  BSYNC B8 ;  /* 0x0000000000087941 */ /* 0x000fea0003800000 */
.L_x_2283:
[----:B------:R-:W4:Y:S01]  /*18a10*/  LDL.LU R0, [R1+0x10] ;  /* 0x0000100001007983 */ /* 0x000f220000300800 */
[----:B------:R-:W-:Y:S01]  /*18a20*/  BSSY B0, `(.L_x_2355) ;  /* 0x000000b000007945 */ /* 0x000fe20003800000 */
[----:B------:R-:W5:Y:S01]  /*18a30*/  S2R R5, SR_CgaCtaId ;  /* 0x0000000000057919 */ /* 0x000f620000008800 */
[----:B----4-:R-:W-:-:S05]  /*18a40*/  VIADD R0, R0, 0x1 ;  /* 0x0000000100007836 */ /* 0x010fca0000000000 */
[----:B-1----:R-:W-:-:S04]  /*18a50*/  LEA.HI R2, R0, R0, RZ, 0x1 ;  /* 0x0000000000027211 */ /* 0x002fc800078f08ff */
[----:B------:R-:W-:Y:S02]  /*18a60*/  LOP3.LUT R3, R2, 0xfffffffe, RZ, 0xc0, !PT ;  /* 0xfffffffe02037812 */ /* 0x000fe400078ec0ff */
[----:B------:R-:W-:-:S03]  /*18a70*/  MOV R2, 0x400 ;  /* 0x0000040000027802 */ /* 0x000fc60000000f00 */
[----:B------:R-:W-:Y:S01]  /*18a80*/  IMAD.IADD R0, R0, 0x1, -R3 ;  /* 0x0000000100007824 */ /* 0x000fe200078e0a03 */
[----:B-----5:R-:W-:-:S04]  /*18a90*/  LEA R7, R5, R2, 0x18 ;  /* 0x0000000205077211 */ /* 0x020fc800078ec0ff */
[----:B------:R-:W-:-:S04]  /*18aa0*/  SHF.L.U32 R0, R0, 0x1f, RZ ;  /* 0x0000001f00007819 */ /* 0x000fc800000006ff */
[----:B------:R-:W1:Y:S02]  /*18ab0*/  SYNCS.PHASECHK.TRANS64.TRYWAIT P0, [R7+URZ+0x28c20], R0 ;  /* 0x028c2000070075a7 */ /* 0x000e64000800017f */
[----:B-1----:R-:W-:Y:S05]  /*18ac0*/  @!P0 BRA `(.L_x_2356) ;  /* 0x0000003000788947 */ /* 0x002fea0003800000 */
.L_x_2452:
[----:B------:R-:W-:Y:S05]  /*18ad0*/  BSYNC B0 ;  /* 0x0000000000007941 */ /* 0x000fea0003800000 */
.L_x_2355:
[----:B------:R-:W-:-:S03]  /*18ae0*/  UMOV UR4, 0xffffffff ;  /* 0xffffffff00047882 */ /* 0x000fc60000000000 */
[----:B------:R-:W-:Y:S05]  /*18af0*/  BRA.DIV UR4, `(.L_x_2357) ;  /* 0x0000003204807947 */ /* 0x000fea000b800000 */
[----:B-1----:R-:W1:Y:S02]  /*18b00*/  S2R R0, SR_TID.X ;  /* 0x0000000000007919 */ /* 0x002e640000002100 */
[----:B-1----:R-:W-:-:S04]  /*18b10*/  SHF.R.U32.HI R0, RZ, 0x5, R0 ;  /* 0x00000005ff007819 */ /* 0x002fc80000011600 */
[----:B------:R-:W-:-:S05]  /*18b20*/  LOP3.LUT R0, R0, 0x3, RZ, 0xc0, !PT ;  /* 0x0000000300007812 */ /* 0x000fca00078ec0ff */
[----:B------:R1:W4:Y:S02]  /*18b30*/  SHFL.IDX PT, R14, R0, RZ, 0x1f ;  /* 0x00001fff000e7589 */ /* 0x00032400000e0000 */
.L_x_2455:
[----:B----4-:R-:W-:Y:S01]  /*18b40*/  ISETP.NE.AND P0, PT, R14, RZ, PT ;  /* 0x000000ff0e00720c */ /* 0x010fe20003f05270 */
[----:B------:R-:W-:-:S12]  /*18b50*/  BSSY B0, `(.L_x_2358) ;  /* 0x0000024000007945 */ /* 0x000fd80003800000 */
[----:B------:R-:W-:Y:S05]  /*18b60*/  @P0 BRA `(.L_x_2359) ;  /* 0x0000000000880947 */ /* 0x000fea0003800000 */
[----:B------:R-:W-:-:S03]  /*18b70*/  UMOV UR4, 0xffffffff ;  /* 0xffffffff00047882 */ /* 0x000fc60000000000 */
[----:B------:R-:W-:Y:S05]  /*18b80*/  BRA.DIV UR4, `(.L_x_2360) ;  /* 0x0000003204907947 */ /* 0x000fea000b800000 */
[----:B------:R-:W-:-:S13]  /*18b90*/  ELECT P6, URZ, PT ;  /* 0x00000000003f782f */ /* 0x000fda00038c0000 */
.L_x_2458:
[----:B------:R-:W-:Y:S05]  /*18ba0*/  @!P6 BRA `(.L_x_2359) ;  /* 0x000000000078e947 */ /* 0x000fea0003800000 */
[----:B------:R-:W-:-:S06]  /*18bb0*/  ULOP3.LUT UR4, UR39, 0x2, URZ, 0xfc, !UPT ;  /* 0x0000000227047892 */ /* 0x000fcc000f8efc3f */
[----:B-1----:R-:W-:-:S05]  /*18bc0*/  IMAD.U32 R0, RZ, RZ, UR4 ;  /* 0x00000004ff007e24 */ /* 0x002fca000f8e00ff */
[----:B------:R-:W-:-:S13]  /*18bd0*/  ISETP.NE.AND P0, PT, R0, 0x3, PT ;  /* 0x000000030000780c */ /* 0x000fda0003f05270 */
[----:B------:R-:W-:Y:S05]  /*18be0*/  @!P0 BRA `(.L_x_2361) ;  /* 0x0000000000048947 */ /* 0x000fea0003800000 */
[----:B------:R-:W-:Y:S01]  /*18bf0*/  BPT.TRAP 0x1 ;  /* 0x000000040000795c */ /* 0x000fe20000300000 */
.L_x_2361:
[----:B------:R-:W-:Y:S01]  /*18c00*/  IMAD R5, R18, 0x8, R7 ;  /* 0x0000000812057824 */ /* 0x000fe200078e0207 */
[----:B------:R-:W-:Y:S01]  /*18c10*/  SHF.L.U32 R0, R22, 0x1f, RZ ;  /* 0x0000001f16007819 */ /* 0x000fe200000006ff */
[----:B------:R-:W-:-:S03]  /*18c20*/  VIADD R18, R18, 0x1 ;  /* 0x0000000112127836 */ /* 0x000fc60000000000 */
[----:B------:R-:W1:Y:S02]  /*18c30*/  SYNCS.PHASECHK.TRANS64.TRYWAIT P1, [R5+URZ+0x28c40], R0 ;  /* 0x028c4000050075a7 */ /* 0x000e64000802017f */
[----:B------:R-:W-:-:S04]  /*18c40*/  ISETP.NE.AND P2, PT, R18, 0x2, PT ;  /* 0x000000021200780c */ /* 0x000fc80003f45270 */
[----:B------:R-:W-:Y:S01]  /*18c50*/  SEL R3, RZ, 0x1, P2 ;  /* 0x00000001ff037807 */ /* 0x000fe20001000000 */
[----:B-1----:R-:W-:Y:S08]  /*18c60*/  @!P1 BRA `(.L_x_2362) ;  /* 0x0000003000789947 */ /* 0x002ff00003800000 */
.L_x_2459:
[----:B------:R-:W-:Y:S02]  /*18c70*/  SEL R18, R18, RZ, P2 ;  /* 0x000000ff12127207 */ /* 0x000fe40001000000 */
[----:B------:R-:W-:Y:S01]  /*18c80*/  LOP3.LUT R2, R22, R3, RZ, 0x3c, !PT ;  /* 0x0000000316027212 */ /* 0x000fe200078e3cff */
[----:B------:R-:W-:Y:S06]  /*18c90*/  @!P0 BRA `(.L_x_2363) ;  /* 0x0000000000048947 */ /* 0x000fec0003800000 */
[----:B------:R-:W-:Y:S01]  /*18ca0*/  BPT.TRAP 0x1 ;  /* 0x000000040000795c */ /* 0x000fe20000300000 */
.L_x_2363:
[----:B------:R-:W-:Y:S01]  /*18cb0*/  IMAD R3, R18, 0x8, R7 ;  /* 0x0000000812037824 */ /* 0x000fe200078e0207 */
[----:B------:R-:W-:-:S04]  /*18cc0*/  SHF.L.U32 R2, R2, 0x1f, RZ ;  /* 0x0000001f02027819 */ /* 0x000fc800000006ff */
[----:B------:R-:W4:Y:S02]  /*18cd0*/  SYNCS.PHASECHK.TRANS64.TRYWAIT P1, [R3+URZ+0x28c40], R2 ;  /* 0x028c4002030075a7 */ /* 0x000f24000802017f */
[----:B----4-:R-:W-:Y:S05]  /*18ce0*/  @!P1 BRA `(.L_x_2364) ;  /* 0x00000030006c9947 */ /* 0x010fea0003800000 */
.L_x_2460:
[----:B------:R-:W-:Y:S05]  /*18cf0*/  @!P0 BRA `(.L_x_2365) ;  /* 0x0000000000048947 */ /* 0x000fea0003800000 */
[----:B------:R-:W-:Y:S01]  /*18d00*/  BPT.TRAP 0x1 ;  /* 0x000000040000795c */ /* 0x000fe20000300000 */
.L_x_2365:
[----:B------:R-:W5:Y:S02]  /*18d10*/  SYNCS.PHASECHK.TRANS64.TRYWAIT P1, [R5+URZ+0x28c60], R0 ;  /* 0x028c6000050075a7 */ /* 0x000f64000802017f */
[----:B-----5:R-:W-:Y:S05]  /*18d20*/  @!P1 BRA `(.L_x_2366) ;  /* 0x0000003000709947 */ /* 0x020fea0003800000 */
.L_x_2461:
[----:B------:R-:W-:Y:S05]  /*18d30*/  @!P0 BRA `(.L_x_2367) ;  /* 0x0000000000048947 */ /* 0x000fea0003800000 */
[----:B------:R-:W-:Y:S01]  /*18d40*/  BPT.TRAP 0x1 ;  /* 0x000000040000795c */ /* 0x000fe20000300000 */
.L_x_2367:
[----:B------:R0:W0:Y:S02]  /*18d50*/  SYNCS.PHASECHK.TRANS64.TRYWAIT P0, [R3+URZ+0x28c60], R2 ;  /* 0x028c6002030075a7 */ /* 0x000024000800017f */
[----:B0-----:R-:W-:Y:S05]  /*18d60*/  @!P0 NANOSLEEP.SYNCS 0x989680 ;  /* 0x009896800000895d */ /* 0x001fea0003900000 */
[----:B------:R-:W0:Y:S02]  /*18d70*/  @!P0 SYNCS.PHASECHK.TRANS64 P0, [R3+URZ+0x28c60], R2 ;  /* 0x028c6002030085a7 */ /* 0x000e24000800007f */
[----:B0-----:R-:W-:Y:S05]  /*18d80*/  @!P0 BRA `(.L_x_2367) ;  /* 0xfffffffc00f08947 */ /* 0x001fea000383ffff */
.L_x_2359:
[----:B------:R-:W-:Y:S05]  /*18d90*/  BSYNC B0 ;  /* 0x0000000000007941 */ /* 0x000fea0003800000 */
.L_x_2358:
[----:B------:R-:W-:Y:S05]  /*18da0*/  EXIT ;  /* 0x000000000000794d */ /* 0x000fea0003800000 */
.L_x_2164:
[----:B0-----:R-:W-:-:S04]  /*18db0*/  IMAD.U32 R3, RZ, RZ, UR23 ;  /* 0x00000017ff037e24 */ /* 0x001fc8000f8e00ff */
[----:B------:R0:W1:Y:S03]  /*18dc0*/  SYNCS.PHASECHK.TRANS64.TRYWAIT P1, [R3+URZ+0x28c50], R0 ;  /* 0x028c5000030075a7 */ /* 0x000066000802017f */
[----:B-1----:R-:W-:Y:S05]  /*18dd0*/  @!P1 NANOSLEEP.SYNCS 0x989680 ;  /* 0x009896800000995d */ /* 0x002fea0003900000 */
[----:B------:R-:W1:Y:S02]  /*18de0*/  @!P1 SYNCS.PHASECHK.TRANS64 P1, [R3+URZ+0x28c50], R0 ;  /* 0x028c5000030095a7 */ /* 0x000e64000802007f */
[----:B-1----:R-:W-:Y:S05]  /*18df0*/  @!P1 BRA `(.L_x_2164) ;  /* 0xfffffffc00ec9947 */ /* 0x002fea000383ffff */
[----:B------:R-:W-:Y:S05]  /*18e00*/  BRA `(.L_x_2368) ;  /* 0xfffffe9400a87947 */ /* 0x000fea000383ffff */
.L_x_2170:
[----:B-1----:R-:W-:-:S04]  /*18e10*/  IMAD.U32 R3, RZ, RZ, UR23 ;  /* 0x00000017ff037e24 */ /* 0x002fc8000f8e00ff */
[----:B------:R1:W2:Y:S03]  /*18e20*/  SYNCS.PHASECHK.TRANS64.TRYWAIT P1, [R3+URZ+0x28c50], R0 ;  /* 0x028c5000030075a7 */ /* 0x0002a6000802017f */
[----:B--2---:R-:W-:Y:S05]  /*18e30*/  @!P1 NANOSLEEP.SYNCS 0x989680 ;  /* 0x009896800000995d */ /* 0x004fea0003900000 */
[----:B------:R-:W2:Y:S02]  /*18e40*/  @!P1 SYNCS.PHASECHK.TRANS64 P1, [R3+URZ+0x28c50], R0 ;  /* 0x028c5000030095a7 */ /* 0x000ea4000802007f */
[----:B--2---:R-:W-:Y:S05]  /*18e50*/  @!P1 BRA `(.L_x_2170) ;  /* 0xfffffffc00ec9947 */ /* 0x004fea000383ffff */
[----:B------:R-:W-:Y:S05]  /*18e60*/  BRA `(.L_x_2169) ;  /* 0xfffffea000ac7947 */ /* 0x000fea000383ffff */
.L_x_2181:
[----:B0-----:R-:W-:-:S04]  /*18e70*/  IMAD.U32 R3, RZ, RZ, UR41 ;  /* 0x00000029ff037e24 */ /* 0x001fc8000f8e00ff */
[----:B------:R0:W1:Y:S03]  /*18e80*/  SYNCS.PHASECHK.TRANS64.TRYWAIT P1, [R3+URZ+0x28c00], R0 ;  /* 0x028c0000030075a7 */ /* 0x000066000802017f */
[----:B-1----:R-:W-:Y:S05]  /*18e90*/  @!P1 NANOSLEEP.SYNCS 0x989680 ;  /* 0x009896800000995d */ /* 0x002fea0003900000 */
[----:B------:R-:W1:Y:S02]  /*18ea0*/  @!P1 SYNCS.PHASECHK.TRANS64 P1, [R3+URZ+0x28c00], R0 ;  /* 0x028c0000030095a7 */ /* 0x000e64000802007f */
[----:B-1----:R-:W-:Y:S05]  /*18eb0*/  @!P1 BRA `(.L_x_2181) ;  /* 0xfffffffc00ec9947 */ /* 0x002fea000383ffff */
[----:B------:R-:W-:Y:S05]  /*18ec0*/  BRA `(.L_x_2369) ;  /* 0xfffffeb800e87947 */ /* 0x000fea000383ffff */
.L_x_2185:
[----:B--2---:R2:W3:Y:S02]  /*18ed0*/  SYNCS.PHASECHK.TRANS64.TRYWAIT P1, [R7+URZ+0x28c30], R8 ;  /* 0x028c3008070075a7 */ /* 0x0044e4000802017f */
[----:B---3--:R-:W-:Y:S05]  /*18ee0*/  @!P1 NANOSLEEP.SYNCS 0x989680 ;  /* 0x009896800000995d */ /* 0x008fea0003900000 */
[----:B------:R-:W3:Y:S02]  /*18ef0*/  @!P1 SYNCS.PHASECHK.TRANS64 P1, [R7+URZ+0x28c30], R8 ;  /* 0x028c3008070095a7 */ /* 0x000ee4000802007f */
[----:B---3--:R-:W-:Y:S05]  /*18f00*/  @!P1 BRA `(.L_x_2185) ;  /* 0xfffffffc00f09947 */ /* 0x008fea000383ffff */
[----:B------:R-:W-:Y:S05]  /*18f10*/  BRA `(.L_x_2184) ;  /* 0xfffffebc00047947 */ /* 0x000fea000383ffff */
.L_x_2198:
[----:B----4-:R4:W0:Y:S02]  /*18f20*/  SYNCS.PHASECHK.TRANS64.TRYWAIT P1, [R7+URZ+0x28c50], R8 ;  /* 0x028c5008070075a7 */ /* 0x010824000802017f */
[----:B0-----:R-:W-:Y:S05]  /*18f30*/  @!P1 NANOSLEEP.SYNCS 0x989680 ;  /* 0x009896800000995d */ /* 0x001fea0003900000 */
[----:B------:R-:W0:Y:S02]  /*18f40*/  @!P1 SYNCS.PHASECHK.TRANS64 P1, [R7+URZ+0x28c50], R8 ;  /* 0x028c5008070095a7 */ /* 0x000e24000802007f */
[----:B0-----:R-:W-:Y:S05]  /*18f50*/  @!P1 BRA `(.L_x_2198) ;  /* 0xfffffffc00f09947 */ /* 0x001fea000383ffff */
[----:B------:R-:W-:Y:S05]  /*18f60*/  BRA `(.L_x_2197) ;  /* 0xfffffed400a07947 */ /* 0x000fea000383ffff */
.L_x_2207:
[----:B--2---:R-:W-:-:S04]  /*18f70*/  IMAD.U32 R5, RZ, RZ, UR23 ;  /* 0x00000017ff057e24 */ /* 0x004fc8000f8e00ff */
[----:B------:R2:W3:Y:S03]  /*18f80*/  SYNCS.PHASECHK.TRANS64.TRYWAIT P1, [R5+URZ+0x28c30], R8 ;  /* 0x028c3008050075a7 */ /* 0x0004e6000802017f */
[----:B---3--:R-:W-:Y:S05]  /*18f90*/  @!P1 NANOSLEEP.SYNCS 0x989680 ;  /* 0x009896800000995d */ /* 0x008fea0003900000 */
[----:B------:R-:W3:Y:S02]  /*18fa0*/  @!P1 SYNCS.PHASECHK.TRANS64 P1, [R5+URZ+0x28c30], R8 ;  /* 0x028c3008050095a7 */ /* 0x000ee4000802007f */
[----:B---3--:R-:W-:Y:S05]  /*18fb0*/  @!P1 BRA `(.L_x_2207) ;  /* 0xfffffffc00ec9947 */ /* 0x008fea000383ffff */
[----:B------:R-:W-:Y:S05]  /*18fc0*/  BRA `(.L_x_2206) ;  /* 0xfffffedc001c7947 */ /* 0x000fea000383ffff */
.L_x_2220:
[----:B--2---:R-:W-:-:S04]  /*18fd0*/  IMAD.U32 R7, RZ, RZ, UR23 ;  /* 0x00000017ff077e24 */ /* 0x004fc8000f8e00ff */
[----:B------:R2:W3:Y:S03]  /*18fe0*/  SYNCS.PHASECHK.TRANS64.TRYWAIT P1, [R7+URZ+0x28c50], R8 ;  /* 0x028c5008070075a7 */ /* 0x0004e6000802017f */
[----:B---3--:R-:W-:Y:S05]  /*18ff0*/  @!P1 NANOSLEEP.SYNCS 0x989680 ;  /* 0x009896800000995d */ /* 0x008fea0003900000 */
[----:B------:R-:W3:Y:S02]  /*19000*/  @!P1 SYNCS.PHASECHK.TRANS64 P1, [R7+URZ+0x28c50], R8 ;  /* 0x028c5008070095a7 */ /* 0x000ee4000802007f */
[----:B---3--:R-:W-:Y:S05]  /*19010*/  @!P1 BRA `(.L_x_2220) ;  /* 0xfffffffc00ec9947 */ /* 0x008fea000383ffff */
[----:B------:R-:W-:Y:S05]  /*19020*/  BRA `(.L_x_2219) ;  /* 0xfffffefc00a07947 */ /* 0x000fea000383ffff */
.L_x_2230:
[----:B-1----:R-:W-:-:S04]  /*19030*/  IMAD.U32 R6, RZ, RZ, UR23 ;  /* 0x00000017ff067e24 */ /* 0x002fc8000f8e00ff */
[----:B------:R1:W2:Y:S03]  /*19040*/  SYNCS.PHASECHK.TRANS64.TRYWAIT P1, [R6+URZ+0x28c30], R7 ;  /* 0x028c3007060075a7 */ /* 0x0002a6000802017f */
[----:B--2---:R-:W-:Y:S05]  /*19050*/  @!P1 NANOSLEEP.SYNCS 0x989680 ;  /* 0x009896800000995d */ /* 0x004fea0003900000 */
[----:B------:R-:W2:Y:S02]  /*19060*/  @!P1 SYNCS.PHASECHK.TRANS64 P1, [R6+URZ+0x28c30], R7 ;  /* 0x028c3007060095a7 */ /* 0x000ea4000802007f */
[----:B--2---:R-:W-:Y:S05]  /*19070*/  @!P1 BRA `(.L_x_2230) ;  /* 0xfffffffc00ec9947 */ /* 0x004fea000383ffff */
[----:B------:R-:W-:Y:S05]  /*19080*/  BRA `(.L_x_2229) ;  /* 0xffffff0400347947 */ /* 0x000fea000383ffff */
.L_x_2235:
[----:B---3--:R-:W-:-:S04]  /*19090*/  IMAD.U32 R8, RZ, RZ, UR23 ;  /* 0x00000017ff087e24 */ /* 0x008fc8000f8e00ff */
[----:B------:R3:W4:Y:S03]  /*190a0*/  SYNCS.PHASECHK.TRANS64.TRYWAIT P1, [R8+URZ+0x28c50], R7 ;  /* 0x028c5007080075a7 */ /* 0x000726000802017f */
[----:B----4-:R-:W-:Y:S05]  /*190b0*/  @!P1 NANOSLEEP.SYNCS 0x989680 ;  /* 0x009896800000995d */ /* 0x010fea0003900000 */
[----:B------:R-:W4:Y:S02]  /*190c0*/  @!P1 SYNCS.PHASECHK.TRANS64 P1, [R8+URZ+0x28c50], R7 ;  /* 0x028c5007080095a7 */ /* 0x000f24000802007f */
[----:B----4-:R-:W-:Y:S05]  /*190d0*/  @!P1 BRA `(.L_x_2235) ;  /* 0xfffffffc00ec9947 */ /* 0x010fea000383ffff */
[----:B------:R-:W-:Y:S05]  /*190e0*/  BRA `(.L_x_2234) ;  /* 0xffffff1800547947 */ /* 0x000fea000383ffff */
.L_x_2242:
[----:B-1----:R-:W-:-:S04]  /*190f0*/  IMAD.U32 R5, RZ, RZ, UR20 ;  /* 0x00000014ff057e24 */ /* 0x002fc8000f8e00ff */
[----:B------:R1:W2:Y:S03]  /*19100*/  SYNCS.PHASECHK.TRANS64.TRYWAIT P1, [R5+URZ+0x28c30], R8 ;  /* 0x028c3008050075a7 */ /* 0x0002a6000802017f */
[----:B--2---:R-:W-:Y:S05]  /*19110*/  @!P1 NANOSLEEP.SYNCS 0x989680 ;  /* 0x009896800000995d */ /* 0x004fea0003900000 */
[----:B------:R-:W2:Y:S02]  /*19120*/  @!P1 SYNCS.PHASECHK.TRANS64 P1, [R5+URZ+0x28c30], R8 ;  /* 0x028c3008050095a7 */ /* 0x000ea4000802007f */
[----:B--2---:R-:W-:Y:S05]  /*19130*/  @!P1 BRA `(.L_x_2242) ;  /* 0xfffffffc00ec9947 */ /* 0x004fea000383ffff */
[----:B------:R-:W-:Y:S05]  /*19140*/  BRA `(.L_x_2241) ;  /* 0xffffff1c004c7947 */ /* 0x000fea000383ffff */
.L_x_2255:
[----:B--2---:R-:W-:-:S04]  /*19150*/  IMAD.U32 R7, RZ, RZ, UR20 ;  /* 0x00000014ff077e24 */ /* 0x004fc8000f8e00ff */
[----:B------:R2:W3:Y:S03]  /*19160*/  SYNCS.PHASECHK.TRANS64.TRYWAIT P1, [R7+URZ+0x28c50], R8 ;  /* 0x028c5008070075a7 */ /* 0x0004e6000802017f */
[----:B---3--:R-:W-:Y:S05]  /*19170*/  @!P1 NANOSLEEP.SYNCS 0x989680 ;  /* 0x009896800000995d */ /* 0x008fea0003900000 */
[----:B------:R-:W3:Y:S02]  /*19180*/  @!P1 SYNCS.PHASECHK.TRANS64 P1, [R7+URZ+0x28c50], R8 ;  /* 0x028c5008070095a7 */ /* 0x000ee4000802007f */
[----:B---3--:R-:W-:Y:S05]  /*19190*/  @!P1 BRA `(.L_x_2255) ;  /* 0xfffffffc00ec9947 */ /* 0x008fea000383ffff */
[----:B------:R-:W-:Y:S05]  /*191a0*/  BRA `(.L_x_2254) ;  /* 0xffffff3c00d07947 */ /* 0x000fea000383ffff */
.L_x_2305:
        /* <DEDUP_REMOVED lines=11> */
.L_x_2371:
[----:B------:R-:W-:Y:S05]  /*19260*/  BSYNC B0 ;  /* 0x0000000000007941 */ /* 0x000fea0003800000 */
.L_x_2370:
[----:B------:R-:W-:Y:S05]  /*19270*/  BRA `(.L_x_2372) ;  /* 0xffffffb800a07947 */ /* 0x000fea000383ffff */
.L_x_2308:
[----:B0-----:R0:W1:Y:S02]  /*19280*/  SYNCS.PHASECHK.TRANS64.TRYWAIT P0, [R25+URZ+0x28c40], R0 ;  /* 0x028c4000190075a7 */ /* 0x001064000800017f */
[----:B-1----:R-:W-:Y:S05]  /*19290*/  @!P0 NANOSLEEP.SYNCS 0x989680 ;  /* 0x009896800000895d */ /* 0x002fea0003900000 */
[----:B------:R-:W1:Y:S02]  /*192a0*/  @!P0 SYNCS.PHASECHK.TRANS64 P0, [R25+URZ+0x28c40], R0 ;  /* 0x028c4000190085a7 */ /* 0x000e64000800007f */
[----:B-1----:R-:W-:Y:S05]  /*192b0*/  @!P0 BRA `(.L_x_2308) ;  /* 0xfffffffc00f08947 */ /* 0x002fea000383ffff */
[----:B------:R-:W-:Y:S05]  /*192c0*/  BRA `(.L_x_2373) ;  /* 0xffffffbc00807947 */ /* 0x000fea000383ffff */
.L_x_2309:
        /* <DEDUP_REMOVED lines=8> */
.L_x_2375:
[----:B------:R-:W-:Y:S05]  /*19350*/  BSYNC B0 ;  /* 0x0000000000007941 */ /* 0x000fea0003800000 */
.L_x_2374:
        /* <DEDUP_REMOVED lines=9> */
.L_x_2376:
[----:B------:R-:W-:Y:S02]  /*193f0*/  IMAD.MOV.U32 R13, RZ, RZ, R5 ;  /* 0x000000ffff0d7224 */ /* 0x000fe400078e0005 */
[----:B------:R-:W-:Y:S02]  /*19400*/  IMAD.MOV.U32 R12, RZ, RZ, 0x1 ;  /* 0x00000001ff0c7424 */ /* 0x000fe400078e00ff */
[----:B------:R-:W-:-:S07]  /*19410*/  IMAD.MOV.U32 R3, RZ, RZ, R14 ;  /* 0x000000ffff037224 */ /* 0x000fce00078e000e */
[----:B------:R-:W-:Y:S05]  /*19420*/  WARPSYNC.COLLECTIVE R15, `(.L_x_2377) ;  /* 0x000000000f087348 */ /* 0x000fea0003c00000 */
[----:B------:R0:W1:Y:S02]  /*19430*/  SHFL.IDX P6, R14, R13, R12, R11 ;  /* 0x0000000c0d0e7389 */ /* 0x00006400000c000b */
[----:B01----:R-:W-:Y:S01]  /*19440*/  ENDCOLLECTIVE ;  /* 0x000000000000791b */ /* 0x003fe20003800000 */
.L_x_2377:
        /* <DEDUP_REMOVED lines=15> */
.L_x_2378:
[----:B------:R-:W-:Y:S02]  /*19540*/  @P0 IMAD R6, R4, 0x2, R17 ;  /* 0x0000000204060824 */ /* 0x000fe400078e0211 */
[----:B------:R-:W-:Y:S02]  /*19550*/  IMAD.MOV.U32 R13, RZ, RZ, R5 ;  /* 0x000000ffff0d7224 */ /* 0x000fe400078e0005 */
[----:B------:R-:W-:Y:S02]  /*19560*/  IMAD.MOV.U32 R12, RZ, RZ, 0x2 ;  /* 0x00000002ff0c7424 */ /* 0x000fe400078e00ff */
[----:B------:R-:W-:-:S07]  /*19570*/  IMAD.MOV.U32 R3, RZ, RZ, R14 ;  /* 0x000000ffff037224 */ /* 0x000fce00078e000e */
[----:B------:R-:W-:Y:S05]  /*19580*/  WARPSYNC.COLLECTIVE R15, `(.L_x_2379) ;  /* 0x000000000f087348 */ /* 0x000fea0003c00000 */
[----:B------:R0:W1:Y:S02]  /*19590*/  SHFL.IDX P6, R14, R13, R12, R11 ;  /* 0x0000000c0d0e7389 */ /* 0x00006400000c000b */
[----:B01----:R-:W-:Y:S01]  /*195a0*/  ENDCOLLECTIVE ;  /* 0x000000000000791b */ /* 0x003fe20003800000 */
.L_x_2379:
        /* <DEDUP_REMOVED lines=15> */
.L_x_2380:
[----:B------:R-:W-:Y:S02]  /*196a0*/  @P0 IMAD R6, R4, 0x2, R17 ;  /* 0x0000000204060824 */ /* 0x000fe400078e0211 */
[----:B------:R-:W-:Y:S02]  /*196b0*/  IMAD.MOV.U32 R13, RZ, RZ, R5 ;  /* 0x000000ffff0d7224 */ /* 0x000fe400078e0005 */
[----:B------:R-:W-:Y:S02]  /*196c0*/  IMAD.MOV.U32 R12, RZ, RZ, 0x3 ;  /* 0x00000003ff0c7424 */ /* 0x000fe400078e00ff */
[----:B------:R-:W-:-:S07]  /*196d0*/  IMAD.MOV.U32 R3, RZ, RZ, R14 ;  /* 0x000000ffff037224 */ /* 0x000fce00078e000e */
[----:B------:R-:W-:Y:S05]  /*196e0*/  WARPSYNC.COLLECTIVE R15, `(.L_x_2381) ;  /* 0x000000000f087348 */ /* 0x000fea0003c00000 */
[----:B------:R0:W1:Y:S02]  /*196f0*/  SHFL.IDX P6, R14, R13, R12, R11 ;  /* 0x0000000c0d0e7389 */ /* 0x00006400000c000b */
[----:B01----:R-:W-:Y:S01]  /*19700*/  ENDCOLLECTIVE ;  /* 0x000000000000791b */ /* 0x003fe20003800000 */
.L_x_2381:
        /* <DEDUP_REMOVED lines=10> */
.L_x_2382:
[----:B------:R-:W-:Y:S01]  /*197b0*/  @!PT LDS RZ, [RZ] ;  /* 0x00000000fffff984 */ /* 0x000fe20000000800 */
[----:B------:R-:W-:Y:S01]  /*197c0*/  @!PT LDS RZ, [RZ] ;  /* 0x00000000fffff984 */ /* 0x000fe20000000800 */
[----:B------:R-:W-:Y:S01]  /*197d0*/  @!PT LDS RZ, [RZ] ;  /* 0x00000000fffff984 */ /* 0x000fe20000000800 */
[----:B------:R0:W-:Y:S01]  /*197e0*/  @P0 LDGSTS.E.BYPASS.LTC128B.128 [R6+0x23400], desc[UR54][R2.64], !P2 ;  /* 0x2340000002060fae */ /* 0x0001e2000d101d76 */
[----:B------:R-:W-:Y:S01]  /*197f0*/  IMAD.MOV.U32 R0, RZ, RZ, R14 ;  /* 0x000000ffff007224 */ /* 0x000fe200078e000e */
[----:B------:R-:W-:Y:S06]  /*19800*/  BRA `(.L_x_2383) ;  /* 0xffffffbc00307947 */ /* 0x000fec000383ffff */
.L_x_2314:
[----:B------:R-:W-:Y:S02]  /*19810*/  IMAD.MOV.U32 R13, RZ, RZ, R4 ;  /* 0x000000ffff0d7224 */ /* 0x000fe400078e0004 */
[----:B------:R-:W-:Y:S02]  /*19820*/  IMAD.MOV.U32 R12, RZ, RZ, RZ ;  /* 0x000000ffff0c7224 */ /* 0x000fe400078e00ff */
[----:B------:R-:W-:Y:S02]  /*19830*/  IMAD.MOV.U32 R11, RZ, RZ, 0x181f ;  /* 0x0000181fff0b7424 */ /* 0x000fe400078e00ff */
[----:B------:R-:W-:Y:S02]  /*19840*/  IMAD.MOV.U32 R15, RZ, RZ, -0x1 ;  /* 0xffffffffff0f7424 */ /* 0x000fe400078e00ff */
[----:B------:R-:W-:Y:S02]  /*19850*/  IMAD R36, R36, R6, RZ ;  /* 0x0000000624247224 */ /* 0x000fe400078e02ff */
[----:B------:R-:W-:-:S07]  /*19860*/  IMAD.IADD R34, R37, 0x1, R34 ;  /* 0x0000000125227824 */ /* 0x000fce00078e0222 */
[----:B-1---5:R-:W-:Y:S05]  /*19870*/  WARPSYNC.COLLECTIVE R15, `(.L_x_2384) ;  /* 0x000000000f087348 */ /* 0x022fea0003c00000 */
[----:B------:R0:W2:Y:S02]  /*19880*/  SHFL.IDX P6, R14, R13, R12, R11 ;  /* 0x0000000c0d0e7389 */ /* 0x0000a400000c000b */
[----:B012--5:R-:W-:Y:S01]  /*19890*/  ENDCOLLECTIVE ;  /* 0x000000000000791b */ /* 0x027fe20003800000 */
.L_x_2384:
[C---:B------:R-:W-:Y:S01]  /*198a0*/  VIADD R5, R34.reuse, 0x10 ;  /* 0x0000001022057836 */ /* 0x040fe20000000000 */
[----:B------:R-:W-:Y:S01]  /*198b0*/  ISETP.GE.AND P0, PT, R34, R36, PT ;  /* 0x000000242200720c */ /* 0x000fe20003f06270 */
[----:B------:R-:W-:Y:S02]  /*198c0*/  IMAD.MOV.U32 R13, RZ, RZ, R0 ;  /* 0x000000ffff0d7224 */ /* 0x000fe400078e0000 */
[----:B------:R-:W-:-:S10]  /*198d0*/  IMAD.MOV.U32 R2, RZ, RZ, R14 ;  /* 0x000000ffff027224 */ /* 0x000fd400078e000e */
[----:B------:R-:W-:Y:S05]  /*198e0*/  WARPSYNC.COLLECTIVE R15, `(.L_x_2385) ;  /* 0x000000000f087348 */ /* 0x000fea0003c00000 */
[----:B------:R0:W1:Y:S02]  /*198f0*/  SHFL.IDX P6, R14, R13, R12, R11 ;  /* 0x0000000c0d0e7389 */ /* 0x00006400000c000b */
[----:B01----:R-:W-:Y:S01]  /*19900*/  ENDCOLLECTIVE ;  /* 0x000000000000791b */ /* 0x003fe20003800000 */
.L_x_2385:
[----:B------:R-:W-:Y:S02]  /*19910*/  IMAD.MOV.U32 R13, RZ, RZ, R4 ;  /* 0x000000ffff0d7224 */ /* 0x000fe400078e0004 */
[----:B------:R-:W-:Y:S02]  /*19920*/  IMAD.MOV.U32 R12, RZ, RZ, 0x1 ;  /* 0x00000001ff0c7424 */ /* 0x000fe400078e00ff */
[----:B------:R-:W-:-:S07]  /*19930*/  IMAD.MOV.U32 R3, RZ, RZ, R14 ;  /* 0x000000ffff037224 */ /* 0x000fce00078e000e */
[----:B------:R-:W-:Y:S05]  /*19940*/  WARPSYNC.COLLECTIVE R15, `(.L_x_2386) ;  /* 0x000000000f087348 */ /* 0x000fea0003c00000 */
[----:B------:R0:W1:Y:S02]  /*19950*/  SHFL.IDX P6, R14, R13, R12, R11 ;  /* 0x0000000c0d0e7389 */ /* 0x00006400000c000b */
[----:B01----:R-:W-:Y:S01]  /*19960*/  ENDCOLLECTIVE ;  /* 0x000000000000791b */ /* 0x003fe20003800000 */
.L_x_2386:
        /* <DEDUP_REMOVED lines=15> */
.L_x_2387:
[----:B------:R-:W-:Y:S02]  /*19a60*/  IMAD.MOV.U32 R13, RZ, RZ, R4 ;  /* 0x000000ffff0d7224 */ /* 0x000fe400078e0004 */
[----:B------:R-:W-:Y:S02]  /*19a70*/  IMAD.MOV.U32 R12, RZ, RZ, 0x2 ;  /* 0x00000002ff0c7424 */ /* 0x000fe400078e00ff */
[----:B------:R-:W-:-:S07]  /*19a80*/  IMAD.MOV.U32 R3, RZ, RZ, R14 ;  /* 0x000000ffff037224 */ /* 0x000fce00078e000e */
[----:B------:R-:W-:Y:S05]  /*19a90*/  WARPSYNC.COLLECTIVE R15, `(.L_x_2388) ;  /* 0x000000000f087348 */ /* 0x000fea0003c00000 */
[----:B------:R0:W1:Y:S02]  /*19aa0*/  SHFL.IDX P6, R14, R13, R12, R11 ;  /* 0x0000000c0d0e7389 */ /* 0x00006400000c000b */
[----:B01----:R-:W-:Y:S01]  /*19ab0*/  ENDCOLLECTIVE ;  /* 0x000000000000791b */ /* 0x003fe20003800000 */
.L_x_2388:
        /* <DEDUP_REMOVED lines=16> */
.L_x_2389:
[----:B------:R-:W-:Y:S02]  /*19bc0*/  IMAD.MOV.U32 R13, RZ, RZ, R4 ;  /* 0x000000ffff0d7224 */ /* 0x000fe400078e0004 */
[----:B------:R-:W-:Y:S02]  /*19bd0*/  IMAD.MOV.U32 R12, RZ, RZ, 0x3 ;  /* 0x00000003ff0c7424 */ /* 0x000fe400078e00ff */
[----:B------:R-:W-:-:S07]  /*19be0*/  IMAD.MOV.U32 R3, RZ, RZ, R14 ;  /* 0x000000ffff037224 */ /* 0x000fce00078e000e */
[----:B------:R-:W-:Y:S05]  /*19bf0*/  WARPSYNC.COLLECTIVE R15, `(.L_x_2390) ;  /* 0x000000000f087348 */ /* 0x000fea0003c00000 */
[----:B------:R0:W1:Y:S02]  /*19c00*/  SHFL.IDX P6, R14, R13, R12, R11 ;  /* 0x0000000c0d0e7389 */ /* 0x00006400000c000b */
[----:B01----:R-:W-:Y:S01]  /*19c10*/  ENDCOLLECTIVE ;  /* 0x000000000000791b */ /* 0x003fe20003800000 */
.L_x_2390:
        /* <DEDUP_REMOVED lines=10> */
.L_x_2391:
[----:B------:R-:W-:Y:S01]  /*19cc0*/  @!PT LDS RZ, [RZ] ;  /* 0x00000000fffff984 */ /* 0x000fe20000000800 */
[----:B------:R-:W-:Y:S01]  /*19cd0*/  @!PT LDS RZ, [RZ] ;  /* 0x00000000fffff984 */ /* 0x000fe20000000800 */
[----:B------:R-:W-:Y:S01]  /*19ce0*/  @!PT LDS RZ, [RZ] ;  /* 0x00000000fffff984 */ /* 0x000fe20000000800 */
[----:B------:R2:W-:Y:S01]  /*19cf0*/  @!P0 LDGSTS.E.BYPASS.LTC128B.128 [R7+0x21400], desc[UR54][R2.64], !P1 ;  /* 0x2140000002078fae */ /* 0x0005e2000c901d76 */
[----:B------:R-:W-:Y:S01]  /*19d00*/  IMAD.MOV.U32 R0, RZ, RZ, R14 ;  /* 0x000000ffff007224 */ /* 0x000fe200078e000e */
[----:B------:R-:W-:Y:S06]  /*19d10*/  BRA `(.L_x_2392) ;  /* 0xffffffc000087947 */ /* 0x000fec000383ffff */
.L_x_2317:
[----:B0-----:R0:W2:Y:S02]  /*19d20*/  SYNCS.PHASECHK.TRANS64.TRYWAIT P0, [R17+URZ+0x28c20], R0 ;  /* 0x028c2000110075a7 */ /* 0x0010a4000800017f */
[----:B--2---:R-:W-:Y:S05]  /*19d30*/  @!P0 NANOSLEEP.SYNCS 0x989680 ;  /* 0x009896800000895d */ /* 0x004fea0003900000 */
[----:B------:R-:W2:Y:S02]  /*19d40*/  @!P0 SYNCS.PHASECHK.TRANS64 P0, [R17+URZ+0x28c20], R0 ;  /* 0x028c2000110085a7 */ /* 0x000ea4000800007f */
[----:B--2---:R-:W-:Y:S05]  /*19d50*/  @!P0 BRA `(.L_x_2317) ;  /* 0xfffffffc00f08947 */ /* 0x004fea000383ffff */
[----:B------:R-:W-:Y:S05]  /*19d60*/  BRA `(.L_x_2393) ;  /* 0xffffffc000647947 */ /* 0x000fea000383ffff */
.L_x_2320:
[----:B0-----:R0:W2:Y:S02]  /*19d70*/  SYNCS.PHASECHK.TRANS64.TRYWAIT P0, [R25+URZ+0x28c60], R0 ;  /* 0x028c6000190075a7 */ /* 0x0010a4000800017f */
[----:B--2---:R-:W-:Y:S05]  /*19d80*/  @!P0 NANOSLEEP.SYNCS 0x989680 ;  /* 0x009896800000895d */ /* 0x004fea0003900000 */
[----:B------:R-:W2:Y:S02]  /*19d90*/  @!P0 SYNCS.PHASECHK.TRANS64 P0, [R25+URZ+0x28c60], R0 ;  /* 0x028c6000190085a7 */ /* 0x000ea4000800007f */
[----:B--2---:R-:W-:Y:S05]  /*19da0*/  @!P0 BRA `(.L_x_2320) ;  /* 0xfffffffc00f08947 */ /* 0x004fea000383ffff */
[----:B------:R-:W-:Y:S05]  /*19db0*/  BRA `(.L_x_2394) ;  /* 0xffffffc000747947 */ /* 0x000fea000383ffff */
.L_x_2321:
        /* <DEDUP_REMOVED lines=8> */
.L_x_2396:
[----:B------:R-:W-:Y:S05]  /*19e40*/  BSYNC B0 ;  /* 0x0000000000007941 */ /* 0x000fea0003800000 */
.L_x_2395:
        /* <DEDUP_REMOVED lines=15> */
.L_x_2397:
        /* <DEDUP_REMOVED lines=39> */
.L_x_2398:
[----:B------:R-:W-:Y:S02]  /*1a1b0*/  IMAD.MOV.U32 R13, RZ, RZ, R4 ;  /* 0x000000ffff0d7224 */ /* 0x000fe400078e0004 */
[----:B------:R-:W-:-:S07]  /*1a1c0*/  IMAD.MOV.U32 R3, RZ, RZ, R14 ;  /* 0x000000ffff037224 */ /* 0x000fce00078e000e */
[----:B------:R-:W-:Y:S05]  /*1a1d0*/  WARPSYNC.COLLECTIVE R15, `(.L_x_2399) ;  /* 0x000000000f087348 */ /* 0x000fea0003c00000 */
[----:B------:R0:W1:Y:S02]  /*1a1e0*/  SHFL.IDX P6, R14, R13, R12, R11 ;  /* 0x0000000c0d0e7389 */ /* 0x00006400000c000b */
[----:B01----:R-:W-:Y:S01]  /*1a1f0*/  ENDCOLLECTIVE ;  /* 0x000000000000791b */ /* 0x003fe20003800000 */
.L_x_2399:
        /* <DEDUP_REMOVED lines=29> */
.L_x_2400:
[----:B------:R-:W-:Y:S02]  /*1a3d0*/  IMAD.MOV.U32 R13, RZ, RZ, R4 ;  /* 0x000000ffff0d7224 */ /* 0x000fe400078e0004 */
[----:B------:R-:W-:-:S07]  /*1a3e0*/  IMAD.MOV.U32 R7, RZ, RZ, R14 ;  /* 0x000000ffff077224 */ /* 0x000fce00078e000e */
[----:B------:R-:W-:Y:S05]  /*1a3f0*/  WARPSYNC.COLLECTIVE R15, `(.L_x_2401) ;  /* 0x000000000f087348 */ /* 0x000fea0003c00000 */
[----:B------:R0:W1:Y:S02]  /*1a400*/  SHFL.IDX P6, R14, R13, R12, R11 ;  /* 0x0000000c0d0e7389 */ /* 0x00006400000c000b */
[----:B01----:R-:W-:Y:S01]  /*1a410*/  ENDCOLLECTIVE ;  /* 0x000000000000791b */ /* 0x003fe20003800000 */
.L_x_2401:
        /* <DEDUP_REMOVED lines=29> */
.L_x_2402:
[----:B------:R-:W-:Y:S02]  /*1a5f0*/  IMAD.MOV.U32 R13, RZ, RZ, R4 ;  /* 0x000000ffff0d7224 */ /* 0x000fe400078e0004 */
[----:B------:R-:W-:-:S07]  /*1a600*/  IMAD.MOV.U32 R6, RZ, RZ, R14 ;  /* 0x000000ffff067224 */ /* 0x000fce00078e000e */
[----:B------:R-:W-:Y:S05]  /*1a610*/  WARPSYNC.COLLECTIVE R15, `(.L_x_2403) ;  /* 0x000000000f087348 */ /* 0x000fea0003c00000 */
[----:B------:R0:W1:Y:S02]  /*1a620*/  SHFL.IDX P6, R14, R13, R12, R11 ;  /* 0x0000000c0d0e7389 */ /* 0x00006400000c000b */
[----:B01----:R-:W-:Y:S01]  /*1a630*/  ENDCOLLECTIVE ;  /* 0x000000000000791b */ /* 0x003fe20003800000 */
.L_x_2403:
[----:B------:R-:W-:Y:S01]  /*1a640*/  IMAD.MOV.U32 R2, RZ, RZ, R14 ;  /* 0x000000ffff027224 */ /* 0x000fe200078e000e */
[----:B------:R-:W-:Y:S06]  /*1a650*/  BRA `(.L_x_2404) ;  /* 0xffffffbc00fc7947 */ /* 0x000fec000383ffff */
.L_x_2328:
[----:B0-----:R0:W2:Y:S02]  /*1a660*/  SYNCS.PHASECHK.TRANS64.TRYWAIT P0, [R6+URZ+0x28c40], R19 ;  /* 0x028c4013060075a7 */ /* 0x0010a4000800017f */
[----:B--2---:R-:W-:Y:S05]  /*1a670*/  @!P0 NANOSLEEP.SYNCS 0x989680 ;  /* 0x009896800000895d */ /* 0x004fea0003900000 */
[----:B------:R-:W2:Y:S02]  /*1a680*/  @!P0 SYNCS.PHASECHK.TRANS64 P0, [R6+URZ+0x28c40], R19 ;  /* 0x028c4013060085a7 */ /* 0x000ea4000800007f */
[----:B--2---:R-:W-:Y:S05]  /*1a690*/  @!P0 BRA `(.L_x_2328) ;  /* 0xfffffffc00f08947 */ /* 0x004fea000383ffff */
[----:B------:R-:W-:Y:S05]  /*1a6a0*/  BRA `(.L_x_2405) ;  /* 0xffffffc400847947 */ /* 0x000fea000383ffff */
.L_x_2329:
        /* <DEDUP_REMOVED lines=8> */
.L_x_2407:
[----:B------:R-:W-:Y:S05]  /*1a730*/  BSYNC B1 ;  /* 0x0000000000017941 */ /* 0x000fea0003800000 */
.L_x_2406:
        /* <DEDUP_REMOVED lines=9> */
.L_x_2408:
[----:B------:R-:W-:Y:S02]  /*1a7d0*/  IMAD.MOV.U32 R13, RZ, RZ, R25 ;  /* 0x000000ffff0d7224 */ /* 0x000fe400078e0019 */
[----:B------:R-:W-:Y:S02]  /*1a7e0*/  IMAD.MOV.U32 R12, RZ, RZ, 0x1 ;  /* 0x00000001ff0c7424 */ /* 0x000fe400078e00ff */
[----:B------:R-:W-:-:S07]  /*1a7f0*/  IMAD.MOV.U32 R2, RZ, RZ, R14 ;  /* 0x000000ffff027224 */ /* 0x000fce00078e000e */
[----:B------:R-:W-:Y:S05]  /*1a800*/  WARPSYNC.COLLECTIVE R15, `(.L_x_2409) ;  /* 0x000000000f087348 */ /* 0x000fea0003c00000 */
[----:B------:R0:W1:Y:S02]  /*1a810*/  SHFL.IDX P6, R14, R13, R12, R11 ;  /* 0x0000000c0d0e7389 */ /* 0x00006400000c000b */
[----:B01----:R-:W-:Y:S01]  /*1a820*/  ENDCOLLECTIVE ;  /* 0x000000000000791b */ /* 0x003fe20003800000 */
.L_x_2409:
        /* <DEDUP_REMOVED lines=11> */
.L_x_2410:
[----:B------:R-:W-:Y:S02]  /*1a8e0*/  IMAD.MOV.U32 R13, RZ, RZ, R25 ;  /* 0x000000ffff0d7224 */ /* 0x000fe400078e0019 */
[----:B------:R-:W-:Y:S02]  /*1a8f0*/  IMAD.MOV.U32 R12, RZ, RZ, 0x2 ;  /* 0x00000002ff0c7424 */ /* 0x000fe400078e00ff */
[----:B------:R-:W-:-:S07]  /*1a900*/  IMAD.MOV.U32 R2, RZ, RZ, R14 ;  /* 0x000000ffff027224 */ /* 0x000fce00078e000e */
[----:B------:R-:W-:Y:S05]  /*1a910*/  WARPSYNC.COLLECTIVE R15, `(.L_x_2411) ;  /* 0x000000000f087348 */ /* 0x000fea0003c00000 */
[----:B------:R0:W1:Y:S02]  /*1a920*/  SHFL.IDX P6, R14, R13, R12, R11 ;  /* 0x0000000c0d0e7389 */ /* 0x00006400000c000b */
[----:B01----:R-:W-:Y:S01]  /*1a930*/  ENDCOLLECTIVE ;  /* 0x000000000000791b */ /* 0x003fe20003800000 */
.L_x_2411:
        /* <DEDUP_REMOVED lines=11> */
.L_x_2412:
[----:B------:R-:W-:Y:S02]  /*1a9f0*/  IMAD.MOV.U32 R13, RZ, RZ, R25 ;  /* 0x000000ffff0d7224 */ /* 0x000fe400078e0019 */
[----:B------:R-:W-:Y:S02]  /*1aa00*/  IMAD.MOV.U32 R12, RZ, RZ, 0x3 ;  /* 0x00000003ff0c7424 */ /* 0x000fe400078e00ff */
[----:B------:R-:W-:-:S07]  /*1aa10*/  IMAD.MOV.U32 R2, RZ, RZ, R14 ;  /* 0x000000ffff027224 */ /* 0x000fce00078e000e */
[----:B------:R-:W-:Y:S05]  /*1aa20*/  WARPSYNC.COLLECTIVE R15, `(.L_x_2413) ;  /* 0x000000000f087348 */ /* 0x000fea0003c00000 */
[----:B------:R0:W1:Y:S02]  /*1aa30*/  SHFL.IDX P6, R14, R13, R12, R11 ;  /* 0x0000000c0d0e7389 */ /* 0x00006400000c000b */
[----:B01----:R-:W-:Y:S01]  /*1aa40*/  ENDCOLLECTIVE ;  /* 0x000000000000791b */ /* 0x003fe20003800000 */
.L_x_2413:
        /* <DEDUP_REMOVED lines=11> */
.L_x_2414:
[----:B------:R-:W-:Y:S01]  /*1ab00*/  IMAD.MOV.U32 R2, RZ, RZ, R14 ;  /* 0x000000ffff027224 */ /* 0x000fe200078e000e */
[----:B------:R-:W-:Y:S06]  /*1ab10*/  BRA `(.L_x_2415) ;  /* 0xffffffc4000c7947 */ /* 0x000fec000383ffff */
.L_x_2334:
[----:B---3--:R3:W4:Y:S02]  /*1ab20*/  SYNCS.PHASECHK.TRANS64.TRYWAIT P0, [R6+URZ+0x28c60], R19 ;  /* 0x028c6013060075a7 */ /* 0x008724000800017f */
[----:B----4-:R-:W-:Y:S05]  /*1ab30*/  @!P0 NANOSLEEP.SYNCS 0x989680 ;  /* 0x009896800000895d */ /* 0x010fea0003900000 */
[----:B------:R-:W4:Y:S02]  /*1ab40*/  @!P0 SYNCS.PHASECHK.TRANS64 P0, [R6+URZ+0x28c60], R19 ;  /* 0x028c6013060085a7 */ /* 0x000f24000800007f */
[----:B----4-:R-:W-:Y:S05]  /*1ab50*/  @!P0 BRA `(.L_x_2334) ;  /* 0xfffffffc00f08947 */ /* 0x010fea000383ffff */
[----:B------:R-:W-:Y:S05]  /*1ab60*/  BRA `(.L_x_2416) ;  /* 0xffffffc4005c7947 */ /* 0x000fea000383ffff */
.L_x_2335:
        /* <DEDUP_REMOVED lines=8> */
.L_x_2418:
[----:B------:R-:W-:Y:S05]  /*1abf0*/  BSYNC B1 ;  /* 0x0000000000017941 */ /* 0x000fea0003800000 */
.L_x_2417:
        /* <DEDUP_REMOVED lines=13> */
.L_x_2419:
        /* <DEDUP_REMOVED lines=17> */
.L_x_2420:
        /* <DEDUP_REMOVED lines=16> */
.L_x_2421:
        /* <DEDUP_REMOVED lines=19> */
.L_x_2422:
        /* <DEDUP_REMOVED lines=14> */
.L_x_2423:
        /* <DEDUP_REMOVED lines=16> */
.L_x_2424:
        /* <DEDUP_REMOVED lines=14> */
.L_x_2425:
[----:B------:R-:W-:Y:S05]  /*1b2d0*/  BRA `(.L_x_2426) ;  /* 0xffffffc000c07947 */ /* 0x000fea000383ffff */
.L_x_2343:
        /* <DEDUP_REMOVED lines=8> */
.L_x_2428:
[----:B------:R-:W-:Y:S05]  /*1b360*/  BSYNC B0 ;  /* 0x0000000000007941 */ /* 0x000fea0003800000 */
.L_x_2427:
        /* <DEDUP_REMOVED lines=9> */
.L_x_2429:
[----:B------:R-:W-:Y:S02]  /*1b400*/  ULDC UR4, c[0x0][0xc3c] ;  /* 0x00030f0000047ab9 */ /* 0x000fe40000000800 */
[----:B------:R-:W-:-:S13]  /*1b410*/  ISETP.GE.OR P1, PT, R9, UR4, !P0 ;  /* 0x0000000409007c0c */ /* 0x000fda000c726670 */
[----:B------:R-:W0:Y:S08]  /*1b420*/  @!P1 LDC.64 R2, c[0x0][0xc80] ;  /* 0x00032000ff029b82 */ /* 0x000e300000000a00 */
[----:B------:R-:W1:Y:S01]  /*1b430*/  @!P1 LDC.64 R4, c[0x0][0xc78] ;  /* 0x00031e00ff049b82 */ /* 0x000e620000000a00 */
[----:B------:R-:W-:Y:S01]  /*1b440*/  CS2R R24, SRZ ;  /* 0x0000000000187805 */ /* 0x000fe2000001ff00 */
[----:B------:R-:W-:-:S02]  /*1b450*/  IMAD.MOV.U32 R8, RZ, RZ, RZ ;  /* 0x000000ffff087224 */ /* 0x000fc400078e00ff */
[----:B------:R-:W-:Y:S02]  /*1b460*/  IMAD.MOV.U32 R11, RZ, RZ, RZ ;  /* 0x000000ffff0b7224 */ /* 0x000fe400078e00ff */
[----:B------:R-:W-:Y:S02]  /*1b470*/  IMAD.MOV.U32 R6, RZ, RZ, R14 ;  /* 0x000000ffff067224 */ /* 0x000fe400078e000e */
[----:B0-----:R-:W-:-:S05]  /*1b480*/  @!P1 IMAD.WIDE R2, R9, 0x4, R2 ;  /* 0x0000000409029825 */ /* 0x001fca00078e0202 */
[----:B------:R1:W2:Y:S02]  /*1b490*/  @!P1 LDG.E R7, desc[UR54][R2.64] ;  /* 0x0000003602079981 */ /* 0x0002a4000c1e1900 */
[----:B-1----:R-:W-:-:S05]  /*1b4a0*/  @!P1 IMAD.WIDE R2, R9, 0x4, R4 ;  /* 0x0000000409029825 */ /* 0x002fca00078e0204 */
[----:B------:R-:W3:Y:S01]  /*1b4b0*/  @!P1 LDG.E R4, desc[UR54][R2.64] ;  /* 0x0000003602049981 */ /* 0x000ee2000c1e1900 */
[C---:B------:R-:W-:Y:S02]  /*1b4c0*/  ISETP.GE.U32.AND P2, PT, R10.reuse, 0x2, PT ;  /* 0x000000020a00780c */ /* 0x040fe40003f46070 */
[C---:B------:R-:W-:Y:S02]  /*1b4d0*/  ISETP.GE.U32.AND P3, PT, R10.reuse, 0x4, PT ;  /* 0x000000040a00780c */ /* 0x040fe40003f66070 */
        /* <DEDUP_REMOVED lines=9> */
.L_x_2430:
[----:B------:R-:W-:Y:S01]  /*1b570*/  IMAD.MOV.U32 R12, RZ, RZ, 0x2 ;  /* 0x00000002ff0c7424 */ /* 0x000fe200078e00ff */
[----:B------:R-:W-:-:S05]  /*1b580*/  SEL R4, R14, RZ, P1 ;  /* 0x000000ff0e047207 */ /* 0x000fca0000800000 */
[----:B------:R-:W-:-:S04]  /*1b590*/  IMAD.IADD R4, R13, 0x1, R4 ;  /* 0x000000010d047824 */ /* 0x000fc800078e0204 */
[----:B------:R-:W-:-:S07]  /*1b5a0*/  IMAD.MOV.U32 R13, RZ, RZ, R4 ;  /* 0x000000ffff0d7224 */ /* 0x000fce00078e0004 */
[----:B------:R-:W-:Y:S05]  /*1b5b0*/  WARPSYNC.COLLECTIVE R15, `(.L_x_2431) ;  /* 0x000000000f087348 */ /* 0x000fea0003c00000 */
[----:B------:R0:W1:Y:S02]  /*1b5c0*/  SHFL.UP P6, R14, R13, R12, R11 ;  /* 0x0400000c0d0e7389 */ /* 0x00006400000c000b */
[----:B01----:R-:W-:Y:S01]  /*1b5d0*/  ENDCOLLECTIVE ;  /* 0x000000000000791b */ /* 0x003fe20003800000 */
.L_x_2431:
[----:B------:R-:W-:Y:S01]  /*1b5e0*/  IMAD.MOV.U32 R12, RZ, RZ, 0x4 ;  /* 0x00000004ff0c7424 */ /* 0x000fe200078e00ff */
[----:B------:R-:W-:-:S05]  /*1b5f0*/  SEL R3, R14, RZ, P2 ;  /* 0x000000ff0e037207 */ /* 0x000fca0001000000 */
[----:B------:R-:W-:-:S04]  /*1b600*/  IMAD.IADD R2, R4, 0x1, R3 ;  /* 0x0000000104027824 */ /* 0x000fc800078e0203 */
[----:B------:R-:W-:-:S07]  /*1b610*/  IMAD.MOV.U32 R13, RZ, RZ, R2 ;  /* 0x000000ffff0d7224 */ /* 0x000fce00078e0002 */
[----:B------:R-:W-:Y:S05]  /*1b620*/  WARPSYNC.COLLECTIVE R15, `(.L_x_2432) ;  /* 0x000000000f087348 */ /* 0x000fea0003c00000 */
[----:B------:R0:W1:Y:S02]  /*1b630*/  SHFL.UP P6, R14, R13, R12, R11 ;  /* 0x0400000c0d0e7389 */ /* 0x00006400000c000b */
[----:B01----:R-:W-:Y:S01]  /*1b640*/  ENDCOLLECTIVE ;  /* 0x000000000000791b */ /* 0x003fe20003800000 */
.L_x_2432:
[----:B------:R-:W-:Y:S01]  /*1b650*/  IMAD.MOV.U32 R12, RZ, RZ, 0x8 ;  /* 0x00000008ff0c7424 */ /* 0x000fe200078e00ff */
[----:B------:R-:W-:-:S05]  /*1b660*/  SEL R3, R14, RZ, P3 ;  /* 0x000000ff0e037207 */ /* 0x000fca0001800000 */
[----:B------:R-:W-:-:S04]  /*1b670*/  IMAD.IADD R3, R2, 0x1, R3 ;  /* 0x0000000102037824 */ /* 0x000fc800078e0203 */
[----:B------:R-:W-:-:S07]  /*1b680*/  IMAD.MOV.U32 R13, RZ, RZ, R3 ;  /* 0x000000ffff0d7224 */ /* 0x000fce00078e0003 */
[----:B------:R-:W-:Y:S05]  /*1b690*/  WARPSYNC.COLLECTIVE R15, `(.L_x_2433) ;  /* 0x000000000f087348 */ /* 0x000fea0003c00000 */
[----:B------:R0:W1:Y:S02]  /*1b6a0*/  SHFL.UP P6, R14, R13, R12, R11 ;  /* 0x0400000c0d0e7389 */ /* 0x00006400000c000b */
[----:B01----:R-:W-:Y:S01]  /*1b6b0*/  ENDCOLLECTIVE ;  /* 0x000000000000791b */ /* 0x003fe20003800000 */
.L_x_2433:
[----:B------:R-:W-:Y:S01]  /*1b6c0*/  IMAD.MOV.U32 R12, RZ, RZ, 0x10 ;  /* 0x00000010ff0c7424 */ /* 0x000fe200078e00ff */
[----:B------:R-:W-:-:S05]  /*1b6d0*/  SEL R4, R14, RZ, P4 ;  /* 0x000000ff0e047207 */ /* 0x000fca0002000000 */
[----:B------:R-:W-:-:S04]  /*1b6e0*/  IMAD.IADD R4, R3, 0x1, R4 ;  /* 0x0000000103047824 */ /* 0x000fc800078e0204 */
[----:B------:R-:W-:-:S07]  /*1b6f0*/  IMAD.MOV.U32 R13, RZ, RZ, R4 ;  /* 0x000000ffff0d7224 */ /* 0x000fce00078e0004 */
[----:B------:R-:W-:Y:S05]  /*1b700*/  WARPSYNC.COLLECTIVE R15, `(.L_x_2434) ;  /* 0x000000000f087348 */ /* 0x000fea0003c00000 */
[----:B------:R0:W1:Y:S02]  /*1b710*/  SHFL.UP P6, R14, R13, R12, R11 ;  /* 0x0400000c0d0e7389 */ /* 0x00006400000c000b */
[----:B01----:R-:W-:Y:S01]  /*1b720*/  ENDCOLLECTIVE ;  /* 0x000000000000791b */ /* 0x003fe20003800000 */
.L_x_2434:
        /* <DEDUP_REMOVED lines=8> */
.L_x_2435:
[----:B------:R-:W-:Y:S05]  /*1b7b0*/  BRA `(.L_x_2436) ;  /* 0xffffffc4005c7947 */ /* 0x000fea000383ffff */
.L_x_2346:
[----:B------:R-:W-:Y:S01]  /*1b7c0*/  BSSY B0, `(.L_x_2437) ;  /* 0x0000007000007945 */ /* 0x000fe20003800000 */
[----:B------:R-:W-:Y:S02]  /*1b7d0*/  IMAD.MOV.U32 R12, RZ, RZ, 0x1 ;  /* 0x00000001ff0c7424 */ /* 0x000fe400078e00ff */
[----:B------:R-:W-:Y:S02]  /*1b7e0*/  IMAD.MOV.U32 R11, RZ, RZ, RZ ;  /* 0x000000ffff0b7224 */ /* 0x000fe400078e00ff */
[----:B------:R-:W-:-:S07]  /*1b7f0*/  IMAD.MOV.U32 R15, RZ, RZ, -0x1 ;  /* 0xffffffffff0f7424 */ /* 0x000fce00078e00ff */
[----:B------:R-:W-:Y:S05]  /*1b800*/  WARPSYNC.COLLECTIVE R15, `(.L_x_2438) ;  /* 0x000000000f087348 */ /* 0x000fea0003c00000 */
[----:B------:R0:W1:Y:S02]  /*1b810*/  SHFL.UP P6, R14, R13, R12, R11 ;  /* 0x0400000c0d0e7389 */ /* 0x00006400000c000b */
[----:B01----:R-:W-:Y:S01]  /*1b820*/  ENDCOLLECTIVE ;  /* 0x000000000000791b */ /* 0x003fe20003800000 */
.L_x_2438:
[----:B------:R-:W-:Y:S05]  /*1b830*/  BSYNC B0 ;  /* 0x0000000000007941 */ /* 0x000fea0003800000 */
.L_x_2437:
        /* <DEDUP_REMOVED lines=8> */
.L_x_2439:
[----:B------:R-:W-:Y:S01]  /*1b8c0*/  IMAD.MOV.U32 R12, RZ, RZ, 0x4 ;  /* 0x00000004ff0c7424 */ /* 0x000fe200078e00ff */
[----:B------:R-:W-:-:S05]  /*1b8d0*/  SEL R2, R14, RZ, P2 ;  /* 0x000000ff0e027207 */ /* 0x000fca0001000000 */
[----:B------:R-:W-:-:S04]  /*1b8e0*/  IMAD.IADD R2, R13, 0x1, R2 ;  /* 0x000000010d027824 */ /* 0x000fc800078e0202 */
[----:B------:R-:W-:-:S07]  /*1b8f0*/  IMAD.MOV.U32 R13, RZ, RZ, R2 ;  /* 0x000000ffff0d7224 */ /* 0x000fce00078e0002 */
[----:B------:R-:W-:Y:S05]  /*1b900*/  WARPSYNC.COLLECTIVE R15, `(.L_x_2440) ;  /* 0x000000000f087348 */ /* 0x000fea0003c00000 */
[----:B------:R0:W1:Y:S02]  /*1b910*/  SHFL.UP P6, R14, R13, R12, R11 ;  /* 0x0400000c0d0e7389 */ /* 0x00006400000c000b */
[----:B01----:R-:W-:Y:S01]  /*1b920*/  ENDCOLLECTIVE ;  /* 0x000000000000791b */ /* 0x003fe20003800000 */
.L_x_2440:
[----:B------:R-:W-:Y:S01]  /*1b930*/  IMAD.MOV.U32 R12, RZ, RZ, 0x8 ;  /* 0x00000008ff0c7424 */ /* 0x000fe200078e00ff */
[----:B------:R-:W-:-:S05]  /*1b940*/  SEL R3, R14, RZ, P3 ;  /* 0x000000ff0e037207 */ /* 0x000fca0001800000 */
[----:B------:R-:W-:-:S04]  /*1b950*/  IMAD.IADD R3, R2, 0x1, R3 ;  /* 0x0000000102037824 */ /* 0x000fc800078e0203 */
[----:B------:R-:W-:-:S07]  /*1b960*/  IMAD.MOV.U32 R13, RZ, RZ, R3 ;  /* 0x000000ffff0d7224 */ /* 0x000fce00078e0003 */
[----:B------:R-:W-:Y:S05]  /*1b970*/  WARPSYNC.COLLECTIVE R15, `(.L_x_2441) ;  /* 0x000000000f087348 */ /* 0x000fea0003c00000 */
[----:B------:R0:W1:Y:S02]  /*1b980*/  SHFL.UP P6, R14, R13, R12, R11 ;  /* 0x0400000c0d0e7389 */ /* 0x00006400000c000b */
[----:B01----:R-:W-:Y:S01]  /*1b990*/  ENDCOLLECTIVE ;  /* 0x000000000000791b */ /* 0x003fe20003800000 */
.L_x_2441:
[----:B------:R-:W-:Y:S01]  /*1b9a0*/  IMAD.MOV.U32 R12, RZ, RZ, 0x10 ;  /* 0x00000010ff0c7424 */ /* 0x000fe200078e00ff */
[----:B------:R-:W-:-:S05]  /*1b9b0*/  SEL R4, R14, RZ, P4 ;  /* 0x000000ff0e047207 */ /* 0x000fca0002000000 */
[----:B------:R-:W-:-:S04]  /*1b9c0*/  IMAD.IADD R4, R3, 0x1, R4 ;  /* 0x0000000103047824 */ /* 0x000fc800078e0204 */
[----:B------:R-:W-:-:S07]  /*1b9d0*/  IMAD.MOV.U32 R13, RZ, RZ, R4 ;  /* 0x000000ffff0d7224 */ /* 0x000fce00078e0004 */
[----:B------:R-:W-:Y:S05]  /*1b9e0*/  WARPSYNC.COLLECTIVE R15, `(.L_x_2442) ;  /* 0x000000000f087348 */ /* 0x000fea0003c00000 */
[----:B------:R0:W1:Y:S02]  /*1b9f0*/  SHFL.UP P6, R14, R13, R12, R11 ;  /* 0x0400000c0d0e7389 */ /* 0x00006400000c000b */
[----:B01----:R-:W-:Y:S01]  /*1ba00*/  ENDCOLLECTIVE ;  /* 0x000000000000791b */ /* 0x003fe20003800000 */
.L_x_2442:
        /* <DEDUP_REMOVED lines=8> */
.L_x_2443:
[----:B------:R-:W-:Y:S05]  /*1ba90*/  BRA `(.L_x_2444) ;  /* 0xffffffc400487947 */ /* 0x000fea000383ffff */
.L_x_2348:
[----:B------:R-:W-:Y:S01]  /*1baa0*/  BSSY B0, `(.L_x_2445) ;  /* 0x0000006000007945 */ /* 0x000fe20003800000 */
[----:B------:R-:W-:Y:S01]  /*1bab0*/  PLOP3.LUT P6, PT, P6, PT, PT, 0x8, 0x0 ;  /* 0x000000000000781c */ /* 0x000fe200037ce170 */
[----:B------:R-:W-:-:S12]  /*1bac0*/  IMAD.MOV.U32 R15, RZ, RZ, -0x1 ;  /* 0xffffffffff0f7424 */ /* 0x000fd800078e00ff */
[----:B0-----:R-:W-:Y:S05]  /*1bad0*/  WARPSYNC.COLLECTIVE R15, `(.L_x_2446) ;  /* 0x000000000f087348 */ /* 0x001fea0003c00000 */
[----:B------:R-:W-:Y:S01]  /*1bae0*/  VOTE.ANY R14, PT, P6 ;  /* 0x00000000000e7806 */ /* 0x000fe200030e0100 */
[----:B0-----:R-:W-:Y:S06]  /*1baf0*/  ENDCOLLECTIVE ;  /* 0x000000000000791b */ /* 0x001fec0003800000 */
.L_x_2446:
[----:B------:R-:W-:Y:S05]  /*1bb00*/  BSYNC B0 ;  /* 0x0000000000007941 */ /* 0x000fea0003800000 */
.L_x_2445:
[----:B------:R-:W-:Y:S02]  /*1bb10*/  IMAD.MOV.U32 R2, RZ, RZ, R14 ;  /* 0x000000ffff027224 */ /* 0x000fe400078e000e */
[----:B------:R-:W-:Y:S02]  /*1bb20*/  IMAD.MOV.U32 R13, RZ, RZ, R25 ;  /* 0x000000ffff0d7224 */ /* 0x000fe400078e0019 */
[----:B------:R0:W1:Y:S01]  /*1bb30*/  POPC R12, R2 ;  /* 0x00000002000c7309 */ /* 0x0000620000000000 */
[----:B------:R-:W-:Y:S02]  /*1bb40*/  IMAD.MOV.U32 R11, RZ, RZ, 0x1f ;  /* 0x0000001fff0b7424 */ /* 0x000fe400078e00ff */
[----:B------:R-:W-:-:S07]  /*1bb50*/  IMAD.MOV.U32 R15, RZ, RZ, -0x1 ;  /* 0xffffffffff0f7424 */ /* 0x000fce00078e00ff */
[----:B01----:R-:W-:Y:S05]  /*1bb60*/  WARPSYNC.COLLECTIVE R15, `(.L_x_2447) ;  /* 0x000000000f087348 */ /* 0x003fea0003c00000 */
[----:B-1----:R1:W2:Y:S02]  /*1bb70*/  SHFL.IDX P6, R14, R13, R12, R11 ;  /* 0x0000000c0d0e7389 */ /* 0x0022a400000c000b */
[----:B012---:R-:W-:Y:S01]  /*1bb80*/  ENDCOLLECTIVE ;  /* 0x000000000000791b */ /* 0x007fe20003800000 */
.L_x_2447:
[----:B------:R-:W-:Y:S02]  /*1bb90*/  IMAD.IADD R27, R12, 0x1, R27 ;  /* 0x000000010c1b7824 */ /* 0x000fe400078e021b */
[----:B------:R-:W-:Y:S02]  /*1bba0*/  IMAD.MOV.U32 R13, RZ, RZ, R8 ;  /* 0x000000ffff0d7224 */ /* 0x000fe400078e0008 */
[----:B------:R-:W-:-:S07]  /*1bbb0*/  IMAD.MOV.U32 R25, RZ, RZ, R14 ;  /* 0x000000ffff197224 */ /* 0x000fce00078e000e */
[----:B------:R-:W-:Y:S05]  /*1bbc0*/  WARPSYNC.COLLECTIVE R15, `(.L_x_2448) ;  /* 0x000000000f087348 */ /* 0x000fea0003c00000 */
[----:B------:R0:W1:Y:S02]  /*1bbd0*/  SHFL.IDX P6, R14, R13, R12, R11 ;  /* 0x0000000c0d0e7389 */ /* 0x00006400000c000b */
[----:B01----:R-:W-:Y:S01]  /*1bbe0*/  ENDCOLLECTIVE ;  /* 0x000000000000791b */ /* 0x003fe20003800000 */
.L_x_2448:
[----:B------:R-:W-:Y:S01]  /*1bbf0*/  IMAD.MOV.U32 R8, RZ, RZ, R14 ;  /* 0x000000ffff087224 */ /* 0x000fe200078e000e */
[----:B------:R-:W-:Y:S06]  /*1bc00*/  BRA `(.L_x_2449) ;  /* 0xffffffc4002c7947 */ /* 0x000fec000383ffff */
.L_x_2350:
[----:B------:R-:W-:Y:S01]  /*1bc10*/  BSSY B0, `(.L_x_2450) ;  /* 0x0000007000007945 */ /* 0x000fe20003800000 */
[----:B------:R-:W-:Y:S02]  /*1bc20*/  IMAD.MOV.U32 R13, RZ, RZ, R3 ;  /* 0x000000ffff0d7224 */ /* 0x000fe400078e0003 */
[----:B------:R-:W-:Y:S02]  /*1bc30*/  IMAD.MOV.U32 R11, RZ, RZ, 0x1f ;  /* 0x0000001fff0b7424 */ /* 0x000fe400078e00ff */
[----:B------:R-:W-:-:S07]  /*1bc40*/  IMAD.MOV.U32 R15, RZ, RZ, -0x1 ;  /* 0xffffffffff0f7424 */ /* 0x000fce00078e00ff */
[----:B0-23--:R-:W-:Y:S05]  /*1bc50*/  WARPSYNC.COLLECTIVE R15, `(.L_x_2451) ;  /* 0x000000000f087348 */ /* 0x00dfea0003c00000 */
[----:B------:R1:W4:Y:S02]  /*1bc60*/  SHFL.IDX P6, R14, R13, R12, R11 ;  /* 0x0000000c0d0e7389 */ /* 0x00032400000c000b */
[----:B01234-:R-:W-:Y:S01]  /*1bc70*/  ENDCOLLECTIVE ;  /* 0x000000000000791b */ /* 0x01ffe20003800000 */
.L_x_2451:
[----:B------:R-:W-:Y:S05]  /*1bc80*/  BSYNC B0 ;  /* 0x0000000000007941 */ /* 0x000fea0003800000 */
.L_x_2450:
[----:B------:R-:W-:Y:S01]  /*1bc90*/  IMAD.MOV.U32 R24, RZ, RZ, R14 ;  /* 0x000000ffff187224 */ /* 0x000fe200078e000e */
[----:B------:R-:W-:Y:S06]  /*1bca0*/  BRA `(.L_x_2349) ;  /* 0xffffffc4001c7947 */ /* 0x000fec000383ffff */
.L_x_2356:
[----:B-1----:R1:W4:Y:S02]  /*1bcb0*/  SYNCS.PHASECHK.TRANS64.TRYWAIT P0, [R7+URZ+0x28c20], R0 ;  /* 0x028c2000070075a7 */ /* 0x002324000800017f */
[----:B----4-:R-:W-:Y:S05]  /*1bcc0*/  @!P0 NANOSLEEP.SYNCS 0x989680 ;  /* 0x009896800000895d */ /* 0x010fea0003900000 */
[----:B------:R-:W4:Y:S02]  /*1bcd0*/  @!P0 SYNCS.PHASECHK.TRANS64 P0, [R7+URZ+0x28c20], R0 ;  /* 0x028c2000070085a7 */ /* 0x000f24000800007f */
[----:B----4-:R-:W-:Y:S05]  /*1bce0*/  @!P0 BRA `(.L_x_2356) ;  /* 0xfffffffc00f08947 */ /* 0x010fea000383ffff */
[----:B------:R-:W-:Y:S05]  /*1bcf0*/  BRA `(.L_x_2452) ;  /* 0xffffffcc00747947 */ /* 0x000fea000383ffff */
.L_x_2357:
        /* <DEDUP_REMOVED lines=11> */
.L_x_2454:
[----:B------:R-:W-:Y:S05]  /*1bdb0*/  BSYNC B0 ;  /* 0x0000000000007941 */ /* 0x000fea0003800000 */
.L_x_2453:
[----:B------:R-:W-:Y:S05]  /*1bdc0*/  BRA `(.L_x_2455) ;  /* 0xffffffcc005c7947 */ /* 0x000fea000383ffff */
.L_x_2360:
[----:B------:R-:W-:Y:S01]  /*1bdd0*/  BSSY B1, `(.L_x_2456) ;  /* 0x0000006000017945 */ /* 0x000fe20003800000 */
[----:B------:R-:W-:-:S07]  /*1bde0*/  IMAD.MOV.U32 R15, RZ, RZ, -0x1 ;  /* 0xffffffffff0f7424 */ /* 0x000fce00078e00ff */
[----:B0123--:R-:W-:Y:S05]  /*1bdf0*/  WARPSYNC.COLLECTIVE R15, `(.L_x_2457) ;  /* 0x000000000f0c7348 */ /* 0x00ffea0003c00000 */
[----:B------:R-:W-:Y:S02]  /*1be00*/  ELECT P6, UR62, PT ;  /* 0x00000000003e782f */ /* 0x000fe400038c0000 */
[----:B------:R-:W-:Y:S01]  /*1be10*/  MOV R14, UR62 ;  /* 0x0000003e000e7c02 */ /* 0x000fe20008000f00 */
[----:B0123--:R-:W-:Y:S10]  /*1be20*/  ENDCOLLECTIVE ;  /* 0x000000000000791b */ /* 0x00fff40003800000 */
.L_x_2457:
[----:B------:R-:W-:Y:S05]  /*1be30*/  BSYNC B1 ;  /* 0x0000000000017941 */ /* 0x000fea0003800000 */
.L_x_2456:
[----:B------:R-:W-:Y:S05]  /*1be40*/  BRA `(.L_x_2458) ;  /* 0xffffffcc00547947 */ /* 0x000fea000383ffff */
.L_x_2362:
[----:B-1----:R1:W4:Y:S02]  /*1be50*/  SYNCS.PHASECHK.TRANS64.TRYWAIT P1, [R5+URZ+0x28c40], R0 ;  /* 0x028c4000050075a7 */ /* 0x002324000802017f */
[----:B----4-:R-:W-:Y:S05]  /*1be60*/  @!P1 NANOSLEEP.SYNCS 0x989680 ;  /* 0x009896800000995d */ /* 0x010fea0003900000 */
[----:B------:R-:W4:Y:S02]  /*1be70*/  @!P1 SYNCS.PHASECHK.TRANS64 P1, [R5+URZ+0x28c40], R0 ;  /* 0x028c4000050095a7 */ /* 0x000f24000802007f */
[----:B----4-:R-:W-:Y:S05]  /*1be80*/  @!P1 BRA `(.L_x_2362) ;  /* 0xfffffffc00f09947 */ /* 0x010fea000383ffff */
[----:B------:R-:W-:Y:S05]  /*1be90*/  BRA `(.L_x_2459) ;  /* 0xffffffcc00747947 */ /* 0x000fea000383ffff */
.L_x_2364:
[----:B----4-:R4:W0:Y:S02]  /*1bea0*/  SYNCS.PHASECHK.TRANS64.TRYWAIT P1, [R3+URZ+0x28c40], R2 ;  /* 0x028c4002030075a7 */ /* 0x010824000802017f */
[----:B0-----:R-:W-:Y:S05]  /*1beb0*/  @!P1 NANOSLEEP.SYNCS 0x989680 ;  /* 0x009896800000995d */ /* 0x001fea0003900000 */
[----:B------:R-:W0:Y:S02]  /*1bec0*/  @!P1 SYNCS.PHASECHK.TRANS64 P1, [R3+URZ+0x28c40], R2 ;  /* 0x028c4002030095a7 */ /* 0x000e24000802007f */
[----:B0-----:R-:W-:Y:S05]  /*1bed0*/  @!P1 BRA `(.L_x_2364) ;  /* 0xfffffffc00f09947 */ /* 0x001fea000383ffff */
[----:B------:R-:W-:Y:S05]  /*1bee0*/  BRA `(.L_x_2460) ;  /* 0xffffffcc00807947 */ /* 0x000fea000383ffff */
.L_x_2366:
[----:B------:R0:W0:Y:S02]  /*1bef0*/  SYNCS.PHASECHK.TRANS64.TRYWAIT P1, [R5+URZ+0x28c60], R0 ;  /* 0x028c6000050075a7 */ /* 0x000024000802017f */
[----:B0-----:R-:W-:Y:S05]  /*1bf00*/  @!P1 NANOSLEEP.SYNCS 0x989680 ;  /* 0x009896800000995d */ /* 0x001fea0003900000 */
[----:B------:R-:W0:Y:S02]  /*1bf10*/  @!P1 SYNCS.PHASECHK.TRANS64 P1, [R5+URZ+0x28c60], R0 ;  /* 0x028c6000050095a7 */ /* 0x000e24000802007f */
[----:B0-----:R-:W-:Y:S05]  /*1bf20*/  @!P1 BRA `(.L_x_2366) ;  /* 0xfffffffc00f09947 */ /* 0x001fea000383ffff */
[----:B------:R-:W-:Y:S05]  /*1bf30*/  BRA `(.L_x_2461) ;  /* 0xffffffcc007c7947 */ /* 0x000fea000383ffff */
.L_x_2462:
        /* <DEDUP_REMOVED lines=12> */
.L_x_5655:


//--------------------- .text._ZN7cutlass13device_kernelIN5flash11enable_sm90INS1_16FlashAttnFwdSm90INS1_25CollectiveMainloopFwdSm90ILi2EN4cute5tupleIJNS5_1CILi1EEES8_S8_EEENS6_IJNS7_ILi64EEESA_SA_EEELi512ENS_10bfloat16_tEfNS_4arch4Sm90ELb0ELb1ELb0ELb1ELb1ELb1ELb0ELb0ELb0ELb1ELb1ELb0EEENS1_21CollectiveEpilogueFwdINS6_IJSA_NS7_ILi512EEESA_EEES9_SC_SE_Li256ELb1ELb1ELb1ELb0EEENS1_36VarlenDynamicPersistentTileSchedulerILi64ELi64ELi256ELi128ELb1ELb1ELb1ELb1ELb0ELb1EEEEEEEEEvNT_6ParamsE --------------------------
	.section	.text._ZN7cutlass13device_kernelIN5flash11enable_sm90INS1_16FlashAttnFwdSm90INS1_25CollectiveMainloopFwdSm90ILi2EN4cute5tupleIJNS5_1CILi1EEES8_S8_EEENS6_IJNS7_ILi64EEESA_SA_EEELi512ENS_10bfloat16_tEfNS_4arch4Sm90ELb0ELb1ELb0ELb1ELb1ELb1ELb0ELb0ELb0ELb1ELb1ELb0EEENS1_21CollectiveEpilogueFwdINS6_IJSA_NS7_ILi512EEESA_EEES9_SC_SE_Li256ELb1ELb1ELb1ELb0EEENS1_36VarlenDynamicPersistentTileSchedulerILi64ELi64ELi256ELi128ELb1ELb1ELb1ELb1ELb0ELb1EEEEEEEEEvNT_6ParamsE,"ax",@progbits
	.align	128
.text._ZN7cutlass13device_kernelIN5flash11enable_sm90INS1_16FlashAttnFwdSm90INS1_25CollectiveMainloopFwdSm90ILi2EN4cute5tupleIJNS5_1CILi1EEES8_S8_EEENS6_IJNS7_ILi64EEESA_SA_EEELi512ENS_10bfloat16_tEfNS_4arch4Sm90ELb0ELb1ELb0ELb1ELb1ELb1ELb0ELb0ELb0ELb1ELb1ELb0EEENS1_21CollectiveEpilogueFwdINS6_IJSA_NS7_ILi512EEESA_EEES9_SC_SE_Li256ELb1ELb1ELb1ELb0EEENS1_36VarlenDynamicPersistentTileSchedulerILi64ELi64ELi256ELi128ELb1ELb1ELb1ELb1ELb0ELb1EEEEEEEEEvNT_6ParamsE:
        .type           _ZN7cutlass13device_kernelIN5flash11enable_sm90INS1_16FlashAttnFwdSm90INS1_25CollectiveMainloopFwdSm90ILi2EN4cute5tupleIJNS5_1CILi1EEES8_S8_EEENS6_IJNS7_ILi64EEESA_SA_EEELi512ENS_10bfloat16_tEfNS_4arch4Sm90ELb0ELb1ELb0ELb1ELb1ELb1ELb0ELb0ELb0ELb1ELb1ELb0EEENS1_21CollectiveEpilogueFwdINS6_IJSA_NS7_ILi512EEESA_EEES9_SC_SE_Li256ELb1ELb1ELb1ELb0EEENS1_36VarlenDynamicPersistentTileSchedulerILi64ELi64ELi256ELi128ELb1ELb1ELb1ELb1ELb0ELb1EEEEEEEEEvNT_6ParamsE,@function
        .size           _ZN7cutlass13device_kernelIN5flash11enable_sm90INS1_16FlashAttnFwdSm90INS1_25CollectiveMainloopFwdSm90ILi2EN4cute5tupleIJNS5_1CILi1EEES8_S8_EEENS6_IJNS7_ILi64EEESA_SA_EEELi512ENS_10bfloat16_tEfNS_4arch4Sm90ELb0ELb1ELb0ELb1ELb1ELb1ELb0ELb0ELb0ELb1ELb1ELb0EEENS1_21CollectiveEpilogueFwdINS6_IJSA_NS7_ILi512EEESA_EEES9_SC_SE_Li256ELb1ELb1ELb1ELb0EEENS1_36VarlenDynamicPersistentTileSchedulerILi64ELi64ELi256ELi128ELb1ELb1ELb1ELb1ELb0ELb1EEEEEEEEEvNT_6ParamsE,(.L_x_5656 - _ZN7cutlass13device_kernelIN5flash11enable_sm90INS1_16FlashAttnFwdSm90INS1_25CollectiveMainloopFwdSm90ILi2EN4cute5tupleIJNS5_1CILi1EEES8_S8_EEENS6_IJNS7_ILi64EEESA_SA_EEELi512ENS_10bfloat16_tEfNS_4arch4Sm90ELb0ELb1ELb0ELb1ELb1ELb1ELb0ELb0ELb0ELb1ELb1ELb0EEENS1_21CollectiveEpilogueFwdINS6_IJSA_NS7_ILi512EEESA_EEES9_SC_SE_Li256ELb1ELb1ELb1ELb0EEENS1_36VarlenDynamicPersistentTileSchedulerILi64ELi64ELi256ELi128ELb1ELb1ELb1ELb1ELb0ELb1EEEEEEEEEvNT_6ParamsE)
        .other          _ZN7cutlass13device_kernelIN5flash11enable_sm90INS1_16FlashAttnFwdSm90INS1_25CollectiveMainloopFwdSm90ILi2EN4cute5tupleIJNS5_1CILi1EEES8_S8_EEENS6_IJNS7_ILi64EEESA_SA_EEELi512ENS_10bfloat16_tEfNS_4arch4Sm90ELb0ELb1ELb0ELb1ELb1ELb1ELb0ELb0ELb0ELb1ELb1ELb0EEENS1_21CollectiveEpilogueFwdINS6_IJSA_NS7_ILi512EEESA_EEES9_SC_SE_Li256ELb1ELb1ELb1ELb0EEENS1_36VarlenDynamicPersistentTileSchedulerILi64ELi64ELi256ELi128ELb1ELb1ELb1ELb1ELb0ELb1EEEEEEEEEvNT_6ParamsE,@"STO_CUDA_ENTRY STV_DEFAULT"
_ZN7cutlass13device_kernelIN5flash11enable_sm90INS1_16FlashAttnFwdSm90INS1_25CollectiveMainloopFwdSm90ILi2EN4cute5tupleIJNS5_1CILi1EEES8_S8_EEENS6_IJNS7_ILi64EEESA_SA_EEELi512ENS_10bfloat16_tEfNS_4arch4Sm90ELb0ELb1ELb0ELb1ELb1ELb1ELb0ELb0ELb0ELb1ELb1ELb0EEENS1_21CollectiveEpilogueFwdINS6_IJSA_NS7_ILi512EEESA_EEES9_SC_SE_Li256ELb1ELb1ELb1ELb0EEENS1_36VarlenDynamicPersistentTileSchedulerILi64ELi64ELi256ELi128ELb1ELb1ELb1ELb1ELb0ELb1EEEEEEEEEvNT_6ParamsE:
        /* <DEDUP_REMOVED lines=18> */
.L_x_2464:
[----:B------:R-:W-:Y:S05]  /*0120*/  BSYNC B0 ;  /* 0x0000000000007941 */ /* 0x000fea0003800000 */
.L_x_2463:
        /* <DEDUP_REMOVED lines=37> */
.L_x_2465:
        /* <DEDUP_REMOVED lines=22> */
.L_x_2466:
        /* <DEDUP_REMOVED lines=18> */
.L_x_2467:
        /* <DEDUP_REMOVED lines=22> */
.L_x_2468:
        /* <DEDUP_REMOVED lines=22> */
.L_x_2469:
        /* <DEDUP_REMOVED lines=8> */
.L_x_2472:
        /* <DEDUP_REMOVED lines=25> */
[CC--:B------:R-:W-:Y:S02]  /*0ad0*/  LEA.HI R4, R3.reuse, R0.reuse, RZ, 0x4 ;  /* 0x0000000003047211 */ /* 0x0c0fe400078f20ff */
[----:B------:R-:W-:-:S02]  /*0ae0*/  LEA.HI R5, R3, R0, RZ, 0x5 ;  /* 0x0000000003057211 */ /* 0x000fc400078f28ff */
[CC--:B------:R-:W-:Y:S02]  /*0af0*/  LEA.HI R6, R3.reuse, R0.reuse, RZ, 0x7 ;  /* 0x0000000003067211 */ /* 0x0c0fe400078f38ff */
[CC--:B------:R-:W-:Y:S02]  /*0b00*/  LEA.HI R10, R3.reuse, R0.reuse, RZ, 0x2 ;  /* 0x00000000030a7211 */ /* 0x0c0fe400078f10ff */
[----:B------:R-:W-:Y:S02]  /*0b10*/  LEA.HI R3, R3, R0, RZ, 0x3 ;  /* 0x0000000003037211 */ /* 0x000fe400078f18ff */
[----:B------:R-:W-:Y:S02]  /*0b20*/  SHF.R.S32.HI R214, RZ, 0x5, R5 ;  /* 0x00000005ffd67819 */ /* 0x000fe40000011405 */
[----:B------:R-:W-:Y:S02]  /*0b30*/  LOP3.LUT R13, R3, 0xfffffff8, RZ, 0xc0, !PT ;  /* 0xfffffff8030d7812 */ /* 0x000fe400078ec0ff */
[----:B------:R-:W-:-:S02]  /*0b40*/  LOP3.LUT R3, R4, 0xfffffff0, RZ, 0xc0, !PT ;  /* 0xfffffff004037812 */ /* 0x000fc400078ec0ff */
[----:B------:R-:W-:Y:S01]  /*0b50*/  SHF.R.S32.HI R5, RZ, 0x1f, R5 ;  /* 0x0000001fff057819 */ /* 0x000fe20000011405 */
[C---:B------:R-:W-:Y:S01]  /*0b60*/  IMAD.IADD R13, R0.reuse, 0x1, -R13 ;  /* 0x00000001000d7824 */ /* 0x040fe200078e0a0d */
[----:B------:R-:W-:Y:S01]  /*0b70*/  SHF.R.S32.HI R7, RZ, 0x4, R4 ;  /* 0x00000004ff077819 */ /* 0x000fe20000011404 */
[----:B------:R-:W-:Y:S01]  /*0b80*/  IMAD.IADD R3, R0, 0x1, -R3 ;  /* 0x0000000100037824 */ /* 0x000fe200078e0a03 */
[----:B------:R-:W-:Y:S01]  /*0b90*/  LOP3.LUT R9, R6, 0xffffff80, RZ, 0xc0, !PT ;  /* 0xffffff8006097812 */ /* 0x000fe200078ec0ff */
[----:B------:R-:W-:Y:S01]  /*0ba0*/  IMAD.SHL.U32 R199, R13, 0x8, RZ ;  /* 0x000000080dc77824 */ /* 0x000fe200078e00ff */
[----:B------:R-:W-:Y:S02]  /*0bb0*/  LEA.HI R5, R5, R214, RZ, 0x2 ;  /* 0x000000d605057211 */ /* 0x000fe400078f10ff */
[----:B------:R-:W-:Y:S01]  /*0bc0*/  LEA.HI R4, R4, R7, RZ, 0x1 ;  /* 0x0000000704047211 */ /* 0x000fe200078f08ff */
[----:B------:R-:W-:Y:S01]  /*0bd0*/  IMAD.IADD R9, R0, 0x1, -R9 ;  /* 0x0000000100097824 */ /* 0x000fe200078e0a09 */
[----:B------:R-:W-:Y:S01]  /*0be0*/  LOP3.LUT R11, R10, 0xfffffffc, RZ, 0xc0, !PT ;  /* 0xfffffffc0a0b7812 */ /* 0x000fe200078ec0ff */
[C---:B------:R-:W-:Y:S01]  /*0bf0*/  VIADD R37, R199.reuse, 0x40 ;  /* 0x00000040c7257836 */ /* 0x040fe20000000000 */
[----:B------:R-:W-:Y:S01]  /*0c00*/  SHF.R.S32.HI R20, RZ, 0x7, R6 ;  /* 0x00000007ff147819 */ /* 0x000fe20000011406 */
[----:B------:R-:W-:Y:S01]  /*0c10*/  VIADD R34, R199, 0x100 ;  /* 0x00000100c7227836 */ /* 0x000fe20000000000 */
[----:B------:R-:W-:Y:S01]  /*0c20*/  SHF.R.S32.HI R8, RZ, 0x1f, R3 ;  /* 0x0000001fff087819 */ /* 0x000fe20000011403 */
[----:B------:R-:W-:Y:S01]  /*0c30*/  IMAD.IADD R192, R0, 0x1, -R11 ;  /* 0x0000000100c07824 */ /* 0x000fe200078e0a0b */
[----:B------:R-:W-:Y:S01]  /*0c40*/  LOP3.LUT R5, R5, 0x3ffffc, RZ, 0xc0, !PT ;  /* 0x003ffffc05057812 */ /* 0x000fe200078ec0ff */
[----:B------:R-:W-:Y:S01]  /*0c50*/  IMAD R16, R20, 0x100, R3 ;  /* 0x0000010014107824 */ /* 0x000fe200078e0203 */
[----:B------:R-:W-:Y:S01]  /*0c60*/  LOP3.LUT R4, R4, 0x1ffffffe, RZ, 0xc0, !PT ;  /* 0x1ffffffe04047812 */ /* 0x000fe200078ec0ff */
[----:B------:R-:W-:Y:S01]  /*0c70*/  STL [R1+0x60], R20 ;  /* 0x0000601401007387 */ /* 0x000fe20000100800 */
[----:B------:R-:W-:Y:S01]  /*0c80*/  SHF.R.S32.HI R0, RZ, 0x1f, R9 ;  /* 0x0000001fff007819 */ /* 0x000fe20000011409 */
[----:B------:R-:W-:Y:S01]  /*0c90*/  IMAD.IADD R5, R214, 0x1, -R5 ;  /* 0x00000001d6057824 */ /* 0x000fe200078e0a05 */
[----:B------:R-:W-:Y:S01]  /*0ca0*/  LEA.HI R12, R8, R3, RZ, 0x3 ;  /* 0x00000003080c7211 */ /* 0x000fe200078f18ff */
[----:B------:R-:W-:Y:S01]  /*0cb0*/  IMAD.IADD R4, R7, 0x1, -R4 ;  /* 0x0000000107047824 */ /* 0x000fe200078e0a04 */
[----:B------:R-:W-:Y:S01]  /*0cc0*/  SHF.R.S32.HI R190, RZ, 0x2, R10 ;  /* 0x00000002ffbe7819 */ /* 0x000fe2000001140a */
[----:B------:R-:W-:Y:S01]  /*0cd0*/  IMAD R17, R5, 0x10, R16 ;  /* 0x0000001005117824 */ /* 0x000fe200078e0210 */
[-C--:B------:R-:W-:Y:S01]  /*0ce0*/  LEA.HI R7, R0, R9.reuse, RZ, 0x2 ;  /* 0x0000000900077211 */ /* 0x080fe200078f10ff */
[----:B------:R-:W-:Y:S01]  /*0cf0*/  IMAD.SHL.U32 R4, R4, 0x8, RZ ;  /* 0x0000000804047824 */ /* 0x000fe200078e00ff */
[----:B------:R-:W-:Y:S01]  /*0d00*/  LOP3.LUT R14, R12, 0xfffffff8, RZ, 0xc0, !PT ;  /* 0xfffffff80c0e7812 */ /* 0x000fe200078ec0ff */
[----:B------:R-:W-:Y:S01]  /*0d10*/  VIADD R5, R190, 0x20 ;  /* 0x00000020be057836 */ /* 0x000fe20000000000 */
[--C-:B------:R-:W-:Y:S01]  /*0d20*/  SHF.R.S32.HI R8, RZ, 0x2, R7.reuse ;  /* 0x00000002ff087819 */ /* 0x100fe20000011407 */
[----:B------:R-:W-:Y:S01]  /*0d30*/  IMAD.SHL.U32 R12, R12, 0x40, RZ ;  /* 0x000000400c0c7824 */ /* 0x000fe200078e00ff */
[----:B------:R-:W-:Y:S01]  /*0d40*/  SHF.R.S32.HI R11, RZ, 0x1f, R7 ;  /* 0x0000001fff0b7819 */ /* 0x000fe20000011407 */
[----:B------:R-:W-:Y:S01]  /*0d50*/  IMAD.IADD R14, R3, 0x1, -R14 ;  /* 0x00000001030e7824 */ /* 0x000fe200078e0a0e */
[----:B------:R-:W-:Y:S01]  /*0d60*/  LOP3.LUT R16, R7, 0x7ffffffc, RZ, 0xc0, !PT ;  /* 0x7ffffffc07107812 */ /* 0x000fe200078ec0ff */
[----:B------:R-:W-:Y:S01]  /*0d70*/  VIADD R31, R199, 0x1c0 ;  /* 0x000001c0c71f7836 */ /* 0x000fe20000000000 */
[----:B------:R-:W-:Y:S01]  /*0d80*/  LEA.HI R11, R11, R8, RZ, 0x3 ;  /* 0x000000080b0b7211 */ /* 0x000fe200078f18ff */
[----:B------:R-:W-:Y:S01]  /*0d90*/  IMAD.SHL.U32 R3, R14, 0x40, RZ ;  /* 0x000000400e037824 */ /* 0x000fe200078e00ff */
[----:B------:R-:W-:Y:S01]  /*0da0*/  SHF.R.S32.HI R18, RZ, 0x1f, R5 ;  /* 0x0000001fff127819 */ /* 0x000fe20000011405 */
[----:B------:R-:W-:Y:S01]  /*0db0*/  IMAD.IADD R16, R9, 0x1, -R16 ;  /* 0x0000000109107824 */ /* 0x000fe200078e0a10 */
[----:B------:R-:W-:Y:S01]  /*0dc0*/  LEA.HI R0, R0, R9, RZ, 0x5 ;  /* 0x0000000900007211 */ /* 0x000fe200078f28ff */
[----:B------:R-:W-:Y:S01]  /*0dd0*/  VIADD R36, R199, 0x80 ;  /* 0x00000080c7247836 */ /* 0x000fe20000000000 */
[----:B------:R-:W-:Y:S01]  /*0de0*/  LOP3.LUT R11, R11, 0xfffffff8, RZ, 0xc0, !PT ;  /* 0xfffffff80b0b7812 */ /* 0x000fe200078ec0ff */
[----:B------:R-:W-:Y:S01]  /*0df0*/  IMAD.SHL.U32 R189, R16, 0x2, RZ ;  /* 0x0000000210bd7824 */ /* 0x000fe200078e00ff */
[----:B------:R-:W-:Y:S01]  /*0e00*/  LEA.HI R9, R18, R5, RZ, 0x3 ;  /* 0x0000000512097211 */ /* 0x000fe200078f18ff */
[----:B------:R-:W-:Y:S01]  /*0e10*/  IMAD.SHL.U32 R5, R5, 0x40, RZ ;  /* 0x0000004005057824 */ /* 0x000fe200078e00ff */
[----:B------:R-:W-:Y:S01]  /*0e20*/  LOP3.LUT R3, R3, 0x1c0, RZ, 0xc0, !PT ;  /* 0x000001c003037812 */ /* 0x000fe200078ec0ff */
[----:B------:R-:W-:Y:S01]  /*0e30*/  IMAD.IADD R11, R8, 0x1, -R11 ;  /* 0x00000001080b7824 */ /* 0x000fe200078e0a0b */
[----:B------:R-:W-:Y:S01]  /*0e40*/  SHF.R.S32.HI R0, RZ, 0x5, R0 ;  /* 0x00000005ff007819 */ /* 0x000fe20000011400 */
[--C-:B------:R-:W-:Y:S01]  /*0e50*/  IMAD.U32 R8, R17, 0x40, R4.reuse ;  /* 0x0000004011087824 */ /* 0x100fe200078e0004 */
[----:B------:R-:W-:Y:S01]  /*0e60*/  LOP3.LUT R7, R5, 0x1c0, RZ, 0xc0, !PT ;  /* 0x000001c005077812 */ /* 0x000fe200078ec0ff */
[----:B------:R-:W-:Y:S01]  /*0e70*/  IMAD.SHL.U32 R18, R192, 0x8, RZ ;  /* 0x00000008c0127824 */ /* 0x000fe200078e00ff */
[----:B------:R-:W-:Y:S01]  /*0e80*/  LOP3.LUT R4, R3, 0x8, R4, 0xf8, !PT ;  /* 0x0000000803047812 */ /* 0x000fe200078ef804 */
[----:B------:R-:W-:Y:S01]  /*0e90*/  IMAD.SHL.U32 R9, R9, 0x40, RZ ;  /* 0x0000004009097824 */ /* 0x000fe200078e00ff */
[----:B------:R-:W-:Y:S01]  /*0ea0*/  SHF.R.U32.HI R5, RZ, 0x3, R3 ;  /* 0x00000003ff057819 */ /* 0x000fe20000011603 */
[----:B------:R0:W-:Y:S01]  /*0eb0*/  STL [R1+0x6c], R8 ;  /* 0x00006c0801007387 */ /* 0x0001e20000100800 */
[----:B------:R-:W-:Y:S01]  /*0ec0*/  LOP3.LUT R3, R12, 0x7ffffe00, RZ, 0xc0, !PT ;  /* 0x7ffffe000c037812 */ /* 0x000fe200078ec0ff */
[----:B------:R-:W-:Y:S01]  /*0ed0*/  IMAD R194, R0, 0x10, R11 ;  /* 0x0000001000c27824 */ /* 0x000fe200078e020b */
[----:B------:R-:W-:Y:S01]  /*0ee0*/  LOP3.LUT R4, R4, R5, RZ, 0x3c, !PT ;  /* 0x0000000504047212 */ /* 0x000fe200078e3cff */
[----:B------:R-:W-:Y:S01]  /*0ef0*/  VIADD R30, R18, 0x40 ;  /* 0x00000040121e7836 */ /* 0x000fe20000000000 */
[----:B------:R-:W-:Y:S01]  /*0f00*/  LEA.HI R6, R6, R20, RZ, 0x1 ;  /* 0x0000001406067211 */ /* 0x000fe200078f08ff */
[----:B------:R-:W-:Y:S01]  /*0f10*/  IMAD R3, R214, 0x400, R3 ;  /* 0x00000400d6037824 */ /* 0x000fe200078e0203 */
[----:B------:R-:W-:Y:S01]  /*0f20*/  SHF.R.U32.HI R15, RZ, 0x3, R7 ;  /* 0x00000003ff0f7819 */ /* 0x000fe20000011607 */
[C---:B------:R-:W-:Y:S01]  /*0f30*/  VIADD R29, R18.reuse, 0x60 ;  /* 0x00000060121d7836 */ /* 0x040fe20000000000 */
[----:B------:R-:W-:Y:S01]  /*0f40*/  LOP3.LUT R7, R7, 0x38, R18, 0xf8, !PT ;  /* 0x0000003807077812 */ /* 0x000fe200078ef812 */
[----:B------:R-:W-:Y:S01]  /*0f50*/  IMAD.IADD R5, R3, 0x1, R4 ;  /* 0x0000000103057824 */ /* 0x000fe200078e0204 */
[----:B------:R-:W-:Y:S01]  /*0f60*/  SHF.R.S32.HI R3, RZ, 0x1f, R10 ;  /* 0x0000001fff037819 */ /* 0x000fe2000001140a */
[C---:B------:R-:W-:Y:S01]  /*0f70*/  VIADD R28, R18.reuse, 0x80 ;  /* 0x00000080121c7836 */ /* 0x040fe20000000000 */
[----:B0-----:R-:W-:Y:S01]  /*0f80*/  LOP3.LUT R8, R9, 0xfffffe00, RZ, 0xc0, !PT ;  /* 0xfffffe0009087812 */ /* 0x001fe200078ec0ff */
[----:B------:R-:W-:Y:S01]  /*0f90*/  VIADD R27, R18, 0xa0 ;  /* 0x000000a0121b7836 */ /* 0x000fe20000000000 */
[----:B------:R-:W-:Y:S01]  /*0fa0*/  LEA.HI R3, R3, R190, RZ, 0x3 ;  /* 0x000000be03037211 */ /* 0x000fe200078f18ff */
[----:B------:R-:W-:Y:S01]  /*0fb0*/  STL [R1+0x5c], RZ ;  /* 0x00005cff01007387 */ /* 0x000fe20000100800 */
[----:B------:R-:W-:Y:S01]  /*0fc0*/  LOP3.LUT R6, R6, 0xfffffe, RZ, 0xc0, !PT ;  /* 0x00fffffe06067812 */ /* 0x000fe200078ec0ff */
[----:B------:R-:W-:Y:S01]  /*0fd0*/  VIADD R26, R18, 0xc0 ;  /* 0x000000c0121a7836 */ /* 0x000fe20000000000 */
[----:B------:R-:W-:Y:S01]  /*0fe0*/  LEA.HI R0, R192, R192, RZ, 0x1 ;  /* 0x000000c0c0007211 */ /* 0x000fe200078f08ff */
[----:B------:R-:W-:Y:S01]  /*0ff0*/  STL [R1+0x14], R30 ;  /* 0x0000141e01007387 */ /* 0x000fe20000100800 */
[----:B------:R-:W-:Y:S01]  /*1000*/  LOP3.LUT R15, R8, R7, R15, 0xf6, !PT ;  /* 0x00000007080f7212 */ /* 0x000fe200078ef60f */
[----:B------:R-:W-:Y:S01]  /*1010*/  IMAD.IADD R6, R20, 0x1, -R6 ;  /* 0x0000000114067824 */ /* 0x000fe200078e0a06 */
[----:B------:R-:W-:Y:S01]  /*1020*/  LOP3.LUT R3, R3, 0xfffffff8, RZ, 0xc0, !PT ;  /* 0xfffffff803037812 */ /* 0x000fe200078ec0ff */
[----:B------:R-:W-:Y:S01]  /*1030*/  VIADD R25, R18, 0xe0 ;  /* 0x000000e012197836 */ /* 0x000fe20000000000 */
[----:B------:R-:W-:Y:S01]  /*1040*/  LOP3.LUT R7, R0, 0x1ffffffe, RZ, 0xc0, !PT ;  /* 0x1ffffffe00077812 */ /* 0x000fe200078ec0ff */
[----:B------:R0:W-:Y:S01]  /*1050*/  STL [R1+0x10], R29 ;  /* 0x0000101d01007387 */ /* 0x0001e20000100800 */
[----:B------:R-:W-:Y:S01]  /*1060*/  SHF.R.S32.HI R0, RZ, 0x1f, R30 ;  /* 0x0000001fff007819 */ /* 0x000fe2000001141e */
[----:B------:R-:W-:Y:S01]  /*1070*/  IMAD.IADD R198, R190, 0x1, -R3 ;  /* 0x00000001bec67824 */ /* 0x000fe200078e0a03 */
[----:B------:R-:W-:Y:S01]  /*1080*/  SHF.R.S32.HI R3, RZ, 0x1f, R29 ;  /* 0x0000001fff037819 */ /* 0x000fe2000001141d */
[----:B------:R-:W-:Y:S01]  /*1090*/  IMAD.SHL.U32 R24, R6, 0x100, RZ ;  /* 0x0000010006187824 */ /* 0x000fe200078e00ff */
[----:B------:R-:W-:Y:S01]  /*10a0*/  STL [R1+0xc], R28 ;  /* 0x00000c1c01007387 */ /* 0x000fe20000100800 */
[----:B------:R-:W-:Y:S01]  /*10b0*/  SHF.L.U64.HI R0, R30, 0x1, R0 ;  /* 0x000000011e007819 */ /* 0x000fe20000010200 */
[C---:B------:R-:W-:Y:S01]  /*10c0*/  VIADD R229, R18.reuse, 0x100 ;  /* 0x0000010012e57836 */ /* 0x040fe20000000000 */
[----:B------:R-:W-:Y:S01]  /*10d0*/  SHF.R.S32.HI R4, RZ, 0x1f, R28 ;  /* 0x0000001fff047819 */ /* 0x000fe2000001141c */
[----:B------:R-:W-:Y:S01]  /*10e0*/  STL [R1+0x8], R27 ;  /* 0x0000081b01007387 */ /* 0x000fe20000100800 */
[----:B------:R-:W-:Y:S01]  /*10f0*/  SHF.R.S32.HI R6, RZ, 0x1f, R27 ;  /* 0x0000001fff067819 */ /* 0x000fe2000001141b */
[----:B------:R-:W-:Y:S01]  /*1100*/  VIADD R228, R18, 0x120 ;  /* 0x0000012012e47836 */ /* 0x000fe20000000000 */
[----:B0-----:R-:W-:Y:S01]  /*1110*/  SHF.L.U64.HI R29, R29, 0x1, R3 ;  /* 0x000000011d1d7819 */ /* 0x001fe20000010203 */
[----:B------:R-:W-:Y:S01]  /*1120*/  STL [R1+0x4], R26 ;  /* 0x0000041a01007387 */ /* 0x000fe20000100800 */
[----:B------:R-:W-:Y:S01]  /*1130*/  SHF.L.U64.HI R3, R28, 0x1, R4 ;  /* 0x000000011c037819 */ /* 0x000fe20000010204 */
[C---:B------:R-:W-:Y:S01]  /*1140*/  VIADD R226, R18.reuse, 0x140 ;  /* 0x0000014012e27836 */ /* 0x040fe20000000000 */
[----:B------:R-:W-:Y:S01]  /*1150*/  SHF.R.S32.HI R8, RZ, 0x1f, R26 ;  /* 0x0000001fff087819 */ /* 0x000fe2000001141a */
[----:B------:R-:W-:Y:S01]  /*1160*/  STL [R1], R25 ;  /* 0x0000001901007387 */ /* 0x000fe20000100800 */
[----:B------:R-:W-:Y:S01]  /*1170*/  SHF.R.S32.HI R9, RZ, 0x1f, R25 ;  /* 0x0000001fff097819 */ /* 0x000fe20000011419 */
[----:B------:R-:W-:Y:S01]  /*1180*/  VIADD R219, R18, 0x160 ;  /* 0x0000016012db7836 */ /* 0x000fe20000000000 */
[----:B------:R-:W-:Y:S01]  /*1190*/  SHF.R.S32.HI R10, RZ, 0x1f, R229 ;  /* 0x0000001fff0a7819 */ /* 0x000fe200000114e5 */
[----:B------:R-:W-:Y:S01]  /*11a0*/  STL [R1+0x68], R24 ;  /* 0x0000681801007387 */ /* 0x000fe20000100800 */
[----:B------:R-:W-:Y:S01]  /*11b0*/  SHF.L.U64.HI R4, R26, 0x1, R8 ;  /* 0x000000011a047819 */ /* 0x000fe20000010208 */
[C---:B------:R-:W-:Y:S01]  /*11c0*/  VIADD R218, R18.reuse, 0x180 ;  /* 0x0000018012da7836 */ /* 0x040fe20000000000 */
[----:B------:R-:W-:Y:S01]  /*11d0*/  SHF.R.S32.HI R11, RZ, 0x1f, R228 ;  /* 0x0000001fff0b7819 */ /* 0x000fe200000114e4 */
[----:B------:R0:W-:Y:S01]  /*11e0*/  STL [R1+0x18], R0 ;  /* 0x0000180001007387 */ /* 0x0001e20000100800 */
[----:B------:R-:W-:Y:S01]  /*11f0*/  SHF.R.S32.HI R13, RZ, 0x1f, R226 ;  /* 0x0000001fff0d7819 */ /* 0x000fe200000114e2 */
[C---:B------:R-:W-:Y:S01]  /*1200*/  VIADD R217, R18.reuse, 0x1a0 ;  /* 0x000001a012d97836 */ /* 0x040fe20000000000 */
[----:B------:R-:W-:Y:S01]  /*1210*/  SHF.R.S32.HI R12, RZ, 0x1f, R219 ;  /* 0x0000001fff0c7819 */ /* 0x000fe200000114db */
[----:B------:R-:W-:Y:S01]  /*1220*/  STL [R1+0x1c], R29 ;  /* 0x00001c1d01007387 */ /* 0x000fe20000100800 */
[----:B------:R-:W-:Y:S01]  /*1230*/  VIADD R216, R18, 0x1c0 ;  /* 0x000001c012d87836 */ /* 0x000fe20000000000 */
[----:B------:R-:W-:Y:S01]  /*1240*/  R2P PR, R14, 0x6 ;  /* 0x000000060e007804 */ /* 0x000fe20000000000 */
[----:B------:R-:W-:Y:S01]  /*1250*/  VIADD R215, R18, 0x1e0 ;  /* 0x000001e012d77836 */ /* 0x000fe20000000000 */
[----:B------:R1:W-:Y:S01]  /*1260*/  STL [R1+0x20], R3 ;  /* 0x0000200301007387 */ /* 0x0003e20000100800 */
[----:B------:R-:W-:Y:S01]  /*1270*/  SHF.R.S32.HI R21, RZ, 0x1f, R218 ;  /* 0x0000001fff157819 */ /* 0x000fe200000114da */
[----:B------:R-:W-:Y:S01]  /*1280*/  IMAD.IADD R197, R189, 0x1, R24 ;  /* 0x00000001bdc57824 */ /* 0x000fe200078e0218 */
[----:B0-----:R-:W-:Y:S01]  /*1290*/  SHF.L.U64.HI R0, R27, 0x1, R6 ;  /* 0x000000011b007819 */ /* 0x001fe20000010206 */
[----:B------:R-:W-:Y:S01]  /*12a0*/  IMAD.IADD R7, R192, 0x1, -R7 ;  /* 0x00000001c0077824 */ /* 0x000fe200078e0a07 */
[----:B------:R-:W-:Y:S01]  /*12b0*/  SHF.R.S32.HI R14, RZ, 0x1f, R217 ;  /* 0x0000001fff0e7819 */ /* 0x000fe200000114d9 */
[----:B------:R-:W-:Y:S01]  /*12c0*/  IMAD R200, R5, 0x2, R2 ;  /* 0x0000000205c87824 */ /* 0x000fe200078e0202 */
[----:B------:R-:W-:Y:S01]  /*12d0*/  SHF.R.S32.HI R23, RZ, 0x1f, R216 ;  /* 0x0000001fff177819 */ /* 0x000fe200000114d8 */
[----:B------:R0:W-:Y:S01]  /*12e0*/  STL [R1+0x24], R0 ;  /* 0x0000240001007387 */ /* 0x0001e20000100800 */
[----:B------:R-:W-:Y:S01]  /*12f0*/  SHF.R.S32.HI R20, RZ, 0x1f, R215 ;  /* 0x0000001fff147819 */ /* 0x000fe200000114d7 */
[----:B------:R-:W-:Y:S01]  /*1300*/  VIADD R35, R199, 0xc0 ;  /* 0x000000c0c7237836 */ /* 0x000fe20000000000 */
[----:B-1----:R-:W-:Y:S01]  /*1310*/  SHF.L.U64.HI R3, R25, 0x1, R9 ;  /* 0x0000000119037819 */ /* 0x002fe20000010209 */
[----:B------:R1:W-:Y:S01]  /*1320*/  STL [R1+0x28], R4 ;  /* 0x0000280401007387 */ /* 0x0003e20000100800 */
[----:B------:R-:W-:Y:S01]  /*1330*/  SHF.R.S32.HI R37, RZ, 0x1f, R37 ;  /* 0x0000001fff257819 */ /* 0x000fe20000011425 */
[C---:B------:R-:W-:Y:S01]  /*1340*/  VIADD R37, R197.reuse, 0x10 ;  /* 0x00000010c5257836 */ /* 0x040fe20000000000 */
[----:B------:R-:W-:Y:S01]  /*1350*/  SHF.R.S32.HI R34, RZ, 0x1f, R34 ;  /* 0x0000001fff227819 */ /* 0x000fe20000011422 */
[----:B------:R2:W-:Y:S01]  /*1360*/  STL [R1+0x2c], R3 ;  /* 0x00002c0301007387 */ /* 0x0005e20000100800 */
[----:B------:R-:W-:Y:S01]  /*1370*/  SHF.R.S32.HI R31, RZ, 0x1f, R31 ;  /* 0x0000001fff1f7819 */ /* 0x000fe2000001141f */
[----:B------:R-:W-:Y:S01]  /*1380*/  VIADD R34, R197, 0x28 ;  /* 0x00000028c5227836 */ /* 0x000fe20000000000 */
[----:B0-----:R-:W-:Y:S01]  /*1390*/  SHF.L.U64.HI R0, R229, 0x1, R10 ;  /* 0x00000001e5007819 */ /* 0x001fe2000001020a */
[----:B------:R-:W-:Y:S01]  /*13a0*/  VIADD R31, R197, 0x40 ;  /* 0x00000040c51f7836 */ /* 0x000fe20000000000 */
[----:B------:R-:W-:Y:S01]  /*13b0*/  SHF.R.S32.HI R36, RZ, 0x1f, R36 ;  /* 0x0000001fff247819 */ /* 0x000fe20000011424 */
[C---:B------:R-:W-:Y:S01]  /*13c0*/  VIADD R33, R199.reuse, 0x140 ;  /* 0x00000140c7217836 */ /* 0x040fe20000000000 */
[----:B-1----:R-:W-:Y:S01]  /*13d0*/  SHF.L.U64.HI R4, R228, 0x1, R11 ;  /* 0x00000001e4047819 */ /* 0x002fe2000001020b */
[----:B------:R0:W-:Y:S01]  /*13e0*/  STL [R1+0x30], R0 ;  /* 0x0000300001007387 */ /* 0x0001e20000100800 */
[----:B------:R-:W-:Y:S01]  /*13f0*/  VIADD R32, R199, 0x180 ;  /* 0x00000180c7207836 */ /* 0x000fe20000000000 */
[----:B--2---:R-:W-:Y:S01]  /*1400*/  SHF.L.U64.HI R3, R226, 0x1, R13 ;  /* 0x00000001e2037819 */ /* 0x004fe2000001020d */
[C---:B------:R-:W-:Y:S01]  /*1410*/  VIADD R28, R197.reuse, 0x58 ;  /* 0x00000058c51c7836 */ /* 0x040fe20000000000 */
[----:B------:R1:W-:Y:S01]  /*1420*/  STL [R1+0x34], R4 ;  /* 0x0000340401007387 */ /* 0x0003e20000100800 */
[----:B------:R-:W-:Y:S01]  /*1430*/  VIADD R25, R197, 0x70 ;  /* 0x00000070c5197836 */ /* 0x000fe20000000000 */
[----:B------:R-:W-:Y:S01]  /*1440*/  SHF.R.S32.HI R35, RZ, 0x1f, R35 ;  /* 0x0000001fff237819 */ /* 0x000fe20000011423 */
[----:B------:R-:W-:Y:S01]  /*1450*/  IMAD R212, R7, 0x8, R194 ;  /* 0x0000000807d47824 */ /* 0x000fe200078e02c2 */
[----:B------:R2:W-:Y:S01]  /*1460*/  STL [R1+0x38], R3 ;  /* 0x0000380301007387 */ /* 0x0005e20000100800 */
[----:B------:R-:W-:Y:S01]  /*1470*/  SHF.R.S32.HI R7, RZ, 0x1f, R37 ;  /* 0x0000001fff077819 */ /* 0x000fe20000011425 */
[----:B------:R-:W-:Y:S01]  /*1480*/  VIADD R205, R200, 0x26800 ;  /* 0x00026800c8cd7836 */ /* 0x000fe20000000000 */
[----:B0-----:R-:W-:Y:S01]  /*1490*/  SHF.L.U64.HI R0, R219, 0x1, R12 ;  /* 0x00000001db007819 */ /* 0x001fe2000001020c */
[C---:B------:R-:W-:Y:S01]  /*14a0*/  VIADD R12, R197.reuse, 0xb8 ;  /* 0x000000b8c50c7836 */ /* 0x040fe20000000000 */
[----:B------:R-:W-:Y:S01]  /*14b0*/  SHF.R.S32.HI R7, RZ, 0x1f, R34 ;  /* 0x0000001fff077819 */ /* 0x000fe20000011422 */
[C---:B------:R-:W-:Y:S01]  /*14c0*/  VIADD R10, R197.reuse, 0xc8 ;  /* 0x000000c8c50a7836 */ /* 0x040fe20000000000 */
[----:B-1----:R-:W-:Y:S01]  /*14d0*/  SHF.L.U64.HI R4, R218, 0x1, R21 ;  /* 0x00000001da047819 */ /* 0x002fe20000010215 */
[----:B------:R0:W-:Y:S01]  /*14e0*/  STL [R1+0x3c], R0 ;  /* 0x00003c0001007387 */ /* 0x0001e20000100800 */
[C---:B------:R-:W-:Y:S01]  /*14f0*/  VIADD R21, R197.reuse, 0x88 ;  /* 0x00000088c5157836 */ /* 0x040fe20000000000 */
[----:B--2---:R-:W-:Y:S01]  /*1500*/  SHF.L.U64.HI R3, R216, 0x1, R23 ;  /* 0x00000001d8037819 */ /* 0x004fe20000010217 */
[C---:B------:R-:W-:Y:S01]  /*1510*/  VIADD R9, R197.reuse, 0xd0 ;  /* 0x000000d0c5097836 */ /* 0x040fe20000000000 */
[----:B------:R-:W-:Y:S01]  /*1520*/  STL [R1+0x40], R4 ;  /* 0x0000400401007387 */ /* 0x000fe20000100800 */
[----:B------:R-:W-:Y:S01]  /*1530*/  SHF.R.S32.HI R7, RZ, 0x1f, R31 ;  /* 0x0000001fff077819 */ /* 0x000fe2000001141f */
[----:B------:R-:W-:Y:S01]  /*1540*/  VIADD R185, R18, 0x20 ;  /* 0x0000002012b97836 */ /* 0x000fe20000000000 */
[----:B------:R-:W-:Y:S01]  /*1550*/  SHF.R.S32.HI R33, RZ, 0x1f, R33 ;  /* 0x0000001fff217819 */ /* 0x000fe20000011421 */
[C---:B------:R-:W-:Y:S01]  /*1560*/  VIADD R38, R197.reuse, 0x8 ;  /* 0x00000008c5267836 */ /* 0x040fe20000000000 */
[----:B------:R-:W-:Y:S01]  /*1570*/  SHF.R.S32.HI R32, RZ, 0x1f, R32 ;  /* 0x0000001fff207819 */ /* 0x000fe20000011420 */
[----:B------:R-:W-:Y:S01]  /*1580*/  VIADD R36, R197, 0x18 ;  /* 0x00000018c5247836 */ /* 0x000fe20000000000 */
[----:B0-----:R-:W-:Y:S01]  /*1590*/  SHF.L.U64.HI R0, R217, 0x1, R14 ;  /* 0x00000001d9007819 */ /* 0x001fe2000001020e */
[C---:B------:R-:W-:Y:S01]  /*15a0*/  VIADD R35, R197.reuse, 0x20 ;  /* 0x00000020c5237836 */ /* 0x040fe20000000000 */
[----:B------:R-:W-:Y:S01]  /*15b0*/  SEL R204, R204, 0xffffffc0, !P2 ;  /* 0xffffffc0cccc7807 */ /* 0x000fe20005000000 */
[C---:B------:R-:W-:Y:S01]  /*15c0*/  VIADD R33, R197.reuse, 0x30 ;  /* 0x00000030c5217836 */ /* 0x040fe20000000000 */
[----:B------:R-:W-:Y:S01]  /*15d0*/  SHF.R.S32.HI R7, RZ, 0x1f, R28 ;  /* 0x0000001fff077819 */ /* 0x000fe2000001141c */
[----:B------:R0:W-:Y:S01]  /*15e0*/  STL [R1+0x44], R0 ;  /* 0x0000440001007387 */ /* 0x0001e20000100800 */
[C---:B------:R-:W-:Y:S01]  /*15f0*/  VIADD R32, R197.reuse, 0x38 ;  /* 0x00000038c5207836 */ /* 0x040fe20000000000 */
[----:B------:R-:W-:Y:S01]  /*1600*/  SHF.R.S32.HI R7, RZ, 0x1f, R25 ;  /* 0x0000001fff077819 */ /* 0x000fe20000011419 */
[C---:B------:R-:W-:Y:S01]  /*1610*/  VIADD R30, R197.reuse, 0x48 ;  /* 0x00000048c51e7836 */ /* 0x040fe20000000000 */
[----:B------:R1:W-:Y:S01]  /*1620*/  STL [R1+0x48], R3 ;  /* 0x0000480301007387 */ /* 0x0003e20000100800 */
[C---:B------:R-:W-:Y:S01]  /*1630*/  VIADD R29, R197.reuse, 0x50 ;  /* 0x00000050c51d7836 */ /* 0x040fe20000000000 */
[----:B------:R-:W-:Y:S01]  /*1640*/  SHF.R.S32.HI R7, RZ, 0x1f, R21 ;  /* 0x0000001fff077819 */ /* 0x000fe20000011415 */
[C---:B------:R-:W-:Y:S01]  /*1650*/  VIADD R27, R197.reuse, 0x60 ;  /* 0x00000060c51b7836 */ /* 0x040fe20000000000 */
[----:B------:R-:W-:Y:S01]  /*1660*/  SHF.R.S32.HI R5, RZ, 0x1f, R9 ;  /* 0x0000001fff057819 */ /* 0x000fe20000011409 */
[----:B------:R-:W-:Y:S01]  /*1670*/  VIADD R26, R197, 0x68 ;  /* 0x00000068c51a7836 */ /* 0x000fe20000000000 */
[----:B0-----:R-:W-:Y:S01]  /*1680*/  SHF.L.U64.HI R0, R215, 0x1, R20 ;  /* 0x00000001d7007819 */ /* 0x001fe20000010214 */
[C---:B------:R-:W-:Y:S01]  /*1690*/  VIADD R24, R197.reuse, 0x78 ;  /* 0x00000078c5187836 */ /* 0x040fe20000000000 */
[----:B------:R-:W-:Y:S01]  /*16a0*/  SHF.R.S32.HI R19, RZ, 0x1f, R18 ;  /* 0x0000001fff137819 */ /* 0x000fe20000011412 */
[----:B------:R-:W-:Y:S01]  /*16b0*/  VIADD R23, R197, 0x80 ;  /* 0x00000080c5177836 */ /* 0x000fe20000000000 */
[----:B------:R-:W-:Y:S01]  /*16c0*/  SHF.R.S32.HI R206, RZ, 0x1f, R185 ;  /* 0x0000001fffce7819 */ /* 0x000fe200000114b9 */
[----:B-1----:R-:W-:Y:S01]  /*16d0*/  IMAD R3, R15, 0x2, R2 ;  /* 0x000000020f037824 */ /* 0x002fe200078e0202 */
        /* <DEDUP_REMOVED lines=19> */
[C---:B-1----:R-:W-:Y:S01]  /*1810*/  VIADD R3, R197.reuse, 0xf0 ;  /* 0x000000f0c5037836 */ /* 0x042fe20000000000 */
[----:B------:R-:W-:Y:S01]  /*1820*/  SHF.R.S32.HI R32, RZ, 0x1f, R32 ;  /* 0x0000001fff207819 */ /* 0x000fe20000011420 */
        /* <DEDUP_REMOVED lines=10> */
[----:B------:R-:W-:Y:S01]  /*18d0*/  IMAD.MOV.U32 R17, RZ, RZ, RZ ;  /* 0x000000ffff117224 */ /* 0x000fe200078e00ff */
        /* <DEDUP_REMOVED lines=13> */
.L_x_2701:
[----:B------:R-:W-:Y:S01]  /*19b0*/  ULDC.64 UR4, c[0x0][0xa28] ;  /* 0x00028a0000047ab9 */ /* 0x000fe20000000a00 */
[----:B-1234-:R-:W0:Y:S01]  /*19c0*/  LDC.64 R4, c[0x0][0xa08] ;  /* 0x00028200ff047b82 */ /* 0x01ee220000000a00 */
[----:B------:R-:W-:Y:S01]  /*19d0*/  ISETP.NE.U32.AND P0, PT, RZ, UR4, PT ;  /* 0x00000004ff007c0c */ /* 0x000fe2000bf05070 */
[----:B------:R-:W-:Y:S01]  /*19e0*/  IMAD.MOV.U32 R10, RZ, RZ, RZ ;  /* 0x000000ffff0a7224 */ /* 0x000fe200078e00ff */
[----:B------:R-:W-:Y:S01]  /*19f0*/  ULDC.64 UR6, c[0x0][0xa20] ;  /* 0x0002880000067ab9 */ /* 0x000fe20000000a00 */
[----:B------:R-:W-:Y:S01]  /*1a00*/  IMAD.MOV.U32 R24, RZ, RZ, RZ ;  /* 0x000000ffff187224 */ /* 0x000fe200078e00ff */
[----:B------:R-:W-:Y:S01]  /*1a10*/  ISETP.NE.AND.EX P0, PT, RZ, UR5, PT, P0 ;  /* 0x00000005ff007c0c */ /* 0x000fe2000bf05300 */
[----:B------:R-:W-:Y:S02]  /*1a20*/  ULDC.64 UR4, c[0x0][0xa18] ;  /* 0x0002860000047ab9 */ /* 0x000fe40000000a00 */
[----:B------:R-:W-:-:S04]  /*1a30*/  ISETP.NE.U32.AND P1, PT, RZ, UR4, PT ;  /* 0x00000004ff007c0c */ /* 0x000fc8000bf25070 */
[----:B------:R-:W-:Y:S01]  /*1a40*/  ISETP.NE.AND.EX P1, PT, RZ, UR5, PT, P1 ;  /* 0x00000005ff007c0c */ /* 0x000fe2000bf25310 */
[----:B------:R-:W-:Y:S02]  /*1a50*/  ULDC.64 UR4, c[0x0][0xa08] ;  /* 0x0002820000047ab9 */ /* 0x000fe40000000a00 */
[----:B------:R-:W-:-:S03]  /*1a60*/  ISETP.NE.U32.AND P3, PT, RZ, UR4, PT ;  /* 0x00000004ff007c0c */ /* 0x000fc6000bf65070 */
[----:B------:R-:W1:Y:S01]  /*1a70*/  @P0 LDC.64 R8, c[0x0][0xa28] ;  /* 0x00028a00ff080b82 */ /* 0x000e620000000a00 */
[----:B------:R-:W-:Y:S01]  /*1a80*/  ISETP.NE.AND.EX P3, PT, RZ, UR5, PT, P3 ;  /* 0x00000005ff007c0c */ /* 0x000fe2000bf65330 */
[----:B0-----:R-:W-:-:S06]  /*1a90*/  IMAD.WIDE R4, R83, 0x4, R4 ;  /* 0x0000000453047825 */ /* 0x001fcc00078e0204 */
[----:B------:R-:W0:Y:S01]  /*1aa0*/  @P1 LDC.64 R6, c[0x0][0xa18] ;  /* 0x00028600ff061b82 */ /* 0x000e220000000a00 */
[----:B------:R-:W-:Y:S02]  /*1ab0*/  ULDC UR4, c[0x0][0x288] ;  /* 0x0000a20000047ab9 */ /* 0x000fe40000000800 */
[----:B------:R-:W-:Y:S01]  /*1ac0*/  IMAD.U32 R23, RZ, RZ, UR4 ;  /* 0x00000004ff177e24 */ /* 0x000fe2000f8e00ff */
[----:B------:R2:W-:Y:S01]  /*1ad0*/  STL [R1+0x54], R83 ;  /* 0x0000545301007387 */ /* 0x0005e20000100800 */
[----:B------:R-:W-:-:S03]  /*1ae0*/  ULDC.64 UR4, c[0x0][0x418] ;  /* 0x0001060000047ab9 */ /* 0x000fc60000000a00 */
[----:B------:R2:W5:Y:S01]  /*1af0*/  @P3 LDG.E R24, desc[UR42][R4.64] ;  /* 0x0000002a04183981 */ /* 0x000562000c1e1900 */
[----:B-1----:R-:W-:-:S05]  /*1b00*/  @P0 IMAD.WIDE R8, R83, 0x4, R8 ;  /* 0x0000000453080825 */ /* 0x002fca00078e0208 */
[----:B------:R2:W5:Y:S01]  /*1b10*/  @P0 LDG.E R10, desc[UR42][R8.64] ;  /* 0x0000002a080a0981 */ /* 0x000562000c1e1900 */
[----:B0-----:R-:W-:-:S05]  /*1b20*/  @P1 IMAD.WIDE R6, R83, 0x4, R6 ;  /* 0x0000000453061825 */ /* 0x001fca00078e0206 */
[----:B------:R2:W5:Y:S01]  /*1b30*/  @P1 LDG.E R23, desc[UR42][R6.64] ;  /* 0x0000002a06171981 */ /* 0x000562000c1e1900 */
[----:B------:R-:W-:Y:S01]  /*1b40*/  UISETP.NE.U32.AND UP0, UPT, UR4, URZ, UPT ;  /* 0x0000003f0400728c */ /* 0x000fe2000bf05070 */
[C---:B------:R-:W-:Y:S02]  /*1b50*/  LOP3.LUT R3, R82.reuse, 0xff000000, RZ, 0xc0, !PT ;  /* 0xff00000052037812 */ /* 0x040fe400078ec0ff */
[----:B------:R-:W-:Y:S01]  /*1b60*/  ULDC UR4, c[0x0][0x424] ;  /* 0x0001090000047ab9 */ /* 0x000fe20000000800 */
[----:B------:R-:W-:Y:S01]  /*1b70*/  UISETP.NE.AND.EX UP0, UPT, UR5, URZ, UPT, UP0 ;  /* 0x0000003f0500728c */ /* 0x000fe2000bf05300 */
[----:B------:R-:W-:Y:S02]  /*1b80*/  ISETP.NE.U32.AND P2, PT, RZ, UR6, PT ;  /* 0x00000006ff007c0c */ /* 0x000fe4000bf45070 */
[----:B------:R-:W-:Y:S01]  /*1b90*/  ULDC UR5, c[0x0][0x2f0] ;  /* 0x0000bc0000057ab9 */ /* 0x000fe20000000800 */
[----:B------:R-:W-:Y:S01]  /*1ba0*/  USEL UR4, UR4, 0x1, UP0 ;  /* 0x0000000104047887 */ /* 0x000fe20008000000 */
[----:B------:R-:W-:-:S02]  /*1bb0*/  LOP3.LUT R0, R82, 0xff0000, RZ, 0xc0, !PT ;  /* 0x00ff000052007812 */ /* 0x000fc400078ec0ff */
[----:B------:R-:W-:Y:S01]  /*1bc0*/  SHF.R.U32.HI R3, RZ, 0x8, R3 ;  /* 0x00000008ff037819 */ /* 0x000fe20000011603 */
[----:B------:R-:W-:Y:S01]  /*1bd0*/  UIMAD UR4, UR4, UR5, URZ ;  /* 0x00000005040472a4 */ /* 0x000fe2000f8e023f */
[----:B------:R-:W-:Y:S02]  /*1be0*/  ISETP.NE.AND.EX P2, PT, RZ, UR7, PT, P2 ;  /* 0x00000007ff007c0c */ /* 0x000fe4000bf45320 */
[----:B------:R-:W-:Y:S01]  /*1bf0*/  ULDC UR5, c[0x0][0x348] ;  /* 0x0000d20000057ab9 */ /* 0x000fe20000000800 */
[----:B------:R-:W-:Y:S02]  /*1c00*/  LEA.HI R11, R0, R3, RZ, 0x10 ;  /* 0x00000003000b7211 */ /* 0x000fe400078f80ff */
[----:B------:R-:W-:Y:S01]  /*1c10*/  LOP3.LUT R188, R82, 0xffff, RZ, 0xc0, !PT ;  /* 0x0000ffff52bc7812 */ /* 0x000fe200078ec0ff */
[----:B--2---:R-:W-:Y:S07]  /*1c20*/  @P1 BRA `(.L_x_2474) ;  /* 0x0000000000241947 */ /* 0x004fee0003800000 */
        /* <DEDUP_REMOVED lines=9> */
.L_x_2474:
[----:B------:R-:W-:Y:S02]  /*1cc0*/  IMAD.U32 R34, RZ, RZ, UR5 ;  /* 0x00000005ff227e24 */ /* 0x000fe4000f8e00ff */
[----:B------:R-:W-:Y:S01]  /*1cd0*/  IMAD.U32 R25, RZ, RZ, UR4 ;  /* 0x00000004ff197e24 */ /* 0x000fe2000f8e00ff */
[----:B------:R-:W-:Y:S06]  /*1ce0*/  @!P2 BRA `(.L_x_2475) ;  /* 0x000000000010a947 */ /* 0x000fec0003800000 */
[----:B------:R-:W0:Y:S02]  /*1cf0*/  LDC.64 R4, c[0x0][0xa20] ;  /* 0x00028800ff047b82 */ /* 0x000e240000000a00 */
[----:B0-----:R-:W-:-:S05]  /*1d00*/  IMAD.WIDE R4, R83, 0x4, R4 ;  /* 0x0000000453047825 */ /* 0x001fca00078e0204 */
[----:B------:R0:W5:Y:S01]  /*1d10*/  LDG.E R25, desc[UR42][R4.64] ;  /* 0x0000002a04197981 */ /* 0x000162000c1e1900 */
[----:B------:R-:W-:Y:S05]  /*1d20*/  BRA `(.L_x_2476) ;  /* 0x0000000000107947 */ /* 0x000fea0003800000 */
.L_x_2475:
[----:B------:R-:W-:Y:S05]  /*1d30*/  @!P3 BRA `(.L_x_2476) ;  /* 0x00000000000cb947 */ /* 0x000fea0003800000 */
[----:B------:R-:W2:Y:S04]  /*1d40*/  LDG.E R0, desc[UR42][R4.64] ;  /* 0x0000002a04007981 */ /* 0x000ea8000c1e1900 */
[----:B------:R-:W2:Y:S02]  /*1d50*/  LDG.E R25, desc[UR42][R4.64+0x4] ;  /* 0x0000042a04197981 */ /* 0x000ea4000c1e1900 */
[----:B--2---:R-:W-:-:S07]  /*1d60*/  IMAD.IADD R25, R25, 0x1, -R0 ;  /* 0x0000000119197824 */ /* 0x004fce00078e0a00 */
.L_x_2476:
[----:B------:R-:W-:Y:S01]  /*1d70*/  ULDC.64 UR4, c[0x0][0xa10] ;  /* 0x0002840000047ab9 */ /* 0x000fe20000000a00 */
[----:B------:R-:W1:Y:S01]  /*1d80*/  LDC R8, c[0x0][0x448] ;  /* 0x00011200ff087b82 */ /* 0x000e620000000800 */
[----:B------:R-:W-:-:S04]  /*1d90*/  ISETP.NE.U32.AND P0, PT, RZ, UR4, PT ;  /* 0x00000004ff007c0c */ /* 0x000fc8000bf05070 */
[----:B------:R-:W-:Y:S01]  /*1da0*/  ISETP.NE.AND.EX P0, PT, RZ, UR5, PT, P0 ;  /* 0x00000005ff007c0c */ /* 0x000fe2000bf05300 */
[----:B------:R-:W-:Y:S02]  /*1db0*/  ULDC.64 UR4, c[0x0][0xa30] ;  /* 0x00028c0000047ab9 */ /* 0x000fe40000000a00 */
[----:B------:R-:W-:-:S04]  /*1dc0*/  ISETP.NE.U32.AND P1, PT, RZ, UR4, PT ;  /* 0x00000004ff007c0c */ /* 0x000fc8000bf25070 */
[----:B------:R-:W-:-:S06]  /*1dd0*/  ISETP.NE.AND.EX P1, PT, RZ, UR5, PT, P1 ;  /* 0x00000005ff007c0c */ /* 0x000fcc000bf25310 */
[----:B------:R-:W2:Y:S08]  /*1de0*/  @P0 LDC.64 R6, c[0x0][0xa10] ;  /* 0x00028400ff060b82 */ /* 0x000eb00000000a00 */
[----:B0-----:R-:W0:Y:S01]  /*1df0*/  @P1 LDC.64 R4, c[0x0][0xa30] ;  /* 0x00028c00ff041b82 */ /* 0x001e220000000a00 */
[----:B--2---:R-:W-:-:S05]  /*1e00*/  @P0 IMAD.WIDE R6, R83, 0x4, R6 ;  /* 0x0000000453060825 */ /* 0x004fca00078e0206 */
[----:B------:R-:W2:Y:S04]  /*1e10*/  @P0 LDG.E R0, desc[UR42][R6.64] ;  /* 0x0000002a06000981 */ /* 0x000ea8000c1e1900 */
[----:B------:R-:W2:Y:S01]  /*1e20*/  @P0 LDG.E R3, desc[UR42][R6.64+0x4] ;  /* 0x0000042a06030981 */ /* 0x000ea2000c1e1900 */
[----:B-----5:R-:W-:Y:S02]  /*1e30*/  IMAD.MOV.U32 R80, RZ, RZ, R25 ;  /* 0x000000ffff507224 */ /* 0x020fe400078e0019 */
[----:B0-----:R-:W-:-:S05]  /*1e40*/  @P1 IMAD.WIDE R4, R83, 0x4, R4 ;  /* 0x0000000453041825 */ /* 0x001fca00078e0204 */
[----:B------:R0:W5:Y:S01]  /*1e50*/  @P1 LDG.E R80, desc[UR42][R4.64] ;  /* 0x0000002a04501981 */ /* 0x000162000c1e1900 */
[----:B-1----:R-:W-:Y:S01]  /*1e60*/  ISETP.NE.AND P1, PT, R8, 0x1, PT ;  /* 0x000000010800780c */ /* 0x002fe20003f25270 */
[----:B------:R-:W-:Y:S02]  /*1e70*/  IMAD.SHL.U32 R196, R81, 0x40, RZ ;  /* 0x0000004051c47824 */ /* 0x000fe400078e00ff */
[----:B------:R-:W-:Y:S01]  /*1e80*/  IMAD.IADD R13, R25, 0x1, -R10 ;  /* 0x00000001190d7824 */ /* 0x000fe200078e0a0a */
[----:B0-----:R-:W0:Y:S09]  /*1e90*/  LDC.64 R4, c[0x0][0x9e0] ;  /* 0x00027800ff047b82 */ /* 0x001e320000000a00 */
[----:B------:R-:W1:Y:S08]  /*1ea0*/  @P1 LDC R9, c[0x0][0x44c] ;  /* 0x00011300ff091b82 */ /* 0x000e700000000800 */
[----:B------:R-:W3:Y:S01]  /*1eb0*/  @P1 LDC R8, c[0x0][0x450] ;  /* 0x00011400ff081b82 */ /* 0x000ee20000000800 */
[----:B0-----:R-:W-:Y:S01]  /*1ec0*/  ISETP.GE.AND P2, PT, R5, 0x1, PT ;  /* 0x000000010500780c */ /* 0x001fe20003f46270 */
[----:B--2---:R-:W-:-:S02]  /*1ed0*/  @P0 IMAD.IADD R34, R3, 0x1, -R0 ;  /* 0x0000000103220824 */ /* 0x004fc400078e0a00 */
[----:B------:R-:W-:Y:S02]  /*1ee0*/  VIADD R0, R196, 0x3f ;  /* 0x0000003fc4007836 */ /* 0x000fe40000000000 */
[----:B------:R-:W-:Y:S02]  /*1ef0*/  IMAD.IADD R184, R13, 0x1, R34 ;  /* 0x000000010db87824 */ /* 0x000fe400078e0222 */
[----:B-1----:R-:W-:-:S03]  /*1f00*/  @P1 IMAD.HI.U32 R3, R0, R9, RZ ;  /* 0x0000000900031227 */ /* 0x002fc600078e00ff */
[C---:B------:R-:W-:Y:S01]  /*1f10*/  IADD3 R7, R184.reuse, 0x1, -R23 ;  /* 0x00000001b8077810 */ /* 0x040fe20007ffe817 */
[----:B------:R-:W-:Y:S01]  /*1f20*/  IMAD.MOV.U32 R6, RZ, RZ, R0 ;  /* 0x000000ffff067224 */ /* 0x000fe200078e0000 */
[----:B---3--:R-:W-:Y:S01]  /*1f30*/  @P1 SHF.R.U32.HI R6, RZ, R8, R3 ;  /* 0x00000008ff061219 */ /* 0x008fe20000011603 */
[----:B------:R-:W-:-:S04]  /*1f40*/  VIADD R0, R184, 0x3f ;  /* 0x0000003fb8007836 */ /* 0x000fc80000000000 */
[----:B------:R-:W-:Y:S01]  /*1f50*/  IMAD.IADD R9, R7, 0x1, R6 ;  /* 0x0000000107097824 */ /* 0x000fe200078e0206 */
[----:B------:R-:W-:-:S03]  /*1f60*/  SHF.R.S32.HI R3, RZ, 0x1f, R0 ;  /* 0x0000001fff037819 */ /* 0x000fc60000011400 */
[----:B------:R-:W-:Y:S01]  /*1f70*/  IMAD.IADD R4, R9, 0x1, R4 ;  /* 0x0000000109047824 */ /* 0x000fe200078e0204 */
[----:B------:R-:W-:-:S04]  /*1f80*/  LEA.HI R3, R3, R0, RZ, 0x6 ;  /* 0x0000000003037211 */ /* 0x000fc800078f30ff */
[----:B------:R-:W-:Y:S01]  /*1f90*/  SHF.R.S32.HI R38, RZ, 0x6, R3 ;  /* 0x00000006ff267819 */ /* 0x000fe20000011403 */
        /* <DEDUP_REMOVED lines=12> */
.L_x_2479:
[----:B------:R-:W-:-:S13]  /*2060*/  ISETP.NE.AND P0, PT, R5, 0x1, PT ;  /* 0x000000010500780c */ /* 0x000fda0003f05270 */
[----:B------:R-:W0:Y:S02]  /*2070*/  @P0 LDC.64 R6, c[0x0][0x9e8] ;  /* 0x00027a00ff060b82 */ /* 0x000e240000000a00 */
[----:B0-----:R-:W-:-:S05]  /*2080*/  @P0 IMAD.HI.U32 R6, R0, R6, RZ ;  /* 0x0000000600060227 */ /* 0x001fca00078e00ff */
[----:B------:R-:W-:-:S07]  /*2090*/  @P0 SHF.R.U32.HI R0, RZ, R7, R6 ;  /* 0x00000007ff000219 */ /* 0x000fce0000011606 */
.L_x_2480:
[----:B------:R-:W-:Y:S05]  /*20a0*/  BSYNC B0 ;  /* 0x0000000000007941 */ /* 0x000fea0003800000 */
.L_x_2478:
[----:B------:R-:W-:-:S05]  /*20b0*/  IMAD R3, R0, R5, R5 ;  /* 0x0000000500037224 */ /* 0x000fca00078e0205 */
[----:B------:R-:W-:-:S07]  /*20c0*/  VIMNMX R4, R4, R3, PT ;  /* 0x0000000304047248 */ /* 0x000fce0003fe0100 */
.L_x_2477:
[----:B------:R-:W0:Y:S01]  /*20d0*/  @P1 LDC R7, c[0x0][0x44c] ;  /* 0x00011300ff071b82 */ /* 0x000e220000000800 */
[----:B------:R-:W-:Y:S01]  /*20e0*/  VIADD R4, R4, 0x3f ;  /* 0x0000003f04047836 */ /* 0x000fe20000000000 */
[----:B------:R-:W-:Y:S01]  /*20f0*/  ULDC UR4, c[0x0][0x9dc] ;  /* 0x0002770000047ab9 */ /* 0x000fe20000000800 */
[----:B------:R-:W-:Y:S02]  /*2100*/  IMAD.MOV.U32 R0, RZ, RZ, R196 ;  /* 0x000000ffff007224 */ /* 0x000fe400078e00c4 */
[----:B------:R-:W-:Y:S01]  /*2110*/  IMAD.IADD R37, R184, 0x1, -R23 ;  /* 0x00000001b8257824 */ /* 0x000fe200078e0a17 */
        /* <DEDUP_REMOVED lines=20> */
.L_x_2483:
[----:B------:R-:W-:-:S13]  /*2260*/  ISETP.NE.AND P0, PT, R5, 0x1, PT ;  /* 0x000000010500780c */ /* 0x000fda0003f05270 */
[----:B------:R-:W0:Y:S02]  /*2270*/  @P0 LDC.64 R6, c[0x0][0x9e8] ;  /* 0x00027a00ff060b82 */ /* 0x000e240000000a00 */
[----:B0-----:R-:W-:-:S05]  /*2280*/  @P0 IMAD.HI.U32 R6, R0, R6, RZ ;  /* 0x0000000600060227 */ /* 0x001fca00078e00ff */
[----:B------:R-:W-:-:S07]  /*2290*/  @P0 SHF.R.U32.HI R0, RZ, R7, R6 ;  /* 0x00000007ff000219 */ /* 0x000fce0000011606 */
.L_x_2484:
[----:B------:R-:W-:Y:S05]  /*22a0*/  BSYNC B0 ;  /* 0x0000000000007941 */ /* 0x000fea0003800000 */
.L_x_2482:
[----:B------:R-:W-:-:S05]  /*22b0*/  IMAD R0, R0, R5, RZ ;  /* 0x0000000500007224 */ /* 0x000fca00078e02ff */
[----:B------:R-:W-:-:S07]  /*22c0*/  VIMNMX R3, R3, R0, !PT ;  /* 0x0000000003037248 */ /* 0x000fce0007fe0100 */
.L_x_2481:
[----:B------:R-:W-:Y:S01]  /*22d0*/  SHF.R.S32.HI R0, RZ, 0x1f, R3 ;  /* 0x0000001fff007819 */ /* 0x000fe20000011403 */
[----:B------:R-:W-:Y:S01]  /*22e0*/  BSSY B0, `(.L_x_2485) ;  /* 0x000002a000007945 */ /* 0x000fe20003800000 */
[----:B------:R-:W-:Y:S02]  /*22f0*/  LOP3.LUT R14, R11, 0xff, RZ, 0xc0, !PT ;  /* 0x000000ff0b0e7812 */ /* 0x000fe400078ec0ff */
[----:B------:R-:W-:Y:S02]  /*2300*/  LEA.HI R0, R0, R3, RZ, 0x6 ;  /* 0x0000000300007211 */ /* 0x000fe400078f30ff */
[----:B------:R-:W-:Y:S01]  /*2310*/  SHF.R.U32.HI R4, RZ, 0x10, R11 ;  /* 0x00000010ff047819 */ /* 0x000fe2000001160b */
[----:B------:R0:W-:Y:S01]  /*2320*/  STL [R1+0x58], R14 ;  /* 0x0000580e01007387 */ /* 0x0001e20000100800 */
[----:B------:R-:W-:-:S03]  /*2330*/  SHF.R.S32.HI R0, RZ, 0x6, R0 ;  /* 0x00000006ff007819 */ /* 0x000fc60000011400 */
[----:B------:R0:W-:Y:S01]  /*2340*/  STL [R1+0x50], R4 ;  /* 0x0000500401007387 */ /* 0x0001e20000100800 */
[----:B------:R-:W-:Y:S01]  /*2350*/  VIMNMX R9, RZ, R0, !PT ;  /* 0x00000000ff097248 */ /* 0x000fe20007fe0100 */
[----:B------:R-:W-:-:S03]  /*2360*/  IMAD.MOV.U32 R0, RZ, RZ, RZ ;  /* 0x000000ffff007224 */ /* 0x000fc600078e00ff */
[----:B------:R-:W-:-:S13]  /*2370*/  ISETP.GT.AND P0, PT, R8, R9, PT ;  /* 0x000000090800720c */ /* 0x000fda0003f04270 */
[----:B0-----:R-:W-:Y:S05]  /*2380*/  @!P0 BRA `(.L_x_2486) ;  /* 0x00000000007c8947 */ /* 0x001fea0003800000 */
[----:B------:R-:W-:Y:S01]  /*2390*/  ISETP.NE.AND P0, PT, R4, RZ, PT ;  /* 0x000000ff0400720c */ /* 0x000fe20003f05270 */
[----:B------:R-:W-:-:S03]  /*23a0*/  ULDC UR4, c[0x0][0x9f0] ;  /* 0x00027c0000047ab9 */ /* 0x000fc60000000800 */
[----:B------:R-:W-:-:S04]  /*23b0*/  SEL R11, R4, UR4, P0 ;  /* 0x00000004040b7c07 */ /* 0x000fc80008000000 */
[-C--:B------:R-:W-:Y:S02]  /*23c0*/  IABS R6, R11.reuse ;  /* 0x0000000b00067213 */ /* 0x080fe40000000000 */
[----:B------:R-:W-:Y:S02]  /*23d0*/  IADD3 R0, R11, -0x1, R8 ;  /* 0xffffffff0b007810 */ /* 0x000fe40007ffe008 */
[----:B------:R-:W0:Y:S01]  /*23e0*/  I2F.RP R3, R6 ;  /* 0x0000000600037306 */ /* 0x000e220000209400 */
[----:B------:R-:W-:Y:S02]  /*23f0*/  IABS R12, R11 ;  /* 0x0000000b000c7213 */ /* 0x000fe40000000000 */
[----:B------:R-:W-:-:S05]  /*2400*/  IMAD.IADD R0, R0, 0x1, -R9 ;  /* 0x0000000100007824 */ /* 0x000fca00078e0a09 */
        /* <DEDUP_REMOVED lines=10> */
[----:B------:R-:W-:-:S04]  /*24b0*/  IMAD.HI.U32 R5, R5, R7, R4 ;  /* 0x0000000705057227 */ /* 0x000fc800078e0004 */
        /* <DEDUP_REMOVED lines=12> */
.L_x_2486:
[----:B------:R-:W-:Y:S05]  /*2580*/  BSYNC B0 ;  /* 0x0000000000007941 */ /* 0x000fea0003800000 */
.L_x_2485:
[----:B------:R-:W-:-:S05]  /*2590*/  IMAD R3, R14, R0, R9 ;  /* 0x000000000e037224 */ /* 0x000fca00078e0209 */
        /* <DEDUP_REMOVED lines=11> */
[----:B------:R-:W-:Y:S02]  /*2650*/  @P0 SHF.R.S32.HI R35, RZ, 0x6, R3 ;  /* 0x00000006ff230819 */ /* 0x000fe40000011403 */
[----:B------:R-:W-:Y:S02]  /*2660*/  PLOP3.LUT P0, PT, PT, PT, PT, 0x80, 0x0 ;  /* 0x000000000000781c */ /* 0x000fe40003f0f070 */
        /* <DEDUP_REMOVED lines=22> */
.L_x_2489:
[----:B------:R-:W-:Y:S05]  /*27d0*/  BSYNC B6 ;  /* 0x0000000000067941 */ /* 0x000fea0003800000 */
.L_x_2488:
        /* <DEDUP_REMOVED lines=20> */
.L_x_2491:
[----:B------:R-:W-:Y:S05]  /*2920*/  BSYNC B6 ;  /* 0x0000000000067941 */ /* 0x000fea0003800000 */
.L_x_2490:
[----:B------:R-:W-:Y:S01]  /*2930*/  ULDC.64 UR4, c[0x0][0x9f8] ;  /* 0x00027e0000047ab9 */ /* 0x000fe20000000a00 */
[----:B------:R-:W-:Y:S01]  /*2940*/  IMAD.MOV.U32 R0, RZ, RZ, R83 ;  /* 0x000000ffff007224 */ /* 0x000fe200078e0053 */
[----:B------:R-:W-:Y:S01]  /*2950*/  ISETP.NE.U32.AND P0, PT, RZ, UR4, PT ;  /* 0x00000004ff007c0c */ /* 0x000fe2000bf05070 */
[----:B------:R-:W0:Y:S01]  /*2960*/  S2R R3, SR_TID.X ;  /* 0x0000000000037919 */ /* 0x000e220000002100 */
[----:B------:R-:W1:Y:S08]  /*2970*/  LDC.64 R6, c[0x0][0x3f8] ;  /* 0x0000fe00ff067b82 */ /* 0x000e700000000a00 */
[----:B------:R-:W2:Y:S01]  /*2980*/  LDC R47, c[0x0][0x3f4] ;  /* 0x0000fd00ff2f7b82 */ /* 0x000ea20000000800 */
[----:B------:R-:W-:-:S02]  /*2990*/  ISETP.NE.AND.EX P0, PT, RZ, UR5, PT, P0 ;  /* 0x00000005ff007c0c */ /* 0x000fc4000bf05300 */
[----:B------:R-:W-:Y:S02]  /*29a0*/  SHF.R.S32.HI R9, RZ, 0x1f, R190 ;  /* 0x0000001fff097819 */ /* 0x000fe400000114be */
[----:B------:R-:W-:Y:S01]  /*29b0*/  SHF.R.S32.HI R193, RZ, 0x1f, R192 ;  /* 0x0000001fffc17819 */ /* 0x000fe200000114c0 */
[----:B------:R-:W3:Y:S01]  /*29c0*/  S2R R46, SR_TID.X ;  /* 0x00000000002e7919 */ /* 0x000ee20000002100 */
[----:B------:R-:W-:Y:S01]  /*29d0*/  IMAD.SHL.U32 R42, R198, 0x40, RZ ;  /* 0x00000040c62a7824 */ /* 0x000fe200078e00ff */
[----:B------:R-:W-:-:S06]  /*29e0*/  ULDC UR4, c[0x0][0x2f4] ;  /* 0x0000bd0000047ab9 */ /* 0x000fcc0000000800 */
[----:B------:R-:W4:Y:S02]  /*29f0*/  @P0 LDC.64 R4, c[0x0][0x9f8] ;  /* 0x00027e00ff040b82 */ /* 0x000f240000000a00 */
[----:B----4-:R-:W-:-:S05]  /*2a00*/  @P0 IMAD.WIDE R4, R83, 0x4, R4 ;  /* 0x0000000453040825 */ /* 0x010fca00078e0204 */
[----:B------:R4:W3:Y:S01]  /*2a10*/  @P0 LDG.E R0, desc[UR42][R4.64] ;  /* 0x0000002a04000981 */ /* 0x0008e2000c1e1900 */
[----:B0-----:R-:W-:Y:S01]  /*2a20*/  VIADD R8, R3, 0xffffff80 ;  /* 0xffffff8003087836 */ /* 0x001fe20000000000 */
[----:B--2---:R-:W-:Y:S01]  /*2a30*/  ISETP.GE.AND P3, PT, R18, R47, PT ;  /* 0x0000002f1200720c */ /* 0x004fe20003f66270 */
[-C--:B-1----:R-:W-:Y:S01]  /*2a40*/  IMAD R3, R9, R6.reuse, RZ ;  /* 0x0000000609037224 */ /* 0x082fe200078e02ff */
[----:B------:R-:W-:Y:S01]  /*2a50*/  LOP3.LUT R42, R42, 0x1c0, RZ, 0xc0, !PT ;  /* 0x000001c02a2a7812 */ /* 0x000fe200078ec0ff */
[C---:B------:R-:W-:Y:S01]  /*2a60*/  IMAD.WIDE.U32 R20, R190.reuse, R6, R192 ;  /* 0x00000006be147225 */ /* 0x040fe200078e00c0 */
[----:B------:R-:W-:Y:S02]  /*2a70*/  SHF.R.S32.HI R13, RZ, 0x1f, R8 ;  /* 0x0000001fff0d7819 */ /* 0x000fe40000011408 */
[----:B------:R-:W-:Y:S01]  /*2a80*/  SHF.R.U32.HI R44, RZ, 0x3, R42 ;  /* 0x00000003ff2c7819 */ /* 0x000fe2000001162a */
[C---:B------:R-:W-:Y:S01]  /*2a90*/  IMAD R11, R190.reuse, R7, R3 ;  /* 0x00000007be0b7224 */ /* 0x040fe200078e0203 */
[----:B----4-:R-:W0:Y:S01]  /*2aa0*/  LDC.64 R4, c[0x0][0x408] ;  /* 0x00010200ff047b82 */ /* 0x010e220000000a00 */
[----:B------:R-:W-:Y:S01]  /*2ab0*/  LEA.HI R13, R13, R8, RZ, 0x2 ;  /* 0x000000080d0d7211 */ /* 0x000fe200078f10ff */
[----:B------:R-:W-:Y:S01]  /*2ac0*/  IMAD.WIDE.U32 R28, R190, R6, R18 ;  /* 0x00000006be1c7225 */ /* 0x000fe200078e0012 */
[----:B------:R-:W-:-:S02]  /*2ad0*/  SHF.L.U64.HI R40, R6, 0x6, R7 ;  /* 0x0000000606287819 */ /* 0x000fc40000010207 */
[----:B------:R-:W-:Y:S01]  /*2ae0*/  LOP3.LUT R13, R13, 0xfffffffc, RZ, 0xc0, !PT ;  /* 0xfffffffc0d0d7812 */ /* 0x000fe200078ec0ff */
[----:B------:R-:W-:Y:S01]  /*2af0*/  IMAD.IADD R21, R21, 0x1, R11 ;  /* 0x0000000115157824 */ /* 0x000fe200078e020b */
[----:B------:R-:W-:Y:S01]  /*2b00*/  ISETP.GE.AND P2, PT, R18, UR4, PT ;  /* 0x0000000412007c0c */ /* 0x000fe2000bf46270 */
[----:B------:R-:W-:Y:S01]  /*2b10*/  IMAD.IADD R29, R11, 0x1, R29 ;  /* 0x000000010b1d7824 */ /* 0x000fe200078e021d */
[----:B-----5:R-:W-:Y:S01]  /*2b20*/  SHF.R.S32.HI R11, RZ, 0x1f, R80 ;  /* 0x0000001fff0b7819 */ /* 0x020fe20000011450 */
[----:B------:R-:W-:Y:S01]  /*2b30*/  IMAD.IADD R49, R8, 0x1, -R13 ;  /* 0x0000000108317824 */ /* 0x000fe200078e0a0d */
[----:B------:R-:W-:Y:S01]  /*2b40*/  ISETP.GE.AND P1, PT, R185, UR4, PT ;  /* 0x00000004b9007c0c */ /* 0x000fe2000bf26270 */
[----:B------:R-:W-:Y:S01]  /*2b50*/  IMAD.WIDE.U32 R20, R80, R6, R20 ;  /* 0x0000000650147225 */ /* 0x000fe200078e0014 */
[----:B---3--:R-:W-:-:S03]  /*2b60*/  LEA.HI R46, R46, 0x8, RZ, 0x19 ;  /* 0x000000082e2e7811 */ /* 0x008fc600078fc8ff */
[-C--:B------:R-:W-:Y:S02]  /*2b70*/  IMAD R10, R11, R6.reuse, RZ ;  /* 0x000000060b0a7224 */ /* 0x080fe400078e02ff */
[----:B------:R-:W-:-:S04]  /*2b80*/  IMAD.WIDE.U32 R28, R80, R6, R28 ;  /* 0x00000006501c7225 */ /* 0x000fc800078e001c */
[----:B------:R-:W-:Y:S02]  /*2b90*/  IMAD.IADD R3, R24, 0x1, R25 ;  /* 0x0000000118037824 */ /* 0x000fe400078e0219 */
[-C--:B0-----:R-:W-:Y:S01]  /*2ba0*/  IMAD R9, R9, R4.reuse, RZ ;  /* 0x0000000409097224 */ /* 0x081fe200078e02ff */
[----:B------:R-:W-:Y:S01]  /*2bb0*/  SHF.L.U64.HI R43, R4, 0x6, R5 ;  /* 0x00000006042b7819 */ /* 0x000fe20000010205 */
        /* <DEDUP_REMOVED lines=14> */
[----:B------:R-:W-:Y:S01]  /*2ca0*/  IMAD R9, R80, R7, R10 ;  /* 0x0000000750097224 */ /* 0x000fe200078e020a */
[----:B------:R-:W-:Y:S01]  /*2cb0*/  LOP3.LUT R5, R42, 0x38, R39, 0xf8, !PT ;  /* 0x000000382a057812 */ /* 0x000fe200078ef827 */
[----:B------:R-:W-:Y:S01]  /*2cc0*/  IMAD.WIDE.U32 R30, R80, R4, R30 ;  /* 0x00000004501e7225 */ /* 0x000fe200078e001e */
[----:B------:R-:W-:-:S02]  /*2cd0*/  LOP3.LUT R53, R39, 0xfffffff8, RZ, 0xc0, !PT ;  /* 0xfffffff827357812 */ /* 0x000fc400078ec0ff */
[----:B------:R-:W-:Y:S01]  /*2ce0*/  LOP3.LUT R5, R5, R44, RZ, 0x3c, !PT ;  /* 0x0000002c05057212 */ /* 0x000fe200078e3cff */
[----:B------:R-:W-:Y:S01]  /*2cf0*/  IMAD.WIDE.U32 R32, R80, R4, R32 ;  /* 0x0000000450207225 */ /* 0x000fe200078e0020 */
[----:B------:R-:W-:-:S03]  /*2d00*/  SHF.R.S32.HI R58, RZ, 0x1f, R53 ;  /* 0x0000001fff3a7819 */ /* 0x000fc60000011435 */
[----:B------:R-:W-:Y:S02]  /*2d10*/  IMAD.SHL.U32 R41, R6, 0x40, RZ ;  /* 0x0000004006297824 */ /* 0x000fe400078e00ff */
[----:B------:R-:W-:Y:S02]  /*2d20*/  IMAD.SHL.U32 R45, R4, 0x40, RZ ;  /* 0x00000040042d7824 */ /* 0x000fe400078e00ff */
[----:B------:R-:W-:Y:S02]  /*2d30*/  IMAD.SHL.U32 R47, R47, 0x2, RZ ;  /* 0x000000022f2f7824 */ /* 0x000fe400078e00ff */
[----:B------:R-:W-:Y:S02]  /*2d40*/  IMAD R49, R49, 0x40, R190 ;  /* 0x0000004031317824 */ /* 0x000fe400078e02be */
[----:B------:R-:W-:Y:S02]  /*2d50*/  IMAD.IADD R51, R21, 0x1, R9 ;  /* 0x0000000115337824 */ /* 0x000fe400078e0209 */
[----:B------:R-:W-:-:S02]  /*2d60*/  IMAD.IADD R52, R9, 0x1, R29 ;  /* 0x0000000109347824 */ /* 0x000fc400078e021d */
[----:B------:R-:W-:Y:S02]  /*2d70*/  IMAD.IADD R56, R31, 0x1, R11 ;  /* 0x000000011f387824 */ /* 0x000fe400078e020b */
[----:B------:R-:W-:Y:S02]  /*2d80*/  IMAD.IADD R57, R11, 0x1, R33 ;  /* 0x000000010b397824 */ /* 0x000fe400078e0221 */
[----:B------:R-:W-:Y:S01]  /*2d90*/  IMAD R59, R214, 0x200, R5 ;  /* 0x00000200d63b7824 */ /* 0x000fe200078e0205 */
[----:B------:R-:W-:-:S07]  /*2da0*/  SHF.R.S32.HI R50, RZ, 0x1f, R0 ;  /* 0x0000001fff327819 */ /* 0x000fce0000011400 */
.L_x_2524:
        /* <DEDUP_REMOVED lines=11> */
[----:B------:R-:W2:Y:S08]  /*2e60*/  @!P0 LDC.64 R4, c[0x0][0x418] ;  /* 0x00010600ff048b82 */ /* 0x000eb00000000a00 */
[----:B---3--:R-:W3:Y:S08]  /*2e70*/  @P4 LDC R9, c[0x0][0x434] ;  /* 0x00010d00ff094b82 */ /* 0x008ef00000000800 */
[----:B----4-:R-:W4:Y:S01]  /*2e80*/  @P4 LDC R10, c[0x0][0x438] ;  /* 0x00010e00ff0a4b82 */ /* 0x010f220000000800 */
        /* <DEDUP_REMOVED lines=8> */
[----:B------:R-:W-:-:S05]  /*2f10*/  @!P0 LEA.HI.X R5, R6, R5, R7, 0x2, P4 ;  /* 0x0000000506058211 */ /* 0x000fca00020f1407 */
[----:B------:R0:W5:Y:S01]  /*2f20*/  @!P0 LDG.E R61, desc[UR42][R4.64] ;  /* 0x0000002a043d8981 */ /* 0x000162000c1e1900 */
[----:B-1----:R-:W-:Y:S01]  /*2f30*/  ISETP.GE.AND P0, PT, R69, 0x1, PT ;  /* 0x000000014500780c */ /* 0x002fe20003f06270 */
[----:B------:R-:W-:Y:S01]  /*2f40*/  IMAD.MOV R7, RZ, RZ, -R8 ;  /* 0x000000ffff077224 */ /* 0x000fe200078e0a08 */
[----:B------:R-:W-:Y:S05]  /*2f50*/  YIELD ;  /* 0x0000000000007946 */ /* 0x000fea0003800000 */
[----:B------:R-:W-:Y:S01]  /*2f60*/  IMAD.SHL.U32 R66, R187, 0x1000, RZ ;  /* 0x00001000bb427824 */ /* 0x000fe200078e00ff */
[----:B------:R-:W-:Y:S01]  /*2f70*/  BSSY B0, `(.L_x_2492) ;  /* 0x00001b7000007945 */ /* 0x000fe20003800000 */
[----:B------:R-:W-:Y:S01]  /*2f80*/  IMAD R62, R62, R7, R12 ;  /* 0x000000073e3e7224 */ /* 0x000fe200078e020c */
[----:B------:R-:W-:Y:S01]  /*2f90*/  ISETP.GT.AND P4, PT, R35, R36, PT ;  /* 0x000000242300720c */ /* 0x000fe20003f84270 */
[----:B------:R-:W-:-:S04]  /*2fa0*/  IMAD.IADD R7, R48, 0x1, R66 ;  /* 0x0000000130077824 */ /* 0x000fc800078e0242 */
[----:B------:R-:W-:Y:S01]  /*2fb0*/  IMAD R70, R7, 0x2, R2 ;  /* 0x0000000207467824 */ /* 0x000fe200078e0202 */
[----:B0-----:R-:W-:Y:S07]  /*2fc0*/  @!P0 BRA `(.L_x_2493) ;  /* 0x0000001400f08947 */ /* 0x001fee0003800000 */
[----:B------:R-:W-:Y:S01]  /*2fd0*/  SHF.R.S32.HI R64, RZ, 0x1f, R62 ;  /* 0x0000001fff407819 */ /* 0x000fe2000001143e */
[----:B------:R-:W-:Y:S01]  /*2fe0*/  ULDC.64 UR4, c[0x0][0x300] ;  /* 0x0000c00000047ab9 */ /* 0x000fe20000000a00 */
[----:B-----5:R-:W-:Y:S01]  /*2ff0*/  SHF.R.S32.HI R63, RZ, 0x1f, R61 ;  /* 0x0000001fff3f7819 */ /* 0x020fe2000001143d */
[----:B------:R-:W-:Y:S01]  /*3000*/  IMAD.WIDE.U32 R4, R62, UR4, RZ ;  /* 0x000000043e047c25 */ /* 0x000fe2000f8e00ff */
        /* <DEDUP_REMOVED lines=32> */
[----:B------:R-:W-:Y:S01]  /*3210*/  ULDC.64 UR4, c[0x0][0x3e8] ;  /* 0x0000fa0000047ab9 */ /* 0x000fe20000000a00 */
[----:B------:R-:W-:Y:S01]  /*3220*/  IMAD.MOV.U32 R6, RZ, RZ, R30 ;  /* 0x000000ffff067224 */ /* 0x000fe200078e001e */
[----:B------:R-:W-:Y:S01]  /*3230*/  ULDC.64 UR6, c[0x0][0x400] ;  /* 0x0001000000067ab9 */ /* 0x000fe20000000a00 */
[----:B------:R-:W-:Y:S01]  /*3240*/  IMAD.MOV.U32 R7, RZ, RZ, R56 ;  /* 0x000000ffff077224 */ /* 0x000fe200078e0038 */
[----:B------:R-:W-:Y:S01]  /*3250*/  CS2R R24, SRZ ;  /* 0x0000000000187805 */ /* 0x000fe2000001ff00 */
[-C--:B------:R-:W-:Y:S02]  /*3260*/  IMAD R5, R10, R45.reuse, R8 ;  /* 0x0000002d0a057224 */ /* 0x080fe400078e0208 */
[----:B------:R-:W-:Y:S01]  /*3270*/  IMAD.WIDE.U32 R8, R35, R45, R6 ;  /* 0x0000002d23087225 */ /* 0x000fe200078e0006 */
[----:B------:R-:W-:-:S03]  /*3280*/  IADD3 R7, P5, R20, R4, RZ ;  /* 0x0000000414077210 */ /* 0x000fc60007fbe0ff */
[----:B------:R-:W-:Y:S01]  /*3290*/  IMAD.IADD R5, R9, 0x1, R5 ;  /* 0x0000000109057824 */ /* 0x000fe200078e0205 */
[C---:B------:R-:W-:Y:S01]  /*32a0*/  LEA R4, P6, R8.reuse, UR6, 0x1 ;  /* 0x0000000608047c11 */ /* 0x040fe2000f8c08ff */
[----:B------:R-:W-:Y:S01]  /*32b0*/  IMAD.X R10, R11, 0x1, R51, P5 ;  /* 0x000000010b0a7824 */ /* 0x000fe200028e0633 */
[C---:B------:R-:W-:Y:S02]  /*32c0*/  LEA R6, P5, R7.reuse, UR4, 0x1 ;  /* 0x0000000407067c11 */ /* 0x040fe4000f8a08ff */
[----:B------:R-:W-:Y:S02]  /*32d0*/  LEA.HI.X R5, R8, UR7, R5, 0x1, P6 ;  /* 0x0000000708057c11 */ /* 0x000fe4000b0f0c05 */
[----:B------:R-:W-:Y:S02]  /*32e0*/  CS2R R8, SRZ ;  /* 0x0000000000087805 */ /* 0x000fe4000001ff00 */
[----:B------:R-:W-:Y:S02]  /*32f0*/  LEA.HI.X R7, R7, UR5, R10, 0x1, P5 ;  /* 0x0000000507077c11 */ /* 0x000fe4000a8f0c0a */
[----:B------:R-:W-:-:S02]  /*3300*/  ISETP.GE.AND P6, PT, R192, R69, PT ;  /* 0x00000045c000720c */ /* 0x000fc40003fc6270 */
[----:B------:R-:W-:-:S11]  /*3310*/  ISETP.GE.AND P5, PT, R207, R69, PT ;  /* 0x00000045cf00720c */ /* 0x000fd60003fa6270 */
[----:B------:R0:W5:Y:S04]  /*3320*/  @!P6 LDG.E.64 R26, desc[UR42][R6.64] ;  /* 0x0000002a061ae981 */ /* 0x000168000c1e1b00 */
[----:B------:R0:W5:Y:S04]  /*3330*/  @!P5 LDG.E.64 R8, desc[UR42][R6.64+0x20] ;  /* 0x0000202a0608d981 */ /* 0x000168000c1e1b00 */
[----:B------:R0:W5:Y:S04]  /*3340*/  @!P6 LDG.E.64 R54, desc[UR42][R4.64] ;  /* 0x0000002a0436e981 */ /* 0x000168000c1e1b00 */
[----:B------:R0:W5:Y:S02]  /*3350*/  @!P5 LDG.E.64 R24, desc[UR42][R4.64+0x20] ;  /* 0x0000202a0418d981 */ /* 0x000164000c1e1b00 */
.L_x_2496:
[----:B------:R-:W-:Y:S05]  /*3360*/  BSYNC B1 ;  /* 0x0000000000017941 */ /* 0x000fea0003800000 */
.L_x_2495:
        /* <DEDUP_REMOVED lines=9> */
[----:B------:R-:W-:Y:S01]  /*3400*/  IMAD.MOV.U32 R5, RZ, RZ, R25 ;  /* 0x000000ffff057224 */ /* 0x000fe200078e0019 */
[----:B------:R-:W-:Y:S01]  /*3410*/  PRMT R72, R72, 0x5410, R6 ;  /* 0x0000541048487816 */ /* 0x000fe20000000006 */
[----:B------:R-:W-:Y:S01]  /*3420*/  IMAD.MOV.U32 R6, RZ, RZ, R54 ;  /* 0x000000ffff067224 */ /* 0x000fe200078e0036 */
[----:B------:R-:W-:Y:S01]  /*3430*/  PRMT R73, R73, 0x5410, R4 ;  /* 0x0000541049497816 */ /* 0x000fe20000000004 */
[----:B------:R-:W-:Y:S01]  /*3440*/  IMAD.MOV.U32 R4, RZ, RZ, R24 ;  /* 0x000000ffff047224 */ /* 0x000fe200078e0018 */
[----:B------:R-:W-:-:S02]  /*3450*/  PRMT R78, R78, 0x5410, R5 ;  /* 0x000054104e4e7816 */ /* 0x000fc40000000005 */
[----:B------:R-:W-:Y:S02]  /*3460*/  PRMT R72, R6, 0x7610, R72 ;  /* 0x0000761006487816 */ /* 0x000fe40000000048 */
[----:B------:R-:W-:Y:S02]  /*3470*/  PRMT R77, R77, 0x5410, R4 ;  /* 0x000054104d4d7816 */ /* 0x000fe40000000004 */
[----:B------:R-:W-:Y:S01]  /*3480*/  PRMT R74, R74, 0x5410, R7 ;  /* 0x000054104a4a7816 */ /* 0x000fe20000000007 */
[----:B------:R-:W-:Y:S06]  /*3490*/  @!P5 BRA `(.L_x_2497) ;  /* 0x000000000004d947 */ /* 0x000fec0003800000 */
[----:B------:R-:W-:Y:S01]  /*34a0*/  BPT.TRAP 0x1 ;  /* 0x000000040000795c */ /* 0x000fe20000300000 */
.L_x_2497:
[----:B------:R-:W-:Y:S01]  /*34b0*/  IMAD R60, R187, 0x8, R2 ;  /* 0x00000008bb3c7824 */ /* 0x000fe200078e0202 */
[----:B------:R-:W-:Y:S01]  /*34c0*/  SHF.L.U32 R67, R191, 0x1f, RZ ;  /* 0x0000001fbf437819 */ /* 0x000fe200000006ff */
[----:B------:R-:W-:Y:S03]  /*34d0*/  BSSY B1, `(.L_x_2498) ;  /* 0x0000003000017945 */ /* 0x000fe60003800000 */
[----:B------:R-:W0:Y:S02]  /*34e0*/  SYNCS.PHASECHK.TRANS64.TRYWAIT P6, [R60+URZ+0x28c90], R67 ;  /* 0x028c90433c0075a7 */ /* 0x000e2400080c017f */
[----:B0-----:R-:W-:Y:S05]  /*34f0*/  @!P6 BRA `(.L_x_2499) ;  /* 0x000001f0006ce947 */ /* 0x001fea0003800000 */
.L_x_2850:
[----:B------:R-:W-:Y:S05]  /*3500*/  BSYNC B1 ;  /* 0x0000000000017941 */ /* 0x000fea0003800000 */
.L_x_2498:
[----:B------:R-:W-:-:S03]  /*3510*/  UMOV UR4, 0xffffffff ;  /* 0xffffffff00047882 */ /* 0x000fc60000000000 */
[----:B------:R-:W-:Y:S05]  /*3520*/  BRA.DIV UR4, `(.L_x_2500) ;  /* 0x000001f204747947 */ /* 0x000fea000b800000 */
[----:B------:R1:W2:Y:S04]  /*3530*/  SHFL.IDX PT, R71, R14, RZ, 0x1c1f ;  /* 0x001c1fff0e477589 */ /* 0x0002a800000e0000 */
[----:B------:R-:W3:Y:S02]  /*3540*/  SHFL.IDX PT, R68, R68, RZ, 0x1c1f ;  /* 0x001c1fff44447589 */ /* 0x000ee400000e0000 */
.L_x_2854:
[----:B------:R-:W-:Y:S05]  /*3550*/  @P0 BRA `(.L_x_2501) ;  /* 0x0000001400600947 */ /* 0x000fea0003800000 */
[----:B------:R-:W-:Y:S04]  /*3560*/  BSSY B1, `(.L_x_2502) ;  /* 0x0000036000017945 */ /* 0x000fe80003800000 */
[----:B------:R-:W-:Y:S05]  /*3570*/  @P2 BRA `(.L_x_2503) ;  /* 0x0000000000d02947 */ /* 0x000fea0003800000 */
[----:B------:R4:W0:Y:S01]  /*3580*/  LDS.128 R4, [R70+0x22400] ;  /* 0x0224000046047984 */ /* 0x0008220000000c00 */
[----:B------:R-:W-:Y:S01]  /*3590*/  ISETP.GE.AND P6, PT, R192, R69, PT ;  /* 0x00000045c000720c */ /* 0x000fe20003fc6270 */
[----:B------:R-:W-:Y:S01]  /*35a0*/  BSSY B2, `(.L_x_2504) ;  /* 0x0000030000027945 */ /* 0x000fe20003800000 */
[----:B---3--:R-:W-:-:S04]  /*35b0*/  LEA R10, P0, R18, R68, 0x1 ;  /* 0x00000044120a7211 */ /* 0x008fc800078008ff */
[----:B--2---:R-:W-:-:S07]  /*35c0*/  LEA.HI.X R11, R18, R71, R19, 0x1, P0 ;  /* 0x00000047120b7211 */ /* 0x004fce00000f0c13 */
[----:B----4-:R-:W-:Y:S05]  /*35d0*/  @P6 BRA `(.L_x_2505) ;  /* 0x0000000000b06947 */ /* 0x010fea0003800000 */
[----:B------:R-:W-:Y:S01]  /*35e0*/  SHF.R.U64 R13, R54, 0x10, R55 ;  /* 0x00000010360d7819 */ /* 0x000fe20000001237 */
[C---:B01----:R-:W-:Y:S01]  /*35f0*/  IMAD.U32 R14, R5.reuse, 0x10000, RZ ;  /* 0x00010000050e7824 */ /* 0x043fe200078e00ff */
[----:B------:R-:W-:Y:S02]  /*3600*/  SHF.R.U64 R12, R26, 0x10, R27 ;  /* 0x000000101a0c7819 */ /* 0x000fe4000000121b */
[C---:B------:R-:W-:Y:S02]  /*3610*/  PRMT R13, R72.reuse, 0x5410, R13 ;  /* 0x00005410480d7816 */ /* 0x040fe4000000000d */
[----:B------:R-:W-:Y:S02]  /*3620*/  PRMT R12, R72, 0x5432, R12 ;  /* 0x00005432480c7816 */ /* 0x000fe4000000000c */
[----:B------:R-:W-:Y:S02]  /*3630*/  LOP3.LUT R15, R5, 0xffff0000, RZ, 0xc0, !PT ;  /* 0xffff0000050f7812 */ /* 0x000fe400078ec0ff */
[----:B------:R-:W-:-:S02]  /*3640*/  LOP3.LUT R70, R13, 0xffff0000, RZ, 0xc0, !PT ;  /* 0xffff00000d467812 */ /* 0x000fc400078ec0ff */
[----:B------:R-:W-:Y:S02]  /*3650*/  LOP3.LUT R26, R12, 0xffff0000, RZ, 0xc0, !PT ;  /* 0xffff00000c1a7812 */ /* 0x000fe400078ec0ff */
[----:B------:R-:W-:Y:S01]  /*3660*/  SHF.R.U32.HI R72, RZ, 0x10, R55 ;  /* 0x00000010ff487819 */ /* 0x000fe20000011637 */
[C---:B------:R-:W-:Y:S01]  /*3670*/  FMUL.FTZ R5, R15.reuse, R70 ;  /* 0x000000460f057220 */ /* 0x040fe20000410000 */
[----:B------:R-:W-:Y:S01]  /*3680*/  SHF.R.U32.HI R54, RZ, 0x10, R27 ;  /* 0x00000010ff367819 */ /* 0x000fe2000001161b */
[-C--:B------:R-:W-:Y:S01]  /*3690*/  FMUL.FTZ R15, R15, R26.reuse ;  /* 0x0000001a0f0f7220 */ /* 0x080fe20000410000 */
[----:B------:R-:W-:Y:S01]  /*36a0*/  PRMT R72, R74, 0x5432, R72 ;  /* 0x000054324a487816 */ /* 0x000fe20000000048 */
[C---:B------:R-:W-:Y:S01]  /*36b0*/  FFMA.FTZ R5, R14.reuse, R26, -R5 ;  /* 0x0000001a0e057223 */ /* 0x040fe20000010805 */
[----:B------:R-:W-:Y:S01]  /*36c0*/  PRMT R54, R73, 0x5432, R54 ;  /* 0x0000543249367816 */ /* 0x000fe20000000036 */
[----:B------:R-:W-:Y:S01]  /*36d0*/  FFMA.FTZ R14, R14, R70, R15 ;  /* 0x000000460e0e7223 */ /* 0x000fe2000001000f */
[----:B------:R-:W-:Y:S01]  /*36e0*/  LOP3.LUT R26, R6, 0xffff0000, RZ, 0xc0, !PT ;  /* 0xffff0000061a7812 */ /* 0x000fe200078ec0ff */
[----:B------:R-:W-:Y:S01]  /*36f0*/  IMAD.U32 R70, R72, 0x10000, RZ ;  /* 0x0001000048467824 */ /* 0x000fe200078e00ff */
[----:B------:R-:W-:Y:S01]  /*3700*/  LOP3.LUT R27, R7, 0xffff0000, RZ, 0xc0, !PT ;  /* 0xffff0000071b7812 */ /* 0x000fe200078ec0ff */
[----:B------:R-:W-:Y:S01]  /*3710*/  IMAD.U32 R15, R6, 0x10000, RZ ;  /* 0x00010000060f7824 */ /* 0x000fe200078e00ff */
[----:B------:R-:W-:Y:S01]  /*3720*/  LOP3.LUT R72, R72, 0xffff0000, RZ, 0xc0, !PT ;  /* 0xffff000048487812 */ /* 0x000fe200078ec0ff */
[----:B------:R-:W-:-:S02]  /*3730*/  IMAD.U32 R55, R54, 0x10000, RZ ;  /* 0x0001000036377824 */ /* 0x000fc400078e00ff */
[-C--:B------:R-:W-:Y:S01]  /*3740*/  FMUL.FTZ R74, R26, R70.reuse ;  /* 0x000000461a4a7220 */ /* 0x080fe20000410000 */
[C---:B------:R-:W-:Y:S01]  /*3750*/  IMAD.U32 R6, R4.reuse, 0x10000, RZ ;  /* 0x0001000004067824 */ /* 0x040fe200078e00ff */
[----:B------:R-:W-:Y:S01]  /*3760*/  LOP3.LUT R4, R4, 0xffff0000, RZ, 0xc0, !PT ;  /* 0xffff000004047812 */ /* 0x000fe200078ec0ff */
[-C--:B------:R-:W-:Y:S01]  /*3770*/  FMUL.FTZ R26, R26, R55.reuse ;  /* 0x000000371a1a7220 */ /* 0x080fe20000410000 */
[----:B------:R-:W-:Y:S01]  /*3780*/  FFMA.FTZ R74, R15, R55, -R74 ;  /* 0x000000370f4a7223 */ /* 0x000fe2000001084a */
[----:B------:R-:W-:Y:S01]  /*3790*/  LOP3.LUT R54, R54, 0xffff0000, RZ, 0xc0, !PT ;  /* 0xffff000036367812 */ /* 0x000fe200078ec0ff */
[----:B------:R-:W-:Y:S02]  /*37a0*/  IMAD.U32 R55, R13, 0x10000, RZ ;  /* 0x000100000d377824 */ /* 0x000fe400078e00ff */
[----:B------:R-:W-:Y:S01]  /*37b0*/  FFMA.FTZ R73, R15, R70, R26 ;  /* 0x000000460f497223 */ /* 0x000fe2000001001a */
[----:B------:R-:W-:Y:S02]  /*37c0*/  IMAD.U32 R13, R12, 0x10000, RZ ;  /* 0x000100000c0d7824 */ /* 0x000fe400078e00ff */
[----:B------:R-:W-:Y:S01]  /*37d0*/  FMUL.FTZ R12, R27, R72 ;  /* 0x000000481b0c7220 */ /* 0x000fe20000410000 */
[----:B------:R-:W-:Y:S01]  /*37e0*/  FMUL.FTZ R15, R4, R55 ;  /* 0x00000037040f7220 */ /* 0x000fe20000410000 */
[----:B------:R-:W-:-:S02]  /*37f0*/  IMAD.U32 R7, R7, 0x10000, RZ ;  /* 0x0001000007077824 */ /* 0x000fc400078e00ff */
[-C--:B------:R-:W-:Y:S01]  /*3800*/  FMUL.FTZ R27, R27, R54.reuse ;  /* 0x000000361b1b7220 */ /* 0x080fe20000410000 */
[-C--:B------:R-:W-:Y:S01]  /*3810*/  FMUL.FTZ R4, R4, R13.reuse ;  /* 0x0000000d04047220 */ /* 0x080fe20000410000 */
[C---:B------:R-:W-:Y:S01]  /*3820*/  FFMA.FTZ R15, R6.reuse, R13, -R15 ;  /* 0x0000000d060f7223 */ /* 0x040fe2000001080f */
[C---:B------:R-:W-:Y:S01]  /*3830*/  FFMA.FTZ R12, R7.reuse, R54, -R12 ;  /* 0x00000036070c7223 */ /* 0x040fe2000001080c */
[----:B------:R-:W-:Y:S01]  /*3840*/  FFMA.FTZ R27, R7, R72, R27 ;  /* 0x00000048071b7223 */ /* 0x000fe2000001001b */
[----:B------:R-:W-:Y:S01]  /*3850*/  FFMA.FTZ R4, R6, R55, R4 ;  /* 0x0000003706047223 */ /* 0x000fe20000010004 */
[----:B------:R-:W-:Y:S02]  /*3860*/  F2FP.BF16.F32.PACK_AB R5, R14, R5 ;  /* 0x000000050e05723e */ /* 0x000fe400000010ff */
[----:B------:R-:W-:Y:S02]  /*3870*/  F2FP.BF16.F32.PACK_AB R6, R73, R74 ;  /* 0x0000004a4906723e */ /* 0x000fe400000010ff */
[----:B------:R-:W-:-:S02]  /*3880*/  F2FP.BF16.F32.PACK_AB R7, R27, R12 ;  /* 0x0000000c1b07723e */ /* 0x000fc400000010ff */
[----:B------:R-:W-:-:S07]  /*3890*/  F2FP.BF16.F32.PACK_AB R4, R4, R15 ;  /* 0x0000000f0404723e */ /* 0x000fce00000010ff */
.L_x_2505:
[----:B------:R-:W-:Y:S05]  /*38a0*/  BSYNC B2 ;  /* 0x0000000000027941 */ /* 0x000fea0003800000 */
.L_x_2504:
[----:B0-----:R4:W-:Y:S02]  /*38b0*/  ST.E.128 desc[UR42][R10.64], R4 ;  /* 0x000000040a007985 */ /* 0x0019e4000c101d2a */
.L_x_2503:
[----:B------:R-:W-:Y:S05]  /*38c0*/  BSYNC B1 ;  /* 0x0000000000017941 */ /* 0x000fea0003800000 */
.L_x_2502:
[----:B------:R-:W-:Y:S05]  /*38d0*/  @P1 BRA `(.L_x_2501) ;  /* 0x0000001000801947 */ /* 0x000fea0003800000 */
[----:B----4-:R-:W-:Y:S01]  /*38e0*/  IMAD.MOV.U32 R5, RZ, RZ, 0x20 ;  /* 0x00000020ff057424 */ /* 0x010fe200078e00ff */
[----:B------:R-:W-:Y:S01]  /*38f0*/  LOP3.LUT P0, RZ, R198, 0x4, RZ, 0xc0, !PT ;  /* 0x00000004c6ff7812 */ /* 0x000fe2000780c0ff */
[----:B------:R-:W-:Y:S01]  /*3900*/  BSSY B1, `(.L_x_2506) ;  /* 0x0000036000017945 */ /* 0x000fe20003800000 */
[----:B------:R-:W-:Y:S02]  /*3910*/  ISETP.GE.AND P6, PT, R207, R69, PT ;  /* 0x00000045cf00720c */ /* 0x000fe40003fc6270 */
[----:B------:R-:W-:Y:S02]  /*3920*/  SEL R5, R5, 0xffffffe0, !P0 ;  /* 0xffffffe005057807 */ /* 0x000fe40004000000 */
[----:B---3--:R-:W-:Y:S02]  /*3930*/  LEA R10, P0, R185, R68, 0x1 ;  /* 0x00000044b90a7211 */ /* 0x008fe400078008ff */
[----:B------:R-:W-:Y:S02]  /*3940*/  IADD3 R5, R5, R48, R66 ;  /* 0x0000003005057210 */ /* 0x000fe40007ffe042 */
[----:B--2---:R-:W-:-:S03]  /*3950*/  LEA.HI.X R11, R185, R71, R206, 0x1, P0 ;  /* 0x00000047b90b7211 */ /* 0x004fc600000f0cce */
[----:B------:R-:W-:-:S06]  /*3960*/  IMAD R4, R5, 0x2, R2 ;  /* 0x0000000205047824 */ /* 0x000fcc00078e0202 */
[----:B------:R-:W2:Y:S01]  /*3970*/  LDS.128 R4, [R4+0x22400] ;  /* 0x0224000004047984 */ /* 0x000ea20000000c00 */
[----:B------:R-:W-:Y:S05]  /*3980*/  @P6 BRA `(.L_x_2507) ;  /* 0x0000000000b46947 */ /* 0x000fea0003800000 */
[----:B------:R-:W-:Y:S02]  /*3990*/  SHF.R.U64 R26, R24, 0x10, R25 ;  /* 0x00000010181a7819 */ /* 0x000fe40000001219 */
[--C-:B-1----:R-:W-:Y:S02]  /*39a0*/  SHF.R.U64 R14, R8, 0x10, R9.reuse ;  /* 0x00000010080e7819 */ /* 0x102fe40000001209 */
[----:B------:R-:W-:Y:S01]  /*39b0*/  SHF.R.U32.HI R8, RZ, 0x10, R9 ;  /* 0x00000010ff087819 */ /* 0x000fe20000011609 */
[----:B--2---:R-:W-:Y:S01]  /*39c0*/  IMAD.U32 R9, R6, 0x10000, RZ ;  /* 0x0001000006097824 */ /* 0x004fe200078e00ff */
[----:B------:R-:W-:Y:S02]  /*39d0*/  SHF.R.U32.HI R54, RZ, 0x10, R25 ;  /* 0x00000010ff367819 */ /* 0x000fe40000011619 */
[----:B------:R-:W-:Y:S02]  /*39e0*/  PRMT R26, R77, 0x5432, R26 ;  /* 0x000054324d1a7816 */ /* 0x000fe4000000001a */
[----:B------:R-:W-:-:S02]  /*39f0*/  PRMT R24, R76, 0x5432, R8 ;  /* 0x000054324c187816 */ /* 0x000fc40000000008 */
[----:B------:R-:W-:Y:S02]  /*3a00*/  PRMT R54, R78, 0x5432, R54 ;  /* 0x000054324e367816 */ /* 0x000fe40000000036 */
[----:B------:R-:W-:Y:S01]  /*3a10*/  PRMT R14, R75, 0x5432, R14 ;  /* 0x000054324b0e7816 */ /* 0x000fe2000000000e */
[----:B------:R-:W-:Y:S01]  /*3a20*/  IMAD.U32 R25, R24, 0x10000, RZ ;  /* 0x0001000018197824 */ /* 0x000fe200078e00ff */
[----:B------:R-:W-:Y:S01]  /*3a30*/  LOP3.LUT R8, R5, 0xffff0000, RZ, 0xc0, !PT ;  /* 0xffff000005087812 */ /* 0x000fe200078ec0ff */
[----:B------:R-:W-:Y:S01]  /*3a40*/  IMAD.U32 R55, R54, 0x10000, RZ ;  /* 0x0001000036377824 */ /* 0x000fe200078e00ff */
[C---:B------:R-:W-:Y:S01]  /*3a50*/  LOP3.LUT R27, R26.reuse, 0xffff0000, RZ, 0xc0, !PT ;  /* 0xffff00001a1b7812 */ /* 0x040fe200078ec0ff */
[----:B------:R-:W-:Y:S01]  /*3a60*/  IMAD.U32 R26, R26, 0x10000, RZ ;  /* 0x000100001a1a7824 */ /* 0x000fe200078e00ff */
[----:B------:R-:W-:Y:S01]  /*3a70*/  LOP3.LUT R12, R6, 0xffff0000, RZ, 0xc0, !PT ;  /* 0xffff0000060c7812 */ /* 0x000fe200078ec0ff */
[C---:B------:R-:W-:Y:S01]  /*3a80*/  IMAD.U32 R6, R7.reuse, 0x10000, RZ ;  /* 0x0001000007067824 */ /* 0x040fe200078e00ff */
[----:B------:R-:W-:Y:S01]  /*3a90*/  LOP3.LUT R13, R7, 0xffff0000, RZ, 0xc0, !PT ;  /* 0xffff0000070d7812 */ /* 0x000fe200078ec0ff */
[----:B------:R-:W-:Y:S01]  /*3aa0*/  IMAD.U32 R7, R5, 0x10000, RZ ;  /* 0x0001000005077824 */ /* 0x000fe200078e00ff */
[----:B------:R-:W-:Y:S01]  /*3ab0*/  LOP3.LUT R15, R14, 0xffff0000, RZ, 0xc0, !PT ;  /* 0xffff00000e0f7812 */ /* 0x000fe200078ec0ff */
[----:B------:R-:W-:Y:S01]  /*3ac0*/  FMUL.FTZ R66, R8, R27 ;  /* 0x0000001b08427220 */ /* 0x000fe20000410000 */
[----:B------:R-:W-:Y:S01]  /*3ad0*/  LOP3.LUT R54, R54, 0xffff0000, RZ, 0xc0, !PT ;  /* 0xffff000036367812 */ /* 0x000fe200078ec0ff */
[----:B------:R-:W-:Y:S01]  /*3ae0*/  IMAD.U32 R5, R4, 0x10000, RZ ;  /* 0x0001000004057824 */ /* 0x000fe200078e00ff */
[----:B------:R-:W-:Y:S01]  /*3af0*/  LOP3.LUT R24, R24, 0xffff0000, RZ, 0xc0, !PT ;  /* 0xffff000018187812 */ /* 0x000fe200078ec0ff */
[-C--:B------:R-:W-:Y:S01]  /*3b00*/  FMUL.FTZ R8, R8, R15.reuse ;  /* 0x0000000f08087220 */ /* 0x080fe20000410000 */
[----:B------:R-:W-:Y:S01]  /*3b10*/  FFMA.FTZ R66, R7, R15, -R66 ;  /* 0x0000000f07427223 */ /* 0x000fe20000010842 */
[----:B------:R-:W-:Y:S01]  /*3b20*/  LOP3.LUT R4, R4, 0xffff0000, RZ, 0xc0, !PT ;  /* 0xffff000004047812 */ /* 0x000fe200078ec0ff */
[----:B------:R-:W-:Y:S01]  /*3b30*/  FMUL.FTZ R15, R13, R54 ;  /* 0x000000360d0f7220 */ /* 0x000fe20000410000 */
[----:B------:R-:W-:-:S02]  /*3b40*/  IMAD.U32 R14, R14, 0x10000, RZ ;  /* 0x000100000e0e7824 */ /* 0x000fc400078e00ff */
[-C--:B------:R-:W-:Y:S01]  /*3b50*/  FMUL.FTZ R13, R13, R24.reuse ;  /* 0x000000180d0d7220 */ /* 0x080fe20000410000 */
[----:B------:R-:W-:Y:S01]  /*3b60*/  FFMA.FTZ R27, R7, R27, R8 ;  /* 0x0000001b071b7223 */ /* 0x000fe20000010008 */
[----:B------:R-:W-:Y:S01]  /*3b70*/  FFMA.FTZ R15, R6, R24, -R15 ;  /* 0x00000018060f7223 */ /* 0x000fe2000001080f */
[----:B------:R-:W-:Y:S01]  /*3b80*/  FMUL.FTZ R68, R12, R55 ;  /* 0x000000370c447220 */ /* 0x000fe20000410000 */
[C---:B------:R-:W-:Y:S01]  /*3b90*/  FMUL.FTZ R8, R4.reuse, R26 ;  /* 0x0000001a04087220 */ /* 0x040fe20000410000 */
[----:B------:R-:W-:Y:S01]  /*3ba0*/  FMUL.FTZ R7, R4, R14 ;  /* 0x0000000e04077220 */ /* 0x000fe20000410000 */
[----:B------:R-:W-:Y:S01]  /*3bb0*/  FFMA.FTZ R6, R6, R54, R13 ;  /* 0x0000003606067223 */ /* 0x000fe2000001000d */
[-C--:B------:R-:W-:Y:S01]  /*3bc0*/  FMUL.FTZ R12, R12, R25.reuse ;  /* 0x000000190c0c7220 */ /* 0x080fe20000410000 */
[----:B------:R-:W-:Y:S01]  /*3bd0*/  FFMA.FTZ R68, R9, R25, -R68 ;  /* 0x0000001909447223 */ /* 0x000fe20000010844 */
[C---:B------:R-:W-:Y:S01]  /*3be0*/  FFMA.FTZ R8, R5.reuse, R14, -R8 ;  /* 0x0000000e05087223 */ /* 0x040fe20000010808 */
[----:B------:R-:W-:Y:S01]  /*3bf0*/  FFMA.FTZ R7, R5, R26, R7 ;  /* 0x0000001a05077223 */ /* 0x000fe20000010007 */
[----:B------:R-:W-:Y:S01]  /*3c00*/  FFMA.FTZ R9, R9, R55, R12 ;  /* 0x0000003709097223 */ /* 0x000fe2000001000c */
[----:B------:R-:W-:-:S02]  /*3c10*/  F2FP.BF16.F32.PACK_AB R15, R6, R15 ;  /* 0x0000000f060f723e */ /* 0x000fc400000010ff */
[----:B------:R-:W-:Y:S02]  /*3c20*/  F2FP.BF16.F32.PACK_AB R5, R27, R66 ;  /* 0x000000421b05723e */ /* 0x000fe400000010ff */
[----:B------:R-:W-:Y:S01]  /*3c30*/  F2FP.BF16.F32.PACK_AB R4, R7, R8 ;  /* 0x000000080704723e */ /* 0x000fe200000010ff */
[----:B------:R-:W-:Y:S01]  /*3c40*/  IMAD.MOV.U32 R7, RZ, RZ, R15 ;  /* 0x000000ffff077224 */ /* 0x000fe200078e000f */
[----:B------:R-:W-:-:S07]  /*3c50*/  F2FP.BF16.F32.PACK_AB R6, R9, R68 ;  /* 0x000000440906723e */ /* 0x000fce00000010ff */
.L_x_2507:
[----:B------:R-:W-:Y:S05]  /*3c60*/  BSYNC B1 ;  /* 0x0000000000017941 */ /* 0x000fea0003800000 */
.L_x_2506:
[----:B--2---:R2:W-:Y:S01]  /*3c70*/  ST.E.128 desc[UR42][R10.64], R4 ;  /* 0x000000040a007985 */ /* 0x0045e2000c101d2a */
[----:B------:R-:W-:Y:S05]  /*3c80*/  BRA `(.L_x_2501) ;  /* 0x0000000c00947947 */ /* 0x000fea0003800000 */
.L_x_2494:
[----:B------:R-:W-:Y:S01]  /*3c90*/  IMAD R65, R35, -0x40, R34 ;  /* 0xffffffc023417824 */ /* 0x000fe200078e0222 */
[----:B------:R-:W-:-:S04]  /*3ca0*/  ISETP.GE.AND P0, PT, R18, R69, PT ;  /* 0x000000451200720c */ /* 0x000fc80003f06270 */
[----:B------:R-:W-:-:S04]  /*3cb0*/  VIMNMX R65, R65, 0x40, PT ;  /* 0x0000004041417848 */ /* 0x000fc80003fe0100 */
[----:B------:R-:W-:-:S13]  /*3cc0*/  ISETP.GE.OR P5, PT, R190, R65, P0 ;  /* 0x00000041be00720c */ /* 0x000fda00007a6670 */
[----:B------:R-:W0:Y:S01]  /*3cd0*/  @!P5 LDC.64 R12, c[0x0][0x3e8] ;  /* 0x0000fa00ff0cdb82 */ /* 0x000e220000000a00 */
[----:B------:R-:W-:Y:S01]  /*3ce0*/  @!P5 IADD3 R6, P6, R28, R4, RZ ;  /* 0x000000041c06d210 */ /* 0x000fe20007fde0ff */
[----:B------:R-:W-:Y:S02]  /*3cf0*/  @!P5 IMAD R4, R43, R35, RZ ;  /* 0x000000232b04d224 */ /* 0x000fe400078e02ff */
[----:B------:R-:W-:Y:S02]  /*3d00*/  @!P5 IMAD.MOV.U32 R5, RZ, RZ, R57 ;  /* 0x000000ffff05d224 */ /* 0x000fe400078e0039 */
[----:B------:R-:W-:Y:S02]  /*3d10*/  @!P5 IMAD R15, R10, R45, R4 ;  /* 0x0000002d0a0fd224 */ /* 0x000fe400078e0204 */
[----:B------:R-:W1:Y:S01]  /*3d20*/  @!P5 LDC.64 R8, c[0x0][0x400] ;  /* 0x00010000ff08db82 */ /* 0x000e620000000a00 */
[----:B------:R-:W-:Y:S02]  /*3d30*/  @!P5 IMAD.X R7, R11, 0x1, R52, P6 ;  /* 0x000000010b07d824 */ /* 0x000fe400030e0634 */
[----:B------:R-:W-:-:S04]  /*3d40*/  @!P5 IMAD.MOV.U32 R4, RZ, RZ, R32 ;  /* 0x000000ffff04d224 */ /* 0x000fc800078e0020 */
[----:B------:R-:W-:Y:S01]  /*3d50*/  @!P5 IMAD.WIDE.U32 R10, R35, R45, R4 ;  /* 0x0000002d230ad225 */ /* 0x000fe200078e0004 */
[----:B------:R-:W-:-:S03]  /*3d60*/  CS2R R4, SRZ ;  /* 0x0000000000047805 */ /* 0x000fc6000001ff00 */
[----:B------:R-:W-:Y:S01]  /*3d70*/  @!P5 IMAD.IADD R11, R15, 0x1, R11 ;  /* 0x000000010f0bd824 */ /* 0x000fe200078e020b */
[----:B0-----:R-:W-:-:S04]  /*3d80*/  @!P5 LEA R12, P6, R6, R12, 0x1 ;  /* 0x0000000c060cd211 */ /* 0x001fc800078c08ff */
[----:B------:R-:W-:Y:S02]  /*3d90*/  @!P5 LEA.HI.X R13, R6, R13, R7, 0x1, P6 ;  /* 0x0000000d060dd211 */ /* 0x000fe400030f0c07 */
[----:B------:R-:W-:Y:S02]  /*3da0*/  CS2R R6, SRZ ;  /* 0x0000000000067805 */ /* 0x000fe4000001ff00 */
[C---:B-1----:R-:W-:Y:S02]  /*3db0*/  @!P5 LEA R8, P6, R10.reuse, R8, 0x1 ;  /* 0x000000080a08d211 */ /* 0x042fe400078c08ff */
[----:B------:R-:W-:Y:S02]  /*3dc0*/  CS2R R26, SRZ ;  /* 0x00000000001a7805 */ /* 0x000fe4000001ff00 */
[----:B------:R-:W-:Y:S01]  /*3dd0*/  CS2R R24, SRZ ;  /* 0x0000000000187805 */ /* 0x000fe2000001ff00 */
[----:B------:R-:W2:Y:S01]  /*3de0*/  @!P5 LDG.E.128 R4, desc[UR42][R12.64] ;  /* 0x0000002a0c04d981 */ /* 0x000ea2000c1e1d00 */
[----:B------:R-:W-:-:S05]  /*3df0*/  @!P5 LEA.HI.X R9, R10, R9, R11, 0x1, P6 ;  /* 0x000000090a09d211 */ /* 0x000fca00030f0c0b */
        /* <DEDUP_REMOVED lines=18> */
[----:B------:R-:W-:Y:S01]  /*3f20*/  PRMT R72, R72, 0x5410, R11 ;  /* 0x0000541048487816 */ /* 0x000fe2000000000b */
[----:B------:R-:W-:Y:S06]  /*3f30*/  @!P5 BRA `(.L_x_2508) ;  /* 0x000000000004d947 */ /* 0x000fec0003800000 */
[----:B------:R-:W-:Y:S01]  /*3f40*/  BPT.TRAP 0x1 ;  /* 0x000000040000795c */ /* 0x000fe20000300000 */
.L_x_2508:
[----:B------:R-:W-:Y:S01]  /*3f50*/  IMAD R60, R187, 0x8, R2 ;  /* 0x00000008bb3c7824 */ /* 0x000fe200078e0202 */
[----:B------:R-:W-:Y:S01]  /*3f60*/  SHF.L.U32 R67, R191, 0x1f, RZ ;  /* 0x0000001fbf437819 */ /* 0x000fe200000006ff */
[----:B------:R-:W-:Y:S03]  /*3f70*/  BSSY B1, `(.L_x_2509) ;  /* 0x0000003000017945 */ /* 0x000fe60003800000 */
[----:B------:R-:W0:Y:S02]  /*3f80*/  SYNCS.PHASECHK.TRANS64.TRYWAIT P6, [R60+URZ+0x28c90], R67 ;  /* 0x028c90433c0075a7 */ /* 0x000e2400080c017f */
[----:B0-----:R-:W-:Y:S05]  /*3f90*/  @!P6 BRA `(.L_x_2510) ;  /* 0x000001e80024e947 */ /* 0x001fea0003800000 */
.L_x_2855:
[----:B------:R-:W-:Y:S05]  /*3fa0*/  BSYNC B1 ;  /* 0x0000000000017941 */ /* 0x000fea0003800000 */
.L_x_2509:
[----:B------:R-:W-:-:S03]  /*3fb0*/  UMOV UR4, 0xffffffff ;  /* 0xffffffff00047882 */ /* 0x000fc60000000000 */
[----:B------:R-:W-:Y:S05]  /*3fc0*/  BRA.DIV UR4, `(.L_x_2511) ;  /* 0x000001ea042c7947 */ /* 0x000fea000b800000 */
[----:B------:R1:W2:Y:S04]  /*3fd0*/  SHFL.IDX PT, R69, R14, RZ, 0x1c1f ;  /* 0x001c1fff0e457589 */ /* 0x0002a800000e0000 */
[----:B------:R-:W3:Y:S02]  /*3fe0*/  SHFL.IDX PT, R68, R68, RZ, 0x1c1f ;  /* 0x001c1fff44447589 */ /* 0x000ee400000e0000 */
.L_x_2859:
[----:B------:R-:W-:-:S13]  /*3ff0*/  ISETP.GE.OR P6, PT, R190, R65, P2 ;  /* 0x00000041be00720c */ /* 0x000fda00017c6670 */
[----:B------:R-:W-:Y:S05]  /*4000*/  @P6 BRA `(.L_x_2501) ;  /* 0x0000000800b46947 */ /* 0x000fea0003800000 */
[----:B------:R-:W4:Y:S01]  /*4010*/  LDC R70, c[0x0][0x2f4] ;  /* 0x0000bd00ff467b82 */ /* 0x000f220000000800 */
[C---:B---3--:R-:W-:Y:S01]  /*4020*/  LEA R54, P6, R53.reuse, R68, 0x1 ;  /* 0x0000004435367211 */ /* 0x048fe200078c08ff */
[----:B------:R-:W-:Y:S03]  /*4030*/  BSSY B1, `(.L_x_2512) ;  /* 0x000006d000017945 */ /* 0x000fe60003800000 */
        /* <DEDUP_REMOVED lines=24> */
[----:B------:R-:W-:Y:S01]  /*41c0*/  SHF.R.U64 R25, R24, 0x10, R25 ;  /* 0x0000001018197819 */ /* 0x000fe20000001219 */
[C---:B------:R-:W-:Y:S01]  /*41d0*/  IMAD.U32 R77, R76.reuse, 0x10000, RZ ;  /* 0x000100004c4d7824 */ /* 0x040fe200078e00ff */
[----:B------:R-:W-:Y:S01]  /*41e0*/  LOP3.LUT R76, R76, 0xffff0000, RZ, 0xc0, !PT ;  /* 0xffff00004c4c7812 */ /* 0x000fe200078ec0ff */
[----:B------:R-:W-:Y:S01]  /*41f0*/  IMAD.U32 R75, R73, 0x10000, RZ ;  /* 0x00010000494b7824 */ /* 0x000fe200078e00ff */
[----:B------:R-:W-:Y:S01]  /*4200*/  PRMT R25, R82, 0x5410, R25 ;  /* 0x0000541052197816 */ /* 0x000fe20000000019 */
[----:B------:R-:W-:Y:S01]  /*4210*/  FMUL.FTZ R79, R66, R77 ;  /* 0x0000004d424f7220 */ /* 0x000fe20000410000 */
[----:B------:R-:W-:Y:S01]  /*4220*/  SHF.R.U64 R26, R26, 0x10, R27 ;  /* 0x000000101a1a7819 */ /* 0x000fe2000000121b */
[----:B------:R-:W-:-:S02]  /*4230*/  FMUL.FTZ R74, R66, R75 ;  /* 0x0000004b424a7220 */ /* 0x000fc40000410000 */
[C---:B------:R-:W-:Y:S01]  /*4240*/  FFMA.FTZ R66, R72.reuse, R75, -R79 ;  /* 0x0000004b48427223 */ /* 0x040fe2000001084f */
[----:B------:R-:W-:Y:S01]  /*4250*/  SHF.R.U32.HI R75, RZ, 0x10, R7 ;  /* 0x00000010ff4b7819 */ /* 0x000fe20000011607 */
[----:B------:R-:W-:Y:S01]  /*4260*/  FFMA.FTZ R72, R72, R77, R74 ;  /* 0x0000004d48487223 */ /* 0x000fe2000001004a */
[----:B------:R-:W-:Y:S02]  /*4270*/  LOP3.LUT R74, R73, 0xffff0000, RZ, 0xc0, !PT ;  /* 0xffff0000494a7812 */ /* 0x000fe400078ec0ff */
[----:B------:R-:W-:Y:S02]  /*4280*/  LOP3.LUT R73, R13, 0xffff0000, RZ, 0xc0, !PT ;  /* 0xffff00000d497812 */ /* 0x000fe400078ec0ff */
[----:B------:R-:W-:Y:S02]  /*4290*/  SHF.R.U32.HI R77, RZ, 0x10, R27 ;  /* 0x00000010ff4d7819 */ /* 0x000fe4000001161b */
[----:B------:R-:W-:Y:S01]  /*42a0*/  LOP3.LUT R13, R9, 0xffff0000, RZ, 0xc0, !PT ;  /* 0xffff0000090d7812 */ /* 0x000fe200078ec0ff */
[C---:B------:R-:W-:Y:S01]  /*42b0*/  FMUL.FTZ R78, R73.reuse, R76 ;  /* 0x0000004c494e7220 */ /* 0x040fe20000410000 */
[----:B------:R-:W-:Y:S01]  /*42c0*/  FMUL.FTZ R73, R73, R74 ;  /* 0x0000004a49497220 */ /* 0x000fe20000410000 */
[----:B------:R-:W-:-:S02]  /*42d0*/  PRMT R77, R81, 0x5410, R77 ;  /* 0x00005410514d7816 */ /* 0x000fc4000000004d */
[----:B------:R-:W-:Y:S01]  /*42e0*/  PRMT R75, R84, 0x5410, R75 ;  /* 0x00005410544b7816 */ /* 0x000fe2000000004b */
[C---:B------:R-:W-:Y:S01]  /*42f0*/  FFMA.FTZ R9, R13.reuse, R74, -R78 ;  /* 0x0000004a0d097223 */ /* 0x040fe2000001084e */
[----:B------:R-:W-:Y:S01]  /*4300*/  FFMA.FTZ R13, R13, R76, R73 ;  /* 0x0000004c0d0d7223 */ /* 0x000fe20000010049 */
[----:B------:R-:W-:Y:S01]  /*4310*/  IMAD.U32 R73, R15, 0x10000, RZ ;  /* 0x000100000f497824 */ /* 0x000fe200078e00ff */
[----:B------:R-:W-:Y:S01]  /*4320*/  LOP3.LUT R27, R25, 0xffff0000, RZ, 0xc0, !PT ;  /* 0xffff0000191b7812 */ /* 0x000fe200078ec0ff */
[C---:B------:R-:W-:Y:S01]  /*4330*/  IMAD.U32 R78, R77.reuse, 0x10000, RZ ;  /* 0x000100004d4e7824 */ /* 0x040fe200078e00ff */
[----:B------:R-:W-:Y:S01]  /*4340*/  LOP3.LUT R77, R77, 0xffff0000, RZ, 0xc0, !PT ;  /* 0xffff00004d4d7812 */ /* 0x000fe200078ec0ff */
[C---:B------:R-:W-:Y:S01]  /*4350*/  IMAD.U32 R76, R75.reuse, 0x10000, RZ ;  /* 0x000100004b4c7824 */ /* 0x040fe200078e00ff */
[----:B------:R-:W-:Y:S01]  /*4360*/  LOP3.LUT R75, R75, 0xffff0000, RZ, 0xc0, !PT ;  /* 0xffff00004b4b7812 */ /* 0x000fe200078ec0ff */
[----:B------:R-:W-:Y:S02]  /*4370*/  IMAD.U32 R74, R11, 0x10000, RZ ;  /* 0x000100000b4a7824 */ /* 0x000fe400078e00ff */
[C---:B------:R-:W-:Y:S01]  /*4380*/  FMUL.FTZ R79, R73.reuse, R78 ;  /* 0x0000004e494f7220 */ /* 0x040fe20000410000 */
[----:B------:R-:W-:Y:S01]  /*4390*/  FMUL.FTZ R81, R73, R76 ;  /* 0x0000004c49517220 */ /* 0x000fe20000410000 */
[----:B------:R-:W-:-:S02]  /*43a0*/  PRMT R26, R83, 0x5432, R26 ;  /* 0x00005432531a7816 */ /* 0x000fc4000000001a */
[C---:B------:R-:W-:Y:S01]  /*43b0*/  FFMA.FTZ R73, R74.reuse, R76, -R79 ;  /* 0x0000004c4a497223 */ /* 0x040fe2000001084f */
[----:B------:R-:W-:Y:S01]  /*43c0*/  FFMA.FTZ R74, R74, R78, R81 ;  /* 0x0000004e4a4a7223 */ /* 0x000fe20000010051 */
[----:B------:R-:W-:Y:S02]  /*43d0*/  SHF.R.U64 R78, R4, 0x10, R5 ;  /* 0x00000010044e7819 */ /* 0x000fe40000001205 */
[----:B------:R-:W-:Y:S01]  /*43e0*/  LOP3.LUT R4, R15, 0xffff0000, RZ, 0xc0, !PT ;  /* 0xffff00000f047812 */ /* 0x000fe200078ec0ff */
[----:B------:R-:W-:Y:S01]  /*43f0*/  IMAD.U32 R15, R8, 0x10000, RZ ;  /* 0x00010000080f7824 */ /* 0x000fe200078e00ff */
[----:B------:R-:W-:Y:S01]  /*4400*/  LOP3.LUT R5, R11, 0xffff0000, RZ, 0xc0, !PT ;  /* 0xffff00000b057812 */ /* 0x000fe200078ec0ff */
[C---:B------:R-:W-:Y:S01]  /*4410*/  IMAD.U32 R11, R12.reuse, 0x10000, RZ ;  /* 0x000100000c0b7824 */ /* 0x040fe200078e00ff */
[----:B------:R-:W-:Y:S01]  /*4420*/  LOP3.LUT R12, R12, 0xffff0000, RZ, 0xc0, !PT ;  /* 0xffff00000c0c7812 */ /* 0x000fe200078ec0ff */
[C---:B------:R-:W-:Y:S01]  /*4430*/  FMUL.FTZ R24, R4.reuse, R77 ;  /* 0x0000004d04187220 */ /* 0x040fe20000410000 */
[----:B------:R-:W-:Y:S01]  /*4440*/  FMUL.FTZ R76, R4, R75 ;  /* 0x0000004b044c7220 */ /* 0x000fe20000410000 */
[----:B------:R-:W-:-:S02]  /*4450*/  LOP3.LUT R8, R8, 0xffff0000, RZ, 0xc0, !PT ;  /* 0xffff000008087812 */ /* 0x000fc400078ec0ff */
[C---:B------:R-:W-:Y:S01]  /*4460*/  FFMA.FTZ R4, R5.reuse, R75, -R24 ;  /* 0x0000004b05047223 */ /* 0x040fe20000010818 */
[----:B------:R-:W-:Y:S01]  /*4470*/  PRMT R24, R82, 0x5432, R78 ;  /* 0x0000543252187816 */ /* 0x000fe2000000004e */
[----:B------:R-:W-:Y:S01]  /*4480*/  FFMA.FTZ R5, R5, R77, R76 ;  /* 0x0000004d05057223 */ /* 0x000fe2000001004c */
[----:B------:R-:W-:Y:S01]  /*4490*/  IMAD.U32 R78, R25, 0x10000, RZ ;  /* 0x00010000194e7824 */ /* 0x000fe200078e00ff */
[----:B------:R-:W-:Y:S02]  /*44a0*/  F2FP.BF16.F32.PACK_AB R9, R9, R66 ;  /* 0x000000420909723e */ /* 0x000fe400000010ff */
[C---:B------:R-:W-:Y:S02]  /*44b0*/  IMAD.U32 R76, R24.reuse, 0x10000, RZ ;  /* 0x00010000184c7824 */ /* 0x040fe400078e00ff */
[C---:B------:R-:W-:Y:S01]  /*44c0*/  FMUL.FTZ R82, R11.reuse, R78 ;  /* 0x0000004e0b527220 */ /* 0x040fe20000410000 */
[----:B------:R-:W-:Y:S01]  /*44d0*/  LOP3.LUT R25, R24, 0xffff0000, RZ, 0xc0, !PT ;  /* 0xffff000018197812 */ /* 0x000fe200078ec0ff */
[----:B------:R-:W-:-:S02]  /*44e0*/  FMUL.FTZ R75, R11, R76 ;  /* 0x0000004c0b4b7220 */ /* 0x000fc40000410000 */
[C---:B------:R-:W-:Y:S01]  /*44f0*/  FFMA.FTZ R11, R15.reuse, R76, -R82 ;  /* 0x0000004c0f0b7223 */ /* 0x040fe20000010852 */
[----:B------:R-:W-:Y:S01]  /*4500*/  F2FP.BF16.F32.PACK_AB R4, R4, R73 ;  /* 0x000000490404723e */ /* 0x000fe200000010ff */
[----:B------:R-:W-:Y:S01]  /*4510*/  FFMA.FTZ R15, R15, R78, R75 ;  /* 0x0000004e0f0f7223 */ /* 0x000fe2000001004b */
[----:B------:R-:W-:Y:S01]  /*4520*/  SHF.R.U64 R75, R6, 0x10, R7 ;  /* 0x00000010064b7819 */ /* 0x000fe20000001207 */
[----:B------:R-:W-:Y:S01]  /*4530*/  FMUL.FTZ R78, R12, R25 ;  /* 0x000000190c4e7220 */ /* 0x000fe20000410000 */
[C---:B------:R-:W-:Y:S01]  /*4540*/  IMAD.U32 R7, R14.reuse, 0x10000, RZ ;  /* 0x000100000e077824 */ /* 0x040fe200078e00ff */
[----:B------:R-:W-:Y:S01]  /*4550*/  LOP3.LUT R14, R14, 0xffff0000, RZ, 0xc0, !PT ;  /* 0xffff00000e0e7812 */ /* 0x000fe200078ec0ff */
[----:B------:R-:W-:Y:S01]  /*4560*/  IMAD.U32 R6, R10, 0x10000, RZ ;  /* 0x000100000a067824 */ /* 0x000fe200078e00ff */
[----:B------:R-:W-:Y:S01]  /*4570*/  PRMT R24, R83, 0x5410, R75 ;  /* 0x0000541053187816 */ /* 0x000fe2000000004b */
[-C--:B------:R-:W-:Y:S01]  /*4580*/  FMUL.FTZ R75, R12, R27.reuse ;  /* 0x0000001b0c4b7220 */ /* 0x080fe20000410000 */
[----:B------:R-:W-:Y:S01]  /*4590*/  FFMA.FTZ R78, R8, R27, R78 ;  /* 0x0000001b084e7223 */ /* 0x000fe2000001004e */
[C---:B------:R-:W-:Y:S01]  /*45a0*/  IMAD.U32 R12, R26.reuse, 0x10000, RZ ;  /* 0x000100001a0c7824 */ /* 0x040fe200078e00ff */
[----:B------:R-:W-:Y:S01]  /*45b0*/  LOP3.LUT R27, R26, 0xffff0000, RZ, 0xc0, !PT ;  /* 0xffff00001a1b7812 */ /* 0x000fe200078ec0ff */
[----:B------:R-:W-:Y:S01]  /*45c0*/  FFMA.FTZ R76, R8, R25, -R75 ;  /* 0x00000019084c7223 */ /* 0x000fe2000001084b */
[C---:B------:R-:W-:Y:S01]  /*45d0*/  IMAD.U32 R8, R24.reuse, 0x10000, RZ ;  /* 0x0001000018087824 */ /* 0x040fe200078e00ff */
[----:B------:R-:W-:Y:S01]  /*45e0*/  LOP3.LUT R25, R24, 0xffff0000, RZ, 0xc0, !PT ;  /* 0xffff000018197812 */ /* 0x000fe200078ec0ff */
[C---:B------:R-:W-:Y:S01]  /*45f0*/  FMUL.FTZ R75, R7.reuse, R12 ;  /* 0x0000000c074b7220 */ /* 0x040fe20000410000 */
[----:B------:R-:W-:Y:S01]  /*4600*/  LOP3.LUT R10, R10, 0xffff0000, RZ, 0xc0, !PT ;  /* 0xffff00000a0a7812 */ /* 0x000fe200078ec0ff */
        /* <DEDUP_REMOVED lines=8> */
[----:B------:R-:W-:Y:S01]  /*4690*/  F2FP.BF16.F32.PACK_AB R8, R76, R11 ;  /* 0x0000000b4c08723e */ /* 0x000fe200000010ff */
[----:B------:R-:W-:Y:S01]  /*46a0*/  IMAD.MOV.U32 R11, RZ, RZ, R4 ;  /* 0x000000ffff0b7224 */ /* 0x000fe200078e0004 */
[----:B------:R-:W-:Y:S01]  /*46b0*/  F2FP.BF16.F32.PACK_AB R12, R78, R15 ;  /* 0x0000000f4e0c723e */ /* 0x000fe200000010ff */
[----:B------:R-:W-:Y:S01]  /*46c0*/  IMAD.MOV.U32 R15, RZ, RZ, R5 ;  /* 0x000000ffff0f7224 */ /* 0x000fe200078e0005 */
[----:B------:R-:W-:Y:S02]  /*46d0*/  F2FP.BF16.F32.PACK_AB R13, R13, R72 ;  /* 0x000000480d0d723e */ /* 0x000fe400000010ff */
[----:B------:R-:W-:Y:S02]  /*46e0*/  F2FP.BF16.F32.PACK_AB R10, R6, R75 ;  /* 0x0000004b060a723e */ /* 0x000fe400000010ff */
[----:B------:R-:W-:-:S07]  /*46f0*/  F2FP.BF16.F32.PACK_AB R14, R14, R7 ;  /* 0x000000070e0e723e */ /* 0x000fce00000010ff */
.L_x_2513:
[----:B------:R-:W-:Y:S05]  /*4700*/  BSYNC B1 ;  /* 0x0000000000017941 */ /* 0x000fea0003800000 */
.L_x_2512:
        /* <DEDUP_REMOVED lines=8> */
.L_x_2493:
[----:B------:R-:W-:-:S06]  /*4790*/  UISETP.NE.AND UP0, UPT, UR37, 0x3, UPT ;  /* 0x000000032500788c */ /* 0x000fcc000bf05270 */
[----:B------:R-:W-:-:S13]  /*47a0*/  PLOP3.LUT P5, PT, PT, PT, UP0, 0x80, 0x0 ;  /* 0x000000000000781c */ /* 0x000fda0003faf008 */
[----:B------:R-:W-:Y:S05]  /*47b0*/  @!P5 BRA `(.L_x_2514) ;  /* 0x000000000004d947 */ /* 0x000fea0003800000 */
[----:B------:R-:W-:Y:S01]  /*47c0*/  BPT.TRAP 0x1 ;  /* 0x000000040000795c */ /* 0x000fe20000300000 */
.L_x_2514:
[----:B------:R-:W-:Y:S01]  /*47d0*/  IMAD R60, R187, 0x8, R2 ;  /* 0x00000008bb3c7824 */ /* 0x000fe200078e0202 */
[----:B------:R-:W-:Y:S01]  /*47e0*/  SHF.L.U32 R67, R191, 0x1f, RZ ;  /* 0x0000001fbf437819 */ /* 0x000fe200000006ff */
[----:B------:R-:W-:Y:S01]  /*47f0*/  BSSY B1, `(.L_x_2515) ;  /* 0x0000004000017945 */ /* 0x000fe20003800000 */
[----:B------:R-:W-:Y:S02]  /*4800*/  SHF.R.S32.HI R64, RZ, 0x1f, R62 ;  /* 0x0000001fff407819 */ /* 0x000fe4000001143e */
[----:B------:R-:W0:Y:S02]  /*4810*/  SYNCS.PHASECHK.TRANS64.TRYWAIT P0, [R60+URZ+0x28c90], R67 ;  /* 0x028c90433c0075a7 */ /* 0x000e24000800017f */
[----:B0-----:R-:W-:Y:S05]  /*4820*/  @!P0 BRA `(.L_x_2516) ;  /* 0x000001e000608947 */ /* 0x001fea0003800000 */
.L_x_2860:
[----:B------:R-:W-:Y:S05]  /*4830*/  BSYNC B1 ;  /* 0x0000000000017941 */ /* 0x000fea0003800000 */
.L_x_2515:
[----:B------:R-:W-:Y:S01]  /*4840*/  ULDC.64 UR4, c[0x0][0x300] ;  /* 0x0000c00000047ab9 */ /* 0x000fe20000000a00 */
[----:B-----5:R-:W-:Y:S01]  /*4850*/  SHF.R.S32.HI R63, RZ, 0x1f, R61 ;  /* 0x0000001fff3f7819 */ /* 0x020fe2000001143d */
[----:B------:R-:W-:Y:S01]  /*4860*/  IMAD R7, R64, UR4, RZ ;  /* 0x0000000440077c24 */ /* 0x000fe2000f8e02ff */
[----:B------:R-:W-:Y:S01]  /*4870*/  ULDC.64 UR6, c[0x0][0x2e8] ;  /* 0x0000ba0000067ab9 */ /* 0x000fe20000000a00 */
[----:B------:R-:W-:-:S04]  /*4880*/  IMAD.WIDE.U32 R4, R62, UR4, RZ ;  /* 0x000000043e047c25 */ /* 0x000fc8000f8e00ff */
        /* <DEDUP_REMOVED lines=8> */
[----:B------:R-:W-:Y:S01]  /*4910*/  ULDC.64 UR4, c[0x0][0x308] ;  /* 0x0000c20000047ab9 */ /* 0x000fe20000000a00 */
[----:B------:R-:W-:-:S02]  /*4920*/  ISETP.GT.AND P0, PT, R65, R190, PT ;  /* 0x000000be4100720c */ /* 0x000fc40003f04270 */
[----:B------:R-:W-:Y:S02]  /*4930*/  IMAD.IADD R5, R5, 0x1, R7 ;  /* 0x0000000105057824 */ /* 0x000fe400078e0207 */
[----:B------:R-:W-:Y:S01]  /*4940*/  IMAD.WIDE.U32 R4, R188, UR4, R4 ;  /* 0x00000004bc047c25 */ /* 0x000fe2000f8e0004 */
[----:B------:R-:W-:-:S03]  /*4950*/  UMOV UR4, 0xffffffff ;  /* 0xffffffff00047882 */ /* 0x000fc60000000000 */
[----:B------:R-:W-:Y:S01]  /*4960*/  IMAD R13, R188, UR5, R5 ;  /* 0x00000005bc0d7c24 */ /* 0x000fe2000f8e0205 */
[----:B------:R-:W-:-:S04]  /*4970*/  LEA R5, P6, R4, UR6, 0x1 ;  /* 0x0000000604057c11 */ /* 0x000fc8000f8c08ff */
[----:B------:R-:W-:Y:S01]  /*4980*/  LEA.HI.X R13, R4, UR7, R13, 0x1, P6 ;  /* 0x00000007040d7c11 */ /* 0x000fe2000b0f0c0d */
[----:B------:R-:W-:Y:S08]  /*4990*/  BRA.DIV UR4, `(.L_x_2517) ;  /* 0x000001e204187947 */ /* 0x000ff0000b800000 */
[----:B------:R1:W2:Y:S04]  /*49a0*/  SHFL.IDX PT, R25, R13, RZ, 0x1c1f ;  /* 0x001c1fff0d197589 */ /* 0x0002a800000e0000 */
[----:B------:R1:W3:Y:S02]  /*49b0*/  SHFL.IDX PT, R14, R5, RZ, 0x1c1f ;  /* 0x001c1fff050e7589 */ /* 0x0002e400000e0000 */
.L_x_2864:
[----:B------:R-:W-:Y:S05]  /*49c0*/  @!P0 BRA `(.L_x_2501) ;  /* 0x0000000000448947 */ /* 0x000fea0003800000 */
[----:B------:R-:W-:Y:S02]  /*49d0*/  ULDC UR4, c[0x0][0x2f4] ;  /* 0x0000bd0000047ab9 */ /* 0x000fe40000000800 */
[----:B------:R-:W-:-:S13]  /*49e0*/  ISETP.GE.AND P0, PT, R18, UR4, PT ;  /* 0x0000000412007c0c */ /* 0x000fda000bf06270 */
[----:B-1----:R-:W1:Y:S01]  /*49f0*/  @!P0 LDS.128 R4, [R70+0x22400] ;  /* 0x0224000046048984 */ /* 0x002e620000000c00 */
[----:B---3--:R-:W-:-:S04]  /*4a00*/  @!P0 LEA R8, P6, R18, R14, 0x1 ;  /* 0x0000000e12088211 */ /* 0x008fc800078c08ff */
[----:B--2---:R-:W-:-:S05]  /*4a10*/  @!P0 LEA.HI.X R9, R18, R25, R19, 0x1, P6 ;  /* 0x0000001912098211 */ /* 0x004fca00030f0c13 */
[----:B-1----:R4:W-:Y:S01]  /*4a20*/  @!P0 ST.E.128 desc[UR42][R8.64], R4 ;  /* 0x0000000408008985 */ /* 0x0029e2000c101d2a */
        /* <DEDUP_REMOVED lines=9> */
[----:B------:R-:W1:Y:S04]  /*4ac0*/  LDS.128 R4, [R5+0x22400] ;  /* 0x0224000005047984 */ /* 0x000e680000000c00 */
[----:B-1----:R1:W-:Y:S02]  /*4ad0*/  ST.E.128 desc[UR42][R8.64], R4 ;  /* 0x0000000408007985 */ /* 0x0023e4000c101d2a */
.L_x_2501:
[----:B------:R-:W-:Y:S05]  /*4ae0*/  BSYNC B0 ;  /* 0x0000000000007941 */ /* 0x000fea0003800000 */
.L_x_2492:
[----:B-12-4-:R-:W1:Y:S01]  /*4af0*/  S2R R4, SR_TID.X ;  /* 0x0000000000047919 */ /* 0x016e620000002100 */
[----:B------:R-:W-:Y:S01]  /*4b00*/  @!PT LDS RZ, [RZ] ;  /* 0x00000000fffff984 */ /* 0x000fe20000000800 */
[----:B------:R-:W-:Y:S01]  /*4b10*/  @!PT LDS RZ, [RZ] ;  /* 0x00000000fffff984 */ /* 0x000fe20000000800 */
[----:B------:R-:W-:Y:S01]  /*4b20*/  @!PT LDS RZ, [RZ] ;  /* 0x00000000fffff984 */ /* 0x000fe20000000800 */
[----:B------:R-:W-:Y:S01]  /*4b30*/  @!PT LDS RZ, [RZ] ;  /* 0x00000000fffff984 */ /* 0x000fe20000000800 */
[----:B------:R2:W-:Y:S06]  /*4b40*/  MEMBAR.ALL.CTA ;  /* 0x0000000000007992 */ /* 0x0005ec0000008000 */
[----:B--2---:R-:W2:Y:S01]  /*4b50*/  FENCE.VIEW.ASYNC.S ;  /* 0x00000000000073c6 */ /* 0x004ea20000000000 */
[----:B------:R-:W-:Y:S05]  /*4b60*/  WARPSYNC.ALL ;  /* 0x0000000000007948 */ /* 0x000fea0003800000 */
[----:B------:R-:W-:Y:S01]  /*4b70*/  BSSY B0, `(.L_x_2518) ;  /* 0x0000009000007945 */ /* 0x000fe20003800000 */
[----:B-1----:R-:W-:Y:S01]  /*4b80*/  LOP3.LUT R4, R4, 0x7f, RZ, 0xc0, !PT ;  /* 0x0000007f04047812 */ /* 0x002fe200078ec0ff */
[----:B--2---:R1:W-:Y:S03]  /*4b90*/  BAR.SYNC.DEFER_BLOCKING R46, 0x80 ;  /* 0x0002002e0000751d */ /* 0x0043e60000010000 */
[----:B------:R-:W-:-:S13]  /*4ba0*/  ISETP.NE.AND P0, PT, R4, RZ, PT ;  /* 0x000000ff0400720c */ /* 0x000fda0003f05270 */
[----:B------:R-:W-:-:S05]  /*4bb0*/  @!P0 VIADD R4, R60, 0x28ca0 ;  /* 0x00028ca03c048836 */ /* 0x000fca0000000000 */
[----:B------:R-:W-:-:S04]  /*4bc0*/  @!P0 PRMT R4, RZ, 0x654, R4 ;  /* 0x00000654ff048816 */ /* 0x000fc80000000004 */
[----:B------:R1:W-:Y:S01]  /*4bd0*/  @!P0 SYNCS.ARRIVE.TRANS64.RED.A1T0 RZ, [R4+URZ], RZ ;  /* 0x000000ff04ff89a7 */ /* 0x0003e2000810043f */
[----:B------:R-:W-:Y:S05]  /*4be0*/  @!P5 BRA `(.L_x_2519) ;  /* 0x000000000004d947 */ /* 0x000fea0003800000 */
[----:B------:R-:W-:Y:S01]  /*4bf0*/  BPT.TRAP 0x1 ;  /* 0x000000040000795c */ /* 0x000fe20000300000 */
.L_x_2519:
[----:B------:R-:W-:Y:S05]  /*4c00*/  BSYNC B0 ;  /* 0x0000000000007941 */ /* 0x000fea0003800000 */
.L_x_2518:
[----:B------:R-:W2:Y:S01]  /*4c10*/  SYNCS.PHASECHK.TRANS64.TRYWAIT P5, [R60+URZ+0x28cb0], R67 ;  /* 0x028cb0433c0075a7 */ /* 0x000ea200080a017f */
[----:B------:R-:W-:Y:S04]  /*4c20*/  BSSY B0, `(.L_x_2520) ;  /* 0x0000002000007945 */ /* 0x000fe80003800000 */
[----:B--2---:R-:W-:Y:S05]  /*4c30*/  @!P5 BRA `(.L_x_2521) ;  /* 0x000001dc00b4d947 */ /* 0x004fea0003800000 */
.L_x_2865:
[----:B------:R-:W-:Y:S05]  /*4c40*/  BSYNC B0 ;  /* 0x0000000000007941 */ /* 0x000fea0003800000 */
.L_x_2520:
[----:B------:R-:W-:Y:S01]  /*4c50*/  ULDC.64 UR4, c[0x0][0x328] ;  /* 0x0000ca0000047ab9 */ /* 0x000fe20000000a00 */
[----:B------:R-:W-:Y:S01]  /*4c60*/  ULDC.64 UR6, c[0x0][0x318] ;  /* 0x0000c60000067ab9 */ /* 0x000fe20000000a00 */
[----:B------:R-:W-:Y:S01]  /*4c70*/  IMAD R7, R64, UR4, RZ ;  /* 0x0000000440077c24 */ /* 0x000fe2000f8e02ff */
[----:B------:R-:W-:Y:S01]  /*4c80*/  BSSY B0, `(.L_x_2522) ;  /* 0x000008b000007945 */ /* 0x000fe20003800000 */
[----:B-1----:R-:W-:-:S04]  /*4c90*/  IMAD.WIDE.U32 R4, R62, UR4, RZ ;  /* 0x000000043e047c25 */ /* 0x002fc8000f8e00ff */
        /* <DEDUP_REMOVED lines=13> */
[----:B------:R-:W1:Y:S04]  /*4d70*/  SHFL.IDX PT, R11, R11, RZ, 0x1c1f ;  /* 0x001c1fff0b0b7589 */ /* 0x000e6800000e0000 */
[----:B------:R-:W4:Y:S08]  /*4d80*/  SHFL.IDX PT, R10, R10, RZ, 0x1c1f ;  /* 0x001c1fff0a0a7589 */ /* 0x000f3000000e0000 */
[----:B------:R-:W-:Y:S05]  /*4d90*/  @!P5 BRA `(.L_x_2523) ;  /* 0x0000000400e4d947 */ /* 0x000fea0003800000 */
[----:B------:R-:W5:Y:S01]  /*4da0*/  LDL R26, [R1+0x14] ;  /* 0x00001400011a7983 */ /* 0x000f620000100800 */
[----:B------:R-:W-:-:S03]  /*4db0*/  ULDC UR4, c[0x0][0x320] ;  /* 0x0000c80000047ab9 */ /* 0x000fc60000000800 */
[----:B------:R-:W2:Y:S04]  /*4dc0*/  LDL R25, [R1+0x18] ;  /* 0x0000180001197983 */ /* 0x000ea80000100800 */
[----:B------:R-:W2:Y:S04]  /*4dd0*/  LDL R70, [R1+0x10] ;  /* 0x0000100001467983 */ /* 0x000ea80000100800 */
[----:B------:R-:W2:Y:S04]  /*4de0*/  LDL R24, [R1+0x1c] ;  /* 0x00001c0001187983 */ /* 0x000ea80000100800 */
[----:B------:R-:W2:Y:S04]  /*4df0*/  LDL R69, [R1+0xc] ;  /* 0x00000c0001457983 */ /* 0x000ea80000100800 */
[----:B---3--:R-:W3:Y:S04]  /*4e00*/  LDL R68, [R1+0x20] ;  /* 0x0000200001447983 */ /* 0x008ee80000100800 */
[----:B------:R-:W3:Y:S01]  /*4e10*/  LDL R66, [R1+0x8] ;  /* 0x0000080001427983 */ /* 0x000ee20000100800 */
[----:B------:R-:W-:-:S03]  /*4e20*/  ISETP.GE.AND P6, PT, R18, UR4, PT ;  /* 0x0000000412007c0c */ /* 0x000fc6000bfc6270 */
[----:B------:R-:W3:Y:S01]  /*4e30*/  LDL R55, [R1+0x24] ;  /* 0x0000240001377983 */ /* 0x000ee20000100800 */
[----:B------:R-:W-:-:S03]  /*4e40*/  IMAD R9, R187, 0x8000, R48 ;  /* 0x00008000bb097824 */ /* 0x000fc600078e0230 */
[----:B------:R-:W3:Y:S01]  /*4e50*/  LDL R54, [R1+0x4] ;  /* 0x0000040001367983 */ /* 0x000ee20000100800 */
[C---:B------:R-:W-:Y:S01]  /*4e60*/  IMAD R13, R9.reuse, 0x2, R2 ;  /* 0x00000002090d7824 */ /* 0x040fe200078e0202 */
[----:B------:R-:W-:Y:S01]  /*4e70*/  LOP3.LUT P5, RZ, R198, 0x4, RZ, 0xc0, !PT ;  /* 0x00000004c6ff7812 */ /* 0x000fe200078ac0ff */
[----:B------:R-:W-:Y:S01]  /*4e80*/  VIADD R15, R9, 0x20 ;  /* 0x00000020090f7836 */ /* 0x000fe20000000000 */
[----:B------:R-:W3:Y:S01]  /*4e90*/  LDL R27, [R1+0x28] ;  /* 0x00002800011b7983 */ /* 0x000ee20000100800 */
[----:B------:R-:W-:-:S03]  /*4ea0*/  VIADD R14, R18, 0x40 ;  /* 0x00000040120e7836 */ /* 0x000fc60000000000 */
[----:B------:R-:W0:Y:S07]  /*4eb0*/  @!P6 LDS.128 R4, [R13+0x400] ;  /* 0x000400000d04e984 */ /* 0x000e2e0000000c00 */
[----:B------:R-:W-:Y:S01]  /*4ec0*/  @P5 VIADD R15, R9, 0xffffffe0 ;  /* 0xffffffe0090f5836 */ /* 0x000fe20000000000 */
[----:B-1----:R-:W-:-:S03]  /*4ed0*/  @!P6 LEA R8, P5, R18, R11, 0x1 ;  /* 0x0000000b1208e211 */ /* 0x002fc600078a08ff */
[----:B------:R-:W-:Y:S01]  /*4ee0*/  IMAD R12, R15, 0x2, R2 ;  /* 0x000000020f0c7824 */ /* 0x000fe200078e0202 */
[----:B----4-:R-:W-:Y:S01]  /*4ef0*/  @!P6 LEA.HI.X R9, R18, R10, R19, 0x1, P5 ;  /* 0x0000000a1209e211 */ /* 0x010fe200028f0c13 */
[----:B------:R-:W4:Y:S01]  /*4f00*/  LDL R15, [R1+0x34] ;  /* 0x00003400010f7983 */ /* 0x000f220000100800 */
[----:B------:R-:W-:-:S03]  /*4f10*/  ISETP.GE.AND P5, PT, R185, UR4, PT ;  /* 0x00000004b9007c0c */ /* 0x000fc6000bfa6270 */
[----:B0-----:R0:W-:Y:S10]  /*4f20*/  @!P6 ST.E.128 desc[UR42][R8.64], R4 ;  /* 0x000000040800e985 */ /* 0x0011f4000c101d2a */
[----:B------:R-:W1:Y:S01]  /*4f30*/  @!P5 LDS.128 R4, [R12+0x400] ;  /* 0x000400000c04d984 */ /* 0x000e620000000c00 */
[----:B0-----:R-:W-:-:S04]  /*4f40*/  @!P5 LEA R8, P6, R185, R11, 0x1 ;  /* 0x0000000bb908d211 */ /* 0x001fc800078c08ff */
[----:B------:R-:W-:Y:S02]  /*4f50*/  @!P5 LEA.HI.X R9, R185, R10, R206, 0x1, P6 ;  /* 0x0000000ab909d211 */ /* 0x000fe400030f0cce */
[----:B------:R-:W-:-:S03]  /*4f60*/  ISETP.GE.AND P6, PT, R14, UR4, PT ;  /* 0x000000040e007c0c */ /* 0x000fc6000bfc6270 */
[----:B-1----:R5:W-:Y:S10]  /*4f70*/  @!P5 ST.E.128 desc[UR42][R8.64], R4 ;  /* 0x000000040800d985 */ /* 0x002bf4000c101d2a */
[----:B------:R-:W0:Y:S01]  /*4f80*/  @!P6 LDS.128 R4, [R13+0x2400] ;  /* 0x002400000d04e984 */ /* 0x000e220000000c00 */
[----:B------:R-:W-:Y:S01]  /*4f90*/  VIADD R14, R18, 0x60 ;  /* 0x00000060120e7836 */ /* 0x000fe20000000000 */
[----:B-----5:R-:W-:-:S02]  /*4fa0*/  @!P6 LEA R8, P5, R26, R11, 0x1 ;  /* 0x0000000b1a08e211 */ /* 0x020fc400078a08ff */
[----:B------:R-:W5:Y:S03]  /*4fb0*/  LDL R26, [R1] ;  /* 0x00000000011a7983 */ /* 0x000f660000100800 */
[----:B--2---:R-:W-:Y:S02]  /*4fc0*/  @!P6 IMAD.X R9, R10, 0x1, R25, P5 ;  /* 0x000000010a09e824 */ /* 0x004fe400028e0619 */
[----:B------:R-:W2:Y:S01]  /*4fd0*/  LDL R25, [R1+0x2c] ;  /* 0x00002c0001197983 */ /* 0x000ea20000100800 */
[----:B------:R-:W-:-:S03]  /*4fe0*/  ISETP.GE.AND P5, PT, R14, UR4, PT ;  /* 0x000000040e007c0c */ /* 0x000fc6000bfa6270 */
[----:B0-----:R0:W-:Y:S10]  /*4ff0*/  @!P6 ST.E.128 desc[UR42][R8.64], R4 ;  /* 0x000000040800e985 */ /* 0x0011f4000c101d2a */
[----:B------:R-:W1:Y:S01]  /*5000*/  @!P5 LDS.128 R4, [R12+0x2400] ;  /* 0x002400000c04d984 */ /* 0x000e620000000c00 */
[----:B0-----:R-:W-:-:S05]  /*5010*/  @!P5 LEA R8, P6, R70, R11, 0x1 ;  /* 0x0000000b4608d211 */ /* 0x001fca00078c08ff */
[----:B------:R-:W-:Y:S02]  /*5020*/  @!P5 IMAD.X R9, R10, 0x1, R24, P6 ;  /* 0x000000010a09d824 */ /* 0x000fe400030e0618 */
[----:B------:R-:W4:Y:S01]  /*5030*/  LDL R24, [R1+0x30] ;  /* 0x0000300001187983 */ /* 0x000f220000100800 */
[----:B------:R-:W-:-:S05]  /*5040*/  VIADD R14, R18, 0x80 ;  /* 0x00000080120e7836 */ /* 0x000fca0000000000 */
[----:B------:R-:W-:Y:S01]  /*5050*/  ISETP.GE.AND P6, PT, R14, UR4, PT ;  /* 0x000000040e007c0c */ /* 0x000fe2000bfc6270 */
[----:B-1----:R0:W-:-:S12]  /*5060*/  @!P5 ST.E.128 desc[UR42][R8.64], R4 ;  /* 0x000000040800d985 */ /* 0x0021d8000c101d2a */
[----:B------:R-:W1:Y:S01]  /*5070*/  @!P6 LDS.128 R4, [R13+0x4400] ;  /* 0x004400000d04e984 */ /* 0x000e620000000c00 */
[----:B------:R-:W-:Y:S01]  /*5080*/  VIADD R14, R18, 0xa0 ;  /* 0x000000a0120e7836 */ /* 0x000fe20000000000 */
[----:B0-----:R-:W-:-:S05]  /*5090*/  @!P6 LEA R8, P5, R69, R11, 0x1 ;  /* 0x0000000b4508e211 */ /* 0x001fca00078a08ff */
[----:B---3--:R-:W-:Y:S01]  /*50a0*/  @!P6 IMAD.X R9, R10, 0x1, R68, P5 ;  /* 0x000000010a09e824 */ /* 0x008fe200028e0644 */
[----:B------:R-:W-:-:S04]  /*50b0*/  ISETP.GE.AND P5, PT, R14, UR4, PT ;  /* 0x000000040e007c0c */ /* 0x000fc8000bfa6270 */
[----:B-1----:R0:W-:Y:S09]  /*50c0*/  @!P6 ST.E.128 desc[UR42][R8.64], R4 ;  /* 0x000000040800e985 */ /* 0x0021f2000c101d2a */
[----:B------:R-:W1:Y:S01]  /*50d0*/  @!P5 LDS.128 R4, [R12+0x4400] ;  /* 0x004400000c04d984 */ /* 0x000e620000000c00 */
[----:B------:R-:W-:Y:S01]  /*50e0*/  VIADD R14, R18, 0xc0 ;  /* 0x000000c0120e7836 */ /* 0x000fe20000000000 */
[----:B0-----:R-:W-:-:S05]  /*50f0*/  @!P5 LEA R8, P6, R66, R11, 0x1 ;  /* 0x0000000b4208d211 */ /* 0x001fca00078c08ff */
[----:B------:R-:W-:Y:S01]  /*5100*/  @!P5 IMAD.X R9, R10, 0x1, R55, P6 ;  /* 0x000000010a09d824 */ /* 0x000fe200030e0637 */
[----:B------:R-:W-:-:S04]  /*5110*/  ISETP.GE.AND P6, PT, R14, UR4, PT ;  /* 0x000000040e007c0c */ /* 0x000fc8000bfc6270 */
[----:B-1----:R0:W-:Y:S09]  /*5120*/  @!P5 ST.E.128 desc[UR42][R8.64], R4 ;  /* 0x000000040800d985 */ /* 0x0021f2000c101d2a */
[----:B------:R-:W1:Y:S01]  /*5130*/  @!P6 LDS.128 R4, [R13+0x6400] ;  /* 0x006400000d04e984 */ /* 0x000e620000000c00 */
[----:B0-----:R-:W-:-:S03]  /*5140*/  @!P6 LEA R8, P5, R54, R11, 0x1 ;  /* 0x0000000b3608e211 */ /* 0x001fc600078a08ff */
[----:B------:R-:W3:Y:S02]  /*5150*/  LDL R54, [R1+0x38] ;  /* 0x0000380001367983 */ /* 0x000ee40000100800 */
[----:B------:R-:W-:Y:S02]  /*5160*/  @!P6 IMAD.X R9, R10, 0x1, R27, P5 ;  /* 0x000000010a09e824 */ /* 0x000fe400028e061b */
[----:B------:R-:W3:Y:S01]  /*5170*/  LDL R27, [R1+0x3c] ;  /* 0x00003c00011b7983 */ /* 0x000ee20000100800 */
[----:B------:R-:W-:-:S05]  /*5180*/  VIADD R14, R18, 0xe0 ;  /* 0x000000e0120e7836 */ /* 0x000fca0000000000 */
[----:B------:R-:W-:Y:S01]  /*5190*/  ISETP.GE.AND P5, PT, R14, UR4, PT ;  /* 0x000000040e007c0c */ /* 0x000fe2000bfa6270 */
[----:B-1----:R5:W-:-:S12]  /*51a0*/  @!P6 ST.E.128 desc[UR42][R8.64], R4 ;  /* 0x000000040800e985 */ /* 0x002bd8000c101d2a */
[----:B------:R-:W0:Y:S01]  /*51b0*/  @!P5 LDS.128 R4, [R12+0x6400] ;  /* 0x006400000c04d984 */ /* 0x000e220000000c00 */
[----:B------:R-:W-:Y:S01]  /*51c0*/  VIADD R14, R18, 0x100 ;  /* 0x00000100120e7836 */ /* 0x000fe20000000000 */
[----:B-----5:R-:W-:Y:S02]  /*51d0*/  @!P5 LEA R8, P6, R26, R11, 0x1 ;  /* 0x0000000b1a08d211 */ /* 0x020fe400078c08ff */
[----:B------:R-:W5:Y:S03]  /*51e0*/  LDL R26, [R1+0x40] ;  /* 0x00004000011a7983 */ /* 0x000f660000100800 */
[----:B--2---:R-:W-:Y:S02]  /*51f0*/  @!P5 IMAD.X R9, R10, 0x1, R25, P6 ;  /* 0x000000010a09d824 */ /* 0x004fe400030e0619 */
[----:B------:R-:W2:Y:S01]  /*5200*/  LDL R25, [R1+0x44] ;  /* 0x0000440001197983 */ /* 0x000ea20000100800 */
[----:B------:R-:W-:-:S03]  /*5210*/  ISETP.GE.AND P6, PT, R14, UR4, PT ;  /* 0x000000040e007c0c */ /* 0x000fc6000bfc6270 */
[----:B0-----:R0:W-:Y:S10]  /*5220*/  @!P5 ST.E.128 desc[UR42][R8.64], R4 ;  /* 0x000000040800d985 */ /* 0x0011f4000c101d2a */
[----:B------:R-:W1:Y:S01]  /*5230*/  @!P6 LDS.128 R4, [R13+0x8400] ;  /* 0x008400000d04e984 */ /* 0x000e620000000c00 */
[----:B0-----:R-:W-:-:S05]  /*5240*/  @!P6 LEA R8, P5, R229, R11, 0x1 ;  /* 0x0000000be508e211 */ /* 0x001fca00078a08ff */
[----:B----4-:R-:W-:Y:S02]  /*5250*/  @!P6 IMAD.X R9, R10, 0x1, R24, P5 ;  /* 0x000000010a09e824 */ /* 0x010fe400028e0618 */
[----:B------:R-:W4:Y:S01]  /*5260*/  LDL R24, [R1+0x48] ;  /* 0x0000480001187983 */ /* 0x000f220000100800 */
[----:B------:R-:W-:-:S05]  /*5270*/  VIADD R14, R18, 0x120 ;  /* 0x00000120120e7836 */ /* 0x000fca0000000000 */
[----:B------:R-:W-:Y:S01]  /*5280*/  ISETP.GE.AND P5, PT, R14, UR4, PT ;  /* 0x000000040e007c0c */ /* 0x000fe2000bfa6270 */
[----:B-1----:R0:W-:-:S12]  /*5290*/  @!P6 ST.E.128 desc[UR42][R8.64], R4 ;  /* 0x000000040800e985 */ /* 0x0021d8000c101d2a */
        /* <DEDUP_REMOVED lines=17> */
[----:B------:R-:W-:Y:S01]  /*53b0*/  ISETP.GE.AND P6, PT, R14, UR4, PT ;  /* 0x000000040e007c0c */ /* 0x000fe2000bfc6270 */
[----:B------:R-:W-:-:S03]  /*53c0*/  VIADD R14, R18, 0x1a0 ;  /* 0x000001a0120e7836 */ /* 0x000fc60000000000 */
[----:B-1----:R0:W-:Y:S09]  /*53d0*/  @!P5 ST.E.128 desc[UR42][R8.64], R4 ;  /* 0x000000040800d985 */ /* 0x0021f2000c101d2a */
[----:B------:R-:W1:Y:S01]  /*53e0*/  @!P6 LDS.128 R4, [R13+0xc400] ;  /* 0x00c400000d04e984 */ /* 0x000e620000000c00 */
[----:B0-----:R-:W-:-:S05]  /*53f0*/  @!P6 LEA R8, P5, R218, R11, 0x1 ;  /* 0x0000000bda08e211 */ /* 0x001fca00078a08ff */
[----:B-----5:R-:W-:Y:S01]  /*5400*/  @!P6 IMAD.X R9, R10, 0x1, R26, P5 ;  /* 0x000000010a09e824 */ /* 0x020fe200028e061a */
[----:B------:R-:W-:-:S04]  /*5410*/  ISETP.GE.AND P5, PT, R14, UR4, PT ;  /* 0x000000040e007c0c */ /* 0x000fc8000bfa6270 */
[----:B-1----:R0:W-:Y:S09]  /*5420*/  @!P6 ST.E.128 desc[UR42][R8.64], R4 ;  /* 0x000000040800e985 */ /* 0x0021f2000c101d2a */
[----:B------:R-:W1:Y:S01]  /*5430*/  @!P5 LDS.128 R4, [R12+0xc400] ;  /* 0x00c400000c04d984 */ /* 0x000e620000000c00 */
[----:B------:R-:W-:Y:S01]  /*5440*/  VIADD R14, R18, 0x1c0 ;  /* 0x000001c0120e7836 */ /* 0x000fe20000000000 */
[----:B0-----:R-:W-:-:S05]  /*5450*/  @!P5 LEA R8, P6, R217, R11, 0x1 ;  /* 0x0000000bd908d211 */ /* 0x001fca00078c08ff */
[----:B--2---:R-:W-:Y:S01]  /*5460*/  @!P5 IMAD.X R9, R10, 0x1, R25, P6 ;  /* 0x000000010a09d824 */ /* 0x004fe200030e0619 */
[----:B------:R-:W-:Y:S01]  /*5470*/  ISETP.GE.AND P6, PT, R14, UR4, PT ;  /* 0x000000040e007c0c */ /* 0x000fe2000bfc6270 */
[----:B------:R-:W-:-:S03]  /*5480*/  VIADD R14, R18, 0x1e0 ;  /* 0x000001e0120e7836 */ /* 0x000fc60000000000 */
[----:B-1----:R0:W-:Y:S09]  /*5490*/  @!P5 ST.E.128 desc[UR42][R8.64], R4 ;  /* 0x000000040800d985 */ /* 0x0021f2000c101d2a */
[----:B------:R-:W1:Y:S01]  /*54a0*/  @!P6 LDS.128 R4, [R13+0xe400] ;  /* 0x00e400000d04e984 */ /* 0x000e620000000c00 */
[----:B0-----:R-:W-:-:S05]  /*54b0*/  @!P6 LEA R8, P5, R216, R11, 0x1 ;  /* 0x0000000bd808e211 */ /* 0x001fca00078a08ff */
[----:B----4-:R-:W-:Y:S01]  /*54c0*/  @!P6 IMAD.X R9, R10, 0x1, R24, P5 ;  /* 0x000000010a09e824 */ /* 0x010fe200028e0618 */
[----:B------:R-:W-:-:S04]  /*54d0*/  ISETP.GE.AND P5, PT, R14, UR4, PT ;  /* 0x000000040e007c0c */ /* 0x000fc8000bfa6270 */
[----:B-1----:R0:W-:Y:S09]  /*54e0*/  @!P6 ST.E.128 desc[UR42][R8.64], R4 ;  /* 0x000000040800e985 */ /* 0x0021f2000c101d2a */
[----:B------:R-:W1:Y:S01]  /*54f0*/  @!P5 LDS.128 R4, [R12+0xe400] ;  /* 0x00e400000c04d984 */ /* 0x000e620000000c00 */
[----:B0-----:R-:W-:-:S05]  /*5500*/  @!P5 LEA R8, P6, R215, R11, 0x1 ;  /* 0x0000000bd708d211 */ /* 0x001fca00078c08ff */
[----:B------:R-:W-:-:S05]  /*5510*/  @!P5 IMAD.X R9, R10, 0x1, R15, P6 ;  /* 0x000000010a09d824 */ /* 0x000fca00030e060f */
[----:B-1----:R0:W-:Y:S03]  /*5520*/  @!P5 ST.E.128 desc[UR42][R8.64], R4 ;  /* 0x000000040800d985 */ /* 0x0021e6000c101d2a */
.L_x_2523:
[----:B------:R-:W-:Y:S05]  /*5530*/  BSYNC B0 ;  /* 0x0000000000007941 */ /* 0x000fea0003800000 */
.L_x_2522:
[----:B------:R-:W-:Y:S01]  /*5540*/  @!PT LDS RZ, [RZ] ;  /* 0x00000000fffff984 */ /* 0x000fe20000000800 */
[----:B------:R-:W-:Y:S01]  /*5550*/  @!PT LDS RZ, [RZ] ;  /* 0x00000000fffff984 */ /* 0x000fe20000000800 */
[----:B------:R-:W-:Y:S01]  /*5560*/  @!PT LDS RZ, [RZ] ;  /* 0x00000000fffff984 */ /* 0x000fe20000000800 */
[----:B------:R-:W-:Y:S01]  /*5570*/  @!PT LDS RZ, [RZ] ;  /* 0x00000000fffff984 */ /* 0x000fe20000000800 */
[----:B------:R5:W-:Y:S06]  /*5580*/  MEMBAR.ALL.CTA ;  /* 0x0000000000007992 */ /* 0x000bec0000008000 */
[----:B-----5:R-:W5:Y:S01]  /*5590*/  FENCE.VIEW.ASYNC.S ;  /* 0x00000000000073c6 */ /* 0x020f620000000000 */
[----:B------:R-:W-:Y:S02]  /*55a0*/  VIADD R187, R187, 0x1 ;  /* 0x00000001bbbb7836 */ /* 0x000fe40000000000 */
[----:B0-2---:R-:W-:Y:S01]  /*55b0*/  @!P0 VIADD R60, R60, 0x28cc0 ;  /* 0x00028cc03c3c8836 */ /* 0x005fe20000000000 */
[----:B-----5:R0:W-:Y:S02]  /*55c0*/  BAR.SYNC.DEFER_BLOCKING R46, 0x80 ;  /* 0x0002002e0000751d */ /* 0x0201e40000010000 */
[----:B------:R-:W-:-:S02]  /*55d0*/  ISETP.NE.AND P5, PT, R187, 0x2, PT ;  /* 0x00000002bb00780c */ /* 0x000fc40003fa5270 */
[----:B------:R-:W-:Y:S02]  /*55e0*/  @!P0 PRMT R60, RZ, 0x654, R60 ;  /* 0x00000654ff3c8816 */ /* 0x000fe4000000003c */
[----:B------:R-:W-:Y:S02]  /*55f0*/  SEL R4, RZ, 0x1, P5 ;  /* 0x00000001ff047807 */ /* 0x000fe40002800000 */
[----:B------:R-:W-:Y:S02]  /*5600*/  SEL R187, R187, RZ, P5 ;  /* 0x000000ffbbbb7207 */ /* 0x000fe40002800000 */
[----:B------:R-:W-:Y:S01]  /*5610*/  LOP3.LUT R191, R191, R4, RZ, 0x3c, !PT ;  /* 0x00000004bfbf7212 */ /* 0x000fe200078e3cff */
[----:B------:R0:W-:Y:S01]  /*5620*/  @!P0 SYNCS.ARRIVE.TRANS64.RED.A1T0 RZ, [R60+URZ], RZ ;  /* 0x000000ff3cff89a7 */ /* 0x0001e2000810043f */
[----:B------:R-:W-:Y:S01]  /*5630*/  PLOP3.LUT P0, PT, PT, PT, PT, 0x8, 0x0 ;  /* 0x000000000000781c */ /* 0x000fe20003f0e170 */
[----:B------:R-:W-:-:S12]  /*5640*/  @P4 BRA `(.L_x_2524) ;  /* 0xffffffd400d84947 */ /* 0x000fd8000383ffff */
.L_x_2487:
[----:B------:R-:W-:Y:S04]  /*5650*/  BSSY B0, `(.L_x_2525) ;  /* 0x0000004000007945 */ /* 0x000fe80003800000 */
[----:B------:R-:W-:Y:S05]  /*5660*/  @P0 BRA `(.L_x_2526) ;  /* 0x0000000000080947 */ /* 0x000fea0003800000 */
[----:B------:R-:W2:Y:S02]  /*5670*/  FENCE.VIEW.ASYNC.G ;  /* 0x00000000000073c6 */ /* 0x000ea40000000100 */
[----:B--2---:R-:W-:Y:S06]  /*5680*/  BAR.ARV 0xc, 0x180 ;  /* 0x0306000000007b1d */ /* 0x004fec0000002000 */
.L_x_2526:
[----:B------:R-:W-:Y:S05]  /*5690*/  BSYNC B0 ;  /* 0x0000000000007941 */ /* 0x000fea0003800000 */
.L_x_2525:
[----:B------:R-:W-:Y:S01]  /*56a0*/  UISETP.NE.AND UP0, UPT, UR39, 0x1, UPT ;  /* 0x000000012700788c */ /* 0x000fe2000bf05270 */
[----:B------:R-:W-:Y:S05]  /*56b0*/  BSSY B7, `(.L_x_2527) ;  /* 0x0000f86000077945 */ /* 0x000fea0003800000 */
[----:B------:R-:W-:-:S13]  /*56c0*/  PLOP3.LUT P0, PT, PT, PT, UP0, 0x80, 0x0 ;  /* 0x000000000000781c */ /* 0x000fda0003f0f008 */
[----:B------:R-:W-:Y:S05]  /*56d0*/  @!P0 BRA `(.L_x_2528) ;  /* 0x0000002400508947 */ /* 0x000fea0003800000 */
[----:B------:R-:W2:Y:S01]  /*56e0*/  LDC R0, c[0x0][0x448] ;  /* 0x00011200ff007b82 */ /* 0x000ea20000000800 */
[----:B------:R-:W-:-:S07]  /*56f0*/  IADD3 R23, R184, 0x1, -R23 ;  /* 0x00000001b8177810 */ /* 0x000fce0007ffe817 */
[----:B------:R-:W0:Y:S01]  /*5700*/  LDC.64 R4, c[0x0][0x9e0] ;  /* 0x00027800ff047b82 */ /* 0x000e220000000a00 */
[----:B--2---:R-:W-:Y:S01]  /*5710*/  ISETP.NE.AND P1, PT, R0, 0x1, PT ;  /* 0x000000010000780c */ /* 0x004fe20003f25270 */
[----:B------:R-:W-:Y:S01]  /*5720*/  VIADD R0, R196, 0x3f ;  /* 0x0000003fc4007836 */ /* 0x000fe20000000000 */
[----:B0-----:R-:W-:-:S11]  /*5730*/  ISETP.GE.AND P2, PT, R5, 0x1, PT ;  /* 0x000000010500780c */ /* 0x001fd60003f46270 */
[----:B------:R-:W0:Y:S08]  /*5740*/  @P1 LDC R3, c[0x0][0x44c] ;  /* 0x00011300ff031b82 */ /* 0x000e300000000800 */
[----:B------:R-:W2:Y:S01]  /*5750*/  @P1 LDC R6, c[0x0][0x450] ;  /* 0x00011400ff061b82 */ /* 0x000ea20000000800 */
[----:B0-----:R-:W-:-:S05]  /*5760*/  @P1 IMAD.HI.U32 R3, R0, R3, RZ ;  /* 0x0000000300031227 */ /* 0x001fca00078e00ff */
[----:B--2---:R-:W-:-:S05]  /*5770*/  @P1 SHF.R.U32.HI R0, RZ, R6, R3 ;  /* 0x00000006ff001219 */ /* 0x004fca0000011603 */
        /* <DEDUP_REMOVED lines=14> */
.L_x_2531:
[----:B------:R-:W-:-:S13]  /*5860*/  ISETP.NE.AND P0, PT, R5, 0x1, PT ;  /* 0x000000010500780c */ /* 0x000fda0003f05270 */
[----:B------:R-:W0:Y:S02]  /*5870*/  @P0 LDC.64 R6, c[0x0][0x9e8] ;  /* 0x00027a00ff060b82 */ /* 0x000e240000000a00 */
[----:B0-----:R-:W-:-:S05]  /*5880*/  @P0 IMAD.HI.U32 R6, R0, R6, RZ ;  /* 0x0000000600060227 */ /* 0x001fca00078e00ff */
[----:B------:R-:W-:-:S07]  /*5890*/  @P0 SHF.R.U32.HI R0, RZ, R7, R6 ;  /* 0x00000007ff000219 */ /* 0x000fce0000011606 */
.L_x_2532:
[----:B------:R-:W-:Y:S05]  /*58a0*/  BSYNC B0 ;  /* 0x0000000000007941 */ /* 0x000fea0003800000 */
.L_x_2530:
[----:B------:R-:W-:-:S05]  /*58b0*/  IMAD R3, R0, R5, R5 ;  /* 0x0000000500037224 */ /* 0x000fca00078e0205 */
[----:B------:R-:W-:-:S07]  /*58c0*/  VIMNMX R4, R4, R3, PT ;  /* 0x0000000304047248 */ /* 0x000fce0003fe0100 */
.L_x_2529:
[----:B------:R-:W0:Y:S01]  /*58d0*/  @P1 LDC R7, c[0x0][0x44c] ;  /* 0x00011300ff071b82 */ /* 0x000e220000000800 */
[----:B------:R-:W-:Y:S01]  /*58e0*/  VIADD R4, R4, 0x3f ;  /* 0x0000003f04047836 */ /* 0x000fe20000000000 */
[----:B------:R-:W-:Y:S01]  /*58f0*/  ULDC UR4, c[0x0][0x9dc] ;  /* 0x0002770000047ab9 */ /* 0x000fe20000000800 */
[----:B------:R-:W-:-:S03]  /*5900*/  IMAD.MOV.U32 R0, RZ, RZ, R196 ;  /* 0x000000ffff007224 */ /* 0x000fc600078e00c4 */
[----:B------:R-:W-:Y:S02]  /*5910*/  SHF.R.S32.HI R3, RZ, 0x1f, R4 ;  /* 0x0000001fff037819 */ /* 0x000fe40000011404 */
[----:B------:R-:W2:Y:S02]  /*5920*/  @P1 LDC R6, c[0x0][0x450] ;  /* 0x00011400ff061b82 */ /* 0x000ea40000000800 */
[----:B------:R-:W-:-:S04]  /*5930*/  LEA.HI R3, R3, R4, RZ, 0x6 ;  /* 0x0000000403037211 */ /* 0x000fc800078f30ff */
[----:B------:R-:W-:-:S04]  /*5940*/  SHF.R.S32.HI R3, RZ, 0x6, R3 ;  /* 0x00000006ff037819 */ /* 0x000fc80000011403 */
[----:B------:R-:W-:Y:S01]  /*5950*/  VIMNMX R38, R38, R3, PT ;  /* 0x0000000326267248 */ /* 0x000fe20003fe0100 */
[----:B0-----:R-:W-:-:S05]  /*5960*/  @P1 IMAD.HI.U32 R7, R196, R7, RZ ;  /* 0x00000007c4071227 */ /* 0x001fca00078e00ff */
[----:B--2---:R-:W-:-:S05]  /*5970*/  @P1 SHF.R.U32.HI R0, RZ, R6, R7 ;  /* 0x00000006ff001219 */ /* 0x004fca0000011607 */
        /* <DEDUP_REMOVED lines=13> */
.L_x_2535:
[----:B------:R-:W-:-:S13]  /*5a50*/  ISETP.NE.AND P0, PT, R5, 0x1, PT ;  /* 0x000000010500780c */ /* 0x000fda0003f05270 */
[----:B------:R-:W0:Y:S02]  /*5a60*/  @P0 LDC.64 R6, c[0x0][0x9e8] ;  /* 0x00027a00ff060b82 */ /* 0x000e240000000a00 */
[----:B0-----:R-:W-:-:S05]  /*5a70*/  @P0 IMAD.HI.U32 R6, R37, R6, RZ ;  /* 0x0000000625060227 */ /* 0x001fca00078e00ff */
[----:B------:R-:W-:-:S07]  /*5a80*/  @P0 SHF.R.U32.HI R37, RZ, R7, R6 ;  /* 0x00000007ff250219 */ /* 0x000fce0000011606 */
.L_x_2536:
[----:B------:R-:W-:Y:S05]  /*5a90*/  BSYNC B0 ;  /* 0x0000000000007941 */ /* 0x000fea0003800000 */
.L_x_2534:
[----:B------:R-:W-:-:S05]  /*5aa0*/  IMAD R5, R37, R5, RZ ;  /* 0x0000000525057224 */ /* 0x000fca00078e02ff */
[----:B------:R-:W-:-:S07]  /*5ab0*/  VIMNMX R0, R0, R5, !PT ;  /* 0x0000000500007248 */ /* 0x000fce0007fe0100 */
.L_x_2533:
[----:B------:R-:W-:Y:S01]  /*5ac0*/  SHF.R.S32.HI R3, RZ, 0x1f, R0 ;  /* 0x0000001fff037819 */ /* 0x000fe20000011400 */
[----:B------:R-:W-:Y:S03]  /*5ad0*/  BSSY B0, `(.L_x_2537) ;  /* 0x0000027000007945 */ /* 0x000fe60003800000 */
[----:B------:R-:W-:-:S04]  /*5ae0*/  LEA.HI R3, R3, R0, RZ, 0x6 ;  /* 0x0000000003037211 */ /* 0x000fc800078f30ff */
[----:B------:R-:W-:-:S04]  /*5af0*/  SHF.R.S32.HI R3, RZ, 0x6, R3 ;  /* 0x00000006ff037819 */ /* 0x000fc80000011403 */
[----:B------:R-:W-:Y:S01]  /*5b00*/  VIMNMX R9, RZ, R3, !PT ;  /* 0x00000003ff097248 */ /* 0x000fe20007fe0100 */
[----:B------:R-:W-:-:S03]  /*5b10*/  IMAD.MOV.U32 R3, RZ, RZ, RZ ;  /* 0x000000ffff037224 */ /* 0x000fc600078e00ff */
[----:B------:R-:W-:-:S13]  /*5b20*/  ISETP.GT.AND P0, PT, R38, R9, PT ;  /* 0x000000092600720c */ /* 0x000fda0003f04270 */
[----:B------:R-:W-:Y:S05]  /*5b30*/  @!P0 BRA `(.L_x_2538) ;  /* 0x0000000000808947 */ /* 0x000fea0003800000 */
[----:B------:R-:W2:Y:S01]  /*5b40*/  LDL R4, [R1+0x50] ;  /* 0x0000500001047983 */ /* 0x000ea20000100800 */
[----:B------:R-:W-:Y:S01]  /*5b50*/  ULDC UR4, c[0x0][0x9f0] ;  /* 0x00027c0000047ab9 */ /* 0x000fe20000000800 */
[----:B--2---:R-:W-:-:S04]  /*5b60*/  ISETP.NE.AND P0, PT, R4, RZ, PT ;  /* 0x000000ff0400720c */ /* 0x004fc80003f05270 */
[----:B-1----:R-:W-:-:S04]  /*5b70*/  SEL R11, R4, UR4, P0 ;  /* 0x00000004040b7c07 */ /* 0x002fc80008000000 */
[-C--:B------:R-:W-:Y:S02]  /*5b80*/  IABS R6, R11.reuse ;  /* 0x0000000b00067213 */ /* 0x080fe40000000000 */
[----:B------:R-:W-:Y:S02]  /*5b90*/  IADD3 R0, R11, -0x1, R38 ;  /* 0xffffffff0b007810 */ /* 0x000fe40007ffe026 */
[----:B------:R-:W0:Y:S01]  /*5ba0*/  I2F.RP R3, R6 ;  /* 0x0000000600037306 */ /* 0x000e220000209400 */
[----:B----4-:R-:W-:Y:S02]  /*5bb0*/  IABS R10, R11 ;  /* 0x0000000b000a7213 */ /* 0x010fe40000000000 */
        /* <DEDUP_REMOVED lines=24> */
.L_x_2538:
[----:B------:R-:W-:Y:S05]  /*5d40*/  BSYNC B0 ;  /* 0x0000000000007941 */ /* 0x000fea0003800000 */
.L_x_2537:
[----:B------:R-:W2:Y:S01]  /*5d50*/  LDL R0, [R1+0x58] ;  /* 0x0000580001007983 */ /* 0x000ea20000100800 */
        /* <DEDUP_REMOVED lines=65> */
[----:B--2---:R-:W-:-:S05]  /*6170*/  IMAD R0, R0, R3, R9 ;  /* 0x0000000300007224 */ /* 0x004fca00078e0209 */
[----:B------:R-:W-:Y:S02]  /*6180*/  VIADDMNMX R3, R0, R3, R38, PT ;  /* 0x0000000300037246 */ /* 0x000fe40003800126 */
[----:B------:R-:W-:Y:S02]  /*6190*/  CS2R R38, SRZ ;  /* 0x0000000000267805 */ /* 0x000fe4000001ff00 */
        /* <DEDUP_REMOVED lines=16> */
.L_x_2540:
[C---:B------:R-:W-:Y:S01]  /*62a0*/  IMAD R12, R17.reuse, 0x8, R2 ;  /* 0x00000008110c7824 */ /* 0x040fe200078e0202 */
[----:B------:R-:W-:Y:S01]  /*62b0*/  SHF.L.U32 R5, R22, 0x1f, RZ ;  /* 0x0000001f16057819 */ /* 0x000fe200000006ff */
[----:B------:R-:W-:Y:S01]  /*62c0*/  VIADD R4, R2, 0x26800 ;  /* 0x0002680002047836 */ /* 0x000fe20000000000 */
[----:B------:R-:W-:Y:S01]  /*62d0*/  BSSY B0, `(.L_x_2541) ;  /* 0x0000008000007945 */ /* 0x000fe20003800000 */
[----:B------:R-:W-:Y:S01]  /*62e0*/  IMAD R6, R17, 0x1000, R20 ;  /* 0x0000100011067824 */ /* 0x000fe200078e0214 */
[----:B------:R-:W0:Y:S01]  /*62f0*/  SYNCS.PHASECHK.TRANS64.TRYWAIT P1, [R12+URZ+0x28c50], R5 ;  /* 0x028c50050c0075a7 */ /* 0x000e22000802017f */
[----:B------:R-:W-:Y:S01]  /*6300*/  IMAD.MOV.U32 R7, RZ, RZ, 0x40000040 ;  /* 0x40000040ff077424 */ /* 0x000fe200078e00ff */
[----:B------:R-:W-:-:S04]  /*6310*/  SHF.R.U32.HI R4, RZ, 0x4, R4 ;  /* 0x00000004ff047819 */ /* 0x000fc80000011604 */
[----:B------:R-:W-:-:S04]  /*6320*/  LOP3.LUT R4, R4, 0x3fff, RZ, 0xc0, !PT ;  /* 0x00003fff04047812 */ /* 0x000fc800078ec0ff */
[----:B------:R-:W-:Y:S01]  /*6330*/  LOP3.LUT R4, R4, 0x10000, RZ, 0xfc, !PT ;  /* 0x0001000004047812 */ /* 0x000fe200078efcff */
[----:B0-----:R-:W-:Y:S06]  /*6340*/  @!P1 BRA `(.L_x_2542) ;  /* 0x000001c800049947 */ /* 0x001fec0003800000 */
.L_x_2866:
[----:B------:R-:W-:Y:S05]  /*6350*/  BSYNC B0 ;  /* 0x0000000000007941 */ /* 0x000fea0003800000 */
.L_x_2541:
[----:B------:R-:W-:Y:S01]  /*6360*/  BAR.SYNC.DEFER_BLOCKING 0xe, 0x100 ;  /* 0x0384000000007b1d */ /* 0x000fe20000010000 */
[----:B0-----:R-:W-:Y:S01]  /*6370*/  IMAD.MOV.U32 R5, RZ, RZ, 0x40000040 ;  /* 0x40000040ff057424 */ /* 0x001fe200078e00ff */
[C---:B------:R-:W-:Y:S01]  /*6380*/  R2UR UR6, R6.reuse ;  /* 0x00000000060672ca */ /* 0x040fe200000e0000 */
[----:B----4-:R-:W-:Y:S01]  /*6390*/  VIADD R10, R6, 0x100 ;  /* 0x00000100060a7836 */ /* 0x010fe20000000000 */
[----:B------:R-:W-:Y:S01]  /*63a0*/  R2UR UR7, R7 ;  /* 0x00000000070772ca */ /* 0x000fe200000e0000 */
[----:B-1----:R-:W-:Y:S01]  /*63b0*/  IMAD.MOV.U32 R11, RZ, RZ, 0x40000040 ;  /* 0x40000040ff0b7424 */ /* 0x002fe200078e00ff */
        /* <DEDUP_REMOVED lines=17> */
[----:B-----5:R-:W-:Y:S01]  /*64d0*/  WARPGROUP.ARRIVE ;  /* 0x00000000000079c5 */ /* 0x020fe20000000000 */
        /* <DEDUP_REMOVED lines=24> */
.L_x_2543:
[----:B------:R-:W-:Y:S01]  /*6660*/  VIADD R3, R3, 0xfffffffe ;  /* 0xfffffffe03037836 */ /* 0x000fe20000000000 */
[----:B------:R-:W-:Y:S01]  /*6670*/  BSSY B0, `(.L_x_2544) ;  /* 0x00000cc000007945 */ /* 0x000fe20003800000 */
[----:B------:R-:W-:-:S03]  /*6680*/  VIADD R12, R12, 0x28c60 ;  /* 0x00028c600c0c7836 */ /* 0x000fc60000000000 */
[----:B------:R-:W-:Y:S02]  /*6690*/  ISETP.GE.AND P1, PT, R3, R0, PT ;  /* 0x000000000300720c */ /* 0x000fe40003f26270 */
[----:B------:R-:W-:-:S04]  /*66a0*/  PRMT R12, R186, 0x654, R12 ;  /* 0x00000654ba0c7816 */ /* 0x000fc8000000000c */
[----:B------:R0:W-:Y:S07]  /*66b0*/  SYNCS.ARRIVE.TRANS64.RED.A1T0 RZ, [R12+URZ], RZ ;  /* 0x000000ff0cff79a7 */ /* 0x0001ee000810043f */
[----:B------:R-:W-:Y:S05]  /*66c0*/  @!P1 BRA `(.L_x_2545) ;  /* 0x0000000c00189947 */ /* 0x000fea0003800000 */
.L_x_2552:
[----:B------:R-:W-:Y:S01]  /*66d0*/  BAR.SYNC.DEFER_BLOCKING 0xe, 0x100 ;  /* 0x0384000000007b1d */ /* 0x000fe20000010000 */
[----:B0-----:R-:W-:Y:S01]  /*66e0*/  IMAD R12, R17, 0x40, R194 ;  /* 0x00000040110c7824 */ /* 0x001fe200078e02c2 */
[----:B------:R-:W-:Y:S01]  /*66f0*/  ISETP.GT.AND P2, PT, R3, R0, PT ;  /* 0x000000000300720c */ /* 0x000fe20003f44270 */
[----:B------:R-:W-:Y:S02]  /*6700*/  VIADD R17, R17, 0x1 ;  /* 0x0000000111117836 */ /* 0x000fe40000000000 */
[----:B------:R-:W-:Y:S02]  /*6710*/  IMAD R12, R12, 0x4, R2 ;  /* 0x000000040c0c7824 */ /* 0x000fe400078e0202 */
[----:B------:R-:W-:Y:S01]  /*6720*/  VIADD R3, R3, 0xffffffff ;  /* 0xffffffff03037836 */ /* 0x000fe20000000000 */
[----:B------:R-:W-:-:S04]  /*6730*/  ISETP.NE.AND P1, PT, R17, 0x2, PT ;  /* 0x000000021100780c */ /* 0x000fc80003f25270 */
[----:B------:R-:W-:Y:S01]  /*6740*/  SEL R17, R17, RZ, P1 ;  /* 0x000000ff11117207 */ /* 0x000fe20000800000 */
[----:B------:R-:W0:Y:S04]  /*6750*/  LDS R13, [R12+0x28800] ;  /* 0x028800000c0d7984 */ /* 0x000e280000000800 */
[----:B-1----:R-:W1:Y:S01]  /*6760*/  LDS R12, [R12+0x28820] ;  /* 0x028820000c0c7984 */ /* 0x002e620000000800 */
        /* <DEDUP_REMOVED lines=132> */
.L_x_2546:
[----:B------:R-:W-:Y:S01]  /*6fb0*/  IMAD R21, R17, 0x8, R2 ;  /* 0x0000000811157824 */ /* 0x000fe200078e0202 */
[----:B------:R-:W-:-:S04]  /*6fc0*/  SHF.L.U32 R12, R22, 0x1f, RZ ;  /* 0x0000001f160c7819 */ /* 0x000fc800000006ff */
[----:B------:R0:W1:Y:S01]  /*6fd0*/  SYNCS.PHASECHK.TRANS64.TRYWAIT P1, [R21+URZ+0x28c50], R12 ;  /* 0x028c500c150075a7 */ /* 0x000062000802017f */
[----:B------:R-:W-:Y:S05]  /*6fe0*/  @!P0 BRA `(.L_x_2547) ;  /* 0x0000000000048947 */ /* 0x000fea0003800000 */
[----:B------:R-:W-:Y:S01]  /*6ff0*/  BPT.TRAP 0x1 ;  /* 0x000000040000795c */ /* 0x000fe20000300000 */
.L_x_2547:
[----:B------:R-:W-:Y:S04]  /*7000*/  BSSY B1, `(.L_x_2548) ;  /* 0x0000004000017945 */ /* 0x000fe80003800000 */
[----:B-1----:R-:W-:Y:S05]  /*7010*/  @P1 BRA `(.L_x_2549) ;  /* 0x0000000000081947 */ /* 0x002fea0003800000 */
[----:B------:R-:W1:Y:S02]  /*7020*/  SYNCS.PHASECHK.TRANS64.TRYWAIT P1, [R21+URZ+0x28c50], R12 ;  /* 0x028c500c150075a7 */ /* 0x000e64000802017f */
[----:B-1----:R-:W-:Y:S05]  /*7030*/  @!P1 BRA `(.L_x_2550) ;  /* 0x000001b800dc9947 */ /* 0x002fea0003800000 */
.L_x_2549:
[----:B------:R-:W-:Y:S05]  /*7040*/  BSYNC B1 ;  /* 0x0000000000017941 */ /* 0x000fea0003800000 */
.L_x_2548:
[----:B01----:R-:W-:Y:S01]  /*7050*/  IMAD R12, R17, 0x1000, R20 ;  /* 0x00001000110c7824 */ /* 0x003fe200078e0214 */
[----:B------:R-:W-:Y:S01]  /*7060*/  R2UR UR4, R4 ;  /* 0x00000000040472ca */ /* 0x000fe200000e0000 */
[----:B------:R-:W-:Y:S01]  /*7070*/  IMAD.MOV.U32 R13, RZ, RZ, 0x40000040 ;  /* 0x40000040ff0d7424 */ /* 0x000fe200078e00ff */
[----:B------:R-:W-:Y:S01]  /*7080*/  R2UR UR5, R5 ;  /* 0x00000000050572ca */ /* 0x000fe200000e0000 */
[----:B------:R-:W-:Y:S01]  /*7090*/  WARPGROUP.ARRIVE ;  /* 0x00000000000079c5 */ /* 0x000fe20000000000 */
[C---:B------:R-:W-:Y:S01]  /*70a0*/  R2UR UR6, R12.reuse ;  /* 0x000000000c0672ca */ /* 0x040fe200000e0000 */
[----:B------:R-:W-:Y:S01]  /*70b0*/  VIADD R14, R12, 0x80 ;  /* 0x000000800c0e7836 */ /* 0x000fe20000000000 */
[----:B------:R-:W-:Y:S01]  /*70c0*/  R2UR UR7, R13 ;  /* 0x000000000d0772ca */ /* 0x000fe200000e0000 */
[----:B------:R-:W-:Y:S02]  /*70d0*/  IMAD.MOV.U32 R15, RZ, RZ, 0x40000040 ;  /* 0x40000040ff0f7424 */ /* 0x000fe400078e00ff */
[----:B------:R-:W-:-:S10]  /*70e0*/  IMAD.MOV.U32 R13, RZ, RZ, 0x40000040 ;  /* 0x40000040ff0d7424 */ /* 0x000fd400078e00ff */
        /* <DEDUP_REMOVED lines=27> */
[----:B------:R-:W-:Y:S03]  /*72a0*/  HGMMA.64x256x16.F32.BF16 R24, gdesc[UR4].tnspB, R24, gsb0 ;  /* 0x43e00000041879f0 */ /* 0x000fe60008001818 */
[----:B------:R-:W-:Y:S02]  /*72b0*/  WARPGROUP.DEPBAR.LE gsb0, 0x0 ;  /* 0x00008000000079c5 */ /* 0x000fe40000010000 */
[----:B------:R-:W-:Y:S06]  /*72c0*/  BAR.ARV 0xf, 0x100 ;  /* 0x03c4000000007b1d */ /* 0x000fec0000002000 */
[----:B------:R-:W-:Y:S05]  /*72d0*/  @!P0 BRA `(.L_x_2551) ;  /* 0x0000000000048947 */ /* 0x000fea0003800000 */
[----:B------:R-:W-:Y:S01]  /*72e0*/  BPT.TRAP 0x1 ;  /* 0x000000040000795c */ /* 0x000fe20000300000 */
.L_x_2551:
[----:B------:R-:W-:-:S05]  /*72f0*/  VIADD R21, R21, 0x28c60 ;  /* 0x00028c6015157836 */ /* 0x000fca0000000000 */
[----:B------:R-:W-:-:S04]  /*7300*/  PRMT R21, R186, 0x654, R21 ;  /* 0x00000654ba157816 */ /* 0x000fc80000000015 */
[----:B------:R1:W-:Y:S01]  /*7310*/  SYNCS.ARRIVE.TRANS64.RED.A1T0 RZ, [R21+URZ], RZ ;  /* 0x000000ff15ff79a7 */ /* 0x0003e2000810043f */
[----:B------:R-:W-:Y:S05]  /*7320*/  @P2 BRA `(.L_x_2552) ;  /* 0xfffffff000e82947 */ /* 0x000fea000383ffff */
.L_x_2545:
[----:B------:R-:W-:Y:S05]  /*7330*/  BSYNC B0 ;  /* 0x0000000000007941 */ /* 0x000fea0003800000 */
.L_x_2544:
        /* <DEDUP_REMOVED lines=142> */
.L_x_2528:
        /* <DEDUP_REMOVED lines=24> */
.L_x_2555:
[----:B------:R-:W-:-:S13]  /*7da0*/  ISETP.NE.AND P0, PT, R5, 0x1, PT ;  /* 0x000000010500780c */ /* 0x000fda0003f05270 */
[----:B------:R-:W0:Y:S02]  /*7db0*/  @P0 LDC.64 R6, c[0x0][0x9e8] ;  /* 0x00027a00ff060b82 */ /* 0x000e240000000a00 */
[----:B0-----:R-:W-:-:S05]  /*7dc0*/  @P0 IMAD.HI.U32 R6, R0, R6, RZ ;  /* 0x0000000600060227 */ /* 0x001fca00078e00ff */
[----:B------:R-:W-:-:S07]  /*7dd0*/  @P0 SHF.R.U32.HI R0, RZ, R7, R6 ;  /* 0x00000007ff000219 */ /* 0x000fce0000011606 */
.L_x_2556:
[----:B------:R-:W-:Y:S05]  /*7de0*/  BSYNC B0 ;  /* 0x0000000000007941 */ /* 0x000fea0003800000 */
.L_x_2554:
[----:B------:R-:W-:-:S05]  /*7df0*/  IMAD R3, R0, R5, R5 ;  /* 0x0000000500037224 */ /* 0x000fca00078e0205 */
[----:B------:R-:W-:-:S07]  /*7e00*/  VIMNMX R4, R4, R3, PT ;  /* 0x0000000304047248 */ /* 0x000fce0003fe0100 */
.L_x_2553:
        /* <DEDUP_REMOVED lines=24> */
.L_x_2559:
[----:B------:R-:W-:-:S13]  /*7f90*/  ISETP.NE.AND P0, PT, R5, 0x1, PT ;  /* 0x000000010500780c */ /* 0x000fda0003f05270 */
[----:B------:R-:W0:Y:S02]  /*7fa0*/  @P0 LDC.64 R6, c[0x0][0x9e8] ;  /* 0x00027a00ff060b82 */ /* 0x000e240000000a00 */
[----:B0-----:R-:W-:-:S05]  /*7fb0*/  @P0 IMAD.HI.U32 R6, R37, R6, RZ ;  /* 0x0000000625060227 */ /* 0x001fca00078e00ff */
[----:B------:R-:W-:-:S07]  /*7fc0*/  @P0 SHF.R.U32.HI R37, RZ, R7, R6 ;  /* 0x00000007ff250219 */ /* 0x000fce0000011606 */
.L_x_2560:
[----:B------:R-:W-:Y:S05]  /*7fd0*/  BSYNC B0 ;  /* 0x0000000000007941 */ /* 0x000fea0003800000 */
.L_x_2558:
[----:B------:R-:W-:-:S05]  /*7fe0*/  IMAD R5, R37, R5, RZ ;  /* 0x0000000525057224 */ /* 0x000fca00078e02ff */
[----:B------:R-:W-:-:S07]  /*7ff0*/  VIMNMX R0, R0, R5, !PT ;  /* 0x0000000500007248 */ /* 0x000fce0007fe0100 */
.L_x_2557:
[----:B------:R-:W-:Y:S01]  /*8000*/  SHF.R.S32.HI R3, RZ, 0x1f, R0 ;  /* 0x0000001fff037819 */ /* 0x000fe20000011400 */
[----:B------:R-:W-:Y:S01]  /*8010*/  BSSY B0, `(.L_x_2561) ;  /* 0x0000027000007945 */ /* 0x000fe20003800000 */
[----:B------:R-:W-:Y:S02]  /*8020*/  IMAD.MOV.U32 R168, RZ, RZ, RZ ;  /* 0x000000ffffa87224 */ /* 0x000fe400078e00ff */
[----:B------:R-:W-:-:S04]  /*8030*/  LEA.HI R3, R3, R0, RZ, 0x6 ;  /* 0x0000000003037211 */ /* 0x000fc800078f30ff */
[----:B------:R-:W-:-:S04]  /*8040*/  SHF.R.S32.HI R3, RZ, 0x6, R3 ;  /* 0x00000006ff037819 */ /* 0x000fc80000011403 */
[----:B------:R-:W-:-:S04]  /*8050*/  VIMNMX R213, RZ, R3, !PT ;  /* 0x00000003ffd57248 */ /* 0x000fc80007fe0100 */
[----:B------:R-:W-:-:S13]  /*8060*/  ISETP.GT.AND P0, PT, R38, R213, PT ;  /* 0x000000d52600720c */ /* 0x000fda0003f04270 */
[----:B------:R-:W-:Y:S05]  /*8070*/  @!P0 BRA `(.L_x_2562) ;  /* 0x0000000000808947 */ /* 0x000fea0003800000 */
[----:B------:R-:W2:Y:S01]  /*8080*/  LDL R4, [R1+0x50] ;  /* 0x0000500001047983 */ /* 0x000ea20000100800 */
[----:B------:R-:W-:Y:S01]  /*8090*/  ULDC UR4, c[0x0][0x9f0] ;  /* 0x00027c0000047ab9 */ /* 0x000fe20000000800 */
[----:B--2---:R-:W-:-:S04]  /*80a0*/  ISETP.NE.AND P0, PT, R4, RZ, PT ;  /* 0x000000ff0400720c */ /* 0x004fc80003f05270 */
[----:B------:R-:W-:-:S04]  /*80b0*/  SEL R9, R4, UR4, P0 ;  /* 0x0000000404097c07 */ /* 0x000fc80008000000 */
        /* <DEDUP_REMOVED lines=11> */
[----:B------:R0:W2:Y:S02]  /*8170*/  F2I.FTZ.U32.TRUNC.NTZ R5, R4 ;  /* 0x0000000400057305 */ /* 0x0000a4000021f000 */
[----:B0-----:R-:W-:Y:S02]  /*8180*/  IMAD.MOV.U32 R4, RZ, RZ, RZ ;  /* 0x000000ffff047224 */ /* 0x001fe400078e00ff */
[----:B--2---:R-:W-:-:S04]  /*8190*/  IMAD.MOV R7, RZ, RZ, -R5 ;  /* 0x000000ffff077224 */ /* 0x004fc800078e0a05 */
        /* <DEDUP_REMOVED lines=14> */
.L_x_2562:
[----:B------:R-:W-:Y:S05]  /*8280*/  BSYNC B0 ;  /* 0x0000000000007941 */ /* 0x000fea0003800000 */
.L_x_2561:
        /* <DEDUP_REMOVED lines=94> */
[----:B----4-:R-:W-:Y:S02]  /*8870*/  IMAD.U32 R10, RZ, RZ, UR4 ;  /* 0x00000004ff0a7e24 */ /* 0x010fe4000f8e00ff */
[----:B-1----:R-:W-:Y:S02]  /*8880*/  IMAD.U32 R11, RZ, RZ, UR5 ;  /* 0x00000005ff0b7e24 */ /* 0x002fe4000f8e00ff */
[----:B------:R-:W-:Y:S02]  /*8890*/  IMAD.MOV.U32 R8, RZ, RZ, 0x70 ;  /* 0x00000070ff087424 */ /* 0x000fe400078e00ff */
[----:B------:R-:W-:Y:S02]  /*88a0*/  IMAD.MOV.U32 R12, RZ, RZ, 0x1 ;  /* 0x00000001ff0c7424 */ /* 0x000fe400078e00ff */
[----:B------:R-:W-:-:S07]  /*88b0*/  IMAD.MOV.U32 R13, RZ, RZ, RZ ;  /* 0x000000ffff0d7224 */ /* 0x000fce00078e00ff */
[----:B------:R-:W-:-:S07]  /*88c0*/  LEPC R20, `(.L_x_2564) ;  /* 0x000000001014794e */ /* 0x000fce0000000000 */
[----:B0----5:R-:W-:Y:S05]  /*88d0*/  CALL.ABS.NOINC R14 ;  /* 0x000000000e007343 */ /* 0x021fea0003c00000 */
.L_x_2564:
[----:B------:R-:W-:Y:S05]  /*88e0*/  BSYNC B6 ;  /* 0x0000000000067941 */ /* 0x000fea0003800000 */
.L_x_2563:
        /* <DEDUP_REMOVED lines=8> */
[----:B------:R0:W2:Y:S03]  /*8970*/  SYNCS.PHASECHK.TRANS64.TRYWAIT P0, [R2+URZ+0x28c00], R3 ;  /* 0x028c0003020075a7 */ /* 0x0000a6000800017f */
[----:B--2---:R-:W-:Y:S05]  /*8980*/  @!P0 NANOSLEEP.SYNCS 0x989680 ;  /* 0x009896800000895d */ /* 0x004fea0003900000 */
[----:B------:R-:W2:Y:S01]  /*8990*/  @!P0 SYNCS.PHASECHK.TRANS64 P0, [R2+URZ+0x28c00], R3 ;  /* 0x028c0003020085a7 */ /* 0x000ea2000800007f */
[----:B------:R-:W-:Y:S04]  /*89a0*/  BSSY B0, `(.L_x_2566) ;  /* 0x0000006000007945 */ /* 0x000fe80003800000 */
[----:B--2---:R-:W-:Y:S05]  /*89b0*/  @P0 BRA `(.L_x_2567) ;  /* 0x0000000000100947 */ /* 0x004fea0003800000 */
.L_x_2568:
[----:B--2---:R2:W3:Y:S02]  /*89c0*/  SYNCS.PHASECHK.TRANS64.TRYWAIT P0, [R2+URZ+0x28c00], R3 ;  /* 0x028c0003020075a7 */ /* 0x0044e4000800017f */
[----:B---3--:R-:W-:Y:S05]  /*89d0*/  @!P0 NANOSLEEP.SYNCS 0x989680 ;  /* 0x009896800000895d */ /* 0x008fea0003900000 */
[----:B------:R-:W3:Y:S02]  /*89e0*/  @!P0 SYNCS.PHASECHK.TRANS64 P0, [R2+URZ+0x28c00], R3 ;  /* 0x028c0003020085a7 */ /* 0x000ee4000800007f */
[----:B---3--:R-:W-:Y:S05]  /*89f0*/  @!P0 BRA `(.L_x_2568) ;  /* 0xfffffffc00f08947 */ /* 0x008fea000383ffff */
.L_x_2567:
[----:B------:R-:W-:Y:S05]  /*8a00*/  BSYNC B0 ;  /* 0x0000000000007941 */ /* 0x000fea0003800000 */
.L_x_2566:
[----:B------:R-:W-:Y:S05]  /*8a10*/  BRA `(.L_x_2569) ;  /* 0x0000002c00c07947 */ /* 0x000fea0003800000 */
.L_x_2565:
[----:B------:R-:W-:Y:S01]  /*8a20*/  VIADD R4, R2, 0x20400 ;  /* 0x0002040002047836 */ /* 0x000fe20000000000 */
[----:B-----5:R-:W-:Y:S01]  /*8a30*/  SHF.R.S32.HI R0, RZ, 0x1f, R80 ;  /* 0x0000001fff007819 */ /* 0x020fe20000011450 */
[----:B------:R-:W-:Y:S01]  /*8a40*/  ULDC.64 UR4, c[0x0][0x3f8] ;  /* 0x0000fe0000047ab9 */ /* 0x000fe20000000a00 */
[----:B------:R-:W-:Y:S01]  /*8a50*/  ULDC.64 UR6, c[0x0][0x408] ;  /* 0x0001020000067ab9 */ /* 0x000fe20000000a00 */
[----:B------:R-:W-:Y:S01]  /*8a60*/  IMAD.WIDE.U32 R24, R80, UR4, RZ ;  /* 0x0000000450187c25 */ /* 0x000fe2000f8e00ff */
[----:B------:R-:W-:Y:S01]  /*8a70*/  LOP3.LUT P0, RZ, R4, 0x3ff, RZ, 0xc0, !PT ;  /* 0x000003ff04ff7812 */ /* 0x000fe2000780c0ff */
[----:B------:R-:W-:Y:S02]  /*8a80*/  BSSY B6, `(.L_x_2570) ;  /* 0x0000019000067945 */ /* 0x000fe40003800000 */
[C---:B------:R-:W-:Y:S02]  /*8a90*/  IMAD R3, R0.reuse, UR4, RZ ;  /* 0x0000000400037c24 */ /* 0x040fe4000f8e02ff */
[----:B------:R-:W-:-:S02]  /*8aa0*/  IMAD R5, R0, UR6, RZ ;  /* 0x0000000600057c24 */ /* 0x000fc4000f8e02ff */
[C---:B------:R-:W-:Y:S02]  /*8ab0*/  IMAD R3, R80.reuse, UR5, R3 ;  /* 0x0000000550037c24 */ /* 0x040fe4000f8e0203 */
[C---:B------:R-:W-:Y:S02]  /*8ac0*/  IMAD R5, R80.reuse, UR7, R5 ;  /* 0x0000000750057c24 */ /* 0x040fe4000f8e0205 */
[----:B------:R-:W-:-:S04]  /*8ad0*/  IMAD.WIDE.U32 R80, R80, UR6, RZ ;  /* 0x0000000650507c25 */ /* 0x000fc8000f8e00ff */
[----:B------:R-:W-:Y:S02]  /*8ae0*/  IMAD.IADD R27, R3, 0x1, R25 ;  /* 0x00000001031b7824 */ /* 0x000fe400078e0219 */
[----:B------:R-:W-:Y:S01]  /*8af0*/  IMAD.IADD R29, R5, 0x1, R81 ;  /* 0x00000001051d7824 */ /* 0x000fe200078e0251 */
        /* <DEDUP_REMOVED lines=8> */
[----:B----4-:R-:W-:Y:S02]  /*8b80*/  IMAD.U32 R10, RZ, RZ, UR6 ;  /* 0x00000006ff0a7e24 */ /* 0x010fe4000f8e00ff */
[----:B------:R-:W-:-:S02]  /*8b90*/  IMAD.U32 R6, RZ, RZ, UR4 ;  /* 0x00000004ff067e24 */ /* 0x000fc4000f8e00ff */
[----:B------:R-:W-:Y:S02]  /*8ba0*/  IMAD.U32 R7, RZ, RZ, UR5 ;  /* 0x00000005ff077e24 */ /* 0x000fe4000f8e00ff */
[----:B-1----:R-:W-:Y:S02]  /*8bb0*/  IMAD.U32 R11, RZ, RZ, UR7 ;  /* 0x00000007ff0b7e24 */ /* 0x002fe4000f8e00ff */
[----:B------:R-:W-:Y:S02]  /*8bc0*/  IMAD.MOV.U32 R8, RZ, RZ, 0x70 ;  /* 0x00000070ff087424 */ /* 0x000fe400078e00ff */
[----:B------:R-:W-:Y:S02]  /*8bd0*/  IMAD.MOV.U32 R12, RZ, RZ, 0x1 ;  /* 0x00000001ff0c7424 */ /* 0x000fe400078e00ff */
[----:B------:R-:W-:-:S07]  /*8be0*/  IMAD.MOV.U32 R13, RZ, RZ, RZ ;  /* 0x000000ffff0d7224 */ /* 0x000fce00078e00ff */
[----:B------:R-:W-:-:S07]  /*8bf0*/  LEPC R20, `(.L_x_2571) ;  /* 0x000000001014794e */ /* 0x000fce0000000000 */
[----:B0-----:R-:W-:Y:S05]  /*8c00*/  CALL.ABS.NOINC R14 ;  /* 0x000000000e007343 */ /* 0x001fea0003c00000 */
.L_x_2571:
[----:B------:R-:W-:Y:S05]  /*8c10*/  BSYNC B6 ;  /* 0x0000000000067941 */ /* 0x000fea0003800000 */
.L_x_2570:
[----:B------:R-:W-:Y:S01]  /*8c20*/  ULDC.U8 UR4, c[0x0][0x410] ;  /* 0x0001040000047ab9 */ /* 0x000fe20000000000 */
[----:B------:R-:W-:Y:S01]  /*8c30*/  BSSY B0, `(.L_x_2572) ;  /* 0x00002c6000007945 */ /* 0x000fe20003800000 */
[----:B------:R-:W-:Y:S01]  /*8c40*/  ISETP.NE.AND P0, PT, RZ, UR4, PT ;  /* 0x00000004ff007c0c */ /* 0x000fe2000bf05270 */
[----:B------:R-:W-:-:S12]  /*8c50*/  IMAD.IADD R34, R190, 0x1, R196 ;  /* 0x00000001be227824 */ /* 0x000fd800078e02c4 */
[----:B------:R-:W-:Y:S05]  /*8c60*/  @!P0 BRA `(.L_x_2573) ;  /* 0x0000001400b08947 */ /* 0x000fea0003800000 */
[----:B------:R-:W0:Y:S01]  /*8c70*/  LDC R6, c[0x0][0x448] ;  /* 0x00011200ff067b82 */ /* 0x000e220000000800 */
[----:B------:R-:W2:Y:S01]  /*8c80*/  S2R R0, SR_TID.X ;  /* 0x0000000000007919 */ /* 0x000ea20000002100 */
[----:B------:R-:W-:Y:S01]  /*8c90*/  ULDC.64 UR4, c[0x0][0x3f8] ;  /* 0x0000fe0000047ab9 */ /* 0x000fe20000000a00 */
[----:B------:R-:W-:Y:S01]  /*8ca0*/  ULDC.64 UR6, c[0x0][0x408] ;  /* 0x0001020000067ab9 */ /* 0x000fe20000000a00 */
[----:B------:R-:W-:Y:S02]  /*8cb0*/  IMAD.MOV.U32 R25, RZ, RZ, R27 ;  /* 0x000000ffff197224 */ /* 0x000fe400078e001b */
[----:B------:R-:W-:Y:S01]  /*8cc0*/  IMAD.MOV.U32 R81, RZ, RZ, R29 ;  /* 0x000000ffff517224 */ /* 0x000fe200078e001d */
[----:B0-----:R-:W-:Y:S01]  /*8cd0*/  ISETP.NE.AND P0, PT, R6, 0x1, PT ;  /* 0x000000010600780c */ /* 0x001fe20003f05270 */
[----:B--2---:R-:W-:-:S12]  /*8ce0*/  VIADD R3, R0, 0xffffff80 ;  /* 0xffffff8000037836 */ /* 0x004fd80000000000 */
[----:B------:R-:W0:Y:S01]  /*8cf0*/  @P0 LDC R0, c[0x0][0x44c] ;  /* 0x00011300ff000b82 */ /* 0x000e220000000800 */
[----:B------:R-:W-:-:S04]  /*8d00*/  SHF.R.S32.HI R4, RZ, 0x1f, R3 ;  /* 0x0000001fff047819 */ /* 0x000fc80000011403 */
[----:B------:R-:W-:-:S03]  /*8d10*/  LEA.HI R4, R4, R3, RZ, 0x2 ;  /* 0x0000000304047211 */ /* 0x000fc600078f10ff */
[----:B------:R-:W2:Y:S01]  /*8d20*/  @P0 LDC R5, c[0x0][0x450] ;  /* 0x00011400ff050b82 */ /* 0x000ea20000000800 */
[----:B------:R-:W-:-:S05]  /*8d30*/  LOP3.LUT R4, R4, 0xfffffffc, RZ, 0xc0, !PT ;  /* 0xfffffffc04047812 */ /* 0x000fca00078ec0ff */
[----:B------:R-:W-:-:S04]  /*8d40*/  IMAD.IADD R3, R3, 0x1, -R4 ;  /* 0x0000000103037824 */ /* 0x000fc800078e0a04 */
[----:B------:R-:W-:-:S04]  /*8d50*/  IMAD R3, R3, 0x20, R34 ;  /* 0x0000002003037824 */ /* 0x000fc800078e0222 */
[----:B0-----:R-:W-:-:S05]  /*8d60*/  @P0 IMAD.HI.U32 R0, R3, R0, RZ ;  /* 0x0000000003000227 */ /* 0x001fca00078e00ff */
[----:B--2---:R-:W-:-:S04]  /*8d70*/  @P0 SHF.R.U32.HI R3, RZ, R5, R0 ;  /* 0x00000005ff030219 */ /* 0x004fc80000011600 */
[----:B------:R-:W-:Y:S01]  /*8d80*/  SHF.R.S32.HI R0, RZ, 0x1f, R3 ;  /* 0x0000001fff007819 */ /* 0x000fe20000011403 */
[----:B------:R-:W-:-:S04]  /*8d90*/  IMAD.WIDE.U32 R24, R3, UR4, R24 ;  /* 0x0000000403187c25 */ /* 0x000fc8000f8e0018 */
[C---:B------:R-:W-:Y:S02]  /*8da0*/  IMAD R4, R0.reuse, UR4, RZ ;  /* 0x0000000400047c24 */ /* 0x040fe4000f8e02ff */
[----:B------:R-:W-:Y:S02]  /*8db0*/  IMAD R0, R0, UR6, RZ ;  /* 0x0000000600007c24 */ /* 0x000fe4000f8e02ff */
[C---:B------:R-:W-:Y:S01]  /*8dc0*/  IMAD R31, R3.reuse, UR5, R4 ;  /* 0x00000005031f7c24 */ /* 0x040fe2000f8e0204 */
[----:B------:R-:W-:Y:S01]  /*8dd0*/  ULDC.64 UR4, c[0x0][0x3e8] ;  /* 0x0000fa0000047ab9 */ /* 0x000fe20000000a00 */
[C---:B------:R-:W-:Y:S01]  /*8de0*/  IMAD.WIDE.U32 R80, R3.reuse, UR6, R80 ;  /* 0x0000000603507c25 */ /* 0x040fe2000f8e0050 */
[----:B----4-:R-:W-:Y:S01]  /*8df0*/  LEA R10, P0, R24, UR4, 0x1 ;  /* 0x00000004180a7c11 */ /* 0x010fe2000f8008ff */
[----:B------:R-:W-:Y:S02]  /*8e00*/  UMOV UR4, 0xffffffff ;  /* 0xffffffff00047882 */ /* 0x000fe40000000000 */
[----:B------:R-:W-:Y:S01]  /*8e10*/  IMAD R3, R3, UR7, R0 ;  /* 0x0000000703037c24 */ /* 0x000fe2000f8e0200 */
[----:B------:R-:W-:Y:S01]  /*8e20*/  ULDC.64 UR6, c[0x0][0x400] ;  /* 0x0001000000067ab9 */ /* 0x000fe20000000a00 */
[----:B------:R-:W-:Y:S01]  /*8e30*/  IMAD.IADD R31, R25, 0x1, R31 ;  /* 0x00000001191f7824 */ /* 0x000fe200078e021f */
[----:B------:R-:W-:Y:S01]  /*8e40*/  LEA R30, P1, R80, UR6, 0x1 ;  /* 0x00000006501e7c11 */ /* 0x000fe2000f8208ff */
[----:B------:R-:W-:-:S03]  /*8e50*/  IMAD.IADD R3, R81, 0x1, R3 ;  /* 0x0000000151037824 */ /* 0x000fc600078e0203 */
[----:B------:R-:W-:Y:S02]  /*8e60*/  LEA.HI.X R31, R24, UR5, R31, 0x1, P0 ;  /* 0x00000005181f7c11 */ /* 0x000fe400080f0c1f */
[----:B------:R-:W-:Y:S01]  /*8e70*/  LEA.HI.X R80, R80, UR7, R3, 0x1, P1 ;  /* 0x0000000750507c11 */ /* 0x000fe200088f0c03 */
[----:B------:R-:W-:Y:S06]  /*8e80*/  BRA.DIV UR4, `(.L_x_2574) ;  /* 0x0000019e045c7947 */ /* 0x000fec000b800000 */
[----:B------:R0:W2:Y:S04]  /*8e90*/  SHFL.IDX PT, R0, R31, RZ, 0x1c1f ;  /* 0x001c1fff1f007589 */ /* 0x0000a800000e0000 */
[----:B------:R0:W3:Y:S04]  /*8ea0*/  SHFL.IDX PT, R3, R10, RZ, 0x1c1f ;  /* 0x001c1fff0a037589 */ /* 0x0000e800000e0000 */
[----:B------:R0:W4:Y:S04]  /*8eb0*/  SHFL.IDX PT, R7, R80, RZ, 0x1c1f ;  /* 0x001c1fff50077589 */ /* 0x00012800000e0000 */
[----:B------:R0:W0:Y:S02]  /*8ec0*/  SHFL.IDX PT, R8, R30, RZ, 0x1c1f ;  /* 0x001c1fff1e087589 */ /* 0x00002400000e0000 */
.L_x_2872:
[----:B------:R-:W-:Y:S01]  /*8ed0*/  IMAD R33, R23, R6, RZ ;  /* 0x0000000617217224 */ /* 0x000fe200078e02ff */
[----:B------:R-:W-:Y:S01]  /*8ee0*/  BSSY B1, `(.L_x_2575) ;  /* 0x000001e000017945 */ /* 0x000fe20003800000 */
[----:B------:R-:W-:Y:S02]  /*8ef0*/  CS2R R26, SRZ ;  /* 0x00000000001a7805 */ /* 0x000fe4000001ff00 */
[----:B------:R-:W-:Y:S02]  /*8f00*/  CS2R R24, SRZ ;  /* 0x0000000000187805 */ /* 0x000fe4000001ff00 */
[----:B------:R-:W-:Y:S02]  /*8f10*/  CS2R R28, SRZ ;  /* 0x00000000001c7805 */ /* 0x000fe4000001ff00 */
[----:B------:R-:W-:Y:S02]  /*8f20*/  ISETP.GE.AND P0, PT, R34, R33, PT ;  /* 0x000000212200720c */ /* 0x000fe40003f06270 */
[----:B------:R-:W-:-:S11]  /*8f30*/  CS2R R20, SRZ ;  /* 0x0000000000147805 */ /* 0x000fd6000001ff00 */
[----:B------:R-:W-:Y:S05]  /*8f40*/  @P0 BRA `(.L_x_2576) ;  /* 0x00000000005c0947 */ /* 0x000fea0003800000 */
[----:B------:R-:W-:Y:S01]  /*8f50*/  ULDC UR4, c[0x0][0x3f4] ;  /* 0x0000fd0000047ab9 */ /* 0x000fe20000000800 */
[----:B---3--:R-:W-:Y:S01]  /*8f60*/  IMAD.MOV.U32 R4, RZ, RZ, R3 ;  /* 0x000000ffff047224 */ /* 0x008fe200078e0003 */
[----:B------:R-:W-:Y:S01]  /*8f70*/  ISETP.GE.AND P2, PT, R192, UR4, PT ;  /* 0x00000004c0007c0c */ /* 0x000fe2000bf46270 */
[----:B--2---:R-:W-:Y:S01]  /*8f80*/  IMAD.MOV.U32 R5, RZ, RZ, R0 ;  /* 0x000000ffff057224 */ /* 0x004fe200078e0000 */
[----:B------:R-:W-:Y:S02]  /*8f90*/  ISETP.GE.AND P3, PT, R207, UR4, PT ;  /* 0x00000004cf007c0c */ /* 0x000fe4000bf66270 */
[----:B------:R-:W-:Y:S02]  /*8fa0*/  CS2R R28, SRZ ;  /* 0x00000000001c7805 */ /* 0x000fe4000001ff00 */
[----:B------:R-:W-:Y:S01]  /*8fb0*/  SHF.R.S32.HI R12, RZ, 0x1f, R207 ;  /* 0x0000001fff0c7819 */ /* 0x000fe200000114cf */
[----:B----4-:R-:W-:-:S06]  /*8fc0*/  IMAD.MOV.U32 R9, RZ, RZ, R7 ;  /* 0x000000ffff097224 */ /* 0x010fcc00078e0007 */
[----:B------:R-:W-:Y:S02]  /*8fd0*/  @!P2 IMAD.WIDE R4, R192, 0x2, R4 ;  /* 0x00000002c004a825 */ /* 0x000fe400078e0204 */
[C---:B-1----:R-:W-:Y:S02]  /*8fe0*/  @!P3 SHF.L.U64.HI R11, R207.reuse, 0x1, R12 ;  /* 0x00000001cf0bb819 */ /* 0x042fe4000001020c */
[----:B------:R-:W-:Y:S01]  /*8ff0*/  @!P3 IMAD.SHL.U32 R6, R207, 0x2, RZ ;  /* 0x00000002cf06b824 */ /* 0x000fe200078e00ff */
[----:B------:R1:W5:Y:S01]  /*9000*/  @!P2 LD.E.64 R28, desc[UR42][R4.64] ;  /* 0x0000002a041ca980 */ /* 0x000362000c101b00 */
[----:B------:R-:W-:Y:S02]  /*9010*/  CS2R R26, SRZ ;  /* 0x00000000001a7805 */ /* 0x000fe4000001ff00 */
[----:B------:R-:W-:Y:S02]  /*9020*/  CS2R R20, SRZ ;  /* 0x0000000000147805 */ /* 0x000fe4000001ff00 */
[----:B------:R-:W-:-:S02]  /*9030*/  CS2R R24, SRZ ;  /* 0x0000000000187805 */ /* 0x000fc4000001ff00 */
[-C--:B-1----:R-:W-:Y:S02]  /*9040*/  @!P3 IADD3 R4, P0, R3, R6.reuse, RZ ;  /* 0x000000060304b210 */ /* 0x082fe40007f1e0ff */
[----:B0-----:R-:W-:Y:S01]  /*9050*/  @!P3 IADD3 R6, P1, R8, R6, RZ ;  /* 0x000000060806b210 */ /* 0x001fe20007f3e0ff */
[----:B------:R-:W-:-:S04]  /*9060*/  @!P2 IMAD.WIDE R8, R192, 0x2, R8 ;  /* 0x00000002c008a825 */ /* 0x000fc800078e0208 */
[--C-:B------:R-:W-:Y:S01]  /*9070*/  @!P3 IMAD.X R5, R0, 0x1, R11.reuse, P0 ;  /* 0x000000010005b824 */ /* 0x100fe200000e060b */
[----:B------:R0:W5:Y:S01]  /*9080*/  @!P2 LD.E.64 R26, desc[UR42][R8.64] ;  /* 0x0000002a081aa980 */ /* 0x000162000c101b00 */
[----:B------:R-:W-:-:S03]  /*9090*/  @!P3 IMAD.X R7, R7, 0x1, R11, P1 ;  /* 0x000000010707b824 */ /* 0x000fc600008e060b */
[----:B------:R0:W5:Y:S04]  /*90a0*/  @!P3 LD.E.64 R20, desc[UR42][R4.64] ;  /* 0x0000002a0414b980 */ /* 0x000168000c101b00 */
[----:B------:R0:W5:Y:S02]  /*90b0*/  @!P3 LD.E.64 R24, desc[UR42][R6.64] ;  /* 0x0000002a0618b980 */ /* 0x000164000c101b00 */
.L_x_2576:
[----:B------:R-:W-:Y:S05]  /*90c0*/  BSYNC B1 ;  /* 0x0000000000017941 */ /* 0x000fea0003800000 */
.L_x_2575:
[----:B--2--5:R-:W-:Y:S01]  /*90d0*/  IMAD.MOV.U32 R0, RZ, RZ, R26 ;  /* 0x000000ffff007224 */ /* 0x024fe200078e001a */
[----:B------:R-:W-:Y:S01]  /*90e0*/  UMOV UR4, 0xffffffff ;  /* 0xffffffff00047882 */ /* 0x000fe20000000000 */
[----:B---3--:R-:W-:Y:S01]  /*90f0*/  IMAD.MOV.U32 R3, RZ, RZ, R27 ;  /* 0x000000ffff037224 */ /* 0x008fe200078e001b */
[----:B0-----:R-:W-:Y:S01]  /*9100*/  CS2R R8, SRZ ;  /* 0x0000000000087805 */ /* 0x001fe2000001ff00 */
[----:B------:R-:W-:Y:S02]  /*9110*/  IMAD.MOV.U32 R4, RZ, RZ, R24 ;  /* 0x000000ffff047224 */ /* 0x000fe400078e0018 */
[----:B------:R-:W-:Y:S01]  /*9120*/  IMAD.MOV.U32 R5, RZ, RZ, R25 ;  /* 0x000000ffff057224 */ /* 0x000fe200078e0019 */
[----:B------:R-:W-:Y:S01]  /*9130*/  PRMT R37, R3, 0x5410, R0 ;  /* 0x0000541003257816 */ /* 0x000fe20000000000 */
[----:B------:R-:W-:Y:S01]  /*9140*/  IMAD.MOV.U32 R0, RZ, RZ, R28 ;  /* 0x000000ffff007224 */ /* 0x000fe200078e001c */
[----:B------:R-:W-:Y:S01]  /*9150*/  PRMT R44, R4, 0x7610, R44 ;  /* 0x00007610042c7816 */ /* 0x000fe2000000002c */
[----:B------:R-:W-:Y:S01]  /*9160*/  IMAD.MOV.U32 R3, RZ, RZ, R29 ;  /* 0x000000ffff037224 */ /* 0x000fe200078e001d */
[----:B------:R-:W-:Y:S01]  /*9170*/  PRMT R45, R5, 0x7610, R45 ;  /* 0x00007610052d7816 */ /* 0x000fe2000000002d */
[----:B------:R-:W-:-:S02]  /*9180*/  IMAD.MOV.U32 R4, RZ, RZ, R20 ;  /* 0x000000ffff047224 */ /* 0x000fc400078e0014 */
[----:B------:R-:W-:Y:S01]  /*9190*/  IMAD.MOV.U32 R5, RZ, RZ, R21 ;  /* 0x000000ffff057224 */ /* 0x000fe200078e0015 */
[----:B------:R-:W-:Y:S02]  /*91a0*/  PRMT R40, R0, 0x5410, R3 ;  /* 0x0000541000287816 */ /* 0x000fe40000000003 */
[----:B------:R-:W-:Y:S02]  /*91b0*/  PRMT R44, R44, 0x5410, R4 ;  /* 0x000054102c2c7816 */ /* 0x000fe40000000004 */
[----:B------:R-:W-:Y:S01]  /*91c0*/  PRMT R46, R5, 0x7610, R46 ;  /* 0x00007610052e7816 */ /* 0x000fe2000000002e */
[----:B------:R-:W-:Y:S06]  /*91d0*/  BRA.DIV UR4, `(.L_x_2577) ;  /* 0x0000019a04fc7947 */ /* 0x000fec000b800000 */
[----:B------:R0:W2:Y:S04]  /*91e0*/  SHFL.IDX PT, R0, R31, 0x1, 0x1c1f ;  /* 0x003c1f001f007f89 */ /* 0x0000a800000e0000 */
[----:B------:R0:W3:Y:S04]  /*91f0*/  SHFL.IDX PT, R3, R10, 0x1, 0x1c1f ;  /* 0x003c1f000a037f89 */ /* 0x0000e800000e0000 */
[----:B----4-:R0:W4:Y:S04]  /*9200*/  SHFL.IDX PT, R7, R80, 0x1, 0x1c1f ;  /* 0x003c1f0050077f89 */ /* 0x01012800000e0000 */
[----:B------:R-:W0:Y:S02]  /*9210*/  SHFL.IDX PT, R30, R30, 0x1, 0x1c1f ;  /* 0x003c1f001e1e7f89 */ /* 0x000e2400000e0000 */
.L_x_2878:
[----:B------:R-:W5:Y:S01]  /*9220*/  LDL R5, [R1+0x5c] ;  /* 0x00005c0001057983 */ /* 0x000f620000100800 */
[----:B------:R-:W-:Y:S01]  /*9230*/  VIADD R34, R34, 0x20 ;  /* 0x0000002022227836 */ /* 0x000fe20000000000 */
[----:B------:R-:W-:Y:S01]  /*9240*/  BSSY B1, `(.L_x_2578) ;  /* 0x0000023000017945 */ /* 0x000fe20003800000 */
[----:B01----:R-:W-:Y:S02]  /*9250*/  CS2R R10, SRZ ;  /* 0x00000000000a7805 */ /* 0x003fe4000001ff00 */
[----:B------:R-:W-:Y:S02]  /*9260*/  CS2R R14, SRZ ;  /* 0x00000000000e7805 */ /* 0x000fe4000001ff00 */
[----:B------:R-:W-:Y:S02]  /*9270*/  CS2R R12, SRZ ;  /* 0x00000000000c7805 */ /* 0x000fe4000001ff00 */
[----:B------:R-:W-:Y:S01]  /*9280*/  ISETP.GE.AND P0, PT, R34, R33, PT ;  /* 0x000000212200720c */ /* 0x000fe20003f06270 */
[----:B------:R-:W-:Y:S01]  /*9290*/  IMAD.SHL.U32 R34, R198, 0x40, RZ ;  /* 0x00000040c6227824 */ /* 0x000fe200078e00ff */
[----:B-----5:R-:W-:-:S04]  /*92a0*/  LEA.HI R4, R5, R5, RZ, 0x1 ;  /* 0x0000000505047211 */ /* 0x020fc800078f08ff */
[----:B------:R-:W-:-:S05]  /*92b0*/  LOP3.LUT R4, R4, 0xfffffffe, RZ, 0xc0, !PT ;  /* 0xfffffffe04047812 */ /* 0x000fca00078ec0ff */
[----:B------:R-:W-:-:S05]  /*92c0*/  IMAD.IADD R4, R5, 0x1, -R4 ;  /* 0x0000000105047824 */ /* 0x000fca00078e0a04 */
[----:B------:R-:W-:Y:S01]  /*92d0*/  SHF.L.U32 R35, R4, 0x1f, RZ ;  /* 0x0000001f04237819 */ /* 0x000fe200000006ff */
[----:B------:R-:W-:Y:S06]  /*92e0*/  @P0 BRA `(.L_x_2579) ;  /* 0x0000000000600947 */ /* 0x000fec0003800000 */
[----:B------:R-:W-:Y:S01]  /*92f0*/  ULDC UR4, c[0x0][0x3f4] ;  /* 0x0000fd0000047ab9 */ /* 0x000fe20000000800 */
[----:B---3--:R-:W-:Y:S01]  /*9300*/  IMAD.MOV.U32 R4, RZ, RZ, R3 ;  /* 0x000000ffff047224 */ /* 0x008fe200078e0003 */
[----:B------:R-:W-:Y:S01]  /*9310*/  ISETP.GE.AND P2, PT, R192, UR4, PT ;  /* 0x00000004c0007c0c */ /* 0x000fe2000bf46270 */
[----:B--2---:R-:W-:Y:S01]  /*9320*/  IMAD.MOV.U32 R5, RZ, RZ, R0 ;  /* 0x000000ffff057224 */ /* 0x004fe200078e0000 */
[----:B------:R-:W-:Y:S02]  /*9330*/  ISETP.GE.AND P3, PT, R207, UR4, PT ;  /* 0x00000004cf007c0c */ /* 0x000fe4000bf66270 */
[----:B------:R-:W-:Y:S02]  /*9340*/  CS2R R14, SRZ ;  /* 0x00000000000e7805 */ /* 0x000fe4000001ff00 */
[----:B------:R-:W-:Y:S01]  /*9350*/  SHF.R.S32.HI R32, RZ, 0x1f, R207 ;  /* 0x0000001fff207819 */ /* 0x000fe200000114cf */
[----:B------:R-:W-:Y:S02]  /*9360*/  IMAD.MOV.U32 R10, RZ, RZ, R30 ;  /* 0x000000ffff0a7224 */ /* 0x000fe400078e001e */
[----:B----4-:R-:W-:-:S04]  /*9370*/  IMAD.MOV.U32 R11, RZ, RZ, R7 ;  /* 0x000000ffff0b7224 */ /* 0x010fc800078e0007 */
[----:B------:R-:W-:Y:S02]  /*9380*/  @!P2 IMAD.WIDE R4, R192, 0x2, R4 ;  /* 0x00000002c004a825 */ /* 0x000fe400078e0204 */
[C---:B------:R-:W-:Y:S02]  /*9390*/  @!P3 SHF.L.U64.HI R32, R207.reuse, 0x1, R32 ;  /* 0x00000001cf20b819 */ /* 0x040fe40000010220 */
[----:B------:R-:W-:Y:S01]  /*93a0*/  @!P3 IMAD.SHL.U32 R6, R207, 0x2, RZ ;  /* 0x00000002cf06b824 */ /* 0x000fe200078e00ff */
[----:B------:R0:W5:Y:S01]  /*93b0*/  @!P2 LD.E.64 R14, desc[UR42][R4.64] ;  /* 0x0000002a040ea980 */ /* 0x000162000c101b00 */
[----:B------:R-:W-:Y:S02]  /*93c0*/  CS2R R8, SRZ ;  /* 0x0000000000087805 */ /* 0x000fe4000001ff00 */
[----:B------:R-:W-:Y:S02]  /*93d0*/  CS2R R12, SRZ ;  /* 0x00000000000c7805 */ /* 0x000fe4000001ff00 */
[----:B0-----:R-:W-:-:S02]  /*93e0*/  @!P3 IADD3 R4, P0, R3, R6, RZ ;  /* 0x000000060304b210 */ /* 0x001fc40007f1e0ff */
[----:B------:R-:W-:Y:S01]  /*93f0*/  @!P3 IADD3 R6, P1, R30, R6, RZ ;  /* 0x000000061e06b210 */ /* 0x000fe20007f3e0ff */
[----:B------:R-:W-:Y:S01]  /*9400*/  @!P2 IMAD.WIDE R30, R192, 0x2, R10 ;  /* 0x00000002c01ea825 */ /* 0x000fe200078e020a */
[----:B------:R-:W-:-:S03]  /*9410*/  CS2R R10, SRZ ;  /* 0x00000000000a7805 */ /* 0x000fc6000001ff00 */
[--C-:B------:R-:W-:Y:S01]  /*9420*/  @!P3 IMAD.X R5, R0, 0x1, R32.reuse, P0 ;  /* 0x000000010005b824 */ /* 0x100fe200000e0620 */
[----:B------:R0:W5:Y:S01]  /*9430*/  @!P2 LD.E.64 R8, desc[UR42][R30.64] ;  /* 0x0000002a1e08a980 */ /* 0x000162000c101b00 */
[----:B------:R-:W-:-:S03]  /*9440*/  @!P3 IMAD.X R7, R7, 0x1, R32, P1 ;  /* 0x000000010707b824 */ /* 0x000fc600008e0620 */
[----:B------:R0:W5:Y:S04]  /*9450*/  @!P3 LD.E.64 R12, desc[UR42][R4.64] ;  /* 0x0000002a040cb980 */ /* 0x000168000c101b00 */
[----:B------:R0:W5:Y:S02]  /*9460*/  @!P3 LD.E.64 R10, desc[UR42][R6.64] ;  /* 0x0000002a060ab980 */ /* 0x000164000c101b00 */
.L_x_2579:
[----:B------:R-:W-:Y:S05]  /*9470*/  BSYNC B1 ;  /* 0x0000000000017941 */ /* 0x000fea0003800000 */
.L_x_2578:
[----:B------:R-:W1:Y:S01]  /*9480*/  SYNCS.PHASECHK.TRANS64.TRYWAIT P0, [R2+URZ+0x28c00], R35 ;  /* 0x028c0023020075a7 */ /* 0x000e62000800017f */
[----:B---3--:R-:W-:Y:S01]  /*9490*/  LOP3.LUT R3, R34, 0x1c0, RZ, 0xc0, !PT ;  /* 0x000001c022037812 */ /* 0x008fe200078ec0ff */
[----:B0----5:R-:W-:Y:S01]  /*94a0*/  IMAD.MOV.U32 R4, RZ, RZ, R8 ;  /* 0x000000ffff047224 */ /* 0x021fe200078e0008 */
[----:B------:R-:W-:Y:S01]  /*94b0*/  VIADDMNMX R31, R33, -R196, 0x40, PT ;  /* 0x00000040211f7446 */ /* 0x000fe200038009c4 */
[----:B------:R-:W-:Y:S01]  /*94c0*/  IMAD.MOV.U32 R5, RZ, RZ, R11 ;  /* 0x000000ffff057224 */ /* 0x000fe200078e000b */
[----:B--2---:R-:W-:Y:S01]  /*94d0*/  LOP3.LUT R0, R3, 0x18, R18, 0xf8, !PT ;  /* 0x0000001803007812 */ /* 0x004fe200078ef812 */
[----:B------:R-:W-:Y:S01]  /*94e0*/  IMAD.MOV.U32 R6, RZ, RZ, R14 ;  /* 0x000000ffff067224 */ /* 0x000fe200078e000e */
[----:B------:R-:W-:Y:S01]  /*94f0*/  SHF.R.U32.HI R3, RZ, 0x3, R3 ;  /* 0x00000003ff037819 */ /* 0x000fe20000011603 */
[----:B------:R-:W-:Y:S01]  /*9500*/  BSSY B1, `(.L_x_2580) ;  /* 0x0000013000017945 */ /* 0x000fe20003800000 */
[----:B------:R-:W-:Y:S01]  /*9510*/  PRMT R47, R4, 0x7610, R47 ;  /* 0x00007610042f7816 */ /* 0x000fe2000000002f */
[----:B------:R-:W-:Y:S01]  /*9520*/  IMAD.MOV.U32 R4, RZ, RZ, R10 ;  /* 0x000000ffff047224 */ /* 0x000fe200078e000a */
[----:B------:R-:W-:Y:S01]  /*9530*/  LOP3.LUT R3, R0, R3, RZ, 0x3c, !PT ;  /* 0x0000000300037212 */ /* 0x000fe200078e3cff */
[----:B------:R-:W-:Y:S01]  /*9540*/  IMAD.MOV.U32 R0, RZ, RZ, R9 ;  /* 0x000000ffff007224 */ /* 0x000fe200078e0009 */
[----:B------:R-:W-:-:S02]  /*9550*/  LOP3.LUT P2, RZ, R198, 0x4, RZ, 0xc0, !PT ;  /* 0x00000004c6ff7812 */ /* 0x000fc4000784c0ff */
[----:B------:R-:W-:Y:S01]  /*9560*/  PRMT R32, R4, 0x5410, R6 ;  /* 0x0000541004207816 */ /* 0x000fe20000000006 */
[----:B------:R-:W-:Y:S01]  /*9570*/  IMAD R3, R214, 0x200, R3 ;  /* 0x00000200d6037824 */ /* 0x000fe200078e0203 */
[----:B------:R-:W-:Y:S01]  /*9580*/  PRMT R30, R5, 0x5410, R0 ;  /* 0x00005410051e7816 */ /* 0x000fe20000000000 */
[----:B------:R-:W-:Y:S01]  /*9590*/  IMAD.MOV.U32 R0, RZ, RZ, R15 ;  /* 0x000000ffff007224 */ /* 0x000fe200078e000f */
[----:B------:R-:W-:Y:S01]  /*95a0*/  ISETP.GE.AND P1, PT, R190, R31, PT ;  /* 0x0000001fbe00720c */ /* 0x000fe20003f26270 */
[----:B------:R-:W-:Y:S02]  /*95b0*/  IMAD.MOV.U32 R4, RZ, RZ, R12 ;  /* 0x000000ffff047224 */ /* 0x000fe400078e000c */
[----:B------:R-:W-:Y:S01]  /*95c0*/  IMAD R3, R3, 0x2, R2 ;  /* 0x0000000203037824 */ /* 0x000fe200078e0202 */
[----:B------:R-:W-:Y:S01]  /*95d0*/  PRMT R48, R0, 0x7610, R48 ;  /* 0x0000761000307816 */ /* 0x000fe20000000030 */
[----:B------:R-:W-:Y:S01]  /*95e0*/  IMAD.MOV.U32 R5, RZ, RZ, R13 ;  /* 0x000000ffff057224 */ /* 0x000fe200078e000d */
[----:B------:R-:W-:Y:S01]  /*95f0*/  PRMT R33, R4, 0x7610, R33 ;  /* 0x0000761004217816 */ /* 0x000fe20000000021 */
[----:B------:R-:W-:-:S02]  /*9600*/  VIADD R4, R3, 0x20400 ;  /* 0x0002040003047836 */ /* 0x000fc40000000000 */
[----:B------:R-:W-:Y:S01]  /*9610*/  VIADD R0, R3, 0x20440 ;  /* 0x0002044003007836 */ /* 0x000fe20000000000 */
[----:B-1----:R-:W-:Y:S06]  /*9620*/  @!P0 BRA `(.L_x_2581) ;  /* 0x00000198005c8947 */ /* 0x002fec0003800000 */
.L_x_2879:
[----:B------:R-:W-:Y:S05]  /*9630*/  BSYNC B1 ;  /* 0x0000000000017941 */ /* 0x000fea0003800000 */
.L_x_2580:
[----:B------:R-:W-:Y:S01]  /*9640*/  BSSY B1, `(.L_x_2582) ;  /* 0x0000067000017945 */ /* 0x000fe20003800000 */
[----:B------:R-:W-:Y:S01]  /*9650*/  PRMT R34, R5, 0x7610, R34 ;  /* 0x0000761005227816 */ /* 0x000fe20000000022 */
[----:B------:R-:W-:Y:S02]  /*9660*/  @P2 VIADD R0, R4, 0xffffffc0 ;  /* 0xffffffc004002836 */ /* 0x000fe40000000000 */
[----:B------:R-:W-:Y:S05]  /*9670*/  @P1 BRA `(.L_x_2583) ;  /* 0x00000004008c1947 */ /* 0x000fea0003800000 */
[----:B------:R-:W1:Y:S01]  /*9680*/  LDC R4, c[0x0][0x3f4] ;  /* 0x0000fd00ff047b82 */ /* 0x000e620000000800 */
[----:B------:R-:W-:Y:S01]  /*9690*/  BSSY B2, `(.L_x_2584) ;  /* 0x0000032000027945 */ /* 0x000fe20003800000 */
[-C--:B-1----:R-:W-:Y:S02]  /*96a0*/  ISETP.GE.AND P0, PT, R192, R4.reuse, PT ;  /* 0x00000004c000720c */ /* 0x082fe40003f06270 */
[----:B------:R-:W-:-:S11]  /*96b0*/  ISETP.GE.AND P1, PT, R207, R4, PT ;  /* 0x00000004cf00720c */ /* 0x000fd60003f26270 */
[----:B------:R-:W-:Y:S05]  /*96c0*/  @P0 BRA `(.L_x_2585) ;  /* 0x0000000000b80947 */ /* 0x000fea0003800000 */
[----:B----4-:R-:W1:Y:S01]  /*96d0*/  LDS.128 R4, [R3+0x20400] ;  /* 0x0204000003047984 */ /* 0x010e620000000c00 */
[----:B------:R-:W-:Y:S02]  /*96e0*/  SHF.R.U32.HI R39, RZ, 0x10, R27 ;  /* 0x00000010ff277819 */ /* 0x000fe4000001161b */
[--C-:B------:R-:W-:Y:S02]  /*96f0*/  SHF.R.U32.HI R36, RZ, 0x10, R29.reuse ;  /* 0x00000010ff247819 */ /* 0x100fe4000001161d */
[----:B0-----:R-:W-:Y:S02]  /*9700*/  SHF.R.U64 R35, R28, 0x10, R29 ;  /* 0x000000101c237819 */ /* 0x001fe4000000121d */
[----:B------:R-:W-:Y:S02]  /*9710*/  PRMT R39, R37, 0x5410, R39 ;  /* 0x0000541025277816 */ /* 0x000fe40000000027 */
[----:B------:R-:W-:Y:S02]  /*9720*/  SHF.R.U64 R38, R26, 0x10, R27 ;  /* 0x000000101a267819 */ /* 0x000fe4000000121b */
[----:B------:R-:W-:-:S02]  /*9730*/  PRMT R36, R40, 0x5432, R36 ;  /* 0x0000543228247816 */ /* 0x000fc40000000024 */
[----:B------:R-:W-:Y:S01]  /*9740*/  PRMT R35, R40, 0x5410, R35 ;  /* 0x0000541028237816 */ /* 0x000fe20000000023 */
[----:B------:R-:W-:Y:S01]  /*9750*/  IMAD.U32 R40, R39, 0x10000, RZ ;  /* 0x0001000027287824 */ /* 0x000fe200078e00ff */
[----:B------:R-:W-:Y:S01]  /*9760*/  PRMT R38, R37, 0x5432, R38 ;  /* 0x0000543225267816 */ /* 0x000fe20000000026 */
[C---:B------:R-:W-:Y:S01]  /*9770*/  IMAD.U32 R37, R36.reuse, 0x10000, RZ ;  /* 0x0001000024257824 */ /* 0x040fe200078e00ff */
[----:B------:R-:W-:Y:S02]  /*9780*/  LOP3.LUT R39, R39, 0xffff0000, RZ, 0xc0, !PT ;  /* 0xffff000027277812 */ /* 0x000fe400078ec0ff */
[----:B------:R-:W-:Y:S02]  /*9790*/  LOP3.LUT R36, R36, 0xffff0000, RZ, 0xc0, !PT ;  /* 0xffff000024247812 */ /* 0x000fe400078ec0ff */
[C---:B-1----:R-:W-:Y:S01]  /*97a0*/  LOP3.LUT R27, R6.reuse, 0xffff0000, RZ, 0xc0, !PT ;  /* 0xffff0000061b7812 */ /* 0x042fe200078ec0ff */
[----:B------:R-:W-:Y:S01]  /*97b0*/  IMAD.U32 R26, R6, 0x10000, RZ ;  /* 0x00010000061a7824 */ /* 0x000fe200078e00ff */
[C---:B------:R-:W-:Y:S01]  /*97c0*/  LOP3.LUT R29, R7.reuse, 0xffff0000, RZ, 0xc0, !PT ;  /* 0xffff0000071d7812 */ /* 0x040fe200078ec0ff */
[----:B------:R-:W-:-:S02]  /*97d0*/  IMAD.U32 R28, R7, 0x10000, RZ ;  /* 0x00010000071c7824 */ /* 0x000fc400078e00ff */
[C---:B------:R-:W-:Y:S01]  /*97e0*/  FMUL.FTZ R41, R27.reuse, R40 ;  /* 0x000000281b297220 */ /* 0x040fe20000410000 */
[----:B------:R-:W-:Y:S01]  /*97f0*/  FMUL.FTZ R27, R27, R37 ;  /* 0x000000251b1b7220 */ /* 0x000fe20000410000 */
[C---:B------:R-:W-:Y:S01]  /*9800*/  FMUL.FTZ R43, R29.reuse, R39 ;  /* 0x000000271d2b7220 */ /* 0x040fe20000410000 */
[----:B------:R-:W-:Y:S02]  /*9810*/  IMAD.U32 R6, R4, 0x10000, RZ ;  /* 0x0001000004067824 */ /* 0x000fe400078e00ff */
[C---:B------:R-:W-:Y:S01]  /*9820*/  FFMA.FTZ R41, R26.reuse, R37, -R41 ;  /* 0x000000251a297223 */ /* 0x040fe20000010829 */
[----:B------:R-:W-:Y:S01]  /*9830*/  FMUL.FTZ R37, R29, R36 ;  /* 0x000000241d257220 */ /* 0x000fe20000410000 */
[----:B------:R-:W-:Y:S02]  /*9840*/  IMAD.U32 R7, R5, 0x10000, RZ ;  /* 0x0001000005077824 */ /* 0x000fe400078e00ff */
[----:B------:R-:W-:Y:S01]  /*9850*/  FFMA.FTZ R40, R26, R40, R27 ;  /* 0x000000281a287223 */ /* 0x000fe2000001001b */
[----:B------:R-:W-:Y:S01]  /*9860*/  IMAD.U32 R29, R38, 0x10000, RZ ;  /* 0x00010000261d7824 */ /* 0x000fe200078e00ff */
[----:B------:R-:W-:Y:S01]  /*9870*/  LOP3.LUT R4, R4, 0xffff0000, RZ, 0xc0, !PT ;  /* 0xffff000004047812 */ /* 0x000fe200078ec0ff */
[----:B------:R-:W-:Y:S01]  /*9880*/  IMAD.U32 R27, R35, 0x10000, RZ ;  /* 0x00010000231b7824 */ /* 0x000fe200078e00ff */
[----:B------:R-:W-:Y:S01]  /*9890*/  LOP3.LUT R5, R5, 0xffff0000, RZ, 0xc0, !PT ;  /* 0xffff000005057812 */ /* 0x000fe200078ec0ff */
[----:B------:R-:W-:Y:S01]  /*98a0*/  FFMA.FTZ R43, R28, R36, -R43 ;  /* 0x000000241c2b7223 */ /* 0x000fe2000001082b */
[----:B------:R-:W-:Y:S01]  /*98b0*/  LOP3.LUT R38, R38, 0xffff0000, RZ, 0xc0, !PT ;  /* 0xffff000026267812 */ /* 0x000fe200078ec0ff */
[----:B------:R-:W-:Y:S01]  /*98c0*/  FFMA.FTZ R42, R28, R39, R37 ;  /* 0x000000271c2a7223 */ /* 0x000fe20000010025 */
[----:B------:R-:W-:Y:S01]  /*98d0*/  LOP3.LUT R26, R35, 0xffff0000, RZ, 0xc0, !PT ;  /* 0xffff0000231a7812 */ /* 0x000fe200078ec0ff */
[C---:B------:R-:W-:Y:S01]  /*98e0*/  FMUL.FTZ R35, R4.reuse, R29 ;  /* 0x0000001d04237220 */ /* 0x040fe20000410000 */
[----:B------:R-:W-:Y:S01]  /*98f0*/  FMUL.FTZ R28, R4, R27 ;  /* 0x0000001b041c7220 */ /* 0x000fe20000410000 */
[----:B------:R-:W-:-:S02]  /*9900*/  FMUL.FTZ R36, R5, R38 ;  /* 0x0000002605247220 */ /* 0x000fc40000410000 */
[-C--:B------:R-:W-:Y:S01]  /*9910*/  FMUL.FTZ R37, R5, R26.reuse ;  /* 0x0000001a05257220 */ /* 0x080fe20000410000 */
[C---:B------:R-:W-:Y:S01]  /*9920*/  FFMA.FTZ R4, R6.reuse, R27, -R35 ;  /* 0x0000001b06047223 */ /* 0x040fe20000010823 */
[----:B------:R-:W-:Y:S01]  /*9930*/  FFMA.FTZ R29, R6, R29, R28 ;  /* 0x0000001d061d7223 */ /* 0x000fe2000001001c */
[C---:B------:R-:W-:Y:S01]  /*9940*/  FFMA.FTZ R5, R7.reuse, R26, -R36 ;  /* 0x0000001a07057223 */ /* 0x040fe20000010824 */
[----:B------:R-:W-:Y:S01]  /*9950*/  FFMA.FTZ R38, R7, R38, R37 ;  /* 0x0000002607267223 */ /* 0x000fe20000010025 */
[----:B------:R-:W-:Y:S02]  /*9960*/  F2FP.BF16.F32.PACK_AB R6, R40, R41 ;  /* 0x000000292806723e */ /* 0x000fe400000010ff */
[----:B------:R-:W-:Y:S02]  /*9970*/  F2FP.BF16.F32.PACK_AB R7, R42, R43 ;  /* 0x0000002b2a07723e */ /* 0x000fe400000010ff */
[----:B------:R-:W-:Y:S02]  /*9980*/  F2FP.BF16.F32.PACK_AB R4, R29, R4 ;  /* 0x000000041d04723e */ /* 0x000fe400000010ff */
[----:B------:R-:W-:-:S05]  /*9990*/  F2FP.BF16.F32.PACK_AB R5, R38, R5 ;  /* 0x000000052605723e */ /* 0x000fca00000010ff */
[----:B------:R1:W-:Y:S02]  /*99a0*/  STS.128 [R3+0x20400], R4 ;  /* 0x0204000403007388 */ /* 0x0003e40000000c00 */
.L_x_2585:
[----:B------:R-:W-:Y:S05]  /*99b0*/  BSYNC B2 ;  /* 0x0000000000027941 */ /* 0x000fea0003800000 */
.L_x_2584:
[----:B------:R-:W-:Y:S05]  /*99c0*/  @P1 BRA `(.L_x_2583) ;  /* 0x0000000000b81947 */ /* 0x000fea0003800000 */
[----:B-1--4-:R-:W1:Y:S01]  /*99d0*/  LDS.128 R4, [R0] ;  /* 0x0000000000047984 */ /* 0x012e620000000c00 */
[----:B0-----:R-:W-:Y:S02]  /*99e0*/  SHF.R.U32.HI R35, RZ, 0x10, R25 ;  /* 0x00000010ff237819 */ /* 0x001fe40000011619 */
[----:B------:R-:W-:Y:S02]  /*99f0*/  SHF.R.U32.HI R27, RZ, 0x10, R21 ;  /* 0x00000010ff1b7819 */ /* 0x000fe40000011615 */
[----:B------:R-:W-:Y:S02]  /*9a00*/  PRMT R35, R45, 0x5410, R35 ;  /* 0x000054102d237816 */ /* 0x000fe40000000023 */
[----:B------:R-:W-:Y:S02]  /*9a10*/  PRMT R27, R46, 0x5410, R27 ;  /* 0x000054102e1b7816 */ /* 0x000fe4000000001b */
[----:B------:R-:W-:Y:S01]  /*9a20*/  SHF.R.U64 R26, R20, 0x10, R21 ;  /* 0x00000010141a7819 */ /* 0x000fe20000001215 */
[----:B------:R-:W-:Y:S01]  /*9a30*/  IMAD.U32 R36, R35, 0x10000, RZ ;  /* 0x0001000023247824 */ /* 0x000fe200078e00ff */
[----:B------:R-:W-:Y:S01]  /*9a40*/  SHF.R.U64 R29, R24, 0x10, R25 ;  /* 0x00000010181d7819 */ /* 0x000fe20000001219 */
[----:B------:R-:W-:Y:S01]  /*9a50*/  IMAD.U32 R28, R27, 0x10000, RZ ;  /* 0x000100001b1c7824 */ /* 0x000fe200078e00ff */
[----:B------:R-:W-:-:S02]  /*9a60*/  PRMT R26, R44, 0x5432, R26 ;  /* 0x000054322c1a7816 */ /* 0x000fc4000000001a */
[----:B------:R-:W-:Y:S02]  /*9a70*/  LOP3.LUT R35, R35, 0xffff0000, RZ, 0xc0, !PT ;  /* 0xffff000023237812 */ /* 0x000fe400078ec0ff */
[----:B------:R-:W-:Y:S02]  /*9a80*/  LOP3.LUT R27, R27, 0xffff0000, RZ, 0xc0, !PT ;  /* 0xffff00001b1b7812 */ /* 0x000fe400078ec0ff */
[----:B------:R-:W-:Y:S02]  /*9a90*/  PRMT R29, R44, 0x5410, R29 ;  /* 0x000054102c1d7816 */ /* 0x000fe4000000001d */
[C---:B-1----:R-:W-:Y:S01]  /*9aa0*/  LOP3.LUT R21, R6.reuse, 0xffff0000, RZ, 0xc0, !PT ;  /* 0xffff000006157812 */ /* 0x042fe200078ec0ff */
[----:B------:R-:W-:Y:S01]  /*9ab0*/  IMAD.U32 R20, R6, 0x10000, RZ ;  /* 0x0001000006147824 */ /* 0x000fe200078e00ff */
[C---:B------:R-:W-:Y:S01]  /*9ac0*/  LOP3.LUT R25, R7.reuse, 0xffff0000, RZ, 0xc0, !PT ;  /* 0xffff000007197812 */ /* 0x040fe200078ec0ff */
[----:B------:R-:W-:Y:S02]  /*9ad0*/  IMAD.U32 R24, R7, 0x10000, RZ ;  /* 0x0001000007187824 */ /* 0x000fe400078e00ff */
[C---:B------:R-:W-:Y:S01]  /*9ae0*/  FMUL.FTZ R37, R21.reuse, R36 ;  /* 0x0000002415257220 */ /* 0x040fe20000410000 */
[----:B------:R-:W-:Y:S01]  /*9af0*/  FMUL.FTZ R21, R21, R28 ;  /* 0x0000001c15157220 */ /* 0x000fe20000410000 */
[C---:B------:R-:W-:Y:S01]  /*9b00*/  IMAD.U32 R6, R4.reuse, 0x10000, RZ ;  /* 0x0001000004067824 */ /* 0x040fe200078e00ff */
[----:B------:R-:W-:Y:S01]  /*9b10*/  LOP3.LUT R4, R4, 0xffff0000, RZ, 0xc0, !PT ;  /* 0xffff000004047812 */ /* 0x000fe200078ec0ff */
[----:B------:R-:W-:-:S02]  /*9b20*/  IMAD.U32 R7, R5, 0x10000, RZ ;  /* 0x0001000005077824 */ /* 0x000fc400078e00ff */
[C---:B------:R-:W-:Y:S01]  /*9b30*/  FFMA.FTZ R36, R20.reuse, R36, R21 ;  /* 0x0000002414247223 */ /* 0x040fe20000010015 */
[----:B------:R-:W-:Y:S01]  /*9b40*/  FFMA.FTZ R37, R20, R28, -R37 ;  /* 0x0000001c14257223 */ /* 0x000fe20000010825 */
[C---:B------:R-:W-:Y:S01]  /*9b50*/  IMAD.U32 R21, R26.reuse, 0x10000, RZ ;  /* 0x000100001a157824 */ /* 0x040fe200078e00ff */
[----:B------:R-:W-:Y:S01]  /*9b60*/  LOP3.LUT R5, R5, 0xffff0000, RZ, 0xc0, !PT ;  /* 0xffff000005057812 */ /* 0x000fe200078ec0ff */
[C---:B------:R-:W-:Y:S01]  /*9b70*/  FMUL.FTZ R39, R25.reuse, R35 ;  /* 0x0000002319277220 */ /* 0x040fe20000410000 */
[-C--:B------:R-:W-:Y:S01]  /*9b80*/  FMUL.FTZ R41, R25, R27.reuse ;  /* 0x0000001b19297220 */ /* 0x080fe20000410000 */
[C---:B------:R-:W-:Y:S01]  /*9b90*/  LOP3.LUT R20, R29.reuse, 0xffff0000, RZ, 0xc0, !PT ;  /* 0xffff00001d147812 */ /* 0x040fe200078ec0ff */
[----:B------:R-:W-:Y:S01]  /*9ba0*/  IMAD.U32 R25, R29, 0x10000, RZ ;  /* 0x000100001d197824 */ /* 0x000fe200078e00ff */
        /* <DEDUP_REMOVED lines=16> */
.L_x_2583:
[----:B------:R-:W-:Y:S05]  /*9cb0*/  BSYNC B1 ;  /* 0x0000000000017941 */ /* 0x000fea0003800000 */
.L_x_2582:
        /* <DEDUP_REMOVED lines=10> */
[----:B------:R-:W-:Y:S02]  /*9d60*/  SHF.R.U32.HI R21, RZ, 0x10, R15 ;  /* 0x00000010ff157819 */ /* 0x000fe4000001160f */
[----:B------:R-:W-:Y:S02]  /*9d70*/  PRMT R26, R30, 0x5432, R26 ;  /* 0x000054321e1a7816 */ /* 0x000fe4000000001a */
[----:B------:R-:W-:Y:S02]  /*9d80*/  PRMT R21, R48, 0x5410, R21 ;  /* 0x0000541030157816 */ /* 0x000fe40000000015 */
[----:B------:R-:W-:Y:S01]  /*9d90*/  SHF.R.U64 R25, R8, 0x10, R9 ;  /* 0x0000001008197819 */ /* 0x000fe20000001209 */
[----:B------:R-:W-:Y:S01]  /*9da0*/  IMAD.U32 R27, R26, 0x10000, RZ ;  /* 0x000100001a1b7824 */ /* 0x000fe200078e00ff */
[----:B------:R-:W-:Y:S01]  /*9db0*/  SHF.R.U64 R20, R14, 0x10, R15 ;  /* 0x000000100e147819 */ /* 0x000fe2000000120f */
[----:B------:R-:W-:Y:S01]  /*9dc0*/  IMAD.U32 R24, R21, 0x10000, RZ ;  /* 0x0001000015187824 */ /* 0x000fe200078e00ff */
[----:B------:R-:W-:-:S02]  /*9dd0*/  LOP3.LUT R26, R26, 0xffff0000, RZ, 0xc0, !PT ;  /* 0xffff00001a1a7812 */ /* 0x000fc400078ec0ff */
[----:B------:R-:W-:Y:S02]  /*9de0*/  LOP3.LUT R21, R21, 0xffff0000, RZ, 0xc0, !PT ;  /* 0xffff000015157812 */ /* 0x000fe400078ec0ff */
[----:B------:R-:W-:Y:S02]  /*9df0*/  PRMT R20, R32, 0x5432, R20 ;  /* 0x0000543220147816 */ /* 0x000fe40000000014 */
[----:B------:R-:W-:Y:S02]  /*9e00*/  PRMT R25, R47, 0x5410, R25 ;  /* 0x000054102f197816 */ /* 0x000fe40000000019 */
[C---:B-1----:R-:W-:Y:S01]  /*9e10*/  LOP3.LUT R9, R6.reuse, 0xffff0000, RZ, 0xc0, !PT ;  /* 0xffff000006097812 */ /* 0x042fe200078ec0ff */
[----:B------:R-:W-:Y:S01]  /*9e20*/  IMAD.U32 R8, R6, 0x10000, RZ ;  /* 0x0001000006087824 */ /* 0x000fe200078e00ff */
[C---:B------:R-:W-:Y:S01]  /*9e30*/  LOP3.LUT R15, R7.reuse, 0xffff0000, RZ, 0xc0, !PT ;  /* 0xffff0000070f7812 */ /* 0x040fe200078ec0ff */
[----:B------:R-:W-:Y:S02]  /*9e40*/  IMAD.U32 R14, R7, 0x10000, RZ ;  /* 0x00010000070e7824 */ /* 0x000fe400078e00ff */
[C---:B------:R-:W-:Y:S01]  /*9e50*/  FMUL.FTZ R29, R9.reuse, R27 ;  /* 0x0000001b091d7220 */ /* 0x040fe20000410000 */
[----:B------:R-:W-:Y:S01]  /*9e60*/  FMUL.FTZ R28, R9, R24 ;  /* 0x00000018091c7220 */ /* 0x000fe20000410000 */
[----:B------:R-:W-:Y:S01]  /*9e70*/  FMUL.FTZ R9, R15, R26 ;  /* 0x0000001a0f097220 */ /* 0x000fe20000410000 */
[----:B------:R-:W-:-:S02]  /*9e80*/  IMAD.U32 R6, R4, 0x10000, RZ ;  /* 0x0001000004067824 */ /* 0x000fc400078e00ff */
[C---:B------:R-:W-:Y:S01]  /*9e90*/  FFMA.FTZ R29, R8.reuse, R24, -R29 ;  /* 0x00000018081d7223 */ /* 0x040fe2000001081d */
[----:B------:R-:W-:Y:S01]  /*9ea0*/  FFMA.FTZ R28, R8, R27, R28 ;  /* 0x0000001b081c7223 */ /* 0x000fe2000001001c */
[-C--:B------:R-:W-:Y:S01]  /*9eb0*/  FFMA.FTZ R27, R14, R21.reuse, -R9 ;  /* 0x000000150e1b7223 */ /* 0x080fe20000010809 */
[C---:B------:R-:W-:Y:S01]  /*9ec0*/  IMAD.U32 R7, R5.reuse, 0x10000, RZ ;  /* 0x0001000005077824 */ /* 0x040fe200078e00ff */
[----:B------:R-:W-:Y:S01]  /*9ed0*/  LOP3.LUT R4, R4, 0xffff0000, RZ, 0xc0, !PT ;  /* 0xffff000004047812 */ /* 0x000fe200078ec0ff */
[C---:B------:R-:W-:Y:S01]  /*9ee0*/  IMAD.U32 R9, R20.reuse, 0x10000, RZ ;  /* 0x0001000014097824 */ /* 0x040fe200078e00ff */
[----:B------:R-:W-:Y:S01]  /*9ef0*/  LOP3.LUT R5, R5, 0xffff0000, RZ, 0xc0, !PT ;  /* 0xffff000005057812 */ /* 0x000fe200078ec0ff */
[----:B------:R-:W-:Y:S01]  /*9f00*/  FMUL.FTZ R31, R15, R21 ;  /* 0x000000150f1f7220 */ /* 0x000fe20000410000 */
[C---:B------:R-:W-:Y:S01]  /*9f10*/  LOP3.LUT R8, R25.reuse, 0xffff0000, RZ, 0xc0, !PT ;  /* 0xffff000019087812 */ /* 0x040fe200078ec0ff */
[----:B------:R-:W-:Y:S01]  /*9f20*/  IMAD.U32 R15, R25, 0x10000, RZ ;  /* 0x00010000190f7824 */ /* 0x000fe200078e00ff */
[----:B------:R-:W-:Y:S01]  /*9f30*/  LOP3.LUT R20, R20, 0xffff0000, RZ, 0xc0, !PT ;  /* 0xffff000014147812 */ /* 0x000fe200078ec0ff */
[----:B------:R-:W-:Y:S01]  /*9f40*/  FFMA.FTZ R26, R14, R26, R31 ;  /* 0x0000001a0e1a7223 */ /* 0x000fe2000001001f */
[C---:B------:R-:W-:Y:S01]  /*9f50*/  FMUL.FTZ R14, R4.reuse, R9 ;  /* 0x00000009040e7220 */ /* 0x040fe20000410000 */
[-C--:B------:R-:W-:Y:S01]  /*9f60*/  FMUL.FTZ R21, R4, R15.reuse ;  /* 0x0000000f04157220 */ /* 0x080fe20000410000 */
[C---:B------:R-:W-:Y:S01]  /*9f70*/  FMUL.FTZ R24, R5.reuse, R8 ;  /* 0x0000000805187220 */ /* 0x040fe20000410000 */
[-C--:B------:R-:W-:Y:S01]  /*9f80*/  FMUL.FTZ R25, R5, R20.reuse ;  /* 0x0000001405197220 */ /* 0x080fe20000410000 */
[C---:B------:R-:W-:Y:S01]  /*9f90*/  FFMA.FTZ R15, R6.reuse, R15, R14 ;  /* 0x0000000f060f7223 */ /* 0x040fe2000001000e */
[----:B------:R-:W-:Y:S01]  /*9fa0*/  FFMA.FTZ R4, R6, R9, -R21 ;  /* 0x0000000906047223 */ /* 0x000fe20000010815 */
[C---:B------:R-:W-:Y:S01]  /*9fb0*/  FFMA.FTZ R5, R7.reuse, R20, -R24 ;  /* 0x0000001407057223 */ /* 0x040fe20000010818 */
[----:B------:R-:W-:Y:S01]  /*9fc0*/  FFMA.FTZ R8, R7, R8, R25 ;  /* 0x0000000807087223 */ /* 0x000fe20000010019 */
[----:B------:R-:W-:-:S02]  /*9fd0*/  F2FP.BF16.F32.PACK_AB R6, R28, R29 ;  /* 0x0000001d1c06723e */ /* 0x000fc400000010ff */
[----:B------:R-:W-:Y:S02]  /*9fe0*/  F2FP.BF16.F32.PACK_AB R7, R26, R27 ;  /* 0x0000001b1a07723e */ /* 0x000fe400000010ff */
[----:B------:R-:W-:Y:S02]  /*9ff0*/  F2FP.BF16.F32.PACK_AB R4, R15, R4 ;  /* 0x000000040f04723e */ /* 0x000fe400000010ff */
[----:B------:R-:W-:-:S05]  /*a000*/  F2FP.BF16.F32.PACK_AB R5, R8, R5 ;  /* 0x000000050805723e */ /* 0x000fca00000010ff */
[----:B------:R1:W-:Y:S02]  /*a010*/  STS.128 [R3+0x21400], R4 ;  /* 0x0214000403007388 */ /* 0x0003e40000000c00 */
.L_x_2588:
[----:B------:R-:W-:Y:S05]  /*a020*/  BSYNC B1 ;  /* 0x0000000000017941 */ /* 0x000fea0003800000 */
.L_x_2587:
[----:B------:R-:W-:Y:S05]  /*a030*/  @P1 BRA `(.L_x_2586) ;  /* 0x0000001800141947 */ /* 0x000fea0003800000 */
[----:B-1--4-:R-:W1:Y:S01]  /*a040*/  LDS.128 R4, [R0+0x1000] ;  /* 0x0010000000047984 */ /* 0x012e620000000c00 */
[----:B------:R-:W-:Y:S02]  /*a050*/  SHF.R.U64 R3, R10, 0x10, R11 ;  /* 0x000000100a037819 */ /* 0x000fe4000000120b */
[----:B------:R-:W-:Y:S02]  /*a060*/  SHF.R.U64 R8, R12, 0x10, R13 ;  /* 0x000000100c087819 */ /* 0x000fe4000000120d */
[----:B------:R-:W-:Y:S02]  /*a070*/  SHF.R.U32.HI R11, RZ, 0x10, R11 ;  /* 0x00000010ff0b7819 */ /* 0x000fe4000001160b */
[----:B------:R-:W-:Y:S02]  /*a080*/  SHF.R.U32.HI R13, RZ, 0x10, R13 ;  /* 0x00000010ff0d7819 */ /* 0x000fe4000001160d */
[----:B------:R-:W-:Y:S02]  /*a090*/  PRMT R30, R30, 0x5410, R11 ;  /* 0x000054101e1e7816 */ /* 0x000fe4000000000b */
[----:B------:R-:W-:-:S02]  /*a0a0*/  PRMT R34, R34, 0x5410, R13 ;  /* 0x0000541022227816 */ /* 0x000fc4000000000d */
[----:B------:R-:W-:Y:S01]  /*a0b0*/  PRMT R33, R33, 0x5410, R8 ;  /* 0x0000541021217816 */ /* 0x000fe20000000008 */
[C---:B------:R-:W-:Y:S01]  /*a0c0*/  IMAD.U32 R12, R30.reuse, 0x10000, RZ ;  /* 0x000100001e0c7824 */ /* 0x040fe200078e00ff */
[----:B------:R-:W-:Y:S01]  /*a0d0*/  LOP3.LUT R30, R30, 0xffff0000, RZ, 0xc0, !PT ;  /* 0xffff00001e1e7812 */ /* 0x000fe200078ec0ff */
[C---:B------:R-:W-:Y:S01]  /*a0e0*/  IMAD.U32 R11, R34.reuse, 0x10000, RZ ;  /* 0x00010000220b7824 */ /* 0x040fe200078e00ff */
[----:B------:R-:W-:Y:S02]  /*a0f0*/  LOP3.LUT R34, R34, 0xffff0000, RZ, 0xc0, !PT ;  /* 0xffff000022227812 */ /* 0x000fe400078ec0ff */
[----:B------:R-:W-:Y:S02]  /*a100*/  PRMT R32, R32, 0x5410, R3 ;  /* 0x0000541020207816 */ /* 0x000fe40000000003 */
[C---:B-1----:R-:W-:Y:S01]  /*a110*/  LOP3.LUT R9, R6.reuse, 0xffff0000, RZ, 0xc0, !PT ;  /* 0xffff000006097812 */ /* 0x042fe200078ec0ff */
[C---:B------:R-:W-:Y:S01]  /*a120*/  IMAD.U32 R10, R7.reuse, 0x10000, RZ ;  /* 0x00010000070a7824 */ /* 0x040fe200078e00ff */
[----:B------:R-:W-:Y:S01]  /*a130*/  LOP3.LUT R7, R7, 0xffff0000, RZ, 0xc0, !PT ;  /* 0xffff000007077812 */ /* 0x000fe200078ec0ff */
[----:B------:R-:W-:-:S02]  /*a140*/  IMAD.U32 R8, R6, 0x10000, RZ ;  /* 0x0001000006087824 */ /* 0x000fc400078e00ff */
[C---:B------:R-:W-:Y:S01]  /*a150*/  FMUL.FTZ R13, R9.reuse, R12 ;  /* 0x0000000c090d7220 */ /* 0x040fe20000410000 */
[-C--:B------:R-:W-:Y:S01]  /*a160*/  FMUL.FTZ R9, R9, R11.reuse ;  /* 0x0000000b09097220 */ /* 0x080fe20000410000 */
[C---:B------:R-:W-:Y:S01]  /*a170*/  FMUL.FTZ R21, R7.reuse, R30 ;  /* 0x0000001e07157220 */ /* 0x040fe20000410000 */
[----:B------:R-:W-:Y:S02]  /*a180*/  IMAD.U32 R3, R4, 0x10000, RZ ;  /* 0x0001000004037824 */ /* 0x000fe400078e00ff */
[C---:B------:R-:W-:Y:S01]  /*a190*/  FFMA.FTZ R14, R8.reuse, R11, -R13 ;  /* 0x0000000b080e7223 */ /* 0x040fe2000001080d */
[----:B------:R-:W-:Y:S01]  /*a1a0*/  FFMA.FTZ R15, R8, R12, R9 ;  /* 0x0000000c080f7223 */ /* 0x000fe20000010009 */
[-C--:B------:R-:W-:Y:S01]  /*a1b0*/  FMUL.FTZ R9, R7, R34.reuse ;  /* 0x0000002207097220 */ /* 0x080fe20000410000 */
[C---:B------:R-:W-:Y:S01]  /*a1c0*/  IMAD.U32 R6, R5.reuse, 0x10000, RZ ;  /* 0x0001000005067824 */ /* 0x040fe200078e00ff */
[----:B------:R-:W-:Y:S01]  /*a1d0*/  LOP3.LUT R4, R4, 0xffff0000, RZ, 0xc0, !PT ;  /* 0xffff000004047812 */ /* 0x000fe200078ec0ff */
[C---:B------:R-:W-:Y:S01]  /*a1e0*/  IMAD.U32 R8, R32.reuse, 0x10000, RZ ;  /* 0x0001000020087824 */ /* 0x040fe200078e00ff */
[----:B------:R-:W-:Y:S01]  /*a1f0*/  LOP3.LUT R5, R5, 0xffff0000, RZ, 0xc0, !PT ;  /* 0xffff000005057812 */ /* 0x000fe200078ec0ff */
[C---:B------:R-:W-:Y:S01]  /*a200*/  IMAD.U32 R7, R33.reuse, 0x10000, RZ ;  /* 0x0001000021077824 */ /* 0x040fe200078e00ff */
[----:B------:R-:W-:Y:S01]  /*a210*/  LOP3.LUT R32, R32, 0xffff0000, RZ, 0xc0, !PT ;  /* 0xffff000020207812 */ /* 0x000fe200078ec0ff */
[C---:B------:R-:W-:Y:S01]  /*a220*/  FFMA.FTZ R21, R10.reuse, R34, -R21 ;  /* 0x000000220a157223 */ /* 0x040fe20000010815 */
[----:B------:R-:W-:Y:S01]  /*a230*/  LOP3.LUT R33, R33, 0xffff0000, RZ, 0xc0, !PT ;  /* 0xffff000021217812 */ /* 0x000fe200078ec0ff */
[----:B------:R-:W-:Y:S01]  /*a240*/  FFMA.FTZ R30, R10, R30, R9 ;  /* 0x0000001e0a1e7223 */ /* 0x000fe20000010009 */
[C---:B------:R-:W-:Y:S01]  /*a250*/  FMUL.FTZ R10, R4.reuse, R8 ;  /* 0x00000008040a7220 */ /* 0x040fe20000410000 */
[----:B------:R-:W-:Y:S01]  /*a260*/  FMUL.FTZ R9, R4, R7 ;  /* 0x0000000704097220 */ /* 0x000fe20000410000 */
[C---:B------:R-:W-:Y:S01]  /*a270*/  FMUL.FTZ R11, R5.reuse, R32 ;  /* 0x00000020050b7220 */ /* 0x040fe20000410000 */
[----:B------:R-:W-:Y:S01]  /*a280*/  FMUL.FTZ R13, R5, R33 ;  /* 0x00000021050d7220 */ /* 0x000fe20000410000 */
        /* <DEDUP_REMOVED lines=8> */
[----:B------:R2:W-:Y:S01]  /*a310*/  STS.128 [R0+0x1000], R4 ;  /* 0x0010000400007388 */ /* 0x0005e20000000c00 */
[----:B------:R-:W-:Y:S05]  /*a320*/  BRA `(.L_x_2586) ;  /* 0x0000001400587947 */ /* 0x000fea0003800000 */
.L_x_2573:
        /* <DEDUP_REMOVED lines=24> */
[----:B------:R-:W-:Y:S01]  /*a4b0*/  LEA R26, P0, R24, UR4, 0x1 ;  /* 0x00000004181a7c11 */ /* 0x000fe2000f8008ff */
        /* <DEDUP_REMOVED lines=9> */
[----:B------:R-:W0:Y:S01]  /*a550*/  LDC R39, c[0x0][0x3f4] ;  /* 0x0000fd00ff277b82 */ /* 0x000e220000000800 */
[----:B------:R-:W2:Y:S01]  /*a560*/  SHFL.IDX PT, R4, R26, RZ, 0x1c1f ;  /* 0x001c1fff1a047589 */ /* 0x000ea200000e0000 */
[----:B------:R-:W-:-:S03]  /*a570*/  IMAD R3, R23, R6, RZ ;  /* 0x0000000617037224 */ /* 0x000fc600078e02ff */
[----:B------:R-:W3:Y:S04]  /*a580*/  SHFL.IDX PT, R0, R27, RZ, 0x1c1f ;  /* 0x001c1fff1b007589 */ /* 0x000ee800000e0000 */
[----:B------:R-:W5:Y:S04]  /*a590*/  SHFL.IDX PT, R14, R35, RZ, 0x1c1f ;  /* 0x001c1fff230e7589 */ /* 0x000f6800000e0000 */
[----:B------:R-:W5:Y:S01]  /*a5a0*/  SHFL.IDX PT, R5, R25, RZ, 0x1c1f ;  /* 0x001c1fff19057589 */ /* 0x000f6200000e0000 */
[----:B0-----:R-:W-:-:S04]  /*a5b0*/  ISETP.GE.AND P0, PT, R18, R39, PT ;  /* 0x000000271200720c */ /* 0x001fc80003f06270 */
[----:B------:R-:W-:-:S13]  /*a5c0*/  ISETP.GE.OR P1, PT, R34, R3, P0 ;  /* 0x000000032200720c */ /* 0x000fda0000726670 */
[C---:B------:R-:W-:Y:S01]  /*a5d0*/  @!P1 IMAD.SHL.U32 R7, R18.reuse, 0x2, RZ ;  /* 0x0000000212079824 */ /* 0x040fe200078e00ff */
[----:B------:R-:W-:-:S04]  /*a5e0*/  @!P1 SHF.L.U64.HI R6, R18, 0x1, R19 ;  /* 0x0000000112069819 */ /* 0x000fc80000010213 */
[----:B--2---:R-:W-:-:S05]  /*a5f0*/  @!P1 IADD3 R8, P2, R4, R7, RZ ;  /* 0x0000000704089210 */ /* 0x004fca0007f5e0ff */
[----:B---3--:R-:W-:-:S06]  /*a600*/  @!P1 IMAD.X R9, R0, 0x1, R6, P2 ;  /* 0x0000000100099824 */ /* 0x008fcc00010e0606 */
[----:B-1--4-:R-:W2:Y:S01]  /*a610*/  @!P1 LD.E.128 R8, desc[UR42][R8.64] ;  /* 0x0000002a08089980 */ /* 0x012ea2000c101d00 */
[----:B-----5:R-:W-:-:S05]  /*a620*/  @!P1 IADD3 R4, P2, R14, R7, RZ ;  /* 0x000000070e049210 */ /* 0x020fca0007f5e0ff */
[----:B------:R-:W-:-:S06]  /*a630*/  @!P1 IMAD.X R5, R5, 0x1, R6, P2 ;  /* 0x0000000105059824 */ /* 0x000fcc00010e0606 */
[----:B------:R-:W3:Y:S01]  /*a640*/  @!P1 LD.E.128 R4, desc[UR42][R4.64] ;  /* 0x0000002a04049980 */ /* 0x000ee2000c101d00 */
[----:B------:R-:W-:Y:S02]  /*a650*/  CS2R R20, SRZ ;  /* 0x0000000000147805 */ /* 0x000fe4000001ff00 */
[----:B------:R-:W-:Y:S02]  /*a660*/  CS2R R30, SRZ ;  /* 0x00000000001e7805 */ /* 0x000fe4000001ff00 */
[----:B------:R-:W-:Y:S01]  /*a670*/  CS2R R32, SRZ ;  /* 0x0000000000207805 */ /* 0x000fe2000001ff00 */
[----:B------:R0:W1:Y:S01]  /*a680*/  SHFL.IDX PT, R24, R26, 0x1, 0x1c1f ;  /* 0x003c1f001a187f89 */ /* 0x00006200000e0000 */
[----:B------:R-:W-:-:S03]  /*a690*/  CS2R R28, SRZ ;  /* 0x00000000001c7805 */ /* 0x000fc6000001ff00 */
[----:B------:R0:W4:Y:S04]  /*a6a0*/  SHFL.IDX PT, R14, R35, 0x1, 0x1c1f ;  /* 0x003c1f00230e7f89 */ /* 0x00012800000e0000 */
[----:B------:R-:W0:Y:S01]  /*a6b0*/  SHFL.IDX PT, R25, R25, 0x1, 0x1c1f ;  /* 0x003c1f0019197f89 */ /* 0x000e2200000e0000 */
[----:B--2---:R-:W-:Y:S02]  /*a6c0*/  @!P1 IMAD.MOV.U32 R20, RZ, RZ, R8 ;  /* 0x000000ffff149224 */ /* 0x004fe400078e0008 */
[----:B------:R-:W-:Y:S02]  /*a6d0*/  @!P1 IMAD.MOV.U32 R21, RZ, RZ, R9 ;  /* 0x000000ffff159224 */ /* 0x000fe400078e0009 */
[----:B------:R-:W-:Y:S02]  /*a6e0*/  IMAD.MOV.U32 R0, RZ, RZ, R20 ;  /* 0x000000ffff007224 */ /* 0x000fe400078e0014 */
[----:B------:R-:W-:-:S02]  /*a6f0*/  IMAD.MOV.U32 R12, RZ, RZ, R21 ;  /* 0x000000ffff0c7224 */ /* 0x000fc400078e0015 */
[----:B------:R-:W-:Y:S01]  /*a700*/  @!P1 IMAD.MOV.U32 R28, RZ, RZ, R10 ;  /* 0x000000ffff1c9224 */ /* 0x000fe200078e000a */
[----:B------:R-:W-:Y:S01]  /*a710*/  PRMT R36, R36, 0x5410, R0 ;  /* 0x0000541024247816 */ /* 0x000fe20000000000 */
[----:B------:R-:W-:Y:S01]  /*a720*/  @!P1 IMAD.MOV.U32 R29, RZ, RZ, R11 ;  /* 0x000000ffff1d9224 */ /* 0x000fe200078e000b */
[----:B------:R2:W0:Y:S01]  /*a730*/  SHFL.IDX PT, R0, R27, 0x1, 0x1c1f ;  /* 0x003c1f001b007f89 */ /* 0x00042200000e0000 */
[----:B---3--:R-:W-:Y:S01]  /*a740*/  @!P1 IMAD.MOV.U32 R30, RZ, RZ, R4 ;  /* 0x000000ffff1e9224 */ /* 0x008fe200078e0004 */
[----:B------:R-:W-:Y:S01]  /*a750*/  PRMT R42, R12, 0x7610, R42 ;  /* 0x000076100c2a7816 */ /* 0x000fe2000000002a */
[----:B------:R-:W-:Y:S02]  /*a760*/  @!P1 IMAD.MOV.U32 R31, RZ, RZ, R5 ;  /* 0x000000ffff1f9224 */ /* 0x000fe400078e0005 */
[----:B------:R-:W-:Y:S02]  /*a770*/  @!P1 IMAD.MOV.U32 R32, RZ, RZ, R6 ;  /* 0x000000ffff209224 */ /* 0x000fe400078e0006 */
[----:B------:R-:W-:-:S02]  /*a780*/  @!P1 IMAD.MOV.U32 R33, RZ, RZ, R7 ;  /* 0x000000ffff219224 */ /* 0x000fc400078e0007 */
[----:B------:R-:W-:Y:S02]  /*a790*/  IMAD.MOV.U32 R4, RZ, RZ, R30 ;  /* 0x000000ffff047224 */ /* 0x000fe400078e001e */
[----:B------:R-:W-:Y:S02]  /*a7a0*/  IMAD.MOV.U32 R5, RZ, RZ, R31 ;  /* 0x000000ffff057224 */ /* 0x000fe400078e001f */
[----:B------:R-:W-:Y:S02]  /*a7b0*/  IMAD.MOV.U32 R6, RZ, RZ, R32 ;  /* 0x000000ffff067224 */ /* 0x000fe400078e0020 */
[----:B------:R-:W-:Y:S01]  /*a7c0*/  IMAD.MOV.U32 R8, RZ, RZ, R28 ;  /* 0x000000ffff087224 */ /* 0x000fe200078e001c */
[----:B------:R-:W-:Y:S01]  /*a7d0*/  PRMT R42, R42, 0x5410, R5 ;  /* 0x000054102a2a7816 */ /* 0x000fe20000000005 */
[----:B------:R-:W-:Y:S01]  /*a7e0*/  IMAD.MOV.U32 R9, RZ, RZ, R29 ;  /* 0x000000ffff097224 */ /* 0x000fe200078e001d */
[----:B------:R-:W-:Y:S01]  /*a7f0*/  PRMT R40, R6, 0x5410, R4 ;  /* 0x0000541006287816 */ /* 0x000fe20000000004 */
[----:B------:R-:W-:Y:S01]  /*a800*/  IMAD.MOV.U32 R7, RZ, RZ, R33 ;  /* 0x000000ffff077224 */ /* 0x000fe200078e0021 */
[----:B------:R-:W-:-:S02]  /*a810*/  PRMT R36, R8, 0x7610, R36 ;  /* 0x0000761008247816 */ /* 0x000fc40000000024 */
[----:B------:R-:W-:Y:S02]  /*a820*/  CS2R R4, SRZ ;  /* 0x0000000000047805 */ /* 0x000fe4000001ff00 */
[----:B------:R-:W-:Y:S02]  /*a830*/  PRMT R37, R9, 0x7610, R37 ;  /* 0x0000761009257816 */ /* 0x000fe40000000025 */
[----:B012-4-:R-:W-:-:S07]  /*a840*/  PRMT R43, R43, 0x5410, R7 ;  /* 0x000054102b2b7816 */ /* 0x017fce0000000007 */
.L_x_2889:
[----:B------:R-:W2:Y:S01]  /*a850*/  LDL R7, [R1+0x5c] ;  /* 0x00005c0001077983 */ /* 0x000ea20000100800 */
[----:B------:R-:W-:Y:S01]  /*a860*/  VIADD R34, R34, 0x20 ;  /* 0x0000002022227836 */ /* 0x000fe20000000000 */
[----:B------:R-:W-:Y:S01]  /*a870*/  BSSY B1, `(.L_x_2590) ;  /* 0x0000016000017945 */ /* 0x000fe20003800000 */
[----:B------:R-:W-:Y:S02]  /*a880*/  CS2R R8, SRZ ;  /* 0x0000000000087805 */ /* 0x000fe4000001ff00 */
[----:B------:R-:W-:Y:S02]  /*a890*/  CS2R R10, SRZ ;  /* 0x00000000000a7805 */ /* 0x000fe4000001ff00 */
[----:B------:R-:W-:Y:S02]  /*a8a0*/  ISETP.GE.AND P1, PT, R34, R3, PT ;  /* 0x000000032200720c */ /* 0x000fe40003f26270 */
[----:B--2---:R-:W-:-:S04]  /*a8b0*/  LEA.HI R6, R7, R7, RZ, 0x1 ;  /* 0x0000000707067211 */ /* 0x004fc800078f08ff */
[----:B------:R-:W-:-:S05]  /*a8c0*/  LOP3.LUT R6, R6, 0xfffffffe, RZ, 0xc0, !PT ;  /* 0xfffffffe06067812 */ /* 0x000fca00078ec0ff */
[----:B------:R-:W-:Y:S01]  /*a8d0*/  IMAD.IADD R13, R7, 0x1, -R6 ;  /* 0x00000001070d7824 */ /* 0x000fe200078e0a06 */
[----:B------:R-:W-:-:S04]  /*a8e0*/  CS2R R6, SRZ ;  /* 0x0000000000067805 */ /* 0x000fc8000001ff00 */
[----:B------:R-:W-:Y:S01]  /*a8f0*/  SHF.L.U32 R13, R13, 0x1f, RZ ;  /* 0x0000001f0d0d7819 */ /* 0x000fe200000006ff */
[----:B------:R-:W-:Y:S06]  /*a900*/  @P1 BRA `(.L_x_2591) ;  /* 0x0000000000301947 */ /* 0x000fec0003800000 */
[----:B------:R-:W-:Y:S02]  /*a910*/  CS2R R6, SRZ ;  /* 0x0000000000067805 */ /* 0x000fe4000001ff00 */
[----:B------:R-:W-:Y:S02]  /*a920*/  CS2R R8, SRZ ;  /* 0x0000000000087805 */ /* 0x000fe4000001ff00 */
[----:B------:R-:W-:Y:S01]  /*a930*/  CS2R R10, SRZ ;  /* 0x00000000000a7805 */ /* 0x000fe2000001ff00 */
[----:B------:R-:W-:Y:S06]  /*a940*/  @P0 BRA `(.L_x_2591) ;  /* 0x0000000000200947 */ /* 0x000fec0003800000 */
[C---:B------:R-:W-:Y:S01]  /*a950*/  IMAD.SHL.U32 R7, R18.reuse, 0x2, RZ ;  /* 0x0000000212077824 */ /* 0x040fe200078e00ff */
[----:B------:R-:W-:-:S04]  /*a960*/  SHF.L.U64.HI R5, R18, 0x1, R19 ;  /* 0x0000000112057819 */ /* 0x000fc80000010213 */
[-C--:B------:R-:W-:Y:S02]  /*a970*/  IADD3 R8, P1, R24, R7.reuse, RZ ;  /* 0x0000000718087210 */ /* 0x080fe40007f3e0ff */
[----:B------:R-:W-:-:S03]  /*a980*/  IADD3 R4, P2, R14, R7, RZ ;  /* 0x000000070e047210 */ /* 0x000fc60007f5e0ff */
[--C-:B------:R-:W-:Y:S02]  /*a990*/  IMAD.X R9, R0, 0x1, R5.reuse, P1 ;  /* 0x0000000100097824 */ /* 0x100fe400008e0605 */
[----:B------:R-:W-:-:S04]  /*a9a0*/  IMAD.X R5, R25, 0x1, R5, P2 ;  /* 0x0000000119057824 */ /* 0x000fc800010e0605 */
[----:B------:R-:W5:Y:S04]  /*a9b0*/  LD.E.128 R8, desc[UR42][R8.64] ;  /* 0x0000002a08087980 */ /* 0x000f68000c101d00 */
[----:B------:R-:W5:Y:S02]  /*a9c0*/  LD.E.128 R4, desc[UR42][R4.64] ;  /* 0x0000002a04047980 */ /* 0x000f64000c101d00 */
.L_x_2591:
[----:B------:R-:W-:Y:S05]  /*a9d0*/  BSYNC B1 ;  /* 0x0000000000017941 */ /* 0x000fea0003800000 */
.L_x_2590:
[----:B------:R-:W0:Y:S01]  /*a9e0*/  SYNCS.PHASECHK.TRANS64.TRYWAIT P1, [R2+URZ+0x28c00], R13 ;  /* 0x028c000d020075a7 */ /* 0x000e22000802017f */
[----:B------:R-:W-:Y:S01]  /*a9f0*/  VIADDMNMX R3, R3, -R196, 0x40, PT ;  /* 0x0000004003037446 */ /* 0x000fe200038009c4 */
[C---:B------:R-:W-:Y:S01]  /*aa00*/  VIADD R0, R190.reuse, 0x20 ;  /* 0x00000020be007836 */ /* 0x040fe20000000000 */
[----:B------:R-:W-:Y:S01]  /*aa10*/  BSSY B1, `(.L_x_2592) ;  /* 0x0000011000017945 */ /* 0x000fe20003800000 */
[----:B-----5:R-:W-:Y:S01]  /*aa20*/  IMAD.MOV.U32 R12, RZ, RZ, R4 ;  /* 0x000000ffff0c7224 */ /* 0x020fe200078e0004 */
[-C--:B------:R-:W-:Y:S01]  /*aa30*/  ISETP.GE.OR P2, PT, R190, R3.reuse, P0 ;  /* 0x00000003be00720c */ /* 0x080fe20000746670 */
[----:B------:R-:W-:Y:S01]  /*aa40*/  IMAD.MOV.U32 R14, RZ, RZ, R5 ;  /* 0x000000ffff0e7224 */ /* 0x000fe200078e0005 */
[----:B------:R-:W-:Y:S01]  /*aa50*/  ISETP.GE.OR P0, PT, R0, R3, P0 ;  /* 0x000000030000720c */ /* 0x000fe20000706670 */
[----:B------:R-:W-:Y:S02]  /*aa60*/  IMAD.MOV.U32 R3, RZ, RZ, R6 ;  /* 0x000000ffff037224 */ /* 0x000fe400078e0006 */
        /* <DEDUP_REMOVED lines=10> */
[----:B0-----:R-:W-:Y:S06]  /*ab10*/  @!P1 BRA `(.L_x_2593) ;  /* 0x0000018800989947 */ /* 0x001fec0003800000 */
.L_x_2890:
[----:B------:R-:W-:Y:S05]  /*ab20*/  BSYNC B1 ;  /* 0x0000000000017941 */ /* 0x000fea0003800000 */
.L_x_2592:
[----:B------:R-:W-:Y:S04]  /*ab30*/  BSSY B1, `(.L_x_2594) ;  /* 0x000006a000017945 */ /* 0x000fe80003800000 */
[----:B------:R-:W-:Y:S05]  /*ab40*/  @P2 BRA `(.L_x_2595) ;  /* 0x0000000400a02947 */ /* 0x000fea0003800000 */
[----:B------:R-:W-:Y:S01]  /*ab50*/  IMAD.SHL.U32 R12, R198, 0x40, RZ ;  /* 0x00000040c60c7824 */ /* 0x000fe200078e00ff */
[----:B------:R-:W-:Y:S01]  /*ab60*/  SHF.R.U64 R41, R28, 0x10, R29 ;  /* 0x000000101c297819 */ /* 0x000fe2000000121d */
[----:B------:R-:W-:Y:S01]  /*ab70*/  IMAD.IADD R14, R18, 0x1, R39 ;  /* 0x00000001120e7824 */ /* 0x000fe200078e0227 */
[----:B------:R-:W-:Y:S02]  /*ab80*/  SHF.R.U64 R46, R30, 0x10, R31 ;  /* 0x000000101e2e7819 */ /* 0x000fe4000000121f */
[----:B------:R-:W-:Y:S02]  /*ab90*/  LOP3.LUT R15, R12, 0x1c0, RZ, 0xc0, !PT ;  /* 0x000001c00c0f7812 */ /* 0x000fe400078ec0ff */
[----:B------:R-:W-:Y:S02]  /*aba0*/  SHF.R.U64 R44, R20, 0x10, R21 ;  /* 0x00000010142c7819 */ /* 0x000fe40000001215 */
[----:B------:R-:W-:Y:S02]  /*abb0*/  LOP3.LUT R12, R15, 0x38, R18, 0xf8, !PT ;  /* 0x000000380f0c7812 */ /* 0x000fe400078ef812 */
[----:B------:R-:W-:-:S02]  /*abc0*/  SHF.R.U32.HI R25, RZ, 0x3, R15 ;  /* 0x00000003ff197819 */ /* 0x000fc4000001160f */
[----:B------:R-:W-:Y:S02]  /*abd0*/  LOP3.LUT R14, R15, 0x38, R14, 0xf8, !PT ;  /* 0x000000380f0e7812 */ /* 0x000fe400078ef80e */
[-C--:B0-----:R-:W-:Y:S02]  /*abe0*/  LOP3.LUT R13, R12, R25.reuse, RZ, 0x3c, !PT ;  /* 0x000000190c0d7212 */ /* 0x081fe400078e3cff */
[----:B------:R-:W-:Y:S02]  /*abf0*/  LOP3.LUT R15, R14, R25, RZ, 0x3c, !PT ;  /* 0x000000190e0f7212 */ /* 0x000fe400078e3cff */
[----:B------:R-:W-:Y:S01]  /*ac00*/  SHF.R.U32.HI R28, RZ, 0x10, R29 ;  /* 0x00000010ff1c7819 */ /* 0x000fe2000001161d */
[C---:B------:R-:W-:Y:S01]  /*ac10*/  IMAD R13, R214.reuse, 0x200, R13 ;  /* 0x00000200d60d7824 */ /* 0x040fe200078e020d */
[----:B------:R-:W-:Y:S01]  /*ac20*/  SHF.R.U32.HI R45, RZ, 0x10, R21 ;  /* 0x00000010ff2d7819 */ /* 0x000fe20000011615 */
[----:B------:R-:W-:Y:S01]  /*ac30*/  IMAD R25, R214, 0x200, R15 ;  /* 0x00000200d6197824 */ /* 0x000fe200078e020f */
[----:B------:R-:W-:Y:S01]  /*ac40*/  SHF.R.U64 R21, R32, 0x10, R33 ;  /* 0x0000001020157819 */ /* 0x000fe20000001221 */
[----:B------:R-:W-:Y:S01]  /*ac50*/  IMAD R35, R13, 0x2, R2 ;  /* 0x000000020d237824 */ /* 0x000fe200078e0202 */
[----:B------:R-:W-:Y:S01]  /*ac60*/  PRMT R46, R40, 0x5432, R46 ;  /* 0x00005432282e7816 */ /* 0x000fe2000000002e */
[----:B------:R-:W-:Y:S01]  /*ac70*/  IMAD R38, R25, 0x2, R2 ;  /* 0x0000000219267824 */ /* 0x000fe200078e0202 */
[----:B------:R-:W-:-:S02]  /*ac80*/  PRMT R44, R36, 0x5432, R44 ;  /* 0x00005432242c7816 */ /* 0x000fc4000000002c */
[----:B------:R-:W0:Y:S01]  /*ac90*/  LDS.128 R12, [R35+0x20400] ;  /* 0x02040000230c7984 */ /* 0x000e220000000c00 */
[----:B------:R-:W-:Y:S01]  /*aca0*/  PRMT R37, R37, 0x5410, R28 ;  /* 0x0000541025257816 */ /* 0x000fe2000000001c */
[----:B------:R-:W-:Y:S01]  /*acb0*/  IMAD.U32 R47, R46, 0x10000, RZ ;  /* 0x000100002e2f7824 */ /* 0x000fe200078e00ff */
[----:B------:R-:W-:Y:S01]  /*acc0*/  SHF.R.U32.HI R48, RZ, 0x10, R31 ;  /* 0x00000010ff307819 */ /* 0x000fe2000001161f */
[----:B------:R-:W1:Y:S01]  /*acd0*/  LDS.128 R24, [R38+0x20400] ;  /* 0x0204000026187984 */ /* 0x000e620000000c00 */
[----:B------:R-:W-:Y:S02]  /*ace0*/  SHF.R.U32.HI R20, RZ, 0x10, R33 ;  /* 0x00000010ff147819 */ /* 0x000fe40000011621 */
[----:B------:R-:W-:Y:S02]  /*acf0*/  PRMT R36, R36, 0x5410, R41 ;  /* 0x0000541024247816 */ /* 0x000fe40000000029 */
[----:B------:R-:W-:Y:S02]  /*ad00*/  PRMT R21, R40, 0x5410, R21 ;  /* 0x0000541028157816 */ /* 0x000fe40000000015 */
[----:B------:R-:W-:-:S02]  /*ad10*/  PRMT R45, R42, 0x5410, R45 ;  /* 0x000054102a2d7816 */ /* 0x000fc4000000002d */
[----:B------:R-:W-:Y:S02]  /*ad20*/  PRMT R48, R42, 0x5432, R48 ;  /* 0x000054322a307816 */ /* 0x000fe40000000030 */
[----:B------:R-:W-:Y:S02]  /*ad30*/  PRMT R20, R43, 0x5432, R20 ;  /* 0x000054322b147816 */ /* 0x000fe40000000014 */
[----:B------:R-:W-:Y:S01]  /*ad40*/  LOP3.LUT R46, R46, 0xffff0000, RZ, 0xc0, !PT ;  /* 0xffff00002e2e7812 */ /* 0x000fe200078ec0ff */
        /* <DEDUP_REMOVED lines=9> */
[C---:B------:R-:W-:Y:S01]  /*ade0*/  LOP3.LUT R41, R25.reuse, 0xffff0000, RZ, 0xc0, !PT ;  /* 0xffff000019297812 */ /* 0x040fe200078ec0ff */
[----:B------:R-:W-:Y:S01]  /*adf0*/  IMAD.U32 R40, R25, 0x10000, RZ ;  /* 0x0001000019287824 */ /* 0x000fe200078e00ff */
[----:B------:R-:W-:Y:S01]  /*ae00*/  LOP3.LUT R33, R24, 0xffff0000, RZ, 0xc0, !PT ;  /* 0xffff000018217812 */ /* 0x000fe200078ec0ff */
[----:B------:R-:W-:Y:S01]  /*ae10*/  IMAD.U32 R25, R44, 0x10000, RZ ;  /* 0x000100002c197824 */ /* 0x000fe200078e00ff */
[C---:B------:R-:W-:Y:S01]  /*ae20*/  LOP3.LUT R24, R26.reuse, 0xffff0000, RZ, 0xc0, !PT ;  /* 0xffff00001a187812 */ /* 0x040fe200078ec0ff */
[----:B------:R-:W-:-:S02]  /*ae30*/  IMAD.U32 R42, R26, 0x10000, RZ ;  /* 0x000100001a2a7824 */ /* 0x000fc400078e00ff */
[----:B------:R-:W-:Y:S01]  /*ae40*/  FMUL.FTZ R49, R15, R47 ;  /* 0x0000002f0f317220 */ /* 0x000fe20000410000 */
[C---:B------:R-:W-:Y:S01]  /*ae50*/  IMAD.U32 R43, R27.reuse, 0x10000, RZ ;  /* 0x000100001b2b7824 */ /* 0x040fe200078e00ff */
[----:B------:R-:W-:Y:S01]  /*ae60*/  LOP3.LUT R26, R27, 0xffff0000, RZ, 0xc0, !PT ;  /* 0xffff00001b1a7812 */ /* 0x000fe200078ec0ff */
[-C--:B------:R-:W-:Y:S01]  /*ae70*/  FMUL.FTZ R27, R15, R25.reuse ;  /* 0x000000190f1b7220 */ /* 0x080fe20000410000 */
[----:B------:R-:W-:Y:S01]  /*ae80*/  LOP3.LUT R44, R44, 0xffff0000, RZ, 0xc0, !PT ;  /* 0xffff00002c2c7812 */ /* 0x000fe200078ec0ff */
[----:B------:R-:W-:Y:S01]  /*ae90*/  FFMA.FTZ R15, R28, R25, -R49 ;  /* 0x000000191c0f7223 */ /* 0x000fe20000010831 */
[----:B------:R-:W-:Y:S02]  /*aea0*/  IMAD.U32 R49, R48, 0x10000, RZ ;  /* 0x0001000030317824 */ /* 0x000fe400078e00ff */
[----:B------:R-:W-:Y:S01]  /*aeb0*/  FFMA.FTZ R25, R28, R47, R27 ;  /* 0x0000002f1c197223 */ /* 0x000fe2000001001b */
[----:B------:R-:W-:Y:S02]  /*aec0*/  IMAD.U32 R27, R45, 0x10000, RZ ;  /* 0x000100002d1b7824 */ /* 0x000fe400078e00ff */
[C---:B------:R-:W-:Y:S01]  /*aed0*/  FMUL.FTZ R28, R33.reuse, R44 ;  /* 0x0000002c211c7220 */ /* 0x040fe20000410000 */
[-C--:B------:R-:W-:Y:S01]  /*aee0*/  FMUL.FTZ R50, R33, R46.reuse ;  /* 0x0000002e21327220 */ /* 0x080fe20000410000 */
[----:B------:R-:W-:Y:S01]  /*aef0*/  FMUL.FTZ R33, R40, R49 ;  /* 0x0000003128217220 */ /* 0x000fe20000410000 */
[----:B------:R-:W-:Y:S01]  /*af00*/  LOP3.LUT R48, R48, 0xffff0000, RZ, 0xc0, !PT ;  /* 0xffff000030307812 */ /* 0x000fe200078ec0ff */
[-C--:B------:R-:W-:Y:S01]  /*af10*/  FMUL.FTZ R40, R40, R27.reuse ;  /* 0x0000001b28287220 */ /* 0x080fe20000410000 */
[----:B------:R-:W-:Y:S01]  /*af20*/  FFMA.FTZ R46, R29, R46, R28 ;  /* 0x0000002e1d2e7223 */ /* 0x000fe2000001001c */
[----:B------:R-:W-:Y:S01]  /*af30*/  LOP3.LUT R28, R45, 0xffff0000, RZ, 0xc0, !PT ;  /* 0xffff00002d1c7812 */ /* 0x000fe200078ec0ff */
[----:B------:R-:W-:Y:S01]  /*af40*/  FFMA.FTZ R50, R29, R44, -R50 ;  /* 0x0000002c1d327223 */ /* 0x000fe20000010832 */
[C---:B------:R-:W-:Y:S01]  /*af50*/  FFMA.FTZ R33, R30.reuse, R27, -R33 ;  /* 0x0000001b1e217223 */ /* 0x040fe20000010821 */
[----:B------:R-:W-:Y:S01]  /*af60*/  FFMA.FTZ R40, R30, R49, R40 ;  /* 0x000000311e287223 */ /* 0x000fe20000010028 */
[----:B------:R-:W-:-:S02]  /*af70*/  IMAD.U32 R29, R21, 0x10000, RZ ;  /* 0x00010000151d7824 */ /* 0x000fc400078e00ff */
[C---:B------:R-:W-:Y:S01]  /*af80*/  FMUL.FTZ R30, R41.reuse, R48 ;  /* 0x00000030291e7220 */ /* 0x040fe20000410000 */
[----:B------:R-:W-:Y:S02]  /*af90*/  IMAD.U32 R27, R36, 0x10000, RZ ;  /* 0x00010000241b7824 */ /* 0x000fe400078e00ff */
[-C--:B------:R-:W-:Y:S01]  /*afa0*/  FMUL.FTZ R52, R41, R28.reuse ;  /* 0x0000001c29347220 */ /* 0x080fe20000410000 */
[C---:B------:R-:W-:Y:S01]  /*afb0*/  FMUL.FTZ R41, R42.reuse, R29 ;  /* 0x0000001d2a297220 */ /* 0x040fe20000410000 */
[C---:B------:R-:W-:Y:S01]  /*afc0*/  FFMA.FTZ R44, R31.reuse, R28, -R30 ;  /* 0x0000001c1f2c7223 */ /* 0x040fe2000001081e */
[----:B------:R-:W-:Y:S01]  /*afd0*/  FMUL.FTZ R42, R42, R27 ;  /* 0x0000001b2a2a7220 */ /* 0x000fe20000410000 */
[----:B------:R-:W-:Y:S02]  /*afe0*/  IMAD.U32 R30, R20, 0x10000, RZ ;  /* 0x00010000141e7824 */ /* 0x000fe400078e00ff */
[----:B------:R-:W-:Y:S01]  /*aff0*/  FFMA.FTZ R31, R31, R48, R52 ;  /* 0x000000301f1f7223 */ /* 0x000fe20000010034 */
[----:B------:R-:W-:-:S02]  /*b000*/  IMAD.U32 R28, R37, 0x10000, RZ ;  /* 0x00010000251c7824 */ /* 0x000fc400078e00ff */
[C---:B------:R-:W-:Y:S01]  /*b010*/  FFMA.FTZ R41, R32.reuse, R27, -R41 ;  /* 0x0000001b20297223 */ /* 0x040fe20000010829 */
[----:B------:R-:W-:Y:S01]  /*b020*/  FFMA.FTZ R42, R32, R29, R42 ;  /* 0x0000001d202a7223 */ /* 0x000fe2000001002a */
[C---:B------:R-:W-:Y:S01]  /*b030*/  FMUL.FTZ R48, R43.reuse, R30 ;  /* 0x0000001e2b307220 */ /* 0x040fe20000410000 */
[-C--:B------:R-:W-:Y:S01]  /*b040*/  FMUL.FTZ R32, R43, R28.reuse ;  /* 0x0000001c2b207220 */ /* 0x080fe20000410000 */
[----:B------:R-:W-:Y:S02]  /*b050*/  LOP3.LUT R27, R21, 0xffff0000, RZ, 0xc0, !PT ;  /* 0xffff0000151b7812 */ /* 0x000fe400078ec0ff */
[----:B------:R-:W-:Y:S01]  /*b060*/  LOP3.LUT R21, R36, 0xffff0000, RZ, 0xc0, !PT ;  /* 0xffff000024157812 */ /* 0x000fe200078ec0ff */
[C---:B------:R-:W-:Y:S01]  /*b070*/  FFMA.FTZ R48, R13.reuse, R28, -R48 ;  /* 0x0000001c0d307223 */ /* 0x040fe20000010830 */
[----:B------:R-:W-:Y:S01]  /*b080*/  LOP3.LUT R29, R20, 0xffff0000, RZ, 0xc0, !PT ;  /* 0xffff0000141d7812 */ /* 0x000fe200078ec0ff */
[----:B------:R-:W-:Y:S01]  /*b090*/  FFMA.FTZ R32, R13, R30, R32 ;  /* 0x0000001e0d207223 */ /* 0x000fe20000010020 */
[----:B------:R-:W-:Y:S01]  /*b0a0*/  LOP3.LUT R37, R37, 0xffff0000, RZ, 0xc0, !PT ;  /* 0xffff000025257812 */ /* 0x000fe200078ec0ff */
[C---:B------:R-:W-:Y:S01]  /*b0b0*/  FMUL.FTZ R13, R24.reuse, R27 ;  /* 0x0000001b180d7220 */ /* 0x040fe20000410000 */
[----:B------:R-:W-:Y:S01]  /*b0c0*/  FMUL.FTZ R24, R24, R21 ;  /* 0x0000001518187220 */ /* 0x000fe20000410000 */
[----:B------:R-:W-:-:S02]  /*b0d0*/  FMUL.FTZ R43, R26, R29 ;  /* 0x0000001d1a2b7220 */ /* 0x000fc40000410000 */
[----:B------:R-:W-:Y:S01]  /*b0e0*/  FMUL.FTZ R26, R26, R37 ;  /* 0x000000251a1a7220 */ /* 0x000fe20000410000 */
[C---:B------:R-:W-:Y:S01]  /*b0f0*/  FFMA.FTZ R20, R12.reuse, R21, -R13 ;  /* 0x000000150c147223 */ /* 0x040fe2000001080d */
[----:B------:R-:W-:Y:S01]  /*b100*/  FFMA.FTZ R27, R12, R27, R24 ;  /* 0x0000001b0c1b7223 */ /* 0x000fe20000010018 */
[C---:B------:R-:W-:Y:S01]  /*b110*/  FFMA.FTZ R43, R14.reuse, R37, -R43 ;  /* 0x000000250e2b7223 */ /* 0x040fe2000001082b */
[----:B------:R-:W-:Y:S01]  /*b120*/  FFMA.FTZ R29, R14, R29, R26 ;  /* 0x0000001d0e1d7223 */ /* 0x000fe2000001001a */
[----:B------:R-:W-:Y:S02]  /*b130*/  F2FP.BF16.F32.PACK_AB R12, R50, R15 ;  /* 0x0000000f320c723e */ /* 0x000fe400000010ff */
[----:B------:R-:W-:Y:S02]  /*b140*/  F2FP.BF16.F32.PACK_AB R24, R46, R25 ;  /* 0x000000192e18723e */ /* 0x000fe400000010ff */
[----:B------:R-:W-:Y:S02]  /*b150*/  F2FP.BF16.F32.PACK_AB R13, R44, R33 ;  /* 0x000000212c0d723e */ /* 0x000fe400000010ff */
[----:B------:R-:W-:-:S02]  /*b160*/  F2FP.BF16.F32.PACK_AB R14, R20, R41 ;  /* 0x00000029140e723e */ /* 0x000fc400000010ff */
[----:B------:R-:W-:Y:S02]  /*b170*/  F2FP.BF16.F32.PACK_AB R26, R27, R42 ;  /* 0x0000002a1b1a723e */ /* 0x000fe400000010ff */
[----:B------:R-:W-:Y:S02]  /*b180*/  F2FP.BF16.F32.PACK_AB R15, R43, R48 ;  /* 0x000000302b0f723e */ /* 0x000fe400000010ff */
[----:B------:R-:W-:Y:S02]  /*b190*/  F2FP.BF16.F32.PACK_AB R25, R31, R40 ;  /* 0x000000281f19723e */ /* 0x000fe400000010ff */
[----:B------:R-:W-:Y:S01]  /*b1a0*/  F2FP.BF16.F32.PACK_AB R27, R29, R32 ;  /* 0x000000201d1b723e */ /* 0x000fe200000010ff */
[----:B------:R1:W-:Y:S04]  /*b1b0*/  STS.128 [R35+0x20400], R12 ;  /* 0x0204000c23007388 */ /* 0x0003e80000000c00 */
[----:B------:R1:W-:Y:S02]  /*b1c0*/  STS.128 [R38+0x20400], R24 ;  /* 0x0204001826007388 */ /* 0x0003e40000000c00 */
.L_x_2595:
[----:B------:R-:W-:Y:S05]  /*b1d0*/  BSYNC B1 ;  /* 0x0000000000017941 */ /* 0x000fea0003800000 */
.L_x_2594:
[----:B------:R-:W-:Y:S01]  /*b1e0*/  PRMT R20, R34, 0x5410, R3 ;  /* 0x0000541022147816 */ /* 0x000fe20000000003 */
[----:B------:R-:W-:Y:S06]  /*b1f0*/  @P0 BRA `(.L_x_2586) ;  /* 0x0000000400a40947 */ /* 0x000fec0003800000 */
[----:B------:R-:W2:Y:S01]  /*b200*/  LDL R41, [R1+0x64] ;  /* 0x0000640001297983 */ /* 0x000ea20000100800 */
[----:B------:R-:W-:Y:S01]  /*b210*/  SHF.R.S32.HI R3, RZ, 0x1f, R0 ;  /* 0x0000001fff037819 */ /* 0x000fe20000011400 */
[----:B-1----:R-:W-:Y:S01]  /*b220*/  IMAD.SHL.U32 R12, R0, 0x40, RZ ;  /* 0x00000040000c7824 */ /* 0x002fe200078e00ff */
[----:B------:R-:W-:Y:S01]  /*b230*/  SHF.R.U64 R32, R4, 0x10, R5 ;  /* 0x0000001004207819 */ /* 0x000fe20000001205 */
[----:B------:R-:W-:Y:S01]  /*b240*/  IMAD.IADD R39, R18, 0x1, R39 ;  /* 0x0000000112277824 */ /* 0x000fe200078e0227 */
[----:B------:R-:W-:Y:S02]  /*b250*/  LEA.HI R3, R3, R0, RZ, 0x3 ;  /* 0x0000000003037211 */ /* 0x000fe400078f18ff */
[----:B------:R-:W-:Y:S02]  /*b260*/  LOP3.LUT R12, R12, 0x1c0, RZ, 0xc0, !PT ;  /* 0x000001c00c0c7812 */ /* 0x000fe400078ec0ff */
[----:B------:R-:W-:Y:S01]  /*b270*/  SHF.R.U64 R21, R8, 0x10, R9 ;  /* 0x0000001008157819 */ /* 0x000fe20000001209 */
[----:B------:R-:W-:Y:S01]  /*b280*/  IMAD.SHL.U32 R3, R3, 0x40, RZ ;  /* 0x0000004003037824 */ /* 0x000fe200078e00ff */
[----:B------:R-:W-:-:S02]  /*b290*/  LOP3.LUT R0, R12, 0x38, R39, 0xf8, !PT ;  /* 0x000000380c007812 */ /* 0x000fc400078ef827 */
[----:B0-----:R-:W-:Y:S02]  /*b2a0*/  SHF.R.U32.HI R13, RZ, 0x3, R12 ;  /* 0x00000003ff0d7819 */ /* 0x001fe4000001160c */
[----:B------:R-:W-:Y:S02]  /*b2b0*/  LOP3.LUT R3, R3, 0xfffffe00, RZ, 0xc0, !PT ;  /* 0xfffffe0003037812 */ /* 0x000fe400078ec0ff */
[----:B------:R-:W-:Y:S02]  /*b2c0*/  LOP3.LUT R0, R0, R13, RZ, 0x3c, !PT ;  /* 0x0000000d00007212 */ /* 0x000fe400078e3cff */
[----:B------:R-:W-:Y:S02]  /*b2d0*/  PRMT R32, R51, 0x5432, R32 ;  /* 0x0000543233207816 */ /* 0x000fe40000000020 */
[----:B------:R-:W-:Y:S01]  /*b2e0*/  SHF.R.U32.HI R29, RZ, 0x10, R9 ;  /* 0x00000010ff1d7819 */ /* 0x000fe20000011609 */
[----:B------:R-:W-:Y:S01]  /*b2f0*/  IMAD.IADD R3, R3, 0x1, R0 ;  /* 0x0000000103037824 */ /* 0x000fe200078e0200 */
[----:B------:R-:W-:Y:S01]  /*b300*/  SHF.R.U32.HI R33, RZ, 0x10, R5 ;  /* 0x00000010ff217819 */ /* 0x000fe20000011605 */
[----:B------:R-:W-:Y:S01]  /*b310*/  IMAD.U32 R34, R32, 0x10000, RZ ;  /* 0x0001000020227824 */ /* 0x000fe200078e00ff */
[----:B------:R-:W-:Y:S01]  /*b320*/  PRMT R21, R55, 0x5410, R21 ;  /* 0x0000541037157816 */ /* 0x000fe20000000015 */
[----:B------:R-:W-:Y:S01]  /*b330*/  IMAD R0, R3, 0x2, R2 ;  /* 0x0000000203007824 */ /* 0x000fe200078e0202 */
[----:B------:R-:W-:-:S02]  /*b340*/  SHF.R.U32.HI R37, RZ, 0x10, R7 ;  /* 0x00000010ff257819 */ /* 0x000fc40000011607 */
[----:B------:R-:W-:Y:S01]  /*b350*/  PRMT R33, R51, 0x5410, R33 ;  /* 0x0000541033217816 */ /* 0x000fe20000000021 */
[----:B------:R-:W-:Y:S01]  /*b360*/  IMAD.U32 R28, R21, 0x10000, RZ ;  /* 0x00010000151c7824 */ /* 0x000fe200078e00ff */
[----:B------:R-:W0:Y:S01]  /*b370*/  LDS.128 R24, [R0+0x20400] ;  /* 0x0204000000187984 */ /* 0x000e220000000c00 */
[----:B------:R-:W-:Y:S02]  /*b380*/  SHF.R.U32.HI R31, RZ, 0x10, R11 ;  /* 0x00000010ff1f7819 */ /* 0x000fe4000001160b */
[----:B------:R-:W-:Y:S01]  /*b390*/  PRMT R29, R56, 0x5410, R29 ;  /* 0x00005410381d7816 */ /* 0x000fe2000000001d */
[----:B------:R-:W-:Y:S01]  /*b3a0*/  IMAD.U32 R36, R33, 0x10000, RZ ;  /* 0x0001000021247824 */ /* 0x000fe200078e00ff */
[----:B------:R-:W-:Y:S02]  /*b3b0*/  SHF.R.U64 R30, R10, 0x10, R11 ;  /* 0x000000100a1e7819 */ /* 0x000fe4000000120b */
[----:B------:R-:W-:Y:S02]  /*b3c0*/  PRMT R37, R54, 0x5410, R37 ;  /* 0x0000541036257816 */ /* 0x000fe40000000025 */
[----:B------:R-:W-:-:S02]  /*b3d0*/  PRMT R31, R20, 0x5410, R31 ;  /* 0x00005410141f7816 */ /* 0x000fc4000000001f */
[----:B------:R-:W-:Y:S02]  /*b3e0*/  PRMT R30, R20, 0x5432, R30 ;  /* 0x00005432141e7816 */ /* 0x000fe4000000001e */
[----:B------:R-:W-:Y:S02]  /*b3f0*/  SHF.R.U64 R35, R6, 0x10, R7 ;  /* 0x0000001006237819 */ /* 0x000fe40000001207 */
[----:B------:R-:W-:Y:S02]  /*b400*/  LOP3.LUT R21, R21, 0xffff0000, RZ, 0xc0, !PT ;  /* 0xffff000015157812 */ /* 0x000fe400078ec0ff */
[----:B------:R-:W-:Y:S02]  /*b410*/  PRMT R35, R53, 0x5410, R35 ;  /* 0x0000541035237816 */ /* 0x000fe40000000023 */
        /* <DEDUP_REMOVED lines=9> */
[C---:B------:R-:W-:Y:S01]  /*b4b0*/  IMAD.U32 R25, R37.reuse, 0x10000, RZ ;  /* 0x0001000025197824 */ /* 0x040fe200078e00ff */
[----:B------:R-:W-:Y:S02]  /*b4c0*/  LOP3.LUT R9, R32, 0xffff0000, RZ, 0xc0, !PT ;  /* 0xffff000020097812 */ /* 0x000fe400078ec0ff */
[----:B------:R-:W-:Y:S01]  /*b4d0*/  LOP3.LUT R37, R37, 0xffff0000, RZ, 0xc0, !PT ;  /* 0xffff000025257812 */ /* 0x000fe200078ec0ff */
[----:B--2---:R-:W0:Y:S02]  /*b4e0*/  LDS.128 R12, [R41+0x20400] ;  /* 0x02040000290c7984 */ /* 0x004e240000000c00 */
[C---:B0-----:R-:W-:Y:S01]  /*b4f0*/  IMAD.U32 R3, R12.reuse, 0x10000, RZ ;  /* 0x000100000c037824 */ /* 0x041fe200078e00ff */
[----:B------:R-:W-:Y:S01]  /*b500*/  LOP3.LUT R4, R12, 0xffff0000, RZ, 0xc0, !PT ;  /* 0xffff00000c047812 */ /* 0x000fe200078ec0ff */
[C---:B------:R-:W-:Y:S01]  /*b510*/  IMAD.U32 R5, R13.reuse, 0x10000, RZ ;  /* 0x000100000d057824 */ /* 0x040fe200078e00ff */
[----:B------:R-:W-:Y:S01]  /*b520*/  LOP3.LUT R12, R13, 0xffff0000, RZ, 0xc0, !PT ;  /* 0xffff00000d0c7812 */ /* 0x000fe200078ec0ff */
[----:B------:R-:W-:Y:S01]  /*b530*/  FFMA.FTZ R38, R3, R28, -R38 ;  /* 0x0000001c03267223 */ /* 0x000fe20000010826 */
[----:B------:R-:W-:-:S02]  /*b540*/  IMAD.U32 R28, R29, 0x10000, RZ ;  /* 0x000100001d1c7824 */ /* 0x000fc400078e00ff */
[----:B------:R-:W-:Y:S01]  /*b550*/  FFMA.FTZ R40, R3, R34, R40 ;  /* 0x0000002203287223 */ /* 0x000fe20000010028 */
[----:B------:R-:W-:Y:S01]  /*b560*/  IMAD.U32 R3, R31, 0x10000, RZ ;  /* 0x000100001f037824 */ /* 0x000fe200078e00ff */
[----:B------:R-:W-:Y:S01]  /*b570*/  LOP3.LUT R7, R14, 0xffff0000, RZ, 0xc0, !PT ;  /* 0xffff00000e077812 */ /* 0x000fe200078ec0ff */
[-C--:B------:R-:W-:Y:S01]  /*b580*/  FMUL.FTZ R34, R11, R28.reuse ;  /* 0x0000001c0b227220 */ /* 0x080fe20000410000 */
[----:B------:R-:W-:Y:S02]  /*b590*/  IMAD.U32 R8, R15, 0x10000, RZ ;  /* 0x000100000f087824 */ /* 0x000fe400078e00ff */
[C---:B------:R-:W-:Y:S01]  /*b5a0*/  FMUL.FTZ R11, R20.reuse, R25 ;  /* 0x00000019140b7220 */ /* 0x040fe20000410000 */
[C---:B------:R-:W-:Y:S01]  /*b5b0*/  FFMA.FTZ R42, R5.reuse, R28, -R42 ;  /* 0x0000001c052a7223 */ /* 0x040fe2000001082a */
[-C--:B------:R-:W-:Y:S01]  /*b5c0*/  FMUL.FTZ R28, R20, R3.reuse ;  /* 0x00000003141c7220 */ /* 0x080fe20000410000 */
[----:B------:R-:W-:Y:S01]  /*b5d0*/  FFMA.FTZ R34, R5, R36, R34 ;  /* 0x0000002405227223 */ /* 0x000fe20000010022 */
[----:B------:R-:W-:Y:S01]  /*b5e0*/  FFMA.FTZ R20, R8, R3, -R11 ;  /* 0x0000000308147223 */ /* 0x000fe2000001080b */
[C---:B------:R-:W-:Y:S01]  /*b5f0*/  FMUL.FTZ R3, R10.reuse, R9 ;  /* 0x000000090a037220 */ /* 0x040fe20000410000 */
[----:B------:R-:W-:Y:S01]  /*b600*/  FMUL.FTZ R11, R10, R21 ;  /* 0x000000150a0b7220 */ /* 0x000fe20000410000 */
[----:B------:R-:W-:Y:S01]  /*b610*/  IMAD.U32 R6, R14, 0x10000, RZ ;  /* 0x000100000e067824 */ /* 0x000fe200078e00ff */
[----:B------:R-:W-:Y:S01]  /*b620*/  LOP3.LUT R14, R15, 0xffff0000, RZ, 0xc0, !PT ;  /* 0xffff00000f0e7812 */ /* 0x000fe200078ec0ff */
[----:B------:R-:W-:-:S02]  /*b630*/  IMAD.U32 R13, R26, 0x10000, RZ ;  /* 0x000100001a0d7824 */ /* 0x000fc400078e00ff */
[----:B------:R-:W-:Y:S01]  /*b640*/  FFMA.FTZ R21, R4, R21, -R3 ;  /* 0x0000001504157223 */ /* 0x000fe20000010803 */
[----:B------:R-:W-:Y:S01]  /*b650*/  IMAD.U32 R5, R35, 0x10000, RZ ;  /* 0x0001000023057824 */ /* 0x000fe200078e00ff */
[----:B------:R-:W-:Y:S01]  /*b660*/  LOP3.LUT R15, R26, 0xffff0000, RZ, 0xc0, !PT ;  /* 0xffff00001a0f7812 */ /* 0x000fe200078ec0ff */
[----:B------:R-:W-:Y:S01]  /*b670*/  IMAD.U32 R3, R30, 0x10000, RZ ;  /* 0x000100001e037824 */ /* 0x000fe200078e00ff */
[----:B------:R-:W-:Y:S01]  /*b680*/  LOP3.LUT R26, R27, 0xffff0000, RZ, 0xc0, !PT ;  /* 0xffff00001b1a7812 */ /* 0x000fe200078ec0ff */
[----:B------:R-:W-:Y:S01]  /*b690*/  FFMA.FTZ R11, R4, R9, R11 ;  /* 0x00000009040b7223 */ /* 0x000fe2000001000b */
[C---:B------:R-:W-:Y:S01]  /*b6a0*/  FMUL.FTZ R27, R13.reuse, R5 ;  /* 0x000000050d1b7220 */ /* 0x040fe20000410000 */
[----:B------:R-:W-:Y:S01]  /*b6b0*/  FMUL.FTZ R13, R13, R3 ;  /* 0x000000030d0d7220 */ /* 0x000fe20000410000 */
[----:B------:R-:W-:Y:S01]  /*b6c0*/  LOP3.LUT R4, R35, 0xffff0000, RZ, 0xc0, !PT ;  /* 0xffff000023047812 */ /* 0x000fe200078ec0ff */
[----:B------:R-:W-:Y:S01]  /*b6d0*/  FFMA.FTZ R28, R8, R25, R28 ;  /* 0x00000019081c7223 */ /* 0x000fe2000001001c */
[----:B------:R-:W-:Y:S01]  /*b6e0*/  LOP3.LUT R29, R29, 0xffff0000, RZ, 0xc0, !PT ;  /* 0xffff00001d1d7812 */ /* 0x000fe200078ec0ff */
[----:B------:R-:W-:Y:S01]  /*b6f0*/  FFMA.FTZ R27, R6, R3, -R27 ;  /* 0x00000003061b7223 */ /* 0x000fe2000001081b */
[----:B------:R-:W-:Y:S01]  /*b700*/  LOP3.LUT R30, R30, 0xffff0000, RZ, 0xc0, !PT ;  /* 0xffff00001e1e7812 */ /* 0x000fe200078ec0ff */
[----:B------:R-:W-:Y:S01]  /*b710*/  FFMA.FTZ R10, R6, R5, R13 ;  /* 0x00000005060a7223 */ /* 0x000fe2000001000d */
[----:B------:R-:W-:Y:S01]  /*b720*/  LOP3.LUT R31, R31, 0xffff0000, RZ, 0xc0, !PT ;  /* 0xffff00001f1f7812 */ /* 0x000fe200078ec0ff */
[----:B------:R-:W-:Y:S01]  /*b730*/  FMUL.FTZ R25, R24, R33 ;  /* 0x0000002118197220 */ /* 0x000fe20000410000 */
[C---:B------:R-:W-:Y:S01]  /*b740*/  FMUL.FTZ R6, R15.reuse, R4 ;  /* 0x000000040f067220 */ /* 0x040fe20000410000 */
[----:B------:R-:W-:Y:S01]  /*b750*/  FMUL.FTZ R3, R26, R37 ;  /* 0x000000251a037220 */ /* 0x000fe20000410000 */
[----:B------:R-:W-:Y:S01]  /*b760*/  FMUL.FTZ R24, R24, R29 ;  /* 0x0000001d18187220 */ /* 0x000fe20000410000 */
[-C--:B------:R-:W-:Y:S01]  /*b770*/  FMUL.FTZ R15, R15, R30.reuse ;  /* 0x0000001e0f0f7220 */ /* 0x080fe20000410000 */
[----:B------:R-:W-:Y:S01]  /*b780*/  FMUL.FTZ R26, R26, R31 ;  /* 0x0000001f1a1a7220 */ /* 0x000fe20000410000 */
[----:B------:R-:W-:Y:S01]  /*b790*/  FFMA.FTZ R25, R12, R29, -R25 ;  /* 0x0000001d0c197223 */ /* 0x000fe20000010819 */
[C---:B------:R-:W-:Y:S01]  /*b7a0*/  FFMA.FTZ R6, R7.reuse, R30, -R6 ;  /* 0x0000001e07067223 */ /* 0x040fe20000010806 */
        /* <DEDUP_REMOVED lines=10> */
[----:B------:R-:W-:Y:S01]  /*b850*/  F2FP.BF16.F32.PACK_AB R10, R15, R10 ;  /* 0x0000000a0f0a723e */ /* 0x000fe200000010ff */
[----:B------:R3:W-:Y:S01]  /*b860*/  STS.128 [R41+0x20400], R4 ;  /* 0x0204000429007388 */ /* 0x0007e20000000c00 */
[----:B------:R-:W-:-:S05]  /*b870*/  F2FP.BF16.F32.PACK_AB R11, R37, R28 ;  /* 0x0000001c250b723e */ /* 0x000fca00000010ff */
[----:B------:R3:W-:Y:S02]  /*b880*/  STS.128 [R0+0x20400], R8 ;  /* 0x0204000800007388 */ /* 0x0007e40000000c00 */
.L_x_2586:
[----:B------:R-:W-:Y:S05]  /*b890*/  BSYNC B0 ;  /* 0x0000000000007941 */ /* 0x000fea0003800000 */
.L_x_2572:
[----:B------:R-:W-:Y:S01]  /*b8a0*/  @!PT LDS RZ, [RZ] ;  /* 0x00000000fffff984 */ /* 0x000fe20000000800 */
[----:B------:R-:W-:Y:S01]  /*b8b0*/  @!PT LDS RZ, [RZ] ;  /* 0x00000000fffff984 */ /* 0x000fe20000000800 */
[----:B------:R-:W-:Y:S01]  /*b8c0*/  @!PT LDS RZ, [RZ] ;  /* 0x00000000fffff984 */ /* 0x000fe20000000800 */
[----:B------:R-:W-:Y:S01]  /*b8d0*/  @!PT LDS RZ, [RZ] ;  /* 0x00000000fffff984 */ /* 0x000fe20000000800 */
[----:B------:R5:W-:Y:S06]  /*b8e0*/  MEMBAR.ALL.CTA ;  /* 0x0000000000007992 */ /* 0x000bec0000008000 */
[----:B-----5:R-:W5:Y:S01]  /*b8f0*/  FENCE.VIEW.ASYNC.S ;  /* 0x00000000000073c6 */ /* 0x020f620000000000 */
[----:B------:R-:W-:Y:S05]  /*b900*/  WARPSYNC.ALL ;  /* 0x0000000000007948 */ /* 0x000fea0003800000 */
[----:B-----5:R-:W-:Y:S06]  /*b910*/  BAR.SYNC.DEFER_BLOCKING 0xd, 0x80 ;  /* 0x0342000000007b1d */ /* 0x020fec0000010000 */
.L_x_2569:
[----:B--23--:R-:W-:-:S05]  /*b920*/  IMAD.U32 R0, RZ, RZ, UR37 ;  /* 0x00000025ff007e24 */ /* 0x00cfca000f8e00ff */
[----:B------:R-:W-:-:S13]  /*b930*/  ISETP.NE.AND P0, PT, R0, 0x3, PT ;  /* 0x000000030000780c */ /* 0x000fda0003f05270 */
[----:B------:R-:W-:Y:S05]  /*b940*/  @!P0 BRA `(.L_x_2596) ;  /* 0x0000000000048947 */ /* 0x000fea0003800000 */
[----:B------:R-:W-:Y:S01]  /*b950*/  BPT.TRAP 0x1 ;  /* 0x000000040000795c */ /* 0x000fe20000300000 */
.L_x_2596:
[----:B-1----:R-:W-:Y:S01]  /*b960*/  IMAD R15, R17, 0x8, R2 ;  /* 0x00000008110f7824 */ /* 0x002fe200078e0202 */
[----:B------:R-:W-:-:S04]  /*b970*/  SHF.L.U32 R56, R22, 0x1f, RZ ;  /* 0x0000001f16387819 */ /* 0x000fc800000006ff */
[----:B------:R1:W2:Y:S01]  /*b980*/  SYNCS.PHASECHK.TRANS64.TRYWAIT P1, [R15+URZ+0x28c30], R56 ;  /* 0x028c30380f0075a7 */ /* 0x0002a2000802017f */
[----:B------:R-:W-:Y:S05]  /*b990*/  @!P0 BRA `(.L_x_2597) ;  /* 0x0000000000048947 */ /* 0x000fea0003800000 */
[----:B------:R-:W-:Y:S01]  /*b9a0*/  BPT.TRAP 0x1 ;  /* 0x000000040000795c */ /* 0x000fe20000300000 */
.L_x_2597:
[C---:B------:R-:W-:Y:S02]  /*b9b0*/  VIADD R0, R2.reuse, 0x22400 ;  /* 0x0002240002007836 */ /* 0x040fe40000000000 */
[----:B0-----:R-:W-:-:S03]  /*b9c0*/  VIADD R3, R2, 0x20400 ;  /* 0x0002040002037836 */ /* 0x001fc60000000000 */
[----:B------:R-:W-:Y:S02]  /*b9d0*/  SHF.R.U32.HI R0, RZ, 0x4, R0 ;  /* 0x00000004ff007819 */ /* 0x000fe40000011600 */
[----:B------:R-:W-:Y:S02]  /*b9e0*/  SHF.R.U32.HI R3, RZ, 0x4, R3 ;  /* 0x00000004ff037819 */ /* 0x000fe40000011603 */
[----:B------:R-:W-:Y:S02]  /*b9f0*/  LOP3.LUT R0, R0, 0x3fff, RZ, 0xc0, !PT ;  /* 0x00003fff00007812 */ /* 0x000fe400078ec0ff */
[----:B------:R-:W-:Y:S02]  /*ba00*/  LOP3.LUT R3, R3, 0x3fff, RZ, 0xc0, !PT ;  /* 0x00003fff03037812 */ /* 0x000fe400078ec0ff */
[----:B------:R-:W-:Y:S01]  /*ba10*/  LOP3.LUT R21, R0, 0x10000, RZ, 0xfc, !PT ;  /* 0x0001000000157812 */ /* 0x000fe200078efcff */
[----:B--2---:R-:W-:Y:S06]  /*ba20*/  @P1 BRA `(.L_x_2598) ;  /* 0x0000000000081947 */ /* 0x004fec0003800000 */
[----:B------:R-:W0:Y:S02]  /*ba30*/  SYNCS.PHASECHK.TRANS64.TRYWAIT P1, [R15+URZ+0x28c30], R56 ;  /* 0x028c30380f0075a7 */ /* 0x000e24000802017f */
[----:B0-----:R-:W-:Y:S05]  /*ba40*/  @!P1 BRA `(.L_x_2599) ;  /* 0x0000017800e09947 */ /* 0x001fea0003800000 */
.L_x_2598:
[----:B----4-:R-:W-:Y:S01]  /*ba50*/  IMAD R10, R17, 0x200, R21 ;  /* 0x00000200110a7824 */ /* 0x010fe200078e0215 */
        /* <DEDUP_REMOVED lines=13> */
[----:B------:R-:W-:Y:S02]  /*bb30*/  VIADD R8, R4, 0x4 ;  /* 0x0000000404087836 */ /* 0x000fe40000000000 */
[----:B------:R-:W-:Y:S02]  /*bb40*/  IMAD.MOV.U32 R9, RZ, RZ, 0x40000040 ;  /* 0x40000040ff097424 */ /* 0x000fe400078e00ff */
[----:B------:R-:W-:-:S04]  /*bb50*/  IMAD.MOV.U32 R11, RZ, RZ, 0x40000040 ;  /* 0x40000040ff0b7424 */ /* 0x000fc800078e00ff */
[----:B------:R-:W-:Y:S01]  /*bb60*/  HGMMA.64x64x16.F32.BF16 R24, gdesc[UR4], RZ, !UPT, gsb0 ;  /* 0x00e00000041879f0 */ /* 0x000fe2000c0018ff */
[----:B------:R-:W-:Y:S02]  /*bb70*/  R2UR UR4, R12 ;  /* 0x000000000c0472ca */ /* 0x000fe400000e0000 */
[----:B------:R-:W-:Y:S02]  /*bb80*/  R2UR UR5, R13 ;  /* 0x000000000d0572ca */ /* 0x000fe400000e0000 */
[----:B------:R-:W-:Y:S01]  /*bb90*/  R2UR UR6, R6 ;  /* 0x00000000060672ca */ /* 0x000fe200000e0000 */
[C---:B------:R-:W-:Y:S01]  /*bba0*/  VIADD R6, R10.reuse, 0x4 ;  /* 0x000000040a067836 */ /* 0x040fe20000000000 */
[----:B------:R-:W-:Y:S01]  /*bbb0*/  R2UR UR7, R7 ;  /* 0x00000000070772ca */ /* 0x000fe200000e0000 */
[----:B------:R-:W-:Y:S02]  /*bbc0*/  IMAD.MOV.U32 R7, RZ, RZ, 0x40000040 ;  /* 0x40000040ff077424 */ /* 0x000fe400078e00ff */
[----:B------:R-:W-:Y:S01]  /*bbd0*/  VIADD R10, R10, 0x6 ;  /* 0x000000060a0a7836 */ /* 0x000fe20000000000 */
[----:B------:R-:W-:-:S02]  /*bbe0*/  WARPGROUP.DEPBAR.LE gsb0, 0x0 ;  /* 0x00008000000079c5 */ /* 0x000fc40000010000 */
[----:B------:R-:W-:-:S07]  /*bbf0*/  WARPGROUP.ARRIVE ;  /* 0x00000000000079c5 */ /* 0x000fce0000000000 */
[----:B------:R-:W-:Y:S01]  /*bc00*/  HGMMA.64x64x16.F32.BF16 R24, gdesc[UR4], R24, gsb0 ;  /* 0x00e00000041879f0 */ /* 0x000fe20008001818 */
[----:B------:R-:W-:Y:S02]  /*bc10*/  R2UR UR4, R8 ;  /* 0x00000000080472ca */ /* 0x000fe400000e0000 */
[----:B------:R-:W-:Y:S02]  /*bc20*/  R2UR UR5, R9 ;  /* 0x00000000090572ca */ /* 0x000fe400000e0000 */
[----:B------:R-:W-:Y:S01]  /*bc30*/  R2UR UR6, R6 ;  /* 0x00000000060672ca */ /* 0x000fe200000e0000 */
[----:B------:R-:W-:Y:S01]  /*bc40*/  VIADD R6, R4, 0x6 ;  /* 0x0000000604067836 */ /* 0x000fe20000000000 */
[----:B------:R-:W-:Y:S01]  /*bc50*/  R2UR UR7, R7 ;  /* 0x00000000070772ca */ /* 0x000fe200000e0000 */
[----:B------:R-:W-:Y:S01]  /*bc60*/  IMAD.MOV.U32 R7, RZ, RZ, 0x40000040 ;  /* 0x40000040ff077424 */ /* 0x000fe200078e00ff */
[----:B------:R-:W-:Y:S02]  /*bc70*/  WARPGROUP.DEPBAR.LE gsb0, 0x0 ;  /* 0x00008000000079c5 */ /* 0x000fe40000010000 */
[----:B------:R-:W-:-:S09]  /*bc80*/  WARPGROUP.ARRIVE ;  /* 0x00000000000079c5 */ /* 0x000fd20000000000 */
        /* <DEDUP_REMOVED lines=11> */
.L_x_2600:
[----:B------:R-:W2:Y:S01]  /*bd40*/  LDC R0, c[0x0][0x448] ;  /* 0x00011200ff007b82 */ /* 0x000ea20000000800 */
[----:B------:R-:W-:Y:S01]  /*bd50*/  IMAD.IADD R10, R212, 0x1, R196 ;  /* 0x00000001d40a7824 */ /* 0x000fe200078e02c4 */
[----:B------:R-:W-:Y:S01]  /*bd60*/  ULDC.64 UR40, c[0x0][0x9e0] ;  /* 0x0002780000287ab9 */ /* 0x000fe20000000a00 */
[----:B------:R-:W-:Y:S01]  /*bd70*/  IMAD.MOV.U32 R63, RZ, RZ, -0x40 ;  /* 0xffffffc0ff3f7424 */ /* 0x000fe200078e00ff */
[----:B------:R-:W-:Y:S01]  /*bd80*/  UISETP.GE.AND UP0, UPT, UR41, 0x1, UPT ;  /* 0x000000012900788c */ /* 0x000fe2000bf06270 */
[----:B------:R-:W-:Y:S01]  /*bd90*/  LOP3.LUT R16, R16, 0xffffff7f, RZ, 0xc0, !PT ;  /* 0xffffff7f10107812 */ /* 0x000fe200078ec0ff */
[----:B------:R-:W-:Y:S01]  /*bda0*/  ULDC UR4, c[0x0][0x9dc] ;  /* 0x0002770000047ab9 */ /* 0x000fe20000000800 */
[----:B------:R-:W-:Y:S01]  /*bdb0*/  IMAD R63, R168, R63, 0x41 ;  /* 0x00000041a83f7424 */ /* 0x000fe200078e023f */
[----:B------:R-:W-:Y:S01]  /*bdc0*/  UP2UR UR47, UPR, URZ, 0x1 ;  /* 0x000000013f2f7883 */ /* 0x000fe20008000000 */
[----:B------:R-:W-:-:S03]  /*bdd0*/  IMAD.U32 R20, RZ, RZ, UR4 ;  /* 0x00000004ff147e24 */ /* 0x000fc6000f8e00ff */
[----:B------:R-:W-:Y:S01]  /*bde0*/  IADD3 R14, -R189, R63, R184 ;  /* 0x0000003fbd0e7210 */ /* 0x000fe20007ffe1b8 */
[----:B------:R-:W-:Y:S01]  /*bdf0*/  VIADD R63, R63, 0xffffffff ;  /* 0xffffffff3f3f7836 */ /* 0x000fe20000000000 */
[----:B------:R-:W-:-:S03]  /*be00*/  LOP3.LUT R57, RZ, R20, RZ, 0x33, !PT ;  /* 0x00000014ff397212 */ /* 0x000fc600078e33ff */
[----:B------:R-:W-:-:S04]  /*be10*/  IMAD.IADD R14, R14, 0x1, -R23 ;  /* 0x000000010e0e7824 */ /* 0x000fc800078e0a17 */
[----:B------:R-:W-:Y:S01]  /*be20*/  IMAD.IADD R57, R14, 0x1, R57 ;  /* 0x000000010e397824 */ /* 0x000fe200078e0239 */
[----:B--2---:R-:W-:-:S13]  /*be30*/  ISETP.NE.AND P1, PT, R0, 0x1, PT ;  /* 0x000000010000780c */ /* 0x004fda0003f25270 */
[----:B------:R-:W2:Y:S01]  /*be40*/  @P1 LDC R3, c[0x0][0x44c] ;  /* 0x00011300ff031b82 */ /* 0x000ea20000000800 */
[----:B------:R-:W-:-:S07]  /*be50*/  @P1 LOP3.LUT R16, R16, 0x80, RZ, 0xfc, !PT ;  /* 0x0000008010101812 */ /* 0x000fce00078efcff */
[----:B------:R-:W3:Y:S01]  /*be60*/  @P1 LDC R11, c[0x0][0x450] ;  /* 0x00011400ff0b1b82 */ /* 0x000ee20000000800 */
[----:B--2---:R-:W-:-:S04]  /*be70*/  @P1 IMAD.HI.U32 R0, R10, R3, RZ ;  /* 0x000000030a001227 */ /* 0x004fc800078e00ff */
[----:B------:R-:W-:Y:S01]  /*be80*/  VIADD R3, R15, 0x28c40 ;  /* 0x00028c400f037836 */ /* 0x000fe20000000000 */
[----:B---3--:R-:W-:Y:S01]  /*be90*/  @P1 SHF.R.U32.HI R10, RZ, R11, R0 ;  /* 0x0000000bff0a1219 */ /* 0x008fe20000011600 */
[----:B------:R-:W-:Y:S01]  /*bea0*/  VIADD R11, R14, UR40 ;  /* 0x000000280e0b7c36 */ /* 0x000fe20008000000 */
[----:B------:R-:W-:Y:S02]  /*beb0*/  PLOP3.LUT P1, PT, PT, PT, UP0, 0x40, 0x0 ;  /* 0x000000000000781c */ /* 0x000fe40003f2e808 */
[----:B------:R-:W-:Y:S01]  /*bec0*/  LEA R0, R168, 0xffffffc0, 0x6 ;  /* 0xffffffc0a8007811 */ /* 0x000fe200078e30ff */
[----:B------:R-:W2:Y:S01]  /*bed0*/  SHFL.IDX PT, R58, R10, RZ, 0x1c1f ;  /* 0x001c1fff0a3a7589 */ /* 0x000ea200000e0000 */
[----:B------:R-:W-:Y:S02]  /*bee0*/  PRMT R3, R186, 0x654, R3 ;  /* 0x00000654ba037816 */ /* 0x000fe40000000003 */
[----:B------:R-:W-:Y:S02]  /*bef0*/  IADD3 R78, -R189, R184, -R0 ;  /* 0x000000b8bd4e7210 */ /* 0x000fe40007ffe900 */
[----:B------:R3:W-:Y:S02]  /*bf00*/  SYNCS.ARRIVE.TRANS64.RED.A1T0 RZ, [R3+URZ], RZ ;  /* 0x000000ff03ff79a7 */ /* 0x0007e4000810043f */
[----:B--2---:R-:W-:Y:S01]  /*bf10*/  VIADDMNMX R61, R58, R11, R78, PT ;  /* 0x0000000b3a3d7246 */ /* 0x004fe2000380014e */
[----:B------:R-:W-:-:S02]  /*bf20*/  IMAD.IADD R59, R57, 0x1, R58 ;  /* 0x00000001393b7824 */ /* 0x000fc400078e023a */
[----:B---3--:R-:W-:Y:S05]  /*bf30*/  @P1 BRA `(.L_x_2601) ;  /* 0x0000000000581947 */ /* 0x008fea0003800000 */
[----:B------:R-:W-:Y:S01]  /*bf40*/  IADD3 R3, -R23, R184, R58 ;  /* 0x000000b817037210 */ /* 0x000fe20007ffe13a */
[----:B------:R-:W-:Y:S03]  /*bf50*/  BSSY B0, `(.L_x_2602) ;  /* 0x0000010000007945 */ /* 0x000fe60003800000 */
[----:B------:R-:W-:-:S13]  /*bf60*/  ISETP.GT.AND P1, PT, R3, -0x1, PT ;  /* 0xffffffff0300780c */ /* 0x000fda0003f24270 */
[----:B------:R-:W-:Y:S05]  /*bf70*/  @P1 BRA `(.L_x_2603) ;  /* 0x0000000000201947 */ /* 0x000fea0003800000 */
[----:B------:R-:W-:Y:S01]  /*bf80*/  UISETP.NE.AND UP0, UPT, UR41, 0x1, UPT ;  /* 0x000000012900788c */ /* 0x000fe2000bf05270 */
[----:B------:R-:W-:-:S05]  /*bf90*/  LOP3.LUT R3, RZ, R3, RZ, 0x33, !PT ;  /* 0x00000003ff037212 */ /* 0x000fca00078e33ff */
[----:B------:R-:W-:-:S05]  /*bfa0*/  PLOP3.LUT P1, PT, PT, PT, UP0, 0x80, 0x0 ;  /* 0x000000000000781c */ /* 0x000fca0003f2f008 */
[----:B------:R-:W-:-:S08]  /*bfb0*/  @UP0 ULDC.64 UR4, c[0x0][0x9e8] ;  /* 0x00027a0000040ab9 */ /* 0x000fd00000000a00 */
[----:B------:R-:W-:-:S05]  /*bfc0*/  @P1 IMAD.HI.U32 R14, R3, UR4, RZ ;  /* 0x00000004030e1c27 */ /* 0x000fca000f8e00ff */
[----:B------:R-:W-:-:S04]  /*bfd0*/  @P1 SHF.R.U32.HI R3, RZ, UR5, R14 ;  /* 0x00000005ff031c19 */ /* 0x000fc8000801160e */
[----:B------:R-:W-:Y:S01]  /*bfe0*/  LOP3.LUT R3, RZ, R3, RZ, 0x33, !PT ;  /* 0x00000003ff037212 */ /* 0x000fe200078e33ff */
[----:B------:R-:W-:Y:S06]  /*bff0*/  BRA `(.L_x_2604) ;  /* 0x0000000000147947 */ /* 0x000fec0003800000 */
.L_x_2603:
[----:B------:R-:W-:-:S06]  /*c000*/  UISETP.NE.AND UP0, UPT, UR41, 0x1, UPT ;  /* 0x000000012900788c */ /* 0x000fcc000bf05270 */
[----:B------:R-:W-:-:S05]  /*c010*/  PLOP3.LUT P1, PT, PT, PT, UP0, 0x80, 0x0 ;  /* 0x000000000000781c */ /* 0x000fca0003f2f008 */
[----:B------:R-:W-:-:S08]  /*c020*/  @UP0 ULDC.64 UR4, c[0x0][0x9e8] ;  /* 0x00027a0000040ab9 */ /* 0x000fd00000000a00 */
[----:B------:R-:W-:-:S05]  /*c030*/  @P1 IMAD.HI.U32 R14, R3, UR4, RZ ;  /* 0x00000004030e1c27 */ /* 0x000fca000f8e00ff */
[----:B------:R-:W-:-:S07]  /*c040*/  @P1 SHF.R.U32.HI R3, RZ, UR5, R14 ;  /* 0x00000005ff031c19 */ /* 0x000fce000801160e */
.L_x_2604:
[----:B------:R-:W-:Y:S05]  /*c050*/  BSYNC B0 ;  /* 0x0000000000007941 */ /* 0x000fea0003800000 */
.L_x_2602:
[----:B------:R-:W-:-:S04]  /*c060*/  IMAD R14, R3, UR41, -R0 ;  /* 0x00000029030e7c24 */ /* 0x000fc8000f8e0a00 */
[----:B------:R-:W-:-:S05]  /*c070*/  IMAD.IADD R14, R14, 0x1, -R189 ;  /* 0x000000010e0e7824 */ /* 0x000fca00078e0abd */
[----:B------:R-:W-:Y:S02]  /*c080*/  VIMNMX R59, R59, R14, !PT ;  /* 0x0000000e3b3b7248 */ /* 0x000fe40007fe0100 */
[----:B------:R-:W-:-:S07]  /*c090*/  VIADDMNMX R61, R14, UR41, R61, PT ;  /* 0x000000290e3d7c46 */ /* 0x000fce000b80013d */
.L_x_2601:
[C---:B------:R-:W-:Y:S01]  /*c0a0*/  ISETP.GE.AND P1, PT, R63.reuse, 0x2, PT ;  /* 0x000000023f00780c */ /* 0x040fe20003f26270 */
[----:B------:R-:W2:Y:S01]  /*c0b0*/  SHFL.IDX PT, R10, R10, 0x1, 0x1c1f ;  /* 0x003c1f000a0a7f89 */ /* 0x000ea200000e0000 */
[----:B------:R-:W-:Y:S01]  /*c0c0*/  ISETP.GE.AND P5, PT, R63, 0xa, PT ;  /* 0x0000000a3f00780c */ /* 0x000fe20003fa6270 */
[----:B------:R-:W-:Y:S01]  /*c0d0*/  UISETP.NE.AND UP0, UPT, UR47, URZ, UPT ;  /* 0x0000003f2f00728c */ /* 0x000fe2000bf05270 */
[----:B------:R-:W-:Y:S02]  /*c0e0*/  ISETP.GT.AND P3, PT, R59, 0x1, !P1 ;  /* 0x000000013b00780c */ /* 0x000fe40004f64270 */
[----:B------:R-:W-:Y:S02]  /*c0f0*/  ISETP.GE.AND P2, PT, R63, 0x9, PT ;  /* 0x000000093f00780c */ /* 0x000fe40003f46270 */
[----:B------:R-:W-:Y:S02]  /*c100*/  ISETP.LT.OR P3, PT, R61, 0x2, P3 ;  /* 0x000000023d00780c */ /* 0x000fe40001f61670 */
[----:B------:R-:W-:-:S02]  /*c110*/  P2R R69, PR, RZ, 0x20 ;  /* 0x00000020ff457803 */ /* 0x000fc40000000000 */
[----:B------:R-:W-:Y:S02]  /*c120*/  FSEL R76, R25, -INF , !P3 ;  /* 0xff800000194c7808 */ /* 0x000fe40005800000 */
[C---:B------:R-:W-:Y:S02]  /*c130*/  ISETP.GT.AND P3, PT, R59.reuse, 0x9, !P5 ;  /* 0x000000093b00780c */ /* 0x040fe40006f64270 */
[----:B------:R-:W-:Y:S02]  /*c140*/  ISETP.GT.AND P4, PT, R59, 0x8, !P2 ;  /* 0x000000083b00780c */ /* 0x000fe40005784270 */
[----:B------:R-:W-:Y:S02]  /*c150*/  ISETP.LT.OR P3, PT, R61, 0xa, P3 ;  /* 0x0000000a3d00780c */ /* 0x000fe40001f61670 */
[----:B------:R-:W-:Y:S02]  /*c160*/  ISETP.GE.AND P5, PT, R63, 0x11, PT ;  /* 0x000000113f00780c */ /* 0x000fe40003fa6270 */
[----:B------:R-:W-:-:S02]  /*c170*/  FSEL R58, R29, -INF , !P3 ;  /* 0xff8000001d3a7808 */ /* 0x000fc40005800000 */
[----:B------:R-:W-:Y:S01]  /*c180*/  ISETP.LT.OR P4, PT, R61, 0x9, P4 ;  /* 0x000000093d00780c */ /* 0x000fe20002781670 */
[----:B--2---:R-:W-:Y:S01]  /*c190*/  IMAD.IADD R29, R57, 0x1, R10 ;  /* 0x00000001391d7824 */ /* 0x004fe200078e020a */
[----:B------:R-:W-:Y:S02]  /*c1a0*/  ISETP.GT.AND P3, PT, R59, 0x10, !P5 ;  /* 0x000000103b00780c */ /* 0x000fe40006f64270 */
[----:B------:R-:W-:Y:S02]  /*c1b0*/  FSEL R14, R28, -INF , !P4 ;  /* 0xff8000001c0e7808 */ /* 0x000fe40006000000 */
[----:B------:R-:W-:Y:S02]  /*c1c0*/  ISETP.LT.OR P3, PT, R61, 0x11, P3 ;  /* 0x000000113d00780c */ /* 0x000fe40001f61670 */
[----:B------:R-:W-:Y:S02]  /*c1d0*/  ISETP.GE.AND P4, PT, R63, 0x12, PT ;  /* 0x000000123f00780c */ /* 0x000fe40003f86270 */
[----:B------:R-:W-:-:S02]  /*c1e0*/  FSEL R60, R32, -INF , !P3 ;  /* 0xff800000203c7808 */ /* 0x000fc40005800000 */
[----:B------:R-:W-:Y:S02]  /*c1f0*/  ISETP.GT.AND P3, PT, R59, 0x11, !P4 ;  /* 0x000000113b00780c */ /* 0x000fe40006764270 */
[----:B------:R-:W-:Y:S02]  /*c200*/  P2R R28, PR, RZ, 0x10 ;  /* 0x00000010ff1c7803 */ /* 0x000fe40000000000 */
[----:B------:R-:W-:Y:S02]  /*c210*/  ISETP.LT.OR P3, PT, R61, 0x12, P3 ;  /* 0x000000123d00780c */ /* 0x000fe40001f61670 */
[----:B------:R-:W-:Y:S02]  /*c220*/  ISETP.GE.AND P4, PT, R63, 0x19, PT ;  /* 0x000000193f00780c */ /* 0x000fe40003f86270 */
[----:B------:R-:W-:Y:S02]  /*c230*/  FSEL R62, R33, -INF , !P3 ;  /* 0xff800000213e7808 */ /* 0x000fe40005800000 */
[----:B------:R-:W-:-:S02]  /*c240*/  ISETP.GT.AND P3, PT, R59, 0x18, !P4 ;  /* 0x000000183b00780c */ /* 0x000fc40006764270 */
[----:B------:R-:W-:Y:S02]  /*c250*/  P2R R65, PR, RZ, 0x10 ;  /* 0x00000010ff417803 */ /* 0x000fe40000000000 */
        /* <DEDUP_REMOVED lines=33> */
[C---:B------:R-:W-:Y:S02]  /*c470*/  ISETP.GE.AND P3, PT, R63.reuse, 0x32, PT ;  /* 0x000000323f00780c */ /* 0x040fe40003f66270 */
[----:B------:R-:W-:-:S02]  /*c480*/  ISETP.GE.AND P6, PT, R63, 0x1, PT ;  /* 0x000000013f00780c */ /* 0x000fc40003fc6270 */
[----:B------:R-:W-:Y:S02]  /*c490*/  ISETP.GT.AND P4, PT, R59, 0x31, !P3 ;  /* 0x000000313b00780c */ /* 0x000fe40005f84270 */
[----:B------:R-:W-:Y:S02]  /*c4a0*/  P2R R45, PR, RZ, 0x40 ;  /* 0x00000040ff2d7803 */ /* 0x000fe40000000000 */
[----:B------:R-:W-:Y:S02]  /*c4b0*/  ISETP.LT.OR P4, PT, R61, 0x32, P4 ;  /* 0x000000323d00780c */ /* 0x000fe40002781670 */
[----:B------:R-:W-:Y:S02]  /*c4c0*/  VIADDMNMX R25, R10, R11, R78, PT ;  /* 0x0000000b0a197246 */ /* 0x000fe4000380014e */
[----:B------:R-:W-:Y:S02]  /*c4d0*/  FSEL R72, R49, -INF , !P4 ;  /* 0xff80000031487808 */ /* 0x000fe40006000000 */
[----:B------:R-:W-:-:S04]  /*c4e0*/  ISETP.GE.AND P4, PT, R63, 0x39, PT ;  /* 0x000000393f00780c */ /* 0x000fc80003f86270 */
[----:B------:R-:W-:-:S04]  /*c4f0*/  ISETP.GT.AND P5, PT, R59, 0x38, !P4 ;  /* 0x000000383b00780c */ /* 0x000fc800067a4270 */
[----:B------:R-:W-:-:S04]  /*c500*/  ISETP.LT.OR P5, PT, R61, 0x39, P5 ;  /* 0x000000393d00780c */ /* 0x000fc80002fa1670 */
[----:B------:R-:W-:Y:S02]  /*c510*/  FSEL R52, R52, -INF , !P5 ;  /* 0xff80000034347808 */ /* 0x000fe40006800000 */
[----:B------:R-:W-:Y:S02]  /*c520*/  ISETP.GT.AND P5, PT, R59, RZ, !P6 ;  /* 0x000000ff3b00720c */ /* 0x000fe400077a4270 */
[----:B------:R-:W-:Y:S02]  /*c530*/  ISETP.GE.AND P6, PT, R63, 0x3a, PT ;  /* 0x0000003a3f00780c */ /* 0x000fe40003fc6270 */
[----:B------:R-:W-:-:S04]  /*c540*/  ISETP.LT.OR P5, PT, R61, 0x1, P5 ;  /* 0x000000013d00780c */ /* 0x000fc80002fa1670 */
[----:B------:R-:W-:Y:S02]  /*c550*/  FSEL R3, R24, -INF , !P5 ;  /* 0xff80000018037808 */ /* 0x000fe40006800000 */
[----:B------:R-:W-:-:S04]  /*c560*/  ISETP.GT.AND P5, PT, R59, 0x39, !P6 ;  /* 0x000000393b00780c */ /* 0x000fc800077a4270 */
[----:B------:R-:W-:-:S04]  /*c570*/  ISETP.LT.OR P5, PT, R61, 0x3a, P5 ;  /* 0x0000003a3d00780c */ /* 0x000fc80002fa1670 */
[----:B------:R-:W-:Y:S02]  /*c580*/  FSEL R74, R53, -INF , !P5 ;  /* 0xff800000354a7808 */ /* 0x000fe40006800000 */
[----:B------:R-:W-:-:S13]  /*c590*/  PLOP3.LUT P5, PT, PT, PT, UP0, 0x40, 0x0 ;  /* 0x000000000000781c */ /* 0x000fda0003fae808 */
[----:B------:R-:W-:Y:S05]  /*c5a0*/  @P5 BRA `(.L_x_2605) ;  /* 0x0000000000605947 */ /* 0x000fea0003800000 */
        /* <DEDUP_REMOVED lines=8> */
[----:B------:R-:W-:Y:S01]  /*c630*/  @P5 IMAD.HI.U32 R10, R11, UR4, RZ ;  /* 0x000000040b0a5c27 */ /* 0x000fe2000f8e00ff */
[----:B------:R-:W-:-:S13]  /*c640*/  PLOP3.LUT P5, PT, PT, PT, UP0, 0x80, 0x0 ;  /* 0x000000000000781c */ /* 0x000fda0003faf008 */
[----:B------:R-:W-:-:S04]  /*c650*/  @P5 SHF.R.U32.HI R11, RZ, UR5, R10 ;  /* 0x00000005ff0b5c19 */ /* 0x000fc8000801160a */
[----:B------:R-:W-:Y:S01]  /*c660*/  LOP3.LUT R11, RZ, R11, RZ, 0x33, !PT ;  /* 0x0000000bff0b7212 */ /* 0x000fe200078e33ff */
[----:B------:R-:W-:Y:S06]  /*c670*/  BRA `(.L_x_2608) ;  /* 0x0000000000187947 */ /* 0x000fec0003800000 */
.L_x_2607:
[----:B------:R-:W-:-:S06]  /*c680*/  UISETP.NE.AND UP0, UPT, UR41, 0x1, UPT ;  /* 0x000000012900788c */ /* 0x000fcc000bf05270 */
[----:B------:R-:W-:-:S05]  /*c690*/  PLOP3.LUT P5, PT, PT, PT, UP0, 0x80, 0x0 ;  /* 0x000000000000781c */ /* 0x000fca0003faf008 */
[----:B------:R-:W-:-:S08]  /*c6a0*/  @UP0 ULDC.64 UR4, c[0x0][0x9e8] ;  /* 0x00027a0000040ab9 */ /* 0x000fd00000000a00 */
[----:B------:R-:W-:Y:S01]  /*c6b0*/  @P5 IMAD.HI.U32 R10, R11, UR4, RZ ;  /* 0x000000040b0a5c27 */ /* 0x000fe2000f8e00ff */
[----:B------:R-:W-:-:S13]  /*c6c0*/  PLOP3.LUT P5, PT, PT, PT, UP0, 0x80, 0x0 ;  /* 0x000000000000781c */ /* 0x000fda0003faf008 */
[----:B------:R-:W-:-:S07]  /*c6d0*/  @P5 SHF.R.U32.HI R11, RZ, UR5, R10 ;  /* 0x00000005ff0b5c19 */ /* 0x000fce000801160a */
.L_x_2608:
[----:B------:R-:W-:Y:S05]  /*c6e0*/  BSYNC B0 ;  /* 0x0000000000007941 */ /* 0x000fea0003800000 */
.L_x_2606:
[----:B------:R-:W-:-:S04]  /*c6f0*/  IMAD R0, R11, UR41, -R0 ;  /* 0x000000290b007c24 */ /* 0x000fc8000f8e0a00 */
[----:B------:R-:W-:-:S05]  /*c700*/  IMAD.IADD R0, R0, 0x1, -R189 ;  /* 0x0000000100007824 */ /* 0x000fca00078e0abd */
[----:B------:R-:W-:Y:S02]  /*c710*/  VIMNMX R29, R29, R0, !PT ;  /* 0x000000001d1d7248 */ /* 0x000fe40007fe0100 */
[----:B------:R-:W-:-:S07]  /*c720*/  VIADDMNMX R25, R0, UR41, R25, PT ;  /* 0x0000002900197c46 */ /* 0x000fce000b800119 */
.L_x_2605:
        /* <DEDUP_REMOVED lines=9> */
[C---:B------:R-:W-:Y:S02]  /*c7c0*/  ISETP.GT.AND P1, PT, R29.reuse, 0x9, !P1 ;  /* 0x000000091d00780c */ /* 0x040fe40004f24270 */
[----:B------:R-:W-:Y:S02]  /*c7d0*/  ISETP.GT.AND P2, PT, R29, 0x8, !P2 ;  /* 0x000000081d00780c */ /* 0x000fe40005744270 */
[----:B------:R-:W-:Y:S02]  /*c7e0*/  ISETP.LT.OR P1, PT, R25, 0xa, P1 ;  /* 0x0000000a1900780c */ /* 0x000fe40000f21670 */
[----:B------:R-:W-:Y:S02]  /*c7f0*/  FMNMX.FTZ R11, R60, R11, !PT ;  /* 0x0000000b3c0b7209 */ /* 0x000fe40007810000 */
[----:B------:R-:W-:-:S02]  /*c800*/  FSEL R24, R31, -INF , !P1 ;  /* 0xff8000001f187808 */ /* 0x000fc40004800000 */
[----:B------:R-:W-:Y:S02]  /*c810*/  ISETP.NE.AND P1, PT, R67, RZ, PT ;  /* 0x000000ff4300720c */ /* 0x000fe40003f25270 */
[----:B------:R-:W-:Y:S02]  /*c820*/  ISETP.LT.OR P2, PT, R25, 0x9, P2 ;  /* 0x000000091900780c */ /* 0x000fe40001741670 */
[----:B------:R-:W-:Y:S02]  /*c830*/  ISETP.GT.AND P1, PT, R29, 0x10, !P1 ;  /* 0x000000101d00780c */ /* 0x000fe40004f24270 */
[----:B------:R-:W-:Y:S02]  /*c840*/  FMNMX.FTZ R11, R62, R11, !PT ;  /* 0x0000000b3e0b7209 */ /* 0x000fe40007810000 */
[----:B------:R-:W-:Y:S02]  /*c850*/  ISETP.LT.OR P1, PT, R25, 0x11, P1 ;  /* 0x000000111900780c */ /* 0x000fe40000f21670 */
[----:B------:R-:W-:-:S02]  /*c860*/  FSEL R30, R30, -INF , !P2 ;  /* 0xff8000001e1e7808 */ /* 0x000fc40005000000 */
[----:B------:R-:W-:Y:S02]  /*c870*/  FSEL R34, R34, -INF , !P1 ;  /* 0xff80000022227808 */ /* 0x000fe40004800000 */
[----:B------:R-:W-:Y:S02]  /*c880*/  ISETP.NE.AND P1, PT, R28, RZ, PT ;  /* 0x000000ff1c00720c */ /* 0x000fe40003f25270 */
[----:B------:R-:W-:Y:S02]  /*c890*/  FMNMX.FTZ R11, R64, R11, !PT ;  /* 0x0000000b400b7209 */ /* 0x000fe40007810000 */
[----:B------:R-:W-:Y:S02]  /*c8a0*/  ISETP.GT.AND P1, PT, R29, 0x11, !P1 ;  /* 0x000000111d00780c */ /* 0x000fe40004f24270 */
[----:B------:R-:W-:Y:S02]  /*c8b0*/  ISETP.NE.AND P2, PT, R71, RZ, PT ;  /* 0x000000ff4700720c */ /* 0x000fe40003f45270 */
        /* <DEDUP_REMOVED lines=8> */
[----:B------:R-:W-:Y:S02]  /*c940*/  FMNMX.FTZ R11, R44, R11, !PT ;  /* 0x0000000b2c0b7209 */ /* 0x000fe40007810000 */
[----:B------:R-:W-:Y:S02]  /*c950*/  FSEL R38, R38, -INF , !P1 ;  /* 0xff80000026267808 */ /* 0x000fe40004800000 */
[----:B------:R-:W-:Y:S02]  /*c960*/  ISETP.NE.AND P1, PT, R32, RZ, PT ;  /* 0x000000ff2000720c */ /* 0x000fe40003f25270 */
[----:B------:R-:W-:Y:S02]  /*c970*/  FMNMX.FTZ R11, R70, R11, !PT ;  /* 0x0000000b460b7209 */ /* 0x000fe40007810000 */
[----:B------:R-:W-:-:S02]  /*c980*/  ISETP.GT.AND P1, PT, R29, 0x19, !P1 ;  /* 0x000000191d00780c */ /* 0x000fc40004f24270 */
[----:B------:R-:W-:Y:S02]  /*c990*/  ISETP.NE.AND P5, PT, R45, RZ, PT ;  /* 0x000000ff2d00720c */ /* 0x000fe40003fa5270 */
[----:B------:R-:W-:Y:S02]  /*c9a0*/  ISETP.LT.OR P1, PT, R25, 0x1a, P1 ;  /* 0x0000001a1900780c */ /* 0x000fe40000f21670 */
[----:B------:R-:W-:Y:S02]  /*c9b0*/  FMNMX.FTZ R11, R48, R11, !PT ;  /* 0x0000000b300b7209 */ /* 0x000fe40007810000 */
[----:B------:R-:W-:Y:S02]  /*c9c0*/  FSEL R32, R39, -INF , !P1 ;  /* 0xff80000027207808 */ /* 0x000fe40004800000 */
[----:B------:R-:W-:Y:S02]  /*c9d0*/  ISETP.NE.AND P1, PT, R36, RZ, PT ;  /* 0x000000ff2400720c */ /* 0x000fe40003f25270 */
[----:B------:R-:W-:-:S02]  /*c9e0*/  FMNMX.FTZ R11, R72, R11, !PT ;  /* 0x0000000b480b7209 */ /* 0x000fc40007810000 */
[----:B------:R-:W-:Y:S02]  /*c9f0*/  ISETP.GT.AND P1, PT, R29, 0x20, !P1 ;  /* 0x000000201d00780c */ /* 0x000fe40004f24270 */
[----:B------:R-:W-:Y:S02]  /*ca00*/  FMNMX.FTZ R11, R52, R11, !PT ;  /* 0x0000000b340b7209 */ /* 0x000fe40007810000 */
[----:B------:R-:W-:Y:S02]  /*ca10*/  ISETP.LT.OR P1, PT, R25, 0x21, P1 ;  /* 0x000000211900780c */ /* 0x000fe40000f21670 */
[C---:B------:R-:W-:Y:S02]  /*ca20*/  ISETP.GT.AND P3, PT, R29.reuse, 0x31, !P3 ;  /* 0x000000311d00780c */ /* 0x040fe40005f64270 */
[----:B------:R-:W-:Y:S02]  /*ca30*/  FSEL R42, R42, -INF , !P1 ;  /* 0xff8000002a2a7808 */ /* 0x000fe40004800000 */
[----:B------:R-:W-:-:S02]  /*ca40*/  ISETP.GT.AND P1, PT, R29, 0x21, !P2 ;  /* 0x000000211d00780c */ /* 0x000fc40005724270 */
[----:B------:R-:W-:Y:S02]  /*ca50*/  ISETP.NE.AND P2, PT, R41, RZ, PT ;  /* 0x000000ff2900720c */ /* 0x000fe40003f45270 */
[----:B------:R-:W-:Y:S02]  /*ca60*/  ISETP.LT.OR P1, PT, R25, 0x22, P1 ;  /* 0x000000221900780c */ /* 0x000fe40000f21670 */
[----:B------:R-:W-:Y:S02]  /*ca70*/  ISETP.GT.AND P4, PT, R29, 0x38, !P4 ;  /* 0x000000381d00780c */ /* 0x000fe40006784270 */
[----:B------:R-:W-:Y:S02]  /*ca80*/  FSEL R36, R43, -INF , !P1 ;  /* 0xff8000002b247808 */ /* 0x000fe40004800000 */
[----:B------:R-:W-:Y:S02]  /*ca90*/  ISETP.NE.AND P1, PT, R33, RZ, PT ;  /* 0x000000ff2100720c */ /* 0x000fe40003f25270 */
[----:B------:R-:W-:-:S02]  /*caa0*/  ISETP.LT.OR P3, PT, R25, 0x32, P3 ;  /* 0x000000321900780c */ /* 0x000fc40001f61670 */
[C---:B------:R-:W-:Y:S02]  /*cab0*/  ISETP.GT.AND P1, PT, R29.reuse, 0x28, !P1 ;  /* 0x000000281d00780c */ /* 0x040fe40004f24270 */
[----:B------:R-:W-:Y:S02]  /*cac0*/  ISETP.GT.AND P6, PT, R29, 0x39, !P6 ;  /* 0x000000391d00780c */ /* 0x000fe400077c4270 */
[C---:B------:R-:W-:Y:S02]  /*cad0*/  ISETP.LT.OR P1, PT, R25.reuse, 0x29, P1 ;  /* 0x000000291900780c */ /* 0x040fe40000f21670 */
[----:B------:R-:W-:Y:S02]  /*cae0*/  ISETP.LT.OR P4, PT, R25, 0x39, P4 ;  /* 0x000000391900780c */ /* 0x000fe40002781670 */
[----:B------:R-:W-:Y:S02]  /*caf0*/  FSEL R46, R46, -INF , !P1 ;  /* 0xff8000002e2e7808 */ /* 0x000fe40004800000 */
[----:B------:R-:W-:-:S02]  /*cb00*/  ISETP.GT.AND P1, PT, R29, RZ, !P5 ;  /* 0x000000ff1d00720c */ /* 0x000fc40006f24270 */
[----:B------:R-:W-:Y:S02]  /*cb10*/  ISETP.NE.AND P5, PT, R37, RZ, PT ;  /* 0x000000ff2500720c */ /* 0x000fe40003fa5270 */
[----:B------:R-:W-:Y:S02]  /*cb20*/  ISETP.LT.OR P1, PT, R25, 0x1, P1 ;  /* 0x000000011900780c */ /* 0x000fe40000f21670 */
[----:B------:R-:W-:Y:S02]  /*cb30*/  FSEL R78, R51, -INF , !P3 ;  /* 0xff800000334e7808 */ /* 0x000fe40005800000 */
[----:B------:R-:W-:Y:S02]  /*cb40*/  FSEL R27, R26, -INF , !P1 ;  /* 0xff8000001a1b7808 */ /* 0x000fe40004800000 */
[----:B------:R-:W-:Y:S02]  /*cb50*/  FMNMX.FTZ R26, R74, R11, !PT ;  /* 0x0000000b4a1a7209 */ /* 0x000fe40007810000 */
[----:B------:R-:W-:-:S02]  /*cb60*/  ISETP.GT.AND P1, PT, R29, 0x29, !P2 ;  /* 0x000000291d00780c */ /* 0x000fc40005724270 */
[----:B------:R-:W-:Y:S01]  /*cb70*/  ISETP.GT.AND P2, PT, R29, 0x30, !P5 ;  /* 0x000000301d00780c */ /* 0x000fe20006f44270 */
[----:B------:R-:W2:Y:S01]  /*cb80*/  SHFL.BFLY PT, R11, R26, 0x2, 0x1f ;  /* 0x0c401f001a0b7f89 */ /* 0x000ea200000e0000 */
[C---:B------:R-:W-:Y:S02]  /*cb90*/  ISETP.LT.OR P1, PT, R25.reuse, 0x2a, P1 ;  /* 0x0000002a1900780c */ /* 0x040fe40000f21670 */
[C---:B------:R-:W-:Y:S02]  /*cba0*/  ISETP.LT.OR P2, PT, R25.reuse, 0x31, P2 ;  /* 0x000000311900780c */ /* 0x040fe40001741670 */
[----:B------:R-:W-:Y:S02]  /*cbb0*/  ISETP.LT.OR P6, PT, R25, 0x3a, P6 ;  /* 0x0000003a1900780c */ /* 0x000fe400037c1670 */
[----:B------:R-:W-:Y:S02]  /*cbc0*/  FSEL R50, R50, -INF , !P2 ;  /* 0xff80000032327808 */ /* 0x000fe40005000000 */
[----:B------:R-:W-:-:S02]  /*cbd0*/  FSEL R54, R54, -INF , !P4 ;  /* 0xff80000036367808 */ /* 0x000fc40006000000 */
[----:B--2---:R-:W-:Y:S02]  /*cbe0*/  FMNMX.FTZ R33, R26, R11, !PT ;  /* 0x0000000b1a217209 */ /* 0x004fe40007810000 */
[----:B------:R-:W-:Y:S02]  /*cbf0*/  FMNMX.FTZ R11, R27, R0, !PT ;  /* 0x000000001b0b7209 */ /* 0x000fe40007810000 */
[----:B------:R-:W-:Y:S01]  /*cc00*/  FSEL R26, R47, -INF , !P1 ;  /* 0xff8000002f1a7808 */ /* 0x000fe20004800000 */
[----:B------:R-:W2:Y:S01]  /*cc10*/  SHFL.BFLY PT, R10, R33, 0x1, 0x1f ;  /* 0x0c201f00210a7f89 */ /* 0x000ea200000e0000 */
[----:B------:R-:W-:-:S04]  /*cc20*/  FMNMX.FTZ R11, R30, R11, !PT ;  /* 0x0000000b1e0b7209 */ /* 0x000fc80007810000 */
[----:B------:R-:W-:-:S04]  /*cc30*/  FMNMX.FTZ R11, R24, R11, !PT ;  /* 0x0000000b180b7209 */ /* 0x000fc80007810000 */
[----:B------:R-:W-:-:S04]  /*cc40*/  FMNMX.FTZ R11, R34, R11, !PT ;  /* 0x0000000b220b7209 */ /* 0x000fc80007810000 */
[----:B------:R-:W-:Y:S01]  /*cc50*/  FMNMX.FTZ R31, R28, R11, !PT ;  /* 0x0000000b1c1f7209 */ /* 0x000fe20007810000 */
[----:B------:R-:W-:-:S03]  /*cc60*/  IMAD.U32 R11, RZ, RZ, UR4 ;  /* 0x00000004ff0b7e24 */ /* 0x000fc6000f8e00ff */
[----:B------:R-:W-:-:S04]  /*cc70*/  FMNMX.FTZ R31, R38, R31, !PT ;  /* 0x0000001f261f7209 */ /* 0x000fc80007810000 */
[----:B------:R-:W-:Y:S02]  /*cc80*/  FMNMX.FTZ R31, R32, R31, !PT ;  /* 0x0000001f201f7209 */ /* 0x000fe40007810000 */
[----:B--2---:R-:W-:Y:S02]  /*cc90*/  FMNMX.FTZ R10, R33, R10, !PT ;  /* 0x0000000a210a7209 */ /* 0x004fe40007810000 */
[----:B------:R-:W-:Y:S02]  /*cca0*/  FMNMX.FTZ R33, R42, R31, !PT ;  /* 0x0000001f2a217209 */ /* 0x000fe40007810000 */
[C---:B------:R-:W-:Y:S01]  /*ccb0*/  FSETP.NEU.FTZ.AND P1, PT, R10.reuse, -INF , PT ;  /* 0xff8000000a00780b */ /* 0x040fe20003f3d000 */
[----:B------:R-:W-:Y:S01]  /*ccc0*/  FMUL.FTZ R35, R10, R11 ;  /* 0x0000000b0a237220 */ /* 0x000fe20000410000 */
[----:B------:R-:W-:-:S04]  /*ccd0*/  FMNMX.FTZ R33, R36, R33, !PT ;  /* 0x0000002124217209 */ /* 0x000fc80007810000 */
[----:B------:R-:W-:Y:S02]  /*cce0*/  FMNMX.FTZ R33, R46, R33, !PT ;  /* 0x000000212e217209 */ /* 0x000fe40007810000 */
[----:B------:R-:W-:Y:S02]  /*ccf0*/  FSEL R31, R35, RZ, P1 ;  /* 0x000000ff231f7208 */ /* 0x000fe40000800000 */
[----:B------:R-:W-:-:S03]  /*cd00*/  FMNMX.FTZ R33, R26, R33, !PT ;  /* 0x000000211a217209 */ /* 0x000fc60007810000 */
[--C-:B------:R-:W-:Y:S01]  /*cd10*/  FFMA.FTZ R29, R76, R11, -R31.reuse ;  /* 0x0000000b4c1d7223 */ /* 0x100fe2000001081f */
[----:B------:R-:W-:Y:S01]  /*cd20*/  FMNMX.FTZ R33, R50, R33, !PT ;  /* 0x0000002132217209 */ /* 0x000fe20007810000 */
[-CC-:B------:R-:W-:Y:S01]  /*cd30*/  FFMA.FTZ R164, R3, R11.reuse, -R31.reuse ;  /* 0x0000000b03a47223 */ /* 0x180fe2000001081f */
[----:B------:R-:W-:Y:S01]  /*cd40*/  FSEL R76, R55, -INF , !P6 ;  /* 0xff800000374c7808 */ /* 0x000fe20007000000 */
[--C-:B------:R-:W-:Y:S01]  /*cd50*/  FFMA.FTZ R166, R14, R11, -R31.reuse ;  /* 0x0000000b0ea67223 */ /* 0x100fe2000001081f */
[----:B------:R-:W-:Y:S01]  /*cd60*/  FMNMX.FTZ R33, R78, R33, !PT ;  /* 0x000000214e217209 */ /* 0x000fe20007810000 */
[-CC-:B------:R-:W-:Y:S01]  /*cd70*/  FFMA.FTZ R156, R40, R11.reuse, -R31.reuse ;  /* 0x0000000b289c7223 */ /* 0x180fe2000001081f */
[-CC-:B------:R-:W-:Y:S01]  /*cd80*/  FFMA.FTZ R158, R44, R11.reuse, -R31.reuse ;  /* 0x0000000b2c9e7223 */ /* 0x180fe2000001081f */
        /* <DEDUP_REMOVED lines=8> */
[-CC-:B------:R-:W-:Y:S01]  /*ce10*/  FFMA.FTZ R25, R48, R11.reuse, -R31.reuse ;  /* 0x0000000b30197223 */ /* 0x180fe2000001081f */
[-CC-:B------:R-:W-:Y:S01]  /*ce20*/  FFMA.FTZ R40, R72, R11.reuse, -R31.reuse ;  /* 0x0000000b48287223 */ /* 0x180fe2000001081f */
[----:B------:R-:W2:Y:S01]  /*ce30*/  SHFL.BFLY PT, R14, R3, 0x2, 0x1f ;  /* 0x0c401f00030e7f89 */ /* 0x000ea200000e0000 */
[-CC-:B------:R-:W-:Y:S01]  /*ce40*/  FFMA.FTZ R44, R74, R11.reuse, -R31.reuse ;  /* 0x0000000b4a2c7223 */ /* 0x180fe2000001081f */
[----:B------:R-:W-:Y:S08]  /*ce50*/  MUFU.EX2 R164, R164 ;  /* 0x000000a400a47308 */ /* 0x000ff00000000800 */
[----:B------:R-:W3:Y:S08]  /*ce60*/  MUFU.EX2 R29, R29 ;  /* 0x0000001d001d7308 */ /* 0x000ef00000000800 */
[----:B------:R-:W4:Y:S01]  /*ce70*/  MUFU.EX2 R166, R166 ;  /* 0x000000a600a67308 */ /* 0x000f220000000800 */
[----:B--2---:R-:W-:Y:S01]  /*ce80*/  FMNMX.FTZ R41, R3, R14, !PT ;  /* 0x0000000e03297209 */ /* 0x004fe20007810000 */
[----:B------:R-:W-:-:S06]  /*ce90*/  FFMA.FTZ R3, R70, R11, -R31 ;  /* 0x0000000b46037223 */ /* 0x000fcc000001081f */
[----:B------:R-:W2:Y:S01]  /*cea0*/  MUFU.EX2 R33, R33 ;  /* 0x0000002100217308 */ /* 0x000ea20000000800 */
[----:B------:R-:W0:Y:S07]  /*ceb0*/  SHFL.BFLY PT, R14, R41, 0x1, 0x1f ;  /* 0x0c201f00290e7f89 */ /* 0x000e2e00000e0000 */
[----:B------:R-:W1:Y:S08]  /*cec0*/  MUFU.EX2 R160, R160 ;  /* 0x000000a000a07308 */ /* 0x000e700000000800 */
[----:B------:R-:W1:Y:S08]  /*ced0*/  MUFU.EX2 R35, R35 ;  /* 0x0000002300237308 */ /* 0x000e700000000800 */
[----:B------:R-:W1:Y:S01]  /*cee0*/  MUFU.EX2 R162, R162 ;  /* 0x000000a200a27308 */ /* 0x000e620000000800 */
[----:B0-----:R-:W-:Y:S01]  /*cef0*/  FMNMX.FTZ R14, R41, R14, !PT ;  /* 0x0000000e290e7209 */ /* 0x001fe20007810000 */
[----:B------:R-:W-:-:S03]  /*cf00*/  FFMA.FTZ R41, R52, R11, -R31 ;  /* 0x0000000b34297223 */ /* 0x000fc6000001081f */
[C---:B------:R-:W-:Y:S01]  /*cf10*/  FSETP.NEU.FTZ.AND P1, PT, R14.reuse, -INF , PT ;  /* 0xff8000000e00780b */ /* 0x040fe20003f3d000 */
[----:B------:R-:W-:Y:S02]  /*cf20*/  FMUL.FTZ R43, R14, R11 ;  /* 0x0000000b0e2b7220 */ /* 0x000fe40000410000 */
[----:B------:R-:W0:Y:S03]  /*cf30*/  MUFU.EX2 R37, R37 ;  /* 0x0000002500257308 */ /* 0x000e260000000800 */
[----:B------:R-:W-:Y:S01]  /*cf40*/  FSEL R31, R43, RZ, P1 ;  /* 0x000000ff2b1f7208 */ /* 0x000fe20000800000 */
[----:B---3--:R-:W-:Y:S01]  /*cf50*/  FADD.FTZ R43, R164, R29 ;  /* 0x0000001da42b7221 */ /* 0x008fe20000010000 */
[----:B------:R-:W-:-:S03]  /*cf60*/  F2FP.BF16.F32.PACK_AB R164, R29, R164 ;  /* 0x000000a41da4723e */ /* 0x000fc600000010ff */
        /* <DEDUP_REMOVED lines=10> */
[-C--:B------:R-:W-:Y:S01]  /*d010*/  FFMA.FTZ R32, R36, R11.reuse, -R31 ;  /* 0x0000000b24207223 */ /* 0x080fe2000001081f */
[----:B----4-:R-:W-:Y:S01]  /*d020*/  FADD.FTZ R34, R166, R43 ;  /* 0x0000002ba6227221 */ /* 0x010fe20000010000 */
[-CC-:B------:R-:W-:Y:S01]  /*d030*/  FFMA.FTZ R157, R42, R11.reuse, -R31.reuse ;  /* 0x0000000b2a9d7223 */ /* 0x180fe2000001081f */
[-CC-:B------:R-:W-:Y:S01]  /*d040*/  FFMA.FTZ R159, R46, R11.reuse, -R31.reuse ;  /* 0x0000000b2e9f7223 */ /* 0x180fe2000001081f */
[-CC-:B------:R-:W-:Y:S01]  /*d050*/  FFMA.FTZ R26, R26, R11.reuse, -R31.reuse ;  /* 0x0000000b1a1a7223 */ /* 0x180fe2000001081f */
[C---:B--2---:R-:W-:Y:S01]  /*d060*/  FADD.FTZ R45, R33.reuse, R34 ;  /* 0x00000022212d7221 */ /* 0x044fe20000010000 */
[----:B------:R-:W2:Y:S01]  /*d070*/  MUFU.EX2 R0, R0 ;  /* 0x0000000000007308 */ /* 0x000ea20000000800 */
[-CC-:B------:R-:W-:Y:S01]  /*d080*/  FFMA.FTZ R27, R50, R11.reuse, -R31.reuse ;  /* 0x0000000b321b7223 */ /* 0x180fe2000001081f */
[-C--:B------:R-:W-:Y:S01]  /*d090*/  FFMA.FTZ R34, R78, R11.reuse, -R31 ;  /* 0x0000000b4e227223 */ /* 0x080fe2000001081f */
[----:B-1----:R-:W-:Y:S01]  /*d0a0*/  FADD.FTZ R38, R160, R45 ;  /* 0x0000002da0267221 */ /* 0x002fe20000010000 */
[-CC-:B------:R-:W-:Y:S01]  /*d0b0*/  FFMA.FTZ R54, R54, R11.reuse, -R31.reuse ;  /* 0x0000000b36367223 */ /* 0x180fe2000001081f */
[----:B------:R-:W-:Y:S01]  /*d0c0*/  FFMA.FTZ R31, R76, R11, -R31 ;  /* 0x0000000b4c1f7223 */ /* 0x000fe2000001081f */
[----:B------:R-:W-:Y:S01]  /*d0d0*/  F2FP.BF16.F32.PACK_AB R166, R33, R166 ;  /* 0x000000a621a6723e */ /* 0x000fe200000010ff */
[C---:B------:R-:W-:Y:S01]  /*d0e0*/  FADD.FTZ R45, R35.reuse, R38 ;  /* 0x00000026232d7221 */ /* 0x040fe20000010000 */
[----:B------:R-:W1:Y:S01]  /*d0f0*/  MUFU.EX2 R167, R167 ;  /* 0x000000a700a77308 */ /* 0x000e620000000800 */
[----:B------:R-:W-:-:S02]  /*d100*/  F2FP.BF16.F32.PACK_AB R160, R35, R160 ;  /* 0x000000a023a0723e */ /* 0x000fc400000010ff */
[----:B------:R-:W-:Y:S01]  /*d110*/  FADD.FTZ R38, R162, R45 ;  /* 0x0000002da2267221 */ /* 0x000fe20000010000 */
[----:B0-----:R-:W-:-:S04]  /*d120*/  F2FP.BF16.F32.PACK_AB R162, R37, R162 ;  /* 0x000000a225a2723e */ /* 0x001fc800000010ff */
[----:B------:R-:W0:Y:S01]  /*d130*/  MUFU.EX2 R24, R24 ;  /* 0x0000001800187308 */ /* 0x000e220000000800 */
[----:B--2---:R-:W-:Y:S01]  /*d140*/  FADD.FTZ R36, R165, R0 ;  /* 0x00000000a5247221 */ /* 0x004fe20000010000 */
[----:B------:R-:W-:-:S06]  /*d150*/  F2FP.BF16.F32.PACK_AB R165, R0, R165 ;  /* 0x000000a500a5723e */ /* 0x000fcc00000010ff */
[----:B------:R-:W2:Y:S01]  /*d160*/  MUFU.EX2 R161, R161 ;  /* 0x000000a100a17308 */ /* 0x000ea20000000800 */
[----:B-1----:R-:W-:-:S07]  /*d170*/  FADD.FTZ R43, R167, R36 ;  /* 0x00000024a72b7221 */ /* 0x002fce0000010000 */
[----:B------:R-:W1:Y:S01]  /*d180*/  MUFU.EX2 R28, R28 ;  /* 0x0000001c001c7308 */ /* 0x000e620000000800 */
[C---:B0-----:R-:W-:Y:S01]  /*d190*/  FADD.FTZ R36, R24.reuse, R43 ;  /* 0x0000002b18247221 */ /* 0x041fe20000010000 */
[----:B------:R-:W-:-:S05]  /*d1a0*/  F2FP.BF16.F32.PACK_AB R167, R24, R167 ;  /* 0x000000a718a7723e */ /* 0x000fca00000010ff */
[----:B------:R0:W-:Y:S01]  /*d1b0*/  STSM.16.M88.4 [R200+0x26800], R164 ;  /* 0x026800a4c8007844 */ /* 0x0001e20000000200 */
[----:B------:R-:W3:Y:S01]  /*d1c0*/  MUFU.EX2 R163, R163 ;  /* 0x000000a300a37308 */ /* 0x000ee20000000800 */
[----:B--2---:R-:W-:-:S07]  /*d1d0*/  FADD.FTZ R43, R161, R36 ;  /* 0x00000024a12b7221 */ /* 0x004fce0000010000 */
[----:B------:R-:W2:Y:S01]  /*d1e0*/  MUFU.EX2 R30, R30 ;  /* 0x0000001e001e7308 */ /* 0x000ea20000000800 */
[C---:B-1----:R-:W-:Y:S01]  /*d1f0*/  FADD.FTZ R36, R28.reuse, R43 ;  /* 0x0000002b1c247221 */ /* 0x042fe20000010000 */
[----:B------:R-:W-:Y:S01]  /*d200*/  FADD.FTZ R43, R37, R38 ;  /* 0x00000026252b7221 */ /* 0x000fe20000010000 */
[----:B------:R-:W-:-:S03]  /*d210*/  F2FP.BF16.F32.PACK_AB R161, R28, R161 ;  /* 0x000000a11ca1723e */ /* 0x000fc600000010ff */
[----:B------:R-:W-:Y:S02]  /*d220*/  FADD.FTZ R38, R156, R43 ;  /* 0x0000002b9c267221 */ /* 0x000fe40000010000 */
[----:B------:R-:W1:Y:S01]  /*d230*/  MUFU.EX2 R157, R157 ;  /* 0x0000009d009d7308 */ /* 0x000e620000000800 */
[----:B---3--:R-:W-:-:S07]  /*d240*/  FADD.FTZ R29, R163, R36 ;  /* 0x00000024a31d7221 */ /* 0x008fce0000010000 */
[----:B------:R-:W3:Y:S01]  /*d250*/  MUFU.EX2 R39, R39 ;  /* 0x0000002700277308 */ /* 0x000ee20000000800 */
[C---:B--2---:R-:W-:Y:S01]  /*d260*/  FADD.FTZ R36, R30.reuse, R29 ;  /* 0x0000001d1e247221 */ /* 0x044fe20000010000 */
[----:B------:R-:W-:-:S05]  /*d270*/  F2FP.BF16.F32.PACK_AB R163, R30, R163 ;  /* 0x000000a31ea3723e */ /* 0x000fca00000010ff */
[----:B------:R0:W-:Y:S01]  /*d280*/  STSM.16.M88.4 [R201], R160 ;  /* 0x000000a0c9007844 */ /* 0x0001e20000000200 */
[----:B------:R-:W2:Y:S01]  /*d290*/  MUFU.EX2 R32, R32 ;  /* 0x0000002000207308 */ /* 0x000ea20000000800 */
[----:B-1----:R-:W-:-:S07]  /*d2a0*/  FADD.FTZ R29, R157, R36 ;  /* 0x000000249d1d7221 */ /* 0x002fce0000010000 */
[----:B------:R-:W1:Y:S01]  /*d2b0*/  MUFU.EX2 R158, R158 ;  /* 0x0000009e009e7308 */ /* 0x000e620000000800 */
[C---:B---3--:R-:W-:Y:S01]  /*d2c0*/  FADD.FTZ R33, R39.reuse, R38 ;  /* 0x0000002627217221 */ /* 0x048fe20000010000 */
[----:B------:R-:W-:-:S06]  /*d2d0*/  F2FP.BF16.F32.PACK_AB R156, R39, R156 ;  /* 0x0000009c279c723e */ /* 0x000fcc00000010ff */
[----:B------:R-:W3:Y:S01]  /*d2e0*/  MUFU.EX2 R159, R159 ;  /* 0x0000009f009f7308 */ /* 0x000ee20000000800 */
[C---:B--2---:R-:W-:Y:S01]  /*d2f0*/  FADD.FTZ R0, R32.reuse, R29 ;  /* 0x0000001d20007221 */ /* 0x044fe20000010000 */
[----:B------:R-:W-:-:S06]  /*d300*/  F2FP.BF16.F32.PACK_AB R157, R32, R157 ;  /* 0x0000009d209d723e */ /* 0x000fcc00000010ff */
[----:B------:R-:W2:Y:S01]  /*d310*/  MUFU.EX2 R26, R26 ;  /* 0x0000001a001a7308 */ /* 0x000ea20000000800 */
[----:B-1----:R-:W-:-:S07]  /*d320*/  FADD.FTZ R24, R158, R33 ;  /* 0x000000219e187221 */ /* 0x002fce0000010000 */
[----:B------:R-:W1:Y:S01]  /*d330*/  MUFU.EX2 R3, R3 ;  /* 0x0000000300037308 */ /* 0x000e620000000800 */
[----:B---3--:R-:W-:-:S07]  /*d340*/  FADD.FTZ R29, R159, R0 ;  /* 0x000000009f1d7221 */ /* 0x008fce0000010000 */
[----:B------:R-:W-:Y:S01]  /*d350*/  MUFU.EX2 R25, R25 ;  /* 0x0000001900197308 */ /* 0x000fe20000000800 */
[C---:B--2---:R-:W-:Y:S01]  /*d360*/  F2FP.BF16.F32.PACK_AB R159, R26.reuse, R159 ;  /* 0x0000009f1a9f723e */ /* 0x044fe200000010ff */
[----:B------:R-:W-:-:S06]  /*d370*/  FADD.FTZ R26, R26, R29 ;  /* 0x0000001d1a1a7221 */ /* 0x000fcc0000010000 */
[----:B------:R-:W2:Y:S01]  /*d380*/  MUFU.EX2 R40, R40 ;  /* 0x0000002800287308 */ /* 0x000ea20000000800 */
[C---:B-1----:R-:W-:Y:S01]  /*d390*/  FADD.FTZ R24, R3.reuse, R24 ;  /* 0x0000001803187221 */ /* 0x042fe20000010000 */
[----:B------:R-:W-:-:S05]  /*d3a0*/  F2FP.BF16.F32.PACK_AB R158, R3, R158 ;  /* 0x0000009e039e723e */ /* 0x000fca00000010ff */
[----:B------:R0:W-:Y:S01]  /*d3b0*/  STSM.16.M88.4 [R205], R156 ;  /* 0x0000009ccd007844 */ /* 0x0001e20000000200 */
[----:B------:R-:W-:Y:S08]  /*d3c0*/  MUFU.EX2 R27, R27 ;  /* 0x0000001b001b7308 */ /* 0x000ff00000000800 */
[----:B------:R-:W1:Y:S01]  /*d3d0*/  MUFU.EX2 R34, R34 ;  /* 0x0000002200227308 */ /* 0x000e620000000800 */
[----:B--2---:R-:W-:Y:S01]  /*d3e0*/  F2FP.BF16.F32.PACK_AB R152, R40, R25 ;  /* 0x000000192898723e */ /* 0x004fe200000010ff */
[----:B------:R-:W-:-:S04]  /*d3f0*/  FADD.FTZ R25, R25, R24 ;  /* 0x0000001819197221 */ /* 0x000fc80000010000 */
[----:B------:R-:W-:Y:S02]  /*d400*/  FADD.FTZ R40, R40, R25 ;  /* 0x0000001928287221 */ /* 0x000fe40000010000 */
[----:B------:R-:W2:Y:S08]  /*d410*/  MUFU.EX2 R41, R41 ;  /* 0x0000002900297308 */ /* 0x000eb00000000800 */
[----:B------:R-:W3:Y:S01]  /*d420*/  MUFU.EX2 R44, R44 ;  /* 0x0000002c002c7308 */ /* 0x000ee20000000800 */
[----:B-1----:R-:W-:Y:S01]  /*d430*/  F2FP.BF16.F32.PACK_AB R153, R34, R27 ;  /* 0x0000001b2299723e */ /* 0x002fe200000010ff */
[----:B------:R-:W-:-:S04]  /*d440*/  FADD.FTZ R27, R27, R26 ;  /* 0x0000001a1b1b7221 */ /* 0x000fc80000010000 */
[----:B------:R-:W-:Y:S02]  /*d450*/  FADD.FTZ R27, R34, R27 ;  /* 0x0000001b221b7221 */ /* 0x000fe40000010000 */
[----:B------:R-:W1:Y:S01]  /*d460*/  MUFU.EX2 R54, R54 ;  /* 0x0000003600367308 */ /* 0x000e620000000800 */
[----:B--2---:R-:W-:-:S07]  /*d470*/  FADD.FTZ R3, R41, R40 ;  /* 0x0000002829037221 */ /* 0x004fce0000010000 */
[----:B------:R-:W2:Y:S01]  /*d480*/  MUFU.EX2 R31, R31 ;  /* 0x0000001f001f7308 */ /* 0x000ea20000000800 */
[C---:B---3--:R-:W-:Y:S01]  /*d490*/  F2FP.BF16.F32.PACK_AB R154, R44.reuse, R41 ;  /* 0x000000292c9a723e */ /* 0x048fe200000010ff */
[----:B------:R-:W-:Y:S01]  /*d4a0*/  FADD.FTZ R3, R44, R3 ;  /* 0x000000032c037221 */ /* 0x000fe20000010000 */
[----:B-1----:R-:W-:Y:S01]  /*d4b0*/  FADD.FTZ R0, R54, R27 ;  /* 0x0000001b36007221 */ /* 0x002fe20000010000 */
[----:B--2---:R-:W-:-:S03]  /*d4c0*/  F2FP.BF16.F32.PACK_AB R155, R31, R54 ;  /* 0x000000361f9b723e */ /* 0x004fc600000010ff */
[----:B------:R-:W-:Y:S02]  /*d4d0*/  FADD.FTZ R0, R31, R0 ;  /* 0x000000001f007221 */ /* 0x000fe40000010000 */
[----:B------:R0:W-:Y:S01]  /*d4e0*/  STSM.16.M88.4 [R204], R152 ;  /* 0x00000098cc007844 */ /* 0x0001e20000000200 */
[----:B------:R-:W-:Y:S05]  /*d4f0*/  @!P0 BRA `(.L_x_2609) ;  /* 0x0000000000048947 */ /* 0x000fea0003800000 */
[----:B------:R-:W-:Y:S01]  /*d500*/  BPT.TRAP 0x1 ;  /* 0x000000040000795c */ /* 0x000fe20000300000 */
.L_x_2609:
[----:B------:R1:W2:Y:S01]  /*d510*/  SYNCS.PHASECHK.TRANS64.TRYWAIT P1, [R15+URZ+0x28c50], R56 ;  /* 0x028c50380f0075a7 */ /* 0x0002a2000802017f */
[----:B------:R-:W-:Y:S05]  /*d520*/  @!P0 BRA `(.L_x_2610) ;  /* 0x0000000000048947 */ /* 0x000fea0003800000 */
[----:B------:R-:W-:Y:S01]  /*d530*/  BPT.TRAP 0x1 ;  /* 0x000000040000795c */ /* 0x000fe20000300000 */
.L_x_2610:
[----:B------:R-:W-:Y:S01]  /*d540*/  ULDC UR44, c[0x0][0x9e4] ;  /* 0x00027900002c7ab9 */ /* 0x000fe20000000800 */
[----:B------:R-:W-:Y:S01]  /*d550*/  ULDC UR45, c[0x0][0x9dc] ;  /* 0x00027700002d7ab9 */ /* 0x000fe20000000800 */
[----:B------:R-:W-:Y:S01]  /*d560*/  ULDC UR38, c[0x0][0x988] ;  /* 0x0002620000267ab9 */ /* 0x000fe20000000800 */
[----:B------:R-:W-:Y:S01]  /*d570*/  ULDC UR46, c[0x0][0x9e0] ;  /* 0x00027800002e7ab9 */ /* 0x000fe20000000800 */
[----:B------:R-:W-:Y:S01]  /*d580*/  BSSY B0, `(.L_x_2611) ;  /* 0x0000006000007945 */ /* 0x000fe20003800000 */
[----:B------:R-:W-:Y:S02]  /*d590*/  IMAD R28, R17, 0x1000, R195 ;  /* 0x00001000111c7824 */ /* 0x000fe400078e02c3 */
[----:B------:R-:W-:Y:S01]  /*d5a0*/  IMAD.MOV.U32 R29, RZ, RZ, 0x40000040 ;  /* 0x40000040ff1d7424 */ /* 0x000fe200078e00ff */
[----:B--2---:R-:W-:Y:S06]  /*d5b0*/  @P1 BRA `(.L_x_2612) ;  /* 0x0000000000081947 */ /* 0x004fec0003800000 */
[----:B------:R-:W2:Y:S02]  /*d5c0*/  SYNCS.PHASECHK.TRANS64.TRYWAIT P1, [R15+URZ+0x28c50], R56 ;  /* 0x028c50380f0075a7 */ /* 0x000ea4000802017f */
[----:B--2---:R-:W-:Y:S05]  /*d5d0*/  @!P1 BRA `(.L_x_2613) ;  /* 0x0000016000109947 */ /* 0x004fea0003800000 */
.L_x_2612:
[----:B------:R-:W-:Y:S05]  /*d5e0*/  BSYNC B0 ;  /* 0x0000000000007941 */ /* 0x000fea0003800000 */
.L_x_2611:
        /* <DEDUP_REMOVED lines=14> */
[----:B-12--5:R-:W-:-:S06]  /*d6d0*/  WARPGROUP.ARRIVE ;  /* 0x00000000000079c5 */ /* 0x026fcc0000000000 */
        /* <DEDUP_REMOVED lines=22> */
[----:B------:R-:W-:Y:S05]  /*d840*/  @!P0 BRA `(.L_x_2614) ;  /* 0x0000000000048947 */ /* 0x000fea0003800000 */
[----:B------:R-:W-:Y:S01]  /*d850*/  BPT.TRAP 0x1 ;  /* 0x000000040000795c */ /* 0x000fe20000300000 */
.L_x_2614:
[----:B0-----:R-:W0:Y:S01]  /*d860*/  LDC R152, c[0x0][0x448] ;  /* 0x00011200ff987b82 */ /* 0x001e220000000800 */
[----:B------:R-:W-:Y:S01]  /*d870*/  VIADD R15, R15, 0x28c60 ;  /* 0x00028c600f0f7836 */ /* 0x000fe20000000000 */
[----:B------:R-:W-:Y:S01]  /*d880*/  UISETP.NE.AND UP0, UPT, UR47, URZ, UPT ;  /* 0x0000003f2f00728c */ /* 0x000fe2000bf05270 */
[----:B------:R-:W-:-:S03]  /*d890*/  IMAD.MOV.U32 R153, RZ, RZ, R196 ;  /* 0x000000ffff997224 */ /* 0x000fc600078e00c4 */
[----:B------:R-:W-:-:S04]  /*d8a0*/  PRMT R15, R186, 0x654, R15 ;  /* 0x00000654ba0f7816 */ /* 0x000fc8000000000f */
[----:B------:R1:W-:Y:S01]  /*d8b0*/  SYNCS.ARRIVE.TRANS64.RED.A1T0 RZ, [R15+URZ], RZ ;  /* 0x000000ff0fff79a7 */ /* 0x0003e2000810043f */
[----:B0-----:R-:W-:-:S13]  /*d8c0*/  ISETP.NE.AND P1, PT, R152, 0x1, PT ;  /* 0x000000019800780c */ /* 0x001fda0003f25270 */
[----:B------:R-:W0:Y:S08]  /*d8d0*/  @P1 LDC R152, c[0x0][0x44c] ;  /* 0x00011300ff981b82 */ /* 0x000e300000000800 */
[----:B-1----:R-:W1:Y:S01]  /*d8e0*/  @P1 LDC R15, c[0x0][0x450] ;  /* 0x00011400ff0f1b82 */ /* 0x002e620000000800 */
[----:B0-----:R-:W-:-:S05]  /*d8f0*/  @P1 IMAD.HI.U32 R152, R196, R152, RZ ;  /* 0x00000098c4981227 */ /* 0x001fca00078e00ff */
[----:B-1----:R-:W-:Y:S01]  /*d900*/  @P1 SHF.R.U32.HI R153, RZ, R15, R152 ;  /* 0x0000000fff991219 */ /* 0x002fe20000011698 */
[----:B------:R-:W-:Y:S01]  /*d910*/  VIADD R15, R168, 0xfffffffe ;  /* 0xfffffffea80f7836 */ /* 0x000fe20000000000 */
[----:B------:R-:W-:Y:S02]  /*d920*/  PLOP3.LUT P1, PT, PT, PT, UP0, 0x40, 0x0 ;  /* 0x000000000000781c */ /* 0x000fe40003f2e808 */
[----:B------:R-:W-:-:S05]  /*d930*/  IADD3 R152, R153, R184, -R23 ;  /* 0x000000b899987210 */ /* 0x000fca0007ffe817 */
[----:B------:R-:W-:-:S06]  /*d940*/  VIADD R153, R152, UR40 ;  /* 0x0000002898997c36 */ /* 0x000fcc0008000000 */
[----:B------:R-:W-:Y:S05]  /*d950*/  @P1 BRA `(.L_x_2615) ;  /* 0x0000000000541947 */ /* 0x000fea0003800000 */
[C---:B------:R-:W-:Y:S01]  /*d960*/  ISETP.GT.AND P1, PT, R152.reuse, RZ, PT ;  /* 0x000000ff9800720c */ /* 0x040fe20003f24270 */
[----:B------:R-:W-:Y:S01]  /*d970*/  BSSY B0, `(.L_x_2616) ;  /* 0x0000010000007945 */ /* 0x000fe20003800000 */
[----:B------:R-:W-:-:S11]  /*d980*/  VIADD R154, R152, 0xffffffff ;  /* 0xffffffff989a7836 */ /* 0x000fd60000000000 */
[----:B------:R-:W-:Y:S05]  /*d990*/  @P1 BRA `(.L_x_2617) ;  /* 0x0000000000201947 */ /* 0x000fea0003800000 */
[----:B------:R-:W-:Y:S01]  /*d9a0*/  UISETP.NE.AND UP0, UPT, UR41, 0x1, UPT ;  /* 0x000000012900788c */ /* 0x000fe2000bf05270 */
[----:B------:R-:W-:-:S05]  /*d9b0*/  IMAD.MOV R152, RZ, RZ, -R152 ;  /* 0x000000ffff987224 */ /* 0x000fca00078e0a98 */
[----:B------:R-:W-:-:S05]  /*d9c0*/  PLOP3.LUT P1, PT, PT, PT, UP0, 0x80, 0x0 ;  /* 0x000000000000781c */ /* 0x000fca0003f2f008 */
[----:B------:R-:W-:-:S08]  /*d9d0*/  @UP0 ULDC.64 UR4, c[0x0][0x9e8] ;  /* 0x00027a0000040ab9 */ /* 0x000fd00000000a00 */
[----:B------:R-:W-:-:S05]  /*d9e0*/  @P1 IMAD.HI.U32 R154, R152, UR4, RZ ;  /* 0x00000004989a1c27 */ /* 0x000fca000f8e00ff */
[----:B------:R-:W-:-:S04]  /*d9f0*/  @P1 SHF.R.U32.HI R152, RZ, UR5, R154 ;  /* 0x00000005ff981c19 */ /* 0x000fc8000801169a */
[----:B------:R-:W-:Y:S01]  /*da00*/  LOP3.LUT R154, RZ, R152, RZ, 0x33, !PT ;  /* 0x00000098ff9a7212 */ /* 0x000fe200078e33ff */
[----:B------:R-:W-:Y:S06]  /*da10*/  BRA `(.L_x_2618) ;  /* 0x0000000000147947 */ /* 0x000fec0003800000 */
.L_x_2617:
[----:B------:R-:W-:-:S06]  /*da20*/  UISETP.NE.AND UP0, UPT, UR41, 0x1, UPT ;  /* 0x000000012900788c */ /* 0x000fcc000bf05270 */
[----:B------:R-:W-:-:S05]  /*da30*/  PLOP3.LUT P1, PT, PT, PT, UP0, 0x80, 0x0 ;  /* 0x000000000000781c */ /* 0x000fca0003f2f008 */
[----:B------:R-:W-:-:S08]  /*da40*/  @UP0 ULDC.64 UR4, c[0x0][0x9e8] ;  /* 0x00027a0000040ab9 */ /* 0x000fd00000000a00 */
[----:B------:R-:W-:-:S05]  /*da50*/  @P1 IMAD.HI.U32 R152, R154, UR4, RZ ;  /* 0x000000049a981c27 */ /* 0x000fca000f8e00ff */
[----:B------:R-:W-:-:S07]  /*da60*/  @P1 SHF.R.U32.HI R154, RZ, UR5, R152 ;  /* 0x00000005ff9a1c19 */ /* 0x000fce0008011698 */
.L_x_2618:
[----:B------:R-:W-:Y:S05]  /*da70*/  BSYNC B0 ;  /* 0x0000000000007941 */ /* 0x000fea0003800000 */
.L_x_2616:
[----:B------:R-:W-:-:S04]  /*da80*/  IMAD.U32 R152, RZ, RZ, UR41 ;  /* 0x00000029ff987e24 */ /* 0x000fc8000f8e00ff */
[----:B------:R-:W-:-:S05]  /*da90*/  IMAD R154, R154, R152, UR41 ;  /* 0x000000299a9a7e24 */ /* 0x000fca000f8e0298 */
[----:B------:R-:W-:-:S07]  /*daa0*/  VIMNMX R153, R153, R154, PT ;  /* 0x0000009a99997248 */ /* 0x000fce0003fe0100 */
.L_x_2615:
[----:B------:R-:W-:Y:S01]  /*dab0*/  SHF.R.S32.HI R152, RZ, 0x1f, R153 ;  /* 0x0000001fff987819 */ /* 0x000fe20000011499 */
[----:B------:R-:W-:Y:S03]  /*dac0*/  BSSY B1, `(.L_x_2619) ;  /* 0x0000276000017945 */ /* 0x000fe60003800000 */
[----:B------:R-:W-:-:S04]  /*dad0*/  LEA.HI R152, R152, R153, RZ, 0x6 ;  /* 0x0000009998987211 */ /* 0x000fc800078f30ff */
[----:B------:R-:W-:-:S04]  /*dae0*/  SHF.R.S32.HI R152, RZ, 0x6, R152 ;  /* 0x00000006ff987819 */ /* 0x000fc80000011498 */
[----:B------:R-:W-:-:S04]  /*daf0*/  VIMNMX R211, R213, R152, !PT ;  /* 0x00000098d5d37248 */ /* 0x000fc80007fe0100 */
[----:B------:R-:W-:-:S13]  /*db00*/  ISETP.GE.AND P1, PT, R15, R211, PT ;  /* 0x000000d30f00720c */ /* 0x000fda0003f26270 */
[----:B------:R-:W-:Y:S05]  /*db10*/  @!P1 BRA `(.L_x_2620) ;  /* 0x0000002400c09947 */ /* 0x000fea0003800000 */
[----:B------:R-:W-:Y:S01]  /*db20*/  BSSY B0, `(.L_x_2621) ;  /* 0x000026c000007945 */ /* 0x000fe20003800000 */
.L_x_2642:
[----:B------:R-:W-:-:S05]  /*db30*/  VIADD R208, R17, 0x1 ;  /* 0x0000000111d07836 */ /* 0x000fca0000000000 */
[----:B------:R-:W-:-:S04]  /*db40*/  ISETP.NE.AND P1, PT, R208, 0x2, PT ;  /* 0x00000002d000780c */ /* 0x000fc80003f25270 */
[----:B------:R-:W-:Y:S02]  /*db50*/  SEL R11, RZ, 0x1, P1 ;  /* 0x00000001ff0b7807 */ /* 0x000fe40000800000 */
[----:B------:R-:W-:Y:S02]  /*db60*/  SEL R208, R208, RZ, P1 ;  /* 0x000000ffd0d07207 */ /* 0x000fe40000800000 */
[----:B------:R-:W-:Y:S01]  /*db70*/  LOP3.LUT R22, R22, R11, RZ, 0x3c, !PT ;  /* 0x0000000b16167212 */ /* 0x000fe200078e3cff */
[----:B0-----:R-:W-:Y:S06]  /*db80*/  @!P0 BRA `(.L_x_2622) ;  /* 0x0000000000048947 */ /* 0x001fec0003800000 */
[----:B------:R-:W-:Y:S01]  /*db90*/  BPT.TRAP 0x1 ;  /* 0x000000040000795c */ /* 0x000fe20000300000 */
.L_x_2622:
[----:B------:R-:W-:Y:S01]  /*dba0*/  IMAD R209, R208, 0x8, R2 ;  /* 0x00000008d0d17824 */ /* 0x000fe200078e0202 */
[----:B------:R-:W-:-:S04]  /*dbb0*/  SHF.L.U32 R210, R22, 0x1f, RZ ;  /* 0x0000001f16d27819 */ /* 0x000fc800000006ff */
[----:B------:R0:W1:Y:S01]  /*dbc0*/  SYNCS.PHASECHK.TRANS64.TRYWAIT P1, [R209+URZ+0x28c30], R210 ;  /* 0x028c30d2d10075a7 */ /* 0x000062000802017f */
[----:B------:R-:W-:Y:S05]  /*dbd0*/  @!P0 BRA `(.L_x_2623) ;  /* 0x0000000000048947 */ /* 0x000fea0003800000 */
[----:B------:R-:W-:Y:S01]  /*dbe0*/  BPT.TRAP 0x1 ;  /* 0x000000040000795c */ /* 0x000fe20000300000 */
.L_x_2623:
[----:B------:R-:W-:Y:S01]  /*dbf0*/  BSSY B2, `(.L_x_2624) ;  /* 0x0000006000027945 */ /* 0x000fe20003800000 */
[----:B------:R-:W-:Y:S02]  /*dc00*/  IMAD R156, R208, 0x200, R21 ;  /* 0x00000200d09c7824 */ /* 0x000fe400078e0215 */
[----:B------:R-:W-:Y:S01]  /*dc10*/  IMAD.MOV.U32 R157, RZ, RZ, 0x40000040 ;  /* 0x40000040ff9d7424 */ /* 0x000fe200078e00ff */
[----:B-1----:R-:W-:Y:S06]  /*dc20*/  @P1 BRA `(.L_x_2625) ;  /* 0x0000000000081947 */ /* 0x002fec0003800000 */
[----:B------:R-:W1:Y:S02]  /*dc30*/  SYNCS.PHASECHK.TRANS64.TRYWAIT P1, [R209+URZ+0x28c30], R210 ;  /* 0x028c30d2d10075a7 */ /* 0x000e64000802017f */
[----:B-1----:R-:W-:Y:S05]  /*dc40*/  @!P1 BRA `(.L_x_2626) ;  /* 0x0000015800889947 */ /* 0x002fea0003800000 */
.L_x_2625:
[----:B------:R-:W-:Y:S05]  /*dc50*/  BSYNC B2 ;  /* 0x0000000000027941 */ /* 0x000fea0003800000 */
.L_x_2624:
[C---:B------:R-:W-:Y:S01]  /*dc60*/  R2UR UR6, R156.reuse ;  /* 0x000000009c0672ca */ /* 0x040fe200000e0000 */
[C---:B------:R-:W-:Y:S01]  /*dc70*/  VIADD R154, R156.reuse, 0x2 ;  /* 0x000000029c9a7836 */ /* 0x040fe20000000000 */
[----:B------:R-:W-:Y:S01]  /*dc80*/  R2UR UR7, R157 ;  /* 0x000000009d0772ca */ /* 0x000fe200000e0000 */
[----:B------:R-:W-:Y:S01]  /*dc90*/  VIADD R152, R156, 0x4 ;  /* 0x000000049c987836 */ /* 0x000fe20000000000 */
[----:B------:R-:W-:Y:S01]  /*dca0*/  R2UR UR4, R4 ;  /* 0x00000000040472ca */ /* 0x000fe200000e0000 */
        /* <DEDUP_REMOVED lines=11> */
[----:B------:R-:W-:Y:S01]  /*dd60*/  WARPGROUP.ARRIVE ;  /* 0x00000000000079c5 */ /* 0x000fe20000000000 */
[----:B------:R-:W-:Y:S02]  /*dd70*/  R2UR UR8, R12 ;  /* 0x000000000c0872ca */ /* 0x000fe400000e0000 */
[----:B------:R-:W-:Y:S02]  /*dd80*/  R2UR UR9, R13 ;  /* 0x000000000d0972ca */ /* 0x000fe400000e0000 */
[----:B------:R-:W-:Y:S01]  /*dd90*/  R2UR UR12, R8 ;  /* 0x00000000080c72ca */ /* 0x000fe200000e0000 */
[----:B------:R-:W-:Y:S01]  /*dda0*/  HGMMA.64x64x16.F32.BF16 R152, gdesc[UR4], RZ, !UPT, gsb0 ;  /* 0x00e00000049879f0 */ /* 0x000fe2000c0018ff */
[----:B------:R-:W-:-:S02]  /*ddb0*/  R2UR UR13, R9 ;  /* 0x00000000090d72ca */ /* 0x000fc400000e0000 */
        /* <DEDUP_REMOVED lines=14> */
.L_x_2627:
[----:B------:R-:W2:Y:S01]  /*dea0*/  LDC R11, c[0x0][0x448] ;  /* 0x00011200ff0b7b82 */ /* 0x000ea20000000800 */
[----:B------:R-:W-:Y:S01]  /*deb0*/  IMAD.IADD R224, R212, 0x1, R196 ;  /* 0x00000001d4e07824 */ /* 0x000fe200078e02c4 */
[----:B------:R-:W-:Y:S01]  /*dec0*/  UISETP.NE.AND UP0, UPT, UR47, URZ, UPT ;  /* 0x0000003f2f00728c */ /* 0x000fe2000bf05270 */
[----:B--2---:R-:W-:-:S13]  /*ded0*/  ISETP.NE.AND P1, PT, R11, 0x1, PT ;  /* 0x000000010b00780c */ /* 0x004fda0003f25270 */
[----:B------:R-:W2:Y:S08]  /*dee0*/  @P1 LDC R20, c[0x0][0x44c] ;  /* 0x00011300ff141b82 */ /* 0x000eb00000000800 */
[----:B------:R-:W3:Y:S01]  /*def0*/  @P1 LDC R11, c[0x0][0x450] ;  /* 0x00011400ff0b1b82 */ /* 0x000ee20000000800 */
[----:B--2---:R-:W-:-:S05]  /*df00*/  @P1 IMAD.HI.U32 R20, R224, R20, RZ ;  /* 0x00000014e0141227 */ /* 0x004fca00078e00ff */
[----:B---3--:R-:W-:Y:S01]  /*df10*/  @P1 SHF.R.U32.HI R224, RZ, R11, R20 ;  /* 0x0000000bffe01219 */ /* 0x008fe20000011614 */
[----:B------:R-:W-:Y:S01]  /*df20*/  VIADD R11, R209, 0x28c40 ;  /* 0x00028c40d10b7836 */ /* 0x000fe20000000000 */
[----:B------:R-:W-:Y:S01]  /*df30*/  PLOP3.LUT P1, PT, PT, PT, UP0, 0x40, 0x0 ;  /* 0x000000000000781c */ /* 0x000fe20003f2e808 */
[----:B------:R-:W-:Y:S02]  /*df40*/  IMAD.U32 R20, RZ, RZ, UR45 ;  /* 0x0000002dff147e24 */ /* 0x000fe4000f8e00ff */
[----:B------:R-:W2:Y:S01]  /*df50*/  SHFL.IDX PT, R225, R224, RZ, 0x1c1f ;  /* 0x001c1fffe0e17589 */ /* 0x000ea200000e0000 */
[----:B------:R-:W-:Y:S02]  /*df60*/  PRMT R11, R186, 0x654, R11 ;  /* 0x00000654ba0b7816 */ /* 0x000fe4000000000b */
[----:B------:R-:W-:Y:S02]  /*df70*/  LOP3.LUT R223, RZ, R20, RZ, 0x33, !PT ;  /* 0x00000014ffdf7212 */ /* 0x000fe400078e33ff */
[----:B------:R3:W-:Y:S02]  /*df80*/  SYNCS.ARRIVE.TRANS64.RED.A1T0 RZ, [R11+URZ], RZ ;  /* 0x000000ff0bff79a7 */ /* 0x0007e4000810043f */
[----:B---3--:R-:W-:-:S05]  /*df90*/  IMAD.SHL.U32 R11, R15, 0x40, RZ ;  /* 0x000000400f0b7824 */ /* 0x008fca00078e00ff */
[----:B------:R-:W-:-:S04]  /*dfa0*/  IADD3 R222, -R189, 0x1, -R11 ;  /* 0x00000001bdde7810 */ /* 0x000fc80007ffe90b */
[----:B------:R-:W-:-:S05]  /*dfb0*/  IADD3 R222, -R23, R222, R184 ;  /* 0x000000de17de7210 */ /* 0x000fca0007ffe1b8 */
[----:B------:R-:W-:Y:S02]  /*dfc0*/  IMAD.IADD R223, R223, 0x1, R222 ;  /* 0x00000001dfdf7824 */ /* 0x000fe400078e02de */
[----:B------:R-:W-:Y:S02]  /*dfd0*/  VIADD R222, R222, UR46 ;  /* 0x0000002edede7c36 */ /* 0x000fe40008000000 */
[C---:B--2---:R-:W-:Y:S02]  /*dfe0*/  IMAD.IADD R220, R225.reuse, 0x1, R223 ;  /* 0x00000001e1dc7824 */ /* 0x044fe400078e02df */
[----:B------:R-:W-:Y:S01]  /*dff0*/  IMAD.IADD R221, R225, 0x1, R222 ;  /* 0x00000001e1dd7824 */ /* 0x000fe200078e02de */
[----:B------:R-:W-:Y:S06]  /*e000*/  @P1 BRA `(.L_x_2628) ;  /* 0x0000000000581947 */ /* 0x000fec0003800000 */
[----:B------:R-:W-:Y:S01]  /*e010*/  IADD3 R225, -R23, R184, R225 ;  /* 0x000000b817e17210 */ /* 0x000fe20007ffe1e1 */
[----:B------:R-:W-:Y:S03]  /*e020*/  BSSY B2, `(.L_x_2629) ;  /* 0x0000010000027945 */ /* 0x000fe60003800000 */
[----:B------:R-:W-:-:S13]  /*e030*/  ISETP.GT.AND P1, PT, R225, -0x1, PT ;  /* 0xffffffffe100780c */ /* 0x000fda0003f24270 */
[----:B------:R-:W-:Y:S05]  /*e040*/  @P1 BRA `(.L_x_2630) ;  /* 0x0000000000201947 */ /* 0x000fea0003800000 */
[----:B------:R-:W-:Y:S01]  /*e050*/  IMAD.U32 R227, RZ, RZ, UR44 ;  /* 0x0000002cffe37e24 */ /* 0x000fe2000f8e00ff */
[----:B------:R-:W-:-:S04]  /*e060*/  LOP3.LUT R225, RZ, R225, RZ, 0x33, !PT ;  /* 0x000000e1ffe17212 */ /* 0x000fc800078e33ff */
[----:B------:R-:W-:-:S13]  /*e070*/  ISETP.NE.AND P1, PT, R227, 0x1, PT ;  /* 0x00000001e300780c */ /* 0x000fda0003f25270 */
[----:B------:R-:W2:Y:S02]  /*e080*/  @P1 LDC.64 R202, c[0x0][0x9e8] ;  /* 0x00027a00ffca1b82 */ /* 0x000ea40000000a00 */
[----:B--2---:R-:W-:-:S05]  /*e090*/  @P1 IMAD.HI.U32 R202, R225, R202, RZ ;  /* 0x000000cae1ca1227 */ /* 0x004fca00078e00ff */
[----:B------:R-:W-:-:S04]  /*e0a0*/  @P1 SHF.R.U32.HI R225, RZ, R203, R202 ;  /* 0x000000cbffe11219 */ /* 0x000fc800000116ca */
[----:B------:R-:W-:Y:S01]  /*e0b0*/  LOP3.LUT R225, RZ, R225, RZ, 0x33, !PT ;  /* 0x000000e1ffe17212 */ /* 0x000fe200078e33ff */
[----:B------:R-:W-:Y:S06]  /*e0c0*/  BRA `(.L_x_2631) ;  /* 0x0000000000147947 */ /* 0x000fec0003800000 */
.L_x_2630:
[----:B------:R-:W-:-:S05]  /*e0d0*/  IMAD.U32 R227, RZ, RZ, UR44 ;  /* 0x0000002cffe37e24 */ /* 0x000fca000f8e00ff */
[----:B------:R-:W-:-:S13]  /*e0e0*/  ISETP.NE.AND P1, PT, R227, 0x1, PT ;  /* 0x00000001e300780c */ /* 0x000fda0003f25270 */
[----:B------:R-:W2:Y:S02]  /*e0f0*/  @P1 LDC.64 R202, c[0x0][0x9e8] ;  /* 0x00027a00ffca1b82 */ /* 0x000ea40000000a00 */
[----:B--2---:R-:W-:-:S05]  /*e100*/  @P1 IMAD.HI.U32 R202, R225, R202, RZ ;  /* 0x000000cae1ca1227 */ /* 0x004fca00078e00ff */
[----:B------:R-:W-:-:S07]  /*e110*/  @P1 SHF.R.U32.HI R225, RZ, R203, R202 ;  /* 0x000000cbffe11219 */ /* 0x000fce00000116ca */
.L_x_2631:
[----:B------:R-:W-:Y:S05]  /*e120*/  BSYNC B2 ;  /* 0x0000000000027941 */ /* 0x000fea0003800000 */
.L_x_2629:
[----:B------:R-:W-:-:S04]  /*e130*/  IMAD R225, R225, R227, -R11 ;  /* 0x000000e3e1e17224 */ /* 0x000fc800078e0a0b */
[----:B------:R-:W-:-:S05]  /*e140*/  IMAD.IADD R225, R225, 0x1, -R189 ;  /* 0x00000001e1e17824 */ /* 0x000fca00078e0abd */
[----:B------:R-:W-:Y:S02]  /*e150*/  VIMNMX R220, R220, R225, !PT ;  /* 0x000000e1dcdc7248 */ /* 0x000fe40007fe0100 */
[----:B------:R-:W-:-:S07]  /*e160*/  VIADDMNMX R221, R225, R227, R221, PT ;  /* 0x000000e3e1dd7246 */ /* 0x000fce00038001dd */
.L_x_2628:
[----:B------:R-:W-:Y:S01]  /*e170*/  ISETP.GT.AND P1, PT, R15, -0x1, PT ;  /* 0xffffffff0f00780c */ /* 0x000fe20003f24270 */
[----:B------:R-:W2:Y:S01]  /*e180*/  SHFL.IDX PT, R224, R224, 0x1, 0x1c1f ;  /* 0x003c1f00e0e07f89 */ /* 0x000ea200000e0000 */
[----:B------:R-:W-:Y:S02]  /*e190*/  UISETP.NE.AND UP0, UPT, UR47, URZ, UPT ;  /* 0x0000003f2f00728c */ /* 0x000fe4000bf05270 */
[C---:B------:R-:W-:Y:S02]  /*e1a0*/  ISETP.GT.AND P4, PT, R220.reuse, RZ, P1 ;  /* 0x000000ffdc00720c */ /* 0x040fe40000f84270 */
[C---:B------:R-:W-:Y:S02]  /*e1b0*/  ISETP.GT.AND P3, PT, R220.reuse, 0x1, P1 ;  /* 0x00000001dc00780c */ /* 0x040fe40000f64270 */
[----:B------:R-:W-:Y:S02]  /*e1c0*/  ISETP.LT.OR P4, PT, R221, 0x1, P4 ;  /* 0x00000001dd00780c */ /* 0x000fe40002781670 */
[----:B------:R-:W-:-:S02]  /*e1d0*/  ISETP.GT.AND P5, PT, R220, 0x8, P1 ;  /* 0x00000008dc00780c */ /* 0x000fc40000fa4270 */
[----:B------:R-:W-:Y:S02]  /*e1e0*/  FSEL R202, R152, -INF , !P4 ;  /* 0xff80000098ca7808 */ /* 0x000fe40006000000 */
[C---:B------:R-:W-:Y:S02]  /*e1f0*/  ISETP.GT.AND P4, PT, R220.reuse, 0x10, P1 ;  /* 0x00000010dc00780c */ /* 0x040fe40000f84270 */
[----:B------:R-:W-:Y:S02]  /*e200*/  ISETP.GT.AND P2, PT, R220, 0x9, P1 ;  /* 0x00000009dc00780c */ /* 0x000fe40000f44270 */
[C---:B------:R-:W-:Y:S02]  /*e210*/  ISETP.LT.OR P4, PT, R221.reuse, 0x11, P4 ;  /* 0x00000011dd00780c */ /* 0x040fe40002781670 */
[----:B------:R-:W-:Y:S02]  /*e220*/  ISETP.LT.OR P3, PT, R221, 0x2, P3 ;  /* 0x00000002dd00780c */ /* 0x000fe40001f61670 */
[----:B------:R-:W-:-:S02]  /*e230*/  FSEL R160, R160, -INF , !P4 ;  /* 0xff800000a0a07808 */ /* 0x000fc40006000000 */
[----:B------:R-:W-:Y:S01]  /*e240*/  ISETP.GT.AND P4, PT, R220, 0x20, P1 ;  /* 0x00000020dc00780c */ /* 0x000fe20000f84270 */
[--C-:B--2---:R-:W-:Y:S01]  /*e250*/  IMAD.IADD R222, R222, 0x1, R224.reuse ;  /* 0x00000001dede7824 */ /* 0x104fe200078e02e0 */
[----:B------:R-:W-:Y:S01]  /*e260*/  ISETP.LT.OR P5, PT, R221, 0x9, P5 ;  /* 0x00000009dd00780c */ /* 0x000fe20002fa1670 */
[----:B------:R-:W-:Y:S01]  /*e270*/  IMAD.IADD R223, R223, 0x1, R224 ;  /* 0x00000001dfdf7824 */ /* 0x000fe200078e02e0 */
        /* <DEDUP_REMOVED lines=8> */
[----:B------:R-:W-:Y:S02]  /*e300*/  FSEL R168, R168, -INF , !P4 ;  /* 0xff800000a8a87808 */ /* 0x000fe40006000000 */
[----:B------:R-:W-:-:S02]  /*e310*/  ISETP.GT.AND P4, PT, R220, 0x30, P1 ;  /* 0x00000030dc00780c */ /* 0x000fc40000f84270 */
[C---:B------:R-:W-:Y:S02]  /*e320*/  ISETP.LT.OR P3, PT, R221.reuse, 0x12, P3 ;  /* 0x00000012dd00780c */ /* 0x040fe40001f61670 */
        /* <DEDUP_REMOVED lines=10> */
[----:B------:R-:W-:-:S02]  /*e3d0*/  PLOP3.LUT P4, PT, PT, PT, UP0, 0x40, 0x0 ;  /* 0x000000000000781c */ /* 0x000fc40003f8e808 */
        /* <DEDUP_REMOVED lines=14> */
[----:B------:R-:W-:Y:S01]  /*e4c0*/  FSEL R181, R181, -INF , !P2 ;  /* 0xff800000b5b57808 */ /* 0x000fe20005000000 */
        /* <DEDUP_REMOVED lines=13> */
.L_x_2634:
[----:B------:R-:W-:-:S05]  /*e5a0*/  IMAD.U32 R172, RZ, RZ, UR44 ;  /* 0x0000002cffac7e24 */ /* 0x000fca000f8e00ff */
[----:B------:R-:W-:-:S13]  /*e5b0*/  ISETP.NE.AND P2, PT, R172, 0x1, PT ;  /* 0x00000001ac00780c */ /* 0x000fda0003f45270 */
[----:B------:R-:W2:Y:S02]  /*e5c0*/  @P2 LDC.64 R152, c[0x0][0x9e8] ;  /* 0x00027a00ff982b82 */ /* 0x000ea40000000a00 */
[----:B--2---:R-:W-:-:S05]  /*e5d0*/  @P2 IMAD.HI.U32 R152, R224, R152, RZ ;  /* 0x00000098e0982227 */ /* 0x004fca00078e00ff */
[----:B------:R-:W-:-:S07]  /*e5e0*/  @P2 SHF.R.U32.HI R224, RZ, R153, R152 ;  /* 0x00000099ffe02219 */ /* 0x000fce0000011698 */
.L_x_2635:
[----:B------:R-:W-:Y:S05]  /*e5f0*/  BSYNC B2 ;  /* 0x0000000000027941 */ /* 0x000fea0003800000 */
.L_x_2633:
[----:B------:R-:W-:-:S04]  /*e600*/  IMAD R11, R224, R172, -R11 ;  /* 0x000000ace00b7224 */ /* 0x000fc800078e0a0b */
[----:B------:R-:W-:-:S05]  /*e610*/  IMAD.IADD R11, R11, 0x1, -R189 ;  /* 0x000000010b0b7824 */ /* 0x000fca00078e0abd */
[----:B------:R-:W-:Y:S02]  /*e620*/  VIMNMX R223, R223, R11, !PT ;  /* 0x0000000bdfdf7248 */ /* 0x000fe40007fe0100 */
[----:B------:R-:W-:-:S07]  /*e630*/  VIADDMNMX R222, R11, R172, R222, PT ;  /* 0x000000ac0bde7246 */ /* 0x000fce00038001de */
.L_x_2632:
[----:B------:R-:W-:Y:S02]  /*e640*/  FMNMX.FTZ R11, R202, R10, !PT ;  /* 0x0000000aca0b7209 */ /* 0x000fe40007810000 */
[----:B------:R-:W-:Y:S02]  /*e650*/  LOP3.LUT R16, R16, 0xffffdfff, RZ, 0xc0, !PT ;  /* 0xffffdfff10107812 */ /* 0x000fe400078ec0ff */
[----:B------:R-:W-:Y:S02]  /*e660*/  FMNMX.FTZ R11, R203, R11, !PT ;  /* 0x0000000bcb0b7209 */ /* 0x000fe40007810000 */
[----:B------:R-:W-:Y:S02]  /*e670*/  @P0 LOP3.LUT R16, R16, 0x2000, RZ, 0xfc, !PT ;  /* 0x0000200010100812 */ /* 0x000fe400078efcff */
[----:B------:R-:W-:Y:S02]  /*e680*/  FMNMX.FTZ R11, R156, R11, !PT ;  /* 0x0000000b9c0b7209 */ /* 0x000fe40007810000 */
[----:B------:R-:W-:-:S02]  /*e690*/  ISETP.GT.AND P0, PT, R223, 0x20, P1 ;  /* 0x00000020df00780c */ /* 0x000fc40000f04270 */
[----:B------:R-:W-:Y:S02]  /*e6a0*/  FMNMX.FTZ R11, R157, R11, !PT ;  /* 0x0000000b9d0b7209 */ /* 0x000fe40007810000 */
[----:B------:R-:W-:Y:S02]  /*e6b0*/  LOP3.LUT R16, R16, 0xfffeffff, RZ, 0xc0, !PT ;  /* 0xfffeffff10107812 */ /* 0x000fe400078ec0ff */
[----:B------:R-:W-:Y:S02]  /*e6c0*/  FMNMX.FTZ R11, R160, R11, !PT ;  /* 0x0000000ba00b7209 */ /* 0x000fe40007810000 */
[----:B------:R-:W-:Y:S02]  /*e6d0*/  ISETP.GT.AND P2, PT, R223, 0x1, P1 ;  /* 0x00000001df00780c */ /* 0x000fe40000f44270 */
[----:B------:R-:W-:Y:S02]  /*e6e0*/  FMNMX.FTZ R11, R161, R11, !PT ;  /* 0x0000000ba10b7209 */ /* 0x000fe40007810000 */
[----:B------:R-:W-:-:S02]  /*e6f0*/  ISETP.GT.AND P3, PT, R223, 0x8, P1 ;  /* 0x00000008df00780c */ /* 0x000fc40000f64270 */
[----:B------:R-:W-:Y:S02]  /*e700*/  FMNMX.FTZ R11, R164, R11, !PT ;  /* 0x0000000ba40b7209 */ /* 0x000fe40007810000 */
[----:B------:R-:W-:Y:S02]  /*e710*/  @P0 LOP3.LUT R16, R16, 0x10000, RZ, 0xfc, !PT ;  /* 0x0001000010100812 */ /* 0x000fe400078efcff */
[----:B------:R-:W-:Y:S02]  /*e720*/  FMNMX.FTZ R11, R165, R11, !PT ;  /* 0x0000000ba50b7209 */ /* 0x000fe40007810000 */
[C---:B------:R-:W-:Y:S02]  /*e730*/  ISETP.GT.AND P0, PT, R223.reuse, 0x38, P1 ;  /* 0x00000038df00780c */ /* 0x040fe40000f04270 */
[----:B------:R-:W-:Y:S02]  /*e740*/  FMNMX.FTZ R11, R168, R11, !PT ;  /* 0x0000000ba80b7209 */ /* 0x000fe40007810000 */
[----:B------:R-:W-:-:S02]  /*e750*/  ISETP.GT.AND P4, PT, R223, 0x9, P1 ;  /* 0x00000009df00780c */ /* 0x000fc40000f84270 */
[----:B------:R-:W-:Y:S02]  /*e760*/  FMNMX.FTZ R11, R169, R11, !PT ;  /* 0x0000000ba90b7209 */ /* 0x000fe40007810000 */
[----:B------:R-:W-:Y:S02]  /*e770*/  LOP3.LUT R16, R16, 0xfffffffd, RZ, 0xc0, !PT ;  /* 0xfffffffd10107812 */ /* 0x000fe400078ec0ff */
[----:B------:R-:W-:Y:S02]  /*e780*/  FMNMX.FTZ R11, R225, R11, !PT ;  /* 0x0000000be10b7209 */ /* 0x000fe40007810000 */
[C---:B------:R-:W-:Y:S02]  /*e790*/  ISETP.LT.OR P2, PT, R222.reuse, 0x2, P2 ;  /* 0x00000002de00780c */ /* 0x040fe40001741670 */
[----:B------:R-:W-:Y:S02]  /*e7a0*/  FMNMX.FTZ R11, R173, R11, !PT ;  /* 0x0000000bad0b7209 */ /* 0x000fe40007810000 */
[----:B------:R-:W-:-:S02]  /*e7b0*/  ISETP.LT.OR P3, PT, R222, 0x9, P3 ;  /* 0x00000009de00780c */ /* 0x000fc40001f61670 */
[----:B------:R-:W-:Y:S02]  /*e7c0*/  FMNMX.FTZ R11, R176, R11, !PT ;  /* 0x0000000bb00b7209 */ /* 0x000fe40007810000 */
[----:B------:R-:W-:Y:S02]  /*e7d0*/  ISETP.LT.OR P4, PT, R222, 0xa, P4 ;  /* 0x0000000ade00780c */ /* 0x000fe40002781670 */
[----:B------:R-:W-:Y:S02]  /*e7e0*/  FMNMX.FTZ R11, R177, R11, !PT ;  /* 0x0000000bb10b7209 */ /* 0x000fe40007810000 */
[----:B------:R-:W-:Y:S02]  /*e7f0*/  @P0 LOP3.LUT R16, R16, 0x2, RZ, 0xfc, !PT ;  /* 0x0000000210100812 */ /* 0x000fe400078efcff */
[----:B------:R-:W-:Y:S02]  /*e800*/  FMNMX.FTZ R11, R180, R11, !PT ;  /* 0x0000000bb40b7209 */ /* 0x000fe40007810000 */
[----:B------:R-:W-:-:S02]  /*e810*/  ISETP.GT.AND P0, PT, R223, RZ, P1 ;  /* 0x000000ffdf00720c */ /* 0x000fc40000f04270 */
[----:B------:R-:W-:Y:S02]  /*e820*/  FSEL R155, R155, -INF , !P2 ;  /* 0xff8000009b9b7808 */ /* 0x000fe40005000000 */
[----:B------:R-:W-:Y:S02]  /*e830*/  FSEL R158, R158, -INF , !P3 ;  /* 0xff8000009e9e7808 */ /* 0x000fe40005800000 */
[----:B------:R-:W-:Y:S02]  /*e840*/  FSEL R159, R159, -INF , !P4 ;  /* 0xff8000009f9f7808 */ /* 0x000fe40006000000 */
[C---:B------:R-:W-:Y:S02]  /*e850*/  ISETP.GT.AND P5, PT, R223.reuse, 0x10, P1 ;  /* 0x00000010df00780c */ /* 0x040fe40000fa4270 */
[C---:B------:R-:W-:Y:S02]  /*e860*/  ISETP.GT.AND P2, PT, R223.reuse, 0x11, P1 ;  /* 0x00000011df00780c */ /* 0x040fe40000f44270 */
[----:B------:R-:W-:-:S02]  /*e870*/  ISETP.GT.AND P3, PT, R223, 0x18, P1 ;  /* 0x00000018df00780c */ /* 0x000fc40000f64270 */
[----:B------:R-:W-:Y:S02]  /*e880*/  ISETP.GT.AND P4, PT, R223, 0x19, P1 ;  /* 0x00000019df00780c */ /* 0x000fe40000f84270 */
[----:B------:R-:W-:Y:S02]  /*e890*/  FMNMX.FTZ R11, R181, R11, !PT ;  /* 0x0000000bb50b7209 */ /* 0x000fe40007810000 */
[C---:B------:R-:W-:Y:S02]  /*e8a0*/  ISETP.LT.OR P5, PT, R222.reuse, 0x11, P5 ;  /* 0x00000011de00780c */ /* 0x040fe40002fa1670 */
[C---:B------:R-:W-:Y:S01]  /*e8b0*/  ISETP.LT.OR P2, PT, R222.reuse, 0x12, P2 ;  /* 0x00000012de00780c */ /* 0x040fe20001741670 */
[----:B------:R-:W2:Y:S01]  /*e8c0*/  SHFL.BFLY PT, R152, R11, 0x2, 0x1f ;  /* 0x0c401f000b987f89 */ /* 0x000ea200000e0000 */
[C---:B------:R-:W-:Y:S02]  /*e8d0*/  ISETP.LT.OR P3, PT, R222.reuse, 0x19, P3 ;  /* 0x00000019de00780c */ /* 0x040fe40001f61670 */
[----:B------:R-:W-:-:S02]  /*e8e0*/  ISETP.LT.OR P4, PT, R222, 0x1a, P4 ;  /* 0x0000001ade00780c */ /* 0x000fc40002781670 */
[----:B------:R-:W-:Y:S02]  /*e8f0*/  LOP3.LUT R16, R16, 0xffffffdf, RZ, 0xc0, !PT ;  /* 0xffffffdf10107812 */ /* 0x000fe400078ec0ff */
[----:B------:R-:W-:Y:S02]  /*e900*/  FSEL R162, R162, -INF , !P5 ;  /* 0xff800000a2a27808 */ /* 0x000fe40006800000 */
[----:B------:R-:W-:Y:S02]  /*e910*/  FSEL R163, R163, -INF , !P2 ;  /* 0xff800000a3a37808 */ /* 0x000fe40005000000 */
[----:B------:R-:W-:Y:S02]  /*e920*/  FSEL R166, R166, -INF , !P3 ;  /* 0xff800000a6a67808 */ /* 0x000fe40005800000 */
[----:B------:R-:W-:Y:S02]  /*e930*/  FSEL R167, R167, -INF , !P4 ;  /* 0xff800000a7a77808 */ /* 0x000fe40006000000 */
[----:B------:R-:W-:-:S02]  /*e940*/  ISETP.GT.AND P2, PT, R223, 0x21, P1 ;  /* 0x00000021df00780c */ /* 0x000fc40000f44270 */
[C---:B------:R-:W-:Y:S02]  /*e950*/  ISETP.GT.AND P3, PT, R223.reuse, 0x28, P1 ;  /* 0x00000028df00780c */ /* 0x040fe40000f64270 */
[C---:B------:R-:W-:Y:S02]  /*e960*/  ISETP.GT.AND P4, PT, R223.reuse, 0x29, P1 ;  /* 0x00000029df00780c */ /* 0x040fe40000f84270 */
[C---:B------:R-:W-:Y:S02]  /*e970*/  ISETP.GT.AND P5, PT, R223.reuse, 0x30, P1 ;  /* 0x00000030df00780c */ /* 0x040fe40000fa4270 */
[C---:B------:R-:W-:Y:S02]  /*e980*/  ISETP.GT.AND P6, PT, R223.reuse, 0x31, P1 ;  /* 0x00000031df00780c */ /* 0x040fe40000fc4270 */
[----:B------:R-:W-:Y:S02]  /*e990*/  ISETP.GT.AND P1, PT, R223, 0x39, P1 ;  /* 0x00000039df00780c */ /* 0x000fe40000f24270 */
[----:B------:R-:W-:-:S02]  /*e9a0*/  @P0 LOP3.LUT R16, R16, 0x20, RZ, 0xfc, !PT ;  /* 0x0000002010100812 */ /* 0x000fc400078efcff */
[----:B--2---:R-:W-:Y:S02]  /*e9b0*/  FMNMX.FTZ R152, R11, R152, !PT ;  /* 0x000000980b987209 */ /* 0x004fe40007810000 */
[C---:B------:R-:W-:Y:S02]  /*e9c0*/  LOP3.LUT P0, RZ, R16.reuse, 0x10000, RZ, 0xc0, !PT ;  /* 0x0001000010ff7812 */ /* 0x040fe4000780c0ff */
[----:B------:R-:W-:Y:S01]  /*e9d0*/  LOP3.LUT R16, R16, 0xfffffff7, RZ, 0xc0, !PT ;  /* 0xfffffff710107812 */ /* 0x000fe200078ec0ff */
[----:B------:R-:W2:Y:S01]  /*e9e0*/  SHFL.BFLY PT, R172, R152, 0x1, 0x1f ;  /* 0x0c201f0098ac7f89 */ /* 0x000ea200000e0000 */
[C---:B------:R-:W-:Y:S02]  /*e9f0*/  ISETP.LT.OR P0, PT, R222.reuse, 0x21, P0 ;  /* 0x00000021de00780c */ /* 0x040fe40000701670 */
[----:B------:R-:W-:Y:S02]  /*ea00*/  ISETP.LT.OR P5, PT, R222, 0x31, P5 ;  /* 0x00000031de00780c */ /* 0x000fe40002fa1670 */
[----:B------:R-:W-:-:S02]  /*ea10*/  @P1 LOP3.LUT R16, R16, 0x8, RZ, 0xfc, !PT ;  /* 0x0000000810101812 */ /* 0x000fc400078efcff */
[----:B------:R-:W-:Y:S02]  /*ea20*/  ISETP.LT.OR P6, PT, R222, 0x32, P6 ;  /* 0x00000032de00780c */ /* 0x000fe400037c1670 */
[C---:B------:R-:W-:Y:S02]  /*ea30*/  LOP3.LUT P1, RZ, R16.reuse, 0x2, RZ, 0xc0, !PT ;  /* 0x0000000210ff7812 */ /* 0x040fe4000782c0ff */
[----:B------:R-:W-:Y:S02]  /*ea40*/  LOP3.LUT R16, R16, 0xffffffbf, RZ, 0xc0, !PT ;  /* 0xffffffbf10107812 */ /* 0x000fe400078ec0ff */
[----:B------:R-:W-:Y:S02]  /*ea50*/  FSEL R178, R178, -INF , !P5 ;  /* 0xff800000b2b27808 */ /* 0x000fe40006800000 */
[----:B------:R-:W-:Y:S02]  /*ea60*/  @P0 LOP3.LUT R16, R16, 0x40, RZ, 0xfc, !PT ;  /* 0x0000004010100812 */ /* 0x000fe400078efcff */
[----:B------:R-:W-:-:S02]  /*ea70*/  ISETP.LT.OR P0, PT, R222, 0x22, P2 ;  /* 0x00000022de00780c */ /* 0x000fc40001701670 */
[C---:B------:R-:W-:Y:S02]  /*ea80*/  LOP3.LUT P2, RZ, R16.reuse, 0x20, RZ, 0xc0, !PT ;  /* 0x0000002010ff7812 */ /* 0x040fe4000784c0ff */
[----:B------:R-:W-:Y:S02]  /*ea90*/  LOP3.LUT R16, R16, 0xffffffef, RZ, 0xc0, !PT ;  /* 0xffffffef10107812 */ /* 0x000fe400078ec0ff */
[----:B------:R-:W-:Y:S02]  /*eaa0*/  ISETP.LT.OR P2, PT, R222, 0x1, P2 ;  /* 0x00000001de00780c */ /* 0x000fe40001741670 */
[----:B--2---:R-:W-:Y:S02]  /*eab0*/  FMNMX.FTZ R172, R152, R172, !PT ;  /* 0x000000ac98ac7209 */ /* 0x004fe40007810000 */
[----:B------:R-:W-:Y:S02]  /*eac0*/  FSEL R154, R154, -INF , !P2 ;  /* 0xff8000009a9a7808 */ /* 0x000fe40005000000 */
[----:B------:R-:W-:-:S02]  /*ead0*/  ISETP.LT.OR P1, PT, R222, 0x39, P1 ;  /* 0x00000039de00780c */ /* 0x000fc40000f21670 */
[----:B------:R-:W-:Y:S02]  /*eae0*/  @P0 LOP3.LUT R16, R16, 0x10, RZ, 0xfc, !PT ;  /* 0x0000001010100812 */ /* 0x000fe400078efcff */
[----:B------:R-:W-:Y:S02]  /*eaf0*/  ISETP.LT.OR P0, PT, R222, 0x29, P3 ;  /* 0x00000029de00780c */ /* 0x000fe40001f01670 */
[C---:B------:R-:W-:Y:S02]  /*eb00*/  LOP3.LUT P3, RZ, R16.reuse, 0x8, RZ, 0xc0, !PT ;  /* 0x0000000810ff7812 */ /* 0x040fe4000786c0ff */
[----:B------:R-:W-:Y:S02]  /*eb10*/  LOP3.LUT R16, R16, 0xfffffffb, RZ, 0xc0, !PT ;  /* 0xfffffffb10107812 */ /* 0x000fe400078ec0ff */
[----:B------:R-:W-:Y:S02]  /*eb20*/  FSEL R179, R179, -INF , !P6 ;  /* 0xff800000b3b37808 */ /* 0x000fe40007000000 */
[----:B------:R-:W-:-:S02]  /*eb30*/  ISETP.LT.OR P3, PT, R222, 0x3a, P3 ;  /* 0x0000003ade00780c */ /* 0x000fc40001f61670 */
[----:B------:R-:W-:Y:S02]  /*eb40*/  FSEL R182, R182, -INF , !P1 ;  /* 0xff800000b6b67808 */ /* 0x000fe40004800000 */
[----:B------:R-:W-:Y:S02]  /*eb50*/  FSEL R183, R183, -INF , !P3 ;  /* 0xff800000b7b77808 */ /* 0x000fe40005800000 */
[----:B------:R-:W-:Y:S02]  /*eb60*/  @P0 LOP3.LUT R16, R16, 0x4, RZ, 0xfc, !PT ;  /* 0x0000000410100812 */ /* 0x000fe400078efcff */
[----:B------:R-:W-:Y:S02]  /*eb70*/  ISETP.LT.OR P0, PT, R222, 0x2a, P4 ;  /* 0x0000002ade00780c */ /* 0x000fe40002701670 */
[----:B------:R-:W-:Y:S02]  /*eb80*/  FSETP.NEU.FTZ.AND P4, PT, R172, -INF , PT ;  /* 0xff800000ac00780b */ /* 0x000fe40003f9d000 */
[----:B------:R-:W-:-:S02]  /*eb90*/  LOP3.LUT R16, R16, 0xffffbfff, RZ, 0xc0, !PT ;  /* 0xffffbfff10107812 */ /* 0x000fc400078ec0ff */
[----:B------:R-:W-:Y:S02]  /*eba0*/  FSEL R11, R172, RZ, P4 ;  /* 0x000000ffac0b7208 */ /* 0x000fe40002000000 */
[----:B------:R-:W-:-:S03]  /*ebb0*/  ISETP.NE.AND P1, PT, R197, RZ, PT ;  /* 0x000000ffc500720c */ /* 0x000fc60003f25270 */
[----:B------:R-:W-:Y:S01]  /*ebc0*/  FADD.FTZ R10, -R11, R10 ;  /* 0x0000000a0b0a7221 */ /* 0x000fe20000010100 */
[----:B------:R-:W-:Y:S01]  /*ebd0*/  IMAD.U32 R11, RZ, RZ, UR38 ;  /* 0x00000026ff0b7e24 */ /* 0x000fe2000f8e00ff */
[----:B------:R-:W-:-:S03]  /*ebe0*/  @P0 LOP3.LUT R16, R16, 0x4000, RZ, 0xfc, !PT ;  /* 0x0000400010100812 */ /* 0x000fc600078efcff */
[-C--:B------:R-:W-:Y:S01]  /*ebf0*/  FMUL.FTZ R152, R172, R11.reuse ;  /* 0x0000000bac987220 */ /* 0x080fe20000410000 */
[----:B------:R-:W-:Y:S01]  /*ec00*/  LOP3.LUT P0, RZ, R16, 0x10, RZ, 0xc0, !PT ;  /* 0x0000001010ff7812 */ /* 0x000fe2000780c0ff */
[----:B------:R-:W-:Y:S01]  /*ec10*/  FMUL.FTZ R10, R10, R11 ;  /* 0x0000000b0a0a7220 */ /* 0x000fe20000410000 */
[----:B------:R-:W-:Y:S02]  /*ec20*/  LOP3.LUT R16, R16, 0xffff7fff, RZ, 0xc0, !PT ;  /* 0xffff7fff10107812 */ /* 0x000fe400078ec0ff */
[----:B------:R-:W-:Y:S01]  /*ec30*/  FSEL R152, R152, RZ, P4 ;  /* 0x000000ff98987208 */ /* 0x000fe20002000000 */
[----:B------:R-:W-:-:S04]  /*ec40*/  @!P1 IMAD R17, R17, 0x40, R194 ;  /* 0x0000004011119824 */ /* 0x000fc800078e02c2 */
        /* <DEDUP_REMOVED lines=16> */
[----:B------:R-:W-:Y:S01]  /*ed50*/  FMNMX.FTZ R152, R154, R14, !PT ;  /* 0x0000000e9a987209 */ /* 0x000fe20007810000 */
[----:B------:R-:W-:Y:S01]  /*ed60*/  MUFU.EX2 R203, R203 ;  /* 0x000000cb00cb7308 */ /* 0x000fe20000000800 */
[----:B------:R-:W-:Y:S01]  /*ed70*/  @P0 LOP3.LUT R16, R16, 0x8000, RZ, 0xfc, !PT ;  /* 0x0000800010100812 */ /* 0x000fe200078efcff */
[----:B------:R-:W-:Y:S01]  /*ed80*/  @!P1 IMAD R17, R17, 0x4, R2 ;  /* 0x0000000411119824 */ /* 0x000fe200078e0202 */
[----:B------:R-:W-:-:S02]  /*ed90*/  FMNMX.FTZ R152, R155, R152, !PT ;  /* 0x000000989b987209 */ /* 0x000fc40007810000 */
[----:B------:R-:W-:Y:S02]  /*eda0*/  LOP3.LUT P0, RZ, R16, 0x40, RZ, 0xc0, !PT ;  /* 0x0000004010ff7812 */ /* 0x000fe4000780c0ff */
[----:B------:R-:W-:Y:S01]  /*edb0*/  FMNMX.FTZ R152, R158, R152, !PT ;  /* 0x000000989e987209 */ /* 0x000fe20007810000 */
[----:B------:R-:W-:Y:S01]  /*edc0*/  MUFU.EX2 R156, R156 ;  /* 0x0000009c009c7308 */ /* 0x000fe20000000800 */
[----:B------:R-:W-:Y:S02]  /*edd0*/  FSEL R170, R170, -INF , !P0 ;  /* 0xff800000aaaa7808 */ /* 0x000fe40004000000 */
[----:B------:R-:W-:Y:S02]  /*ede0*/  FMNMX.FTZ R152, R159, R152, !PT ;  /* 0x000000989f987209 */ /* 0x000fe40007810000 */
[----:B------:R-:W-:Y:S02]  /*edf0*/  LOP3.LUT P0, RZ, R16, 0x8000, RZ, 0xc0, !PT ;  /* 0x0000800010ff7812 */ /* 0x000fe4000780c0ff */
[----:B------:R-:W-:Y:S01]  /*ee00*/  FMNMX.FTZ R152, R162, R152, !PT ;  /* 0x00000098a2987209 */ /* 0x000fe20007810000 */
[----:B------:R-:W2:Y:S01]  /*ee10*/  MUFU.EX2 R157, R157 ;  /* 0x0000009d009d7308 */ /* 0x000ea20000000800 */
[----:B------:R-:W-:-:S02]  /*ee20*/  LOP3.LUT P4, RZ, R16, 0x4, RZ, 0xc0, !PT ;  /* 0x0000000410ff7812 */ /* 0x000fc4000788c0ff */
[----:B------:R-:W-:Y:S02]  /*ee30*/  FMNMX.FTZ R152, R163, R152, !PT ;  /* 0x00000098a3987209 */ /* 0x000fe40007810000 */
[----:B------:R-:W-:Y:S02]  /*ee40*/  FSEL R153, R171, -INF , !P0 ;  /* 0xff800000ab997808 */ /* 0x000fe40004000000 */
[----:B------:R-:W-:Y:S01]  /*ee50*/  FMNMX.FTZ R152, R166, R152, !PT ;  /* 0x00000098a6987209 */ /* 0x000fe20007810000 */
[----:B------:R-:W-:Y:S01]  /*ee60*/  MUFU.EX2 R160, R160 ;  /* 0x000000a000a07308 */ /* 0x000fe20000000800 */
[----:B------:R-:W-:Y:S02]  /*ee70*/  LOP3.LUT P0, RZ, R16, 0x4000, RZ, 0xc0, !PT ;  /* 0x0000400010ff7812 */ /* 0x000fe4000780c0ff */
[----:B------:R-:W-:Y:S02]  /*ee80*/  FMNMX.FTZ R152, R167, R152, !PT ;  /* 0x00000098a7987209 */ /* 0x000fe40007810000 */
        /* <DEDUP_REMOVED lines=10> */
[----:B------:R-:W-:Y:S03]  /*ef30*/  MUFU.EX2 R165, R165 ;  /* 0x000000a500a57308 */ /* 0x000fe60000000800 */
[----:B------:R-:W-:-:S04]  /*ef40*/  FMNMX.FTZ R152, R179, R152, !PT ;  /* 0x00000098b3987209 */ /* 0x000fc80007810000 */
[----:B------:R-:W-:Y:S01]  /*ef50*/  FMNMX.FTZ R152, R182, R152, !PT ;  /* 0x00000098b6987209 */ /* 0x000fe20007810000 */
[----:B------:R-:W-:Y:S03]  /*ef60*/  MUFU.EX2 R168, R168 ;  /* 0x000000a800a87308 */ /* 0x000fe60000000800 */
[----:B------:R-:W-:-:S05]  /*ef70*/  FMNMX.FTZ R171, R183, R152, !PT ;  /* 0x00000098b7ab7209 */ /* 0x000fca0007810000 */
[----:B------:R-:W3:Y:S01]  /*ef80*/  SHFL.BFLY PT, R152, R171, 0x2, 0x1f ;  /* 0x0c401f00ab987f89 */ /* 0x000ee200000e0000 */
[----:B------:R-:W-:Y:S08]  /*ef90*/  MUFU.EX2 R169, R169 ;  /* 0x000000a900a97308 */ /* 0x000ff00000000800 */
[----:B------:R-:W-:Y:S08]  /*efa0*/  MUFU.EX2 R173, R173 ;  /* 0x000000ad00ad7308 */ /* 0x000ff00000000800 */
[----:B------:R-:W-:Y:S01]  /*efb0*/  MUFU.EX2 R176, R176 ;  /* 0x000000b000b07308 */ /* 0x000fe20000000800 */
[----:B---3--:R-:W-:-:S07]  /*efc0*/  FMNMX.FTZ R171, R171, R152, !PT ;  /* 0x00000098abab7209 */ /* 0x008fce0007810000 */
[----:B------:R-:W-:Y:S01]  /*efd0*/  MUFU.EX2 R177, R177 ;  /* 0x000000b100b17308 */ /* 0x000fe20000000800 */
[----:B------:R-:W3:Y:S07]  /*efe0*/  SHFL.BFLY PT, R220, R171, 0x1, 0x1f ;  /* 0x0c201f00abdc7f89 */ /* 0x000eee00000e0000 */
[----:B------:R4:W-:Y:S08]  /*eff0*/  MUFU.EX2 R152, R202 ;  /* 0x000000ca00987308 */ /* 0x0009f00000000800 */
[----:B------:R-:W-:Y:S01]  /*f000*/  MUFU.EX2 R181, R181 ;  /* 0x000000b500b57308 */ /* 0x000fe20000000800 */
[----:B---3--:R-:W-:-:S04]  /*f010*/  FMNMX.FTZ R171, R171, R220, !PT ;  /* 0x000000dcabab7209 */ /* 0x008fc80007810000 */
[C---:B------:R-:W-:Y:S01]  /*f020*/  FSETP.NEU.FTZ.AND P2, PT, R171.reuse, -INF , PT ;  /* 0xff800000ab00780b */ /* 0x040fe20003f5d000 */
[----:B------:R-:W-:-:S03]  /*f030*/  FMUL.FTZ R222, R171, R11 ;  /* 0x0000000babde7220 */ /* 0x000fc60000410000 */
[----:B----4-:R-:W-:Y:S02]  /*f040*/  FSEL R202, R171, RZ, P2 ;  /* 0x000000ffabca7208 */ /* 0x010fe40001000000 */
[----:B------:R-:W-:-:S03]  /*f050*/  FSEL R222, R222, RZ, P2 ;  /* 0x000000ffdede7208 */ /* 0x000fc60001000000 */
[----:B------:R-:W-:Y:S02]  /*f060*/  FADD.FTZ R202, -R202, R14 ;  /* 0x0000000ecaca7221 */ /* 0x000fe40000010100 */
[----:B------:R3:W4:Y:S01]  /*f070*/  MUFU.EX2 R14, R10 ;  /* 0x0000000a000e7308 */ /* 0x0007220000000800 */
        /* <DEDUP_REMOVED lines=8> */
[-C--:B---3--:R-:W-:Y:S01]  /*f100*/  FMUL.FTZ R10, R202, R11.reuse ;  /* 0x0000000bca0a7220 */ /* 0x088fe20000410000 */
[-CC-:B------:R-:W-:Y:S01]  /*f110*/  FFMA.FTZ R202, R154, R11.reuse, -R222.reuse ;  /* 0x0000000b9aca7223 */ /* 0x180fe200000108de */
[----:B--2---:R-:W-:Y:S01]  /*f120*/  F2FP.BF16.F32.PACK_AB R154, R157, R156 ;  /* 0x0000009c9d9a723e */ /* 0x004fe200000010ff */
[-CC-:B------:R-:W-:Y:S01]  /*f130*/  FFMA.FTZ R153, R153, R11.reuse, -R222.reuse ;  /* 0x0000000b99997223 */ /* 0x180fe200000108de */
[-CC-:B------:R-:W-:Y:S01]  /*f140*/  FFMA.FTZ R174, R174, R11.reuse, -R222.reuse ;  /* 0x0000000baeae7223 */ /* 0x180fe200000108de */
[-CC-:B------:R-:W-:Y:S01]  /*f150*/  FFMA.FTZ R175, R175, R11.reuse, -R222.reuse ;  /* 0x0000000bafaf7223 */ /* 0x180fe200000108de */
[----:B------:R-:W-:Y:S01]  /*f160*/  FFMA.FTZ R178, R178, R11, -R222 ;  /* 0x0000000bb2b27223 */ /* 0x000fe200000108de */
[----:B------:R-:W2:Y:S01]  /*f170*/  MUFU.EX2 R10, R10 ;  /* 0x0000000a000a7308 */ /* 0x000ea20000000800 */
[----:B----4-:R-:W-:Y:S01]  /*f180*/  @!P1 STS [R17+0x28800], R14 ;  /* 0x0288000e11009388 */ /* 0x010fe20000000800 */
[----:B------:R-:W-:Y:S01]  /*f190*/  FFMA.FTZ R3, R14, R3, R152 ;  /* 0x000000030e037223 */ /* 0x000fe20000010098 */
[-CC-:B------:R-:W-:Y:S01]  /*f1a0*/  FFMA.FTZ R179, R179, R11.reuse, -R222.reuse ;  /* 0x0000000bb3b37223 */ /* 0x180fe200000108de */
[-CC-:B------:R-:W-:Y:S01]  /*f1b0*/  FFMA.FTZ R182, R182, R11.reuse, -R222.reuse ;  /* 0x0000000bb6b67223 */ /* 0x180fe200000108de */
[-C--:B------:R-:W-:Y:S01]  /*f1c0*/  FFMA.FTZ R183, R183, R11.reuse, -R222 ;  /* 0x0000000bb7b77223 */ /* 0x080fe200000108de */
[C---:B------:R-:W-:Y:S01]  /*f1d0*/  FADD.FTZ R3, R203.reuse, R3 ;  /* 0x00000003cb037221 */ /* 0x040fe20000010000 */
[----:B------:R-:W-:Y:S01]  /*f1e0*/  F2FP.BF16.F32.PACK_AB R152, R203, R152 ;  /* 0x00000098cb98723e */ /* 0x000fe200000010ff */
[----:B------:R-:W3:Y:S01]  /*f1f0*/  MUFU.EX2 R202, R202 ;  /* 0x000000ca00ca7308 */ /* 0x000ee20000000800 */
[----:B------:R-:W-:Y:S01]  /*f200*/  FMUL.FTZ R24, R24, R14 ;  /* 0x0000000e18187220 */ /* 0x000fe20000410000 */
[----:B------:R-:W-:Y:S01]  /*f210*/  FADD.FTZ R3, R156, R3 ;  /* 0x000000039c037221 */ /* 0x000fe20000010000 */
[----:B------:R-:W-:Y:S01]  /*f220*/  F2FP.BF16.F32.PACK_AB R156, R161, R160 ;  /* 0x000000a0a19c723e */ /* 0x000fe200000010ff */
[-C--:B------:R-:W-:Y:S01]  /*f230*/  FMUL.FTZ R25, R25, R14.reuse ;  /* 0x0000000e19197220 */ /* 0x080fe20000410000 */
[-C--:B------:R-:W-:Y:S01]  /*f240*/  FMUL.FTZ R28, R28, R14.reuse ;  /* 0x0000000e1c1c7220 */ /* 0x080fe20000410000 */
[----:B------:R-:W-:Y:S01]  /*f250*/  FADD.FTZ R3, R157, R3 ;  /* 0x000000039d037221 */ /* 0x000fe20000010000 */
[----:B------:R-:W-:Y:S01]  /*f260*/  FMUL.FTZ R29, R29, R14 ;  /* 0x0000000e1d1d7220 */ /* 0x000fe20000410000 */
[----:B------:R-:W-:Y:S01]  /*f270*/  MUFU.EX2 R159, R159 ;  /* 0x0000009f009f7308 */ /* 0x000fe20000000800 */
[----:B--2---:R2:W-:Y:S01]  /*f280*/  @!P1 STS [R17+0x28820], R10 ;  /* 0x0288200a11009388 */ /* 0x0045e20000000800 */
[----:B------:R-:W-:Y:S01]  /*f290*/  FADD.FTZ R3, R160, R3 ;  /* 0x00000003a0037221 */ /* 0x000fe20000010000 */
[----:B------:R-:W-:Y:S01]  /*f2a0*/  F2FP.BF16.F32.PACK_AB R160, R169, R168 ;  /* 0x000000a8a9a0723e */ /* 0x000fe200000010ff */
[-C--:B------:R-:W-:Y:S01]  /*f2b0*/  FMUL.FTZ R32, R32, R14.reuse ;  /* 0x0000000e20207220 */ /* 0x080fe20000410000 */
[-C--:B------:R-:W-:Y:S01]  /*f2c0*/  FMUL.FTZ R33, R33, R14.reuse ;  /* 0x0000000e21217220 */ /* 0x080fe20000410000 */
[----:B------:R-:W-:Y:S01]  /*f2d0*/  FADD.FTZ R3, R161, R3 ;  /* 0x00000003a1037221 */ /* 0x000fe20000010000 */
[----:B------:R-:W-:Y:S01]  /*f2e0*/  FMUL.FTZ R36, R36, R14 ;  /* 0x0000000e24247220 */ /* 0x000fe20000410000 */
[----:B------:R-:W-:Y:S01]  /*f2f0*/  MUFU.EX2 R157, R220 ;  /* 0x000000dc009d7308 */ /* 0x000fe20000000800 */
[----:B---3--:R-:W-:Y:S01]  /*f300*/  FFMA.FTZ R0, R10, R0, R202 ;  /* 0x000000000a007223 */ /* 0x008fe200000100ca */
[----:B------:R-:W-:Y:S01]  /*f310*/  FADD.FTZ R3, R164, R3 ;  /* 0x00000003a4037221 */ /* 0x000fe20000010000 */
[----:B--2---:R-:W-:Y:S01]  /*f320*/  FFMA.FTZ R17, R158, R11, -R222 ;  /* 0x0000000b9e117223 */ /* 0x004fe200000108de */
[----:B------:R-:W-:Y:S01]  /*f330*/  F2FP.BF16.F32.PACK_AB R158, R165, R164 ;  /* 0x000000a4a59e723e */ /* 0x000fe200000010ff */
[----:B------:R-:W-:Y:S01]  /*f340*/  FADD.FTZ R0, R155, R0 ;  /* 0x000000009b007221 */ /* 0x000fe20000010000 */
[----:B------:R-:W-:Y:S01]  /*f350*/  FADD.FTZ R3, R165, R3 ;  /* 0x00000003a5037221 */ /* 0x000fe20000010000 */
[----:B------:R-:W-:Y:S01]  /*f360*/  F2FP.BF16.F32.PACK_AB R164, R177, R176 ;  /* 0x000000b0b1a4723e */ /* 0x000fe200000010ff */
[----:B------:R-:W-:Y:S01]  /*f370*/  MUFU.EX2 R163, R163 ;  /* 0x000000a300a37308 */ /* 0x000fe20000000800 */
[-C--:B------:R-:W-:Y:S01]  /*f380*/  FMUL.FTZ R37, R37, R14.reuse ;  /* 0x0000000e25257220 */ /* 0x080fe20000410000 */
[----:B------:R-:W-:Y:S01]  /*f390*/  FADD.FTZ R3, R168, R3 ;  /* 0x00000003a8037221 */ /* 0x000fe20000010000 */
[-C--:B------:R-:W-:Y:S01]  /*f3a0*/  FMUL.FTZ R40, R40, R14.reuse ;  /* 0x0000000e28287220 */ /* 0x080fe20000410000 */
[-C--:B------:R-:W-:Y:S01]  /*f3b0*/  FMUL.FTZ R41, R41, R14.reuse ;  /* 0x0000000e29297220 */ /* 0x080fe20000410000 */
[-C--:B------:R-:W-:Y:S01]  /*f3c0*/  FMUL.FTZ R44, R44, R14.reuse ;  /* 0x0000000e2c2c7220 */ /* 0x080fe20000410000 */
[----:B------:R-:W-:Y:S01]  /*f3d0*/  FADD.FTZ R3, R169, R3 ;  /* 0x00000003a9037221 */ /* 0x000fe20000010000 */
        /* <DEDUP_REMOVED lines=22> */
[----:B------:R-:W-:Y:S01]  /*f540*/  FADD.FTZ R0, R159, R0 ;  /* 0x000000009f007221 */ /* 0x000fe20000010000 */
[-C--:B------:R-:W-:Y:S01]  /*f550*/  FMUL.FTZ R81, R81, R14.reuse ;  /* 0x0000000e51517220 */ /* 0x080fe20000410000 */
[-C--:B------:R-:W-:Y:S01]  /*f560*/  FMUL.FTZ R84, R84, R14.reuse ;  /* 0x0000000e54547220 */ /* 0x080fe20000410000 */
[----:B------:R-:W2:Y:S01]  /*f570*/  MUFU.EX2 R161, R170 ;  /* 0x000000aa00a17308 */ /* 0x000ea20000000800 */
[----:B------:R-:W-:Y:S01]  /*f580*/  FADD.FTZ R0, R157, R0 ;  /* 0x000000009d007221 */ /* 0x000fe20000010000 */
[----:B------:R-:W-:Y:S01]  /*f590*/  F2FP.BF16.F32.PACK_AB R157, R163, R157 ;  /* 0x0000009da39d723e */ /* 0x000fe200000010ff */
[-C--:B------:R-:W-:Y:S01]  /*f5a0*/  FMUL.FTZ R85, R85, R14.reuse ;  /* 0x0000000e55557220 */ /* 0x080fe20000410000 */
[-C--:B------:R-:W-:Y:S01]  /*f5b0*/  FMUL.FTZ R88, R88, R14.reuse ;  /* 0x0000000e58587220 */ /* 0x080fe20000410000 */
[----:B------:R-:W-:Y:S01]  /*f5c0*/  FADD.FTZ R0, R163, R0 ;  /* 0x00000000a3007221 */ /* 0x000fe20000010000 */
[-C--:B------:R-:W-:Y:S01]  /*f5d0*/  FMUL.FTZ R89, R89, R14.reuse ;  /* 0x0000000e59597220 */ /* 0x080fe20000410000 */
[-C--:B------:R-:W-:Y:S01]  /*f5e0*/  FMUL.FTZ R92, R92, R14.reuse ;  /* 0x0000000e5c5c7220 */ /* 0x080fe20000410000 */
[----:B------:R-:W5:Y:S01]  /*f5f0*/  MUFU.EX2 R162, R225 ;  /* 0x000000e100a27308 */ /* 0x000f620000000800 */
[----:B---3--:R-:W-:Y:S01]  /*f600*/  FADD.FTZ R0, R221, R0 ;  /* 0x00000000dd007221 */ /* 0x008fe20000010000 */
[-C--:B------:R-:W-:Y:S01]  /*f610*/  FMUL.FTZ R93, R93, R14.reuse ;  /* 0x0000000e5d5d7220 */ /* 0x080fe20000410000 */
[-C--:B------:R-:W-:Y:S01]  /*f620*/  FMUL.FTZ R96, R96, R14.reuse ;  /* 0x0000000e60607220 */ /* 0x080fe20000410000 */
[-C--:B------:R-:W-:Y:S01]  /*f630*/  FMUL.FTZ R97, R97, R14.reuse ;  /* 0x0000000e61617220 */ /* 0x080fe20000410000 */
[----:B----4-:R-:W-:Y:S01]  /*f640*/  FADD.FTZ R0, R167, R0 ;  /* 0x00000000a7007221 */ /* 0x010fe20000010000 */
[-C--:B------:R-:W-:Y:S01]  /*f650*/  FMUL.FTZ R100, R100, R14.reuse ;  /* 0x0000000e64647220 */ /* 0x080fe20000410000 */
[-C--:B------:R-:W-:Y:S01]  /*f660*/  FMUL.FTZ R101, R101, R14.reuse ;  /* 0x0000000e65657220 */ /* 0x080fe20000410000 */
[----:B------:R3:W4:Y:S01]  /*f670*/  MUFU.EX2 R165, R153 ;  /* 0x0000009900a57308 */ /* 0x0007220000000800 */
        /* <DEDUP_REMOVED lines=8> */
[----:B-----5:R-:W-:Y:S01]  /*f700*/  FADD.FTZ R3, R162, R3 ;  /* 0x00000003a2037221 */ /* 0x020fe20000010000 */
[----:B---3--:R-:W-:Y:S01]  /*f710*/  F2FP.BF16.F32.PACK_AB R153, R155, R202 ;  /* 0x000000ca9b99723e */ /* 0x008fe200000010ff */
[-C--:B------:R-:W-:Y:S01]  /*f720*/  FMUL.FTZ R116, R116, R14.reuse ;  /* 0x0000000e74747220 */ /* 0x080fe20000410000 */
[----:B------:R-:W-:Y:S01]  /*f730*/  F2FP.BF16.F32.PACK_AB R155, R159, R17 ;  /* 0x000000119f9b723e */ /* 0x000fe200000010ff */
[----:B------:R-:W-:Y:S01]  /*f740*/  BAR.SYNC.DEFER_BLOCKING 0xf, 0x100 ;  /* 0x03c4000000007b1d */ /* 0x000fe20000010000 */
[----:B------:R-:W-:Y:S01]  /*f750*/  FADD.FTZ R3, R173, R3 ;  /* 0x00000003ad037221 */ /* 0x000fe20000010000 */
[----:B------:R-:W-:Y:S01]  /*f760*/  F2FP.BF16.F32.PACK_AB R159, R167, R221 ;  /* 0x000000dda79f723e */ /* 0x000fe200000010ff */
[----:B------:R-:W-:Y:S01]  /*f770*/  FMUL.FTZ R117, R117, R14 ;  /* 0x0000000e75757220 */ /* 0x000fe20000410000 */
[----:B----4-:R-:W-:Y:S01]  /*f780*/  FADD.FTZ R0, R165, R0 ;  /* 0x00000000a5007221 */ /* 0x010fe20000010000 */
[----:B------:R-:W-:Y:S01]  /*f790*/  FADD.FTZ R3, R176, R3 ;  /* 0x00000003b0037221 */ /* 0x000fe20000010000 */
[----:B------:R-:W3:Y:S01]  /*f7a0*/  MUFU.EX2 R175, R175 ;  /* 0x000000af00af7308 */ /* 0x000ee20000000800 */
[----:B------:R-:W-:Y:S01]  /*f7b0*/  F2FP.BF16.F32.PACK_AB R162, R173, R162 ;  /* 0x000000a2ada2723e */ /* 0x000fe200000010ff */
[-C--:B------:R-:W-:Y:S01]  /*f7c0*/  FMUL.FTZ R120, R120, R14.reuse ;  /* 0x0000000e78787220 */ /* 0x080fe20000410000 */
[----:B------:R-:W-:Y:S01]  /*f7d0*/  FADD.FTZ R3, R177, R3 ;  /* 0x00000003b1037221 */ /* 0x000fe20000010000 */
[----:B------:R-:W-:Y:S01]  /*f7e0*/  F2FP.BF16.F32.PACK_AB R161, R165, R161 ;  /* 0x000000a1a5a1723e */ /* 0x000fe200000010ff */
[-C--:B------:R-:W-:Y:S01]  /*f7f0*/  FMUL.FTZ R121, R121, R14.reuse ;  /* 0x0000000e79797220 */ /* 0x080fe20000410000 */
[----:B--2---:R-:W-:Y:S01]  /*f800*/  FADD.FTZ R0, R174, R0 ;  /* 0x00000000ae007221 */ /* 0x004fe20000010000 */
        /* <DEDUP_REMOVED lines=12> */
[----:B------:R3:W-:Y:S01]  /*f8d0*/  STSM.16.M88.4 [R200+0x26800], R152 ;  /* 0x02680098c8007844 */ /* 0x0007e20000000200 */
[-C--:B------:R-:W-:Y:S01]  /*f8e0*/  FMUL.FTZ R140, R140, R14.reuse ;  /* 0x0000000e8c8c7220 */ /* 0x080fe20000410000 */
[-C--:B------:R-:W-:Y:S01]  /*f8f0*/  FMUL.FTZ R141, R141, R14.reuse ;  /* 0x0000000e8d8d7220 */ /* 0x080fe20000410000 */
[-C--:B------:R-:W-:Y:S01]  /*f900*/  FMUL.FTZ R144, R144, R14.reuse ;  /* 0x0000000e90907220 */ /* 0x080fe20000410000 */
[----:B------:R3:W-:Y:S01]  /*f910*/  STSM.16.M88.4 [R201], R156 ;  /* 0x0000009cc9007844 */ /* 0x0007e20000000200 */
[----:B------:R-:W5:Y:S01]  /*f920*/  MUFU.EX2 R179, R179 ;  /* 0x000000b300b37308 */ /* 0x000f620000000800 */
[----:B--2---:R-:W-:Y:S01]  /*f930*/  FADD.FTZ R0, R178, R0 ;  /* 0x00000000b2007221 */ /* 0x004fe20000010000 */
[-C--:B------:R-:W-:Y:S01]  /*f940*/  FMUL.FTZ R145, R145, R14.reuse ;  /* 0x0000000e91917220 */ /* 0x080fe20000410000 */
[----:B------:R3:W-:Y:S01]  /*f950*/  STSM.16.M88.4 [R205], R160 ;  /* 0x000000a0cd007844 */ /* 0x0007e20000000200 */
[-C--:B------:R-:W-:Y:S01]  /*f960*/  FMUL.FTZ R148, R148, R14.reuse ;  /* 0x0000000e94947220 */ /* 0x080fe20000410000 */
[----:B------:R-:W-:Y:S01]  /*f970*/  FMUL.FTZ R149, R149, R14 ;  /* 0x0000000e95957220 */ /* 0x000fe20000410000 */
[-C--:B------:R-:W-:Y:S01]  /*f980*/  FMUL.FTZ R26, R26, R10.reuse ;  /* 0x0000000a1a1a7220 */ /* 0x080fe20000410000 */
[----:B------:R-:W-:Y:S01]  /*f990*/  FMUL.FTZ R27, R27, R10 ;  /* 0x0000000a1b1b7220 */ /* 0x000fe20000410000 */
[----:B------:R-:W2:Y:S01]  /*f9a0*/  MUFU.EX2 R182, R182 ;  /* 0x000000b600b67308 */ /* 0x000ea20000000800 */
[----:B----4-:R-:W-:Y:S01]  /*f9b0*/  FADD.FTZ R3, R166, R3 ;  /* 0x00000003a6037221 */ /* 0x010fe20000010000 */
[----:B------:R-:W-:Y:S01]  /*f9c0*/  F2FP.BF16.F32.PACK_AB R166, R181, R166 ;  /* 0x000000a6b5a6723e */ /* 0x000fe200000010ff */
[-C--:B------:R-:W-:Y:S01]  /*f9d0*/  FMUL.FTZ R30, R30, R10.reuse ;  /* 0x0000000a1e1e7220 */ /* 0x080fe20000410000 */
[-C--:B------:R-:W-:Y:S01]  /*f9e0*/  FMUL.FTZ R31, R31, R10.reuse ;  /* 0x0000000a1f1f7220 */ /* 0x080fe20000410000 */
[----:B------:R-:W-:Y:S01]  /*f9f0*/  FADD.FTZ R3, R181, R3 ;  /* 0x00000003b5037221 */ /* 0x000fe20000010000 */
[-C--:B------:R-:W-:Y:S01]  /*fa00*/  FMUL.FTZ R34, R34, R10.reuse ;  /* 0x0000000a22227220 */ /* 0x080fe20000410000 */
[----:B------:R-:W-:Y:S01]  /*fa10*/  FMUL.FTZ R35, R35, R10 ;  /* 0x0000000a23237220 */ /* 0x000fe20000410000 */
[----:B------:R-:W4:Y:S01]  /*fa20*/  MUFU.EX2 R183, R183 ;  /* 0x000000b700b77308 */ /* 0x000f220000000800 */
[C---:B-----5:R-:W-:Y:S01]  /*fa30*/  FADD.FTZ R0, R179.reuse, R0 ;  /* 0x00000000b3007221 */ /* 0x060fe20000010000 */
        /* <DEDUP_REMOVED lines=63> */
[----:B---3--:R-:W-:Y:S06]  /*fe30*/  @!P0 BRA `(.L_x_2636) ;  /* 0x0000000000048947 */ /* 0x008fec0003800000 */
[----:B------:R-:W-:Y:S01]  /*fe40*/  BPT.TRAP 0x1 ;  /* 0x000000040000795c */ /* 0x000fe20000300000 */
.L_x_2636:
[----:B------:R2:W3:Y:S01]  /*fe50*/  SYNCS.PHASECHK.TRANS64.TRYWAIT P1, [R209+URZ+0x28c50], R210 ;  /* 0x028c50d2d10075a7 */ /* 0x0004e2000802017f */
[----:B------:R-:W-:Y:S05]  /*fe60*/  @!P0 BRA `(.L_x_2637) ;  /* 0x0000000000048947 */ /* 0x000fea0003800000 */
[----:B------:R-:W-:Y:S01]  /*fe70*/  BPT.TRAP 0x1 ;  /* 0x000000040000795c */ /* 0x000fe20000300000 */
.L_x_2637:
[----:B------:R-:W-:Y:S04]  /*fe80*/  BSSY B2, `(.L_x_2638) ;  /* 0x0000004000027945 */ /* 0x000fe80003800000 */
[----:B---3--:R-:W-:Y:S05]  /*fe90*/  @P1 BRA `(.L_x_2639) ;  /* 0x0000000000081947 */ /* 0x008fea0003800000 */
[----:B------:R-:W3:Y:S02]  /*fea0*/  SYNCS.PHASECHK.TRANS64.TRYWAIT P1, [R209+URZ+0x28c50], R210 ;  /* 0x028c50d2d10075a7 */ /* 0x000ee4000802017f */
[----:B---3--:R-:W-:Y:S05]  /*feb0*/  @!P1 BRA `(.L_x_2640) ;  /* 0x0000013800009947 */ /* 0x008fea0003800000 */
.L_x_2639:
[----:B------:R-:W-:Y:S05]  /*fec0*/  BSYNC B2 ;  /* 0x0000000000027941 */ /* 0x000fea0003800000 */
.L_x_2638:
[----:B------:R-:W-:Y:S01]  /*fed0*/  IMAD R168, R208, 0x1000, R195 ;  /* 0x00001000d0a87824 */ /* 0x000fe200078e02c3 */
[----:B------:R-:W-:Y:S01]  /*fee0*/  WARPGROUP.ARRIVE ;  /* 0x00000000000079c5 */ /* 0x000fe20000000000 */
[----:B------:R-:W-:-:S03]  /*fef0*/  IMAD.MOV.U32 R169, RZ, RZ, 0x40000040 ;  /* 0x40000040ffa97424 */ /* 0x000fc600078e00ff */
[----:B------:R-:W-:Y:S02]  /*ff00*/  R2UR UR6, R168 ;  /* 0x00000000a80672ca */ /* 0x000fe400000e0000 */
[----:B------:R-:W-:Y:S01]  /*ff10*/  R2UR UR7, R169 ;  /* 0x00000000a90772ca */ /* 0x000fe200000e0000 */
[----:B------:R-:W-:-:S12]  /*ff20*/  IMAD.MOV.U32 R169, RZ, RZ, 0x40000040 ;  /* 0x40000040ffa97424 */ /* 0x000fd800078e00ff */
[----:B------:R-:W-:Y:S03]  /*ff30*/  HGMMA.64x256x16.F32.BF16 R24, R152, gdesc[UR4].tnspB, R24, gsb0 ;  /* 0x43e0000498187df0 */ /* 0x000fe60008001818 */
[----:B------:R-:W-:Y:S02]  /*ff40*/  WARPGROUP.DEPBAR.LE gsb0, 0x0 ;  /* 0x00008000000079c5 */ /* 0x000fe40000010000 */
[----:B------:R-:W-:Y:S01]  /*ff50*/  VIADD R152, R168, 0x80 ;  /* 0x00000080a8987836 */ /* 0x000fe20000000000 */
        /* <DEDUP_REMOVED lines=31> */
.L_x_2641:
[----:B------:R-:W-:Y:S01]  /*10150*/  ISETP.GT.AND P1, PT, R15, R211, PT ;  /* 0x000000d30f00720c */ /* 0x000fe20003f24270 */
[----:B0123--:R-:W-:Y:S02]  /*10160*/  VIADD R209, R209, 0x28c60 ;  /* 0x00028c60d1d17836 */ /* 0x00ffe40000000000 */
[----:B------:R-:W-:Y:S02]  /*10170*/  VIADD R15, R15, 0xffffffff ;  /* 0xffffffff0f0f7836 */ /* 0x000fe40000000000 */
[----:B------:R-:W-:Y:S01]  /*10180*/  IMAD.MOV.U32 R14, RZ, RZ, R171 ;  /* 0x000000ffff0e7224 */ /* 0x000fe200078e00ab */
[----:B------:R-:W-:Y:S01]  /*10190*/  PRMT R209, R186, 0x654, R209 ;  /* 0x00000654bad17816 */ /* 0x000fe200000000d1 */
[----:B------:R-:W-:Y:S02]  /*101a0*/  IMAD.MOV.U32 R10, RZ, RZ, R172 ;  /* 0x000000ffff0a7224 */ /* 0x000fe400078e00ac */
[----:B------:R-:W-:Y:S01]  /*101b0*/  IMAD.MOV.U32 R17, RZ, RZ, R208 ;  /* 0x000000ffff117224 */ /* 0x000fe200078e00d0 */
[----:B------:R0:W-:Y:S03]  /*101c0*/  SYNCS.ARRIVE.TRANS64.RED.A1T0 RZ, [R209+URZ], RZ ;  /* 0x000000ffd1ff79a7 */ /* 0x0001e6000810043f */
[----:B------:R-:W-:Y:S05]  /*101d0*/  @P1 BRA `(.L_x_2642) ;  /* 0xffffffd800541947 */ /* 0x000fea000383ffff */
[----:B------:R-:W-:Y:S05]  /*101e0*/  BSYNC B0 ;  /* 0x0000000000007941 */ /* 0x000fea0003800000 */
.L_x_2621:
[----:B------:R-:W-:Y:S02]  /*101f0*/  IMAD.MOV.U32 R14, RZ, RZ, R171 ;  /* 0x000000ffff0e7224 */ /* 0x000fe400078e00ab */
[----:B------:R-:W-:Y:S02]  /*10200*/  IMAD.MOV.U32 R10, RZ, RZ, R172 ;  /* 0x000000ffff0a7224 */ /* 0x000fe400078e00ac */
[----:B------:R-:W-:-:S07]  /*10210*/  IMAD.MOV.U32 R17, RZ, RZ, R208 ;  /* 0x000000ffff117224 */ /* 0x000fce00078e00d0 */
.L_x_2620:
[----:B------:R-:W-:Y:S05]  /*10220*/  BSYNC B1 ;  /* 0x0000000000017941 */ /* 0x000fea0003800000 */
.L_x_2619:
[----:B------:R-:W1:Y:S01]  /*10230*/  LDC R152, c[0x0][0x448] ;  /* 0x00011200ff987b82 */ /* 0x000e620000000800 */
[----:B------:R-:W-:-:S07]  /*10240*/  VIADD R153, R196, 0x3f ;  /* 0x0000003fc4997836 */ /* 0x000fce0000000000 */
[----:B------:R-:W2:Y:S01]  /*10250*/  LDC R155, c[0x0][0x9e4] ;  /* 0x00027900ff9b7b82 */ /* 0x000ea20000000800 */
[----:B-1----:R-:W-:Y:S02]  /*10260*/  ISETP.NE.AND P4, PT, R152, 0x1, PT ;  /* 0x000000019800780c */ /* 0x002fe40003f85270 */
[----:B--2---:R-:W-:-:S11]  /*10270*/  ISETP.GE.AND P5, PT, R155, 0x1, PT ;  /* 0x000000019b00780c */ /* 0x004fd60003fa6270 */
[----:B------:R-:W1:Y:S08]  /*10280*/  @P4 LDC R154, c[0x0][0x44c] ;  /* 0x00011300ff9a4b82 */ /* 0x000e700000000800 */
[----:B------:R-:W2:Y:S01]  /*10290*/  @P4 LDC R152, c[0x0][0x450] ;  /* 0x00011400ff984b82 */ /* 0x000ea20000000800 */
[----:B-1----:R-:W-:-:S05]  /*102a0*/  @P4 IMAD.HI.U32 R154, R153, R154, RZ ;  /* 0x0000009a999a4227 */ /* 0x002fca00078e00ff */
[----:B--2---:R-:W-:Y:S02]  /*102b0*/  @P4 SHF.R.U32.HI R153, RZ, R152, R154 ;  /* 0x00000098ff994219 */ /* 0x004fe4000001169a */
[----:B------:R-:W-:-:S05]  /*102c0*/  IADD3 R152, R184, 0x1, -R23 ;  /* 0x00000001b8987810 */ /* 0x000fca0007ffe817 */
[----:B------:R-:W-:-:S04]  /*102d0*/  IMAD.IADD R153, R152, 0x1, R153 ;  /* 0x0000000198997824 */ /* 0x000fc800078e0299 */
[----:B------:R-:W-:Y:S01]  /*102e0*/  IMAD.IADD R20, R153, 0x1, -R20 ;  /* 0x0000000199147824 */ /* 0x000fe200078e0a14 */
[----:B------:R-:W-:Y:S06]  /*102f0*/  @!P5 BRA `(.L_x_2643) ;  /* 0x000000000048d947 */ /* 0x000fec0003800000 */
[----:B------:R-:W-:Y:S01]  /*10300*/  IMAD.MOV.U32 R154, RZ, RZ, R153 ;  /* 0x000000ffff9a7224 */ /* 0x000fe200078e0099 */
[----:B------:R-:W-:Y:S04]  /*10310*/  BSSY B0, `(.L_x_2644) ;  /* 0x000000e000007945 */ /* 0x000fe80003800000 */
[----:B------:R-:W-:-:S13]  /*10320*/  ISETP.GT.AND P1, PT, R154, -0x1, PT ;  /* 0xffffffff9a00780c */ /* 0x000fda0003f24270 */
[----:B------:R-:W-:Y:S05]  /*10330*/  @P1 BRA `(.L_x_2645) ;  /* 0x00000000001c1947 */ /* 0x000fea0003800000 */
[----:B------:R-:W-:Y:S02]  /*10340*/  ISETP.NE.AND P1, PT, R155, 0x1, PT ;  /* 0x000000019b00780c */ /* 0x000fe40003f25270 */
[----:B------:R-:W-:-:S11]  /*10350*/  LOP3.LUT R154, RZ, R154, RZ, 0x33, !PT ;  /* 0x0000009aff9a7212 */ /* 0x000fd600078e33ff */
[----:B------:R-:W1:Y:S02]  /*10360*/  @P1 LDC.64 R152, c[0x0][0x9e8] ;  /* 0x00027a00ff981b82 */ /* 0x000e640000000a00 */
[----:B-1----:R-:W-:-:S05]  /*10370*/  @P1 IMAD.HI.U32 R152, R154, R152, RZ ;  /* 0x000000989a981227 */ /* 0x002fca00078e00ff */
[----:B------:R-:W-:-:S04]  /*10380*/  @P1 SHF.R.U32.HI R154, RZ, R153, R152 ;  /* 0x00000099ff9a1219 */ /* 0x000fc80000011698 */
[----:B------:R-:W-:Y:S01]  /*10390*/  LOP3.LUT R154, RZ, R154, RZ, 0x33, !PT ;  /* 0x0000009aff9a7212 */ /* 0x000fe200078e33ff */
[----:B------:R-:W-:Y:S06]  /*103a0*/  BRA `(.L_x_2646) ;  /* 0x0000000000107947 */ /* 0x000fec0003800000 */
.L_x_2645:
[----:B------:R-:W-:-:S13]  /*103b0*/  ISETP.NE.AND P1, PT, R155, 0x1, PT ;  /* 0x000000019b00780c */ /* 0x000fda0003f25270 */
[----:B------:R-:W1:Y:S02]  /*103c0*/  @P1 LDC.64 R152, c[0x0][0x9e8] ;  /* 0x00027a00ff981b82 */ /* 0x000e640000000a00 */
[----:B-1----:R-:W-:-:S05]  /*103d0*/  @P1 IMAD.HI.U32 R152, R154, R152, RZ ;  /* 0x000000989a981227 */ /* 0x002fca00078e00ff */
[----:B------:R-:W-:-:S07]  /*103e0*/  @P1 SHF.R.U32.HI R154, RZ, R153, R152 ;  /* 0x00000099ff9a1219 */ /* 0x000fce0000011698 */
.L_x_2646:
[----:B------:R-:W-:Y:S05]  /*103f0*/  BSYNC B0 ;  /* 0x0000000000007941 */ /* 0x000fea0003800000 */
.L_x_2644:
[----:B------:R-:W-:-:S05]  /*10400*/  IMAD R154, R154, R155, RZ ;  /* 0x0000009b9a9a7224 */ /* 0x000fca00078e02ff */
[----:B------:R-:W-:-:S07]  /*10410*/  VIMNMX R20, R20, R154, !PT ;  /* 0x0000009a14147248 */ /* 0x000fce0007fe0100 */
.L_x_2643:
[----:B------:R-:W-:Y:S01]  /*10420*/  VIADD R20, R20, 0x3f ;  /* 0x0000003f14147836 */ /* 0x000fe20000000000 */
[----:B------:R-:W-:Y:S04]  /*10430*/  BSSY B1, `(.L_x_2647) ;  /* 0x00001b0000017945 */ /* 0x000fe80003800000 */
[----:B------:R-:W-:-:S04]  /*10440*/  SHF.R.S32.HI R152, RZ, 0x1f, R20 ;  /* 0x0000001fff987819 */ /* 0x000fc80000011414 */
[----:B------:R-:W-:-:S04]  /*10450*/  LEA.HI R152, R152, R20, RZ, 0x6 ;  /* 0x0000001498987211 */ /* 0x000fc800078f30ff */
[----:B------:R-:W-:-:S04]  /*10460*/  SHF.R.S32.HI R20, RZ, 0x6, R152 ;  /* 0x00000006ff147819 */ /* 0x000fc80000011498 */
[----:B------:R-:W-:-:S04]  /*10470*/  VIMNMX R20, R213, R20, !PT ;  /* 0x00000014d5147248 */ /* 0x000fc80007fe0100 */
[----:B------:R-:W-:-:S13]  /*10480*/  ISETP.GE.AND P1, PT, R15, R20, PT ;  /* 0x000000140f00720c */ /* 0x000fda0003f26270 */
[----:B------:R-:W-:Y:S05]  /*10490*/  @!P1 BRA `(.L_x_2648) ;  /* 0x0000001800a49947 */ /* 0x000fea0003800000 */
[----:B------:R-:W-:Y:S01]  /*104a0*/  BSSY B0, `(.L_x_2649) ;  /* 0x00001a7000007945 */ /* 0x000fe20003800000 */
[----:B------:R-:W-:Y:S02]  /*104b0*/  IMAD.MOV.U32 R208, RZ, RZ, R14 ;  /* 0x000000ffffd07224 */ /* 0x000fe400078e000e */
[----:B------:R-:W-:Y:S02]  /*104c0*/  IMAD.MOV.U32 R210, RZ, RZ, R10 ;  /* 0x000000ffffd27224 */ /* 0x000fe400078e000a */
[----:B------:R-:W-:Y:S02]  /*104d0*/  IMAD.MOV.U32 R202, RZ, RZ, R15 ;  /* 0x000000ffffca7224 */ /* 0x000fe400078e000f */
[----:B0-----:R-:W-:-:S07]  /*104e0*/  IMAD.MOV.U32 R209, RZ, RZ, R17 ;  /* 0x000000ffffd17224 */ /* 0x001fce00078e0011 */
.L_x_2662:
[----:B------:R-:W-:Y:S02]  /*104f0*/  VIADD R17, R209, 0x1 ;  /* 0x00000001d1117836 */ /* 0x000fe40000000000 */
[----:B------:R-:W-:Y:S02]  /*10500*/  IMAD.MOV.U32 R10, RZ, RZ, R202 ;  /* 0x000000ffff0a7224 */ /* 0x000fe400078e00ca */
[----:B------:R-:W-:Y:S01]  /*10510*/  VIADD R202, R202, 0xffffffff ;  /* 0xffffffffcaca7836 */ /* 0x000fe20000000000 */
[C---:B------:R-:W-:Y:S02]  /*10520*/  ISETP.NE.AND P2, PT, R17.reuse, 0x2, PT ;  /* 0x000000021100780c */ /* 0x040fe40003f45270 */
[----:B------:R-:W-:Y:S02]  /*10530*/  ISETP.GT.AND P1, PT, R10, R20, PT ;  /* 0x000000140a00720c */ /* 0x000fe40003f24270 */
[----:B------:R-:W-:Y:S02]  /*10540*/  SEL R10, RZ, 0x1, P2 ;  /* 0x00000001ff0a7807 */ /* 0x000fe40001000000 */
[----:B------:R-:W-:-:S02]  /*10550*/  SEL R17, R17, RZ, P2 ;  /* 0x000000ff11117207 */ /* 0x000fc40001000000 */
[----:B------:R-:W-:Y:S01]  /*10560*/  LOP3.LUT R22, R22, R10, RZ, 0x3c, !PT ;  /* 0x0000000a16167212 */ /* 0x000fe200078e3cff */
[----:B0-----:R-:W-:Y:S06]  /*10570*/  @!P0 BRA `(.L_x_2650) ;  /* 0x0000000000048947 */ /* 0x001fec0003800000 */
[----:B------:R-:W-:Y:S01]  /*10580*/  BPT.TRAP 0x1 ;  /* 0x000000040000795c */ /* 0x000fe20000300000 */
.L_x_2650:
[----:B------:R-:W-:Y:S01]  /*10590*/  IMAD R15, R17, 0x8, R2 ;  /* 0x00000008110f7824 */ /* 0x000fe200078e0202 */
[----:B------:R-:W-:-:S04]  /*105a0*/  SHF.L.U32 R203, R22, 0x1f, RZ ;  /* 0x0000001f16cb7819 */ /* 0x000fc800000006ff */
[----:B------:R0:W1:Y:S01]  /*105b0*/  SYNCS.PHASECHK.TRANS64.TRYWAIT P2, [R15+URZ+0x28c30], R203 ;  /* 0x028c30cb0f0075a7 */ /* 0x000062000804017f */
[----:B------:R-:W-:Y:S05]  /*105c0*/  @!P0 BRA `(.L_x_2651) ;  /* 0x0000000000048947 */ /* 0x000fea0003800000 */
[----:B------:R-:W-:Y:S01]  /*105d0*/  BPT.TRAP 0x1 ;  /* 0x000000040000795c */ /* 0x000fe20000300000 */
.L_x_2651:
[----:B------:R-:W-:Y:S01]  /*105e0*/  BSSY B2, `(.L_x_2652) ;  /* 0x0000006000027945 */ /* 0x000fe20003800000 */
[----:B------:R-:W-:Y:S02]  /*105f0*/  IMAD R154, R17, 0x200, R21 ;  /* 0x00000200119a7824 */ /* 0x000fe400078e0215 */
[----:B------:R-:W-:Y:S01]  /*10600*/  IMAD.MOV.U32 R155, RZ, RZ, 0x40000040 ;  /* 0x40000040ff9b7424 */ /* 0x000fe200078e00ff */
[----:B-1----:R-:W-:Y:S06]  /*10610*/  @P2 BRA `(.L_x_2653) ;  /* 0x0000000000082947 */ /* 0x002fec0003800000 */
[----:B------:R-:W1:Y:S02]  /*10620*/  SYNCS.PHASECHK.TRANS64.TRYWAIT P2, [R15+URZ+0x28c30], R203 ;  /* 0x028c30cb0f0075a7 */ /* 0x000e64000804017f */
[----:B-1----:R-:W-:Y:S05]  /*10630*/  @!P2 BRA `(.L_x_2654) ;  /* 0x000001300034a947 */ /* 0x002fea0003800000 */
.L_x_2653:
[----:B------:R-:W-:Y:S05]  /*10640*/  BSYNC B2 ;  /* 0x0000000000027941 */ /* 0x000fea0003800000 */
.L_x_2652:
        /* <DEDUP_REMOVED lines=14> */
[----:B------:R-:W-:Y:S01]  /*10730*/  WARPGROUP.ARRIVE ;  /* 0x00000000000079c5 */ /* 0x000fe20000000000 */
[----:B------:R-:W-:Y:S02]  /*10740*/  R2UR UR8, R12 ;  /* 0x000000000c0872ca */ /* 0x000fe400000e0000 */
[----:B------:R-:W-:Y:S02]  /*10750*/  R2UR UR9, R13 ;  /* 0x000000000d0972ca */ /* 0x000fe400000e0000 */
[----:B------:R-:W-:Y:S01]  /*10760*/  R2UR UR14, R10 ;  /* 0x000000000a0e72ca */ /* 0x000fe200000e0000 */
[----:B------:R-:W-:Y:S01]  /*10770*/  HGMMA.64x64x16.F32.BF16 R152, gdesc[UR4], RZ, !UPT, gsb0 ;  /* 0x00e00000049879f0 */ /* 0x000fe2000c0018ff */
[----:B------:R-:W-:Y:S02]  /*10780*/  R2UR UR15, R11 ;  /* 0x000000000b0f72ca */ /* 0x000fe400000e0000 */
[----:B------:R-:W-:-:S02]  /*10790*/  R2UR UR12, R8 ;  /* 0x00000000080c72ca */ /* 0x000fc400000e0000 */
        /* <DEDUP_REMOVED lines=15> */
.L_x_2655:
[----:B------:R-:W-:Y:S01]  /*10890*/  FMNMX.FTZ R10, R152, R210, !PT ;  /* 0x000000d2980a7209 */ /* 0x000fe20007810000 */
[----:B------:R-:W-:Y:S01]  /*108a0*/  ULDC UR4, c[0x0][0x988] ;  /* 0x0002620000047ab9 */ /* 0x000fe20000000800 */
[----:B------:R-:W-:Y:S02]  /*108b0*/  ISETP.NE.AND P2, PT, R197, RZ, PT ;  /* 0x000000ffc500720c */ /* 0x000fe40003f45270 */
        /* <DEDUP_REMOVED lines=46> */
[-C--:B--2---:R-:W-:Y:S01]  /*10ba0*/  FMUL.FTZ R24, R24, R168.reuse ;  /* 0x000000a818187220 */ /* 0x084fe20000410000 */
[----:B------:R-:W-:Y:S01]  /*10bb0*/  FMUL.FTZ R25, R25, R168 ;  /* 0x000000a819197220 */ /* 0x000fe20000410000 */
[----:B------:R-:W-:Y:S01]  /*10bc0*/  FMNMX.FTZ R14, R155, R14, !PT ;  /* 0x0000000e9b0e7209 */ /* 0x000fe20007810000 */
[-C--:B------:R-:W-:Y:S01]  /*10bd0*/  FMUL.FTZ R28, R28, R168.reuse ;  /* 0x000000a81c1c7220 */ /* 0x080fe20000410000 */
[-C--:B------:R-:W-:Y:S01]  /*10be0*/  FMUL.FTZ R29, R29, R168.reuse ;  /* 0x000000a81d1d7220 */ /* 0x080fe20000410000 */
[----:B------:R-:W-:Y:S01]  /*10bf0*/  FMUL.FTZ R32, R32, R168 ;  /* 0x000000a820207220 */ /* 0x000fe20000410000 */
[----:B------:R-:W-:Y:S01]  /*10c00*/  FMNMX.FTZ R14, R158, R14, !PT ;  /* 0x0000000e9e0e7209 */ /* 0x000fe20007810000 */
[----:B------:R-:W-:Y:S01]  /*10c10*/  MUFU.EX2 R211, R161 ;  /* 0x000000a100d37308 */ /* 0x000fe20000000800 */
[----:B----4-:R-:W-:Y:S01]  /*10c20*/  FFMA.FTZ R3, R168, R3, R152 ;  /* 0x00000003a8037223 */ /* 0x010fe20000010098 */
[----:B------:R-:W-:Y:S01]  /*10c30*/  FMUL.FTZ R33, R33, R168 ;  /* 0x000000a821217220 */ /* 0x000fe20000410000 */
[----:B------:R-:W-:Y:S01]  /*10c40*/  FMNMX.FTZ R14, R159, R14, !PT ;  /* 0x0000000e9f0e7209 */ /* 0x000fe20007810000 */
[-C--:B------:R-:W-:Y:S01]  /*10c50*/  FMUL.FTZ R36, R36, R168.reuse ;  /* 0x000000a824247220 */ /* 0x080fe20000410000 */
[-C--:B------:R-:W-:Y:S01]  /*10c60*/  FMUL.FTZ R37, R37, R168.reuse ;  /* 0x000000a825257220 */ /* 0x080fe20000410000 */
[----:B------:R-:W-:Y:S01]  /*10c70*/  FMUL.FTZ R40, R40, R168 ;  /* 0x000000a828287220 */ /* 0x000fe20000410000 */
[----:B------:R-:W-:Y:S01]  /*10c80*/  FMNMX.FTZ R14, R162, R14, !PT ;  /* 0x0000000ea20e7209 */ /* 0x000fe20007810000 */
[----:B------:R-:W-:Y:S01]  /*10c90*/  MUFU.EX2 R161, R169 ;  /* 0x000000a900a17308 */ /* 0x000fe20000000800 */
        /* <DEDUP_REMOVED lines=8> */
[----:B------:R-:W2:Y:S01]  /*10d20*/  MUFU.EX2 R156, R156 ;  /* 0x0000009c009c7308 */ /* 0x000ea20000000800 */
[-C--:B------:R-:W-:Y:S01]  /*10d30*/  FMUL.FTZ R49, R49, R168.reuse ;  /* 0x000000a831317220 */ /* 0x080fe20000410000 */
[----:B------:R-:W-:Y:S01]  /*10d40*/  FMUL.FTZ R52, R52, R168 ;  /* 0x000000a834347220 */ /* 0x000fe20000410000 */
[----:B------:R-:W-:Y:S01]  /*10d50*/  FMNMX.FTZ R14, R167, R14, !PT ;  /* 0x0000000ea70e7209 */ /* 0x000fe20007810000 */
[-C--:B------:R-:W-:Y:S01]  /*10d60*/  FMUL.FTZ R53, R53, R168.reuse ;  /* 0x000000a835357220 */ /* 0x080fe20000410000 */
[-C--:B------:R-:W-:Y:S01]  /*10d70*/  FMUL.FTZ R56, R56, R168.reuse ;  /* 0x000000a838387220 */ /* 0x080fe20000410000 */
[----:B------:R-:W-:Y:S01]  /*10d80*/  FMUL.FTZ R57, R57, R168 ;  /* 0x000000a839397220 */ /* 0x000fe20000410000 */
[----:B------:R-:W-:Y:S01]  /*10d90*/  FMNMX.FTZ R14, R170, R14, !PT ;  /* 0x0000000eaa0e7209 */ /* 0x000fe20007810000 */
[----:B------:R-:W3:Y:S01]  /*10da0*/  MUFU.EX2 R157, R157 ;  /* 0x0000009d009d7308 */ /* 0x000ee20000000800 */
        /* <DEDUP_REMOVED lines=16> */
[----:B---3--:R-:W-:Y:S01]  /*10eb0*/  FADD.FTZ R3, R157, R3 ;  /* 0x000000039d037221 */ /* 0x008fe20000010000 */
        /* <DEDUP_REMOVED lines=48> */
[----:B------:R-:W-:-:S07]  /*111c0*/  FMUL.FTZ R149, R149, R168 ;  /* 0x000000a895957220 */ /* 0x000fce0000410000 */
[----:B------:R-:W-:Y:S01]  /*111d0*/  MUFU.EX2 R160, R210 ;  /* 0x000000d200a07308 */ /* 0x000fe20000000800 */
[----:B---3--:R-:W-:Y:S01]  /*111e0*/  FADD.FTZ R3, R153, R3 ;  /* 0x0000000399037221 */ /* 0x008fe20000010000 */
[----:B--2---:R-:W-:-:S05]  /*111f0*/  FMNMX.FTZ R14, R14, R220, !PT ;  /* 0x000000dc0e0e7209 */ /* 0x004fca0007810000 */
[----:B------:R-:W-:Y:S01]  /*11200*/  FADD.FTZ R169, -R14, R208 ;  /* 0x000000d00ea97221 */ /* 0x000fe20000010100 */
[----:B------:R-:W-:-:S03]  /*11210*/  @!P2 IMAD R208, R209, 0x40, R194 ;  /* 0x00000040d1d0a824 */ /* 0x000fc600078e02c2 */
[----:B------:R-:W-:Y:S01]  /*11220*/  FMUL.FTZ R169, R169, R11 ;  /* 0x0000000ba9a97220 */ /* 0x000fe20000410000 */
[----:B------:R-:W-:-:S05]  /*11230*/  @!P2 IMAD R208, R208, 0x4, R2 ;  /* 0x00000004d0d0a824 */ /* 0x000fca00078e0202 */
[----:B------:R-:W2:Y:S01]  /*11240*/  MUFU.EX2 R169, R169 ;  /* 0x000000a900a97308 */ /* 0x000ea20000000800 */
[----:B------:R-:W-:Y:S04]  /*11250*/  @!P2 STS [R208+0x28800], R168 ;  /* 0x028800a8d000a388 */ /* 0x000fe80000000800 */
        /* <DEDUP_REMOVED lines=26> */
[----:B------:R2:W3:Y:S01]  /*11400*/  MUFU.EX2 R181, R154 ;  /* 0x0000009a00b57308 */ /* 0x0004e20000000800 */
[-CC-:B------:R-:W-:Y:S01]  /*11410*/  FFMA.FTZ R175, R175, R11.reuse, -R208.reuse ;  /* 0x0000000bafaf7223 */ /* 0x180fe200000108d0 */
[-CC-:B------:R-:W-:Y:S01]  /*11420*/  FFMA.FTZ R178, R178, R11.reuse, -R208.reuse ;  /* 0x0000000bb2b27223 */ /* 0x180fe200000108d0 */
[-CC-:B------:R-:W-:Y:S01]  /*11430*/  FFMA.FTZ R179, R179, R11.reuse, -R208.reuse ;  /* 0x0000000bb3b37223 */ /* 0x180fe200000108d0 */
[-CC-:B------:R-:W-:Y:S01]  /*11440*/  FFMA.FTZ R182, R182, R11.reuse, -R208.reuse ;  /* 0x0000000bb6b67223 */ /* 0x180fe200000108d0 */
[----:B------:R-:W-:Y:S01]  /*11450*/  FFMA.FTZ R183, R183, R11, -R208 ;  /* 0x0000000bb7b77223 */ /* 0x000fe200000108d0 */
[-C--:B------:R-:W-:Y:S01]  /*11460*/  FMUL.FTZ R50, R50, R169.reuse ;  /* 0x000000a932327220 */ /* 0x080fe20000410000 */
[-C--:B------:R-:W-:Y:S01]  /*11470*/  FMUL.FTZ R51, R51, R169.reuse ;  /* 0x000000a933337220 */ /* 0x080fe20000410000 */
[----:B------:R-:W4:Y:S01]  /*11480*/  MUFU.EX2 R155, R155 ;  /* 0x0000009b009b7308 */ /* 0x000f220000000800 */
[----:B--2---:R-:W-:Y:S01]  /*11490*/  F2FP.BF16.F32.PACK_AB R154, R157, R156 ;  /* 0x0000009c9d9a723e */ /* 0x004fe200000010ff */
[----:B------:R-:W-:Y:S01]  /*114a0*/  FMUL.FTZ R54, R54, R169 ;  /* 0x000000a936367220 */ /* 0x000fe20000410000 */
[----:B------:R-:W-:Y:S01]  /*114b0*/  F2FP.BF16.F32.PACK_AB R156, R211, R153 ;  /* 0x00000099d39c723e */ /* 0x000fe200000010ff */
[-C--:B------:R-:W-:Y:S01]  /*114c0*/  FMUL.FTZ R55, R55, R169.reuse ;  /* 0x000000a937377220 */ /* 0x080fe20000410000 */
[-C--:B------:R-:W-:Y:S01]  /*114d0*/  FMUL.FTZ R58, R58, R169.reuse ;  /* 0x000000a93a3a7220 */ /* 0x080fe20000410000 */
[-C--:B------:R-:W-:Y:S01]  /*114e0*/  FMUL.FTZ R59, R59, R169.reuse ;  /* 0x000000a93b3b7220 */ /* 0x080fe20000410000 */
[-C--:B------:R-:W-:Y:S01]  /*114f0*/  FMUL.FTZ R62, R62, R169.reuse ;  /* 0x000000a93e3e7220 */ /* 0x080fe20000410000 */
[----:B------:R-:W2:Y:S01]  /*11500*/  MUFU.EX2 R158, R158 ;  /* 0x0000009e009e7308 */ /* 0x000ea20000000800 */
[----:B---3--:R-:W-:Y:S01]  /*11510*/  FFMA.FTZ R157, R169, R0, R181 ;  /* 0x00000000a99d7223 */ /* 0x008fe200000100b5 */
[----:B------:R-:W-:Y:S01]  /*11520*/  FADD.FTZ R0, R211, R3 ;  /* 0x00000003d3007221 */ /* 0x000fe20000010000 */
[-C--:B------:R-:W-:Y:S01]  /*11530*/  FMUL.FTZ R63, R63, R169.reuse ;  /* 0x000000a93f3f7220 */ /* 0x080fe20000410000 */
[-C--:B------:R-:W-:Y:S01]  /*11540*/  FMUL.FTZ R66, R66, R169.reuse ;  /* 0x000000a942427220 */ /* 0x080fe20000410000 */
[-C--:B------:R-:W-:Y:S01]  /*11550*/  FMUL.FTZ R67, R67, R169.reuse ;  /* 0x000000a943437220 */ /* 0x080fe20000410000 */
[----:B------:R-:W-:Y:S01]  /*11560*/  FADD.FTZ R0, R164, R0 ;  /* 0x00000000a4007221 */ /* 0x000fe20000010000 */
[----:B------:R-:W-:Y:S01]  /*11570*/  FMUL.FTZ R70, R70, R169 ;  /* 0x000000a946467220 */ /* 0x000fe20000410000 */
[----:B------:R-:W3:Y:S01]  /*11580*/  MUFU.EX2 R159, R159 ;  /* 0x0000009f009f7308 */ /* 0x000ee20000000800 */
[----:B----4-:R-:W-:Y:S01]  /*11590*/  FADD.FTZ R157, R155, R157 ;  /* 0x0000009d9b9d7221 */ /* 0x010fe20000010000 */
[----:B------:R-:W-:Y:S01]  /*115a0*/  FADD.FTZ R0, R165, R0 ;  /* 0x00000000a5007221 */ /* 0x000fe20000010000 */
[----:B------:R-:W-:Y:S01]  /*115b0*/  F2FP.BF16.F32.PACK_AB R153, R155, R181 ;  /* 0x000000b59b99723e */ /* 0x000fe200000010ff */
[-C--:B------:R-:W-:Y:S01]  /*115c0*/  FMUL.FTZ R71, R71, R169.reuse ;  /* 0x000000a947477220 */ /* 0x080fe20000410000 */
[-C--:B------:R-:W-:Y:S01]  /*115d0*/  FMUL.FTZ R74, R74, R169.reuse ;  /* 0x000000a94a4a7220 */ /* 0x080fe20000410000 */
[----:B------:R-:W-:Y:S01]  /*115e0*/  FADD.FTZ R0, R160, R0 ;  /* 0x00000000a0007221 */ /* 0x000fe20000010000 */
[C---:B------:R-:W-:Y:S01]  /*115f0*/  F2FP.BF16.F32.PACK_AB R160, R161.reuse, R160 ;  /* 0x000000a0a1a0723e */ /* 0x040fe200000010ff */
[----:B------:R-:W4:Y:S01]  /*11600*/  MUFU.EX2 R162, R162 ;  /* 0x000000a200a27308 */ /* 0x000f220000000800 */
[----:B--2---:R-:W-:Y:S01]  /*11610*/  FADD.FTZ R157, R158, R157 ;  /* 0x0000009d9e9d7221 */ /* 0x004fe20000010000 */
[----:B------:R-:W-:Y:S01]  /*11620*/  FADD.FTZ R0, R161, R0 ;  /* 0x00000000a1007221 */ /* 0x000fe20000010000 */
[-C--:B------:R-:W-:Y:S01]  /*11630*/  FMUL.FTZ R75, R75, R169.reuse ;  /* 0x000000a94b4b7220 */ /* 0x080fe20000410000 */
[-C--:B------:R-:W-:Y:S01]  /*11640*/  FMUL.FTZ R78, R78, R169.reuse ;  /* 0x000000a94e4e7220 */ /* 0x080fe20000410000 */
[-C--:B------:R-:W-:Y:S01]  /*11650*/  FMUL.FTZ R79, R79, R169.reuse ;  /* 0x000000a94f4f7220 */ /* 0x080fe20000410000 */
[----:B------:R-:W-:Y:S01]  /*11660*/  FADD.FTZ R0, R172, R0 ;  /* 0x00000000ac007221 */ /* 0x000fe20000010000 */
[-C--:B------:R-:W-:Y:S01]  /*11670*/  FMUL.FTZ R82, R82, R169.reuse ;  /* 0x000000a952527220 */ /* 0x080fe20000410000 */
[----:B------:R-:W2:Y:S01]  /*11680*/  MUFU.EX2 R163, R163 ;  /* 0x000000a300a37308 */ /* 0x000ea20000000800 */
[C---:B---3--:R-:W-:Y:S01]  /*11690*/  FADD.FTZ R157, R159.reuse, R157 ;  /* 0x0000009d9f9d7221 */ /* 0x048fe20000010000 */
[----:B------:R-:W-:Y:S01]  /*116a0*/  F2FP.BF16.F32.PACK_AB R155, R159, R158 ;  /* 0x0000009e9f9b723e */ /* 0x000fe200000010ff */
[----:B------:R-:W-:Y:S01]  /*116b0*/  BAR.SYNC.DEFER_BLOCKING 0xf, 0x100 ;  /* 0x03c4000000007b1d */ /* 0x000fe20000010000 */
[----:B------:R-:W-:Y:S01]  /*116c0*/  F2FP.BF16.F32.PACK_AB R158, R165, R164 ;  /* 0x000000a4a59e723e */ /* 0x000fe200000010ff */
[----:B------:R-:W-:Y:S01]  /*116d0*/  FADD.FTZ R0, R173, R0 ;  /* 0x00000000ad007221 */ /* 0x000fe20000010000 */
[----:B------:R-:W-:Y:S01]  /*116e0*/  F2FP.BF16.F32.PACK_AB R164, R177, R176 ;  /* 0x000000b0b1a4723e */ /* 0x000fe200000010ff */
        /* <DEDUP_REMOVED lines=45> */
[----:B------:R-:W-:Y:S01]  /*119c0*/  FADD.FTZ R170, R180, R0 ;  /* 0x00000000b4aa7221 */ /* 0x000fe20000010000 */
[-C--:B------:R-:W-:Y:S01]  /*119d0*/  FMUL.FTZ R134, R134, R169.reuse ;  /* 0x000000a986867220 */ /* 0x080fe20000410000 */
[-C--:B------:R-:W-:Y:S01]  /*119e0*/  FMUL.FTZ R135, R135, R169.reuse ;  /* 0x000000a987877220 */ /* 0x080fe20000410000 */
[-C--:B------:R-:W-:Y:S01]  /*119f0*/  FMUL.FTZ R138, R138, R169.reuse ;  /* 0x000000a98a8a7220 */ /* 0x080fe20000410000 */
[-C--:B------:R-:W-:Y:S01]  /*11a00*/  FMUL.FTZ R139, R139, R169.reuse ;  /* 0x000000a98b8b7220 */ /* 0x080fe20000410000 */
[----:B------:R-:W5:Y:S01]  /*11a10*/  MUFU.EX2 R178, R178 ;  /* 0x000000b200b27308 */ /* 0x000f620000000800 */
        /* <DEDUP_REMOVED lines=17> */
[C---:B------:R-:W-:Y:S01]  /*11b30*/  FADD.FTZ R3, R166.reuse, R170 ;  /* 0x000000aaa6037221 */ /* 0x040fe20000010000 */
[----:B------:R-:W-:Y:S02]  /*11b40*/  F2FP.BF16.F32.PACK_AB R166, R166, R180 ;  /* 0x000000b4a6a6723e */ /* 0x000fe400000010ff */
[C---:B-----5:R-:W-:Y:S01]  /*11b50*/  F2FP.BF16.F32.PACK_AB R167, R183.reuse, R167 ;  /* 0x000000a7b7a7723e */ /* 0x060fe200000010ff */
[----:B------:R-:W-:-:S04]  /*11b60*/  FADD.FTZ R0, R183, R0 ;  /* 0x00000000b7007221 */ /* 0x000fc80000010000 */
[----:B------:R3:W-:Y:S01]  /*11b70*/  STSM.16.M88.4 [R204], R164 ;  /* 0x000000a4cc007844 */ /* 0x0007e20000000200 */
[----:B------:R-:W-:Y:S05]  /*11b80*/  @!P0 BRA `(.L_x_2656) ;  /* 0x0000000000048947 */ /* 0x000fea0003800000 */
[----:B------:R-:W-:Y:S01]  /*11b90*/  BPT.TRAP 0x1 ;  /* 0x000000040000795c */ /* 0x000fe20000300000 */
.L_x_2656:
[----:B------:R2:W4:Y:S01]  /*11ba0*/  SYNCS.PHASECHK.TRANS64.TRYWAIT P2, [R15+URZ+0x28c50], R203 ;  /* 0x028c50cb0f0075a7 */ /* 0x000522000804017f */
[----:B------:R-:W-:Y:S05]  /*11bb0*/  @!P0 BRA `(.L_x_2657) ;  /* 0x0000000000048947 */ /* 0x000fea0003800000 */
[----:B------:R-:W-:Y:S01]  /*11bc0*/  BPT.TRAP 0x1 ;  /* 0x000000040000795c */ /* 0x000fe20000300000 */
.L_x_2657:
[----:B------:R-:W-:Y:S04]  /*11bd0*/  BSSY B2, `(.L_x_2658) ;  /* 0x0000004000027945 */ /* 0x000fe80003800000 */
[----:B----4-:R-:W-:Y:S05]  /*11be0*/  @P2 BRA `(.L_x_2659) ;  /* 0x0000000000082947 */ /* 0x010fea0003800000 */
[----:B------:R-:W4:Y:S02]  /*11bf0*/  SYNCS.PHASECHK.TRANS64.TRYWAIT P2, [R15+URZ+0x28c50], R203 ;  /* 0x028c50cb0f0075a7 */ /* 0x000f24000804017f */
[----:B----4-:R-:W-:Y:S05]  /*11c00*/  @!P2 BRA `(.L_x_2660) ;  /* 0x0000011800d4a947 */ /* 0x010fea0003800000 */
.L_x_2659:
[----:B------:R-:W-:Y:S05]  /*11c10*/  BSYNC B2 ;  /* 0x0000000000027941 */ /* 0x000fea0003800000 */
.L_x_2658:
        /* <DEDUP_REMOVED lines=40> */
.L_x_2661:
[----:B012-4-:R-:W-:Y:S02]  /*11ea0*/  VIADD R15, R15, 0x28c60 ;  /* 0x00028c600f0f7836 */ /* 0x017fe40000000000 */
[----:B------:R-:W-:Y:S02]  /*11eb0*/  IMAD.MOV.U32 R208, RZ, RZ, R14 ;  /* 0x000000ffffd07224 */ /* 0x000fe400078e000e */
[----:B------:R-:W-:Y:S01]  /*11ec0*/  IMAD.MOV.U32 R210, RZ, RZ, R10 ;  /* 0x000000ffffd27224 */ /* 0x000fe200078e000a */
[----:B------:R-:W-:Y:S01]  /*11ed0*/  PRMT R15, R186, 0x654, R15 ;  /* 0x00000654ba0f7816 */ /* 0x000fe2000000000f */
[----:B------:R-:W-:-:S03]  /*11ee0*/  IMAD.MOV.U32 R209, RZ, RZ, R17 ;  /* 0x000000ffffd17224 */ /* 0x000fc600078e0011 */
[----:B------:R0:W-:Y:S01]  /*11ef0*/  SYNCS.ARRIVE.TRANS64.RED.A1T0 RZ, [R15+URZ], RZ ;  /* 0x000000ff0fff79a7 */ /* 0x0001e2000810043f */
[----:B------:R-:W-:Y:S05]  /*11f00*/  @P1 BRA `(.L_x_2662) ;  /* 0xffffffe400781947 */ /* 0x000fea000383ffff */
[----:B------:R-:W-:Y:S05]  /*11f10*/  BSYNC B0 ;  /* 0x0000000000007941 */ /* 0x000fea0003800000 */
.L_x_2649:
[----:B0-----:R-:W-:-:S07]  /*11f20*/  IMAD.MOV.U32 R15, RZ, RZ, R202 ;  /* 0x000000ffff0f7224 */ /* 0x001fce00078e00ca */
.L_x_2648:
[----:B------:R-:W-:Y:S05]  /*11f30*/  BSYNC B1 ;  /* 0x0000000000017941 */ /* 0x000fea0003800000 */
.L_x_2647:
[----:B------:R-:W-:Y:S01]  /*11f40*/  ISETP.GE.AND P1, PT, R15, R213, PT ;  /* 0x000000d50f00720c */ /* 0x000fe20003f26270 */
[----:B------:R-:W-:-:S12]  /*11f50*/  BSSY B0, `(.L_x_2663) ;  /* 0x0000252000007945 */ /* 0x000fd80003800000 */
[----:B------:R-:W-:Y:S05]  /*11f60*/  @!P1 BRA `(.L_x_2664) ;  /* 0x0000002400409947 */ /* 0x000fea0003800000 */
[----:B0-----:R-:W-:Y:S02]  /*11f70*/  IMAD.MOV.U32 R209, RZ, RZ, R14 ;  /* 0x000000ffffd17224 */ /* 0x001fe400078e000e */
[----:B------:R-:W-:Y:S02]  /*11f80*/  IMAD.MOV.U32 R208, RZ, RZ, R10 ;  /* 0x000000ffffd07224 */ /* 0x000fe400078e000a */
[----:B------:R-:W-:-:S07]  /*11f90*/  IMAD.MOV.U32 R203, RZ, RZ, R17 ;  /* 0x000000ffffcb7224 */ /* 0x000fce00078e0011 */
.L_x_2685:
[----:B------:R-:W-:-:S05]  /*11fa0*/  VIADD R17, R203, 0x1 ;  /* 0x00000001cb117836 */ /* 0x000fca0000000000 */
[----:B------:R-:W-:-:S04]  /*11fb0*/  ISETP.NE.AND P1, PT, R17, 0x2, PT ;  /* 0x000000021100780c */ /* 0x000fc80003f25270 */
[----:B------:R-:W-:Y:S02]  /*11fc0*/  SEL R10, RZ, 0x1, P1 ;  /* 0x00000001ff0a7807 */ /* 0x000fe40000800000 */
[----:B------:R-:W-:Y:S02]  /*11fd0*/  SEL R17, R17, RZ, P1 ;  /* 0x000000ff11117207 */ /* 0x000fe40000800000 */
[----:B------:R-:W-:Y:S01]  /*11fe0*/  LOP3.LUT R22, R22, R10, RZ, 0x3c, !PT ;  /* 0x0000000a16167212 */ /* 0x000fe200078e3cff */
[----:B-1----:R-:W-:Y:S06]  /*11ff0*/  @!P0 BRA `(.L_x_2665) ;  /* 0x0000000000048947 */ /* 0x002fec0003800000 */
[----:B------:R-:W-:Y:S01]  /*12000*/  BPT.TRAP 0x1 ;  /* 0x000000040000795c */ /* 0x000fe20000300000 */
.L_x_2665:
[----:B------:R-:W-:Y:S01]  /*12010*/  IMAD R20, R17, 0x8, R2 ;  /* 0x0000000811147824 */ /* 0x000fe200078e0202 */
[----:B------:R-:W-:-:S04]  /*12020*/  SHF.L.U32 R202, R22, 0x1f, RZ ;  /* 0x0000001f16ca7819 */ /* 0x000fc800000006ff */
[----:B------:R0:W1:Y:S01]  /*12030*/  SYNCS.PHASECHK.TRANS64.TRYWAIT P1, [R20+URZ+0x28c30], R202 ;  /* 0x028c30ca140075a7 */ /* 0x000062000802017f */
[----:B------:R-:W-:Y:S05]  /*12040*/  @!P0 BRA `(.L_x_2666) ;  /* 0x0000000000048947 */ /* 0x000fea0003800000 */
[----:B------:R-:W-:Y:S01]  /*12050*/  BPT.TRAP 0x1 ;  /* 0x000000040000795c */ /* 0x000fe20000300000 */
.L_x_2666:
[----:B------:R-:W-:Y:S01]  /*12060*/  BSSY B1, `(.L_x_2667) ;  /* 0x0000006000017945 */ /* 0x000fe20003800000 */
[----:B------:R-:W-:Y:S02]  /*12070*/  IMAD R154, R17, 0x200, R21 ;  /* 0x00000200119a7824 */ /* 0x000fe400078e0215 */
[----:B------:R-:W-:Y:S01]  /*12080*/  IMAD.MOV.U32 R155, RZ, RZ, 0x40000040 ;  /* 0x40000040ff9b7424 */ /* 0x000fe200078e00ff */
[----:B-1----:R-:W-:Y:S06]  /*12090*/  @P1 BRA `(.L_x_2668) ;  /* 0x0000000000081947 */ /* 0x002fec0003800000 */
[----:B------:R-:W1:Y:S02]  /*120a0*/  SYNCS.PHASECHK.TRANS64.TRYWAIT P1, [R20+URZ+0x28c30], R202 ;  /* 0x028c30ca140075a7 */ /* 0x000e64000802017f */
[----:B-1----:R-:W-:Y:S05]  /*120b0*/  @!P1 BRA `(.L_x_2669) ;  /* 0x0000011400bc9947 */ /* 0x002fea0003800000 */
.L_x_2668:
[----:B------:R-:W-:Y:S05]  /*120c0*/  BSYNC B1 ;  /* 0x0000000000017941 */ /* 0x000fea0003800000 */
.L_x_2667:
        /* <DEDUP_REMOVED lines=36> */
.L_x_2670:
[----:B------:R-:W2:Y:S01]  /*12310*/  @P4 LDC R11, c[0x0][0x44c] ;  /* 0x00011300ff0b4b82 */ /* 0x000ea20000000800 */
[----:B------:R-:W-:Y:S01]  /*12320*/  IMAD.IADD R222, R212, 0x1, R196 ;  /* 0x00000001d4de7824 */ /* 0x000fe200078e02c4 */
[----:B------:R-:W-:Y:S01]  /*12330*/  ULDC UR4, c[0x0][0x9dc] ;  /* 0x0002770000047ab9 */ /* 0x000fe20000000800 */
[----:B------:R-:W-:Y:S01]  /*12340*/  IMAD.SHL.U32 R14, R15, 0x40, RZ ;  /* 0x000000400f0e7824 */ /* 0x000fe200078e00ff */
[----:B------:R-:W-:Y:S01]  /*12350*/  ULOP3.LUT UR4, URZ, UR4, URZ, 0x33, !UPT ;  /* 0x000000043f047292 */ /* 0x000fe2000f8e333f */
[----:B------:R-:W-:-:S03]  /*12360*/  ULDC UR5, c[0x0][0x9e0] ;  /* 0x0002780000057ab9 */ /* 0x000fc60000000800 */
[----:B------:R-:W3:Y:S01]  /*12370*/  @P4 LDC R10, c[0x0][0x450] ;  /* 0x00011400ff0a4b82 */ /* 0x000ee20000000800 */
[----:B------:R-:W-:-:S04]  /*12380*/  IADD3 R220, -R189, 0x1, -R14 ;  /* 0x00000001bddc7810 */ /* 0x000fc80007ffe90e */
[----:B------:R-:W-:-:S05]  /*12390*/  IADD3 R220, -R23, R220, R184 ;  /* 0x000000dc17dc7210 */ /* 0x000fca0007ffe1b8 */
[C---:B------:R-:W-:Y:S02]  /*123a0*/  VIADD R221, R220.reuse, UR5 ;  /* 0x00000005dcdd7c36 */ /* 0x040fe40008000000 */
[----:B------:R-:W-:Y:S02]  /*123b0*/  VIADD R220, R220, UR4 ;  /* 0x00000004dcdc7c36 */ /* 0x000fe40008000000 */
[----:B--2---:R-:W-:-:S05]  /*123c0*/  @P4 IMAD.HI.U32 R11, R222, R11, RZ ;  /* 0x0000000bde0b4227 */ /* 0x004fca00078e00ff */
[----:B---3--:R-:W-:Y:S01]  /*123d0*/  @P4 SHF.R.U32.HI R222, RZ, R10, R11 ;  /* 0x0000000affde4219 */ /* 0x008fe2000001160b */
[----:B------:R-:W-:-:S04]  /*123e0*/  VIADD R10, R20, 0x28c40 ;  /* 0x00028c40140a7836 */ /* 0x000fc80000000000 */
[----:B------:R-:W2:Y:S01]  /*123f0*/  SHFL.IDX PT, R223, R222, RZ, 0x1c1f ;  /* 0x001c1fffdedf7589 */ /* 0x000ea200000e0000 */
[----:B------:R-:W-:-:S04]  /*12400*/  PRMT R10, R186, 0x654, R10 ;  /* 0x00000654ba0a7816 */ /* 0x000fc8000000000a */
[----:B------:R3:W-:Y:S01]  /*12410*/  SYNCS.ARRIVE.TRANS64.RED.A1T0 RZ, [R10+URZ], RZ ;  /* 0x000000ff0aff79a7 */ /* 0x0007e2000810043f */
[--C-:B--2---:R-:W-:Y:S02]  /*12420*/  IMAD.IADD R211, R221, 0x1, R223.reuse ;  /* 0x00000001ddd37824 */ /* 0x104fe400078e02df */
[----:B------:R-:W-:Y:S01]  /*12430*/  IMAD.IADD R210, R220, 0x1, R223 ;  /* 0x00000001dcd27824 */ /* 0x000fe200078e02df */
[----:B---3--:R-:W-:Y:S06]  /*12440*/  @!P5 BRA `(.L_x_2671) ;  /* 0x000000000060d947 */ /* 0x008fec0003800000 */
[----:B------:R-:W-:Y:S01]  /*12450*/  IADD3 R223, -R23, R184, R223 ;  /* 0x000000b817df7210 */ /* 0x000fe20007ffe1df */
[----:B------:R-:W-:Y:S03]  /*12460*/  BSSY B1, `(.L_x_2672) ;  /* 0x0000012000017945 */ /* 0x000fe60003800000 */
[----:B------:R-:W-:-:S13]  /*12470*/  ISETP.GT.AND P1, PT, R223, -0x1, PT ;  /* 0xffffffffdf00780c */ /* 0x000fda0003f24270 */
[----:B------:R-:W-:Y:S05]  /*12480*/  @P1 BRA `(.L_x_2673) ;  /* 0x0000000000241947 */ /* 0x000fea0003800000 */
[----:B------:R-:W-:Y:S01]  /*12490*/  ULDC UR4, c[0x0][0x9e4] ;  /* 0x0002790000047ab9 */ /* 0x000fe20000000800 */
[----:B------:R-:W-:Y:S01]  /*124a0*/  LOP3.LUT R223, RZ, R223, RZ, 0x33, !PT ;  /* 0x000000dfffdf7212 */ /* 0x000fe200078e33ff */
[----:B------:R-:W-:-:S05]  /*124b0*/  IMAD.U32 R224, RZ, RZ, UR4 ;  /* 0x00000004ffe07e24 */ /* 0x000fca000f8e00ff */
[----:B------:R-:W-:-:S13]  /*124c0*/  ISETP.NE.AND P1, PT, R224, 0x1, PT ;  /* 0x00000001e000780c */ /* 0x000fda0003f25270 */
[----:B------:R-:W2:Y:S02]  /*124d0*/  @P1 LDC.64 R10, c[0x0][0x9e8] ;  /* 0x00027a00ff0a1b82 */ /* 0x000ea40000000a00 */
[----:B--2---:R-:W-:-:S05]  /*124e0*/  @P1 IMAD.HI.U32 R10, R223, R10, RZ ;  /* 0x0000000adf0a1227 */ /* 0x004fca00078e00ff */
[----:B------:R-:W-:-:S04]  /*124f0*/  @P1 SHF.R.U32.HI R223, RZ, R11, R10 ;  /* 0x0000000bffdf1219 */ /* 0x000fc8000001160a */
[----:B------:R-:W-:Y:S01]  /*12500*/  LOP3.LUT R223, RZ, R223, RZ, 0x33, !PT ;  /* 0x000000dfffdf7212 */ /* 0x000fe200078e33ff */
[----:B------:R-:W-:Y:S06]  /*12510*/  BRA `(.L_x_2674) ;  /* 0x0000000000187947 */ /* 0x000fec0003800000 */
.L_x_2673:
[----:B------:R-:W-:Y:S02]  /*12520*/  ULDC UR4, c[0x0][0x9e4] ;  /* 0x0002790000047ab9 */ /* 0x000fe40000000800 */
[----:B------:R-:W-:-:S05]  /*12530*/  IMAD.U32 R224, RZ, RZ, UR4 ;  /* 0x00000004ffe07e24 */ /* 0x000fca000f8e00ff */
[----:B------:R-:W-:-:S13]  /*12540*/  ISETP.NE.AND P1, PT, R224, 0x1, PT ;  /* 0x00000001e000780c */ /* 0x000fda0003f25270 */
[----:B------:R-:W2:Y:S02]  /*12550*/  @P1 LDC.64 R10, c[0x0][0x9e8] ;  /* 0x00027a00ff0a1b82 */ /* 0x000ea40000000a00 */
[----:B--2---:R-:W-:-:S05]  /*12560*/  @P1 IMAD.HI.U32 R10, R223, R10, RZ ;  /* 0x0000000adf0a1227 */ /* 0x004fca00078e00ff */
[----:B------:R-:W-:-:S07]  /*12570*/  @P1 SHF.R.U32.HI R223, RZ, R11, R10 ;  /* 0x0000000bffdf1219 */ /* 0x000fce000001160a */
.L_x_2674:
[----:B------:R-:W-:Y:S05]  /*12580*/  BSYNC B1 ;  /* 0x0000000000017941 */ /* 0x000fea0003800000 */
.L_x_2672:
[----:B------:R-:W-:-:S04]  /*12590*/  IMAD R223, R223, R224, -R14 ;  /* 0x000000e0dfdf7224 */ /* 0x000fc800078e0a0e */
[----:B------:R-:W-:-:S05]  /*125a0*/  IMAD.IADD R223, R223, 0x1, -R189 ;  /* 0x00000001dfdf7824 */ /* 0x000fca00078e0abd */
[----:B------:R-:W-:Y:S02]  /*125b0*/  VIMNMX R210, R210, R223, !PT ;  /* 0x000000dfd2d27248 */ /* 0x000fe40007fe0100 */
[----:B------:R-:W-:-:S07]  /*125c0*/  VIADDMNMX R211, R223, R224, R211, PT ;  /* 0x000000e0dfd37246 */ /* 0x000fce00038001d3 */
.L_x_2671:
[----:B------:R-:W-:Y:S01]  /*125d0*/  ISETP.GT.AND P1, PT, R15, -0x1, PT ;  /* 0xffffffff0f00780c */ /* 0x000fe20003f24270 */
[----:B------:R-:W2:Y:S03]  /*125e0*/  SHFL.IDX PT, R222, R222, 0x1, 0x1c1f ;  /* 0x003c1f00dede7f89 */ /* 0x000ea600000e0000 */
[C---:B------:R-:W-:Y:S02]  /*125f0*/  ISETP.GT.AND P2, PT, R210.reuse, RZ, P1 ;  /* 0x000000ffd200720c */ /* 0x040fe40000f44270 */
[C---:B------:R-:W-:Y:S02]  /*12600*/  ISETP.GT.AND P6, PT, R210.reuse, 0x1, P1 ;  /* 0x00000001d200780c */ /* 0x040fe40000fc4270 */
[----:B------:R-:W-:Y:S02]  /*12610*/  ISETP.LT.OR P3, PT, R211, 0x1, P2 ;  /* 0x00000001d300780c */ /* 0x000fe40001761670 */
[----:B------:R-:W-:-:S02]  /*12620*/  ISETP.GT.AND P2, PT, R210, 0x8, P1 ;  /* 0x00000008d200780c */ /* 0x000fc40000f44270 */
[----:B------:R-:W-:Y:S02]  /*12630*/  FSEL R152, R152, -INF , !P3 ;  /* 0xff80000098987808 */ /* 0x000fe40005800000 */
[----:B------:R-:W-:Y:S02]  /*12640*/  ISETP.GT.AND P3, PT, R210, 0x9, P1 ;  /* 0x00000009d200780c */ /* 0x000fe40000f64270 */
[C---:B------:R-:W-:Y:S02]  /*12650*/  ISETP.LT.OR P6, PT, R211.reuse, 0x2, P6 ;  /* 0x00000002d300780c */ /* 0x040fe400037c1670 */
[C---:B------:R-:W-:Y:S02]  /*12660*/  ISETP.LT.OR P2, PT, R211.reuse, 0x9, P2 ;  /* 0x00000009d300780c */ /* 0x040fe40001741670 */
[----:B------:R-:W-:Y:S02]  /*12670*/  ISETP.LT.OR P3, PT, R211, 0xa, P3 ;  /* 0x0000000ad300780c */ /* 0x000fe40001f61670 */
[----:B------:R-:W-:-:S02]  /*12680*/  FSEL R153, R153, -INF , !P6 ;  /* 0xff80000099997808 */ /* 0x000fc40007000000 */
[----:B------:R-:W-:Y:S01]  /*12690*/  FSEL R156, R156, -INF , !P2 ;  /* 0xff8000009c9c7808 */ /* 0x000fe20005000000 */
[--C-:B--2---:R-:W-:Y:S01]  /*126a0*/  IMAD.IADD R221, R221, 0x1, R222.reuse ;  /* 0x00000001dddd7824 */ /* 0x104fe200078e02de */
[----:B------:R-:W-:Y:S01]  /*126b0*/  FSEL R157, R157, -INF , !P3 ;  /* 0xff8000009d9d7808 */ /* 0x000fe20005800000 */
[----:B------:R-:W-:Y:S01]  /*126c0*/  IMAD.IADD R220, R220, 0x1, R222 ;  /* 0x00000001dcdc7824 */ /* 0x000fe200078e02de */
[C---:B------:R-:W-:Y:S02]  /*126d0*/  ISETP.GT.AND P6, PT, R210.reuse, 0x10, P1 ;  /* 0x00000010d200780c */ /* 0x040fe40000fc4270 */
[C---:B------:R-:W-:Y:S02]  /*126e0*/  ISETP.GT.AND P2, PT, R210.reuse, 0x11, P1 ;  /* 0x00000011d200780c */ /* 0x040fe40000f44270 */
[----:B------:R-:W-:Y:S02]  /*126f0*/  ISETP.GT.AND P3, PT, R210, 0x18, P1 ;  /* 0x00000018d200780c */ /* 0x000fe40000f64270 */
        /* <DEDUP_REMOVED lines=11> */
[----:B------:R-:W-:Y:S02]  /*127b0*/  ISETP.LT.OR P3, PT, R211, 0x22, P3 ;  /* 0x00000022d300780c */ /* 0x000fe40001f61670 */
[----:B------:R-:W-:-:S02]  /*127c0*/  FSEL R165, R165, -INF , !P6 ;  /* 0xff800000a5a57808 */ /* 0x000fc40007000000 */
[----:B------:R-:W-:Y:S02]  /*127d0*/  FSEL R168, R168, -INF , !P2 ;  /* 0xff800000a8a87808 */ /* 0x000fe40005000000 */
[----:B------:R-:W-:Y:S02]  /*127e0*/  FSEL R169, R169, -INF , !P3 ;  /* 0xff800000a9a97808 */ /* 0x000fe40005800000 */
        /* <DEDUP_REMOVED lines=17> */
[----:B------:R-:W-:Y:S01]  /*12900*/  FSEL R181, R181, -INF , !P3 ;  /* 0xff800000b5b57808 */ /* 0x000fe20005800000 */
[----:B------:R-:W-:Y:S06]  /*12910*/  @!P5 BRA `(.L_x_2675) ;  /* 0x000000000060d947 */ /* 0x000fec0003800000 */
        /* <DEDUP_REMOVED lines=13> */
.L_x_2677:
[----:B------:R-:W-:Y:S02]  /*129f0*/  ULDC UR4, c[0x0][0x9e4] ;  /* 0x0002790000047ab9 */ /* 0x000fe40000000800 */
[----:B------:R-:W-:-:S05]  /*12a00*/  IMAD.U32 R210, RZ, RZ, UR4 ;  /* 0x00000004ffd27e24 */ /* 0x000fca000f8e00ff */
[----:B------:R-:W-:-:S13]  /*12a10*/  ISETP.NE.AND P2, PT, R210, 0x1, PT ;  /* 0x00000001d200780c */ /* 0x000fda0003f45270 */
[----:B------:R-:W2:Y:S02]  /*12a20*/  @P2 LDC.64 R10, c[0x0][0x9e8] ;  /* 0x00027a00ff0a2b82 */ /* 0x000ea40000000a00 */
[----:B--2---:R-:W-:-:S05]  /*12a30*/  @P2 IMAD.HI.U32 R10, R222, R10, RZ ;  /* 0x0000000ade0a2227 */ /* 0x004fca00078e00ff */
[----:B------:R-:W-:-:S07]  /*12a40*/  @P2 SHF.R.U32.HI R222, RZ, R11, R10 ;  /* 0x0000000bffde2219 */ /* 0x000fce000001160a */
.L_x_2678:
[----:B------:R-:W-:Y:S05]  /*12a50*/  BSYNC B1 ;  /* 0x0000000000017941 */ /* 0x000fea0003800000 */
.L_x_2676:
[----:B------:R-:W-:-:S04]  /*12a60*/  IMAD R14, R222, R210, -R14 ;  /* 0x000000d2de0e7224 */ /* 0x000fc800078e0a0e */
[----:B------:R-:W-:-:S05]  /*12a70*/  IMAD.IADD R14, R14, 0x1, -R189 ;  /* 0x000000010e0e7824 */ /* 0x000fca00078e0abd */
[----:B------:R-:W-:Y:S02]  /*12a80*/  VIMNMX R220, R220, R14, !PT ;  /* 0x0000000edcdc7248 */ /* 0x000fe40007fe0100 */
[----:B------:R-:W-:-:S07]  /*12a90*/  VIADDMNMX R221, R14, R210, R221, PT ;  /* 0x000000d20edd7246 */ /* 0x000fce00038001dd */
.L_x_2675:
[----:B------:R-:W-:Y:S01]  /*12aa0*/  FMNMX.FTZ R10, R152, R208, !PT ;  /* 0x000000d0980a7209 */ /* 0x000fe20007810000 */
[----:B------:R-:W-:Y:S01]  /*12ab0*/  ULDC UR4, c[0x0][0x988] ;  /* 0x0002620000047ab9 */ /* 0x000fe20000000800 */
[----:B------:R-:W-:Y:S02]  /*12ac0*/  ISETP.GT.AND P6, PT, R220, 0x9, P1 ;  /* 0x00000009dc00780c */ /* 0x000fe40000fc4270 */
[----:B------:R-:W-:Y:S02]  /*12ad0*/  FMNMX.FTZ R10, R153, R10, !PT ;  /* 0x0000000a990a7209 */ /* 0x000fe40007810000 */
[----:B------:R-:W-:Y:S02]  /*12ae0*/  ISETP.LT.OR P6, PT, R221, 0xa, P6 ;  /* 0x0000000add00780c */ /* 0x000fe400037c1670 */
[----:B------:R-:W-:Y:S02]  /*12af0*/  FMNMX.FTZ R10, R156, R10, !PT ;  /* 0x0000000a9c0a7209 */ /* 0x000fe40007810000 */
[----:B------:R-:W-:-:S02]  /*12b00*/  FSEL R159, R159, -INF , !P6 ;  /* 0xff8000009f9f7808 */ /* 0x000fc40007000000 */
[----:B------:R-:W-:Y:S02]  /*12b10*/  FMNMX.FTZ R10, R157, R10, !PT ;  /* 0x0000000a9d0a7209 */ /* 0x000fe40007810000 */
        /* <DEDUP_REMOVED lines=22> */
[----:B------:R-:W-:-:S02]  /*12c80*/  FSEL R155, R155, -INF , !P3 ;  /* 0xff8000009b9b7808 */ /* 0x000fc40005800000 */
[----:B------:R-:W-:Y:S02]  /*12c90*/  FMNMX.FTZ R10, R181, R10, !PT ;  /* 0x0000000ab50a7209 */ /* 0x000fe40007810000 */
[C---:B------:R-:W-:Y:S02]  /*12ca0*/  ISETP.GT.AND P3, PT, R220.reuse, 0x10, P1 ;  /* 0x00000010dc00780c */ /* 0x040fe40000f64270 */
[----:B------:R-:W-:Y:S01]  /*12cb0*/  ISETP.GT.AND P6, PT, R220, 0x38, P1 ;  /* 0x00000038dc00780c */ /* 0x000fe20000fc4270 */
[----:B------:R-:W2:Y:S01]  /*12cc0*/  SHFL.BFLY PT, R11, R10, 0x2, 0x1f ;  /* 0x0c401f000a0b7f89 */ /* 0x000ea200000e0000 */
[C---:B------:R-:W-:Y:S02]  /*12cd0*/  ISETP.LT.OR P3, PT, R221.reuse, 0x11, P3 ;  /* 0x00000011dd00780c */ /* 0x040fe40001f61670 */
[----:B------:R-:W-:Y:S02]  /*12ce0*/  ISETP.LT.OR P6, PT, R221, 0x39, P6 ;  /* 0x00000039dd00780c */ /* 0x000fe400037c1670 */
[----:B------:R-:W-:-:S02]  /*12cf0*/  FSEL R162, R162, -INF , !P3 ;  /* 0xff800000a2a27808 */ /* 0x000fc40005800000 */
[----:B------:R-:W-:Y:S02]  /*12d00*/  ISETP.GT.AND P3, PT, R220, 0x19, P1 ;  /* 0x00000019dc00780c */ /* 0x000fe40000f64270 */
[----:B------:R-:W-:Y:S02]  /*12d10*/  FSEL R182, R182, -INF , !P6 ;  /* 0xff800000b6b67808 */ /* 0x000fe40007000000 */
[----:B------:R-:W-:-:S04]  /*12d20*/  ISETP.LT.OR P3, PT, R221, 0x1a, P3 ;  /* 0x0000001add00780c */ /* 0x000fc80001f61670 */
[----:B------:R-:W-:Y:S02]  /*12d30*/  FSEL R167, R167, -INF , !P3 ;  /* 0xff800000a7a77808 */ /* 0x000fe40005800000 */
[----:B------:R-:W-:-:S04]  /*12d40*/  ISETP.GT.AND P3, PT, R220, 0x28, P1 ;  /* 0x00000028dc00780c */ /* 0x000fc80000f64270 */
[C---:B------:R-:W-:Y:S02]  /*12d50*/  ISETP.LT.OR P3, PT, R221.reuse, 0x29, P3 ;  /* 0x00000029dd00780c */ /* 0x040fe40001f61670 */
[----:B--2---:R-:W-:Y:S02]  /*12d60*/  FMNMX.FTZ R10, R10, R11, !PT ;  /* 0x0000000b0a0a7209 */ /* 0x004fe40007810000 */
[----:B------:R-:W-:Y:S02]  /*12d70*/  FSEL R174, R174, -INF , !P3 ;  /* 0xff800000aeae7808 */ /* 0x000fe40005800000 */
[----:B------:R-:W-:Y:S01]  /*12d80*/  ISETP.GT.AND P3, PT, R220, 0x30, P1 ;  /* 0x00000030dc00780c */ /* 0x000fe20000f64270 */
[----:B------:R-:W2:Y:S03]  /*12d90*/  SHFL.BFLY PT, R11, R10, 0x1, 0x1f ;  /* 0x0c201f000a0b7f89 */ /* 0x000ea600000e0000 */
[----:B------:R-:W-:-:S04]  /*12da0*/  ISETP.LT.OR P3, PT, R221, 0x31, P3 ;  /* 0x00000031dd00780c */ /* 0x000fc80001f61670 */
[----:B------:R-:W-:Y:S02]  /*12db0*/  FSEL R178, R178, -INF , !P3 ;  /* 0xff800000b2b27808 */ /* 0x000fe40005800000 */
[----:B--2---:R-:W-:-:S04]  /*12dc0*/  FMNMX.FTZ R10, R10, R11, !PT ;  /* 0x0000000b0a0a7209 */ /* 0x004fc80007810000 */
[----:B------:R-:W-:-:S04]  /*12dd0*/  FSETP.NEU.FTZ.AND P2, PT, R10, -INF , PT ;  /* 0xff8000000a00780b */ /* 0x000fc80003f5d000 */
[----:B------:R-:W-:-:S05]  /*12de0*/  FSEL R11, R10, RZ, P2 ;  /* 0x000000ff0a0b7208 */ /* 0x000fca0001000000 */
[----:B------:R-:W-:Y:S01]  /*12df0*/  FADD.FTZ R208, -R11, R208 ;  /* 0x000000d00bd07221 */ /* 0x000fe20000010100 */
[----:B------:R-:W-:-:S04]  /*12e00*/  IMAD.U32 R11, RZ, RZ, UR4 ;  /* 0x00000004ff0b7e24 */ /* 0x000fc8000f8e00ff */
[----:B------:R-:W-:-:S05]  /*12e10*/  FMUL.FTZ R14, R10, R11 ;  /* 0x0000000b0a0e7220 */ /* 0x000fca0000410000 */
[----:B------:R-:W-:Y:S02]  /*12e20*/  FSEL R14, R14, RZ, P2 ;  /* 0x000000ff0e0e7208 */ /* 0x000fe40001000000 */
[----:B------:R-:W-:-:S03]  /*12e30*/  ISETP.GT.AND P2, PT, R220, 0x8, P1 ;  /* 0x00000008dc00780c */ /* 0x000fc60000f44270 */
        /* <DEDUP_REMOVED lines=16> */
[----:B------:R-:W-:Y:S01]  /*12f40*/  ISETP.LT.OR P2, PT, R221, 0x9, P2 ;  /* 0x00000009dd00780c */ /* 0x000fe20001741670 */
[----:B------:R-:W-:Y:S01]  /*12f50*/  MUFU.EX2 R152, R152 ;  /* 0x0000009800987308 */ /* 0x000fe20000000800 */
[----:B------:R-:W-:-:S02]  /*12f60*/  FMNMX.FTZ R14, R154, R209, !PT ;  /* 0x000000d19a0e7209 */ /* 0x000fc40007810000 */
[----:B------:R-:W-:Y:S02]  /*12f70*/  FSEL R158, R158, -INF , !P2 ;  /* 0xff8000009e9e7808 */ /* 0x000fe40005000000 */
[----:B------:R-:W-:Y:S02]  /*12f80*/  FMNMX.FTZ R14, R155, R14, !PT ;  /* 0x0000000e9b0e7209 */ /* 0x000fe40007810000 */
[----:B------:R-:W-:Y:S01]  /*12f90*/  ISETP.GT.AND P2, PT, R220, 0x11, P1 ;  /* 0x00000011dc00780c */ /* 0x000fe20000f44270 */
[----:B------:R-:W-:Y:S01]  /*12fa0*/  MUFU.EX2 R153, R153 ;  /* 0x0000009900997308 */ /* 0x000fe20000000800 */
[----:B------:R-:W-:Y:S02]  /*12fb0*/  FMNMX.FTZ R14, R158, R14, !PT ;  /* 0x0000000e9e0e7209 */ /* 0x000fe40007810000 */
[----:B------:R-:W-:Y:S02]  /*12fc0*/  ISETP.LT.OR P2, PT, R221, 0x12, P2 ;  /* 0x00000012dd00780c */ /* 0x000fe40001741670 */
[----:B------:R-:W-:-:S02]  /*12fd0*/  FMNMX.FTZ R14, R159, R14, !PT ;  /* 0x0000000e9f0e7209 */ /* 0x000fc40007810000 */
[----:B------:R-:W-:Y:S01]  /*12fe0*/  FSEL R163, R163, -INF , !P2 ;  /* 0xff800000a3a37808 */ /* 0x000fe20005000000 */
[----:B------:R2:W-:Y:S01]  /*12ff0*/  MUFU.EX2 R211, R168 ;  /* 0x000000a800d37308 */ /* 0x0005e20000000800 */
[----:B------:R-:W-:Y:S02]  /*13000*/  FMNMX.FTZ R14, R162, R14, !PT ;  /* 0x0000000ea20e7209 */ /* 0x000fe40007810000 */
[----:B------:R-:W-:Y:S02]  /*13010*/  ISETP.GT.AND P2, PT, R220, 0x20, P1 ;  /* 0x00000020dc00780c */ /* 0x000fe40000f44270 */
[----:B------:R-:W-:Y:S02]  /*13020*/  FMNMX.FTZ R14, R163, R14, !PT ;  /* 0x0000000ea30e7209 */ /* 0x000fe40007810000 */
[----:B------:R-:W-:Y:S01]  /*13030*/  ISETP.LT.OR P2, PT, R221, 0x21, P2 ;  /* 0x00000021dd00780c */ /* 0x000fe20001741670 */
[----:B------:R-:W-:Y:S01]  /*13040*/  MUFU.EX2 R156, R156 ;  /* 0x0000009c009c7308 */ /* 0x000fe20000000800 */
[----:B------:R-:W-:-:S02]  /*13050*/  FMNMX.FTZ R14, R166, R14, !PT ;  /* 0x0000000ea60e7209 */ /* 0x000fc40007810000 */
[----:B------:R-:W-:Y:S02]  /*13060*/  FSEL R170, R170, -INF , !P2 ;  /* 0xff800000aaaa7808 */ /* 0x000fe40005000000 */
[----:B------:R-:W-:Y:S02]  /*13070*/  FMNMX.FTZ R14, R167, R14, !PT ;  /* 0x0000000ea70e7209 */ /* 0x000fe40007810000 */
[----:B------:R-:W-:Y:S01]  /*13080*/  ISETP.GT.AND P2, PT, R220, 0x29, P1 ;  /* 0x00000029dc00780c */ /* 0x000fe20000f44270 */
[----:B------:R-:W3:Y:S01]  /*13090*/  MUFU.EX2 R157, R157 ;  /* 0x0000009d009d7308 */ /* 0x000ee20000000800 */
[----:B------:R-:W-:Y:S02]  /*130a0*/  FMNMX.FTZ R14, R170, R14, !PT ;  /* 0x0000000eaa0e7209 */ /* 0x000fe40007810000 */
[----:B------:R-:W-:Y:S02]  /*130b0*/  ISETP.LT.OR P2, PT, R221, 0x2a, P2 ;  /* 0x0000002add00780c */ /* 0x000fe40001741670 */
[----:B------:R-:W-:-:S02]  /*130c0*/  FMNMX.FTZ R14, R171, R14, !PT ;  /* 0x0000000eab0e7209 */ /* 0x000fc40007810000 */
[----:B------:R-:W-:Y:S01]  /*130d0*/  FSEL R175, R175, -INF , !P2 ;  /* 0xff800000afaf7808 */ /* 0x000fe20005000000 */
[----:B------:R-:W-:Y:S01]  /*130e0*/  MUFU.EX2 R160, R160 ;  /* 0x000000a000a07308 */ /* 0x000fe20000000800 */
[----:B------:R-:W-:Y:S02]  /*130f0*/  ISETP.GT.AND P2, PT, R220, 0x31, P1 ;  /* 0x00000031dc00780c */ /* 0x000fe40000f44270 */
[----:B------:R-:W-:Y:S02]  /*13100*/  FMNMX.FTZ R14, R174, R14, !PT ;  /* 0x0000000eae0e7209 */ /* 0x000fe40007810000 */
[----:B------:R-:W-:Y:S02]  /*13110*/  ISETP.LT.OR P2, PT, R221, 0x32, P2 ;  /* 0x00000032dd00780c */ /* 0x000fe40001741670 */
[----:B------:R-:W-:Y:S01]  /*13120*/  FMNMX.FTZ R14, R175, R14, !PT ;  /* 0x0000000eaf0e7209 */ /* 0x000fe20007810000 */
[----:B------:R-:W-:Y:S01]  /*13130*/  MUFU.EX2 R161, R161 ;  /* 0x000000a100a17308 */ /* 0x000fe20000000800 */
[----:B------:R-:W-:-:S02]  /*13140*/  ISETP.GT.AND P1, PT, R220, 0x39, P1 ;  /* 0x00000039dc00780c */ /* 0x000fc40000f24270 */
[----:B------:R-:W-:Y:S02]  /*13150*/  FSEL R179, R179, -INF , !P2 ;  /* 0xff800000b3b37808 */ /* 0x000fe40005000000 */
[----:B------:R-:W-:Y:S02]  /*13160*/  FMNMX.FTZ R14, R178, R14, !PT ;  /* 0x0000000eb20e7209 */ /* 0x000fe40007810000 */
[----:B------:R-:W-:Y:S01]  /*13170*/  ISETP.LT.OR P1, PT, R221, 0x3a, P1 ;  /* 0x0000003add00780c */ /* 0x000fe20000f21670 */
[----:B------:R-:W-:Y:S01]  /*13180*/  MUFU.EX2 R164, R164 ;  /* 0x000000a400a47308 */ /* 0x000fe20000000800 */
[----:B------:R-:W-:Y:S02]  /*13190*/  FMNMX.FTZ R14, R179, R14, !PT ;  /* 0x0000000eb30e7209 */ /* 0x000fe40007810000 */
[----:B------:R-:W-:Y:S02]  /*131a0*/  FSEL R183, R183, -INF , !P1 ;  /* 0xff800000b7b77808 */ /* 0x000fe40004800000 */
[----:B------:R-:W-:-:S02]  /*131b0*/  FMNMX.FTZ R14, R182, R14, !PT ;  /* 0x0000000eb60e7209 */ /* 0x000fc40007810000 */
[----:B------:R-:W-:Y:S01]  /*131c0*/  ISETP.NE.AND P2, PT, R197, RZ, PT ;  /* 0x000000ffc500720c */ /* 0x000fe20003f45270 */
[----:B------:R-:W-:Y:S01]  /*131d0*/  MUFU.EX2 R169, R169 ;  /* 0x000000a900a97308 */ /* 0x000fe20000000800 */
[----:B------:R-:W-:-:S05]  /*131e0*/  FMNMX.FTZ R14, R183, R14, !PT ;  /* 0x0000000eb70e7209 */ /* 0x000fca0007810000 */
[----:B------:R-:W4:Y:S02]  /*131f0*/  SHFL.BFLY PT, R210, R14, 0x2, 0x1f ;  /* 0x0c401f000ed27f89 */ /* 0x000f2400000e0000 */
[----:B------:R-:W-:Y:S04]  /*13200*/  MUFU.EX2 R173, R173 ;  /* 0x000000ad00ad7308 */ /* 0x000fe80000000800 */
[----:B------:R-:W-:-:S04]  /*13210*/  @!P2 IMAD R222, R203, 0x40, R194 ;  /* 0x00000040cbdea824 */ /* 0x000fc800078e02c2 */
[----:B------:R-:W-:Y:S01]  /*13220*/  @!P2 IMAD R222, R222, 0x4, R2 ;  /* 0x00000004dedea824 */ /* 0x000fe200078e0202 */
[----:B------:R-:W-:Y:S08]  /*13230*/  MUFU.EX2 R176, R176 ;  /* 0x000000b000b07308 */ /* 0x000ff00000000800 */
[----:B------:R-:W-:Y:S01]  /*13240*/  MUFU.EX2 R177, R177 ;  /* 0x000000b100b17308 */ /* 0x000fe20000000800 */
[----:B----4-:R-:W-:-:S07]  /*13250*/  FMNMX.FTZ R14, R14, R210, !PT ;  /* 0x000000d20e0e7209 */ /* 0x010fce0007810000 */
[----:B------:R-:W-:Y:S01]  /*13260*/  MUFU.EX2 R181, R181 ;  /* 0x000000b500b57308 */ /* 0x000fe20000000800 */
[----:B------:R-:W4:Y:S02]  /*13270*/  SHFL.BFLY PT, R210, R14, 0x1, 0x1f ;  /* 0x0c201f000ed27f89 */ /* 0x000f2400000e0000 */
[----:B----4-:R-:W-:-:S05]  /*13280*/  FMNMX.FTZ R14, R14, R210, !PT ;  /* 0x000000d20e0e7209 */ /* 0x010fca0007810000 */
[----:B------:R4:W-:Y:S01]  /*13290*/  MUFU.EX2 R210, R165 ;  /* 0x000000a500d27308 */ /* 0x0009e20000000800 */
[C---:B------:R-:W-:Y:S01]  /*132a0*/  FSETP.NEU.FTZ.AND P1, PT, R14.reuse, -INF , PT ;  /* 0xff8000000e00780b */ /* 0x040fe20003f3d000 */
[----:B------:R-:W-:-:S03]  /*132b0*/  FMUL.FTZ R221, R14, R11 ;  /* 0x0000000b0edd7220 */ /* 0x000fc60000410000 */
[----:B--2---:R-:W-:Y:S02]  /*132c0*/  FSEL R168, R14, RZ, P1 ;  /* 0x000000ff0ea87208 */ /* 0x004fe40000800000 */
[----:B------:R-:W-:Y:S01]  /*132d0*/  FSEL R221, R221, RZ, P1 ;  /* 0x000000ffdddd7208 */ /* 0x000fe20000800000 */
[-C--:B----4-:R-:W-:Y:S02]  /*132e0*/  FMUL.FTZ R165, R208, R11.reuse ;  /* 0x0000000bd0a57220 */ /* 0x090fe40000410000 */
[----:B------:R-:W-:Y:S02]  /*132f0*/  FADD.FTZ R168, -R168, R209 ;  /* 0x000000d1a8a87221 */ /* 0x000fe40000010100 */
[-CC-:B------:R-:W-:Y:S01]  /*13300*/  FFMA.FTZ R203, R154, R11.reuse, -R221.reuse ;  /* 0x0000000b9acb7223 */ /* 0x180fe200000108dd */
[-CC-:B------:R-:W-:Y:S01]  /*13310*/  FFMA.FTZ R208, R155, R11.reuse, -R221.reuse ;  /* 0x0000000b9bd07223 */ /* 0x180fe200000108dd */
[----:B------:R-:W2:Y:S01]  /*13320*/  MUFU.EX2 R165, R165 ;  /* 0x000000a500a57308 */ /* 0x000ea20000000800 */
[-C--:B------:R-:W-:Y:S01]  /*13330*/  FMUL.FTZ R168, R168, R11.reuse ;  /* 0x0000000ba8a87220 */ /* 0x080fe20000410000 */
[-CC-:B------:R-:W-:Y:S01]  /*13340*/  FFMA.FTZ R155, R158, R11.reuse, -R221.reuse ;  /* 0x0000000b9e9b7223 */ /* 0x180fe200000108dd */
[-CC-:B------:R-:W-:Y:S01]  /*13350*/  FFMA.FTZ R159, R159, R11.reuse, -R221.reuse ;  /* 0x0000000b9f9f7223 */ /* 0x180fe200000108dd */
[-CC-:B------:R-:W-:Y:S01]  /*13360*/  FFMA.FTZ R209, R162, R11.reuse, -R221.reuse ;  /* 0x0000000ba2d17223 */ /* 0x180fe200000108dd */
[-CC-:B------:R-:W-:Y:S01]  /*13370*/  FFMA.FTZ R163, R163, R11.reuse, -R221.reuse ;  /* 0x0000000ba3a37223 */ /* 0x180fe200000108dd */
[----:B---3--:R-:W-:Y:S01]  /*13380*/  F2FP.BF16.F32.PACK_AB R154, R157, R156 ;  /* 0x0000009c9d9a723e */ /* 0x008fe200000010ff */
[-CC-:B------:R-:W-:Y:S01]  /*13390*/  FFMA.FTZ R220, R166, R11.reuse, -R221.reuse ;  /* 0x0000000ba6dc7223 */ /* 0x180fe200000108dd */
[----:B------:R-:W3:Y:S01]  /*133a0*/  MUFU.EX2 R168, R168 ;  /* 0x000000a800a87308 */ /* 0x000ee20000000800 */
[-CC-:B------:R-:W-:Y:S01]  /*133b0*/  FFMA.FTZ R167, R167, R11.reuse, -R221.reuse ;  /* 0x0000000ba7a77223 */ /* 0x180fe200000108dd */
[-CC-:B------:R-:W-:Y:S01]  /*133c0*/  FFMA.FTZ R170, R170, R11.reuse, -R221.reuse ;  /* 0x0000000baaaa7223 */ /* 0x180fe200000108dd */
[-CC-:B------:R-:W-:Y:S01]  /*133d0*/  FFMA.FTZ R171, R171, R11.reuse, -R221.reuse ;  /* 0x0000000babab7223 */ /* 0x180fe200000108dd */
[-CC-:B------:R-:W-:Y:S01]  /*133e0*/  FFMA.FTZ R174, R174, R11.reuse, -R221.reuse ;  /* 0x0000000baeae7223 */ /* 0x180fe200000108dd */
[-CC-:B------:R-:W-:Y:S01]  /*133f0*/  FFMA.FTZ R175, R175, R11.reuse, -R221.reuse ;  /* 0x0000000bafaf7223 */ /* 0x180fe200000108dd */
[-CC-:B------:R-:W-:Y:S01]  /*13400*/  FFMA.FTZ R178, R178, R11.reuse, -R221.reuse ;  /* 0x0000000bb2b27223 */ /* 0x180fe200000108dd */
[--C-:B------:R-:W-:Y:S01]  /*13410*/  FFMA.FTZ R179, R179, R11, -R221.reuse ;  /* 0x0000000bb3b37223 */ /* 0x100fe200000108dd */
[----:B------:R-:W-:Y:S01]  /*13420*/  MUFU.EX2 R208, R208 ;  /* 0x000000d000d07308 */ /* 0x000fe20000000800 */
[----:B--2---:R-:W-:Y:S01]  /*13430*/  FFMA.FTZ R3, R165, R3, R152 ;  /* 0x00000003a5037223 */ /* 0x004fe20000010098 */
[----:B------:R-:W-:Y:S01]  /*13440*/  F2FP.BF16.F32.PACK_AB R152, R153, R152 ;  /* 0x000000989998723e */ /* 0x000fe200000010ff */
[-CC-:B------:R-:W-:Y:S01]  /*13450*/  FFMA.FTZ R182, R182, R11.reuse, -R221.reuse ;  /* 0x0000000bb6b67223 */ /* 0x180fe200000108dd */
[----:B------:R-:W-:Y:S01]  /*13460*/  FFMA.FTZ R183, R183, R11, -R221 ;  /* 0x0000000bb7b77223 */ /* 0x000fe200000108dd */
[----:B------:R-:W-:Y:S01]  /*13470*/  FADD.FTZ R3, R153, R3 ;  /* 0x0000000399037221 */ /* 0x000fe20000010000 */
[----:B------:R2:W-:Y:S01]  /*13480*/  @!P2 STS [R222+0x28800], R165 ;  /* 0x028800a5de00a388 */ /* 0x0005e20000000800 */
[-C--:B------:R-:W-:Y:S01]  /*13490*/  FMUL.FTZ R24, R24, R165.reuse ;  /* 0x000000a518187220 */ /* 0x080fe20000410000 */
[----:B------:R-:W4:Y:S01]  /*134a0*/  MUFU.EX2 R153, R203 ;  /* 0x000000cb00997308 */ /* 0x000f220000000800 */
[----:B------:R-:W-:Y:S01]  /*134b0*/  FADD.FTZ R3, R156, R3 ;  /* 0x000000039c037221 */ /* 0x000fe20000010000 */
[----:B------:R-:W-:Y:S01]  /*134c0*/  F2FP.BF16.F32.PACK_AB R156, R161, R160 ;  /* 0x000000a0a19c723e */ /* 0x000fe200000010ff */
[----:B---3--:R3:W-:Y:S01]  /*134d0*/  @!P2 STS [R222+0x28820], R168 ;  /* 0x028820a8de00a388 */ /* 0x0087e20000000800 */
[-C--:B------:R-:W-:Y:S01]  /*134e0*/  FMUL.FTZ R25, R25, R165.reuse ;  /* 0x000000a519197220 */ /* 0x080fe20000410000 */
[----:B------:R-:W-:Y:S01]  /*134f0*/  FADD.FTZ R3, R157, R3 ;  /* 0x000000039d037221 */ /* 0x000fe20000010000 */
[-C--:B------:R-:W-:Y:S01]  /*13500*/  FMUL.FTZ R28, R28, R165.reuse ;  /* 0x000000a51c1c7220 */ /* 0x080fe20000410000 */
[-C--:B------:R-:W-:Y:S01]  /*13510*/  FMUL.FTZ R29, R29, R165.reuse ;  /* 0x000000a51d1d7220 */ /* 0x080fe20000410000 */
[----:B------:R-:W5:Y:S01]  /*13520*/  MUFU.EX2 R155, R155 ;  /* 0x0000009b009b7308 */ /* 0x000f620000000800 */
        /* <DEDUP_REMOVED lines=8> */
[----:B----4-:R-:W-:Y:S01]  /*135b0*/  FFMA.FTZ R0, R168, R0, R153 ;  /* 0x00000000a8007223 */ /* 0x010fe20000010099 */
[----:B------:R-:W-:Y:S01]  /*135c0*/  FADD.FTZ R3, R164, R3 ;  /* 0x00000003a4037221 */ /* 0x000fe20000010000 */
[-C--:B------:R-:W-:Y:S01]  /*135d0*/  FMUL.FTZ R41, R41, R165.reuse ;  /* 0x000000a529297220 */ /* 0x080fe20000410000 */
[-C--:B------:R-:W-:Y:S01]  /*135e0*/  FMUL.FTZ R44, R44, R165.reuse ;  /* 0x000000a52c2c7220 */ /* 0x080fe20000410000 */
[----:B------:R-:W-:Y:S01]  /*135f0*/  FADD.FTZ R0, R208, R0 ;  /* 0x00000000d0007221 */ /* 0x000fe20000010000 */
[----:B------:R-:W-:Y:S01]  /*13600*/  FADD.FTZ R3, R210, R3 ;  /* 0x00000003d2037221 */ /* 0x000fe20000010000 */
[-C--:B------:R-:W-:Y:S01]  /*13610*/  FMUL.FTZ R45, R45, R165.reuse ;  /* 0x000000a52d2d7220 */ /* 0x080fe20000410000 */
[----:B------:R-:W4:Y:S01]  /*13620*/  MUFU.EX2 R157, R209 ;  /* 0x000000d1009d7308 */ /* 0x000f220000000800 */
[----:B-----5:R-:W-:Y:S01]  /*13630*/  FADD.FTZ R0, R155, R0 ;  /* 0x000000009b007221 */ /* 0x020fe20000010000 */
[----:B------:R-:W-:Y:S01]  /*13640*/  FADD.FTZ R3, R211, R3 ;  /* 0x00000003d3037221 */ /* 0x000fe20000010000 */
[-C--:B------:R-:W-:Y:S01]  /*13650*/  FMUL.FTZ R48, R48, R165.reuse ;  /* 0x000000a530307220 */ /* 0x080fe20000410000 */
[-C--:B------:R-:W-:Y:S01]  /*13660*/  FMUL.FTZ R49, R49, R165.reuse ;  /* 0x000000a531317220 */ /* 0x080fe20000410000 */
[-C--:B------:R-:W-:Y:S01]  /*13670*/  FMUL.FTZ R52, R52, R165.reuse ;  /* 0x000000a534347220 */ /* 0x080fe20000410000 */
[-C--:B------:R-:W-:Y:S01]  /*13680*/  FMUL.FTZ R53, R53, R165.reuse ;  /* 0x000000a535357220 */ /* 0x080fe20000410000 */
[-C--:B------:R-:W-:Y:S01]  /*13690*/  FMUL.FTZ R56, R56, R165.reuse ;  /* 0x000000a538387220 */ /* 0x080fe20000410000 */
[----:B------:R-:W5:Y:S01]  /*136a0*/  MUFU.EX2 R163, R163 ;  /* 0x000000a300a37308 */ /* 0x000f620000000800 */
        /* <DEDUP_REMOVED lines=16> */
[----:B-----5:R-:W-:Y:S01]  /*137b0*/  FADD.FTZ R0, R163, R0 ;  /* 0x00000000a3007221 */ /* 0x020fe20000010000 */
[-C--:B------:R-:W-:Y:S01]  /*137c0*/  FMUL.FTZ R81, R81, R165.reuse ;  /* 0x000000a551517220 */ /* 0x080fe20000410000 */
        /* <DEDUP_REMOVED lines=40> */
[----:B------:R-:W-:Y:S01]  /*13a50*/  FMUL.FTZ R149, R149, R165 ;  /* 0x000000a595957220 */ /* 0x000fe20000410000 */
[----:B------:R-:W-:Y:S01]  /*13a60*/  FADD.FTZ R3, R169, R3 ;  /* 0x00000003a9037221 */ /* 0x000fe20000010000 */
[----:B-----5:R-:W-:Y:S01]  /*13a70*/  FADD.FTZ R0, R161, R0 ;  /* 0x00000000a1007221 */ /* 0x020fe20000010000 */
[----:B------:R-:W-:Y:S01]  /*13a80*/  F2FP.BF16.F32.PACK_AB R153, R208, R153 ;  /* 0x00000099d099723e */ /* 0x000fe200000010ff */
[----:B------:R-:W-:Y:S01]  /*13a90*/  FMUL.FTZ R26, R26, R168 ;  /* 0x000000a81a1a7220 */ /* 0x000fe20000410000 */
[----:B--2---:R-:W2:Y:S01]  /*13aa0*/  MUFU.EX2 R165, R178 ;  /* 0x000000b200a57308 */ /* 0x004ea20000000800 */
[----:B0-----:R-:W-:Y:S01]  /*13ab0*/  FADD.FTZ R3, R162, R3 ;  /* 0x00000003a2037221 */ /* 0x001fe20000010000 */
[----:B----4-:R-:W-:Y:S01]  /*13ac0*/  FADD.FTZ R0, R171, R0 ;  /* 0x00000000ab007221 */ /* 0x010fe20000010000 */
[----:B------:R-:W-:Y:S01]  /*13ad0*/  F2FP.BF16.F32.PACK_AB R155, R159, R155 ;  /* 0x0000009b9f9b723e */ /* 0x000fe200000010ff */
[----:B------:R-:W-:Y:S01]  /*13ae0*/  BAR.SYNC.DEFER_BLOCKING 0xf, 0x100 ;  /* 0x03c4000000007b1d */ /* 0x000fe20000010000 */
[----:B------:R-:W-:Y:S01]  /*13af0*/  FADD.FTZ R3, R173, R3 ;  /* 0x00000003ad037221 */ /* 0x000fe20000010000 */
[----:B-1----:R-:W-:Y:S01]  /*13b00*/  FADD.FTZ R0, R174, R0 ;  /* 0x00000000ae007221 */ /* 0x002fe20000010000 */
[----:B------:R-:W-:Y:S01]  /*13b10*/  F2FP.BF16.F32.PACK_AB R158, R210, R164 ;  /* 0x000000a4d29e723e */ /* 0x000fe200000010ff */
[----:B------:R-:W-:Y:S01]  /*13b20*/  FMUL.FTZ R27, R27, R168 ;  /* 0x000000a81b1b7220 */ /* 0x000fe20000410000 */
[----:B------:R-:W-:Y:S01]  /*13b30*/  FADD.FTZ R3, R176, R3 ;  /* 0x00000003b0037221 */ /* 0x000fe20000010000 */
[----:B------:R-:W0:Y:S01]  /*13b40*/  MUFU.EX2 R166, R180 ;  /* 0x000000b400a67308 */ /* 0x000e220000000800 */
[----:B---3--:R-:W-:Y:S01]  /*13b50*/  FADD.FTZ R0, R175, R0 ;  /* 0x00000000af007221 */ /* 0x008fe20000010000 */
[----:B------:R-:W-:Y:S01]  /*13b60*/  F2FP.BF16.F32.PACK_AB R157, R163, R157 ;  /* 0x0000009da39d723e */ /* 0x000fe200000010ff */
[----:B------:R-:W-:Y:S01]  /*13b70*/  FADD.FTZ R3, R177, R3 ;  /* 0x00000003b1037221 */ /* 0x000fe20000010000 */
[----:B------:R-:W-:Y:S01]  /*13b80*/  F2FP.BF16.F32.PACK_AB R159, R167, R220 ;  /* 0x000000dca79f723e */ /* 0x000fe200000010ff */
[----:B------:R-:W-:Y:S01]  /*13b90*/  FMUL.FTZ R30, R30, R168 ;  /* 0x000000a81e1e7220 */ /* 0x000fe20000410000 */
[----:B------:R-:W-:Y:S01]  /*13ba0*/  F2FP.BF16.F32.PACK_AB R160, R169, R211 ;  /* 0x000000d3a9a0723e */ /* 0x000fe200000010ff */
[----:B--2---:R-:W-:Y:S01]  /*13bb0*/  FADD.FTZ R0, R165, R0 ;  /* 0x00000000a5007221 */ /* 0x004fe20000010000 */
[----:B------:R-:W1:Y:S01]  /*13bc0*/  MUFU.EX2 R179, R179 ;  /* 0x000000b300b37308 */ /* 0x000e620000000800 */
[----:B------:R-:W-:Y:S01]  /*13bd0*/  F2FP.BF16.F32.PACK_AB R162, R173, R162 ;  /* 0x000000a2ada2723e */ /* 0x000fe200000010ff */
[-C--:B------:R-:W-:Y:S01]  /*13be0*/  FMUL.FTZ R31, R31, R168.reuse ;  /* 0x000000a81f1f7220 */ /* 0x080fe20000410000 */
[----:B------:R-:W-:Y:S01]  /*13bf0*/  F2FP.BF16.F32.PACK_AB R161, R171, R161 ;  /* 0x000000a1aba1723e */ /* 0x000fe200000010ff */
[----:B------:R-:W-:Y:S01]  /*13c00*/  FMUL.FTZ R34, R34, R168 ;  /* 0x000000a822227220 */ /* 0x000fe20000410000 */
[----:B------:R-:W-:Y:S01]  /*13c10*/  F2FP.BF16.F32.PACK_AB R163, R175, R174 ;  /* 0x000000aeafa3723e */ /* 0x000fe200000010ff */
[----:B------:R-:W-:Y:S01]  /*13c20*/  FMUL.FTZ R35, R35, R168 ;  /* 0x000000a823237220 */ /* 0x000fe20000410000 */
[----:B------:R-:W-:Y:S01]  /*13c30*/  F2FP.BF16.F32.PACK_AB R164, R177, R176 ;  /* 0x000000b0b1a4723e */ /* 0x000fe200000010ff */
[----:B------:R-:W2:Y:S01]  /*13c40*/  MUFU.EX2 R182, R182 ;  /* 0x000000b600b67308 */ /* 0x000ea20000000800 */
[----:B0-----:R-:W-:Y:S01]  /*13c50*/  FADD.FTZ R3, R166, R3 ;  /* 0x00000003a6037221 */ /* 0x001fe20000010000 */
[C---:B------:R-:W-:Y:S01]  /*13c60*/  F2FP.BF16.F32.PACK_AB R166, R181.reuse, R166 ;  /* 0x000000a6b5a6723e */ /* 0x040fe200000010ff */
[----:B------:R0:W-:Y:S01]  /*13c70*/  STSM.16.M88.4 [R200+0x26800], R152 ;  /* 0x02680098c8007844 */ /* 0x0001e20000000200 */
[-C--:B------:R-:W-:Y:S01]  /*13c80*/  FMUL.FTZ R38, R38, R168.reuse ;  /* 0x000000a826267220 */ /* 0x080fe20000410000 */
[----:B------:R-:W-:Y:S01]  /*13c90*/  FADD.FTZ R3, R181, R3 ;  /* 0x00000003b5037221 */ /* 0x000fe20000010000 */
[-C--:B------:R-:W-:Y:S01]  /*13ca0*/  FMUL.FTZ R39, R39, R168.reuse ;  /* 0x000000a827277220 */ /* 0x080fe20000410000 */
[----:B------:R0:W-:Y:S01]  /*13cb0*/  STSM.16.M88.4 [R201], R156 ;  /* 0x0000009cc9007844 */ /* 0x0001e20000000200 */
[----:B------:R-:W3:Y:S01]  /*13cc0*/  MUFU.EX2 R183, R183 ;  /* 0x000000b700b77308 */ /* 0x000ee20000000800 */
[C---:B-1----:R-:W-:Y:S01]  /*13cd0*/  FADD.FTZ R0, R179.reuse, R0 ;  /* 0x00000000b3007221 */ /* 0x042fe20000010000 */
[----:B------:R-:W-:Y:S01]  /*13ce0*/  F2FP.BF16.F32.PACK_AB R165, R179, R165 ;  /* 0x000000a5b3a5723e */ /* 0x000fe200000010ff */
[----:B------:R0:W-:Y:S01]  /*13cf0*/  STSM.16.M88.4 [R205], R160 ;  /* 0x000000a0cd007844 */ /* 0x0001e20000000200 */
        /* <DEDUP_REMOVED lines=13> */
[C---:B---3--:R-:W-:Y:S01]  /*13dd0*/  F2FP.BF16.F32.PACK_AB R167, R183.reuse, R182 ;  /* 0x000000b6b7a7723e */ /* 0x048fe200000010ff */
        /* <DEDUP_REMOVED lines=48> */
.L_x_2679:
[----:B------:R0:W1:Y:S01]  /*140e0*/  SYNCS.PHASECHK.TRANS64.TRYWAIT P1, [R20+URZ+0x28c50], R202 ;  /* 0x028c50ca140075a7 */ /* 0x000062000802017f */
[----:B------:R-:W-:Y:S05]  /*140f0*/  @!P0 BRA `(.L_x_2680) ;  /* 0x0000000000048947 */ /* 0x000fea0003800000 */
[----:B------:R-:W-:Y:S01]  /*14100*/  BPT.TRAP 0x1 ;  /* 0x000000040000795c */ /* 0x000fe20000300000 */
.L_x_2680:
[----:B------:R-:W-:Y:S04]  /*14110*/  BSSY B1, `(.L_x_2681) ;  /* 0x0000004000017945 */ /* 0x000fe80003800000 */
[----:B-1----:R-:W-:Y:S05]  /*14120*/  @P1 BRA `(.L_x_2682) ;  /* 0x0000000000081947 */ /* 0x002fea0003800000 */
[----:B------:R-:W1:Y:S02]  /*14130*/  SYNCS.PHASECHK.TRANS64.TRYWAIT P1, [R20+URZ+0x28c50], R202 ;  /* 0x028c50ca140075a7 */ /* 0x000e64000802017f */
[----:B-1----:R-:W-:Y:S05]  /*14140*/  @!P1 BRA `(.L_x_2683) ;  /* 0x000000f400ac9947 */ /* 0x002fea0003800000 */
.L_x_2682:
[----:B------:R-:W-:Y:S05]  /*14150*/  BSYNC B1 ;  /* 0x0000000000017941 */ /* 0x000fea0003800000 */
.L_x_2681:
        /* <DEDUP_REMOVED lines=40> */
.L_x_2684:
[C---:B------:R-:W-:Y:S01]  /*143e0*/  ISETP.GT.AND P1, PT, R15.reuse, R213, PT ;  /* 0x000000d50f00720c */ /* 0x040fe20003f24270 */
[----:B01----:R-:W-:Y:S02]  /*143f0*/  VIADD R20, R20, 0x28c60 ;  /* 0x00028c6014147836 */ /* 0x003fe40000000000 */
[----:B------:R-:W-:Y:S02]  /*14400*/  VIADD R15, R15, 0xffffffff ;  /* 0xffffffff0f0f7836 */ /* 0x000fe40000000000 */
[----:B------:R-:W-:Y:S01]  /*14410*/  IMAD.MOV.U32 R209, RZ, RZ, R14 ;  /* 0x000000ffffd17224 */ /* 0x000fe200078e000e */
[----:B------:R-:W-:Y:S01]  /*14420*/  PRMT R20, R186, 0x654, R20 ;  /* 0x00000654ba147816 */ /* 0x000fe20000000014 */
[----:B------:R-:W-:Y:S02]  /*14430*/  IMAD.MOV.U32 R208, RZ, RZ, R10 ;  /* 0x000000ffffd07224 */ /* 0x000fe400078e000a */
[----:B------:R-:W-:Y:S01]  /*14440*/  IMAD.MOV.U32 R203, RZ, RZ, R17 ;  /* 0x000000ffffcb7224 */ /* 0x000fe200078e0011 */
[----:B------:R1:W-:Y:S03]  /*14450*/  SYNCS.ARRIVE.TRANS64.RED.A1T0 RZ, [R20+URZ], RZ ;  /* 0x000000ff14ff79a7 */ /* 0x0003e6000810043f */
[----:B------:R-:W-:Y:S05]  /*14460*/  @P1 BRA `(.L_x_2685) ;  /* 0xffffffd800cc1947 */ /* 0x000fea000383ffff */
.L_x_2664:
[----:B------:R-:W-:Y:S05]  /*14470*/  BSYNC B0 ;  /* 0x0000000000007941 */ /* 0x000fea0003800000 */
.L_x_2663:
[----:B-1----:R-:W2:Y:S01]  /*14480*/  LDL.LU R20, [R1+0x5c] ;  /* 0x00005c0001147983 */ /* 0x002ea20000300800 */
[----:B------:R-:W-:Y:S02]  /*14490*/  IMAD.MOV.U32 R155, RZ, RZ, -0x800000 ;  /* 0xff800000ff9b7424 */ /* 0x000fe400078e00ff */
[----:B------:R-:W-:Y:S01]  /*144a0*/  IMAD.MOV.U32 R154, RZ, RZ, -0x800000 ;  /* 0xff800000ff9a7424 */ /* 0x000fe200078e00ff */
[----:B------:R-:W1:Y:S02]  /*144b0*/  SHFL.BFLY PT, R4, R3, 0x2, 0x1f ;  /* 0x0c401f0003047f89 */ /* 0x000e6400000e0000 */
[----:B-1----:R-:W-:-:S05]  /*144c0*/  FADD.FTZ R4, R4, R3 ;  /* 0x0000000304047221 */ /* 0x002fca0000010000 */
[----:B------:R-:W1:Y:S02]  /*144d0*/  SHFL.BFLY PT, R3, R4, 0x1, 0x1f ;  /* 0x0c201f0004037f89 */ /* 0x000e6400000e0000 */
[----:B-1----:R-:W-:Y:S01]  /*144e0*/  FADD.FTZ R4, R4, R3 ;  /* 0x0000000304047221 */ /* 0x002fe20000010000 */
[----:B------:R-:W-:Y:S01]  /*144f0*/  IMAD.MOV.U32 R3, RZ, RZ, RZ ;  /* 0x000000ffff037224 */ /* 0x000fe200078e00ff */
[----:B------:R-:W-:Y:S08]  /*14500*/  BAR.ARV 0x8, 0x100 ;  /* 0x0204000000007b1d */ /* 0x000ff00000002000 */
[----:B------:R-:W-:Y:S01]  /*14510*/  BAR.SYNC.DEFER_BLOCKING 0xf, 0x100 ;  /* 0x03c4000000007b1d */ /* 0x000fe20000010000 */
[----:B------:R-:W-:-:S13]  /*14520*/  FSETP.NE.FTZ.AND P0, PT, R4, RZ, PT ;  /* 0x000000ff0400720b */ /* 0x000fda0003f15000 */
[----:B------:R-:W1:Y:S01]  /*14530*/  @P0 MUFU.RCP R3, R4 ;  /* 0x0000000400030308 */ /* 0x000e620000001000 */
[----:B------:R-:W-:-:S07]  /*14540*/  @P0 FMUL.FTZ R5, R11, 0.69314718246459960938 ;  /* 0x3f3172180b050820 */ /* 0x000fce0000410000 */
[----:B------:R-:W3:Y:S01]  /*14550*/  @P0 MUFU.LG2 R4, R4 ;  /* 0x0000000400040308 */ /* 0x000ee20000000c00 */
        /* <DEDUP_REMOVED lines=8> */
[----:B---3--:R-:W-:Y:S01]  /*145e0*/  @P0 FMUL.FTZ R4, R4, 0.69314718246459960938 ;  /* 0x3f31721804040820 */ /* 0x008fe20000410000 */
[-C--:B------:R-:W-:Y:S01]  /*145f0*/  FMUL.FTZ R40, R40, R3.reuse ;  /* 0x0000000328287220 */ /* 0x080fe20000410000 */
[-C--:B------:R-:W-:Y:S01]  /*14600*/  FMUL.FTZ R41, R41, R3.reuse ;  /* 0x0000000329297220 */ /* 0x080fe20000410000 */
[-C--:B------:R-:W-:Y:S01]  /*14610*/  FMUL.FTZ R44, R44, R3.reuse ;  /* 0x000000032c2c7220 */ /* 0x080fe20000410000 */
[----:B------:R-:W-:Y:S01]  /*14620*/  @P0 FFMA.FTZ R155, R5, R10, R4 ;  /* 0x0000000a059b0223 */ /* 0x000fe20000010004 */
        /* <DEDUP_REMOVED lines=25> */
[----:B-1----:R-:W-:Y:S01]  /*147c0*/  FADD.FTZ R4, R4, R0 ;  /* 0x0000000004047221 */ /* 0x002fe20000010000 */
        /* <DEDUP_REMOVED lines=28> */
[----:B-1----:R-:W-:Y:S01]  /*14990*/  FADD.FTZ R4, R4, R0 ;  /* 0x0000000004047221 */ /* 0x002fe20000010000 */
[----:B------:R-:W-:-:S02]  /*149a0*/  IMAD.MOV.U32 R0, RZ, RZ, RZ ;  /* 0x000000ffff007224 */ /* 0x000fc400078e00ff */
[-C--:B------:R-:W-:Y:S01]  /*149b0*/  FMUL.FTZ R148, R148, R3.reuse ;  /* 0x0000000394947220 */ /* 0x080fe20000410000 */
[----:B------:R-:W-:Y:S01]  /*149c0*/  FMUL.FTZ R149, R149, R3 ;  /* 0x0000000395957220 */ /* 0x000fe20000410000 */
        /* <DEDUP_REMOVED lines=78> */
[----:B------:R-:W-:Y:S06]  /*14eb0*/  BAR.ARV 0xe, 0x100 ;  /* 0x0384000000007b1d */ /* 0x000fec0000002000 */
[----:B------:R-:W-:-:S02]  /*14ec0*/  PLOP3.LUT P0, PT, PT, PT, PT, 0x8, 0x0 ;  /* 0x000000000000781c */ /* 0x000fc40003f0e170 */
[----:B------:R-:W-:Y:S02]  /*14ed0*/  LOP3.LUT R22, R22, R0, RZ, 0x3c, !PT ;  /* 0x0000000016167212 */ /* 0x000fe400078e3cff */
[----:B------:R-:W-:Y:S01]  /*14ee0*/  SEL R17, R17, RZ, P1 ;  /* 0x000000ff11117207 */ /* 0x000fe20000800000 */
[----:B--2---:R-:W-:-:S05]  /*14ef0*/  VIADD R20, R20, 0x1 ;  /* 0x0000000114147836 */ /* 0x004fca0000000000 */
[----:B------:R2:W-:Y:S03]  /*14f00*/  STL [R1+0x5c], R20 ;  /* 0x00005c1401007387 */ /* 0x0005e60000100800 */
.L_x_2539:
[----:B------:R-:W-:Y:S05]  /*14f10*/  BSYNC B7 ;  /* 0x0000000000077941 */ /* 0x000fea0003800000 */
.L_x_2527:
[----:B------:R-:W3:Y:S08]  /*14f20*/  S2UR UR4, SR_CgaCtaId ;  /* 0x00000000000479c3 */ /* 0x000ef00000008800 */
[----:B------:R-:W-:Y:S01]  /*14f30*/  BAR.SYNC.DEFER_BLOCKING 0x5, 0x180 ;  /* 0x0146000000007b1d */ /* 0x000fe20000010000 */
[----:B------:R-:W-:-:S05]  /*14f40*/  MOV R2, 0x400 ;  /* 0x0000040000027802 */ /* 0x000fca0000000f00 */
[----:B------:R-:W-:Y:S01]  /*14f50*/  BSSY B0, `(.L_x_2686) ;  /* 0x00004e6000007945 */ /* 0x000fe20003800000 */
[----:B---3--:R-:W-:-:S05]  /*14f60*/  IMAD.U32 R186, RZ, RZ, UR4 ;  /* 0x00000004ffba7e24 */ /* 0x008fca000f8e00ff */
[----:B------:R-:W-:-:S05]  /*14f70*/  LEA R2, R186, R2, 0x18 ;  /* 0x00000002ba027211 */ /* 0x000fca00078ec0ff */
[----:B-----5:R3:W0:Y:S01]  /*14f80*/  LDS.128 R80, [R2+0x28cd0] ;  /* 0x028cd00002507984 */ /* 0x0206220000000c00 */
[----:B------:R-:W-:Y:S06]  /*14f90*/  BAR.ARV 0x4, 0x180 ;  /* 0x0106000000007b1d */ /* 0x000fec0000002000 */
[----:B------:R-:W-:Y:S05]  /*14fa0*/  @P0 BRA `(.L_x_2687) ;  /* 0x0000003c007c0947 */ /* 0x000fea0003800000 */
[----:B------:R-:W2:Y:S01]  /*14fb0*/  LDL R3, [R1+0x6c] ;  /* 0x00006c0001037983 */ /* 0x000ea20000100800 */
[----:B------:R-:W3:Y:S01]  /*14fc0*/  S2R R0, SR_SWINHI ;  /* 0x0000000000007919 */ /* 0x000ee20000002f00 */
[----:B----4-:R-:W-:Y:S01]  /*14fd0*/  F2FP.BF16.F32.PACK_AB R10, R29, R28 ;  /* 0x0000001c1d0a723e */ /* 0x010fe200000010ff */
[----:B------:R-:W-:Y:S01]  /*14fe0*/  ULDC.64 UR4, c[0x0][0xc08] ;  /* 0x0003020000047ab9 */ /* 0x000fe20000000a00 */
[----:B-1----:R-:W-:Y:S01]  /*14ff0*/  F2FP.BF16.F32.PACK_AB R11, R31, R30 ;  /* 0x0000001e1f0b723e */ /* 0x002fe200000010ff */
[----:B------:R-:W4:Y:S01]  /*15000*/  LDL R157, [R1+0x54] ;  /* 0x00005400019d7983 */ /* 0x000f220000100800 */
[----:B0-----:R-:W-:Y:S01]  /*15010*/  F2FP.BF16.F32.PACK_AB R12, R33, R32 ;  /* 0x00000020210c723e */ /* 0x001fe200000010ff */
[----:B------:R-:W-:Y:S01]  /*15020*/  ULDC.64 UR6, c[0x0][0xc00] ;  /* 0x0003000000067ab9 */ /* 0x000fe20000000a00 */
[----:B------:R-:W-:Y:S02]  /*15030*/  MOV R152, R2 ;  /* 0x0000000200987202 */ /* 0x000fe40000000f00 */
[----:B---3--:R-:W-:-:S02]  /*15040*/  MOV R153, R0 ;  /* 0x0000000000997202 */ /* 0x008fc40000000f00 */
[----:B------:R-:W-:Y:S02]  /*15050*/  F2FP.BF16.F32.PACK_AB R13, R35, R34 ;  /* 0x00000022230d723e */ /* 0x000fe400000010ff */
[----:B------:R-:W-:Y:S02]  /*15060*/  F2FP.BF16.F32.PACK_AB R14, R37, R36 ;  /* 0x00000024250e723e */ /* 0x000fe400000010ff */
[----:B------:R-:W-:Y:S01]  /*15070*/  F2FP.BF16.F32.PACK_AB R15, R39, R38 ;  /* 0x00000026270f723e */ /* 0x000fe200000010ff */
[----:B------:R-:W-:Y:S01]  /*15080*/  BAR.SYNC.DEFER_BLOCKING 0x1, 0x100 ;  /* 0x0044000000007b1d */ /* 0x000fe20000010000 */
[----:B--2---:R-:W-:-:S03]  /*15090*/  IMAD.WIDE R20, R3, 0x2, R152 ;  /* 0x0000000203147825 */ /* 0x004fc600078e0298 */
        /* <DEDUP_REMOVED lines=152> */
[----:B------:R-:W-:Y:S02]  /*15a20*/  IADD3 R0, P0, R20, 0x6060, RZ ;  /* 0x0000606014007810 */ /* 0x000fe40007f1e0ff */
[----:B------:R-:W-:Y:S02]  /*15a30*/  MOV R3, R8 ;  /* 0x0000000800037202 */ /* 0x000fe40000000f00 */
[----:B------:R-:W-:Y:S01]  /*15a40*/  F2FP.BF16.F32.PACK_AB R8, R137, R136 ;  /* 0x000000888908723e */ /* 0x000fe200000010ff */
[----:B------:R-:W-:Y:S01]  /*15a50*/  IMAD.X R21, RZ, RZ, R21, P0 ;  /* 0x000000ffff157224 */ /* 0x000fe200000e0615 */
[----:B------:R-:W-:Y:S02]  /*15a60*/  F2FP.BF16.F32.PACK_AB R9, R139, R138 ;  /* 0x0000008a8b09723e */ /* 0x000fe400000010ff */
[----:B------:R-:W-:-:S02]  /*15a70*/  F2FP.BF16.F32.PACK_AB R10, R141, R140 ;  /* 0x0000008c8d0a723e */ /* 0x000fc400000010ff */
[----:B------:R-:W-:Y:S02]  /*15a80*/  F2FP.BF16.F32.PACK_AB R11, R143, R142 ;  /* 0x0000008e8f0b723e */ /* 0x000fe400000010ff */
[----:B------:R-:W-:-:S03]  /*15a90*/  ISETP.NE.U32.AND P0, PT, RZ, UR4, PT ;  /* 0x00000004ff007c0c */ /* 0x000fc6000bf05070 */
[----:B------:R0:W-:Y:S01]  /*15aa0*/  STSM.16.M88.4 [R3], R8 ;  /* 0x0000000803007844 */ /* 0x0001e20000000200 */
[----:B------:R-:W-:Y:S02]  /*15ab0*/  ISETP.NE.AND.EX P0, PT, RZ, UR5, PT, P0 ;  /* 0x00000005ff007c0c */ /* 0x000fe4000bf05300 */
[----:B------:R-:W-:Y:S02]  /*15ac0*/  F2FP.BF16.F32.PACK_AB R12, R145, R144 ;  /* 0x00000090910c723e */ /* 0x000fe400000010ff */
[----:B0-----:R-:W-:-:S09]  /*15ad0*/  LOP3.LUT R3, R0, 0x380, RZ, 0xc0, !PT ;  /* 0x0000038000037812 */ /* 0x001fd200078ec0ff */
[----:B------:R-:W4:Y:S01]  /*15ae0*/  @P0 LDC.64 R10, c[0x0][0xc08] ;  /* 0x00030200ff0a0b82 */ /* 0x000f220000000a00 */
[----:B------:R-:W-:-:S04]  /*15af0*/  SHF.R.U64 R3, R3, 0x3, RZ ;  /* 0x0000000303037819 */ /* 0x000fc800000012ff */
[----:B------:R-:W-:Y:S02]  /*15b00*/  LOP3.LUT R20, R3, R0, RZ, 0x3c, !PT ;  /* 0x0000000003147212 */ /* 0x000fe400078e3cff */
[----:B------:R-:W-:Y:S02]  /*15b10*/  F2FP.BF16.F32.PACK_AB R13, R147, R146 ;  /* 0x00000092930d723e */ /* 0x000fe400000010ff */
[----:B------:R-:W-:Y:S02]  /*15b20*/  MOV R20, R20 ;  /* 0x0000001400147202 */ /* 0x000fe40000000f00 */
[----:B------:R-:W-:Y:S02]  /*15b30*/  F2FP.BF16.F32.PACK_AB R14, R149, R148 ;  /* 0x00000094950e723e */ /* 0x000fe400000010ff */
[----:B------:R-:W-:-:S05]  /*15b40*/  F2FP.BF16.F32.PACK_AB R15, R151, R150 ;  /* 0x00000096970f723e */ /* 0x000fca00000010ff */
[----:B------:R0:W-:Y:S01]  /*15b50*/  STSM.16.M88.4 [R20], R12 ;  /* 0x0000000c14007844 */ /* 0x0001e20000000200 */
[----:B------:R-:W-:Y:S02]  /*15b60*/  ULDC UR4, c[0x0][0xa88] ;  /* 0x0002a20000047ab9 */ /* 0x000fe40000000800 */
[----:B------:R-:W-:Y:S02]  /*15b70*/  IMAD.U32 R8, RZ, RZ, UR4 ;  /* 0x00000004ff087e24 */ /* 0x000fe4000f8e00ff */
[----:B----4-:R-:W-:Y:S01]  /*15b80*/  @P0 IMAD.WIDE R10, R157, 0x4, R10 ;  /* 0x000000049d0a0825 */ /* 0x010fe200078e020a */
[----:B------:R-:W-:Y:S01]  /*15b90*/  BAR.SYNC.DEFER_BLOCKING 0x1, 0x100 ;  /* 0x0044000000007b1d */ /* 0x000fe20000010000 */
[----:B------:R-:W-:-:S04]  /*15ba0*/  ISETP.NE.U32.AND P1, PT, RZ, UR6, PT ;  /* 0x00000006ff007c0c */ /* 0x000fc8000bf25070 */
[----:B------:R-:W-:Y:S01]  /*15bb0*/  ISETP.NE.AND.EX P1, PT, RZ, UR7, PT, P1 ;  /* 0x00000007ff007c0c */ /* 0x000fe2000bf25310 */
[----:B------:R1:W5:Y:S02]  /*15bc0*/  @P0 LDG.E R8, desc[UR42][R10.64] ;  /* 0x0000002a0a080981 */ /* 0x000364000c1e1900 */
[----:B-1----:R-:W1:Y:S01]  /*15bd0*/  LDC.64 R10, c[0x0][0xc00] ;  /* 0x00030000ff0a7b82 */ /* 0x002e620000000a00 */
[----:B------:R-:W-:Y:S02]  /*15be0*/  IMAD.MOV.U32 R3, RZ, RZ, RZ ;  /* 0x000000ffff037224 */ /* 0x000fe400078e00ff */
[----:B-1----:R-:W-:-:S07]  /*15bf0*/  IMAD.WIDE R10, R157, 0x4, R10 ;  /* 0x000000049d0a7825 */ /* 0x002fce00078e020a */
[----:B------:R0:W5:Y:S01]  /*15c00*/  @P1 LDG.E R3, desc[UR42][R10.64] ;  /* 0x0000002a0a031981 */ /* 0x000162000c1e1900 */
[----:B------:R-:W-:Y:S05]  /*15c10*/  @P0 BRA `(.L_x_2688) ;  /* 0x0000000000100947 */ /* 0x000fea0003800000 */
[----:B------:R-:W-:Y:S05]  /*15c20*/  @!P1 BRA `(.L_x_2688) ;  /* 0x00000000000c9947 */ /* 0x000fea0003800000 */
[----:B-----5:R-:W2:Y:S04]  /*15c30*/  LDG.E R8, desc[UR42][R10.64] ;  /* 0x0000002a0a087981 */ /* 0x020ea8000c1e1900 */
[----:B0-----:R-:W2:Y:S02]  /*15c40*/  LDG.E R10, desc[UR42][R10.64+0x4] ;  /* 0x0000042a0a0a7981 */ /* 0x001ea4000c1e1900 */
[----:B--2---:R-:W-:-:S07]  /*15c50*/  IMAD.IADD R8, R10, 0x1, -R8 ;  /* 0x000000010a087824 */ /* 0x004fce00078e0a08 */
.L_x_2688:
[----:B------:R-:W2:Y:S01]  /*15c60*/  LDL R0, [R1+0x60] ;  /* 0x0000600001007983 */ /* 0x000ea20000100800 */
[----:B------:R-:W-:-:S03]  /*15c70*/  ULDC UR4, c[0x0][0xad4] ;  /* 0x0002b50000047ab9 */ /* 0x000fc60000000800 */
[----:B------:R-:W3:Y:S04]  /*15c80*/  LDL.LU R9, [R1+0x50] ;  /* 0x0000500001097983 */ /* 0x000ee80000300800 */
[----:B--2---:R-:W1:Y:S01]  /*15c90*/  SHFL.IDX PT, R0, R0, RZ, 0x1f ;  /* 0x00001fff00007589 */ /* 0x004e6200000e0000 */
[----:B---3--:R-:W-:-:S04]  /*15ca0*/  ISETP.NE.AND P1, PT, R9, RZ, PT ;  /* 0x000000ff0900720c */ /* 0x008fc80003f25270 */
[----:B------:R-:W-:Y:S02]  /*15cb0*/  SEL R9, R9, UR4, P1 ;  /* 0x0000000409097c07 */ /* 0x000fe40008800000 */
[----:B-1----:R-:W-:Y:S02]  /*15cc0*/  ISETP.NE.AND P0, PT, R0, RZ, PT ;  /* 0x000000ff0000720c */ /* 0x002fe40003f05270 */
[----:B-----5:R-:W-:-:S11]  /*15cd0*/  SHF.R.S32.HI R0, RZ, 0x1f, R3 ;  /* 0x0000001fff007819 */ /* 0x020fd60000011403 */
[----:B------:R-:W-:Y:S05]  /*15ce0*/  @P0 BRA `(.L_x_2689) ;  /* 0x0000000000fc0947 */ /* 0x000fea0003800000 */
[----:B------:R-:W2:Y:S04]  /*15cf0*/  LDL R80, [R1+0x58] ;  /* 0x0000580001507983 */ /* 0x000ea80000100800 */
[----:B------:R-:W3:Y:S01]  /*15d00*/  LDL R158, [R1+0x68] ;  /* 0x00006800019e7983 */ /* 0x000ee20000100800 */
[----:B0-----:R-:W-:Y:S01]  /*15d10*/  IMAD.MOV.U32 R14, RZ, RZ, 0x9b8 ;  /* 0x000009b8ff0e7424 */ /* 0x001fe200078e00ff */
[----:B------:R-:W-:Y:S01]  /*15d20*/  ISETP.GT.AND P1, PT, R9, 0x1, PT ;  /* 0x000000010900780c */ /* 0x000fe20003f24270 */
[----:B------:R-:W0:Y:S01]  /*15d30*/  LDC R156, c[0x0][0xbe8] ;  /* 0x0002fa00ff9c7b82 */ /* 0x000e220000000800 */
[----:B------:R-:W-:Y:S01]  /*15d40*/  ISETP.NE.U32.AND P0, PT, RZ, UR6, PT ;  /* 0x00000006ff007c0c */ /* 0x000fe2000bf05070 */
[----:B------:R-:W-:Y:S01]  /*15d50*/  IMAD.IADD R23, R212, 0x1, R196 ;  /* 0x00000001d4177824 */ /* 0x000fe200078e02c4 */
[----:B------:R-:W-:-:S02]  /*15d60*/  SEL R14, R14, 0x978, P1 ;  /* 0x000009780e0e7807 */ /* 0x000fc40000800000 */
[----:B------:R-:W-:Y:S02]  /*15d70*/  ISETP.NE.AND.EX P0, PT, RZ, UR7, PT, P0 ;  /* 0x00000007ff007c0c */ /* 0x000fe4000bf05300 */
[----:B------:R-:W-:Y:S01]  /*15d80*/  SHF.R.S32.HI R15, RZ, 0x1f, R157 ;  /* 0x0000001fff0f7819 */ /* 0x000fe2000001149d */
[----:B------:R-:W1:Y:S01]  /*15d90*/  LDC.64 R12, c[0x0][R14+0x220] ;  /* 0x000088000e0c7b82 */ /* 0x000e620000000a00 */
[----:B------:R-:W-:Y:S02]  /*15da0*/  SEL R20, R157, RZ, !P0 ;  /* 0x000000ff9d147207 */ /* 0x000fe40004000000 */
[----:B------:R-:W-:-:S05]  /*15db0*/  SEL R15, R15, RZ, !P0 ;  /* 0x000000ff0f0f7207 */ /* 0x000fca0004000000 */
[----:B------:R-:W4:Y:S01]  /*15dc0*/  LDC.64 R10, c[0x0][R14+0x218] ;  /* 0x000086000e0a7b82 */ /* 0x000f220000000a00 */
[----:B0-----:R-:W-:Y:S01]  /*15dd0*/  ISETP.NE.AND P0, PT, R156, 0x1, PT ;  /* 0x000000019c00780c */ /* 0x001fe20003f05270 */
[----:B-1----:R-:W-:-:S04]  /*15de0*/  IMAD R13, R13, R20, RZ ;  /* 0x000000140d0d7224 */ /* 0x002fc800078e02ff */
[C---:B------:R-:W-:Y:S02]  /*15df0*/  IMAD R15, R12.reuse, R15, R13 ;  /* 0x0000000f0c0f7224 */ /* 0x040fe400078e020d */
[----:B------:R-:W-:-:S04]  /*15e00*/  IMAD.WIDE.U32 R12, R12, R20, RZ ;  /* 0x000000140c0c7225 */ /* 0x000fc800078e00ff */
[-C--:B----4-:R-:W-:Y:S02]  /*15e10*/  IMAD R20, R11, R188.reuse, RZ ;  /* 0x000000bc0b147224 */ /* 0x090fe400078e02ff */
[----:B------:R-:W-:-:S04]  /*15e20*/  IMAD.WIDE.U32 R10, R10, R188, RZ ;  /* 0x000000bc0a0a7225 */ /* 0x000fc800078e00ff */
[----:B------:R-:W-:Y:S01]  /*15e30*/  IMAD.IADD R20, R11, 0x1, R20 ;  /* 0x000000010b147824 */ /* 0x000fe200078e0214 */
[----:B------:R-:W-:Y:S01]  /*15e40*/  IADD3 R21, P2, P3, R12, R10, R3 ;  /* 0x0000000a0c157210 */ /* 0x000fe20007b5e003 */
[----:B------:R-:W0:Y:S01]  /*15e50*/  @P0 LDC R11, c[0x0][0xbec] ;  /* 0x0002fb00ff0b0b82 */ /* 0x000e220000000800 */
[----:B------:R-:W-:-:S05]  /*15e60*/  IMAD.IADD R15, R13, 0x1, R15 ;  /* 0x000000010d0f7824 */ /* 0x000fca00078e020f */
[----:B------:R-:W-:Y:S01]  /*15e70*/  IADD3.X R15, R15, R20, R0, P2, P3 ;  /* 0x000000140f0f7210 */ /* 0x000fe200017e6400 */
[----:B------:R-:W-:Y:S01]  /*15e80*/  IMAD.MOV.U32 R20, RZ, RZ, R23 ;  /* 0x000000ffff147224 */ /* 0x000fe200078e0017 */
[----:B------:R-:W1:Y:S01]  /*15e90*/  @P0 LDC R10, c[0x0][0xbf0] ;  /* 0x0002fc00ff0a0b82 */ /* 0x000e620000000800 */
[----:B0-----:R-:W-:-:S05]  /*15ea0*/  @P0 IMAD.HI.U32 R11, R23, R11, RZ ;  /* 0x0000000b170b0227 */ /* 0x001fca00078e00ff */
[----:B-1----:R-:W-:Y:S02]  /*15eb0*/  @P0 SHF.R.U32.HI R20, RZ, R10, R11 ;  /* 0x0000000aff140219 */ /* 0x002fe4000001160b */
[----:B------:R-:W0:Y:S01]  /*15ec0*/  LDC.64 R10, c[0x0][R14+0x228] ;  /* 0x00008a000e0a7b82 */ /* 0x000e220000000a00 */
[----:B--2---:R-:W-:-:S05]  /*15ed0*/  SEL R80, R80, RZ, P1 ;  /* 0x000000ff50507207 */ /* 0x004fca0000800000 */
        /* <DEDUP_REMOVED lines=9> */
[----:B------:R-:W-:-:S02]  /*15f70*/  IMAD.IADD R15, R194, 0x1, R196 ;  /* 0x00000001c20f7824 */ /* 0x000fc400078e02c4 */
[----:B0-----:R-:W-:Y:S01]  /*15f80*/  SHF.R.S32.HI R14, RZ, 0x1f, R21 ;  /* 0x0000001fff0e7819 */ /* 0x001fe20000011415 */
        /* <DEDUP_REMOVED lines=21> */
.L_x_2689:
        /* <DEDUP_REMOVED lines=9> */
[----:B------:R-:W-:-:S04]  /*16170*/  SHF.R.S32.HI R4, RZ, 0x1f, R21 ;  /* 0x0000001fff047819 */ /* 0x000fc80000011415 */
[----:B------:R-:W-:-:S04]  /*16180*/  LEA.HI R23, R4, R21, RZ, 0x3 ;  /* 0x0000001504177211 */ /* 0x000fc800078f18ff */
[----:B0-----:R-:W-:-:S05]  /*16190*/  SHF.R.S32.HI R20, RZ, 0x3, R23 ;  /* 0x00000003ff147819 */ /* 0x001fca0000011417 */
[----:B------:R-:W-:-:S04]  /*161a0*/  IMAD R5, R20, 0x40, R199 ;  /* 0x0000004014057824 */ /* 0x000fc800078e02c7 */
[----:B------:R-:W-:-:S03]  /*161b0*/  IMAD.WIDE R152, R5, 0x2, R152 ;  /* 0x0000000205987825 */ /* 0x000fc600078e0298 */
[----:B------:R-:W-:Y:S01]  /*161c0*/  IADD3 R37, P0, R152, 0x5000, RZ ;  /* 0x0000500098257810 */ /* 0x000fe20007f1e0ff */
[----:B------:R-:W-:Y:S01]  /*161d0*/  IMAD R0, R0, UR4, RZ ;  /* 0x0000000400007c24 */ /* 0x000fe2000f8e02ff */
[----:B------:R-:W-:Y:S02]  /*161e0*/  IADD3 R41, P1, R152, 0x6000, RZ ;  /* 0x0000600098297810 */ /* 0x000fe40007f3e0ff */
[----:B------:R-:W-:Y:S01]  /*161f0*/  LOP3.LUT R36, R37, 0x380, RZ, 0xc0, !PT ;  /* 0x0000038025247812 */ /* 0x000fe200078ec0ff */
[----:B------:R-:W-:Y:S01]  /*16200*/  IMAD R87, R3, UR5, R0 ;  /* 0x0000000503577c24 */ /* 0x000fe2000f8e0200 */
[----:B------:R-:W-:Y:S02]  /*16210*/  LOP3.LUT R40, R41, 0x380, RZ, 0xc0, !PT ;  /* 0x0000038029287812 */ /* 0x000fe400078ec0ff */
[----:B------:R-:W-:Y:S01]  /*16220*/  SHF.R.U64 R36, R36, 0x3, RZ ;  /* 0x0000000324247819 */ /* 0x000fe200000012ff */
[----:B-1----:R-:W-:Y:S01]  /*16230*/  IMAD.WIDE.U32 R10, R3, UR4, RZ ;  /* 0x00000004030a7c25 */ /* 0x002fe2000f8e00ff */
[----:B------:R-:W-:Y:S01]  /*16240*/  LOP3.LUT R0, R23, 0xfffffff8, RZ, 0xc0, !PT ;  /* 0xfffffff817007812 */ /* 0x000fe200078ec0ff */
[----:B------:R-:W-:Y:S01]  /*16250*/  ULDC.64 UR4, c[0x0][0xae8] ;  /* 0x0002ba0000047ab9 */ /* 0x000fe20000000a00 */
[----:B------:R-:W-:Y:S01]  /*16260*/  LOP3.LUT R36, R36, R37, RZ, 0x3c, !PT ;  /* 0x0000002524247212 */ /* 0x000fe200078e3cff */
[----:B------:R-:W-:Y:S01]  /*16270*/  IMAD.X R37, RZ, RZ, R153, P0 ;  /* 0x000000ffff257224 */ /* 0x000fe200000e0699 */
[----:B------:R-:W-:-:S02]  /*16280*/  IADD3 R65, P0, R152, 0xc000, RZ ;  /* 0x0000c00098417810 */ /* 0x000fc40007f1e0ff */
[----:B------:R-:W-:Y:S02]  /*16290*/  IADD3 R45, P2, R152, 0x7000, RZ ;  /* 0x00007000982d7810 */ /* 0x000fe40007f5e0ff */
[----:B------:R-:W-:Y:S01]  /*162a0*/  LOP3.LUT R64, R65, 0x380, RZ, 0xc0, !PT ;  /* 0x0000038041407812 */ /* 0x000fe200078ec0ff */
[----:B------:R-:W-:Y:S01]  /*162b0*/  IMAD.IADD R11, R11, 0x1, R87 ;  /* 0x000000010b0b7824 */ /* 0x000fe200078e0257 */
[----:B------:R-:W-:Y:S01]  /*162c0*/  SHF.R.U64 R40, R40, 0x3, RZ ;  /* 0x0000000328287819 */ /* 0x000fe200000012ff */
[----:B------:R-:W-:Y:S01]  /*162d0*/  IMAD.IADD R3, R21, 0x1, -R0 ;  /* 0x0000000115037824 */ /* 0x000fe200078e0a00 */
[----:B------:R-:W-:Y:S01]  /*162e0*/  SHF.R.U64 R64, R64, 0x3, RZ ;  /* 0x0000000340407819 */ /* 0x000fe200000012ff */
[----:B------:R-:W-:Y:S01]  /*162f0*/  IMAD.WIDE.U32 R10, R188, UR4, R10 ;  /* 0x00000004bc0a7c25 */ /* 0x000fe2000f8e000a */
[----:B------:R-:W-:Y:S01]  /*16300*/  LOP3.LUT R44, R45, 0x380, RZ, 0xc0, !PT ;  /* 0x000003802d2c7812 */ /* 0x000fe200078ec0ff */
        /* <DEDUP_REMOVED lines=8> */
[----:B------:R-:W-:Y:S01]  /*16390*/  LOP3.LUT R40, R40, R41, RZ, 0x3c, !PT ;  /* 0x0000002928287212 */ /* 0x000fe200078e3cff */
[C---:B------:R-:W-:Y:S01]  /*163a0*/  VIADD R166, R199.reuse, 0x40 ;  /* 0x00000040c7a67836 */ /* 0x040fe20000000000 */
[----:B------:R-:W-:Y:S01]  /*163b0*/  IADD3 R13, P3, R152, 0x1000, RZ ;  /* 0x00001000980d7810 */ /* 0x000fe20007f7e0ff */
[C---:B------:R-:W-:Y:S01]  /*163c0*/  VIADD R164, R199.reuse, 0x80 ;  /* 0x00000080c7a47836 */ /* 0x040fe20000000000 */
[----:B------:R-:W-:Y:S01]  /*163d0*/  SHF.R.U64 R44, R44, 0x3, RZ ;  /* 0x000000032c2c7819 */ /* 0x000fe200000012ff */
[----:B------:R-:W-:Y:S01]  /*163e0*/  VIADD R162, R199, 0xc0 ;  /* 0x000000c0c7a27836 */ /* 0x000fe20000000000 */
[----:B------:R-:W-:Y:S01]  /*163f0*/  LOP3.LUT R12, R13, 0x380, RZ, 0xc0, !PT ;  /* 0x000003800d0c7812 */ /* 0x000fe200078ec0ff */
[----:B------:R-:W0:Y:S01]  /*16400*/  @P0 LDC R84, c[0x0][0xbec] ;  /* 0x0002fb00ff540b82 */ /* 0x000e220000000800 */
[----:B------:R-:W-:Y:S01]  /*16410*/  IADD3 R25, P4, R152, 0x2000, RZ ;  /* 0x0000200098197810 */ /* 0x000fe20007f9e0ff */
[C---:B------:R-:W-:Y:S01]  /*16420*/  VIADD R160, R199.reuse, 0x100 ;  /* 0x00000100c7a07836 */ /* 0x040fe20000000000 */
[----:B------:R-:W-:Y:S01]  /*16430*/  LOP3.LUT R44, R44, R45, RZ, 0x3c, !PT ;  /* 0x0000002d2c2c7212 */ /* 0x000fe200078e3cff */
[----:B------:R-:W-:Y:S01]  /*16440*/  VIADD R158, R199, 0x140 ;  /* 0x00000140c79e7836 */ /* 0x000fe20000000000 */
[----:B------:R-:W-:Y:S01]  /*16450*/  SHF.R.U64 R12, R12, 0x3, RZ ;  /* 0x000000030c0c7819 */ /* 0x000fe200000012ff */
[----:B------:R-:W5:Y:S01]  /*16460*/  LD.E.128 R64, desc[UR42][R64.64] ;  /* 0x0000002a40407980 */ /* 0x000f62000c101d00 */
[----:B------:R-:W-:Y:S01]  /*16470*/  IADD3 R29, P5, R152, 0x3000, RZ ;  /* 0x00003000981d7810 */ /* 0x000fe20007fbe0ff */
[----:B------:R-:W1:Y:S01]  /*16480*/  @P0 LDC R86, c[0x0][0xbf0] ;  /* 0x0002fc00ff560b82 */ /* 0x000e620000000800 */
[----:B------:R-:W-:Y:S01]  /*16490*/  IMAD R80, R0, UR4, RZ ;  /* 0x0000000400507c24 */ /* 0x000fe2000f8e02ff */
[----:B------:R-:W-:Y:S01]  /*164a0*/  LOP3.LUT R12, R12, R13, RZ, 0x3c, !PT ;  /* 0x0000000d0c0c7212 */ /* 0x000fe200078e3cff */
[----:B------:R-:W-:Y:S01]  /*164b0*/  IMAD.IADD R23, R196, 0x1, R3 ;  /* 0x00000001c4177824 */ /* 0x000fe200078e0203 */
[C---:B------:R-:W-:Y:S01]  /*164c0*/  IADD3 R33, P6, R152.reuse, 0x4000, RZ ;  /* 0x0000400098217810 */ /* 0x040fe20007fde0ff */
[----:B------:R-:W-:Y:S01]  /*164d0*/  IMAD.X R41, RZ, RZ, R153, P1 ;  /* 0x000000ffff297224 */ /* 0x000fe200008e0699 */
[----:B------:R-:W-:Y:S01]  /*164e0*/  IADD3 R69, P1, R152, 0xd000, RZ ;  /* 0x0000d00098457810 */ /* 0x000fe20007f3e0ff */
[----:B------:R-:W-:Y:S01]  /*164f0*/  IMAD.WIDE.U32 R10, R9, UR4, R10 ;  /* 0x00000004090a7c25 */ /* 0x000fe2000f8e000a */
[----:B------:R-:W2:Y:S01]  /*16500*/  LDC R0, c[0x0][0xac8] ;  /* 0x0002b200ff007b82 */ /* 0x000ea20000000800 */
[----:B------:R-:W-:-:S02]  /*16510*/  LOP3.LUT R24, R25, 0x380, RZ, 0xc0, !PT ;  /* 0x0000038019187812 */ /* 0x000fc400078ec0ff */
[----:B------:R-:W-:Y:S01]  /*16520*/  IMAD R21, R9, UR5, R80 ;  /* 0x0000000509157c24 */ /* 0x000fe2000f8e0250 */
[----:B------:R-:W-:Y:S01]  /*16530*/  LOP3.LUT R68, R69, 0x380, RZ, 0xc0, !PT ;  /* 0x0000038045447812 */ /* 0x000fe200078ec0ff */
[--C-:B------:R-:W-:Y:S01]  /*16540*/  IMAD.X R45, RZ, RZ, R153.reuse, P2 ;  /* 0x000000ffff2d7224 */ /* 0x100fe200010e0699 */
[----:B------:R-:W-:Y:S01]  /*16550*/  IADD3 R73, P2, R152, 0xe000, RZ ;  /* 0x0000e00098497810 */ /* 0x000fe20007f5e0ff */
[----:B------:R-:W-:Y:S01]  /*16560*/  IMAD.X R13, RZ, RZ, R153, P3 ;  /* 0x000000ffff0d7224 */ /* 0x000fe200018e0699 */
[----:B------:R-:W-:Y:S01]  /*16570*/  SHF.R.U64 R68, R68, 0x3, RZ ;  /* 0x0000000344447819 */ /* 0x000fe200000012ff */
[----:B0-----:R-:W-:Y:S01]  /*16580*/  @P0 IMAD.HI.U32 R3, R23, R84, RZ ;  /* 0x0000005417030227 */ /* 0x001fe200078e00ff */
[----:B------:R-:W-:Y:S01]  /*16590*/  LOP3.LUT R72, R73, 0x380, RZ, 0xc0, !PT ;  /* 0x0000038049487812 */ /* 0x000fe200078ec0ff */
[----:B------:R-:W-:Y:S01]  /*165a0*/  ULDC.64 UR4, c[0x0][0xae0] ;  /* 0x0002b80000047ab9 */ /* 0x000fe20000000a00 */
[----:B------:R-:W-:Y:S01]  /*165b0*/  LOP3.LUT R68, R68, R69, RZ, 0x3c, !PT ;  /* 0x0000004544447212 */ /* 0x000fe200078e3cff */
[----:B------:R-:W-:Y:S01]  /*165c0*/  IMAD.MOV.U32 R9, RZ, RZ, R23 ;  /* 0x000000ffff097224 */ /* 0x000fe200078e0017 */
[----:B------:R-:W-:Y:S01]  /*165d0*/  IADD3 R49, P3, R152, 0x8000, RZ ;  /* 0x0000800098317810 */ /* 0x000fe20007f7e0ff */
[----:B------:R-:W-:Y:S01]  /*165e0*/  IMAD.X R69, RZ, RZ, R153, P1 ;  /* 0x000000ffff457224 */ /* 0x000fe200008e0699 */
[----:B-1----:R-:W-:Y:S01]  /*165f0*/  @P0 SHF.R.U32.HI R9, RZ, R86, R3 ;  /* 0x00000056ff090219 */ /* 0x002fe20000011603 */
[----:B------:R-:W-:Y:S01]  /*16600*/  IMAD.IADD R11, R11, 0x1, R21 ;  /* 0x000000010b0b7824 */ /* 0x000fe200078e0215 */
[----:B------:R-:W-:Y:S01]  /*16610*/  SHF.R.U64 R72, R72, 0x3, RZ ;  /* 0x0000000348487819 */ /* 0x000fe200000012ff */
[----:B------:R-:W5:Y:S01]  /*16620*/  LD.E.128 R12, desc[UR42][R12.64] ;  /* 0x0000002a0c0c7980 */ /* 0x000f62000c101d00 */
[----:B------:R-:W-:Y:S01]  /*16630*/  LOP3.LUT R28, R29, 0x380, RZ, 0xc0, !PT ;  /* 0x000003801d1c7812 */ /* 0x000fe200078ec0ff */
[----:B------:R-:W-:Y:S01]  /*16640*/  IMAD.MOV R80, RZ, RZ, -R9 ;  /* 0x000000ffff507224 */ /* 0x000fe200078e0a09 */
[----:B------:R-:W-:Y:S01]  /*16650*/  LOP3.LUT R32, R33, 0x380, RZ, 0xc0, !PT ;  /* 0x0000038021207812 */ /* 0x000fe200078ec0ff */
[----:B------:R-:W5:Y:S01]  /*16660*/  LD.E.128 R40, desc[UR42][R40.64] ;  /* 0x0000002a28287980 */ /* 0x000f62000c101d00 */
[----:B--2---:R-:W-:Y:S01]  /*16670*/  ISETP.GE.AND P1, PT, R166, R0, PT ;  /* 0x00000000a600720c */ /* 0x004fe20003f26270 */
[----:B------:R-:W-:Y:S01]  /*16680*/  IMAD R3, R85, R80, R23 ;  /* 0x0000005055037224 */ /* 0x000fe200078e0217 */
[----:B------:R-:W-:Y:S01]  /*16690*/  SHF.R.S32.HI R23, RZ, 0x1f, R9 ;  /* 0x0000001fff177819 */ /* 0x000fe20000011409 */
[----:B------:R-:W-:Y:S01]  /*166a0*/  IMAD R21, R8, R85, RZ ;  /* 0x0000005508157224 */ /* 0x000fe200078e02ff */
[----:B------:R-:W-:Y:S01]  /*166b0*/  LOP3.LUT R48, R49, 0x380, RZ, 0xc0, !PT ;  /* 0x0000038031307812 */ /* 0x000fe200078ec0ff */
[----:B------:R-:W5:Y:S01]  /*166c0*/  LD.E.128 R44, desc[UR42][R44.64] ;  /* 0x0000002a2c2c7980 */ /* 0x000f62000c101d00 */
[----:B------:R-:W-:Y:S01]  /*166d0*/  LOP3.LUT R72, R72, R73, RZ, 0x3c, !PT ;  /* 0x0000004948487212 */ /* 0x000fe200078e3cff */
[----:B------:R-:W-:Y:S01]  /*166e0*/  IMAD R8, R23, UR4, RZ ;  /* 0x0000000417087c24 */ /* 0x000fe2000f8e02ff */
[----:B------:R-:W-:Y:S01]  /*166f0*/  SEL R23, RZ, 0xffffffff, P1 ;  /* 0xffffffffff177807 */ /* 0x000fe20000800000 */
[----:B------:R-:W-:Y:S01]  /*16700*/  IMAD.X R73, RZ, RZ, R153, P2 ;  /* 0x000000ffff497224 */ /* 0x000fe200010e0699 */
[----:B------:R-:W-:Y:S01]  /*16710*/  SHF.R.U64 R24, R24, 0x3, RZ ;  /* 0x0000000318187819 */ /* 0x000fe200000012ff */
[----:B------:R-:W5:Y:S01]  /*16720*/  LD.E.128 R68, desc[UR42][R68.64] ;  /* 0x0000002a44447980 */ /* 0x000f62000c101d00 */
[----:B------:R-:W-:-:S02]  /*16730*/  SHF.R.U64 R28, R28, 0x3, RZ ;  /* 0x000000031c1c7819 */ /* 0x000fc400000012ff */
[----:B------:R-:W-:Y:S02]  /*16740*/  SHF.R.U64 R32, R32, 0x3, RZ ;  /* 0x0000000320207819 */ /* 0x000fe400000012ff */
[-C--:B------:R-:W-:Y:S02]  /*16750*/  ISETP.GE.AND P0, PT, R164, R0.reuse, PT ;  /* 0x00000000a400720c */ /* 0x080fe40003f06270 */
[----:B------:R-:W-:Y:S01]  /*16760*/  SHF.R.U64 R48, R48, 0x3, RZ ;  /* 0x0000000330307819 */ /* 0x000fe200000012ff */
[----:B------:R-:W-:Y:S01]  /*16770*/  IMAD.WIDE.U32 R10, R9, UR4, R10 ;  /* 0x00000004090a7c25 */ /* 0x000fe2000f8e000a */
[----:B------:R-:W-:Y:S01]  /*16780*/  ISETP.GE.AND P2, PT, R199, R0, PT ;  /* 0x00000000c700720c */ /* 0x000fe20003f46270 */
[----:B------:R-:W5:Y:S01]  /*16790*/  LD.E.128 R72, desc[UR42][R72.64] ;  /* 0x0000002a48487980 */ /* 0x000f62000c101d00 */
[----:B------:R-:W-:Y:S01]  /*167a0*/  LOP3.LUT R24, R24, R25, RZ, 0x3c, !PT ;  /* 0x0000001918187212 */ /* 0x000fe200078e3cff */
[----:B------:R-:W-:Y:S01]  /*167b0*/  IMAD R85, R9, UR5, R8 ;  /* 0x0000000509557c24 */ /* 0x000fe2000f8e0208 */
[----:B------:R-:W-:Y:S01]  /*167c0*/  LOP3.LUT R28, R28, R29, RZ, 0x3c, !PT ;  /* 0x0000001d1c1c7212 */ /* 0x000fe200078e3cff */
[----:B------:R-:W-:Y:S01]  /*167d0*/  IMAD.SHL.U32 R23, R23, 0x2, RZ ;  /* 0x0000000217177824 */ /* 0x000fe200078e00ff */
[----:B------:R-:W-:Y:S01]  /*167e0*/  LOP3.LUT R32, R32, R33, RZ, 0x3c, !PT ;  /* 0x0000002120207212 */ /* 0x000fe200078e3cff */
[--C-:B------:R-:W-:Y:S01]  /*167f0*/  IMAD.X R25, RZ, RZ, R153.reuse, P4 ;  /* 0x000000ffff197224 */ /* 0x100fe200020e0699 */
[----:B------:R-:W-:Y:S01]  /*16800*/  SEL R8, RZ, 0x1, P2 ;  /* 0x00000001ff087807 */ /* 0x000fe20001000000 */
[--C-:B------:R-:W-:Y:S01]  /*16810*/  IMAD.X R29, RZ, RZ, R153.reuse, P5 ;  /* 0x000000ffff1d7224 */ /* 0x100fe200028e0699 */
[----:B------:R-:W-:Y:S01]  /*16820*/  SEL R9, RZ, 0xffffffff, P0 ;  /* 0xffffffffff097807 */ /* 0x000fe20000000000 */
[--C-:B------:R-:W-:Y:S01]  /*16830*/  IMAD.X R33, RZ, RZ, R153.reuse, P6 ;  /* 0x000000ffff217224 */ /* 0x100fe200030e0699 */
[----:B------:R-:W-:Y:S01]  /*16840*/  LOP3.LUT R48, R48, R49, RZ, 0x3c, !PT ;  /* 0x0000003130307212 */ /* 0x000fe200078e3cff */
[----:B------:R-:W-:Y:S01]  /*16850*/  IMAD.X R49, RZ, RZ, R153, P3 ;  /* 0x000000ffff317224 */ /* 0x000fe200018e0699 */
[C---:B------:R-:W-:Y:S01]  /*16860*/  IADD3 R53, P4, R152.reuse, 0x9000, RZ ;  /* 0x0000900098357810 */ /* 0x040fe20007f9e0ff */
[----:B------:R-:W-:Y:S01]  /*16870*/  ULDC.64 UR4, c[0x0][0xad8] ;  /* 0x0002b60000047ab9 */ /* 0x000fe20000000a00 */
[----:B------:R-:W-:-:S02]  /*16880*/  IADD3 R57, P5, R152, 0xa000, RZ ;  /* 0x0000a00098397810 */ /* 0x000fc40007fbe0ff */
[C---:B------:R-:W-:Y:S01]  /*16890*/  LOP3.LUT R5, R152.reuse, 0x380, RZ, 0xc0, !PT ;  /* 0x0000038098057812 */ /* 0x040fe200078ec0ff */
[----:B------:R-:W-:Y:S01]  /*168a0*/  IMAD.IADD R11, R11, 0x1, R85 ;  /* 0x000000010b0b7824 */ /* 0x000fe200078e0255 */
[----:B------:R-:W-:Y:S01]  /*168b0*/  IADD3 R61, P6, R152, 0xb000, RZ ;  /* 0x0000b000983d7810 */ /* 0x000fe20007fde0ff */
[----:B------:R-:W5:Y:S01]  /*168c0*/  LD.E.128 R24, desc[UR42][R24.64] ;  /* 0x0000002a18187980 */ /* 0x000f62000c101d00 */
[----:B------:R-:W-:Y:S02]  /*168d0*/  ISETP.GE.AND P0, PT, R162, R0, PT ;  /* 0x00000000a200720c */ /* 0x000fe40003f06270 */
[----:B------:R-:W-:Y:S01]  /*168e0*/  IADD3 R7, P3, R152, 0xf000, RZ ;  /* 0x0000f00098077810 */ /* 0x000fe20007f7e0ff */
[----:B------:R-:W5:Y:S01]  /*168f0*/  LD.E.128 R28, desc[UR42][R28.64] ;  /* 0x0000002a1c1c7980 */ /* 0x000f62000c101d00 */
[----:B------:R-:W-:Y:S01]  /*16900*/  LOP3.LUT R8, R23, 0x2, R8, 0xe2, !PT ;  /* 0x0000000217087812 */ /* 0x000fe200078ee208 */
[----:B------:R-:W-:Y:S01]  /*16910*/  IMAD.SHL.U32 R23, R9, 0x4, RZ ;  /* 0x0000000409177824 */ /* 0x000fe200078e00ff */
[----:B------:R-:W-:Y:S01]  /*16920*/  LOP3.LUT R52, R53, 0x380, RZ, 0xc0, !PT ;  /* 0x0000038035347812 */ /* 0x000fe200078ec0ff */
[----:B------:R-:W-:Y:S01]  /*16930*/  IMAD.X R77, RZ, RZ, R153, P3 ;  /* 0x000000ffff4d7224 */ /* 0x000fe200018e0699 */
[----:B------:R-:W-:Y:S01]  /*16940*/  LOP3.LUT R56, R57, 0x380, RZ, 0xc0, !PT ;  /* 0x0000038039387812 */ /* 0x000fe200078ec0ff */
[----:B------:R-:W5:Y:S01]  /*16950*/  LD.E.128 R32, desc[UR42][R32.64] ;  /* 0x0000002a20207980 */ /* 0x000f62000c101d00 */
[----:B------:R-:W-:-:S02]  /*16960*/  LOP3.LUT R60, R61, 0x380, RZ, 0xc0, !PT ;  /* 0x000003803d3c7812 */ /* 0x000fc400078ec0ff */
[----:B------:R-:W-:Y:S01]  /*16970*/  SEL R9, RZ, 0xffffffff, P0 ;  /* 0xffffffffff097807 */ /* 0x000fe20000000000 */
[----:B------:R-:W5:Y:S01]  /*16980*/  LD.E.128 R48, desc[UR42][R48.64] ;  /* 0x0000002a30307980 */ /* 0x000f62000c101d00 */
[----:B------:R-:W-:Y:S02]  /*16990*/  LOP3.LUT R6, R7, 0x380, RZ, 0xc0, !PT ;  /* 0x0000038007067812 */ /* 0x000fe400078ec0ff */
[----:B------:R-:W-:Y:S01]  /*169a0*/  SHF.R.U64 R52, R52, 0x3, RZ ;  /* 0x0000000334347819 */ /* 0x000fe200000012ff */
[----:B------:R-:W-:Y:S01]  /*169b0*/  IMAD.SHL.U32 R9, R9, 0x8, RZ ;  /* 0x0000000809097824 */ /* 0x000fe200078e00ff */
[----:B------:R-:W-:Y:S02]  /*169c0*/  SHF.R.U64 R56, R56, 0x3, RZ ;  /* 0x0000000338387819 */ /* 0x000fe400000012ff */
[----:B------:R-:W-:Y:S02]  /*169d0*/  SHF.R.U64 R60, R60, 0x3, RZ ;  /* 0x000000033c3c7819 */ /* 0x000fe400000012ff */
[----:B------:R-:W-:-:S02]  /*169e0*/  SHF.R.U64 R5, R5, 0x3, RZ ;  /* 0x0000000305057819 */ /* 0x000fc400000012ff */
[----:B------:R-:W-:Y:S02]  /*169f0*/  SHF.R.U64 R6, R6, 0x3, RZ ;  /* 0x0000000306067819 */ /* 0x000fe400000012ff */
[----:B------:R-:W-:Y:S02]  /*16a00*/  LOP3.LUT R8, R23, 0x4, R8, 0xe2, !PT ;  /* 0x0000000417087812 */ /* 0x000fe400078ee208 */
[----:B------:R-:W-:Y:S02]  /*16a10*/  ISETP.GE.AND P0, PT, R160, R0, PT ;  /* 0x00000000a000720c */ /* 0x000fe40003f06270 */
        /* <DEDUP_REMOVED lines=8> */
[----:B------:R-:W-:Y:S01]  /*16aa0*/  SHF.R.S32.HI R23, RZ, 0x1f, R3 ;  /* 0x0000001fff177819 */ /* 0x000fe20000011403 */
[----:B------:R-:W5:Y:S01]  /*16ab0*/  LD.E.128 R52, desc[UR42][R52.64] ;  /* 0x0000002a34347980 */ /* 0x000f62000c101d00 */
[----:B------:R-:W-:-:S02]  /*16ac0*/  LOP3.LUT R76, R6, R7, RZ, 0x3c, !PT ;  /* 0x00000007064c7212 */ /* 0x000fc400078e3cff */
[----:B------:R-:W-:Y:S01]  /*16ad0*/  LOP3.LUT R8, R9, 0x8, R8, 0xe2, !PT ;  /* 0x0000000809087812 */ /* 0x000fe200078ee208 */
[----:B------:R-:W-:Y:S01]  /*16ae0*/  IMAD R80, R23, UR4, RZ ;  /* 0x0000000417507c24 */ /* 0x000fe2000f8e02ff */
[----:B------:R-:W-:Y:S01]  /*16af0*/  SEL R9, RZ, 0xffffffff, P0 ;  /* 0xffffffffff097807 */ /* 0x000fe20000000000 */
[----:B------:R-:W5:Y:S01]  /*16b00*/  LD.E.128 R4, desc[UR42][R4.64] ;  /* 0x0000002a04047980 */ /* 0x000f62000c101d00 */
[----:B------:R-:W-:Y:S01]  /*16b10*/  ISETP.GE.AND P0, PT, R158, R0, PT ;  /* 0x000000009e00720c */ /* 0x000fe20003f06270 */
[----:B------:R-:W-:Y:S02]  /*16b20*/  IMAD.WIDE.U32 R10, R3, UR4, R10 ;  /* 0x00000004030a7c25 */ /* 0x000fe4000f8e000a */
[----:B------:R-:W5:Y:S02]  /*16b30*/  LD.E.128 R56, desc[UR42][R56.64] ;  /* 0x0000002a38387980 */ /* 0x000f64000c101d00 */
[----:B------:R-:W-:Y:S02]  /*16b40*/  IMAD.SHL.U32 R23, R9, 0x10, RZ ;  /* 0x0000001009177824 */ /* 0x000fe400078e00ff */
[----:B------:R-:W5:Y:S01]  /*16b50*/  LD.E.128 R60, desc[UR42][R60.64] ;  /* 0x0000002a3c3c7980 */ /* 0x000f62000c101d00 */
[----:B------:R-:W-:-:S03]  /*16b60*/  IMAD R9, R3, UR5, R80 ;  /* 0x0000000503097c24 */ /* 0x000fc6000f8e0250 */
[----:B------:R-:W5:Y:S01]  /*16b70*/  LD.E.128 R76, desc[UR42][R76.64] ;  /* 0x0000002a4c4c7980 */ /* 0x000f62000c101d00 */
[----:B------:R-:W-:Y:S01]  /*16b80*/  SEL R3, RZ, 0xffffffff, P0 ;  /* 0xffffffffff037807 */ /* 0x000fe20000000000 */
[----:B------:R-:W-:Y:S01]  /*16b90*/  VIADD R156, R199, 0x180 ;  /* 0x00000180c79c7836 */ /* 0x000fe20000000000 */
[----:B------:R-:W-:Y:S01]  /*16ba0*/  LOP3.LUT R8, R23, 0x10, R8, 0xe2, !PT ;  /* 0x0000001017087812 */ /* 0x000fe200078ee208 */
[----:B------:R-:W-:Y:S01]  /*16bb0*/  @!PT LDS RZ, [RZ] ;  /* 0x00000000fffff984 */ /* 0x000fe20000000800 */
[----:B------:R-:W-:Y:S01]  /*16bc0*/  @!PT LDS RZ, [RZ] ;  /* 0x00000000fffff984 */ /* 0x000fe20000000800 */
[----:B------:R-:W-:Y:S01]  /*16bd0*/  @!PT LDS RZ, [RZ] ;  /* 0x00000000fffff984 */ /* 0x000fe20000000800 */
[----:B------:R-:W-:Y:S01]  /*16be0*/  @!PT LDS RZ, [RZ] ;  /* 0x00000000fffff984 */ /* 0x000fe20000000800 */
[----:B------:R0:W-:Y:S06]  /*16bf0*/  MEMBAR.ALL.CTA ;  /* 0x0000000000007992 */ /* 0x0001ec0000008000 */
[----:B0-----:R-:W0:Y:S01]  /*16c00*/  FENCE.VIEW.ASYNC.S ;  /* 0x00000000000073c6 */ /* 0x001e220000000000 */
[----:B------:R-:W-:Y:S01]  /*16c10*/  ULDC.64 UR4, c[0x0][0xa80] ;  /* 0x0002a00000047ab9 */ /* 0x000fe20000000a00 */
[----:B------:R-:W-:Y:S01]  /*16c20*/  IMAD.SHL.U32 R23, R3, 0x20, RZ ;  /* 0x0000002003177824 */ /* 0x000fe200078e00ff */
[----:B------:R-:W-:Y:S01]  /*16c30*/  LEA R80, P1, R10, UR4, 0x1 ;  /* 0x000000040a507c11 */ /* 0x000fe2000f8208ff */
[----:B------:R-:W-:-:S02]  /*16c40*/  IMAD.IADD R3, R11, 0x1, R9 ;  /* 0x000000010b037824 */ /* 0x000fc400078e0209 */
[----:B------:R-:W-:Y:S01]  /*16c50*/  IMAD.IADD R20, R20, 0x1, R196 ;  /* 0x0000000114147824 */ /* 0x000fe200078e02c4 */
[-C--:B------:R-:W-:Y:S01]  /*16c60*/  ISETP.GE.AND P0, PT, R156, R0.reuse, PT ;  /* 0x000000009c00720c */ /* 0x080fe20003f06270 */
[----:B------:R-:W-:Y:S01]  /*16c70*/  VIADD R154, R199, 0x1c0 ;  /* 0x000001c0c79a7836 */ /* 0x000fe20000000000 */
[----:B------:R-:W-:Y:S01]  /*16c80*/  LEA.HI.X R84, R10, UR5, R3, 0x1, P1 ;  /* 0x000000050a547c11 */ /* 0x000fe200088f0c03 */
[----:B------:R-:W-:Y:S01]  /*16c90*/  VIADD R3, R2, 0x28c20 ;  /* 0x00028c2002037836 */ /* 0x000fe20000000000 */
[----:B------:R-:W-:Y:S02]  /*16ca0*/  LOP3.LUT R8, R23, 0x20, R8, 0xe2, !PT ;  /* 0x0000002017087812 */ /* 0x000fe400078ee208 */
        /* <DEDUP_REMOVED lines=11> */
[----:B------:R-:W-:Y:S01]  /*16d60*/  VIADD R163, R199, 0xc0 ;  /* 0x000000c0c7a37836 */ /* 0x000fe20000000000 */
        /* <DEDUP_REMOVED lines=28> */
[-C--:B------:R-:W-:Y:S02]  /*16f30*/  @!P1 LEA R10, P6, R158, R8.reuse, 0x1 ;  /* 0x000000089e0a9211 */ /* 0x080fe400078c08ff */
[----:B0-----:R-:W-:Y:S02]  /*16f40*/  @!P5 LEA R4, P4, R164, R8, 0x1 ;  /* 0x00000008a404d211 */ /* 0x001fe400078808ff */
        /* <DEDUP_REMOVED lines=15> */
.L_x_2692:
[----:B------:R-:W-:Y:S05]  /*17040*/  BSYNC B1 ;  /* 0x0000000000017941 */ /* 0x000fea0003800000 */
.L_x_2691:
[----:B------:R-:W-:Y:S01]  /*17050*/  VIADD R20, R20, 0x20 ;  /* 0x0000002014147836 */ /* 0x000fe20000000000 */
[----:B0----5:R0:W3:Y:S04]  /*17060*/  SHFL.IDX PT, R5, R84, 0x1, 0x181f ;  /* 0x00381f0054057f89 */ /* 0x0210e800000e0000 */
        /* <DEDUP_REMOVED lines=36> */
.L_x_2690:
[----:B01----:R-:W2:Y:S01]  /*172b0*/  LDL.LU R12, [R1+0x58] ;  /* 0x00005800010c7983 */ /* 0x003ea20000300800 */
[----:B------:R-:W-:Y:S01]  /*172c0*/  ULDC.64 UR4, c[0x0][0xb08] ;  /* 0x0002c20000047ab9 */ /* 0x000fe20000000a00 */
[----:B------:R-:W0:Y:S01]  /*172d0*/  LDC R13, c[0x0][0xbe8] ;  /* 0x0002fa00ff0d7b82 */ /* 0x000e220000000800 */
[----:B------:R-:W-:Y:S01]  /*172e0*/  IMAD R0, R0, UR4, RZ ;  /* 0x0000000400007c24 */ /* 0x000fe2000f8e02ff */
[----:B------:R-:W-:Y:S01]  /*172f0*/  BSSY B1, `(.L_x_2694) ;  /* 0x0000110000017945 */ /* 0x000fe20003800000 */
[----:B------:R-:W-:-:S04]  /*17300*/  IMAD.WIDE.U32 R10, R3, UR4, RZ ;  /* 0x00000004030a7c25 */ /* 0x000fc8000f8e00ff */
[----:B------:R-:W-:Y:S01]  /*17310*/  IMAD R0, R3, UR5, R0 ;  /* 0x0000000503007c24 */ /* 0x000fe2000f8e0200 */
[----:B------:R-:W-:Y:S01]  /*17320*/  ULDC.64 UR4, c[0x0][0xb38] ;  /* 0x0002ce0000047ab9 */ /* 0x000fe20000000a00 */
[----:B------:R-:W-:Y:S02]  /*17330*/  IMAD.IADD R3, R212, 0x1, R196 ;  /* 0x00000001d4037824 */ /* 0x000fe400078e02c4 */
[----:B------:R-:W-:Y:S01]  /*17340*/  IMAD.IADD R11, R11, 0x1, R0 ;  /* 0x000000010b0b7824 */ /* 0x000fe200078e0200 */
[----:B------:R-:W-:Y:S01]  /*17350*/  SHF.R.S32.HI R0, RZ, 0x1f, R9 ;  /* 0x0000001fff007819 */ /* 0x000fe20000011409 */
[----:B------:R-:W-:Y:S02]  /*17360*/  IMAD.IADD R196, R194, 0x1, R196 ;  /* 0x00000001c2c47824 */ /* 0x000fe400078e02c4 */
[----:B------:R-:W-:-:S04]  /*17370*/  IMAD.WIDE.U32 R10, R188, UR4, R10 ;  /* 0x00000004bc0a7c25 */ /* 0x000fc8000f8e000a */
[----:B------:R-:W-:Y:S01]  /*17380*/  IMAD R11, R188, UR5, R11 ;  /* 0x00000005bc0b7c24 */ /* 0x000fe2000f8e020b */
[----:B------:R-:W-:Y:S01]  /*17390*/  ULDC.64 UR4, c[0x0][0xb40] ;  /* 0x0002d00000047ab9 */ /* 0x000fe20000000a00 */
[----:B------:R-:W-:Y:S02]  /*173a0*/  VIADD R80, R197, 0xf8 ;  /* 0x000000f8c5507836 */ /* 0x000fe40000000000 */
[----:B------:R-:W-:Y:S01]  /*173b0*/  IMAD R0, R0, UR4, RZ ;  /* 0x0000000400007c24 */ /* 0x000fe2000f8e02ff */
[----:B0-----:R-:W-:Y:S01]  /*173c0*/  ISETP.NE.AND P0, PT, R13, 0x1, PT ;  /* 0x000000010d00780c */ /* 0x001fe20003f05270 */
[----:B------:R-:W-:Y:S01]  /*173d0*/  IMAD.WIDE.U32 R10, R9, UR4, R10 ;  /* 0x00000004090a7c25 */ /* 0x000fe2000f8e000a */
[----:B------:R-:W-:-:S03]  /*173e0*/  SHF.R.S32.HI R80, RZ, 0x1f, R80 ;  /* 0x0000001fff507819 */ /* 0x000fc60000011450 */
[----:B------:R-:W-:Y:S01]  /*173f0*/  IMAD R0, R9, UR5, R0 ;  /* 0x0000000509007c24 */ /* 0x000fe2000f8e0200 */
[----:B------:R-:W-:Y:S01]  /*17400*/  ULDC.64 UR4, c[0x0][0xb48] ;  /* 0x0002d20000047ab9 */ /* 0x000fe20000000a00 */
[----:B------:R-:W-:Y:S02]  /*17410*/  IMAD.MOV.U32 R9, RZ, RZ, R3 ;  /* 0x000000ffff097224 */ /* 0x000fe400078e0003 */
[----:B------:R-:W-:Y:S02]  /*17420*/  IMAD.IADD R11, R11, 0x1, R0 ;  /* 0x000000010b0b7824 */ /* 0x000fe400078e0200 */
[C---:B------:R-:W-:Y:S02]  /*17430*/  VIADD R153, R197.reuse, 0xf0 ;  /* 0x000000f0c5997836 */ /* 0x040fe40000000000 */
[----:B------:R-:W0:Y:S01]  /*17440*/  @P0 LDC R0, c[0x0][0xbf0] ;  /* 0x0002fc00ff000b82 */ /* 0x000e220000000800 */
        /* <DEDUP_REMOVED lines=72> */
[----:B------:R-:W-:Y:S02]  /*178d0*/  VIADD R227, R197, 0x30 ;  /* 0x00000030c5e37836 */ /* 0x000fe40000000000 */
[----:B--2---:R-:W-:-:S04]  /*178e0*/  IMAD.WIDE.U32 R10, R12, UR4, R10 ;  /* 0x000000040c0a7c25 */ /* 0x004fc8000f8e000a */
[----:B------:R-:W-:Y:S01]  /*178f0*/  IMAD R11, R12, UR5, R11 ;  /* 0x000000050c0b7c24 */ /* 0x000fe2000f8e020b */
[----:B------:R-:W-:Y:S01]  /*17900*/  ULDC.64 UR4, c[0x0][0xb30] ;  /* 0x0002cc0000047ab9 */ /* 0x000fe20000000a00 */
[----:B------:R-:W1:Y:S02]  /*17910*/  @P0 LDC R12, c[0x0][0xbec] ;  /* 0x0002fb00ff0c0b82 */ /* 0x000e640000000800 */
[----:B-1----:R-:W-:-:S05]  /*17920*/  @P0 IMAD.HI.U32 R12, R3, R12, RZ ;  /* 0x0000000c030c0227 */ /* 0x002fca00078e00ff */
[----:B0-----:R-:W-:-:S05]  /*17930*/  @P0 SHF.R.U32.HI R9, RZ, R0, R12 ;  /* 0x00000000ff090219 */ /* 0x001fca000001160c */
[----:B------:R-:W-:Y:S02]  /*17940*/  IMAD.MOV R0, RZ, RZ, -R9 ;  /* 0x000000ffff007224 */ /* 0x000fe400078e0a09 */
[----:B------:R-:W-:-:S04]  /*17950*/  IMAD.WIDE.U32 R10, R9, UR4, R10 ;  /* 0x00000004090a7c25 */ /* 0x000fc8000f8e000a */
[----:B------:R-:W-:Y:S02]  /*17960*/  IMAD R3, R13, R0, R3 ;  /* 0x000000000d037224 */ /* 0x000fe400078e0203 */
[----:B------:R-:W-:Y:S01]  /*17970*/  IMAD R0, R8, R13, RZ ;  /* 0x0000000d08007224 */ /* 0x000fe200078e02ff */
[----:B------:R-:W-:-:S05]  /*17980*/  SHF.R.S32.HI R8, RZ, 0x1f, R9 ;  /* 0x0000001fff087819 */ /* 0x000fca0000011409 */
[----:B------:R-:W-:-:S04]  /*17990*/  IMAD R8, R8, UR4, RZ ;  /* 0x0000000408087c24 */ /* 0x000fc8000f8e02ff */
[----:B------:R-:W-:Y:S01]  /*179a0*/  IMAD R8, R9, UR5, R8 ;  /* 0x0000000509087c24 */ /* 0x000fe2000f8e0208 */
[----:B------:R-:W-:-:S03]  /*179b0*/  ULDC.64 UR4, c[0x0][0xb28] ;  /* 0x0002ca0000047ab9 */ /* 0x000fc60000000a00 */
[----:B------:R-:W-:Y:S01]  /*179c0*/  IMAD.IADD R11, R11, 0x1, R8 ;  /* 0x000000010b0b7824 */ /* 0x000fe200078e0208 */
[----:B------:R-:W-:Y:S01]  /*179d0*/  SHF.R.S32.HI R8, RZ, 0x1f, R3 ;  /* 0x0000001fff087819 */ /* 0x000fe20000011403 */
[----:B------:R-:W-:-:S04]  /*179e0*/  IMAD.WIDE.U32 R10, R3, UR4, R10 ;  /* 0x00000004030a7c25 */ /* 0x000fc8000f8e000a */
[----:B------:R-:W-:-:S04]  /*179f0*/  IMAD R8, R8, UR4, RZ ;  /* 0x0000000408087c24 */ /* 0x000fc8000f8e02ff */
        /* <DEDUP_REMOVED lines=19> */
[----:B------:R-:W-:Y:S01]  /*17b30*/  ISETP.GE.AND P4, PT, R195, UR4, PT ;  /* 0x00000004c3007c0c */ /* 0x000fe2000bf86270 */
        /* <DEDUP_REMOVED lines=24> */
[----:B------:R-:W-:-:S05]  /*17cc0*/  @!P1 LEA.HI.X R9, R21, R13, R11, 0x2, P2 ;  /* 0x0000000d15099211 */ /* 0x000fca00010f140b */
[----:B------:R0:W-:Y:S01]  /*17cd0*/  @!P1 ST.E.64 desc[UR42][R8.64], R36 ;  /* 0x0000002408009985 */ /* 0x0001e2000c101b2a */
[----:B------:R-:W-:Y:S02]  /*17ce0*/  ISETP.GE.AND P1, PT, R14, UR4, PT ;  /* 0x000000040e007c0c */ /* 0x000fe4000bf26270 */
        /* <DEDUP_REMOVED lines=56> */
[----:B------:R-:W-:Y:S01]  /*18070*/  @!P2 ST.E.64 desc[UR42][R14.64], R88 ;  /* 0x000000580e00a985 */ /* 0x000fe2000c101b2a */
[-C--:B0-----:R-:W-:Y:S02]  /*18080*/  @!P3 LEA R6, P6, R178, R20.reuse, 0x2 ;  /* 0x00000014b206b211 */ /* 0x081fe400078c10ff */
[-C--:B------:R-:W-:Y:S02]  /*18090*/  @!P4 LEA R8, P2, R176, R20.reuse, 0x2 ;  /* 0x00000014b008c211 */ /* 0x080fe400078410ff */
[-C--:B------:R-:W-:Y:S02]  /*180a0*/  @!P3 LEA.HI.X R7, R178, R13.reuse, R179, 0x2, P6 ;  /* 0x0000000db207b211 */ /* 0x080fe400030f14b3 */
[----:B-1----:R-:W-:Y:S02]  /*180b0*/  @!P5 LEA R10, P6, R174, R20, 0x2 ;  /* 0x00000014ae0ad211 */ /* 0x002fe400078c10ff */
        /* <DEDUP_REMOVED lines=51> */
.L_x_2695:
[----:B------:R-:W-:Y:S05]  /*183f0*/  BSYNC B1 ;  /* 0x0000000000017941 */ /* 0x000fea0003800000 */
.L_x_2694:
        /* <DEDUP_REMOVED lines=10> */
[C---:B------:R-:W-:Y:S01]  /*184a0*/  VIADD R15, R197.reuse, 0x18 ;  /* 0x00000018c50f7836 */ /* 0x040fe20000000000 */
[----:B------:R-:W-:Y:S01]  /*184b0*/  ISETP.GE.AND P2, PT, R10, UR4, PT ;  /* 0x000000040a007c0c */ /* 0x000fe2000bf46270 */
[----:B------:R-:W-:Y:S01]  /*184c0*/  VIADD R11, R197, 0x8 ;  /* 0x00000008c50b7836 */ /* 0x000fe20000000000 */
[----:B------:R-:W-:Y:S01]  /*184d0*/  ISETP.GE.AND P1, PT, R21, UR4, PT ;  /* 0x0000000415007c0c */ /* 0x000fe2000bf26270 */
[----:B--2---:R-:W-:Y:S01]  /*184e0*/  VIADD R13, R197, 0x20 ;  /* 0x00000020c50d7836 */ /* 0x004fe20000000000 */
[----:B------:R-:W-:Y:S01]  /*184f0*/  ISETP.GE.AND P0, PT, R15, UR4, PT ;  /* 0x000000040f007c0c */ /* 0x000fe2000bf06270 */
[C---:B------:R-:W-:Y:S01]  /*18500*/  VIADD R24, R197.reuse, 0x10 ;  /* 0x00000010c5187836 */ /* 0x040fe20000000000 */
[----:B------:R-:W-:Y:S01]  /*18510*/  SHF.R.S32.HI R11, RZ, 0x1f, R11 ;  /* 0x0000001fff0b7819 */ /* 0x000fe2000001140b */
[----:B-1----:R-:W-:-:S02]  /*18520*/  VIADD R20, R197, 0x18 ;  /* 0x00000018c5147836 */ /* 0x002fc40000000000 */
[CC--:B---3--:R-:W-:Y:S01]  /*18530*/  @!P4 LEA R6, P3, R197.reuse, R3.reuse, 0x2 ;  /* 0x00000003c506c211 */ /* 0x0c8fe200078610ff */
[C---:B------:R-:W-:Y:S01]  /*18540*/  VIADD R14, R197.reuse, 0x28 ;  /* 0x00000028c50e7836 */ /* 0x040fe20000000000 */
[----:B------:R-:W-:Y:S02]  /*18550*/  SHF.R.S32.HI R24, RZ, 0x1f, R24 ;  /* 0x0000001fff187819 */ /* 0x000fe40000011418 */
[----:B0-----:R-:W-:Y:S02]  /*18560*/  @!P4 LEA.HI.X R7, R197, R12, R8, 0x2, P3 ;  /* 0x0000000cc507c211 */ /* 0x001fe400018f1408 */
[----:B------:R-:W-:Y:S02]  /*18570*/  ISETP.GE.AND P3, PT, R13, UR4, PT ;  /* 0x000000040d007c0c */ /* 0x000fe4000bf66270 */
[----:B------:R-:W-:Y:S01]  /*18580*/  @!P1 LEA R8, P5, R21, R3, 0x2 ;  /* 0x0000000315089211 */ /* 0x000fe200078a10ff */
[----:B------:R0:W-:Y:S01]  /*18590*/  @!P4 ST.E.64 desc[UR42][R6.64], R26 ;  /* 0x0000001a0600c985 */ /* 0x0001e2000c101b2a */
[----:B------:R-:W-:-:S02]  /*185a0*/  SHF.R.S32.HI R20, RZ, 0x1f, R20 ;  /* 0x0000001fff147819 */ /* 0x000fc40000011414 */
[----:B------:R-:W-:Y:S02]  /*185b0*/  @!P1 LEA.HI.X R9, R21, R12, R24, 0x2, P5 ;  /* 0x0000000c15099211 */ /* 0x000fe400028f1418 */
[----:B------:R-:W-:Y:S02]  /*185c0*/  ISETP.GE.AND P4, PT, R14, UR4, PT ;  /* 0x000000040e007c0c */ /* 0x000fe4000bf86270 */
[----:B------:R-:W-:Y:S02]  /*185d0*/  ISETP.GE.AND P5, PT, R227, UR4, PT ;  /* 0x00000004e3007c0c */ /* 0x000fe4000bfa6270 */
[----:B0-----:R-:W-:-:S04]  /*185e0*/  @!P2 LEA R6, P6, R10, R3, 0x2 ;  /* 0x000000030a06a211 */ /* 0x001fc800078c10ff */
[----:B------:R-:W-:Y:S02]  /*185f0*/  @!P2 LEA.HI.X R7, R10, R12, R11, 0x2, P6 ;  /* 0x0000000c0a07a211 */ /* 0x000fe400030f140b */
[----:B------:R-:W-:-:S03]  /*18600*/  @!P0 LEA R10, P6, R15, R3, 0x2 ;  /* 0x000000030f0a8211 */ /* 0x000fc600078c10ff */
[----:B------:R0:W-:Y:S01]  /*18610*/  @!P2 ST.E.64 desc[UR42][R6.64], R30 ;  /* 0x0000001e0600a985 */ /* 0x0001e2000c101b2a */
[----:B------:R-:W-:Y:S01]  /*18620*/  @!P0 LEA.HI.X R11, R15, R12, R20, 0x2, P6 ;  /* 0x0000000c0f0b8211 */ /* 0x000fe200030f1414 */
[----:B------:R-:W-:Y:S02]  /*18630*/  VIADD R15, R197, 0x20 ;  /* 0x00000020c50f7836 */ /* 0x000fe40000000000 */
[----:B------:R1:W-:Y:S03]  /*18640*/  @!P1 ST.E.64 desc[UR42][R8.64], R34 ;  /* 0x0000002208009985 */ /* 0x0003e6000c101b2a */
[----:B------:R-:W-:Y:S01]  /*18650*/  SHF.R.S32.HI R15, RZ, 0x1f, R15 ;  /* 0x0000001fff0f7819 */ /* 0x000fe2000001140f */
[----:B------:R2:W-:Y:S01]  /*18660*/  @!P0 ST.E.64 desc[UR42][R10.64], R38 ;  /* 0x000000260a008985 */ /* 0x0005e2000c101b2a */
[----:B------:R-:W-:Y:S02]  /*18670*/  ISETP.GE.AND P0, PT, R224, UR4, PT ;  /* 0x00000004e0007c0c */ /* 0x000fe4000bf06270 */
[----:B0-----:R-:W-:-:S04]  /*18680*/  @!P3 LEA R6, P1, R13, R3, 0x2 ;  /* 0x000000030d06b211 */ /* 0x001fc800078210ff */
[-C--:B------:R-:W-:Y:S01]  /*18690*/  @!P3 LEA.HI.X R7, R13, R12.reuse, R15, 0x2, P1 ;  /* 0x0000000c0d07b211 */ /* 0x080fe200008f140f */
[C---:B------:R-:W-:Y:S01]  /*186a0*/  VIADD R15, R197.reuse, 0x28 ;  /* 0x00000028c50f7836 */ /* 0x040fe20000000000 */
[-C--:B-1----:R-:W-:Y:S01]  /*186b0*/  @!P4 LEA R8, P2, R14, R3.reuse, 0x2 ;  /* 0x000000030e08c211 */ /* 0x082fe200078410ff */
[----:B------:R-:W-:Y:S01]  /*186c0*/  VIADD R13, R197, 0x30 ;  /* 0x00000030c50d7836 */ /* 0x000fe20000000000 */
[----:B------:R-:W-:Y:S01]  /*186d0*/  ISETP.GE.AND P1, PT, R222, UR4, PT ;  /* 0x00000004de007c0c */ /* 0x000fe2000bf26270 */
[----:B------:R0:W-:Y:S01]  /*186e0*/  @!P3 ST.E.64 desc[UR42][R6.64], R42 ;  /* 0x0000002a0600b985 */ /* 0x0001e2000c101b2a */
[----:B------:R-:W-:Y:S02]  /*186f0*/  SHF.R.S32.HI R15, RZ, 0x1f, R15 ;  /* 0x0000001fff0f7819 */ /* 0x000fe4000001140f */
[----:B--2---:R-:W-:Y:S02]  /*18700*/  @!P5 LEA R10, P6, R227, R3, 0x2 ;  /* 0x00000003e30ad211 */ /* 0x004fe400078c10ff */
[----:B------:R-:W-:-:S02]  /*18710*/  @!P4 LEA.HI.X R9, R14, R12, R15, 0x2, P2 ;  /* 0x0000000c0e09c211 */ /* 0x000fc400010f140f */
[----:B------:R-:W-:Y:S02]  /*18720*/  ISETP.GE.AND P2, PT, R220, UR4, PT ;  /* 0x00000004dc007c0c */ /* 0x000fe4000bf46270 */
[----:B------:R-:W-:Y:S01]  /*18730*/  SHF.R.S32.HI R13, RZ, 0x1f, R13 ;  /* 0x0000001fff0d7819 */ /* 0x000fe2000001140d */
[----:B------:R1:W-:Y:S01]  /*18740*/  @!P4 ST.E.64 desc[UR42][R8.64], R46 ;  /* 0x0000002e0800c985 */ /* 0x0003e2000c101b2a */
[----:B------:R-:W-:Y:S02]  /*18750*/  ISETP.GE.AND P3, PT, R211, UR4, PT ;  /* 0x00000004d3007c0c */ /* 0x000fe4000bf66270 */
[-C--:B------:R-:W-:Y:S02]  /*18760*/  @!P5 LEA.HI.X R11, R227, R12.reuse, R13, 0x2, P6 ;  /* 0x0000000ce30bd211 */ /* 0x080fe400030f140d */
[C---:B0-----:R-:W-:Y:S02]  /*18770*/  @!P0 LEA R6, P6, R224.reuse, R3, 0x2 ;  /* 0x00000003e0068211 */ /* 0x041fe400078c10ff */
[----:B------:R-:W-:Y:S01]  /*18780*/  ISETP.GE.AND P4, PT, R209, UR4, PT ;  /* 0x00000004d1007c0c */ /* 0x000fe2000bf86270 */
[----:B------:R0:W-:Y:S01]  /*18790*/  @!P5 ST.E.64 desc[UR42][R10.64], R50 ;  /* 0x000000320a00d985 */ /* 0x0001e2000c101b2a */
[----:B------:R-:W-:-:S02]  /*187a0*/  @!P0 LEA.HI.X R7, R224, R12, R225, 0x2, P6 ;  /* 0x0000000ce0078211 */ /* 0x000fc400030f14e1 */
        /* <DEDUP_REMOVED lines=11> */
[----:B------:R-:W-:Y:S02]  /*18860*/  @!P3 LEA.HI.X R7, R211, R12, R213, 0x2, P6 ;  /* 0x0000000cd307b211 */ /* 0x000fe400030f14d5 */
[----:B0-----:R-:W-:-:S03]  /*18870*/  @!P4 LEA R8, P2, R209, R3, 0x2 ;  /* 0x00000003d108c211 */ /* 0x001fc600078410ff */
[----:B------:R0:W-:Y:S01]  /*18880*/  @!P3 ST.E.64 desc[UR42][R6.64], R66 ;  /* 0x000000420600b985 */ /* 0x0001e2000c101b2a */
[-C--:B------:R-:W-:Y:S02]  /*18890*/  @!P4 LEA.HI.X R9, R209, R12.reuse, R210, 0x2, P2 ;  /* 0x0000000cd109c211 */ /* 0x080fe400010f14d2 */
[----:B------:R-:W-:Y:S02]  /*188a0*/  ISETP.GE.AND P2, PT, R182, UR4, PT ;  /* 0x00000004b6007c0c */ /* 0x000fe4000bf46270 */
[CC--:B-1----:R-:W-:Y:S01]  /*188b0*/  @!P5 LEA R10, P6, R203.reuse, R3.reuse, 0x2 ;  /* 0x00000003cb0ad211 */ /* 0x0c2fe200078c10ff */
[----:B------:R1:W-:Y:S03]  /*188c0*/  @!P4 ST.E.64 desc[UR42][R8.64], R70 ;  /* 0x000000460800c985 */ /* 0x0003e6000c101b2a */
        /* <DEDUP_REMOVED lines=9> */
[----:B------:R-:W-:Y:S02]  /*18960*/  ISETP.GE.AND P3, PT, R176, UR4, PT ;  /* 0x00000004b0007c0c */ /* 0x000fe4000bf66270 */
[-C--:B0-----:R-:W-:Y:S01]  /*18970*/  @!P2 LEA R10, P6, R182, R3.reuse, 0x2 ;  /* 0x00000003b60aa211 */ /* 0x081fe200078c10ff */
[----:B------:R0:W-:Y:S01]  /*18980*/  @!P1 ST.E.64 desc[UR42][R8.64], R4 ;  /* 0x0000000408009985 */ /* 0x0001e2000c101b2a */
[----:B------:R-:W-:Y:S02]  /*18990*/  ISETP.GE.AND P1, PT, R172, UR4, PT ;  /* 0x00000004ac007c0c */ /* 0x000fe4000bf26270 */
[----:B------:R-:W-:Y:S02]  /*189a0*/  @!P2 LEA.HI.X R11, R182, R12, R183, 0x2, P6 ;  /* 0x0000000cb60ba211 */ /* 0x000fe400030f14b7 */
[----:B-1----:R-:W-:-:S03]  /*189b0*/  @!P4 LEA R6, P0, R178, R3, 0x2 ;  /* 0x00000003b206c211 */ /* 0x002fc600078010ff */
[----:B------:R-:W-:Y:S01]  /*189c0*/  @!P2 ST.E.64 desc[UR42][R10.64], R86 ;  /* 0x000000560a00a985 */ /* 0x000fe2000c101b2a */
        /* <DEDUP_REMOVED lines=25> */
[-C--:B------:R-:W-:Y:S02]  /*18b60*/  @!P5 LEA.HI.X R5, R168, R12.reuse, R169, 0x2, P1 ;  /* 0x0000000ca805d211 */ /* 0x080fe400008f14a9 */
        /* <DEDUP_REMOVED lines=18> */
[-C--:B------:R-:W-:Y:S02]  /*18c90*/  @!P2 LEA.HI.X R9, R154, R12.reuse, R155, 0x2, P1 ;  /* 0x0000000c9a09a211 */ /* 0x080fe400008f149b */
[-C--:B0-----:R-:W-:Y:S02]  /*18ca0*/  @!P4 LEA R6, P0, R158, R3.reuse, 0x2 ;  /* 0x000000039e06c211 */ /* 0x081fe400078010ff */
[-C--:B-1----:R-:W-:Y:S02]  /*18cb0*/  @!P3 LEA R4, P6, R156, R3.reuse, 0x2 ;  /* 0x000000039c04b211 */ /* 0x082fe400078c10ff */
[-C--:B------:R-:W-:Y:S02]  /*18cc0*/  @!P4 LEA.HI.X R7, R158, R12.reuse, R159, 0x2, P0 ;  /* 0x0000000c9e07c211 */ /* 0x080fe400000f149f */
        /* <DEDUP_REMOVED lines=13> */
.L_x_2687:
[----:B----4-:R-:W4:Y:S01]  /*18da0*/  LDL R10, [R1+0x54] ;  /* 0x00005400010a7983 */ /* 0x010f220000100800 */
[----:B------:R-:W-:Y:S01]  /*18db0*/  ULDC.64 UR4, c[0x0][0xc08] ;  /* 0x0003020000047ab9 */ /* 0x000fe20000000a00 */
[----:B------:R-:W4:Y:S01]  /*18dc0*/  LDC.64 R4, c[0x0][0xc00] ;  /* 0x00030000ff047b82 */ /* 0x000f220000000a00 */
[----:B------:R-:W-:Y:S01]  /*18dd0*/  ISETP.NE.U32.AND P0, PT, RZ, UR4, PT ;  /* 0x00000004ff007c0c */ /* 0x000fe2000bf05070 */
[----:B------:R-:W2:Y:S01]  /*18de0*/  LDL R9, [R1+0x50] ;  /* 0x0000500001097983 */ /* 0x000ea20000100800 */
[----:B------:R-:W-:Y:S02]  /*18df0*/  IMAD.MOV.U32 R3, RZ, RZ, RZ ;  /* 0x000000ffff037224 */ /* 0x000fe400078e00ff */
[----:B------:R-:W-:Y:S01]  /*18e00*/  ISETP.NE.AND.EX P1, PT, RZ, UR5, PT, P0 ;  /* 0x00000005ff007c0c */ /* 0x000fe2000bf25300 */
[----:B------:R-:W-:Y:S02]  /*18e10*/  ULDC.64 UR4, c[0x0][0xc00] ;  /* 0x0003000000047ab9 */ /* 0x000fe40000000a00 */
[----:B------:R-:W-:-:S04]  /*18e20*/  ISETP.NE.U32.AND P0, PT, RZ, UR4, PT ;  /* 0x00000004ff007c0c */ /* 0x000fc8000bf05070 */
[----:B------:R-:W-:-:S06]  /*18e30*/  ISETP.NE.AND.EX P0, PT, RZ, UR5, PT, P0 ;  /* 0x00000005ff007c0c */ /* 0x000fcc000bf05300 */
[----:B------:R-:W1:Y:S01]  /*18e40*/  @P1 LDC.64 R6, c[0x0][0xc08] ;  /* 0x00030200ff061b82 */ /* 0x000e620000000a00 */
[----:B------:R-:W-:Y:S02]  /*18e50*/  ULDC UR4, c[0x0][0xa88] ;  /* 0x0002a20000047ab9 */ /* 0x000fe40000000800 */
[----:B------:R-:W-:Y:S01]  /*18e60*/  IMAD.U32 R0, RZ, RZ, UR4 ;  /* 0x00000004ff007e24 */ /* 0x000fe2000f8e00ff */
[----:B------:R-:W3:Y:S01]  /*18e70*/  S2R R31, SR_TID.X ;  /* 0x00000000001f7919 */ /* 0x000ee20000002100 */
[----:B----4-:R-:W-:-:S04]  /*18e80*/  IMAD.WIDE R4, R10, 0x4, R4 ;  /* 0x000000040a047825 */ /* 0x010fc800078e0204 */
[----:B-1----:R-:W-:Y:S01]  /*18e90*/  @P1 IMAD.WIDE R6, R10, 0x4, R6 ;  /* 0x000000040a061825 */ /* 0x002fe200078e0206 */
[----:B------:R1:W5:Y:S04]  /*18ea0*/  @P0 LDG.E R3, desc[UR42][R4.64] ;  /* 0x0000002a04030981 */ /* 0x000368000c1e1900 */
[----:B------:R1:W5:Y:S01]  /*18eb0*/  @P1 LDG.E R0, desc[UR42][R6.64] ;  /* 0x0000002a06001981 */ /* 0x000362000c1e1900 */
[----:B--2---:R-:W-:Y:S01]  /*18ec0*/  ISETP.NE.AND P2, PT, R9, RZ, PT ;  /* 0x000000ff0900720c */ /* 0x004fe20003f45270 */
[----:B---3--:R-:W-:Y:S01]  /*18ed0*/  VIADD R8, R31, 0xffffff80 ;  /* 0xffffff801f087836 */ /* 0x008fe20000000000 */
[----:B------:R-:W-:-:S04]  /*18ee0*/  SHF.R.S32.HI R26, RZ, 0x1f, R10 ;  /* 0x0000001fff1a7819 */ /* 0x000fc8000001140a */
[----:B------:R-:W-:-:S07]  /*18ef0*/  ISETP.GT.AND P3, PT, R8, 0x3f, PT ;  /* 0x0000003f0800780c */ /* 0x000fce0003f64270 */
[----:B------:R-:W2:Y:S02]  /*18f00*/  @!P2 LDC R9, c[0x0][0xad4] ;  /* 0x0002b500ff09ab82 */ /* 0x000ea40000000800 */
[----:B--2---:R1:W-:Y:S01]  /*18f10*/  @!P2 STL [R1+0x50], R9 ;  /* 0x000050090100a387 */ /* 0x0043e20000100800 */
[----:B------:R-:W-:Y:S01]  /*18f20*/  ISETP.GT.AND P2, PT, R9, 0x1, PT ;  /* 0x000000010900780c */ /* 0x000fe20003f44270 */
[----:B------:R-:W-:-:S12]  /*18f30*/  @P1 BRA `(.L_x_2696) ;  /* 0x0000000000101947 */ /* 0x000fd80003800000 */
[----:B------:R-:W-:Y:S05]  /*18f40*/  @!P0 BRA `(.L_x_2696) ;  /* 0x00000000000c8947 */ /* 0x000fea0003800000 */
[----:B-1----:R-:W2:Y:S04]  /*18f50*/  LDG.E R7, desc[UR42][R4.64] ;  /* 0x0000002a04077981 */ /* 0x002ea8000c1e1900 */
[----:B-----5:R-:W2:Y:S02]  /*18f60*/  LDG.E R0, desc[UR42][R4.64+0x4] ;  /* 0x0000042a04007981 */ /* 0x020ea4000c1e1900 */
[----:B--2---:R-:W-:-:S07]  /*18f70*/  IMAD.IADD R0, R0, 0x1, -R7 ;  /* 0x0000000100007824 */ /* 0x004fce00078e0a07 */
.L_x_2696:
[----:B------:R-:W-:Y:S01]  /*18f80*/  BSSY B1, `(.L_x_2697) ;  /* 0x0000036000017945 */ /* 0x000fe20003800000 */
[----:B------:R-:W-:Y:S02]  /*18f90*/  SEL R29, R10, RZ, !P0 ;  /* 0x000000ff0a1d7207 */ /* 0x000fe40004000000 */
[----:B------:R-:W-:Y:S02]  /*18fa0*/  SEL R26, R26, RZ, !P0 ;  /* 0x000000ff1a1a7207 */ /* 0x000fe40004000000 */
[----:B-----5:R-:W-:Y:S01]  /*18fb0*/  SHF.R.S32.HI R24, RZ, 0x1f, R3 ;  /* 0x0000001fff187819 */ /* 0x020fe20000011403 */
[----:B------:R-:W-:Y:S06]  /*18fc0*/  @P3 BRA `(.L_x_2698) ;  /* 0x0000000000c43947 */ /* 0x000fec0003800000 */
[----:B------:R-:W1:Y:S01]  /*18fd0*/  LDC R33, c[0x0][0xbe8] ;  /* 0x0002fa00ff217b82 */ /* 0x000e620000000800 */
[----:B------:R-:W-:Y:S01]  /*18fe0*/  IADD3 R31, R196, -0x80, R31 ;  /* 0xffffff80c41f7810 */ /* 0x000fe20007ffe01f */
[----:B-1----:R-:W-:-:S05]  /*18ff0*/  IMAD R4, R0, R33, RZ ;  /* 0x0000002100047224 */ /* 0x002fca00078e02ff */
[----:B------:R-:W-:-:S13]  /*19000*/  ISETP.GE.AND P0, PT, R31, R4, PT ;  /* 0x000000041f00720c */ /* 0x000fda0003f06270 */
[----:B------:R-:W-:Y:S05]  /*19010*/  @P0 BRA `(.L_x_2698) ;  /* 0x0000000000b00947 */ /* 0x000fea0003800000 */
[----:B------:R-:W2:Y:S01]  /*19020*/  LDL.LU R28, [R1+0x58] ;  /* 0x00005800011c7983 */ /* 0x000ea20000300800 */
[----:B------:R-:W-:Y:S01]  /*19030*/  IMAD.MOV.U32 R23, RZ, RZ, 0x9b8 ;  /* 0x000009b8ff177424 */ /* 0x000fe200078e00ff */
[----:B------:R-:W-:Y:S01]  /*19040*/  ISETP.GT.AND P0, PT, R9, 0x1, PT ;  /* 0x000000010900780c */ /* 0x000fe20003f04270 */
[----:B------:R-:W1:Y:S01]  /*19050*/  LDC.64 R10, c[0x0][0xba8] ;  /* 0x0002ea00ff0a7b82 */ /* 0x000e620000000a00 */
[----:B------:R-:W-:Y:S01]  /*19060*/  ISETP.NE.AND P1, PT, R33, 0x1, PT ;  /* 0x000000012100780c */ /* 0x000fe20003f25270 */
[----:B------:R-:W-:Y:S01]  /*19070*/  IMAD.MOV.U32 R21, RZ, RZ, R31 ;  /* 0x000000ffff157224 */ /* 0x000fe200078e001f */
[----:B------:R-:W-:-:S05]  /*19080*/  SEL R23, R23, 0x978, P0 ;  /* 0x0000097817177807 */ /* 0x000fca0000000000 */
[----:B------:R-:W3:Y:S08]  /*19090*/  LDC.64 R4, c[0x0][R23+0x220] ;  /* 0x0000880017047b82 */ /* 0x000ef00000000a00 */
[----:B0-----:R-:W0:Y:S08]  /*190a0*/  LDC.64 R12, c[0x0][R23+0x218] ;  /* 0x00008600170c7b82 */ /* 0x001e300000000a00 */
[----:B------:R-:W4:Y:S08]  /*190b0*/  LDC.64 R6, c[0x0][R23+0x228] ;  /* 0x00008a0017067b82 */ /* 0x000f300000000a00 */
[----:B------:R-:W5:Y:S08]  /*190c0*/  @P1 LDC R20, c[0x0][0xbec] ;  /* 0x0002fb00ff141b82 */ /* 0x000f700000000800 */
[----:B------:R-:W4:Y:S08]  /*190d0*/  LDC.64 R8, c[0x0][R23+0x210] ;  /* 0x0000840017087b82 */ /* 0x000f300000000a00 */
[----:B------:R-:W4:Y:S01]  /*190e0*/  @P1 LDC R27, c[0x0][0xbf0] ;  /* 0x0002fc00ff1b1b82 */ /* 0x000f220000000800 */
[----:B-----5:R-:W-:-:S07]  /*190f0*/  @P1 IMAD.HI.U32 R20, R31, R20, RZ ;  /* 0x000000141f141227 */ /* 0x020fce00078e00ff */
[----:B-1----:R-:W1:Y:S01]  /*19100*/  @!P0 LDC R10, c[0x0][0xb50] ;  /* 0x0002d400ff0a8b82 */ /* 0x002e620000000800 */
[-C--:B---3--:R-:W-:Y:S02]  /*19110*/  IMAD R5, R5, R29.reuse, RZ ;  /* 0x0000001d05057224 */ /* 0x088fe400078e02ff */
[----:B------:R-:W-:-:S05]  /*19120*/  IMAD.WIDE.U32 R14, R4, R29, RZ ;  /* 0x0000001d040e7225 */ /* 0x000fca00078e00ff */
[----:B------:R-:W3:Y:S01]  /*19130*/  @!P0 LDC R11, c[0x0][0xb54] ;  /* 0x0002d500ff0b8b82 */ /* 0x000ee20000000800 */
[-C--:B0-----:R-:W-:Y:S02]  /*19140*/  IMAD R25, R13, R188.reuse, RZ ;  /* 0x000000bc0d197224 */ /* 0x081fe400078e02ff */
        /* <DEDUP_REMOVED lines=20> */
[----:B-1----:R-:W-:Y:S01]  /*19290*/  LEA R10, P0, R6, R10, 0x2 ;  /* 0x0000000a060a7211 */ /* 0x002fe200078010ff */
[----:B------:R-:W-:Y:S02]  /*192a0*/  IMAD.MOV.U32 R5, RZ, RZ, -0x800000 ;  /* 0xff800000ff057424 */ /* 0x000fe400078e00ff */
[----:B------:R-:W-:-:S05]  /*192b0*/  IMAD.IADD R4, R7, 0x1, R13 ;  /* 0x0000000107047824 */ /* 0x000fca00078e020d */
[----:B---3--:R-:W-:-:S05]  /*192c0*/  LEA.HI.X R11, R6, R11, R4, 0x2, P0 ;  /* 0x0000000b060b7211 */ /* 0x008fca00000f1404 */
[----:B------:R2:W-:Y:S02]  /*192d0*/  STG.E desc[UR42][R10.64], R5 ;  /* 0x000000050a007986 */ /* 0x0005e4000c10192a */
.L_x_2698:
[----:B------:R-:W-:Y:S05]  /*192e0*/  BSYNC B1 ;  /* 0x0000000000017941 */ /* 0x000fea0003800000 */
.L_x_2697:
[----:B------:R-:W-:Y:S05]  /*192f0*/  @P2 BRA `(.L_x_2693) ;  /* 0x0000000800ac2947 */ /* 0x000fea0003800000 */
[----:B-1----:R-:W1:Y:S01]  /*19300*/  S2R R6, SR_TID.X ;  /* 0x0000000000067919 */ /* 0x002e620000002100 */
[----:B------:R-:W3:Y:S01]  /*19310*/  LDC R9, c[0x0][0xbe8] ;  /* 0x0002fa00ff097b82 */ /* 0x000ee20000000800 */
[----:B------:R-:W-:Y:S01]  /*19320*/  ULDC.64 UR4, c[0x0][0xaa0] ;  /* 0x0002a80000047ab9 */ /* 0x000fe20000000a00 */
[C---:B------:R-:W-:Y:S01]  /*19330*/  VIADD R38, R199.reuse, 0x40 ;  /* 0x00000040c7267836 */ /* 0x040fe20000000000 */
[----:B------:R-:W-:Y:S01]  /*19340*/  BSSY B1, `(.L_x_2699) ;  /* 0x0000082000017945 */ /* 0x000fe20003800000 */
[----:B------:R-:W-:Y:S02]  /*19350*/  IMAD R4, R24, UR4, RZ ;  /* 0x0000000418047c24 */ /* 0x000fe4000f8e02ff */
[----:B------:R-:W-:Y:S02]  /*19360*/  VIADD R36, R199, 0x80 ;  /* 0x00000080c7247836 */ /* 0x000fe40000000000 */
[----:B0-----:R-:W0:Y:S01]  /*19370*/  LDC R12, c[0x0][0xac8] ;  /* 0x0002b200ff0c7b82 */ /* 0x001e220000000800 */
[----:B------:R-:W-:-:S02]  /*19380*/  IMAD R7, R3, UR5, R4 ;  /* 0x0000000503077c24 */ /* 0x000fc4000f8e0204 */
[----:B--2---:R-:W-:Y:S01]  /*19390*/  IMAD.WIDE.U32 R4, R3, UR4, RZ ;  /* 0x0000000403047c25 */ /* 0x004fe2000f8e00ff */
[----:B------:R-:W-:-:S03]  /*193a0*/  ULDC.64 UR4, c[0x0][0xae8] ;  /* 0x0002ba0000047ab9 */ /* 0x000fc60000000a00 */
[----:B------:R-:W-:Y:S02]  /*193b0*/  IMAD.IADD R5, R5, 0x1, R7 ;  /* 0x0000000105057824 */ /* 0x000fe400078e0207 */
[----:B------:R-:W-:Y:S02]  /*193c0*/  VIADD R34, R199, 0xc0 ;  /* 0x000000c0c7227836 */ /* 0x000fe40000000000 */
[----:B------:R-:W-:-:S04]  /*193d0*/  IMAD.WIDE.U32 R4, R188, UR4, R4 ;  /* 0x00000004bc047c25 */ /* 0x000fc8000f8e0004 */
[----:B------:R-:W-:Y:S01]  /*193e0*/  IMAD R5, R188, UR5, R5 ;  /* 0x00000005bc057c24 */ /* 0x000fe2000f8e0205 */
[----:B---3--:R-:W-:Y:S01]  /*193f0*/  ISETP.NE.AND P0, PT, R9, 0x1, PT ;  /* 0x000000010900780c */ /* 0x008fe20003f05270 */
[----:B------:R-:W-:Y:S01]  /*19400*/  ULDC.64 UR4, c[0x0][0xaf0] ;  /* 0x0002bc0000047ab9 */ /* 0x000fe20000000a00 */
[----:B------:R-:W-:Y:S02]  /*19410*/  IMAD R21, R0, R9, RZ ;  /* 0x0000000900157224 */ /* 0x000fe400078e02ff */
[----:B------:R-:W-:-:S04]  /*19420*/  IMAD.WIDE.U32 R4, R29, UR4, R4 ;  /* 0x000000041d047c25 */ /* 0x000fc8000f8e0004 */
[----:B-1----:R-:W-:Y:S01]  /*19430*/  VIADD R6, R6, 0xffffff80 ;  /* 0xffffff8006067836 */ /* 0x002fe20000000000 */
[-C--:B0-----:R-:W-:Y:S01]  /*19440*/  ISETP.GE.AND P1, PT, R38, R12.reuse, PT ;  /* 0x0000000c2600720c */ /* 0x081fe20003f26270 */
[C---:B------:R-:W-:Y:S01]  /*19450*/  VIADD R32, R199.reuse, 0x100 ;  /* 0x00000100c7207836 */ /* 0x040fe20000000000 */
[C---:B------:R-:W-:Y:S01]  /*19460*/  ISETP.GE.AND P2, PT, R199.reuse, R12, PT ;  /* 0x0000000cc700720c */ /* 0x040fe20003f46270 */
[C---:B------:R-:W-:Y:S01]  /*19470*/  VIADD R30, R199.reuse, 0x140 ;  /* 0x00000140c71e7836 */ /* 0x040fe20000000000 */
[----:B------:R-:W-:Y:S01]  /*19480*/  SHF.R.S32.HI R3, RZ, 0x1f, R6 ;  /* 0x0000001fff037819 */ /* 0x000fe20000011406 */
[----:B------:R-:W0:Y:S01]  /*19490*/  @P0 LDC R11, c[0x0][0xbec] ;  /* 0x0002fb00ff0b0b82 */ /* 0x000e220000000800 */
[----:B------:R-:W-:Y:S01]  /*194a0*/  SEL R8, RZ, 0xffffffff, P1 ;  /* 0xffffffffff087807 */ /* 0x000fe20000800000 */
[----:B------:R-:W-:Y:S01]  /*194b0*/  VIADD R27, R199, 0x180 ;  /* 0x00000180c71b7836 */ /* 0x000fe20000000000 */
[----:B------:R-:W-:Y:S01]  /*194c0*/  LEA.HI R3, R3, R6, RZ, 0x3 ;  /* 0x0000000603037211 */ /* 0x000fe200078f18ff */
[----:B------:R-:W-:Y:S01]  /*194d0*/  VIADD R23, R199, 0x1c0 ;  /* 0x000001c0c7177836 */ /* 0x000fe20000000000 */
[----:B------:R-:W-:Y:S01]  /*194e0*/  ISETP.GE.AND P1, PT, R36, R12, PT ;  /* 0x0000000c2400720c */ /* 0x000fe20003f26270 */
[----:B------:R-:W-:Y:S01]  /*194f0*/  IMAD.SHL.U32 R8, R8, 0x2, RZ ;  /* 0x0000000208087824 */ /* 0x000fe200078e00ff */
[----:B------:R-:W-:Y:S01]  /*19500*/  LOP3.LUT R7, R3, 0xfffffff8, RZ, 0xc0, !PT ;  /* 0xfffffff803077812 */ /* 0x000fe200078ec0ff */
[----:B------:R-:W1:Y:S01]  /*19510*/  @P0 LDC R13, c[0x0][0xbf0] ;  /* 0x0002fc00ff0d0b82 */ /* 0x000e620000000800 */
[----:B------:R-:W-:Y:S01]  /*19520*/  SHF.R.S32.HI R20, RZ, 0x3, R3 ;  /* 0x00000003ff147819 */ /* 0x000fe20000011403 */
[----:B------:R-:W-:-:S02]  /*19530*/  IMAD R3, R26, UR4, RZ ;  /* 0x000000041a037c24 */ /* 0x000fc4000f8e02ff */
[----:B------:R-:W-:Y:S02]  /*19540*/  IMAD.IADD R7, R6, 0x1, -R7 ;  /* 0x0000000106077824 */ /* 0x000fe400078e0a07 */
[----:B------:R-:W-:Y:S02]  /*19550*/  VIADD R25, R199, 0x1c0 ;  /* 0x000001c0c7197836 */ /* 0x000fe40000000000 */
[----:B------:R-:W-:Y:S02]  /*19560*/  IMAD R7, R7, 0x20, R20 ;  /* 0x0000002007077824 */ /* 0x000fe400078e0214 */
[----:B------:R-:W-:Y:S01]  /*19570*/  IMAD.IADD R20, R20, 0x1, R196 ;  /* 0x0000000114147824 */ /* 0x000fe200078e02c4 */
[----:B------:R-:W-:Y:S01]  /*19580*/  SHF.R.S32.HI R25, RZ, 0x1f, R25 ;  /* 0x0000001fff197819 */ /* 0x000fe20000011419 */
[----:B------:R-:W-:Y:S02]  /*19590*/  IMAD.IADD R196, R196, 0x1, R7 ;  /* 0x00000001c4c47824 */ /* 0x000fe400078e0207 */
[----:B------:R-:W-:Y:S01]  /*195a0*/  IMAD R7, R29, UR5, R3 ;  /* 0x000000051d077c24 */ /* 0x000fe2000f8e0203 */
[----:B------:R-:W-:Y:S01]  /*195b0*/  ULDC.64 UR4, c[0x0][0xae0] ;  /* 0x0002b80000047ab9 */ /* 0x000fe20000000a00 */
[----:B0-----:R-:W-:-:S04]  /*195c0*/  @P0 IMAD.HI.U32 R6, R196, R11, RZ ;  /* 0x0000000bc4060227 */ /* 0x001fc800078e00ff */
[----:B------:R-:W-:Y:S01]  /*195d0*/  IMAD.IADD R5, R5, 0x1, R7 ;  /* 0x0000000105057824 */ /* 0x000fe200078e0207 */
[----:B------:R-:W-:Y:S01]  /*195e0*/  SEL R7, RZ, 0x1, P2 ;  /* 0x00000001ff077807 */ /* 0x000fe20001000000 */
[----:B------:R-:W-:Y:S01]  /*195f0*/  IMAD.MOV.U32 R3, RZ, RZ, R196 ;  /* 0x000000ffff037224 */ /* 0x000fe200078e00c4 */
[-C--:B------:R-:W-:Y:S01]  /*19600*/  ISETP.GE.AND P2, PT, R23, R12.reuse, PT ;  /* 0x0000000c1700720c */ /* 0x080fe20003f46270 */
[C---:B------:R-:W-:Y:S01]  /*19610*/  VIADD R28, R199.reuse, 0x180 ;  /* 0x00000180c71c7836 */ /* 0x040fe20000000000 */
[----:B-1----:R-:W-:Y:S01]  /*19620*/  @P0 SHF.R.U32.HI R3, RZ, R13, R6 ;  /* 0x0000000dff030219 */ /* 0x002fe20000011606 */
[C---:B------:R-:W-:Y:S01]  /*19630*/  VIADD R31, R199.reuse, 0x140 ;  /* 0x00000140c71f7836 */ /* 0x040fe20000000000 */
[----:B------:R-:W-:Y:S01]  /*19640*/  LOP3.LUT R6, R8, 0x2, R7, 0xe2, !PT ;  /* 0x0000000208067812 */ /* 0x000fe200078ee207 */
[----:B------:R-:W-:Y:S01]  /*19650*/  VIADD R33, R199, 0x100 ;  /* 0x00000100c7217836 */ /* 0x000fe20000000000 */
[----:B------:R-:W-:Y:S01]  /*19660*/  SEL R8, RZ, 0xffffffff, P1 ;  /* 0xffffffffff087807 */ /* 0x000fe20000800000 */
[----:B------:R-:W-:Y:S01]  /*19670*/  IMAD.MOV R7, RZ, RZ, -R3 ;  /* 0x000000ffff077224 */ /* 0x000fe200078e0a03 */
[----:B------:R-:W-:Y:S01]  /*19680*/  ISETP.GE.AND P0, PT, R34, R12, PT ;  /* 0x0000000c2200720c */ /* 0x000fe20003f06270 */
[----:B------:R-:W-:Y:S01]  /*19690*/  IMAD.WIDE.U32 R4, R3, UR4, R4 ;  /* 0x0000000403047c25 */ /* 0x000fe2000f8e0004 */
[----:B------:R-:W-:-:S02]  /*196a0*/  SHF.R.S32.HI R0, RZ, 0x1f, R3 ;  /* 0x0000001fff007819 */ /* 0x000fc40000011403 */
[-C--:B------:R-:W-:Y:S01]  /*196b0*/  ISETP.GE.AND P1, PT, R32, R12.reuse, PT ;  /* 0x0000000c2000720c */ /* 0x080fe20003f26270 */
[----:B------:R-:W-:Y:S01]  /*196c0*/  IMAD.SHL.U32 R11, R8, 0x4, RZ ;  /* 0x00000004080b7824 */ /* 0x000fe200078e00ff */
[----:B------:R-:W-:Y:S01]  /*196d0*/  SEL R8, RZ, 0xffffffff, P0 ;  /* 0xffffffffff087807 */ /* 0x000fe20000000000 */
[----:B------:R-:W-:Y:S01]  /*196e0*/  IMAD R0, R0, UR4, RZ ;  /* 0x0000000400007c24 */ /* 0x000fe2000f8e02ff */
[-C--:B------:R-:W-:Y:S01]  /*196f0*/  ISETP.GE.AND P0, PT, R30, R12.reuse, PT ;  /* 0x0000000c1e00720c */ /* 0x080fe20003f06270 */
[----:B------:R-:W-:Y:S01]  /*19700*/  IMAD R7, R9, R7, R196 ;  /* 0x0000000709077224 */ /* 0x000fe200078e02c4 */
[----:B------:R-:W-:Y:S01]  /*19710*/  LOP3.LUT R6, R11, 0x4, R6, 0xe2, !PT ;  /* 0x000000040b067812 */ /* 0x000fe200078ee206 */
[----:B------:R-:W-:Y:S01]  /*19720*/  IMAD.SHL.U32 R9, R8, 0x8, RZ ;  /* 0x0000000808097824 */ /* 0x000fe200078e00ff */
[----:B------:R-:W-:Y:S01]  /*19730*/  SEL R8, RZ, 0xffffffff, P1 ;  /* 0xffffffffff087807 */ /* 0x000fe20000800000 */
[----:B------:R-:W-:Y:S01]  /*19740*/  IMAD R3, R3, UR5, R0 ;  /* 0x0000000503037c24 */ /* 0x000fe2000f8e0200 */
[----:B------:R-:W-:Y:S01]  /*19750*/  SHF.R.S32.HI R0, RZ, 0x1f, R7 ;  /* 0x0000001fff007819 */ /* 0x000fe20000011407 */
[----:B------:R-:W-:Y:S01]  /*19760*/  ULDC.64 UR4, c[0x0][0xad8] ;  /* 0x0002b60000047ab9 */ /* 0x000fe20000000a00 */
[----:B------:R-:W-:Y:S01]  /*19770*/  LOP3.LUT R6, R9, 0x8, R6, 0xe2, !PT ;  /* 0x0000000809067812 */ /* 0x000fe200078ee206 */
[----:B------:R-:W-:Y:S01]  /*19780*/  IMAD.IADD R5, R5, 0x1, R3 ;  /* 0x0000000105057824 */ /* 0x000fe200078e0203 */
[----:B------:R-:W-:Y:S01]  /*19790*/  SEL R3, RZ, 0xffffffff, P0 ;  /* 0xffffffffff037807 */ /* 0x000fe20000000000 */
[----:B------:R-:W-:Y:S01]  /*197a0*/  IMAD.SHL.U32 R9, R8, 0x10, RZ ;  /* 0x0000001008097824 */ /* 0x000fe200078e00ff */
[----:B------:R-:W-:Y:S01]  /*197b0*/  ISETP.GE.AND P0, PT, R27, R12, PT ;  /* 0x0000000c1b00720c */ /* 0x000fe20003f06270 */
[----:B------:R-:W-:Y:S01]  /*197c0*/  IMAD R0, R0, UR4, RZ ;  /* 0x0000000400007c24 */ /* 0x000fe2000f8e02ff */
[----:B------:R-:W-:Y:S01]  /*197d0*/  SHF.R.S32.HI R28, RZ, 0x1f, R28 ;  /* 0x0000001fff1c7819 */ /* 0x000fe2000001141c */
[----:B------:R-:W-:Y:S01]  /*197e0*/  IMAD.WIDE.U32 R4, R7, UR4, R4 ;  /* 0x0000000407047c25 */ /* 0x000fe2000f8e0004 */
[----:B------:R-:W-:-:S02]  /*197f0*/  LOP3.LUT R6, R9, 0x10, R6, 0xe2, !PT ;  /* 0x0000001009067812 */ /* 0x000fc400078ee206 */
[----:B------:R-:W-:Y:S01]  /*19800*/  SHF.R.S32.HI R31, RZ, 0x1f, R31 ;  /* 0x0000001fff1f7819 */ /* 0x000fe2000001141f */
[----:B------:R-:W-:Y:S01]  /*19810*/  IMAD.SHL.U32 R9, R3, 0x20, RZ ;  /* 0x0000002003097824 */ /* 0x000fe200078e00ff */
[----:B------:R-:W-:Y:S01]  /*19820*/  SHF.R.S32.HI R33, RZ, 0x1f, R33 ;  /* 0x0000001fff217819 */ /* 0x000fe20000011421 */
[----:B------:R-:W-:Y:S01]  /*19830*/  IMAD R3, R7, UR5, R0 ;  /* 0x0000000507037c24 */ /* 0x000fe2000f8e0200 */
[----:B------:R-:W-:Y:S01]  /*19840*/  SEL R7, RZ, 0x40, P0 ;  /* 0x00000040ff077807 */ /* 0x000fe20000000000 */
[----:B------:R-:W-:Y:S01]  /*19850*/  ULDC.64 UR4, c[0x0][0xa80] ;  /* 0x0002a00000047ab9 */ /* 0x000fe20000000a00 */
[----:B------:R-:W-:Y:S01]  /*19860*/  ISETP.GE.AND P0, PT, R20, R21, PT ;  /* 0x000000151400720c */ /* 0x000fe20003f06270 */
[----:B------:R-:W-:Y:S01]  /*19870*/  IMAD.IADD R3, R5, 0x1, R3 ;  /* 0x0000000105037824 */ /* 0x000fe200078e0203 */
[C---:B------:R-:W-:Y:S01]  /*19880*/  LEA R13, P1, R4.reuse, UR4, 0x1 ;  /* 0x00000004040d7c11 */ /* 0x040fe2000f8208ff */
[----:B------:R-:W-:Y:S01]  /*19890*/  VIADD R35, R199, 0xc0 ;  /* 0x000000c0c7237836 */ /* 0x000fe20000000000 */
[----:B------:R-:W-:Y:S01]  /*198a0*/  LOP3.LUT R6, R9, 0x20, R6, 0xe2, !PT ;  /* 0x0000002009067812 */ /* 0x000fe200078ee206 */
[C---:B------:R-:W-:Y:S01]  /*198b0*/  VIADD R37, R199.reuse, 0x80 ;  /* 0x00000080c7257836 */ /* 0x040fe20000000000 */
[----:B------:R-:W-:Y:S01]  /*198c0*/  LEA.HI.X R3, R4, UR5, R3, 0x1, P1 ;  /* 0x0000000504037c11 */ /* 0x000fe200088f0c03 */
[----:B------:R-:W-:Y:S01]  /*198d0*/  VIADD R39, R199, 0x40 ;  /* 0x00000040c7277836 */ /* 0x000fe20000000000 */
[----:B------:R-:W-:Y:S01]  /*198e0*/  LOP3.LUT R14, R6, R7, RZ, 0xfc, !PT ;  /* 0x00000007060e7212 */ /* 0x000fe200078efcff */
[----:B------:R0:W1:Y:S01]  /*198f0*/  SHFL.IDX PT, R10, R13, RZ, 0x181f ;  /* 0x00181fff0d0a7589 */ /* 0x00006200000e0000 */
[----:B------:R-:W-:-:S02]  /*19900*/  SEL R5, RZ, 0x80, P2 ;  /* 0x00000080ff057807 */ /* 0x000fc40001000000 */
[----:B------:R-:W-:Y:S01]  /*19910*/  SHF.R.S32.HI R35, RZ, 0x1f, R35 ;  /* 0x0000001fff237819 */ /* 0x000fe20000011423 */
[----:B------:R0:W2:Y:S01]  /*19920*/  SHFL.IDX PT, R11, R3, RZ, 0x181f ;  /* 0x00181fff030b7589 */ /* 0x0000a200000e0000 */
[----:B------:R-:W-:Y:S02]  /*19930*/  LOP3.LUT R15, R14, R5, RZ, 0xfc, !PT ;  /* 0x000000050e0f7212 */ /* 0x000fe400078efcff */
[----:B------:R-:W-:Y:S02]  /*19940*/  SHF.R.S32.HI R37, RZ, 0x1f, R37 ;  /* 0x0000001fff257819 */ /* 0x000fe40000011425 */
[----:B------:R-:W-:Y:S01]  /*19950*/  SHF.R.S32.HI R39, RZ, 0x1f, R39 ;  /* 0x0000001fff277819 */ /* 0x000fe20000011427 */
        /* <DEDUP_REMOVED lines=27> */
[----:B------:R-:W-:Y:S02]  /*19b10*/  @P4 LEA R10, P5, R23, R10, 0x1 ;  /* 0x0000000a170a4211 */ /* 0x000fe400078a08ff */
[-C--:B------:R-:W-:Y:S02]  /*19b20*/  @P0 LEA.HI.X R5, R27, R11.reuse, R28, 0x1, P3 ;  /* 0x0000000b1b050211 */ /* 0x080fe400018f0c1c */
[----:B------:R-:W-:-:S03]  /*19b30*/  @P4 LEA.HI.X R11, R23, R11, R25, 0x1, P5 ;  /* 0x0000000b170b4211 */ /* 0x000fc600028f0c19 */
[----:B------:R3:W-:Y:S04]  /*19b40*/  @P0 ST.E.128 desc[UR42][R4.64], RZ ;  /* 0x000000ff04000985 */ /* 0x0007e8000c101d2a */
[----:B------:R3:W-:Y:S02]  /*19b50*/  @P4 ST.E.128 desc[UR42][R10.64], RZ ;  /* 0x000000ff0a004985 */ /* 0x0007e4000c101d2a */
.L_x_2700:
[----:B------:R-:W-:Y:S05]  /*19b60*/  BSYNC B1 ;  /* 0x0000000000017941 */ /* 0x000fea0003800000 */
.L_x_2699:
        /* <DEDUP_REMOVED lines=36> */
.L_x_2693:
[----:B------:R-:W-:Y:S05]  /*19db0*/  BSYNC B0 ;  /* 0x0000000000007941 */ /* 0x000fea0003800000 */
.L_x_2686:
[----:B------:R-:W-:Y:S02]  /*19dc0*/  ULDC UR4, c[0x0][0xc3c] ;  /* 0x00030f0000047ab9 */ /* 0x000fe40000000800 */
[----:B0-----:R-:W-:-:S13]  /*19dd0*/  ISETP.GE.AND P0, PT, R83, UR4, PT ;  /* 0x0000000453007c0c */ /* 0x001fda000bf06270 */
[----:B------:R-:W-:Y:S05]  /*19de0*/  @!P0 BRA `(.L_x_2701) ;  /* 0xfffffe7800f08947 */ /* 0x000fea000383ffff */
[----:B------:R-:W-:Y:S05]  /*19df0*/  BRA `(.L_x_2473) ;  /* 0x0000008800247947 */ /* 0x000fea0003800000 */
.L_x_2471:
        /* <DEDUP_REMOVED lines=16> */
.L_x_2702:
        /* <DEDUP_REMOVED lines=43> */
.L_x_2706:
        /* <DEDUP_REMOVED lines=37> */
.L_x_2704:
        /* <DEDUP_REMOVED lines=13> */
.L_x_2707:
        /* <DEDUP_REMOVED lines=62> */
.L_x_2708:
        /* <DEDUP_REMOVED lines=61> */
.L_x_2709:
[----:B------:R-:W-:-:S05]  /*1ac80*/  LOP3.LUT R25, RZ, R2, RZ, 0x33, !PT ;  /* 0x00000002ff197212 */ /* 0x000fca00078e33ff */
[----:B------:R-:W-:Y:S01]  /*1ac90*/  IMAD.IADD R25, R6, 0x1, R25 ;  /* 0x0000000106197824 */ /* 0x000fe200078e0219 */
[----:B------:R-:W-:Y:S06]  /*1aca0*/  BRA `(.L_x_2710) ;  /* 0x00000000000c7947 */ /* 0x000fec0003800000 */
.L_x_2705:
[----:B------:R-:W-:Y:S02]  /*1acb0*/  IMAD.MOV.U32 R25, RZ, RZ, RZ ;  /* 0x000000ffff197224 */ /* 0x000fe400078e00ff */
[----:B------:R-:W-:Y:S02]  /*1acc0*/  IMAD.U32 R24, RZ, RZ, UR6 ;  /* 0x00000006ff187e24 */ /* 0x000fe4000f8e00ff */
[----:B------:R-:W-:-:S07]  /*1acd0*/  IMAD.MOV.U32 R26, RZ, RZ, RZ ;  /* 0x000000ffff1a7224 */ /* 0x000fce00078e00ff */
.L_x_2710:
[----:B------:R-:W-:-:S13]  /*1ace0*/  ISETP.NE.AND P0, PT, R7, RZ, PT ;  /* 0x000000ff0700720c */ /* 0x000fda0003f05270 */
[----:B------:R-:W0:Y:S01]  /*1acf0*/  @!P0 S2R R3, SR_CgaCtaId ;  /* 0x0000000000038919 */ /* 0x000e220000008800 */
[----:B------:R-:W-:-:S04]  /*1ad00*/  @!P0 MOV R2, 0x400 ;  /* 0x0000040000028802 */ /* 0x000fc80000000f00 */
[----:B0-----:R-:W-:-:S05]  /*1ad10*/  @!P0 LEA R2, R3, R2, 0x18 ;  /* 0x0000000203028211 */ /* 0x001fca00078ec0ff */
[----:B------:R1:W-:Y:S01]  /*1ad20*/  @!P0 STS.128 [R2+0x28cd0], R24 ;  /* 0x028cd01802008388 */ /* 0x0003e20000000c00 */
[----:B------:R-:W-:Y:S06]  /*1ad30*/  BAR.ARV 0x5, 0x180 ;  /* 0x0146000000007b1d */ /* 0x000fec0000002000 */
.L_x_2703:
        /* <DEDUP_REMOVED lines=38> */
.L_x_2838:
[----:B------:R-:W-:Y:S05]  /*1afa0*/  YIELD ;  /* 0x0000000000007946 */ /* 0x000fea0003800000 */
[----:B------:R-:W-:Y:S01]  /*1afb0*/  ULDC.64 UR4, c[0x0][0xa28] ;  /* 0x00028a0000047ab9 */ /* 0x000fe20000000a00 */
[----:B------:R-:W-:Y:S01]  /*1afc0*/  IMAD.MOV.U32 R33, RZ, RZ, RZ ;  /* 0x000000ffff217224 */ /* 0x000fe200078e00ff */
[----:B------:R-:W-:Y:S01]  /*1afd0*/  ISETP.NE.U32.AND P0, PT, RZ, UR4, PT ;  /* 0x00000004ff007c0c */ /* 0x000fe2000bf05070 */
[----:B------:R-:W0:Y:S01]  /*1afe0*/  LDC.64 R4, c[0x0][0xa00] ;  /* 0x00028000ff047b82 */ /* 0x000e220000000a00 */
[----:B------:R-:W-:Y:S02]  /*1aff0*/  ULDC.64 UR6, c[0x0][0xa10] ;  /* 0x0002840000067ab9 */ /* 0x000fe40000000a00 */
[----:B------:R-:W-:Y:S01]  /*1b000*/  ISETP.NE.AND.EX P0, PT, RZ, UR5, PT, P0 ;  /* 0x00000005ff007c0c */ /* 0x000fe2000bf05300 */
[----:B------:R-:W-:-:S12]  /*1b010*/  ULDC.64 UR4, c[0x0][0xa18] ;  /* 0x0002860000047ab9 */ /* 0x000fd80000000a00 */
[----:B--2---:R-:W2:Y:S02]  /*1b020*/  @P0 LDC.64 R2, c[0x0][0xa28] ;  /* 0x00028a00ff020b82 */ /* 0x004ea40000000a00 */
[----:B--2---:R-:W-:-:S05]  /*1b030*/  @P0 IMAD.WIDE R2, R27, 0x4, R2 ;  /* 0x000000041b020825 */ /* 0x004fca00078e0202 */
[----:B------:R2:W5:Y:S01]  /*1b040*/  @P0 LDG.E R33, desc[UR42][R2.64] ;  /* 0x0000002a02210981 */ /* 0x000562000c1e1900 */
[----:B------:R-:W-:Y:S01]  /*1b050*/  ISETP.NE.U32.AND P0, PT, RZ, UR4, PT ;  /* 0x00000004ff007c0c */ /* 0x000fe2000bf05070 */
[----:B------:R-:W-:Y:S01]  /*1b060*/  IMAD.MOV.U32 R30, RZ, RZ, RZ ;  /* 0x000000ffff1e7224 */ /* 0x000fe200078e00ff */
[----:B------:R-:W-:Y:S01]  /*1b070*/  ISETP.NE.U32.AND P1, PT, RZ, UR6, PT ;  /* 0x00000006ff007c0c */ /* 0x000fe2000bf25070 */
[----:B-1----:R-:W-:Y:S01]  /*1b080*/  IMAD.MOV.U32 R0, RZ, RZ, RZ ;  /* 0x000000ffff007224 */ /* 0x002fe200078e00ff */
[----:B------:R-:W-:Y:S01]  /*1b090*/  ISETP.NE.AND.EX P2, PT, RZ, UR5, PT, P0 ;  /* 0x00000005ff007c0c */ /* 0x000fe2000bf45300 */
[----:B------:R-:W-:Y:S01]  /*1b0a0*/  ULDC.64 UR4, c[0x0][0xa00] ;  /* 0x0002800000047ab9 */ /* 0x000fe20000000a00 */
[----:B------:R-:W-:Y:S01]  /*1b0b0*/  ISETP.NE.AND.EX P1, PT, RZ, UR7, PT, P1 ;  /* 0x00000007ff007c0c */ /* 0x000fe2000bf25310 */
[----:B0-----:R-:W-:Y:S01]  /*1b0c0*/  IMAD.WIDE R4, R27, 0x4, R4 ;  /* 0x000000041b047825 */ /* 0x001fe200078e0204 */
[----:B------:R-:W-:Y:S01]  /*1b0d0*/  ISETP.NE.U32.AND P0, PT, RZ, UR4, PT ;  /* 0x00000004ff007c0c */ /* 0x000fe2000bf05070 */
[----:B--2---:R-:W0:Y:S08]  /*1b0e0*/  LDC.64 R2, c[0x0][0xa10] ;  /* 0x00028400ff027b82 */ /* 0x004e300000000a00 */
[----:B---3--:R-:W1:Y:S01]  /*1b0f0*/  @P2 LDC.64 R6, c[0x0][0xa18] ;  /* 0x00028600ff062b82 */ /* 0x008e620000000a00 */
[----:B------:R-:W-:Y:S01]  /*1b100*/  ULDC UR4, c[0x0][0x288] ;  /* 0x0000a20000047ab9 */ /* 0x000fe20000000800 */
[----:B------:R-:W-:Y:S01]  /*1b110*/  ISETP.NE.AND.EX P0, PT, RZ, UR5, PT, P0 ;  /* 0x00000005ff007c0c */ /* 0x000fe2000bf05300 */
[----:B------:R-:W-:Y:S01]  /*1b120*/  IMAD.U32 R8, RZ, RZ, UR4 ;  /* 0x00000004ff087e24 */ /* 0x000fe2000f8e00ff */
[----:B------:R-:W-:-:S11]  /*1b130*/  ULDC.64 UR4, c[0x0][0x418] ;  /* 0x0001060000047ab9 */ /* 0x000fd60000000a00 */
[----:B------:R-:W5:Y:S01]  /*1b140*/  @P0 LDG.E R30, desc[UR42][R4.64] ;  /* 0x0000002a041e0981 */ /* 0x000f62000c1e1900 */
[----:B0-----:R-:W-:-:S05]  /*1b150*/  IMAD.WIDE R2, R27, 0x4, R2 ;  /* 0x000000041b027825 */ /* 0x001fca00078e0202 */
[----:B------:R-:W5:Y:S01]  /*1b160*/  @P1 LDG.E R0, desc[UR42][R2.64] ;  /* 0x0000002a02001981 */ /* 0x000f62000c1e1900 */
[----:B-1----:R-:W-:-:S05]  /*1b170*/  @P2 IMAD.WIDE R6, R27, 0x4, R6 ;  /* 0x000000041b062825 */ /* 0x002fca00078e0206 */
        /* <DEDUP_REMOVED lines=8> */
[----:B0-----:R-:W-:Y:S02]  /*1b200*/  IMAD.U32 R6, RZ, RZ, UR5 ;  /* 0x00000005ff067e24 */ /* 0x001fe4000f8e00ff */
[----:B------:R-:W-:Y:S01]  /*1b210*/  IMAD.U32 R11, RZ, RZ, UR4 ;  /* 0x00000004ff0b7e24 */ /* 0x000fe2000f8e00ff */
[----:B--2---:R0:W-:Y:S01]  /*1b220*/  STL [R1], R8 ;  /* 0x0000000801007387 */ /* 0x0041e20000100800 */
[----:B------:R-:W-:Y:S01]  /*1b230*/  IMAD.MOV.U32 R14, RZ, RZ, R8 ;  /* 0x000000ffff0e7224 */ /* 0x000fe200078e0008 */
[----:B----4-:R-:W-:Y:S06]  /*1b240*/  @P2 BRA `(.L_x_2712) ;  /* 0x0000000000142947 */ /* 0x010fec0003800000 */
[----:B------:R-:W-:Y:S05]  /*1b250*/  @!P0 BRA `(.L_x_2712) ;  /* 0x0000000000108947 */ /* 0x000fea0003800000 */
[----:B0-----:R-:W2:Y:S04]  /*1b260*/  LDG.E R8, desc[UR42][R4.64] ;  /* 0x0000002a04087981 */ /* 0x001ea8000c1e1900 */
[----:B------:R-:W2:Y:S02]  /*1b270*/  LDG.E R7, desc[UR42][R4.64+0x4] ;  /* 0x0000042a04077981 */ /* 0x000ea4000c1e1900 */
[----:B--2---:R-:W-:-:S05]  /*1b280*/  IMAD.IADD R14, R7, 0x1, -R8 ;  /* 0x00000001070e7824 */ /* 0x004fca00078e0a08 */
[----:B------:R1:W-:Y:S02]  /*1b290*/  STL [R1], R14 ;  /* 0x0000000e01007387 */ /* 0x0003e40000100800 */
.L_x_2712:
[----:B------:R-:W-:Y:S01]  /*1b2a0*/  ULDC.64 UR4, c[0x0][0xa20] ;  /* 0x0002880000047ab9 */ /* 0x000fe20000000a00 */
[C---:B------:R-:W-:Y:S02]  /*1b2b0*/  LOP3.LUT R4, R26.reuse, 0xff000000, RZ, 0xc0, !PT ;  /* 0xff0000001a047812 */ /* 0x040fe400078ec0ff */
[----:B------:R-:W-:Y:S02]  /*1b2c0*/  ISETP.NE.U32.AND P0, PT, RZ, UR4, PT ;  /* 0x00000004ff007c0c */ /* 0x000fe4000bf05070 */
[----:B------:R-:W-:Y:S02]  /*1b2d0*/  SHF.R.U32.HI R4, RZ, 0x8, R4 ;  /* 0x00000008ff047819 */ /* 0x000fe40000011604 */
[----:B------:R-:W-:Y:S02]  /*1b2e0*/  ISETP.NE.AND.EX P0, PT, RZ, UR5, PT, P0 ;  /* 0x00000005ff007c0c */ /* 0x000fe4000bf05300 */
[C---:B------:R-:W-:Y:S02]  /*1b2f0*/  LOP3.LUT R9, R26.reuse, 0xff0000, RZ, 0xc0, !PT ;  /* 0x00ff00001a097812 */ /* 0x040fe400078ec0ff */
[----:B------:R-:W-:-:S02]  /*1b300*/  LOP3.LUT R17, R26, 0xffff, RZ, 0xc0, !PT ;  /* 0x0000ffff1a117812 */ /* 0x000fc400078ec0ff */
[----:B------:R-:W-:-:S07]  /*1b310*/  LEA.HI R9, R9, R4, RZ, 0x10 ;  /* 0x0000000409097211 */ /* 0x000fce00078f80ff */
[----:B------:R-:W-:Y:S05]  /*1b320*/  @!P0 BRA `(.L_x_2713) ;  /* 0x0000000000108947 */ /* 0x000fea0003800000 */
[----:B------:R-:W2:Y:S02]  /*1b330*/  LDC.64 R4, c[0x0][0xa20] ;  /* 0x00028800ff047b82 */ /* 0x000ea40000000a00 */
[----:B--2---:R-:W-:-:S05]  /*1b340*/  IMAD.WIDE R4, R27, 0x4, R4 ;  /* 0x000000041b047825 */ /* 0x004fca00078e0204 */
[----:B------:R2:W5:Y:S01]  /*1b350*/  LDG.E R11, desc[UR42][R4.64] ;  /* 0x0000002a040b7981 */ /* 0x000562000c1e1900 */
[----:B------:R-:W-:Y:S05]  /*1b360*/  BRA `(.L_x_2714) ;  /* 0x0000000000247947 */ /* 0x000fea0003800000 */
.L_x_2713:
[----:B------:R-:W-:Y:S02]  /*1b370*/  ULDC.64 UR4, c[0x0][0xa08] ;  /* 0x0002820000047ab9 */ /* 0x000fe40000000a00 */
[----:B------:R-:W-:-:S04]  /*1b380*/  ISETP.NE.U32.AND P0, PT, RZ, UR4, PT ;  /* 0x00000004ff007c0c */ /* 0x000fc8000bf05070 */
[----:B------:R-:W-:-:S13]  /*1b390*/  ISETP.NE.AND.EX P0, PT, RZ, UR5, PT, P0 ;  /* 0x00000005ff007c0c */ /* 0x000fda000bf05300 */
[----:B------:R-:W-:Y:S05]  /*1b3a0*/  @!P0 BRA `(.L_x_2714) ;  /* 0x0000000000148947 */ /* 0x000fea0003800000 */
[----:B------:R-:W2:Y:S02]  /*1b3b0*/  LDC.64 R4, c[0x0][0xa08] ;  /* 0x00028200ff047b82 */ /* 0x000ea40000000a00 */
[----:B--2---:R-:W-:-:S05]  /*1b3c0*/  IMAD.WIDE R4, R27, 0x4, R4 ;  /* 0x000000041b047825 */ /* 0x004fca00078e0204 */
[----:B------:R-:W2:Y:S04]  /*1b3d0*/  LDG.E R11, desc[UR42][R4.64] ;  /* 0x0000002a040b7981 */ /* 0x000ea8000c1e1900 */
[----:B0-----:R-:W2:Y:S02]  /*1b3e0*/  LDG.E R8, desc[UR42][R4.64+0x4] ;  /* 0x0000042a04087981 */ /* 0x001ea4000c1e1900 */
[----:B--2---:R-:W-:-:S07]  /*1b3f0*/  IMAD.IADD R11, R8, 0x1, -R11 ;  /* 0x00000001080b7824 */ /* 0x004fce00078e0a0b */
.L_x_2714:
[----:B--2---:R-:W2:Y:S01]  /*1b400*/  @P1 LDG.E R4, desc[UR42][R2.64] ;  /* 0x0000002a02041981 */ /* 0x004ea2000c1e1900 */
[----:B------:R-:W3:Y:S03]  /*1b410*/  LDC R5, c[0x0][0x448] ;  /* 0x00011200ff057b82 */ /* 0x000ee60000000800 */
[----:B------:R-:W2:Y:S01]  /*1b420*/  @P1 LDG.E R13, desc[UR42][R2.64+0x4] ;  /* 0x0000042a020d1981 */ /* 0x000ea2000c1e1900 */
[----:B-----5:R-:W-:Y:S02]  /*1b430*/  IMAD.IADD R11, R11, 0x1, -R33 ;  /* 0x000000010b0b7824 */ /* 0x020fe400078e0a21 */
[----:B------:R-:W-:-:S04]  /*1b440*/  IMAD.SHL.U32 R31, R25, 0x40, RZ ;  /* 0x00000040191f7824 */ /* 0x000fc800078e00ff */
[----:B0-----:R-:W-:Y:S01]  /*1b450*/  VIADD R8, R31, 0x3f ;  /* 0x0000003f1f087836 */ /* 0x001fe20000000000 */
[----:B---3--:R-:W-:-:S13]  /*1b460*/  ISETP.NE.AND P2, PT, R5, 0x1, PT ;  /* 0x000000010500780c */ /* 0x008fda0003f45270 */
[----:B------:R-:W0:Y:S08]  /*1b470*/  @P2 LDC R7, c[0x0][0x44c] ;  /* 0x00011300ff072b82 */ /* 0x000e300000000800 */
[----:B------:R-:W3:Y:S01]  /*1b480*/  @P2 LDC R5, c[0x0][0x450] ;  /* 0x00011400ff052b82 */ /* 0x000ee20000000800 */
[----:B--2---:R-:W-:Y:S02]  /*1b490*/  @P1 IMAD.IADD R6, R13, 0x1, -R4 ;  /* 0x000000010d061824 */ /* 0x004fe400078e0a04 */
[----:B0-----:R-:W-:-:S04]  /*1b4a0*/  @P2 IMAD.HI.U32 R4, R8, R7, RZ ;  /* 0x0000000708042227 */ /* 0x001fc800078e00ff */
[----:B------:R-:W-:Y:S01]  /*1b4b0*/  IMAD.IADD R23, R11, 0x1, R6 ;  /* 0x000000010b177824 */ /* 0x000fe200078e0206 */
[----:B---3--:R-:W-:-:S03]  /*1b4c0*/  @P2 SHF.R.U32.HI R8, RZ, R5, R4 ;  /* 0x00000005ff082219 */ /* 0x008fc60000011604 */
[C---:B------:R-:W-:Y:S01]  /*1b4d0*/  VIADD R10, R23.reuse, 0x3f ;  /* 0x0000003f170a7836 */ /* 0x040fe20000000000 */
[----:B------:R-:W-:-:S04]  /*1b4e0*/  IADD3 R7, R23, 0x1, -R14 ;  /* 0x0000000117077810 */ /* 0x000fc80007ffe80e */
[----:B------:R-:W-:Y:S01]  /*1b4f0*/  SHF.R.S32.HI R3, RZ, 0x1f, R10 ;  /* 0x0000001fff037819 */ /* 0x000fe2000001140a */
[----:B------:R-:W-:-:S03]  /*1b500*/  IMAD.IADD R8, R7, 0x1, R8 ;  /* 0x0000000107087824 */ /* 0x000fc600078e0208 */
[----:B------:R-:W-:Y:S02]  /*1b510*/  LEA.HI R10, R3, R10, RZ, 0x6 ;  /* 0x0000000a030a7211 */ /* 0x000fe400078f30ff */
[----:B------:R-:W0:Y:S02]  /*1b520*/  LDC.64 R2, c[0x0][0x9e0] ;  /* 0x00027800ff027b82 */ /* 0x000e240000000a00 */
[----:B------:R-:W-:Y:S02]  /*1b530*/  SHF.R.S32.HI R10, RZ, 0x6, R10 ;  /* 0x00000006ff0a7819 */ /* 0x000fe4000001140a */
[----:B0-----:R-:W-:Y:S01]  /*1b540*/  ISETP.GE.AND P3, PT, R3, 0x1, PT ;  /* 0x000000010300780c */ /* 0x001fe20003f66270 */
[----:B------:R-:W-:-:S12]  /*1b550*/  IMAD.IADD R2, R8, 0x1, R2 ;  /* 0x0000000108027824 */ /* 0x000fd800078e0202 */
[----:B------:R-:W-:Y:S05]  /*1b560*/  @!P3 BRA `(.L_x_2715) ;  /* 0x000000000048b947 */ /* 0x000fea0003800000 */
        /* <DEDUP_REMOVED lines=11> */
.L_x_2717:
[----:B------:R-:W-:-:S13]  /*1b620*/  ISETP.NE.AND P0, PT, R3, 0x1, PT ;  /* 0x000000010300780c */ /* 0x000fda0003f05270 */
[----:B------:R-:W0:Y:S02]  /*1b630*/  @P0 LDC.64 R4, c[0x0][0x9e8] ;  /* 0x00027a00ff040b82 */ /* 0x000e240000000a00 */
[----:B0-----:R-:W-:-:S05]  /*1b640*/  @P0 IMAD.HI.U32 R4, R12, R4, RZ ;  /* 0x000000040c040227 */ /* 0x001fca00078e00ff */
[----:B------:R-:W-:-:S07]  /*1b650*/  @P0 SHF.R.U32.HI R12, RZ, R5, R4 ;  /* 0x00000005ff0c0219 */ /* 0x000fce0000011604 */
.L_x_2718:
[----:B------:R-:W-:Y:S05]  /*1b660*/  BSYNC B0 ;  /* 0x0000000000007941 */ /* 0x000fea0003800000 */
.L_x_2716:
[----:B------:R-:W-:-:S05]  /*1b670*/  IMAD R12, R12, R3, R3 ;  /* 0x000000030c0c7224 */ /* 0x000fca00078e0203 */
[----:B------:R-:W-:-:S07]  /*1b680*/  VIMNMX R2, R2, R12, PT ;  /* 0x0000000c02027248 */ /* 0x000fce0003fe0100 */
.L_x_2715:
[----:B------:R-:W0:Y:S01]  /*1b690*/  @P2 LDC R8, c[0x0][0x44c] ;  /* 0x00011300ff082b82 */ /* 0x000e220000000800 */
[----:B------:R-:W-:Y:S01]  /*1b6a0*/  VIADD R2, R2, 0x3f ;  /* 0x0000003f02027836 */ /* 0x000fe20000000000 */
[----:B------:R-:W-:Y:S01]  /*1b6b0*/  ULDC UR4, c[0x0][0x9dc] ;  /* 0x0002770000047ab9 */ /* 0x000fe20000000800 */
[----:B------:R-:W-:-:S05]  /*1b6c0*/  IMAD.MOV.U32 R4, RZ, RZ, R31 ;  /* 0x000000ffff047224 */ /* 0x000fca00078e001f */
[----:B------:R-:W2:Y:S01]  /*1b6d0*/  @P2 LDC R5, c[0x0][0x450] ;  /* 0x00011400ff052b82 */ /* 0x000ea20000000800 */
[----:B0-----:R-:W-:-:S05]  /*1b6e0*/  @P2 IMAD.HI.U32 R8, R31, R8, RZ ;  /* 0x000000081f082227 */ /* 0x001fca00078e00ff */
[----:B--2---:R-:W-:Y:S01]  /*1b6f0*/  @P2 SHF.R.U32.HI R4, RZ, R5, R8 ;  /* 0x00000005ff042219 */ /* 0x004fe20000011608 */
[----:B------:R-:W-:Y:S01]  /*1b700*/  IMAD.IADD R8, R23, 0x1, -R14 ;  /* 0x0000000117087824 */ /* 0x000fe200078e0a0e */
[----:B------:R-:W-:-:S03]  /*1b710*/  SHF.R.S32.HI R5, RZ, 0x1f, R2 ;  /* 0x0000001fff057819 */ /* 0x000fc60000011402 */
[----:B------:R-:W-:Y:S01]  /*1b720*/  IMAD.IADD R13, R8, 0x1, R4 ;  /* 0x00000001080d7824 */ /* 0x000fe200078e0204 */
[----:B------:R-:W-:-:S03]  /*1b730*/  LEA.HI R5, R5, R2, RZ, 0x6 ;  /* 0x0000000205057211 */ /* 0x000fc600078f30ff */
[----:B------:R-:W-:Y:S01]  /*1b740*/  VIADD R2, R13, -UR4 ;  /* 0x800000040d027c36 */ /* 0x000fe20008000000 */
        /* <DEDUP_REMOVED lines=13> */
.L_x_2721:
[----:B------:R-:W-:-:S13]  /*1b820*/  ISETP.NE.AND P0, PT, R3, 0x1, PT ;  /* 0x000000010300780c */ /* 0x000fda0003f05270 */
[----:B------:R-:W0:Y:S02]  /*1b830*/  @P0 LDC.64 R4, c[0x0][0x9e8] ;  /* 0x00027a00ff040b82 */ /* 0x000e240000000a00 */
[----:B0-----:R-:W-:-:S05]  /*1b840*/  @P0 IMAD.HI.U32 R4, R13, R4, RZ ;  /* 0x000000040d040227 */ /* 0x001fca00078e00ff */
[----:B------:R-:W-:-:S07]  /*1b850*/  @P0 SHF.R.U32.HI R13, RZ, R5, R4 ;  /* 0x00000005ff0d0219 */ /* 0x000fce0000011604 */
.L_x_2722:
[----:B------:R-:W-:Y:S05]  /*1b860*/  BSYNC B0 ;  /* 0x0000000000007941 */ /* 0x000fea0003800000 */
.L_x_2720:
[----:B------:R-:W-:-:S05]  /*1b870*/  IMAD R3, R13, R3, RZ ;  /* 0x000000030d037224 */ /* 0x000fca00078e02ff */
[----:B------:R-:W-:-:S07]  /*1b880*/  VIMNMX R2, R2, R3, !PT ;  /* 0x0000000302027248 */ /* 0x000fce0007fe0100 */
.L_x_2719:
[----:B------:R-:W-:Y:S01]  /*1b890*/  SHF.R.S32.HI R3, RZ, 0x1f, R2 ;  /* 0x0000001fff037819 */ /* 0x000fe20000011402 */
[----:B------:R-:W-:Y:S01]  /*1b8a0*/  BSSY B0, `(.L_x_2723) ;  /* 0x0000026000007945 */ /* 0x000fe20003800000 */
[----:B------:R-:W-:Y:S01]  /*1b8b0*/  LOP3.LUT R32, R9, 0xff, RZ, 0xc0, !PT ;  /* 0x000000ff09207812 */ /* 0x000fe200078ec0ff */
[----:B------:R-:W-:Y:S01]  /*1b8c0*/  IMAD.MOV.U32 R15, RZ, RZ, RZ ;  /* 0x000000ffff0f7224 */ /* 0x000fe200078e00ff */
[----:B------:R-:W-:Y:S02]  /*1b8d0*/  LEA.HI R3, R3, R2, RZ, 0x6 ;  /* 0x0000000203037211 */ /* 0x000fe400078f30ff */
[----:B------:R-:W-:Y:S02]  /*1b8e0*/  SHF.R.U32.HI R4, RZ, 0x10, R9 ;  /* 0x00000010ff047819 */ /* 0x000fe40000011609 */
[----:B------:R-:W-:-:S04]  /*1b8f0*/  SHF.R.S32.HI R3, RZ, 0x6, R3 ;  /* 0x00000006ff037819 */ /* 0x000fc80000011403 */
[----:B------:R-:W-:-:S04]  /*1b900*/  VIMNMX R5, RZ, R3, !PT ;  /* 0x00000003ff057248 */ /* 0x000fc80007fe0100 */
[----:B------:R-:W-:-:S13]  /*1b910*/  ISETP.GT.AND P0, PT, R12, R5, PT ;  /* 0x000000050c00720c */ /* 0x000fda0003f04270 */
[----:B------:R-:W-:Y:S05]  /*1b920*/  @!P0 BRA `(.L_x_2724) ;  /* 0x0000000000748947 */ /* 0x000fea0003800000 */
[----:B------:R-:W-:Y:S01]  /*1b930*/  ISETP.NE.AND P0, PT, R4, RZ, PT ;  /* 0x000000ff0400720c */ /* 0x000fe20003f05270 */
[----:B------:R-:W-:-:S03]  /*1b940*/  ULDC UR4, c[0x0][0x9f0] ;  /* 0x00027c0000047ab9 */ /* 0x000fc60000000800 */
[----:B------:R-:W-:-:S04]  /*1b950*/  SEL R9, R4, UR4, P0 ;  /* 0x0000000404097c07 */ /* 0x000fc80008000000 */
[----:B-1----:R-:W-:Y:S02]  /*1b960*/  IABS R14, R9 ;  /* 0x00000009000e7213 */ /* 0x002fe40000000000 */
[----:B------:R-:W-:Y:S02]  /*1b970*/  IADD3 R13, R9, -0x1, R12 ;  /* 0xffffffff090d7810 */ /* 0x000fe40007ffe00c */
[----:B------:R-:W0:Y:S03]  /*1b980*/  I2F.RP R2, R14 ;  /* 0x0000000e00027306 */ /* 0x000e260000209400 */
[----:B------:R-:W-:-:S05]  /*1b990*/  IMAD.IADD R13, R13, 0x1, -R5 ;  /* 0x000000010d0d7824 */ /* 0x000fca00078e0a05 */
        /* <DEDUP_REMOVED lines=22> */
.L_x_2724:
[----:B------:R-:W-:Y:S05]  /*1bb00*/  BSYNC B0 ;  /* 0x0000000000007941 */ /* 0x000fea0003800000 */
.L_x_2723:
[-C--:B------:R-:W-:Y:S01]  /*1bb10*/  IMAD R5, R32, R15.reuse, R5 ;  /* 0x0000000f20057224 */ /* 0x080fe200078e0205 */
[----:B------:R-:W-:Y:S04]  /*1bb20*/  BSSY B0, `(.L_x_2725) ;  /* 0x00001a8000007945 */ /* 0x000fe80003800000 */
        /* <DEDUP_REMOVED lines=21> */
[----:B-1----:R0:W1:Y:S02]  /*1bc80*/  SHFL.IDX PT, R14, R2, RZ, 0x1f ;  /* 0x00001fff020e7589 */ /* 0x00206400000e0000 */
.L_x_2893:
[----:B-1----:R-:W-:Y:S02]  /*1bc90*/  ISETP.NE.AND P0, PT, R14, RZ, PT ;  /* 0x000000ff0e00720c */ /* 0x002fe40003f05270 */
[----:B------:R-:W-:-:S11]  /*1bca0*/  PLOP3.LUT P6, PT, PT, PT, PT, 0x8, 0x0 ;  /* 0x000000000000781c */ /* 0x000fd60003fce170 */
[----:B------:R-:W-:Y:S05]  /*1bcb0*/  @P0 BRA `(.L_x_2728) ;  /* 0x00000000000c0947 */ /* 0x000fea0003800000 */
[----:B------:R-:W-:-:S03]  /*1bcc0*/  UMOV UR4, 0xffffffff ;  /* 0xffffffff00047882 */ /* 0x000fc60000000000 */
[----:B------:R-:W-:Y:S05]  /*1bcd0*/  BRA.DIV UR4, `(.L_x_2729) ;  /* 0x0000007e040c7947 */ /* 0x000fea000b800000 */
[----:B------:R-:W-:-:S13]  /*1bce0*/  ELECT P6, URZ, PT ;  /* 0x00000000003f782f */ /* 0x000fda00038c0000 */
.L_x_2728:
        /* <DEDUP_REMOVED lines=9> */
.L_x_2896:
[----:B------:R-:W-:Y:S05]  /*1bd80*/  BSYNC B1 ;  /* 0x0000000000017941 */ /* 0x000fea0003800000 */
.L_x_2730:
[----:B------:R-:W-:Y:S04]  /*1bd90*/  BSSY B1, `(.L_x_2732) ;  /* 0x00000b7000017945 */ /* 0x000fe80003800000 */
[----:B------:R-:W-:Y:S05]  /*1bda0*/  @!P6 BRA `(.L_x_2733) ;  /* 0x0000000800d4e947 */ /* 0x000fea0003800000 */
[----:B------:R-:W-:Y:S01]  /*1bdb0*/  IMAD R11, R19, 0x8, R18 ;  /* 0x00000008130b7824 */ /* 0x000fe200078e0212 */
[----:B0-----:R-:W-:Y:S01]  /*1bdc0*/  SHF.L.U32 R2, R29, 0x1f, RZ ;  /* 0x0000001f1d027819 */ /* 0x001fe200000006ff */
[----:B------:R-:W0:Y:S01]  /*1bdd0*/  S2R R3, SR_TID.X ;  /* 0x0000000000037919 */ /* 0x000e220000002100 */
[----:B------:R-:W-:Y:S02]  /*1bde0*/  BSSY B2, `(.L_x_2734) ;  /* 0x0000005000027945 */ /* 0x000fe40003800000 */
[----:B------:R-:W1:Y:S01]  /*1bdf0*/  SYNCS.PHASECHK.TRANS64.TRYWAIT P0, [R11+URZ+0x28ca0], R2 ;  /* 0x028ca0020b0075a7 */ /* 0x000e62000800017f */
[----:B0-----:R-:W-:-:S04]  /*1be00*/  LOP3.LUT R3, R3, 0x7f, RZ, 0xc0, !PT ;  /* 0x0000007f03037812 */ /* 0x001fc800078ec0ff */
[----:B------:R-:W-:Y:S01]  /*1be10*/  ISETP.NE.AND P1, PT, R3, RZ, PT ;  /* 0x000000ff0300720c */ /* 0x000fe20003f25270 */
[----:B-1----:R-:W-:-:S12]  /*1be20*/  @!P0 BRA `(.L_x_2735) ;  /* 0x0000007800ec8947 */ /* 0x002fd80003800000 */
.L_x_2897:
[----:B------:R-:W-:Y:S05]  /*1be30*/  BSYNC B2 ;  /* 0x0000000000027941 */ /* 0x000fea0003800000 */
.L_x_2734:
        /* <DEDUP_REMOVED lines=9> */
.L_x_2737:
[----:B------:R-:W-:Y:S05]  /*1bed0*/  BSYNC B2 ;  /* 0x0000000000027941 */ /* 0x000fea0003800000 */
.L_x_2736:
        /* <DEDUP_REMOVED lines=12> */
.L_x_2738:
        /* <DEDUP_REMOVED lines=13> */
.L_x_2898:
[----:B------:R-:W-:Y:S05]  /*1c070*/  BSYNC B2 ;  /* 0x0000000000027941 */ /* 0x000fea0003800000 */
.L_x_2739:
        /* <DEDUP_REMOVED lines=11> */
.L_x_2742:
[----:B------:R-:W-:Y:S05]  /*1c130*/  BSYNC B2 ;  /* 0x0000000000027941 */ /* 0x000fea0003800000 */
.L_x_2741:
        /* <DEDUP_REMOVED lines=9> */
.L_x_2743:
        /* <DEDUP_REMOVED lines=15> */
.L_x_2744:
        /* <DEDUP_REMOVED lines=15> */
.L_x_2745:
        /* <DEDUP_REMOVED lines=15> */
.L_x_2746:
        /* <DEDUP_REMOVED lines=15> */
.L_x_2747:
        /* <DEDUP_REMOVED lines=15> */
.L_x_2748:
        /* <DEDUP_REMOVED lines=15> */
.L_x_2749:
        /* <DEDUP_REMOVED lines=15> */
.L_x_2750:
        /* <DEDUP_REMOVED lines=10> */
.L_x_2733:
[----:B------:R-:W-:Y:S05]  /*1c900*/  BSYNC B1 ;  /* 0x0000000000017941 */ /* 0x000fea0003800000 */
.L_x_2732:
[----:B------:R-:W-:Y:S01]  /*1c910*/  VIADD R12, R9, 0xfffffffe ;  /* 0xfffffffe090c7836 */ /* 0x000fe20000000000 */
[----:B------:R-:W-:Y:S01]  /*1c920*/  PLOP3.LUT P0, PT, PT, PT, PT, 0x8, 0x0 ;  /* 0x000000000000781c */ /* 0x000fe20003f0e170 */
[----:B------:R-:W-:-:S03]  /*1c930*/  VIADD R19, R19, 0x1 ;  /* 0x0000000113137836 */ /* 0x000fc60000000000 */
[----:B------:R-:W-:Y:S02]  /*1c940*/  ISETP.GE.AND P2, PT, R12, R6, PT ;  /* 0x000000060c00720c */ /* 0x000fe40003f46270 */
[----:B------:R-:W-:-:S04]  /*1c950*/  ISETP.NE.AND P1, PT, R19, 0x2, PT ;  /* 0x000000021300780c */ /* 0x000fc80003f25270 */
[----:B0-----:R-:W-:Y:S02]  /*1c960*/  SEL R2, RZ, 0x1, P1 ;  /* 0x00000001ff027807 */ /* 0x001fe40000800000 */
[----:B------:R-:W-:Y:S02]  /*1c970*/  SEL R19, R19, RZ, P1 ;  /* 0x000000ff13137207 */ /* 0x000fe40000800000 */
[----:B------:R-:W-:-:S03]  /*1c980*/  LOP3.LUT R29, R29, R2, RZ, 0x3c, !PT ;  /* 0x000000021d1d7212 */ /* 0x000fc600078e3cff */
[----:B------:R-:W-:Y:S05]  /*1c990*/  @!P2 BRA `(.L_x_2726) ;  /* 0x0000000c0000a947 */ /* 0x000fea0003800000 */
.L_x_2770:
[----:B------:R-:W-:Y:S05]  /*1c9a0*/  YIELD ;  /* 0x0000000000007946 */ /* 0x000fea0003800000 */
[----:B------:R-:W-:Y:S04]  /*1c9b0*/  BSSY B1, `(.L_x_2751) ;  /* 0x00000b6000017945 */ /* 0x000fe80003800000 */
[----:B------:R-:W-:Y:S05]  /*1c9c0*/  @!P6 BRA `(.L_x_2752) ;  /* 0x0000000800d0e947 */ /* 0x000fea0003800000 */
[----:B------:R-:W-:Y:S01]  /*1c9d0*/  IMAD R11, R19, 0x8, R18 ;  /* 0x00000008130b7824 */ /* 0x000fe200078e0212 */
[----:B------:R-:W-:Y:S01]  /*1c9e0*/  SHF.L.U32 R2, R29, 0x1f, RZ ;  /* 0x0000001f1d027819 */ /* 0x000fe200000006ff */
[----:B------:R-:W0:Y:S01]  /*1c9f0*/  S2R R3, SR_TID.X ;  /* 0x0000000000037919 */ /* 0x000e220000002100 */
[----:B------:R-:W-:Y:S02]  /*1ca00*/  BSSY B2, `(.L_x_2753) ;  /* 0x0000005000027945 */ /* 0x000fe40003800000 */
[----:B------:R-:W1:Y:S01]  /*1ca10*/  SYNCS.PHASECHK.TRANS64.TRYWAIT P1, [R11+URZ+0x28ca0], R2 ;  /* 0x028ca0020b0075a7 */ /* 0x000e62000802017f */
[----:B0-----:R-:W-:-:S04]  /*1ca20*/  LOP3.LUT R3, R3, 0x7f, RZ, 0xc0, !PT ;  /* 0x0000007f03037812 */ /* 0x001fc800078ec0ff */
[----:B------:R-:W-:Y:S01]  /*1ca30*/  ISETP.NE.AND P2, PT, R3, RZ, PT ;  /* 0x000000ff0300720c */ /* 0x000fe20003f45270 */
[----:B-1----:R-:W-:-:S12]  /*1ca40*/  @!P1 BRA `(.L_x_2754) ;  /* 0x00000070000c9947 */ /* 0x002fd80003800000 */
.L_x_2899:
[----:B------:R-:W-:Y:S05]  /*1ca50*/  BSYNC B2 ;  /* 0x0000000000027941 */ /* 0x000fea0003800000 */
.L_x_2753:
        /* <DEDUP_REMOVED lines=9> */
.L_x_2756:
[----:B------:R-:W-:Y:S05]  /*1caf0*/  BSYNC B2 ;  /* 0x0000000000027941 */ /* 0x000fea0003800000 */
.L_x_2755:
        /* <DEDUP_REMOVED lines=11> */
.L_x_2757:
        /* <DEDUP_REMOVED lines=13> */
.L_x_2900:
[----:B------:R-:W-:Y:S05]  /*1cc80*/  BSYNC B2 ;  /* 0x0000000000027941 */ /* 0x000fea0003800000 */
.L_x_2758:
        /* <DEDUP_REMOVED lines=11> */
.L_x_2761:
[----:B------:R-:W-:Y:S05]  /*1cd40*/  BSYNC B2 ;  /* 0x0000000000027941 */ /* 0x000fea0003800000 */
.L_x_2760:
[----:B------:R-:W-:Y:S01]  /*1cd50*/  R2UR UR6, R2 ;  /* 0x00000000020672ca */ /* 0x000fe200000e0000 */
[----:B------:R-:W-:Y:S01]  /*1cd60*/  UIADD3 UR4, UP0, UR40, 0x670, URZ ;  /* 0x0000067028047890 */ /* 0x000fe2000ff1e03f */
[----:B------:R-:W-:Y:S01]  /*1cd70*/  R2UR UR7, R3 ;  /* 0x00000000030772ca */ /* 0x000fe200000e0000 */
[----:B------:R-:W-:Y:S01]  /*1cd80*/  VIADD R11, R11, 0x28cb0 ;  /* 0x00028cb00b0b7836 */ /* 0x000fe20000000000 */
[----:B------:R-:W-:Y:S01]  /*1cd90*/  R2UR UR10, R9 ;  /* 0x00000000090a72ca */ /* 0x000fe200000e0000 */
[----:B------:R-:W-:Y:S01]  /*1cda0*/  IMAD R9, R19, 0x10000, R18 ;  /* 0x0001000013097824 */ /* 0x000fe200078e0212 */
[----:B------:R-:W-:Y:S01]  /*1cdb0*/  PLOP3.LUT P1, PT, PT, PT, PT, 0x80, 0x0 ;  /* 0x000000000000781c */ /* 0x000fe20003f2f070 */
[----:B------:R-:W-:Y:S02]  /*1cdc0*/  UIADD3.X UR5, URZ, UR41, URZ, UP0, !UPT ;  /* 0x000000293f057290 */ /* 0x000fe400087fe43f */
[----:B------:R-:W-:-:S10]  /*1cdd0*/  VIADD R14, R9, 0x400 ;  /* 0x00000400090e7836 */ /* 0x000fd40000000000 */
.L_x_2762:
        /* <DEDUP_REMOVED lines=15> */
.L_x_2763:
        /* <DEDUP_REMOVED lines=15> */
.L_x_2764:
        /* <DEDUP_REMOVED lines=15> */
.L_x_2765:
        /* <DEDUP_REMOVED lines=15> */
.L_x_2766:
        /* <DEDUP_REMOVED lines=15> */
.L_x_2767:
        /* <DEDUP_REMOVED lines=15> */
.L_x_2768:
        /* <DEDUP_REMOVED lines=15> */
.L_x_2769:
        /* <DEDUP_REMOVED lines=10> */
.L_x_2752:
[----:B------:R-:W-:Y:S05]  /*1d510*/  BSYNC B1 ;  /* 0x0000000000017941 */ /* 0x000fea0003800000 */
.L_x_2751:
[C---:B------:R-:W-:Y:S01]  /*1d520*/  ISETP.GT.AND P2, PT, R12.reuse, R6, PT ;  /* 0x000000060c00720c */ /* 0x040fe20003f44270 */
[----:B------:R-:W-:Y:S02]  /*1d530*/  VIADD R19, R19, 0x1 ;  /* 0x0000000113137836 */ /* 0x000fe40000000000 */
[----:B------:R-:W-:-:S03]  /*1d540*/  VIADD R12, R12, 0xffffffff ;  /* 0xffffffff0c0c7836 */ /* 0x000fc60000000000 */
[----:B------:R-:W-:-:S04]  /*1d550*/  ISETP.NE.AND P1, PT, R19, 0x2, PT ;  /* 0x000000021300780c */ /* 0x000fc80003f25270 */
[----:B------:R-:W-:Y:S02]  /*1d560*/  SEL R2, RZ, 0x1, P1 ;  /* 0x00000001ff027807 */ /* 0x000fe40000800000 */
[----:B------:R-:W-:Y:S02]  /*1d570*/  SEL R19, R19, RZ, P1 ;  /* 0x000000ff13137207 */ /* 0x000fe40000800000 */
[----:B------:R-:W-:Y:S01]  /*1d580*/  LOP3.LUT R29, R29, R2, RZ, 0x3c, !PT ;  /* 0x000000021d1d7212 */ /* 0x000fe200078e3cff */
[----:B------:R-:W-:Y:S06]  /*1d590*/  @P2 BRA `(.L_x_2770) ;  /* 0xfffffff400002947 */ /* 0x000fec000383ffff */
.L_x_2726:
[----:B------:R-:W-:Y:S05]  /*1d5a0*/  BSYNC B0 ;  /* 0x0000000000007941 */ /* 0x000fea0003800000 */
.L_x_2725:
[----:B------:R-:W0:Y:S01]  /*1d5b0*/  LDC R0, c[0x0][0x448] ;  /* 0x00011200ff007b82 */ /* 0x000e220000000800 */
[----:B------:R-:W-:Y:S01]  /*1d5c0*/  VIADD R2, R31, 0x3f ;  /* 0x0000003f1f027836 */ /* 0x000fe20000000000 */
[----:B------:R-:W-:Y:S06]  /*1d5d0*/  @!P0 WARPSYNC.ALL ;  /* 0x0000000000008948 */ /* 0x000fec0003800000 */
[----:B------:R-:W-:Y:S01]  /*1d5e0*/  @!P0 BAR.SYNC.DEFER_BLOCKING 0xc, 0x180 ;  /* 0x0306000000008b1d */ /* 0x000fe20000010000 */
[----:B0-----:R-:W-:-:S13]  /*1d5f0*/  ISETP.NE.AND P1, PT, R0, 0x1, PT ;  /* 0x000000010000780c */ /* 0x001fda0003f25270 */
[----:B------:R-:W0:Y:S08]  /*1d600*/  @P1 LDC R3, c[0x0][0x44c] ;  /* 0x00011300ff031b82 */ /* 0x000e300000000800 */
[----:B------:R-:W2:Y:S01]  /*1d610*/  @P1 LDC R0, c[0x0][0x450] ;  /* 0x00011400ff001b82 */ /* 0x000ea20000000800 */
[----:B0-----:R-:W-:-:S05]  /*1d620*/  @P1 IMAD.HI.U32 R3, R2, R3, RZ ;  /* 0x0000000302031227 */ /* 0x001fca00078e00ff */
[----:B--2---:R-:W-:-:S05]  /*1d630*/  @P1 SHF.R.U32.HI R2, RZ, R0, R3 ;  /* 0x00000000ff021219 */ /* 0x004fca0000011603 */
[----:B------:R-:W-:Y:S02]  /*1d640*/  IMAD.IADD R0, R7, 0x1, R2 ;  /* 0x0000000107007824 */ /* 0x000fe400078e0202 */
[----:B------:R-:W0:Y:S02]  /*1d650*/  LDC.64 R2, c[0x0][0x9e0] ;  /* 0x00027800ff027b82 */ /* 0x000e240000000a00 */
        /* <DEDUP_REMOVED lines=14> */
.L_x_2773:
[----:B------:R-:W-:-:S13]  /*1d740*/  ISETP.NE.AND P0, PT, R3, 0x1, PT ;  /* 0x000000010300780c */ /* 0x000fda0003f05270 */
[----:B------:R-:W0:Y:S02]  /*1d750*/  @P0 LDC.64 R6, c[0x0][0x9e8] ;  /* 0x00027a00ff060b82 */ /* 0x000e240000000a00 */
[----:B0-----:R-:W-:-:S05]  /*1d760*/  @P0 IMAD.HI.U32 R6, R5, R6, RZ ;  /* 0x0000000605060227 */ /* 0x001fca00078e00ff */
[----:B------:R-:W-:-:S07]  /*1d770*/  @P0 SHF.R.U32.HI R5, RZ, R7, R6 ;  /* 0x00000007ff050219 */ /* 0x000fce0000011606 */
.L_x_2774:
[----:B------:R-:W-:Y:S05]  /*1d780*/  BSYNC B0 ;  /* 0x0000000000007941 */ /* 0x000fea0003800000 */
.L_x_2772:
[----:B------:R-:W-:-:S05]  /*1d790*/  IMAD R5, R5, R3, R3 ;  /* 0x0000000305057224 */ /* 0x000fca00078e0203 */
[----:B------:R-:W-:-:S07]  /*1d7a0*/  VIMNMX R2, R2, R5, PT ;  /* 0x0000000502027248 */ /* 0x000fce0003fe0100 */
.L_x_2771:
[----:B------:R-:W-:Y:S01]  /*1d7b0*/  VIADD R2, R2, 0x3f ;  /* 0x0000003f02027836 */ /* 0x000fe20000000000 */
[----:B------:R-:W0:Y:S01]  /*1d7c0*/  @P1 LDC R0, c[0x0][0x450] ;  /* 0x00011400ff001b82 */ /* 0x000e220000000800 */
[----:B------:R-:W-:-:S03]  /*1d7d0*/  ULDC UR4, c[0x0][0x9dc] ;  /* 0x0002770000047ab9 */ /* 0x000fc60000000800 */
[----:B------:R-:W-:-:S04]  /*1d7e0*/  SHF.R.S32.HI R5, RZ, 0x1f, R2 ;  /* 0x0000001fff057819 */ /* 0x000fc80000011402 */
[----:B------:R-:W-:Y:S02]  /*1d7f0*/  LEA.HI R5, R5, R2, RZ, 0x6 ;  /* 0x0000000205057211 */ /* 0x000fe400078f30ff */
[----:B------:R-:W2:Y:S02]  /*1d800*/  @P1 LDC R2, c[0x0][0x44c] ;  /* 0x00011300ff021b82 */ /* 0x000ea40000000800 */
[----:B------:R-:W-:-:S04]  /*1d810*/  SHF.R.S32.HI R5, RZ, 0x6, R5 ;  /* 0x00000006ff057819 */ /* 0x000fc80000011405 */
[----:B------:R-:W-:Y:S01]  /*1d820*/  VIMNMX R10, R10, R5, PT ;  /* 0x000000050a0a7248 */ /* 0x000fe20003fe0100 */
[----:B------:R-:W-:Y:S02]  /*1d830*/  IMAD.MOV.U32 R5, RZ, RZ, R31 ;  /* 0x000000ffff057224 */ /* 0x000fe400078e001f */
[----:B--2---:R-:W-:-:S05]  /*1d840*/  @P1 IMAD.HI.U32 R2, R31, R2, RZ ;  /* 0x000000021f021227 */ /* 0x004fca00078e00ff */
[----:B0-----:R-:W-:-:S05]  /*1d850*/  @P1 SHF.R.U32.HI R5, RZ, R0, R2 ;  /* 0x00000000ff051219 */ /* 0x001fca0000011602 */
        /* <DEDUP_REMOVED lines=13> */
.L_x_2777:
[----:B------:R-:W-:-:S13]  /*1d930*/  ISETP.NE.AND P0, PT, R3, 0x1, PT ;  /* 0x000000010300780c */ /* 0x000fda0003f05270 */
[----:B------:R-:W0:Y:S02]  /*1d940*/  @P0 LDC.64 R6, c[0x0][0x9e8] ;  /* 0x00027a00ff060b82 */ /* 0x000e240000000a00 */
[----:B0-----:R-:W-:-:S05]  /*1d950*/  @P0 IMAD.HI.U32 R6, R2, R6, RZ ;  /* 0x0000000602060227 */ /* 0x001fca00078e00ff */
[----:B------:R-:W-:-:S07]  /*1d960*/  @P0 SHF.R.U32.HI R2, RZ, R7, R6 ;  /* 0x00000007ff020219 */ /* 0x000fce0000011606 */
.L_x_2778:
[----:B------:R-:W-:Y:S05]  /*1d970*/  BSYNC B0 ;  /* 0x0000000000007941 */ /* 0x000fea0003800000 */
.L_x_2776:
[----:B------:R-:W-:-:S05]  /*1d980*/  IMAD R3, R2, R3, RZ ;  /* 0x0000000302037224 */ /* 0x000fca00078e02ff */
[----:B------:R-:W-:-:S07]  /*1d990*/  VIMNMX R0, R0, R3, !PT ;  /* 0x0000000300007248 */ /* 0x000fce0007fe0100 */
.L_x_2775:
[----:B------:R-:W-:Y:S01]  /*1d9a0*/  ISETP.NE.AND P1, PT, R4, RZ, PT ;  /* 0x000000ff0400720c */ /* 0x000fe20003f25270 */
[----:B------:R-:W-:Y:S01]  /*1d9b0*/  BSSY B0, `(.L_x_2779) ;  /* 0x0000024000007945 */ /* 0x000fe20003800000 */
[----:B------:R-:W-:-:S04]  /*1d9c0*/  SHF.R.S32.HI R3, RZ, 0x1f, R0 ;  /* 0x0000001fff037819 */ /* 0x000fc80000011400 */
[----:B------:R-:W-:-:S04]  /*1d9d0*/  LEA.HI R3, R3, R0, RZ, 0x6 ;  /* 0x0000000003037211 */ /* 0x000fc800078f30ff */
[----:B------:R-:W-:Y:S01]  /*1d9e0*/  SHF.R.S32.HI R0, RZ, 0x6, R3 ;  /* 0x00000006ff007819 */ /* 0x000fe20000011403 */
[----:B------:R-:W-:Y:S02]  /*1d9f0*/  IMAD.MOV.U32 R3, RZ, RZ, RZ ;  /* 0x000000ffff037224 */ /* 0x000fe400078e00ff */
[----:B------:R-:W0:Y:S01]  /*1da00*/  @!P1 LDC R4, c[0x0][0x9f0] ;  /* 0x00027c00ff049b82 */ /* 0x000e220000000800 */
[----:B------:R-:W-:-:S04]  /*1da10*/  VIMNMX R0, RZ, R0, !PT ;  /* 0x00000000ff007248 */ /* 0x000fc80007fe0100 */
[----:B------:R-:W-:-:S13]  /*1da20*/  ISETP.GT.AND P0, PT, R10, R0, PT ;  /* 0x000000000a00720c */ /* 0x000fda0003f04270 */
[----:B------:R-:W-:Y:S05]  /*1da30*/  @!P0 BRA `(.L_x_2780) ;  /* 0x00000000006c8947 */ /* 0x000fea0003800000 */
[-C--:B0-----:R-:W-:Y:S02]  /*1da40*/  IABS R5, R4.reuse ;  /* 0x0000000400057213 */ /* 0x081fe40000000000 */
[----:B------:R-:W-:Y:S02]  /*1da50*/  IABS R7, R4 ;  /* 0x0000000400077213 */ /* 0x000fe40000000000 */
[----:B------:R-:W0:Y:S03]  /*1da60*/  I2F.RP R8, R5 ;  /* 0x0000000500087306 */ /* 0x000e260000209400 */
[----:B------:R-:W-:-:S05]  /*1da70*/  IMAD.MOV R7, RZ, RZ, -R7 ;  /* 0x000000ffff077224 */ /* 0x000fca00078e0a07 */
[----:B0-----:R-:W0:Y:S02]  /*1da80*/  MUFU.RCP R8, R8 ;  /* 0x0000000800087308 */ /* 0x001e240000001000 */
[----:B0-----:R-:W-:-:S06]  /*1da90*/  VIADD R9, R8, 0xffffffe ;  /* 0x0ffffffe08097836 */ /* 0x001fcc0000000000 */
[----:B------:R-:W0:Y:S02]  /*1daa0*/  F2I.FTZ.U32.TRUNC.NTZ R3, R9 ;  /* 0x0000000900037305 */ /* 0x000e24000021f000 */
[----:B0-----:R-:W-:-:S04]  /*1dab0*/  IMAD.MOV R2, RZ, RZ, -R3 ;  /* 0x000000ffff027224 */ /* 0x001fc800078e0a03 */
[----:B------:R-:W-:Y:S02]  /*1dac0*/  IMAD R6, R2, R5, RZ ;  /* 0x0000000502067224 */ /* 0x000fe400078e02ff */
[----:B------:R-:W-:-:S04]  /*1dad0*/  IMAD.MOV.U32 R2, RZ, RZ, RZ ;  /* 0x000000ffff027224 */ /* 0x000fc800078e00ff */
[----:B------:R-:W-:Y:S01]  /*1dae0*/  IMAD.HI.U32 R6, R3, R6, R2 ;  /* 0x0000000603067227 */ /* 0x000fe200078e0002 */
[----:B------:R-:W-:-:S05]  /*1daf0*/  IADD3 R3, R4, -0x1, R10 ;  /* 0xffffffff04037810 */ /* 0x000fca0007ffe00a */
[----:B------:R-:W-:-:S05]  /*1db00*/  IMAD.IADD R3, R3, 0x1, -R0 ;  /* 0x0000000103037824 */ /* 0x000fca00078e0a00 */
        /* <DEDUP_REMOVED lines=14> */
.L_x_2780:
[----:B------:R-:W-:Y:S05]  /*1dbf0*/  BSYNC B0 ;  /* 0x0000000000007941 */ /* 0x000fea0003800000 */
.L_x_2779:
[-C--:B------:R-:W-:Y:S01]  /*1dc00*/  IMAD R32, R32, R3.reuse, R0 ;  /* 0x0000000320207224 */ /* 0x080fe200078e0200 */
[----:B------:R-:W-:Y:S04]  /*1dc10*/  BSSY B7, `(.L_x_2781) ;  /* 0x000036c000077945 */ /* 0x000fe80003800000 */
[----:B------:R-:W-:-:S04]  /*1dc20*/  VIADDMNMX R34, R32, R3, R10, PT ;  /* 0x0000000320227246 */ /* 0x000fc8000380010a */
[----:B------:R-:W-:Y:S01]  /*1dc30*/  ISETP.GT.AND P0, PT, R34, R32, PT ;  /* 0x000000202200720c */ /* 0x000fe20003f04270 */
[----:B------:R2:W-:-:S12]  /*1dc40*/  STL [R1+0xc], R34 ;  /* 0x00000c2201007387 */ /* 0x0005d80000100800 */
[----:B--2---:R-:W-:Y:S05]  /*1dc50*/  @P0 BRA `(.L_x_2782) ;  /* 0x0000000000440947 */ /* 0x004fea0003800000 */
[----:B------:R-:W2:Y:S02]  /*1dc60*/  S2R R2, SR_TID.X ;  /* 0x0000000000027919 */ /* 0x000ea40000002100 */
[----:B--2---:R-:W-:-:S04]  /*1dc70*/  LOP3.LUT R2, R2, 0x7f, RZ, 0xc0, !PT ;  /* 0x0000007f02027812 */ /* 0x004fc800078ec0ff */
[----:B------:R-:W-:-:S13]  /*1dc80*/  ISETP.NE.AND P0, PT, R2, RZ, PT ;  /* 0x000000ff0200720c */ /* 0x000fda0003f05270 */
[----:B------:R-:W-:Y:S05]  /*1dc90*/  @P0 BRA `(.L_x_2783) ;  /* 0x00000034008c0947 */ /* 0x000fea0003800000 */
[----:B------:R-:W2:Y:S01]  /*1dca0*/  S2R R5, SR_LANEID ;  /* 0x0000000000057919 */ /* 0x000ea20000000000 */
[----:B------:R-:W-:Y:S01]  /*1dcb0*/  VOTEU.ANY UR4, UPT, PT ;  /* 0x0000000000047886 */ /* 0x000fe200038e0100 */
[----:B------:R-:W3:Y:S01]  /*1dcc0*/  LDC.64 R2, c[0x0][0xc60] ;  /* 0x00031800ff027b82 */ /* 0x000ee20000000a00 */
[----:B------:R-:W2:Y:S02]  /*1dcd0*/  FLO.U32 R0, UR4 ;  /* 0x0000000400007d00 */ /* 0x000ea400080e0000 */
[----:B--2---:R-:W-:-:S06]  /*1dce0*/  ISETP.EQ.U32.AND P0, PT, R0, R5, PT ;  /* 0x000000050000720c */ /* 0x004fcc0003f02070 */
[----:B------:R-:W3:Y:S07]  /*1dcf0*/  POPC R5, UR4 ;  /* 0x0000000400057d09 */ /* 0x000eee0008000000 */
[----:B---3--:R-:W2:Y:S01]  /*1dd00*/  @P0 ATOMG.E.ADD.STRONG.GPU PT, R3, desc[UR42][R2.64], R5 ;  /* 0x00000005020309a8 */ /* 0x008ea200081ee1ea */
[----:B0-----:R-:W0:Y:S02]  /*1dd10*/  S2R R4, SR_LTMASK ;  /* 0x0000000000047919 */ /* 0x001e240000003900 */
[----:B0-----:R-:W-:-:S04]  /*1dd20*/  LOP3.LUT R4, R4, UR4, RZ, 0xc0, !PT ;  /* 0x0000000404047c12 */ /* 0x001fc8000f8ec0ff */
[----:B------:R-:W0:Y:S01]  /*1dd30*/  POPC R7, R4 ;  /* 0x0000000400077309 */ /* 0x000e220000000000 */
[----:B--2---:R-:W0:Y:S02]  /*1dd40*/  SHFL.IDX PT, R0, R3, R0, 0x1f ;  /* 0x00001f0003007589 */ /* 0x004e2400000e0000 */
[----:B0-----:R-:W-:Y:S01]  /*1dd50*/  IADD3 R24, R0, UR37, R7 ;  /* 0x0000002500187c10 */ /* 0x001fe2000fffe007 */
[----:B------:R-:W-:Y:S06]  /*1dd60*/  BRA `(.L_x_2783) ;  /* 0x0000003400587947 */ /* 0x000fec0003800000 */
.L_x_2782:
        /* <DEDUP_REMOVED lines=20> */
.L_x_2785:
[----:B------:R-:W-:Y:S05]  /*1deb0*/  BSYNC B6 ;  /* 0x0000000000067941 */ /* 0x000fea0003800000 */
.L_x_2784:
        /* <DEDUP_REMOVED lines=8> */
[----:B------:R2:W3:Y:S01]  /*1df40*/  LDC.64 R2, c[0x4][R25] ;  /* 0x0100000019027b82 */ /* 0x0004e20000000a00 */
[----:B0-----:R-:W-:Y:S02]  /*1df50*/  IMAD.U32 R4, RZ, RZ, UR6 ;  /* 0x00000006ff047e24 */ /* 0x001fe4000f8e00ff */
[----:B------:R-:W-:Y:S02]  /*1df60*/  IMAD.U32 R5, RZ, RZ, UR7 ;  /* 0x00000007ff057e24 */ /* 0x000fe4000f8e00ff */
[----:B------:R-:W-:Y:S02]  /*1df70*/  IMAD.U32 R6, RZ, RZ, UR8 ;  /* 0x00000008ff067e24 */ /* 0x000fe4000f8e00ff */
[----:B------:R-:W-:-:S02]  /*1df80*/  IMAD.U32 R7, RZ, RZ, UR9 ;  /* 0x00000009ff077e24 */ /* 0x000fc4000f8e00ff */
[----:B------:R-:W-:Y:S02]  /*1df90*/  IMAD.U32 R10, RZ, RZ, UR4 ;  /* 0x00000004ff0a7e24 */ /* 0x000fe4000f8e00ff */
[----:B------:R-:W-:Y:S02]  /*1dfa0*/  IMAD.U32 R11, RZ, RZ, UR5 ;  /* 0x00000005ff0b7e24 */ /* 0x000fe4000f8e00ff */
[----:B------:R-:W-:Y:S02]  /*1dfb0*/  IMAD.MOV.U32 R8, RZ, RZ, 0x70 ;  /* 0x00000070ff087424 */ /* 0x000fe400078e00ff */
[----:B------:R-:W-:Y:S02]  /*1dfc0*/  IMAD.MOV.U32 R12, RZ, RZ, 0x1 ;  /* 0x00000001ff0c7424 */ /* 0x000fe400078e00ff */
[----:B--2---:R-:W-:-:S07]  /*1dfd0*/  IMAD.MOV.U32 R13, RZ, RZ, RZ ;  /* 0x000000ffff0d7224 */ /* 0x004fce00078e00ff */
[----:B------:R-:W-:-:S07]  /*1dfe0*/  LEPC R20, `(.L_x_2788) ;  /* 0x000000001014794e */ /* 0x000fce0000000000 */
[----:B-1-3--:R-:W-:Y:S05]  /*1dff0*/  CALL.ABS.NOINC R2 ;  /* 0x0000000002007343 */ /* 0x00afea0003c00000 */
.L_x_2788:
        /* <DEDUP_REMOVED lines=15> */
.L_x_2787:
[----:B------:R-:W-:Y:S05]  /*1e0f0*/  BSYNC B6 ;  /* 0x0000000000067941 */ /* 0x000fea0003800000 */
.L_x_2786:
[----:B------:R-:W-:Y:S01]  /*1e100*/  ULDC.64 UR4, c[0x0][0x9f8] ;  /* 0x00027e0000047ab9 */ /* 0x000fe20000000a00 */
[----:B------:R-:W-:Y:S01]  /*1e110*/  IMAD.MOV.U32 R26, RZ, RZ, R27 ;  /* 0x000000ffff1a7224 */ /* 0x000fe200078e001b */
[----:B------:R-:W-:Y:S01]  /*1e120*/  ISETP.NE.U32.AND P0, PT, RZ, UR4, PT ;  /* 0x00000004ff007c0c */ /* 0x000fe2000bf05070 */
[----:B------:R-:W2:Y:S01]  /*1e130*/  S2R R20, SR_TID.X ;  /* 0x0000000000147919 */ /* 0x000ea20000002100 */
[----:B------:R-:W3:Y:S01]  /*1e140*/  LDC R9, c[0x0][0x430] ;  /* 0x00010c00ff097b82 */ /* 0x000ee20000000800 */
[----:B------:R-:W-:Y:S01]  /*1e150*/  ULDC UR4, c[0x0][0x320] ;  /* 0x0000c80000047ab9 */ /* 0x000fe20000000800 */
[----:B------:R-:W-:-:S13]  /*1e160*/  ISETP.NE.AND.EX P0, PT, RZ, UR5, PT, P0 ;  /* 0x00000005ff007c0c */ /* 0x000fda000bf05300 */
[----:B------:R-:W4:Y:S01]  /*1e170*/  @P0 LDC.64 R2, c[0x0][0x9f8] ;  /* 0x00027e00ff020b82 */ /* 0x000f220000000a00 */
[----:B------:R-:W0:Y:S01]  /*1e180*/  S2R R25, SR_TID.X ;  /* 0x0000000000197919 */ /* 0x000e220000002100 */
[----:B--2---:R-:W-:Y:S01]  /*1e190*/  LOP3.LUT R20, R20, 0x7f, RZ, 0xc0, !PT ;  /* 0x0000007f14147812 */ /* 0x004fe200078ec0ff */
[----:B----4-:R-:W-:-:S05]  /*1e1a0*/  @P0 IMAD.WIDE R2, R27, 0x4, R2 ;  /* 0x000000041b020825 */ /* 0x010fca00078e0202 */
[----:B------:R2:W4:Y:S01]  /*1e1b0*/  @P0 LDG.E R26, desc[UR42][R2.64] ;  /* 0x0000002a021a0981 */ /* 0x000522000c1e1900 */
[----:B------:R-:W-:Y:S01]  /*1e1c0*/  SHF.R.U32.HI R21, RZ, 0x3, R20 ;  /* 0x00000003ff157819 */ /* 0x000fe20000011614 */
[----:B------:R-:W-:Y:S01]  /*1e1d0*/  IMAD.MOV.U32 R36, RZ, RZ, RZ ;  /* 0x000000ffff247224 */ /* 0x000fe200078e00ff */
[----:B---3--:R-:W-:Y:S01]  /*1e1e0*/  ISETP.NE.AND P1, PT, R9, 0x1, PT ;  /* 0x000000010900780c */ /* 0x008fe20003f25270 */
[----:B------:R-:W3:Y:S01]  /*1e1f0*/  S2R R20, SR_TID.X ;  /* 0x0000000000147919 */ /* 0x000ee20000002100 */
[----:B0-----:R-:W-:Y:S01]  /*1e200*/  IMAD.SHL.U32 R25, R25, 0x8, RZ ;  /* 0x0000000819197824 */ /* 0x001fe200078e00ff */
[----:B------:R-:W-:Y:S02]  /*1e210*/  LEA R0, R34, 0xffffffc0, 0x6 ;  /* 0xffffffc022007811 */ /* 0x000fe400078e30ff */
[----:B------:R-:W0:Y:S01]  /*1e220*/  S2R R34, SR_TID.X ;  /* 0x0000000000227919 */ /* 0x000e220000002100 */
[----:B------:R-:W-:Y:S02]  /*1e230*/  LOP3.LUT R16, R16, 0xffffffbf, RZ, 0xc0, !PT ;  /* 0xffffffbf10107812 */ /* 0x000fe400078ec0ff */
[----:B------:R-:W-:-:S04]  /*1e240*/  LOP3.LUT R25, R25, 0x38, RZ, 0xc0, !PT ;  /* 0x0000003819197812 */ /* 0x000fc800078ec0ff */
[----:B------:R-:W-:Y:S01]  /*1e250*/  LOP3.LUT R25, R25, 0x40, RZ, 0xfc, !PT ;  /* 0x0000004019197812 */ /* 0x000fe200078efcff */
[----:B--2---:R-:W2:Y:S03]  /*1e260*/  @P1 LDC R3, c[0x0][0x434] ;  /* 0x00010d00ff031b82 */ /* 0x004ea60000000800 */
[----:B------:R-:W-:Y:S02]  /*1e270*/  ISETP.GE.AND P2, PT, R25, UR4, PT ;  /* 0x0000000419007c0c */ /* 0x000fe4000bf46270 */
[----:B------:R-:W1:Y:S02]  /*1e280*/  S2R R25, SR_TID.X ;  /* 0x0000000000197919 */ /* 0x000e640000002100 */
[----:B------:R-:W-:Y:S01]  /*1e290*/  SEL R7, RZ, 0xffffffff, P2 ;  /* 0xffffffffff077807 */ /* 0x000fe20001000000 */
[----:B------:R-:W2:Y:S04]  /*1e2a0*/  @P1 LDC R2, c[0x0][0x438] ;  /* 0x00010e00ff021b82 */ /* 0x000ea80000000800 */
[----:B------:R-:W-:-:S04]  /*1e2b0*/  IMAD.SHL.U32 R7, R7, 0x2, RZ ;  /* 0x0000000207077824 */ /* 0x000fc800078e00ff */
[----:B------:R-:W-:Y:S01]  /*1e2c0*/  @P2 LOP3.LUT R16, R16, 0x40, RZ, 0xfc, !PT ;  /* 0x0000004010102812 */ /* 0x000fe200078efcff */
[----:B---3--:R-:W-:-:S03]  /*1e2d0*/  IMAD.SHL.U32 R20, R20, 0x10, RZ ;  /* 0x0000001014147824 */ /* 0x008fc600078e00ff */
[----:B------:R-:W-:Y:S01]  /*1e2e0*/  LOP3.LUT R16, R16, 0xffffff7f, RZ, 0xc0, !PT ;  /* 0xffffff7f10107812 */ /* 0x000fe200078ec0ff */
[----:B0-----:R-:W-:Y:S01]  /*1e2f0*/  IMAD.SHL.U32 R34, R34, 0x8, RZ ;  /* 0x0000000822227824 */ /* 0x001fe200078e00ff */
[----:B------:R-:W-:Y:S02]  /*1e300*/  LOP3.LUT R20, R21, 0x70, R20, 0xf8, !PT ;  /* 0x0000007015147812 */ /* 0x000fe400078ef814 */
[----:B------:R-:W0:Y:S02]  /*1e310*/  S2R R21, SR_TID.X ;  /* 0x0000000000157919 */ /* 0x000e240000002100 */
[----:B------:R-:W-:Y:S01]  /*1e320*/  LOP3.LUT R34, R34, 0x38, RZ, 0xc0, !PT ;  /* 0x0000003822227812 */ /* 0x000fe200078ec0ff */
[----:B------:R-:W-:-:S03]  /*1e330*/  IMAD.IADD R37, R20, 0x1, R0 ;  /* 0x0000000114257824 */ /* 0x000fc600078e0200 */
[----:B------:R-:W-:Y:S02]  /*1e340*/  LOP3.LUT R34, R34, 0x80, RZ, 0xfc, !PT ;  /* 0x0000008022227812 */ /* 0x000fe400078efcff */
[C---:B------:R-:W-:Y:S01]  /*1e350*/  ISETP.GE.AND P0, PT, R37.reuse, R23, PT ;  /* 0x000000172500720c */ /* 0x040fe20003f06270 */
[----:B------:R-:W-:Y:S01]  /*1e360*/  IMAD.IADD R37, R37, 0x1, R33 ;  /* 0x0000000125257824 */ /* 0x000fe200078e0221 */
[----:B------:R-:W-:Y:S01]  /*1e370*/  ISETP.GE.AND P2, PT, R34, UR4, PT ;  /* 0x0000000422007c0c */ /* 0x000fe2000bf46270 */
[----:B-1----:R-:W-:Y:S01]  /*1e380*/  IMAD.SHL.U32 R25, R25, 0x8, RZ ;  /* 0x0000000819197824 */ /* 0x002fe200078e00ff */
[----:B------:R-:W-:Y:S01]  /*1e390*/  ISETP.GT.U32.OR P0, PT, R20, 0x3f, P0 ;  /* 0x0000003f1400780c */ /* 0x000fe20000704470 */
[----:B--2---:R-:W-:-:S03]  /*1e3a0*/  @P1 IMAD.HI.U32 R3, R37, R3, RZ ;  /* 0x0000000325031227 */ /* 0x004fc600078e00ff */
[----:B------:R-:W-:Y:S01]  /*1e3b0*/  LOP3.LUT R25, R25, 0x38, RZ, 0xc0, !PT ;  /* 0x0000003819197812 */ /* 0x000fe200078ec0ff */
[----:B------:R-:W-:Y:S01]  /*1e3c0*/  IMAD.MOV.U32 R6, RZ, RZ, R37 ;  /* 0x000000ffff067224 */ /* 0x000fe200078e0025 */
[----:B------:R-:W-:Y:S02]  /*1e3d0*/  @P1 SHF.R.U32.HI R6, RZ, R2, R3 ;  /* 0x00000002ff061219 */ /* 0x000fe40000011603 */
[----:B------:R-:W-:-:S04]  /*1e3e0*/  LOP3.LUT R25, R25, 0xc0, RZ, 0xfc, !PT ;  /* 0x000000c019197812 */ /* 0x000fc800078efcff */
[----:B------:R-:W-:Y:S01]  /*1e3f0*/  ISETP.GE.AND P1, PT, R25, UR4, PT ;  /* 0x0000000419007c0c */ /* 0x000fe2000bf26270 */
[----:B------:R-:W1:Y:S01]  /*1e400*/  @!P0 LDC.64 R2, c[0x0][0x428] ;  /* 0x00010a00ff028b82 */ /* 0x000e620000000a00 */
[----:B------:R-:W2:Y:S02]  /*1e410*/  S2R R25, SR_TID.X ;  /* 0x0000000000197919 */ /* 0x000ea40000002100 */
[----:B------:R-:W-:Y:S01]  /*1e420*/  SEL R5, RZ, 0x8, P1 ;  /* 0x00000008ff057807 */ /* 0x000fe20000800000 */
[----:B0-----:R-:W-:-:S05]  /*1e430*/  IMAD.SHL.U32 R21, R21, 0x8, RZ ;  /* 0x0000000815157824 */ /* 0x001fca00078e00ff */
[----:B------:R-:W-:-:S04]  /*1e440*/  LOP3.LUT R21, R21, 0x38, RZ, 0xc0, !PT ;  /* 0x0000003815157812 */ /* 0x000fc800078ec0ff */
[----:B------:R-:W-:-:S04]  /*1e450*/  ISETP.GE.AND P3, PT, R21, UR4, PT ;  /* 0x0000000415007c0c */ /* 0x000fc8000bf66270 */
[----:B------:R-:W-:-:S04]  /*1e460*/  SEL R4, RZ, 0x1, P3 ;  /* 0x00000001ff047807 */ /* 0x000fc80001800000 */
[----:B------:R-:W-:Y:S02]  /*1e470*/  LOP3.LUT R7, R7, 0x2, R4, 0xe2, !PT ;  /* 0x0000000207077812 */ /* 0x000fe400078ee204 */
[----:B------:R-:W-:-:S03]  /*1e480*/  SEL R4, RZ, 0x4, P2 ;  /* 0x00000004ff047807 */ /* 0x000fc60001000000 */
[----:B------:R-:W-:Y:S02]  /*1e490*/  @P3 LOP3.LUT R16, R16, 0x80, RZ, 0xfc, !PT ;  /* 0x0000008010103812 */ /* 0x000fe400078efcff */
[----:B------:R-:W-:Y:S01]  /*1e4a0*/  LOP3.LUT R7, R5, R7, R4, 0xfe, !PT ;  /* 0x0000000705077212 */ /* 0x000fe200078efe04 */
[--C-:B------:R-:W-:Y:S01]  /*1e4b0*/  @!P0 IMAD.MOV.U32 R4, RZ, RZ, R6.reuse ;  /* 0x000000ffff048224 */ /* 0x100fe200078e0006 */
[----:B------:R-:W-:Y:S01]  /*1e4c0*/  @!P0 SHF.R.S32.HI R5, RZ, 0x1f, R6 ;  /* 0x0000001fff058819 */ /* 0x000fe20000011406 */
[----:B--2---:R-:W-:Y:S01]  /*1e4d0*/  IMAD.SHL.U32 R25, R25, 0x8, RZ ;  /* 0x0000000819197824 */ /* 0x004fe200078e00ff */
[----:B------:R-:W-:-:S04]  /*1e4e0*/  LOP3.LUT R16, R16, 0xffffffdf, RZ, 0xc0, !PT ;  /* 0xffffffdf10107812 */ /* 0x000fc800078ec0ff */
[----:B------:R-:W-:Y:S02]  /*1e4f0*/  @P2 LOP3.LUT R16, R16, 0x20, RZ, 0xfc, !PT ;  /* 0x0000002010102812 */ /* 0x000fe400078efcff */
[----:B------:R-:W-:Y:S02]  /*1e500*/  LOP3.LUT R25, R25, 0x38, RZ, 0xc0, !PT ;  /* 0x0000003819197812 */ /* 0x000fe400078ec0ff */
[----:B------:R-:W-:Y:S02]  /*1e510*/  LOP3.LUT R16, R16, 0xffffffef, RZ, 0xc0, !PT ;  /* 0xffffffef10107812 */ /* 0x000fe400078ec0ff */
[----:B------:R-:W-:Y:S02]  /*1e520*/  LOP3.LUT R10, R25, 0x180, RZ, 0xfc, !PT ;  /* 0x00000180190a7812 */ /* 0x000fe400078efcff */
[----:B------:R-:W-:Y:S02]  /*1e530*/  @P1 LOP3.LUT R16, R16, 0x10, RZ, 0xfc, !PT ;  /* 0x0000001010101812 */ /* 0x000fe400078efcff */
[----:B------:R-:W-:-:S04]  /*1e540*/  LOP3.LUT R11, R21, 0x100, RZ, 0xfc, !PT ;  /* 0x00000100150b7812 */ /* 0x000fc800078efcff */
[----:B------:R-:W-:Y:S02]  /*1e550*/  ISETP.GE.AND P3, PT, R11, UR4, PT ;  /* 0x000000040b007c0c */ /* 0x000fe4000bf66270 */
[----:B------:R-:W-:Y:S02]  /*1e560*/  LOP3.LUT R16, R16, 0xfffffff7, RZ, 0xc0, !PT ;  /* 0xfffffff710107812 */ /* 0x000fe400078ec0ff */
[----:B------:R-:W-:-:S09]  /*1e570*/  LOP3.LUT R12, R21, 0x1c0, RZ, 0xfc, !PT ;  /* 0x000001c0150c7812 */ /* 0x000fd200078efcff */
[----:B------:R-:W-:-:S04]  /*1e580*/  @P3 LOP3.LUT R16, R16, 0x8, RZ, 0xfc, !PT ;  /* 0x0000000810103812 */ /* 0x000fc800078efcff */
[----:B------:R-:W-:Y:S02]  /*1e590*/  LOP3.LUT R16, R16, 0xfffffffb, RZ, 0xc0, !PT ;  /* 0xfffffffb10107812 */ /* 0x000fe400078ec0ff */
[----:B----4-:R-:W-:Y:S01]  /*1e5a0*/  SHF.R.S32.HI R34, RZ, 0x1f, R26 ;  /* 0x0000001fff227819 */ /* 0x010fe2000001141a */
[----:B-1----:R-:W-:-:S04]  /*1e5b0*/  @!P0 IMAD.WIDE.U32 R4, R26, R2, R4 ;  /* 0x000000021a048225 */ /* 0x002fc800078e0004 */
[----:B------:R-:W-:-:S04]  /*1e5c0*/  @!P0 IMAD R8, R34, R2, RZ ;  /* 0x0000000222088224 */ /* 0x000fc800078e02ff */
[----:B------:R-:W-:Y:S02]  /*1e5d0*/  @!P0 IMAD R8, R26, R3, R8 ;  /* 0x000000031a088224 */ /* 0x000fe400078e0208 */
[----:B------:R-:W0:Y:S02]  /*1e5e0*/  @!P0 LDC.64 R2, c[0x0][0x418] ;  /* 0x00010600ff028b82 */ /* 0x000e240000000a00 */
[----:B------:R-:W-:Y:S01]  /*1e5f0*/  @!P0 IMAD.IADD R8, R5, 0x1, R8 ;  /* 0x0000000105088824 */ /* 0x000fe200078e0208 */
[----:B0-----:R-:W-:-:S04]  /*1e600*/  @!P0 LEA R2, P1, R4, R2, 0x2 ;  /* 0x0000000204028211 */ /* 0x001fc800078210ff */
[----:B------:R-:W-:-:S05]  /*1e610*/  @!P0 LEA.HI.X R3, R4, R3, R8, 0x2, P1 ;  /* 0x0000000304038211 */ /* 0x000fca00008f1408 */
[----:B------:R0:W5:Y:S01]  /*1e620*/  @!P0 LDG.E R36, desc[UR42][R2.64] ;  /* 0x0000002a02248981 */ /* 0x000162000c1e1900 */
[----:B------:R-:W-:Y:S01]  /*1e630*/  ISETP.GE.AND P0, PT, R10, UR4, PT ;  /* 0x000000040a007c0c */ /* 0x000fe2000bf06270 */
[----:B------:R-:W-:Y:S01]  /*1e640*/  IMAD.U32 R8, RZ, RZ, UR38 ;  /* 0x00000026ff087e24 */ /* 0x000fe2000f8e00ff */
[----:B------:R-:W-:Y:S02]  /*1e650*/  LOP3.LUT R10, R21, 0x140, RZ, 0xfc, !PT ;  /* 0x00000140150a7812 */ /* 0x000fe400078efcff */
[----:B------:R-:W-:Y:S02]  /*1e660*/  SEL R4, RZ, 0x10, P3 ;  /* 0x00000010ff047807 */ /* 0x000fe40001800000 */
[----:B------:R-:W-:Y:S02]  /*1e670*/  ISETP.GE.AND P2, PT, R10, UR4, PT ;  /* 0x000000040a007c0c */ /* 0x000fe4000bf46270 */
[----:B0-----:R-:W-:Y:S02]  /*1e680*/  SEL R3, RZ, 0x40, P0 ;  /* 0x00000040ff037807 */ /* 0x001fe40000000000 */
[----:B------:R-:W-:-:S02]  /*1e690*/  SEL R5, RZ, 0x20, P2 ;  /* 0x00000020ff057807 */ /* 0x000fc40001000000 */
[----:B------:R-:W-:Y:S01]  /*1e6a0*/  ISETP.GE.AND P0, PT, R12, UR4, PT ;  /* 0x000000040c007c0c */ /* 0x000fe2000bf06270 */
[----:B------:R-:W-:Y:S01]  /*1e6b0*/  UMOV UR4, 0xffffffff ;  /* 0xffffffff00047882 */ /* 0x000fe20000000000 */
[----:B------:R-:W-:Y:S02]  /*1e6c0*/  LOP3.LUT R4, R5, R7, R4, 0xfe, !PT ;  /* 0x0000000705047212 */ /* 0x000fe400078efe04 */
[----:B------:R-:W-:Y:S02]  /*1e6d0*/  SEL R2, RZ, 0x80, P0 ;  /* 0x00000080ff027807 */ /* 0x000fe40000000000 */
[----:B------:R-:W-:Y:S01]  /*1e6e0*/  LOP3.LUT R10, R4, R3, RZ, 0xfc, !PT ;  /* 0x00000003040a7212 */ /* 0x000fe200078efcff */
[----:B------:R-:W-:Y:S01]  /*1e6f0*/  IMAD.MOV R3, RZ, RZ, -R6 ;  /* 0x000000ffff037224 */ /* 0x000fe200078e0a06 */
[----:B------:R-:W-:-:S03]  /*1e700*/  @P2 LOP3.LUT R16, R16, 0x4, RZ, 0xfc, !PT ;  /* 0x0000000410102812 */ /* 0x000fc600078efcff */
[----:B------:R0:W-:Y:S01]  /*1e710*/  STL [R1+0x28], R10 ;  /* 0x0000280a01007387 */ /* 0x0001e20000100800 */
[----:B------:R-:W-:Y:S01]  /*1e720*/  IMAD R37, R9, R3, R37 ;  /* 0x0000000309257224 */ /* 0x000fe200078e0225 */
[----:B------:R-:W-:Y:S06]  /*1e730*/  BRA.DIV UR4, `(.L_x_2789) ;  /* 0x0000005204f87947 */ /* 0x000fec000b800000 */
.L_x_2903:
        /* <DEDUP_REMOVED lines=8> */
[----:B-1----:R-:W-:Y:S06]  /*1e7c0*/  @!P0 BRA `(.L_x_2790) ;  /* 0x0000000000048947 */ /* 0x002fec0003800000 */
[----:B------:R-:W-:Y:S01]  /*1e7d0*/  BPT.TRAP 0x1 ;  /* 0x000000040000795c */ /* 0x000fe20000300000 */
.L_x_2790:
[----:B------:R-:W1:Y:S01]  /*1e7e0*/  S2R R2, SR_TID.X ;  /* 0x0000000000027919 */ /* 0x000e620000002100 */
[----:B------:R-:W-:Y:S01]  /*1e7f0*/  IMAD R25, R22, 0x8, R18 ;  /* 0x0000000816197824 */ /* 0x000fe200078e0212 */
[----:B------:R-:W-:Y:S01]  /*1e800*/  BSSY B0, `(.L_x_2791) ;  /* 0x0000007000007945 */ /* 0x000fe20003800000 */
[----:B-1----:R-:W-:-:S04]  /*1e810*/  LOP3.LUT R2, R2, 0x7f, RZ, 0xc0, !PT ;  /* 0x0000007f02027812 */ /* 0x002fc800078ec0ff */
[----:B------:R-:W-:-:S04]  /*1e820*/  SHF.R.U32.HI R2, RZ, 0x3, R2 ;  /* 0x00000003ff027819 */ /* 0x000fc80000011602 */
[----:B------:R-:W-:Y:S02]  /*1e830*/  IADD3 R23, -R2, R23, -R0 ;  /* 0x0000001702177210 */ /* 0x000fe40007ffe900 */
[----:B------:R-:W-:-:S04]  /*1e840*/  SHF.L.U32 R0, R28, 0x1f, RZ ;  /* 0x0000001f1c007819 */ /* 0x000fc800000006ff */
[----:B------:R-:W1:Y:S02]  /*1e850*/  SYNCS.PHASECHK.TRANS64.TRYWAIT P0, [R25+URZ+0x28c40], R0 ;  /* 0x028c4000190075a7 */ /* 0x000e64000800017f */
[----:B-1----:R-:W-:Y:S05]  /*1e860*/  @!P0 BRA `(.L_x_2792) ;  /* 0x0000005000e08947 */ /* 0x002fea0003800000 */
.L_x_2904:
[----:B------:R-:W-:Y:S05]  /*1e870*/  BSYNC B0 ;  /* 0x0000000000007941 */ /* 0x000fea0003800000 */
.L_x_2791:
[----:B------:R-:W2:Y:S01]  /*1e880*/  S2R R7, SR_TID.X ;  /* 0x0000000000077919 */ /* 0x000ea20000002100 */
[----:B-1----:R-:W-:Y:S01]  /*1e890*/  SHF.R.S32.HI R0, RZ, 0x1f, R37 ;  /* 0x0000001fff007819 */ /* 0x002fe20000011425 */
[----:B------:R-:W-:Y:S01]  /*1e8a0*/  ULDC.64 UR4, c[0x0][0x300] ;  /* 0x0000c00000047ab9 */ /* 0x000fe20000000a00 */
[----:B-----5:R-:W-:Y:S01]  /*1e8b0*/  SHF.R.S32.HI R4, RZ, 0x1f, R36 ;  /* 0x0000001fff047819 */ /* 0x020fe20000011424 */
[----:B------:R-:W-:Y:S01]  /*1e8c0*/  IMAD.WIDE.U32 R2, R37, UR4, RZ ;  /* 0x0000000425027c25 */ /* 0x000fe2000f8e00ff */
[----:B------:R-:W-:Y:S01]  /*1e8d0*/  ULDC.64 UR6, c[0x0][0x2e8] ;  /* 0x0000ba0000067ab9 */ /* 0x000fe20000000a00 */
[----:B------:R1:W-:Y:S01]  /*1e8e0*/  STL [R1+0x20], R0 ;  /* 0x0000200001007387 */ /* 0x0003e20000100800 */
[----:B------:R-:W-:-:S03]  /*1e8f0*/  LOP3.LUT R16, R16, 0xfffffffd, RZ, 0xc0, !PT ;  /* 0xfffffffd10107812 */ /* 0x000fc600078ec0ff */
[----:B------:R3:W-:Y:S01]  /*1e900*/  STL [R1+0x24], R4 ;  /* 0x0000240401007387 */ /* 0x0007e20000100800 */
[----:B-1----:R-:W-:-:S04]  /*1e910*/  IMAD R0, R0, UR4, RZ ;  /* 0x0000000400007c24 */ /* 0x002fc8000f8e02ff */
[----:B------:R-:W-:Y:S01]  /*1e920*/  IMAD R0, R37, UR5, R0 ;  /* 0x0000000525007c24 */ /* 0x000fe2000f8e0200 */
[----:B------:R-:W-:-:S03]  /*1e930*/  ULDC.64 UR4, c[0x0][0x310] ;  /* 0x0000c40000047ab9 */ /* 0x000fc60000000a00 */
[----:B------:R-:W-:Y:S02]  /*1e940*/  IMAD.IADD R3, R3, 0x1, R0 ;  /* 0x0000000103037824 */ /* 0x000fe400078e0200 */
[----:B------:R-:W-:Y:S02]  /*1e950*/  IMAD R0, R4, UR4, RZ ;  /* 0x0000000404007c24 */ /* 0x000fe4000f8e02ff */
[----:B------:R-:W-:-:S04]  /*1e960*/  IMAD.WIDE.U32 R2, R36, UR4, R2 ;  /* 0x0000000424027c25 */ /* 0x000fc8000f8e0002 */
[----:B------:R-:W-:Y:S01]  /*1e970*/  IMAD R0, R36, UR5, R0 ;  /* 0x0000000524007c24 */ /* 0x000fe2000f8e0200 */
[----:B------:R-:W-:Y:S01]  /*1e980*/  ULDC.64 UR4, c[0x0][0x308] ;  /* 0x0000c20000047ab9 */ /* 0x000fe20000000a00 */
[----:B--2---:R-:W-:Y:S02]  /*1e990*/  IMAD.SHL.U32 R7, R7, 0x8, RZ ;  /* 0x0000000807077824 */ /* 0x004fe400078e00ff */
[----:B------:R-:W-:Y:S02]  /*1e9a0*/  IMAD.IADD R3, R3, 0x1, R0 ;  /* 0x0000000103037824 */ /* 0x000fe400078e0200 */
[----:B---3--:R-:W-:Y:S01]  /*1e9b0*/  IMAD R4, R22, 0x1000, R35 ;  /* 0x0000100016047824 */ /* 0x008fe200078e0223 */
[----:B------:R-:W-:Y:S01]  /*1e9c0*/  LOP3.LUT R7, R7, 0x38, RZ, 0xc0, !PT ;  /* 0x0000003807077812 */ /* 0x000fe200078ec0ff */
        /* <DEDUP_REMOVED lines=10> */
[----:B------:R-:W1:Y:S01]  /*1ea70*/  SHFL.IDX PT, R3, R0, RZ, 0x181f ;  /* 0x00181fff00037589 */ /* 0x000e6200000e0000 */
[----:B------:R-:W-:-:S03]  /*1ea80*/  @P0 IMAD R6, R4, 0x2, R18 ;  /* 0x0000000204060824 */ /* 0x000fc600078e0212 */
[----:B------:R-:W2:Y:S01]  /*1ea90*/  SHFL.IDX PT, R2, R5, RZ, 0x181f ;  /* 0x00181fff05027589 */ /* 0x000ea200000e0000 */
[----:B-1----:R-:W-:-:S05]  /*1eaa0*/  @P0 LEA R3, P1, R7, R3, 0x1 ;  /* 0x0000000307030211 */ /* 0x002fca00078208ff */
[----:B--2---:R-:W-:-:S05]  /*1eab0*/  @P0 IMAD.X R2, RZ, RZ, R2, P1 ;  /* 0x000000ffff020224 */ /* 0x004fca00008e0602 */
[----:B------:R-:W-:-:S04]  /*1eac0*/  @P0 LOP3.LUT R3, R3, R2, RZ, 0x3c, !PT ;  /* 0x0000000203030212 */ /* 0x000fc800078e3cff */
[----:B------:R-:W-:-:S04]  /*1ead0*/  @P0 LOP3.LUT R2, R3, R2, RZ, 0x3c, !PT ;  /* 0x0000000203020212 */ /* 0x000fc800078e3cff */
[----:B------:R-:W-:-:S05]  /*1eae0*/  @P0 LOP3.LUT R3, R3, R2, RZ, 0x3c, !PT ;  /* 0x0000000203030212 */ /* 0x000fca00078e3cff */
[----:B------:R-:W-:Y:S01]  /*1eaf0*/  @!PT LDS RZ, [RZ] ;  /* 0x00000000fffff984 */ /* 0x000fe20000000800 */
[----:B------:R1:W-:Y:S01]  /*1eb00*/  @P0 LDGSTS.E.BYPASS.LTC128B.128 [R6+0x22400], desc[UR42][R2.64], !P2 ;  /* 0x2240000002060fae */ /* 0x0003e2000d101d6a */
[----:B------:R-:W-:-:S03]  /*1eb10*/  ISETP.GE.AND P0, PT, R23, 0x11, PT ;  /* 0x000000111700780c */ /* 0x000fc60003f06270 */
[----:B-1----:R-:W1:Y:S10]  /*1eb20*/  SHFL.IDX PT, R3, R0, 0x1, 0x181f ;  /* 0x00381f0000037f89 */ /* 0x002e7400000e0000 */
[----:B------:R-:W-:Y:S01]  /*1eb30*/  @P0 IMAD R6, R4, 0x2, R18 ;  /* 0x0000000204060824 */ /* 0x000fe200078e0212 */
[----:B------:R-:W2:Y:S01]  /*1eb40*/  SHFL.IDX PT, R2, R5, 0x1, 0x181f ;  /* 0x00381f0005027f89 */ /* 0x000ea200000e0000 */
[----:B-1----:R-:W-:-:S05]  /*1eb50*/  @P0 LEA R3, P1, R7, R3, 0x1 ;  /* 0x0000000307030211 */ /* 0x002fca00078208ff */
[----:B--2---:R-:W-:-:S05]  /*1eb60*/  @P0 IMAD.X R2, RZ, RZ, R2, P1 ;  /* 0x000000ffff020224 */ /* 0x004fca00008e0602 */
[----:B------:R-:W-:-:S04]  /*1eb70*/  @P0 LOP3.LUT R3, R3, R2, RZ, 0x3c, !PT ;  /* 0x0000000203030212 */ /* 0x000fc800078e3cff */
[----:B------:R-:W-:-:S04]  /*1eb80*/  @P0 LOP3.LUT R2, R3, R2, RZ, 0x3c, !PT ;  /* 0x0000000203020212 */ /* 0x000fc800078e3cff */
[----:B------:R-:W-:-:S05]  /*1eb90*/  @P0 LOP3.LUT R3, R3, R2, RZ, 0x3c, !PT ;  /* 0x0000000203030212 */ /* 0x000fca00078e3cff */
[----:B------:R1:W-:Y:S01]  /*1eba0*/  @P0 LDGSTS.E.BYPASS.LTC128B.128 [R6+0x22c00], desc[UR42][R2.64], !P2 ;  /* 0x22c0000002060fae */ /* 0x0003e2000d101d6a */
[----:B------:R-:W-:-:S03]  /*1ebb0*/  ISETP.GE.AND P0, PT, R23, 0x21, PT ;  /* 0x000000211700780c */ /* 0x000fc60003f06270 */
[----:B-1----:R-:W1:Y:S10]  /*1ebc0*/  SHFL.IDX PT, R3, R0, 0x2, 0x181f ;  /* 0x00581f0000037f89 */ /* 0x002e7400000e0000 */
[----:B------:R-:W-:Y:S01]  /*1ebd0*/  @P0 IMAD R6, R4, 0x2, R18 ;  /* 0x0000000204060824 */ /* 0x000fe200078e0212 */
[----:B------:R-:W2:Y:S04]  /*1ebe0*/  SHFL.IDX PT, R2, R5, 0x2, 0x181f ;  /* 0x00581f0005027f89 */ /* 0x000ea800000e0000 */
[----:B------:R-:W3:Y:S04]  /*1ebf0*/  SHFL.IDX PT, R5, R5, 0x3, 0x181f ;  /* 0x00781f0005057f89 */ /* 0x000ee800000e0000 */
[----:B------:R-:W4:Y:S01]  /*1ec00*/  SHFL.IDX PT, R0, R0, 0x3, 0x181f ;  /* 0x00781f0000007f89 */ /* 0x000f2200000e0000 */
[----:B-1----:R-:W-:-:S05]  /*1ec10*/  @P0 LEA R3, P1, R7, R3, 0x1 ;  /* 0x0000000307030211 */ /* 0x002fca00078208ff */
[----:B--2---:R-:W-:-:S05]  /*1ec20*/  @P0 IMAD.X R2, RZ, RZ, R2, P1 ;  /* 0x000000ffff020224 */ /* 0x004fca00008e0602 */
[----:B------:R-:W-:-:S04]  /*1ec30*/  @P0 LOP3.LUT R3, R3, R2, RZ, 0x3c, !PT ;  /* 0x0000000203030212 */ /* 0x000fc800078e3cff */
[----:B------:R-:W-:-:S04]  /*1ec40*/  @P0 LOP3.LUT R2, R3, R2, RZ, 0x3c, !PT ;  /* 0x0000000203020212 */ /* 0x000fc800078e3cff */
[----:B------:R-:W-:-:S05]  /*1ec50*/  @P0 LOP3.LUT R3, R3, R2, RZ, 0x3c, !PT ;  /* 0x0000000203030212 */ /* 0x000fca00078e3cff */
[----:B---34-:R1:W-:Y:S02]  /*1ec60*/  @P0 LDGSTS.E.BYPASS.LTC128B.128 [R6+0x23400], desc[UR42][R2.64], !P2 ;  /* 0x2340000002060fae */ /* 0x0183e4000d101d6a */
.L_x_2914:
        /* <DEDUP_REMOVED lines=10> */
.L_x_2794:
        /* <DEDUP_REMOVED lines=11> */
.L_x_2795:
[----:B0-----:R0:W5:Y:S01]  /*1edc0*/  LDL R4, [R1+0x4] ;  /* 0x0000040001047983 */ /* 0x0011620000100800 */
[----:B------:R0:W-:Y:S02]  /*1edd0*/  SYNCS.ARRIVE.TRANS64.A1T0 RZ, [R25+URZ+0x28c30], RZ ;  /* 0x028c30ff19ff79a7 */ /* 0x0001e4000810003f */
[----:B------:R-:W-:Y:S05]  /*1ede0*/  WARPSYNC.ALL ;  /* 0x0000000000007948 */ /* 0x000fea0003800000 */
[----:B------:R-:W-:Y:S01]  /*1edf0*/  ULDC.64 UR4, c[0x0][0xa00] ;  /* 0x0002800000047ab9 */ /* 0x000fe20000000a00 */
[----:B------:R-:W-:Y:S01]  /*1ee00*/  VIADD R0, R18, 0x20400 ;  /* 0x0002040012007836 */ /* 0x000fe20000000000 */
[----:B------:R-:W-:Y:S01]  /*1ee10*/  BAR.SYNC.DEFER_BLOCKING 0x8, 0x100 ;  /* 0x0204000000007b1d */ /* 0x000fe20000010000 */
[----:B------:R-:W-:Y:S02]  /*1ee20*/  ISETP.NE.U32.AND P0, PT, RZ, UR4, PT ;  /* 0x00000004ff007c0c */ /* 0x000fe4000bf05070 */
[----:B------:R-:W-:-:S02]  /*1ee30*/  SHF.R.S32.HI R2, RZ, 0x1f, R27 ;  /* 0x0000001fff027819 */ /* 0x000fc4000001141b */
[----:B------:R-:W-:Y:S01]  /*1ee40*/  ISETP.NE.AND.EX P0, PT, RZ, UR5, PT, P0 ;  /* 0x00000005ff007c0c */ /* 0x000fe2000bf05300 */
[----:B------:R-:W-:Y:S01]  /*1ee50*/  ULDC.64 UR4, c[0x0][0x298] ;  /* 0x0000a60000047ab9 */ /* 0x000fe20000000a00 */
[----:B------:R-:W-:Y:S01]  /*1ee60*/  LOP3.LUT P1, RZ, R0, 0x3ff, RZ, 0xc0, !PT ;  /* 0x000003ff00ff7812 */ /* 0x000fe2000782c0ff */
[----:B------:R-:W-:Y:S01]  /*1ee70*/  BSSY B6, `(.L_x_2796) ;  /* 0x000001f000067945 */ /* 0x000fe20003800000 */
[----:B------:R-:W-:Y:S02]  /*1ee80*/  SHF.R.S32.HI R0, RZ, 0x1f, R30 ;  /* 0x0000001fff007819 */ /* 0x000fe4000001141e */
[----:B------:R-:W-:Y:S02]  /*1ee90*/  SEL R3, R2, RZ, !P0 ;  /* 0x000000ff02037207 */ /* 0x000fe40004000000 */
[----:B------:R-:W-:Y:S01]  /*1eea0*/  SEL R2, R27, RZ, !P0 ;  /* 0x000000ff1b027207 */ /* 0x000fe20004000000 */
[----:B------:R-:W-:Y:S02]  /*1eeb0*/  IMAD R0, R0, UR4, RZ ;  /* 0x0000000400007c24 */ /* 0x000fe4000f8e02ff */
[----:B------:R-:W-:Y:S02]  /*1eec0*/  STL [R1+0x38], R3 ;  /* 0x0000380301007387 */ /* 0x000fe40000100800 */
[----:B------:R-:W-:-:S02]  /*1eed0*/  IMAD R0, R30, UR5, R0 ;  /* 0x000000051e007c24 */ /* 0x000fc4000f8e0200 */
[----:B------:R1:W-:Y:S02]  /*1eee0*/  STL [R1+0x18], R2 ;  /* 0x0000180201007387 */ /* 0x0003e40000100800 */
[----:B-1----:R-:W-:-:S04]  /*1eef0*/  IMAD.WIDE.U32 R2, R30, UR4, RZ ;  /* 0x000000041e027c25 */ /* 0x002fc8000f8e00ff */
[----:B------:R-:W-:Y:S01]  /*1ef00*/  IMAD.IADD R0, R3, 0x1, R0 ;  /* 0x0000000103007824 */ /* 0x000fe200078e0200 */
[----:B------:R1:W-:Y:S04]  /*1ef10*/  STL.64 [R1+0x10], R2 ;  /* 0x0000100201007387 */ /* 0x0003e80000100a00 */
[----:B------:R1:W-:Y:S01]  /*1ef20*/  STL [R1+0x30], R0 ;  /* 0x0000300001007387 */ /* 0x0003e20000100800 */
[----:B-----5:R-:W-:-:S04]  /*1ef30*/  PRMT R30, R4, 0x8880, RZ ;  /* 0x00008880041e7816 */ /* 0x020fc800000000ff */
[----:B------:R-:W-:Y:S01]  /*1ef40*/  PRMT R30, R30, 0x7710, RZ ;  /* 0x000077101e1e7816 */ /* 0x000fe200000000ff */
[----:B------:R-:W-:Y:S06]  /*1ef50*/  @!P1 BRA `(.L_x_2797) ;  /* 0x0000000000409947 */ /* 0x000fec0003800000 */
[----:B-1----:R-:W-:Y:S01]  /*1ef60*/  MOV R2, 0x0 ;  /* 0x0000000000027802 */ /* 0x002fe20000000f00 */
[----:B------:R-:W-:Y:S01]  /*1ef70*/  ULDC.64 UR4, c[0x4][0x90] ;  /* 0x0100240000047ab9 */ /* 0x000fe20000000a00 */
[----:B------:R-:W-:Y:S01]  /*1ef80*/  ULDC.64 UR6, c[0x4][0x98] ;  /* 0x0100260000067ab9 */ /* 0x000fe20000000a00 */
[----:B------:R-:W-:Y:S01]  /*1ef90*/  ULDC.64 UR8, c[0x4][0x20] ;  /* 0x0100080000087ab9 */ /* 0x000fe20000000a00 */
[----:B------:R-:W-:Y:S02]  /*1efa0*/  IMAD.U32 R4, RZ, RZ, UR4 ;  /* 0x00000004ff047e24 */ /* 0x000fe4000f8e00ff */
[----:B------:R-:W1:Y:S01]  /*1efb0*/  LDC.64 R2, c[0x4][R2] ;  /* 0x0100000002027b82 */ /* 0x000e620000000a00 */
        /* <DEDUP_REMOVED lines=10> */
.L_x_2797:
[----:B------:R-:W-:Y:S05]  /*1f060*/  BSYNC B6 ;  /* 0x0000000000067941 */ /* 0x000fea0003800000 */
.L_x_2796:
[----:B-1----:R-:W2:Y:S01]  /*1f070*/  LDL.LU R0, [R1+0x30] ;  /* 0x0000300001007983 */ /* 0x002ea20000300800 */
[----:B------:R-:W-:Y:S01]  /*1f080*/  ULDC.64 UR4, c[0x0][0x2d8] ;  /* 0x0000b60000047ab9 */ /* 0x000fe20000000a00 */
[----:B------:R-:W1:Y:S02]  /*1f090*/  LDC R7, c[0x0][0x448] ;  /* 0x00011200ff077b82 */ /* 0x000e640000000800 */
[----:B------:R-:W2:Y:S04]  /*1f0a0*/  LDL.LU.64 R2, [R1+0x10] ;  /* 0x0000100001027983 */ /* 0x000ea80000300a00 */
[----:B------:R-:W3:Y:S04]  /*1f0b0*/  LDL.LU R20, [R1+0x38] ;  /* 0x0000380001147983 */ /* 0x000ee80000300800 */
[----:B------:R-:W4:Y:S04]  /*1f0c0*/  LDL.LU R21, [R1+0x18] ;  /* 0x0000180001157983 */ /* 0x000f280000300800 */
[----:B------:R0:W5:Y:S01]  /*1f0d0*/  LDL R8, [R1+0x34] ;  /* 0x0000340001087983 */ /* 0x0001620000100800 */
[----:B-1----:R-:W-:-:S13]  /*1f0e0*/  ISETP.NE.AND P0, PT, R7, 0x1, PT ;  /* 0x000000010700780c */ /* 0x002fda0003f05270 */
[----:B------:R-:W1:Y:S08]  /*1f0f0*/  @P0 LDC R5, c[0x0][0x44c] ;  /* 0x00011300ff050b82 */ /* 0x000e700000000800 */
[----:B------:R-:W0:Y:S01]  /*1f100*/  @P0 LDC R6, c[0x0][0x450] ;  /* 0x00011400ff060b82 */ /* 0x000e220000000800 */
        /* <DEDUP_REMOVED lines=16> */
[----:B------:R-:W-:Y:S02]  /*1f210*/  IMAD.IADD R0, R20, 0x1, R31 ;  /* 0x0000000114007824 */ /* 0x000fe400078e021f */
[----:B------:R2:W5:Y:S02]  /*1f220*/  LDL R20, [R1] ;  /* 0x0000000001147983 */ /* 0x0005640000100800 */
[----:B-1----:R-:W-:-:S04]  /*1f230*/  @P0 IMAD.HI.U32 R5, R0, R5, RZ ;  /* 0x0000000500050227 */ /* 0x002fc800078e00ff */
[----:B------:R-:W-:Y:S01]  /*1f240*/  IMAD.MOV.U32 R4, RZ, RZ, R0 ;  /* 0x000000ffff047224 */ /* 0x000fe200078e0000 */
[----:B0-----:R-:W-:Y:S01]  /*1f250*/  @P0 SHF.R.U32.HI R4, RZ, R6, R5 ;  /* 0x00000006ff040219 */ /* 0x001fe20000011605 */
        /* <DEDUP_REMOVED lines=27> */
[----:B------:R-:W-:Y:S01]  /*1f410*/  IMAD.IADD R31, R10, 0x1, R31 ;  /* 0x000000010a1f7824 */ /* 0x000fe200078e021f */
        /* <DEDUP_REMOVED lines=31> */
.L_x_2923:
        /* <DEDUP_REMOVED lines=10> */
.L_x_2799:
        /* <DEDUP_REMOVED lines=18> */
.L_x_2924:
[----:B------:R-:W-:Y:S05]  /*1f7d0*/  BSYNC B0 ;  /* 0x0000000000007941 */ /* 0x000fea0003800000 */
.L_x_2800:
[----:B------:R-:W-:-:S05]  /*1f7e0*/  IMAD.U32 R2, RZ, RZ, UR38 ;  /* 0x00000026ff027e24 */ /* 0x000fca000f8e00ff */
[----:B------:R-:W-:-:S13]  /*1f7f0*/  ISETP.NE.AND P0, PT, R2, 0x3, PT ;  /* 0x000000030200780c */ /* 0x000fda0003f05270 */
[----:B------:R-:W-:Y:S05]  /*1f800*/  @!P0 BRA `(.L_x_2802) ;  /* 0x0000000000048947 */ /* 0x000fea0003800000 */
[----:B------:R-:W-:Y:S01]  /*1f810*/  BPT.TRAP 0x1 ;  /* 0x000000040000795c */ /* 0x000fe20000300000 */
.L_x_2802:
[----:B0-----:R-:W-:Y:S01]  /*1f820*/  SHF.L.U32 R0, R28, 0x1f, RZ ;  /* 0x0000001f1c007819 */ /* 0x001fe200000006ff */
[----:B------:R-:W-:Y:S03]  /*1f830*/  BSSY B0, `(.L_x_2803) ;  /* 0x0000003000007945 */ /* 0x000fe60003800000 */
[----:B------:R-:W0:Y:S02]  /*1f840*/  SYNCS.PHASECHK.TRANS64.TRYWAIT P0, [R25+URZ+0x28c60], R0 ;  /* 0x028c6000190075a7 */ /* 0x000e24000800017f */
[----:B0-----:R-:W-:Y:S05]  /*1f850*/  @!P0 BRA `(.L_x_2804) ;  /* 0x0000004c00a08947 */ /* 0x001fea0003800000 */
.L_x_2925:
[----:B------:R-:W-:Y:S05]  /*1f860*/  BSYNC B0 ;  /* 0x0000000000007941 */ /* 0x000fea0003800000 */
.L_x_2803:
        /* <DEDUP_REMOVED lines=26> */
[----:B------:R-:W-:Y:S01]  /*1fa10*/  LOP3.LUT P3, RZ, R30, 0x8, RZ, 0xc0, !PT ;  /* 0x000000081eff7812 */ /* 0x000fe2000786c0ff */
        /* <DEDUP_REMOVED lines=82> */
.L_x_2935:
        /* <DEDUP_REMOVED lines=34> */
.L_x_2806:
        /* <DEDUP_REMOVED lines=11> */
.L_x_2807:
        /* <DEDUP_REMOVED lines=12> */
.L_x_2822:
        /* <DEDUP_REMOVED lines=42> */
.L_x_2810:
[----:B------:R-:W-:Y:S01]  /*20570*/  IMAD R6, R22, 0x8, R18 ;  /* 0x0000000816067824 */ /* 0x000fe200078e0212 */
[----:B------:R-:W-:Y:S01]  /*20580*/  SHF.L.U32 R20, R28, 0x1f, RZ ;  /* 0x0000001f1c147819 */ /* 0x000fe200000006ff */
[----:B------:R-:W-:Y:S01]  /*20590*/  BSSY B1, `(.L_x_2811) ;  /* 0x0000004000017945 */ /* 0x000fe20003800000 */
[----:B------:R-:W-:Y:S02]  /*205a0*/  SHF.R.S32.HI R9, RZ, 0x1f, R5 ;  /* 0x0000001fff097819 */ /* 0x000fe40000011405 */
[----:B------:R-:W0:Y:S02]  /*205b0*/  SYNCS.PHASECHK.TRANS64.TRYWAIT P0, [R6+URZ+0x28c40], R20 ;  /* 0x028c4014060075a7 */ /* 0x000e24000800017f */
[----:B0-----:R-:W-:Y:S05]  /*205c0*/  @!P0 BRA `(.L_x_2812) ;  /* 0x0000004800848947 */ /* 0x001fea0003800000 */
.L_x_2936:
[----:B------:R-:W-:Y:S05]  /*205d0*/  BSYNC B1 ;  /* 0x0000000000017941 */ /* 0x000fea0003800000 */
.L_x_2811:
        /* <DEDUP_REMOVED lines=40> */
.L_x_2946:
        /* <DEDUP_REMOVED lines=8> */
.L_x_2814:
        /* <DEDUP_REMOVED lines=11> */
.L_x_2815:
[----:B------:R2:W-:Y:S01]  /*20990*/  SYNCS.ARRIVE.TRANS64.A1T0 RZ, [R6+URZ+0x28c30], RZ ;  /* 0x028c30ff06ff79a7 */ /* 0x0005e2000810003f */
[----:B------:R-:W-:Y:S05]  /*209a0*/  @!P2 BRA `(.L_x_2816) ;  /* 0x000000000004a947 */ /* 0x000fea0003800000 */
[----:B------:R-:W-:Y:S01]  /*209b0*/  BPT.TRAP 0x1 ;  /* 0x000000040000795c */ /* 0x000fe20000300000 */
.L_x_2816:
[----:B------:R-:W3:Y:S01]  /*209c0*/  SYNCS.PHASECHK.TRANS64.TRYWAIT P0, [R6+URZ+0x28c60], R20 ;  /* 0x028c6014060075a7 */ /* 0x000ee2000800017f */
[----:B------:R-:W-:Y:S04]  /*209d0*/  BSSY B1, `(.L_x_2817) ;  /* 0x0000002000017945 */ /* 0x000fe80003800000 */
[----:B---3--:R-:W-:Y:S05]  /*209e0*/  @!P0 BRA `(.L_x_2818) ;  /* 0x0000004800ac8947 */ /* 0x008fea0003800000 */
.L_x_2947:
[----:B------:R-:W-:Y:S05]  /*209f0*/  BSYNC B1 ;  /* 0x0000000000017941 */ /* 0x000fea0003800000 */
.L_x_2817:
        /* <DEDUP_REMOVED lines=79> */
.L_x_2957:
        /* <DEDUP_REMOVED lines=25> */
.L_x_2820:
        /* <DEDUP_REMOVED lines=11> */
.L_x_2821:
[----:B------:R1:W-:Y:S01]  /*21130*/  SYNCS.ARRIVE.TRANS64.A1T0 RZ, [R6+URZ+0x28c50], RZ ;  /* 0x028c50ff06ff79a7 */ /* 0x0003e2000810003f */
[----:B------:R-:W-:Y:S05]  /*21140*/  @P3 BRA `(.L_x_2822) ;  /* 0xfffffff000603947 */ /* 0x000fea000383ffff */
.L_x_2809:
[----:B------:R-:W-:Y:S05]  /*21150*/  BSYNC B0 ;  /* 0x0000000000007941 */ /* 0x000fea0003800000 */
.L_x_2808:
        /* <DEDUP_REMOVED lines=21> */
.L_x_2824:
[----:B------:R-:W-:Y:S05]  /*212b0*/  BSYNC B0 ;  /* 0x0000000000007941 */ /* 0x000fea0003800000 */
.L_x_2823:
[----:B------:R-:W-:-:S07]  /*212c0*/  SEL R22, R22, RZ, P0 ;  /* 0x000000ff16167207 */ /* 0x000fce0000000000 */
.L_x_2783:
[----:B------:R-:W-:Y:S05]  /*212d0*/  BSYNC B7 ;  /* 0x0000000000077941 */ /* 0x000fea0003800000 */
.L_x_2781:
        /* <DEDUP_REMOVED lines=11> */
.L_x_2825:
        /* <DEDUP_REMOVED lines=43> */
.L_x_2967:
[----:B------:R-:W-:Y:S02]  /*21640*/  ULDC UR4, c[0x0][0xc38] ;  /* 0x00030e0000047ab9 */ /* 0x000fe40000000800 */
[----:B------:R-:W-:-:S04]  /*21650*/  IMAD.U32 R4, RZ, RZ, UR4 ;  /* 0x00000004ff047e24 */ /* 0x000fc8000f8e00ff */
[----:B-1----:R-:W-:-:S04]  /*21660*/  IMAD R3, R14, R4, RZ ;  /* 0x000000040e037224 */ /* 0x002fc800078e02ff */
[----:B------:R-:W-:-:S05]  /*21670*/  IMAD.IADD R6, R6, 0x1, R3 ;  /* 0x0000000106067824 */ /* 0x000fca00078e0203 */
[----:B------:R-:W-:-:S13]  /*21680*/  ISETP.GT.AND P6, PT, R6, R0, PT ;  /* 0x000000000600720c */ /* 0x000fda0003fc4270 */
[----:B------:R-:W-:Y:S05]  /*21690*/  @P6 BRA `(.L_x_2828) ;  /* 0x0000000000a46947 */ /* 0x000fea0003800000 */
.L_x_2831:
[----:B0-----:R-:W0:Y:S01]  /*216a0*/  LDC R2, c[0x0][0xc3c] ;  /* 0x00030f00ff027b82 */ /* 0x001e220000000800 */
[----:B------:R-:W-:-:S05]  /*216b0*/  VIADD R27, R27, 0x1f ;  /* 0x0000001f1b1b7836 */ /* 0x000fca0000000000 */
[----:B0-----:R-:W-:-:S13]  /*216c0*/  ISETP.GE.AND P6, PT, R27, R2, PT ;  /* 0x000000021b00720c */ /* 0x001fda0003fc6270 */
[----:B------:R-:W-:Y:S05]  /*216d0*/  @P6 BRA `(.L_x_2829) ;  /* 0x0000000800bc6947 */ /* 0x000fea0003800000 */
[----:B------:R-:W0:Y:S01]  /*216e0*/  S2R R3, SR_TID.X ;  /* 0x0000000000037919 */ /* 0x000e220000002100 */
        /* <DEDUP_REMOVED lines=30> */
.L_x_2975:
[----:B------:R-:W-:Y:S02]  /*218d0*/  ULDC UR4, c[0x0][0xc38] ;  /* 0x00030e0000047ab9 */ /* 0x000fe40000000800 */
[----:B------:R-:W-:-:S04]  /*218e0*/  IMAD.U32 R4, RZ, RZ, UR4 ;  /* 0x00000004ff047e24 */ /* 0x000fc8000f8e00ff */
[----:B-1----:R-:W-:-:S04]  /*218f0*/  IMAD R3, R14, R4, RZ ;  /* 0x000000040e037224 */ /* 0x002fc800078e02ff */
[----:B------:R-:W-:-:S05]  /*21900*/  IMAD.IADD R6, R3, 0x1, R6 ;  /* 0x0000000103067824 */ /* 0x000fca00078e0206 */
[----:B------:R-:W-:-:S13]  /*21910*/  ISETP.GT.AND P6, PT, R6, R0, PT ;  /* 0x000000000600720c */ /* 0x000fda0003fc4270 */
[----:B------:R-:W-:Y:S05]  /*21920*/  @!P6 BRA `(.L_x_2831) ;  /* 0xfffffffc005ce947 */ /* 0x000fea000383ffff */
.L_x_2828:
        /* <DEDUP_REMOVED lines=10> */
.L_x_2980:
[----:B------:R-:W-:-:S13]  /*219d0*/  ISETP.NE.AND P0, PT, R3, RZ, PT ;  /* 0x000000ff0300720c */ /* 0x000fda0003f05270 */
[----:B------:R-:W-:Y:S05]  /*219e0*/  @!P0 BRA `(.L_x_2833) ;  /* 0x0000000000108947 */ /* 0x000fea0003800000 */
[----:B------:R-:W-:Y:S01]  /*219f0*/  UMOV UR4, 0xffffffff ;  /* 0xffffffff00047882 */ /* 0x000fe20000000000 */
[----:B------:R-:W-:Y:S02]  /*21a00*/  VIADD R12, R7, 0xffffffff ;  /* 0xffffffff070c7836 */ /* 0x000fe40000000000 */
[----:B------:R-:W-:Y:S05]  /*21a10*/  BRA.DIV UR4, `(.L_x_2834) ;  /* 0x0000004a04e07947 */ /* 0x000fea000b800000 */
[----:B------:R4:W0:Y:S02]  /*21a20*/  SHFL.IDX PT, R24, R2, R12, 0x1f ;  /* 0x00001f0c02187589 */ /* 0x00082400000e0000 */
.L_x_2833:
[----:B---3--:R-:W-:Y:S01]  /*21a30*/  ISETP.NE.AND P0, PT, R5, 0x1, PT ;  /* 0x000000010500780c */ /* 0x008fe20003f05270 */
[----:B0-----:R-:W-:-:S04]  /*21a40*/  IMAD R24, R24, R4, R6 ;  /* 0x0000000418187224 */ /* 0x001fc800078e0206 */
[----:B------:R-:W-:-:S08]  /*21a50*/  IMAD.IADD R0, R0, 0x1, -R24 ;  /* 0x0000000100007824 */ /* 0x000fd000078e0a18 */
[----:B------:R-:W-:Y:S05]  /*21a60*/  @!P0 BRA `(.L_x_2835) ;  /* 0x0000000000dc8947 */ /* 0x000fea0003800000 */
[----:B--2---:R-:W-:Y:S01]  /*21a70*/  IABS R4, R25 ;  /* 0x0000001900047213 */ /* 0x004fe20000000000 */
[----:B----4-:R-:W-:Y:S01]  /*21a80*/  IMAD.MOV.U32 R2, RZ, RZ, RZ ;  /* 0x000000ffff027224 */ /* 0x010fe200078e00ff */
[----:B------:R-:W-:Y:S02]  /*21a90*/  IABS R6, R5 ;  /* 0x0000000500067213 */ /* 0x000fe40000000000 */
[----:B-1----:R-:W0:Y:S08]  /*21aa0*/  I2F.RP R7, R4 ;  /* 0x0000000400077306 */ /* 0x002e300000209400 */
[----:B------:R-:W-:Y:S08]  /*21ab0*/  I2F.RP R10, R6 ;  /* 0x00000006000a7306 */ /* 0x000ff00000209400 */
[----:B0-----:R-:W0:Y:S02]  /*21ac0*/  MUFU.RCP R7, R7 ;  /* 0x0000000700077308 */ /* 0x001e240000001000 */
[----:B0-----:R-:W-:-:S06]  /*21ad0*/  VIADD R3, R7, 0xffffffe ;  /* 0x0ffffffe07037836 */ /* 0x001fcc0000000000 */
[----:B------:R-:W0:Y:S02]  /*21ae0*/  F2I.FTZ.U32.TRUNC.NTZ R3, R3 ;  /* 0x0000000300037305 */ /* 0x000e24000021f000 */
[----:B0-----:R-:W-:-:S04]  /*21af0*/  IMAD.MOV R9, RZ, RZ, -R3 ;  /* 0x000000ffff097224 */ /* 0x001fc800078e0a03 */
[----:B------:R-:W-:-:S04]  /*21b00*/  IMAD R9, R9, R4, RZ ;  /* 0x0000000409097224 */ /* 0x000fc800078e02ff */
[----:B------:R-:W-:Y:S01]  /*21b10*/  IMAD.HI.U32 R8, R3, R9, R2 ;  /* 0x0000000903087227 */ /* 0x000fe200078e0002 */
[----:B------:R-:W-:Y:S01]  /*21b20*/  IABS R9, R0 ;  /* 0x0000000000097213 */ /* 0x000fe20000000000 */
[----:B------:R-:W0:Y:S01]  /*21b30*/  MUFU.RCP R2, R10 ;  /* 0x0000000a00027308 */ /* 0x000e220000001000 */
[----:B------:R-:W-:-:S03]  /*21b40*/  IABS R3, R25 ;  /* 0x0000001900037213 */ /* 0x000fc60000000000 */
[----:B------:R-:W-:-:S04]  /*21b50*/  IMAD.HI.U32 R7, R8, R9, RZ ;  /* 0x0000000908077227 */ /* 0x000fc800078e00ff */
[----:B------:R-:W-:-:S04]  /*21b60*/  IMAD.MOV R12, RZ, RZ, -R3 ;  /* 0x000000ffff0c7224 */ /* 0x000fc800078e0a03 */
[----:B------:R-:W-:Y:S02]  /*21b70*/  IMAD R9, R7, R12, R9 ;  /* 0x0000000c07097224 */ /* 0x000fe400078e0209 */
[----:B0-----:R-:W-:-:S03]  /*21b80*/  VIADD R3, R2, 0xffffffe ;  /* 0x0ffffffe02037836 */ /* 0x001fc60000000000 */
[----:B------:R-:W-:Y:S01]  /*21b90*/  ISETP.GT.U32.AND P1, PT, R4, R9, PT ;  /* 0x000000090400720c */ /* 0x000fe20003f24070 */
[----:B------:R-:W-:Y:S02]  /*21ba0*/  IMAD.MOV.U32 R2, RZ, RZ, RZ ;  /* 0x000000ffff027224 */ /* 0x000fe400078e00ff */
[----:B------:R-:W0:Y:S10]  /*21bb0*/  F2I.FTZ.U32.TRUNC.NTZ R3, R3 ;  /* 0x0000000300037305 */ /* 0x000e34000021f000 */
[----:B------:R-:W-:-:S02]  /*21bc0*/  @!P1 IMAD.IADD R9, R9, 0x1, -R4 ;  /* 0x0000000109099824 */ /* 0x000fc400078e0a04 */
[----:B------:R-:W-:Y:S01]  /*21bd0*/  @!P1 VIADD R7, R7, 0x1 ;  /* 0x0000000107079836 */ /* 0x000fe20000000000 */
[----:B------:R-:W-:Y:S02]  /*21be0*/  ISETP.NE.AND P1, PT, R25, RZ, PT ;  /* 0x000000ff1900720c */ /* 0x000fe40003f25270 */
[----:B------:R-:W-:Y:S01]  /*21bf0*/  ISETP.GE.U32.AND P0, PT, R9, R4, PT ;  /* 0x000000040900720c */ /* 0x000fe20003f06070 */
[----:B0-----:R-:W-:-:S04]  /*21c00*/  IMAD.MOV R9, RZ, RZ, -R3 ;  /* 0x000000ffff097224 */ /* 0x001fc800078e0a03 */
[----:B------:R-:W-:-:S04]  /*21c10*/  IMAD R9, R9, R6, RZ ;  /* 0x0000000609097224 */ /* 0x000fc800078e02ff */
[----:B------:R-:W-:Y:S01]  /*21c20*/  IMAD.HI.U32 R4, R3, R9, R2 ;  /* 0x0000000903047227 */ /* 0x000fe200078e0002 */
[----:B------:R-:W-:-:S03]  /*21c30*/  LOP3.LUT R2, R0, R25, RZ, 0x3c, !PT ;  /* 0x0000001900027212 */ /* 0x000fc600078e3cff */
[----:B------:R-:W-:Y:S01]  /*21c40*/  @P0 VIADD R7, R7, 0x1 ;  /* 0x0000000107070836 */ /* 0x000fe20000000000 */
[----:B------:R-:W-:Y:S02]  /*21c50*/  ISETP.GE.AND P2, PT, R2, RZ, PT ;  /* 0x000000ff0200720c */ /* 0x000fe40003f46270 */
[----:B------:R-:W-:-:S05]  /*21c60*/  IABS R2, R5 ;  /* 0x0000000500027213 */ /* 0x000fca0000000000 */
[----:B------:R-:W-:-:S06]  /*21c70*/  IMAD.MOV R2, RZ, RZ, -R2 ;  /* 0x000000ffff027224 */ /* 0x000fcc00078e0a02 */
[----:B------:R-:W-:Y:S01]  /*21c80*/  @!P2 IMAD.MOV R7, RZ, RZ, -R7 ;  /* 0x000000ffff07a224 */ /* 0x000fe200078e0a07 */
[----:B------:R-:W-:-:S04]  /*21c90*/  @!P1 LOP3.LUT R7, RZ, R25, RZ, 0x33, !PT ;  /* 0x00000019ff079212 */ /* 0x000fc800078e33ff */
[----:B------:R-:W-:-:S05]  /*21ca0*/  IABS R3, R7 ;  /* 0x0000000700037213 */ /* 0x000fca0000000000 */
[----:B------:R-:W-:-:S04]  /*21cb0*/  IMAD.HI.U32 R4, R4, R3, RZ ;  /* 0x0000000304047227 */ /* 0x000fc800078e00ff */
[----:B------:R-:W-:Y:S01]  /*21cc0*/  IMAD R3, R4, R2, R3 ;  /* 0x0000000204037224 */ /* 0x000fe200078e0203 */
[----:B------:R-:W-:-:S04]  /*21cd0*/  LOP3.LUT R2, R7, R5, RZ, 0x3c, !PT ;  /* 0x0000000507027212 */ /* 0x000fc800078e3cff */
[----:B------:R-:W-:Y:S02]  /*21ce0*/  ISETP.GT.U32.AND P1, PT, R6, R3, PT ;  /* 0x000000030600720c */ /* 0x000fe40003f24070 */
[----:B------:R-:W-:-:S11]  /*21cf0*/  ISETP.GE.AND P2, PT, R2, RZ, PT ;  /* 0x000000ff0200720c */ /* 0x000fd60003f46270 */
[----:B------:R-:W-:Y:S02]  /*21d00*/  @!P1 IMAD.IADD R3, R3, 0x1, -R6 ;  /* 0x0000000103039824 */ /* 0x000fe400078e0a06 */
[----:B------:R-:W-:Y:S01]  /*21d10*/  @!P1 VIADD R4, R4, 0x1 ;  /* 0x0000000104049836 */ /* 0x000fe20000000000 */
[----:B------:R-:W-:Y:S02]  /*21d20*/  ISETP.NE.AND P1, PT, R5, RZ, PT ;  /* 0x000000ff0500720c */ /* 0x000fe40003f25270 */
[----:B------:R-:W-:Y:S01]  /*21d30*/  ISETP.GE.U32.AND P0, PT, R3, R6, PT ;  /* 0x000000060300720c */ /* 0x000fe20003f06070 */
[----:B------:R-:W-:-:S04]  /*21d40*/  IMAD.MOV R3, RZ, RZ, -R7 ;  /* 0x000000ffff037224 */ /* 0x000fc800078e0a07 */
[----:B------:R-:W-:-:S08]  /*21d50*/  IMAD R3, R25, R3, R0 ;  /* 0x0000000319037224 */ /* 0x000fd000078e0200 */
[----:B------:R-:W-:-:S04]  /*21d60*/  @P0 VIADD R4, R4, 0x1 ;  /* 0x0000000104040836 */ /* 0x000fc80000000000 */
[----:B------:R-:W-:Y:S01]  /*21d70*/  @!P2 IMAD.MOV R4, RZ, RZ, -R4 ;  /* 0x000000ffff04a224 */ /* 0x000fe200078e0a04 */
[----:B------:R-:W-:-:S05]  /*21d80*/  @!P1 LOP3.LUT R4, RZ, R5, RZ, 0x33, !PT ;  /* 0x00000005ff049212 */ /* 0x000fca00078e33ff */
[--C-:B------:R-:W-:Y:S02]  /*21d90*/  IMAD.MOV R2, RZ, RZ, -R4.reuse ;  /* 0x000000ffff027224 */ /* 0x100fe400078e0a04 */
[C---:B------:R-:W-:Y:S02]  /*21da0*/  IMAD R4, R5.reuse, 0x1000000, R4 ;  /* 0x0100000005047824 */ /* 0x040fe400078e0204 */
[----:B------:R-:W-:-:S04]  /*21db0*/  IMAD R5, R5, R2, R7 ;  /* 0x0000000205057224 */ /* 0x000fc800078e0207 */
[----:B------:R-:W-:Y:S01]  /*21dc0*/  IMAD R26, R5, 0x10000, R4 ;  /* 0x00010000051a7824 */ /* 0x000fe200078e0204 */
[----:B------:R-:W-:Y:S06]  /*21dd0*/  BRA `(.L_x_2836) ;  /* 0x0000000000f07947 */ /* 0x000fec0003800000 */
.L_x_2835:
[----:B----4-:R-:W0:Y:S02]  /*21de0*/  LDC.64 R2, c[0x0][0xc90] ;  /* 0x00032400ff027b82 */ /* 0x010e240000000a00 */
[----:B0-----:R-:W-:-:S05]  /*21df0*/  IMAD.WIDE R2, R27, 0x4, R2 ;  /* 0x000000041b027825 */ /* 0x001fca00078e0202 */
[----:B------:R0:W2:Y:S02]  /*21e00*/  LDG.E R6, desc[UR42][R2.64] ;  /* 0x0000002a02067981 */ /* 0x0000a4000c1e1900 */
[----:B0-----:R-:W-:Y:S02]  /*21e10*/  IMAD.MOV.U32 R2, RZ, RZ, RZ ;  /* 0x000000ffff027224 */ /* 0x001fe400078e00ff */
[----:B--2---:R-:W-:-:S05]  /*21e20*/  IMAD R5, R25, R6, RZ ;  /* 0x0000000619057224 */ /* 0x004fca00078e02ff */
[----:B-1----:R-:W-:-:S04]  /*21e30*/  IABS R7, R5 ;  /* 0x0000000500077213 */ /* 0x002fc80000000000 */
        /* <DEDUP_REMOVED lines=54> */
.L_x_2836:
[----:B------:R-:W-:-:S05]  /*221a0*/  LOP3.LUT R0, RZ, R3, RZ, 0x33, !PT ;  /* 0x00000003ff007212 */ /* 0x000fca00078e33ff */
[----:B------:R-:W-:Y:S01]  /*221b0*/  IMAD.IADD R25, R25, 0x1, R0 ;  /* 0x0000000119197824 */ /* 0x000fe200078e0200 */
[----:B------:R-:W-:Y:S06]  /*221c0*/  BRA `(.L_x_2837) ;  /* 0x00000000001c7947 */ /* 0x000fec0003800000 */
.L_x_2829:
[----:B------:R-:W-:Y:S01]  /*221d0*/  UMOV UR4, URZ ;  /* 0x0000003f00047c82 */ /* 0x000fe20008000000 */
[----:B------:R-:W-:Y:S01]  /*221e0*/  UMOV UR5, URZ ;  /* 0x0000003f00057c82 */ /* 0x000fe20008000000 */
[----:B------:R-:W-:Y:S01]  /*221f0*/  ULDC UR6, c[0x0][0xc3c] ;  /* 0x00030f0000067ab9 */ /* 0x000fe20000000800 */
[----:B------:R-:W-:Y:S02]  /*22200*/  IMAD.MOV.U32 R24, RZ, RZ, R0 ;  /* 0x000000ffff187224 */ /* 0x000fe400078e0000 */
[----:B------:R-:W-:Y:S02]  /*22210*/  IMAD.U32 R25, RZ, RZ, UR4 ;  /* 0x00000004ff197e24 */ /* 0x000fe4000f8e00ff */
[----:B------:R-:W-:Y:S02]  /*22220*/  IMAD.U32 R26, RZ, RZ, UR5 ;  /* 0x00000005ff1a7e24 */ /* 0x000fe4000f8e00ff */
[----:B------:R-:W-:-:S07]  /*22230*/  IMAD.U32 R27, RZ, RZ, UR6 ;  /* 0x00000006ff1b7e24 */ /* 0x000fce000f8e00ff */
.L_x_2837:
[----:B------:R-:W0:Y:S01]  /*22240*/  S2R R0, SR_TID.X ;  /* 0x0000000000007919 */ /* 0x000e220000002100 */
[----:B------:R-:W-:Y:S05]  /*22250*/  WARPSYNC.ALL ;  /* 0x0000000000007948 */ /* 0x000fea0003800000 */
[----:B------:R-:W-:Y:S01]  /*22260*/  BAR.SYNC.DEFER_BLOCKING 0x4, 0x180 ;  /* 0x0106000000007b1d */ /* 0x000fe20000010000 */
[----:B0-----:R-:W-:-:S04]  /*22270*/  LOP3.LUT R0, R0, 0x1f, RZ, 0xc0, !PT ;  /* 0x0000001f00007812 */ /* 0x001fc800078ec0ff */
[----:B------:R-:W-:-:S13]  /*22280*/  ISETP.NE.AND P0, PT, R0, RZ, PT ;  /* 0x000000ff0000720c */ /* 0x000fda0003f05270 */
[----:B------:R-:W0:Y:S01]  /*22290*/  @!P0 S2R R3, SR_CgaCtaId ;  /* 0x0000000000038919 */ /* 0x000e220000008800 */
[----:B------:R-:W-:-:S04]  /*222a0*/  @!P0 MOV R0, 0x400 ;  /* 0x0000040000008802 */ /* 0x000fc80000000f00 */
[----:B0-----:R-:W-:-:S05]  /*222b0*/  @!P0 LEA R18, R3, R0, 0x18 ;  /* 0x0000000003128211 */ /* 0x001fca00078ec0ff */
[----:B------:R0:W-:Y:S01]  /*222c0*/  @!P0 STS.128 [R18+0x28cd0], R24 ;  /* 0x028cd01812008388 */ /* 0x0001e20000000c00 */
[----:B------:R-:W-:Y:S06]  /*222d0*/  BAR.ARV 0x5, 0x180 ;  /* 0x0146000000007b1d */ /* 0x000fec0000002000 */
.L_x_2826:
[----:B------:R-:W-:Y:S02]  /*222e0*/  ULDC UR4, c[0x0][0xc3c] ;  /* 0x00030f0000047ab9 */ /* 0x000fe40000000800 */
[----:B0-----:R-:W-:-:S13]  /*222f0*/  ISETP.GE.AND P0, PT, R27, UR4, PT ;  /* 0x000000041b007c0c */ /* 0x001fda000bf06270 */
[----:B------:R-:W-:Y:S05]  /*22300*/  @!P0 BRA `(.L_x_2838) ;  /* 0xffffff8c00248947 */ /* 0x000fea000383ffff */
[----:B------:R-:W-:Y:S05]  /*22310*/  BSYNC B8 ;  /* 0x0000000000087941 */ /* 0x000fea0003800000 */
.L_x_2711:
        /* <DEDUP_REMOVED lines=12> */
.L_x_2983:
[----:B------:R-:W-:Y:S05]  /*223e0*/  BSYNC B0 ;  /* 0x0000000000007941 */ /* 0x000fea0003800000 */
.L_x_2839:
[----:B------:R-:W-:-:S03]  /*223f0*/  UMOV UR4, 0xffffffff ;  /* 0xffffffff00047882 */ /* 0x000fc60000000000 */
[----:B------:R-:W-:Y:S05]  /*22400*/  BRA.DIV UR4, `(.L_x_2841) ;  /* 0x0000004204a07947 */ /* 0x000fea000b800000 */
[----:B0-----:R-:W0:Y:S02]  /*22410*/  S2R R0, SR_TID.X ;  /* 0x0000000000007919 */ /* 0x001e240000002100 */
[----:B0-----:R-:W-:-:S04]  /*22420*/  SHF.R.U32.HI R0, RZ, 0x5, R0 ;  /* 0x00000005ff007819 */ /* 0x001fc80000011600 */
[----:B------:R-:W-:-:S05]  /*22430*/  LOP3.LUT R0, R0, 0x3, RZ, 0xc0, !PT ;  /* 0x0000000300007812 */ /* 0x000fca00078ec0ff */
[----:B------:R0:W1:Y:S02]  /*22440*/  SHFL.IDX PT, R14, R0, RZ, 0x1f ;  /* 0x00001fff000e7589 */ /* 0x00006400000e0000 */
.L_x_2986:
[----:B-1----:R-:W-:-:S13]  /*22450*/  ISETP.NE.AND P0, PT, R14, RZ, PT ;  /* 0x000000ff0e00720c */ /* 0x002fda0003f05270 */
[----:B------:R-:W-:Y:S05]  /*22460*/  @P0 BRA `(.L_x_2473) ;  /* 0x0000000000880947 */ /* 0x000fea0003800000 */
[----:B------:R-:W-:-:S03]  /*22470*/  UMOV UR4, 0xffffffff ;  /* 0xffffffff00047882 */ /* 0x000fc60000000000 */
[----:B------:R-:W-:Y:S05]  /*22480*/  BRA.DIV UR4, `(.L_x_2842) ;  /* 0x0000004204b47947 */ /* 0x000fea000b800000 */
[----:B------:R-:W-:-:S13]  /*22490*/  ELECT P6, URZ, PT ;  /* 0x00000000003f782f */ /* 0x000fda00038c0000 */
.L_x_2989:
[----:B------:R-:W-:Y:S05]  /*224a0*/  @!P6 BRA `(.L_x_2473) ;  /* 0x000000000078e947 */ /* 0x000fea0003800000 */
[----:B------:R-:W-:-:S06]  /*224b0*/  ULOP3.LUT UR4, UR36, 0x2, URZ, 0xfc, !UPT ;  /* 0x0000000224047892 */ /* 0x000fcc000f8efc3f */
[----:B0-----:R-:W-:-:S05]  /*224c0*/  IMAD.U32 R0, RZ, RZ, UR4 ;  /* 0x00000004ff007e24 */ /* 0x001fca000f8e00ff */
[----:B------:R-:W-:-:S13]  /*224d0*/  ISETP.NE.AND P0, PT, R0, 0x3, PT ;  /* 0x000000030000780c */ /* 0x000fda0003f05270 */
[----:B------:R-:W-:Y:S05]  /*224e0*/  @!P0 BRA `(.L_x_2843) ;  /* 0x0000000000048947 */ /* 0x000fea0003800000 */
[----:B------:R-:W-:Y:S01]  /*224f0*/  BPT.TRAP 0x1 ;  /* 0x000000040000795c */ /* 0x000fe20000300000 */
.L_x_2843:
[----:B------:R-:W-:Y:S01]  /*22500*/  IMAD R5, R22, 0x8, R7 ;  /* 0x0000000816057824 */ /* 0x000fe200078e0207 */
[----:B------:R-:W-:Y:S01]  /*22510*/  SHF.L.U32 R0, R28, 0x1f, RZ ;  /* 0x0000001f1c007819 */ /* 0x000fe200000006ff */
[----:B------:R-:W-:-:S03]  /*22520*/  VIADD R22, R22, 0x1 ;  /* 0x0000000116167836 */ /* 0x000fc60000000000 */
[----:B------:R-:W0:Y:S02]  /*22530*/  SYNCS.PHASECHK.TRANS64.TRYWAIT P1, [R5+URZ+0x28c40], R0 ;  /* 0x028c4000050075a7 */ /* 0x000e24000802017f */
[----:B------:R-:W-:-:S04]  /*22540*/  ISETP.NE.AND P2, PT, R22, 0x2, PT ;  /* 0x000000021600780c */ /* 0x000fc80003f45270 */
[----:B------:R-:W-:Y:S01]  /*22550*/  SEL R3, RZ, 0x1, P2 ;  /* 0x00000001ff037807 */ /* 0x000fe20001000000 */
[----:B0-----:R-:W-:Y:S08]  /*22560*/  @!P1 BRA `(.L_x_2844) ;  /* 0x00000040009c9947 */ /* 0x001ff00003800000 */
.L_x_2990:
[----:B------:R-:W-:Y:S02]  /*22570*/  SEL R22, R22, RZ, P2 ;  /* 0x000000ff16167207 */ /* 0x000fe40001000000 */
[----:B------:R-:W-:Y:S01]  /*22580*/  LOP3.LUT R2, R28, R3, RZ, 0x3c, !PT ;  /* 0x000000031c027212 */ /* 0x000fe200078e3cff */
[----:B------:R-:W-:Y:S06]  /*22590*/  @!P0 BRA `(.L_x_2845) ;  /* 0x0000000000048947 */ /* 0x000fec0003800000 */
[----:B------:R-:W-:Y:S01]  /*225a0*/  BPT.TRAP 0x1 ;  /* 0x000000040000795c */ /* 0x000fe20000300000 */
.L_x_2845:
[----:B------:R-:W-:Y:S01]  /*225b0*/  IMAD R3, R22, 0x8, R7 ;  /* 0x0000000816037824 */ /* 0x000fe200078e0207 */
[----:B------:R-:W-:-:S04]  /*225c0*/  SHF.L.U32 R2, R2, 0x1f, RZ ;  /* 0x0000001f02027819 */ /* 0x000fc800000006ff */
[----:B------:R-:W1:Y:S02]  /*225d0*/  SYNCS.PHASECHK.TRANS64.TRYWAIT P1, [R3+URZ+0x28c40], R2 ;  /* 0x028c4002030075a7 */ /* 0x000e64000802017f */
[----:B-1----:R-:W-:Y:S05]  /*225e0*/  @!P1 BRA `(.L_x_2846) ;  /* 0x0000004000909947 */ /* 0x002fea0003800000 */
.L_x_2991:
[----:B------:R-:W-:Y:S05]  /*225f0*/  @!P0 BRA `(.L_x_2847) ;  /* 0x0000000000048947 */ /* 0x000fea0003800000 */
[----:B------:R-:W-:Y:S01]  /*22600*/  BPT.TRAP 0x1 ;  /* 0x000000040000795c */ /* 0x000fe20000300000 */
.L_x_2847:
[----:B------:R-:W5:Y:S02]  /*22610*/  SYNCS.PHASECHK.TRANS64.TRYWAIT P1, [R5+URZ+0x28c60], R0 ;  /* 0x028c6000050075a7 */ /* 0x000f64000802017f */
[----:B-----5:R-:W-:Y:S05]  /*22620*/  @!P1 BRA `(.L_x_2848) ;  /* 0x0000004000949947 */ /* 0x020fea0003800000 */
.L_x_2992:
[----:B------:R-:W-:Y:S05]  /*22630*/  @!P0 BRA `(.L_x_2849) ;  /* 0x0000000000048947 */ /* 0x000fea0003800000 */
[----:B------:R-:W-:Y:S01]  /*22640*/  BPT.TRAP 0x1 ;  /* 0x000000040000795c */ /* 0x000fe20000300000 */
.L_x_2849:
[----:B------:R0:W0:Y:S02]  /*22650*/  SYNCS.PHASECHK.TRANS64.TRYWAIT P0, [R3+URZ+0x28c60], R2 ;  /* 0x028c6002030075a7 */ /* 0x000024000800017f */
[----:B0-----:R-:W-:Y:S05]  /*22660*/  @!P0 NANOSLEEP.SYNCS 0x989680 ;  /* 0x009896800000895d */ /* 0x001fea0003900000 */
[----:B------:R-:W0:Y:S02]  /*22670*/  @!P0 SYNCS.PHASECHK.TRANS64 P0, [R3+URZ+0x28c60], R2 ;  /* 0x028c6002030085a7 */ /* 0x000e24000800007f */
[----:B0-----:R-:W-:Y:S05]  /*22680*/  @!P0 BRA `(.L_x_2849) ;  /* 0xfffffffc00f08947 */ /* 0x001fea000383ffff */
.L_x_2473:
[----:B------:R-:W-:Y:S05]  /*22690*/  BSYNC B9 ;  /* 0x0000000000097941 */ /* 0x000fea0003800000 */
.L_x_2470:
[----:B------:R-:W-:Y:S05]  /*226a0*/  EXIT ;  /* 0x000000000000794d */ /* 0x000fea0003800000 */
.L_x_2499:
[----:B0-----:R0:W1:Y:S02]  /*226b0*/  SYNCS.PHASECHK.TRANS64.TRYWAIT P6, [R60+URZ+0x28c90], R67 ;  /* 0x028c90433c0075a7 */ /* 0x00106400080c017f */
[----:B-1----:R-:W-:Y:S05]  /*226c0*/  @!P6 NANOSLEEP.SYNCS 0x989680 ;  /* 0x009896800000e95d */ /* 0x002fea0003900000 */
[----:B------:R-:W1:Y:S02]  /*226d0*/  @!P6 SYNCS.PHASECHK.TRANS64 P6, [R60+URZ+0x28c90], R67 ;  /* 0x028c90433c00e5a7 */ /* 0x000e6400080c007f */
[----:B-1----:R-:W-:Y:S05]  /*226e0*/  @!P6 BRA `(.L_x_2499) ;  /* 0xfffffffc00f0e947 */ /* 0x002fea000383ffff */
[----:B------:R-:W-:Y:S05]  /*226f0*/  BRA `(.L_x_2850) ;  /* 0xfffffe0c00807947 */ /* 0x000fea000383ffff */
.L_x_2500:
        /* <DEDUP_REMOVED lines=8> */
.L_x_2852:
[----:B------:R-:W-:Y:S05]  /*22780*/  BSYNC B1 ;  /* 0x0000000000017941 */ /* 0x000fea0003800000 */
.L_x_2851:
        /* <DEDUP_REMOVED lines=8> */
.L_x_2853:
[----:B------:R-:W-:Y:S01]  /*22810*/  IMAD.MOV.U32 R68, RZ, RZ, R14 ;  /* 0x000000ffff447224 */ /* 0x000fe200078e000e */
[----:B------:R-:W-:Y:S06]  /*22820*/  BRA `(.L_x_2854) ;  /* 0xfffffe0c00487947 */ /* 0x000fec000383ffff */
.L_x_2510:
[----:B0-----:R0:W1:Y:S02]  /*22830*/  SYNCS.PHASECHK.TRANS64.TRYWAIT P6, [R60+URZ+0x28c90], R67 ;  /* 0x028c90433c0075a7 */ /* 0x00106400080c017f */
[----:B-1----:R-:W-:Y:S05]  /*22840*/  @!P6 NANOSLEEP.SYNCS 0x989680 ;  /* 0x009896800000e95d */ /* 0x002fea0003900000 */
[----:B------:R-:W1:Y:S02]  /*22850*/  @!P6 SYNCS.PHASECHK.TRANS64 P6, [R60+URZ+0x28c90], R67 ;  /* 0x028c90433c00e5a7 */ /* 0x000e6400080c007f */
[----:B-1----:R-:W-:Y:S05]  /*22860*/  @!P6 BRA `(.L_x_2510) ;  /* 0xfffffffc00f0e947 */ /* 0x002fea000383ffff */
[----:B------:R-:W-:Y:S05]  /*22870*/  BRA `(.L_x_2855) ;  /* 0xfffffe1400c87947 */ /* 0x000fea000383ffff */
.L_x_2511:
        /* <DEDUP_REMOVED lines=8> */
.L_x_2857:
[----:B------:R-:W-:Y:S05]  /*22900*/  BSYNC B1 ;  /* 0x0000000000017941 */ /* 0x000fea0003800000 */
.L_x_2856:
        /* <DEDUP_REMOVED lines=8> */
.L_x_2858:
[----:B------:R-:W-:Y:S01]  /*22990*/  IMAD.MOV.U32 R68, RZ, RZ, R14 ;  /* 0x000000ffff447224 */ /* 0x000fe200078e000e */
[----:B------:R-:W-:Y:S06]  /*229a0*/  BRA `(.L_x_2859) ;  /* 0xfffffe1400907947 */ /* 0x000fec000383ffff */
.L_x_2516:
[----:B0-----:R0:W1:Y:S02]  /*229b0*/  SYNCS.PHASECHK.TRANS64.TRYWAIT P0, [R60+URZ+0x28c90], R67 ;  /* 0x028c90433c0075a7 */ /* 0x001064000800017f */
[----:B-1----:R-:W-:Y:S05]  /*229c0*/  @!P0 NANOSLEEP.SYNCS 0x989680 ;  /* 0x009896800000895d */ /* 0x002fea0003900000 */
[----:B------:R-:W1:Y:S02]  /*229d0*/  @!P0 SYNCS.PHASECHK.TRANS64 P0, [R60+URZ+0x28c90], R67 ;  /* 0x028c90433c0085a7 */ /* 0x000e64000800007f */
[----:B-1----:R-:W-:Y:S05]  /*229e0*/  @!P0 BRA `(.L_x_2516) ;  /* 0xfffffffc00f08947 */ /* 0x002fea000383ffff */
[----:B------:R-:W-:Y:S05]  /*229f0*/  BRA `(.L_x_2860) ;  /* 0xfffffe1c008c7947 */ /* 0x000fea000383ffff */
.L_x_2517:
[----:B------:R-:W-:Y:S01]  /*22a00*/  BSSY B1, `(.L_x_2861) ;  /* 0x0000007000017945 */ /* 0x000fe20003800000 */
[----:B------:R-:W-:Y:S02]  /*22a10*/  IMAD.MOV.U32 R12, RZ, RZ, RZ ;  /* 0x000000ffff0c7224 */ /* 0x000fe400078e00ff */
[----:B------:R-:W-:Y:S02]  /*22a20*/  IMAD.MOV.U32 R11, RZ, RZ, 0x1c1f ;  /* 0x00001c1fff0b7424 */ /* 0x000fe400078e00ff */
[----:B------:R-:W-:-:S07]  /*22a30*/  IMAD.MOV.U32 R15, RZ, RZ, -0x1 ;  /* 0xffffffffff0f7424 */ /* 0x000fce00078e00ff */
[----:B0-----:R-:W-:Y:S05]  /*22a40*/  WARPSYNC.COLLECTIVE R15, `(.L_x_2862) ;  /* 0x000000000f087348 */ /* 0x001fea0003c00000 */
[----:B------:R1:W2:Y:S02]  /*22a50*/  SHFL.IDX P6, R14, R13, R12, R11 ;  /* 0x0000000c0d0e7389 */ /* 0x0002a400000c000b */
[----:B012---:R-:W-:Y:S01]  /*22a60*/  ENDCOLLECTIVE ;  /* 0x000000000000791b */ /* 0x007fe20003800000 */
.L_x_2862:
[----:B------:R-:W-:Y:S05]  /*22a70*/  BSYNC B1 ;  /* 0x0000000000017941 */ /* 0x000fea0003800000 */
.L_x_2861:
        /* <DEDUP_REMOVED lines=8> */
.L_x_2863:
[----:B------:R-:W-:Y:S05]  /*22b00*/  BRA `(.L_x_2864) ;  /* 0xfffffe1c00ac7947 */ /* 0x000fea000383ffff */
.L_x_2521:
[----:B--2---:R2:W4:Y:S02]  /*22b10*/  SYNCS.PHASECHK.TRANS64.TRYWAIT P5, [R60+URZ+0x28cb0], R67 ;  /* 0x028cb0433c0075a7 */ /* 0x00452400080a017f */
[----:B----4-:R-:W-:Y:S05]  /*22b20*/  @!P5 NANOSLEEP.SYNCS 0x989680 ;  /* 0x009896800000d95d */ /* 0x010fea0003900000 */
[----:B------:R-:W4:Y:S02]  /*22b30*/  @!P5 SYNCS.PHASECHK.TRANS64 P5, [R60+URZ+0x28cb0], R67 ;  /* 0x028cb0433c00d5a7 */ /* 0x000f2400080a007f */
[----:B----4-:R-:W-:Y:S05]  /*22b40*/  @!P5 BRA `(.L_x_2521) ;  /* 0xfffffffc00f0d947 */ /* 0x010fea000383ffff */
[----:B------:R-:W-:Y:S05]  /*22b50*/  BRA `(.L_x_2865) ;  /* 0xfffffe2000387947 */ /* 0x000fea000383ffff */
.L_x_2542:
[----:B0-----:R0:W2:Y:S02]  /*22b60*/  SYNCS.PHASECHK.TRANS64.TRYWAIT P1, [R12+URZ+0x28c50], R5 ;  /* 0x028c50050c0075a7 */ /* 0x0010a4000802017f */
[----:B--2---:R-:W-:Y:S05]  /*22b70*/  @!P1 NANOSLEEP.SYNCS 0x989680 ;  /* 0x009896800000995d */ /* 0x004fea0003900000 */
[----:B------:R-:W2:Y:S02]  /*22b80*/  @!P1 SYNCS.PHASECHK.TRANS64 P1, [R12+URZ+0x28c50], R5 ;  /* 0x028c50050c0095a7 */ /* 0x000ea4000802007f */
[----:B--2---:R-:W-:Y:S05]  /*22b90*/  @!P1 BRA `(.L_x_2542) ;  /* 0xfffffffc00f09947 */ /* 0x004fea000383ffff */
[----:B------:R-:W-:Y:S05]  /*22ba0*/  BRA `(.L_x_2866) ;  /* 0xfffffe3400e87947 */ /* 0x000fea000383ffff */
.L_x_2550:
[----:B-1----:R1:W2:Y:S02]  /*22bb0*/  SYNCS.PHASECHK.TRANS64.TRYWAIT P1, [R21+URZ+0x28c50], R12 ;  /* 0x028c500c150075a7 */ /* 0x0022a4000802017f */
[----:B--2---:R-:W-:Y:S05]  /*22bc0*/  @!P1 NANOSLEEP.SYNCS 0x989680 ;  /* 0x009896800000995d */ /* 0x004fea0003900000 */
[----:B------:R-:W2:Y:S02]  /*22bd0*/  @!P1 SYNCS.PHASECHK.TRANS64 P1, [R21+URZ+0x28c50], R12 ;  /* 0x028c500c150095a7 */ /* 0x000ea4000802007f */
[----:B--2---:R-:W-:Y:S05]  /*22be0*/  @!P1 BRA `(.L_x_2550) ;  /* 0xfffffffc00f09947 */ /* 0x004fea000383ffff */
[----:B------:R-:W-:Y:S05]  /*22bf0*/  BRA `(.L_x_2549) ;  /* 0xfffffe4400107947 */ /* 0x000fea000383ffff */
.L_x_2574:
[----:B------:R-:W-:Y:S01]  /*22c00*/  BSSY B1, `(.L_x_2867) ;  /* 0x0000008000017945 */ /* 0x000fe20003800000 */
[----:B------:R-:W-:Y:S02]  /*22c10*/  IMAD.MOV.U32 R13, RZ, RZ, R31 ;  /* 0x000000ffff0d7224 */ /* 0x000fe400078e001f */
[----:B------:R-:W-:Y:S02]  /*22c20*/  IMAD.MOV.U32 R12, RZ, RZ, RZ ;  /* 0x000000ffff0c7224 */ /* 0x000fe400078e00ff */
[----:B-1----:R-:W-:Y:S02]  /*22c30*/  IMAD.MOV.U32 R11, RZ, RZ, 0x1c1f ;  /* 0x00001c1fff0b7424 */ /* 0x002fe400078e00ff */
[----:B------:R-:W-:-:S07]  /*22c40*/  IMAD.MOV.U32 R15, RZ, RZ, -0x1 ;  /* 0xffffffffff0f7424 */ /* 0x000fce00078e00ff */
[----:B------:R-:W-:Y:S05]  /*22c50*/  WARPSYNC.COLLECTIVE R15, `(.L_x_2868) ;  /* 0x000000000f087348 */ /* 0x000fea0003c00000 */
[----:B------:R0:W1:Y:S02]  /*22c60*/  SHFL.IDX P6, R14, R13, R12, R11 ;  /* 0x0000000c0d0e7389 */ /* 0x00006400000c000b */
[----:B01----:R-:W-:Y:S01]  /*22c70*/  ENDCOLLECTIVE ;  /* 0x000000000000791b */ /* 0x003fe20003800000 */
.L_x_2868:
[----:B------:R-:W-:Y:S05]  /*22c80*/  BSYNC B1 ;  /* 0x0000000000017941 */ /* 0x000fea0003800000 */
.L_x_2867:
        /* <DEDUP_REMOVED lines=8> */
.L_x_2869:
[----:B------:R-:W-:Y:S02]  /*22d10*/  IMAD.MOV.U32 R13, RZ, RZ, R80 ;  /* 0x000000ffff0d7224 */ /* 0x000fe400078e0050 */
[----:B------:R-:W-:-:S07]  /*22d20*/  IMAD.MOV.U32 R3, RZ, RZ, R14 ;  /* 0x000000ffff037224 */ /* 0x000fce00078e000e */
[----:B------:R-:W-:Y:S05]  /*22d30*/  WARPSYNC.COLLECTIVE R15, `(.L_x_2870) ;  /* 0x000000000f087348 */ /* 0x000fea0003c00000 */
[----:B------:R0:W1:Y:S02]  /*22d40*/  SHFL.IDX P6, R14, R13, R12, R11 ;  /* 0x0000000c0d0e7389 */ /* 0x00006400000c000b */
[----:B01----:R-:W-:Y:S01]  /*22d50*/  ENDCOLLECTIVE ;  /* 0x000000000000791b */ /* 0x003fe20003800000 */
.L_x_2870:
[----:B------:R-:W-:Y:S02]  /*22d60*/  IMAD.MOV.U32 R13, RZ, RZ, R30 ;  /* 0x000000ffff0d7224 */ /* 0x000fe400078e001e */
[----:B------:R-:W-:-:S07]  /*22d70*/  IMAD.MOV.U32 R7, RZ, RZ, R14 ;  /* 0x000000ffff077224 */ /* 0x000fce00078e000e */
[----:B------:R-:W-:Y:S05]  /*22d80*/  WARPSYNC.COLLECTIVE R15, `(.L_x_2871) ;  /* 0x000000000f087348 */ /* 0x000fea0003c00000 */
[----:B------:R0:W1:Y:S02]  /*22d90*/  SHFL.IDX P6, R14, R13, R12, R11 ;  /* 0x0000000c0d0e7389 */ /* 0x00006400000c000b */
[----:B01----:R-:W-:Y:S01]  /*22da0*/  ENDCOLLECTIVE ;  /* 0x000000000000791b */ /* 0x003fe20003800000 */
.L_x_2871:
[----:B------:R-:W-:Y:S01]  /*22db0*/  IMAD.MOV.U32 R8, RZ, RZ, R14 ;  /* 0x000000ffff087224 */ /* 0x000fe200078e000e */
[----:B------:R-:W-:Y:S06]  /*22dc0*/  BRA `(.L_x_2872) ;  /* 0xfffffe6000407947 */ /* 0x000fec000383ffff */
.L_x_2577:
[----:B------:R-:W-:Y:S01]  /*22dd0*/  BSSY B1, `(.L_x_2873) ;  /* 0x0000008000017945 */ /* 0x000fe20003800000 */
[----:B------:R-:W-:Y:S02]  /*22de0*/  IMAD.MOV.U32 R13, RZ, RZ, R31 ;  /* 0x000000ffff0d7224 */ /* 0x000fe400078e001f */
[----:B------:R-:W-:Y:S02]  /*22df0*/  IMAD.MOV.U32 R12, RZ, RZ, 0x1 ;  /* 0x00000001ff0c7424 */ /* 0x000fe400078e00ff */
[----:B-1----:R-:W-:Y:S02]  /*22e00*/  IMAD.MOV.U32 R11, RZ, RZ, 0x1c1f ;  /* 0x00001c1fff0b7424 */ /* 0x002fe400078e00ff */
[----:B------:R-:W-:-:S07]  /*22e10*/  IMAD.MOV.U32 R15, RZ, RZ, -0x1 ;  /* 0xffffffffff0f7424 */ /* 0x000fce00078e00ff */
[----:B----4-:R-:W-:Y:S05]  /*22e20*/  WARPSYNC.COLLECTIVE R15, `(.L_x_2874) ;  /* 0x000000000f087348 */ /* 0x010fea0003c00000 */
[----:B------:R0:W1:Y:S02]  /*22e30*/  SHFL.IDX P6, R14, R13, R12, R11 ;  /* 0x0000000c0d0e7389 */ /* 0x00006400000c000b */
[----:B01--4-:R-:W-:Y:S01]  /*22e40*/  ENDCOLLECTIVE ;  /* 0x000000000000791b */ /* 0x013fe20003800000 */
.L_x_2874:
[----:B------:R-:W-:Y:S05]  /*22e50*/  BSYNC B1 ;  /* 0x0000000000017941 */ /* 0x000fea0003800000 */
.L_x_2873:
[----:B------:R-:W-:Y:S02]  /*22e60*/  IMAD.MOV.U32 R13, RZ, RZ, R10 ;  /* 0x000000ffff0d7224 */ /* 0x000fe400078e000a */
[----:B------:R-:W-:Y:S02]  /*22e70*/  IMAD.MOV.U32 R12, RZ, RZ, 0x1 ;  /* 0x00000001ff0c7424 */ /* 0x000fe400078e00ff */
[----:B------:R-:W-:Y:S02]  /*22e80*/  IMAD.MOV.U32 R11, RZ, RZ, 0x1c1f ;  /* 0x00001c1fff0b7424 */ /* 0x000fe400078e00ff */
[----:B------:R-:W-:Y:S02]  /*22e90*/  IMAD.MOV.U32 R15, RZ, RZ, -0x1 ;  /* 0xffffffffff0f7424 */ /* 0x000fe400078e00ff */
[----:B------:R-:W-:-:S07]  /*22ea0*/  IMAD.MOV.U32 R0, RZ, RZ, R14 ;  /* 0x000000ffff007224 */ /* 0x000fce00078e000e */
[----:B------:R-:W-:Y:S05]  /*22eb0*/  WARPSYNC.COLLECTIVE R15, `(.L_x_2875) ;  /* 0x000000000f087348 */ /* 0x000fea0003c00000 */
[----:B------:R0:W1:Y:S02]  /*22ec0*/  SHFL.IDX P6, R14, R13, R12, R11 ;  /* 0x0000000c0d0e7389 */ /* 0x00006400000c000b */
[----:B01----:R-:W-:Y:S01]  /*22ed0*/  ENDCOLLECTIVE ;  /* 0x000000000000791b */ /* 0x003fe20003800000 */
.L_x_2875:
[----:B------:R-:W-:Y:S02]  /*22ee0*/  IMAD.MOV.U32 R13, RZ, RZ, R80 ;  /* 0x000000ffff0d7224 */ /* 0x000fe400078e0050 */
[----:B------:R-:W-:-:S07]  /*22ef0*/  IMAD.MOV.U32 R3, RZ, RZ, R14 ;  /* 0x000000ffff037224 */ /* 0x000fce00078e000e */
[----:B------:R-:W-:Y:S05]  /*22f00*/  WARPSYNC.COLLECTIVE R15, `(.L_x_2876) ;  /* 0x000000000f087348 */ /* 0x000fea0003c00000 */
[----:B------:R0:W1:Y:S02]  /*22f10*/  SHFL.IDX P6, R14, R13, R12, R11 ;  /* 0x0000000c0d0e7389 */ /* 0x00006400000c000b */
[----:B01----:R-:W-:Y:S01]  /*22f20*/  ENDCOLLECTIVE ;  /* 0x000000000000791b */ /* 0x003fe20003800000 */
.L_x_2876:
[----:B------:R-:W-:Y:S02]  /*22f30*/  IMAD.MOV.U32 R13, RZ, RZ, R30 ;  /* 0x000000ffff0d7224 */ /* 0x000fe400078e001e */
[----:B------:R-:W-:-:S07]  /*22f40*/  IMAD.MOV.U32 R7, RZ, RZ, R14 ;  /* 0x000000ffff077224 */ /* 0x000fce00078e000e */
[----:B------:R-:W-:Y:S05]  /*22f50*/  WARPSYNC.COLLECTIVE R15, `(.L_x_2877) ;  /* 0x000000000f087348 */ /* 0x000fea0003c00000 */
[----:B------:R0:W1:Y:S02]  /*22f60*/  SHFL.IDX P6, R14, R13, R12, R11 ;  /* 0x0000000c0d0e7389 */ /* 0x00006400000c000b */
[----:B01----:R-:W-:Y:S01]  /*22f70*/  ENDCOLLECTIVE ;  /* 0x000000000000791b */ /* 0x003fe20003800000 */
.L_x_2877:
[----:B------:R-:W-:Y:S01]  /*22f80*/  IMAD.MOV.U32 R30, RZ, RZ, R14 ;  /* 0x000000ffff1e7224 */ /* 0x000fe200078e000e */
[----:B------:R-:W-:Y:S06]  /*22f90*/  BRA `(.L_x_2878) ;  /* 0xfffffe6000a07947 */ /* 0x000fec000383ffff */
.L_x_2581:
[----:B0-----:R0:W1:Y:S02]  /*22fa0*/  SYNCS.PHASECHK.TRANS64.TRYWAIT P0, [R2+URZ+0x28c00], R35 ;  /* 0x028c0023020075a7 */ /* 0x001064000800017f */
[----:B-1----:R-:W-:Y:S05]  /*22fb0*/  @!P0 NANOSLEEP.SYNCS 0x989680 ;  /* 0x009896800000895d */ /* 0x002fea0003900000 */
[----:B------:R-:W1:Y:S02]  /*22fc0*/  @!P0 SYNCS.PHASECHK.TRANS64 P0, [R2+URZ+0x28c00], R35 ;  /* 0x028c0023020085a7 */ /* 0x000e64000800007f */
[----:B-1----:R-:W-:Y:S05]  /*22fd0*/  @!P0 BRA `(.L_x_2581) ;  /* 0xfffffffc00f08947 */ /* 0x002fea000383ffff */
[----:B------:R-:W-:Y:S05]  /*22fe0*/  BRA `(.L_x_2879) ;  /* 0xfffffe6400907947 */ /* 0x000fea000383ffff */
.L_x_2589:
[----:B------:R-:W0:Y:S01]  /*22ff0*/  LDC R39, c[0x0][0x3f4] ;  /* 0x0000fd00ff277b82 */ /* 0x000e220000000800 */
[----:B------:R-:W-:Y:S01]  /*23000*/  BSSY B1, `(.L_x_2880) ;  /* 0x0000008000017945 */ /* 0x000fe20003800000 */
[----:B------:R-:W-:Y:S02]  /*23010*/  IMAD.MOV.U32 R13, RZ, RZ, R27 ;  /* 0x000000ffff0d7224 */ /* 0x000fe400078e001b */
[----:B------:R-:W-:Y:S02]  /*23020*/  IMAD.MOV.U32 R12, RZ, RZ, RZ ;  /* 0x000000ffff0c7224 */ /* 0x000fe400078e00ff */
[----:B-1----:R-:W-:Y:S02]  /*23030*/  IMAD.MOV.U32 R11, RZ, RZ, 0x1c1f ;  /* 0x00001c1fff0b7424 */ /* 0x002fe400078e00ff */
[----:B------:R-:W-:-:S07]  /*23040*/  IMAD.MOV.U32 R15, RZ, RZ, -0x1 ;  /* 0xffffffffff0f7424 */ /* 0x000fce00078e00ff */
[----:B0---4-:R-:W-:Y:S05]  /*23050*/  WARPSYNC.COLLECTIVE R15, `(.L_x_2881) ;  /* 0x000000000f087348 */ /* 0x011fea0003c00000 */
[----:B------:R1:W2:Y:S02]  /*23060*/  SHFL.IDX P6, R14, R13, R12, R11 ;  /* 0x0000000c0d0e7389 */ /* 0x0002a400000c000b */
[----:B012-4-:R-:W-:Y:S01]  /*23070*/  ENDCOLLECTIVE ;  /* 0x000000000000791b */ /* 0x017fe20003800000 */
.L_x_2881:
[----:B------:R-:W-:Y:S05]  /*23080*/  BSYNC B1 ;  /* 0x0000000000017941 */ /* 0x000fea0003800000 */
.L_x_2880:
[----:B------:R-:W-:Y:S01]  /*23090*/  IMAD.MOV.U32 R13, RZ, RZ, R26 ;  /* 0x000000ffff0d7224 */ /* 0x000fe200078e001a */
[----:B------:R-:W-:Y:S01]  /*230a0*/  ISETP.GE.AND P0, PT, R18, R39, PT ;  /* 0x000000271200720c */ /* 0x000fe20003f06270 */
[----:B------:R-:W-:Y:S02]  /*230b0*/  IMAD.MOV.U32 R12, RZ, RZ, RZ ;  /* 0x000000ffff0c7224 */ /* 0x000fe400078e00ff */
[----:B------:R-:W-:Y:S02]  /*230c0*/  IMAD.MOV.U32 R11, RZ, RZ, 0x1c1f ;  /* 0x00001c1fff0b7424 */ /* 0x000fe400078e00ff */
[----:B------:R-:W-:Y:S02]  /*230d0*/  IMAD.MOV.U32 R15, RZ, RZ, -0x1 ;  /* 0xffffffffff0f7424 */ /* 0x000fe400078e00ff */
[----:B------:R-:W-:Y:S02]  /*230e0*/  IMAD.MOV.U32 R0, RZ, RZ, R14 ;  /* 0x000000ffff007224 */ /* 0x000fe400078e000e */
[----:B------:R-:W-:-:S07]  /*230f0*/  IMAD R3, R23, R6, RZ ;  /* 0x0000000617037224 */ /* 0x000fce00078e02ff */
[----:B------:R-:W-:Y:S05]  /*23100*/  WARPSYNC.COLLECTIVE R15, `(.L_x_2882) ;  /* 0x000000000f087348 */ /* 0x000fea0003c00000 */
[----:B------:R0:W1:Y:S02]  /*23110*/  SHFL.IDX P6, R14, R13, R12, R11 ;  /* 0x0000000c0d0e7389 */ /* 0x00006400000c000b */
[----:B01----:R-:W-:Y:S01]  /*23120*/  ENDCOLLECTIVE ;  /* 0x000000000000791b */ /* 0x003fe20003800000 */
.L_x_2882:
[----:B------:R-:W-:Y:S01]  /*23130*/  ISETP.GE.OR P1, PT, R34, R3, P0 ;  /* 0x000000032200720c */ /* 0x000fe20000726670 */
[----:B------:R-:W-:-:S12]  /*23140*/  IMAD.MOV.U32 R13, RZ, RZ, R25 ;  /* 0x000000ffff0d7224 */ /* 0x000fd800078e0019 */
[C---:B------:R-:W-:Y:S01]  /*23150*/  @!P1 IMAD.SHL.U32 R7, R18.reuse, 0x2, RZ ;  /* 0x0000000212079824 */ /* 0x040fe200078e00ff */
[----:B------:R-:W-:Y:S01]  /*23160*/  @!P1 SHF.L.U64.HI R6, R18, 0x1, R19 ;  /* 0x0000000112069819 */ /* 0x000fe20000010213 */
[----:B------:R-:W-:-:S07]  /*23170*/  IMAD.MOV.U32 R4, RZ, RZ, R14 ;  /* 0x000000ffff047224 */ /* 0x000fce00078e000e */
[----:B------:R-:W-:Y:S05]  /*23180*/  WARPSYNC.COLLECTIVE R15, `(.L_x_2883) ;  /* 0x000000000f087348 */ /* 0x000fea0003c00000 */
[----:B------:R0:W1:Y:S02]  /*23190*/  SHFL.IDX P6, R14, R13, R12, R11 ;  /* 0x0000000c0d0e7389 */ /* 0x00006400000c000b */
[----:B01----:R-:W-:Y:S01]  /*231a0*/  ENDCOLLECTIVE ;  /* 0x000000000000791b */ /* 0x003fe20003800000 */
.L_x_2883:
[----:B------:R-:W-:-:S05]  /*231b0*/  @!P1 IADD3 R8, P2, R4, R7, RZ ;  /* 0x0000000704089210 */ /* 0x000fca0007f5e0ff */
[----:B------:R-:W-:Y:S02]  /*231c0*/  @!P1 IMAD.X R9, R0, 0x1, R6, P2 ;  /* 0x0000000100099824 */ /* 0x000fe400010e0606 */
[----:B------:R-:W-:Y:S02]  /*231d0*/  IMAD.MOV.U32 R13, RZ, RZ, R35 ;  /* 0x000000ffff0d7224 */ /* 0x000fe400078e0023 */
[----:B------:R-:W-:-:S07]  /*231e0*/  IMAD.MOV.U32 R5, RZ, RZ, R14 ;  /* 0x000000ffff057224 */ /* 0x000fce00078e000e */
[----:B------:R-:W-:Y:S05]  /*231f0*/  WARPSYNC.COLLECTIVE R15, `(.L_x_2884) ;  /* 0x000000000f087348 */ /* 0x000fea0003c00000 */
[----:B------:R0:W1:Y:S02]  /*23200*/  SHFL.IDX P6, R14, R13, R12, R11 ;  /* 0x0000000c0d0e7389 */ /* 0x00006400000c000b */
[----:B01----:R-:W-:Y:S01]  /*23210*/  ENDCOLLECTIVE ;  /* 0x000000000000791b */ /* 0x003fe20003800000 */
.L_x_2884:
[----:B------:R-:W2:Y:S01]  /*23220*/  @!P1 LD.E.128 R8, desc[UR42][R8.64] ;  /* 0x0000002a08089980 */ /* 0x000ea2000c101d00 */
[----:B------:R-:W-:-:S05]  /*23230*/  @!P1 IADD3 R4, P2, R14, R7, RZ ;  /* 0x000000070e049210 */ /* 0x000fca0007f5e0ff */
[----:B------:R-:W-:-:S06]  /*23240*/  @!P1 IMAD.X R5, R5, 0x1, R6, P2 ;  /* 0x0000000105059824 */ /* 0x000fcc00010e0606 */
[----:B------:R-:W5:Y:S01]  /*23250*/  @!P1 LD.E.128 R4, desc[UR42][R4.64] ;  /* 0x0000002a04049980 */ /* 0x000f62000c101d00 */
[----:B------:R-:W-:Y:S02]  /*23260*/  CS2R R20, SRZ ;  /* 0x0000000000147805 */ /* 0x000fe4000001ff00 */
[----:B------:R-:W-:Y:S01]  /*23270*/  CS2R R28, SRZ ;  /* 0x00000000001c7805 */ /* 0x000fe2000001ff00 */
[----:B------:R-:W-:Y:S01]  /*23280*/  IMAD.MOV.U32 R13, RZ, RZ, R27 ;  /* 0x000000ffff0d7224 */ /* 0x000fe200078e001b */
[----:B------:R-:W-:Y:S02]  /*23290*/  CS2R R30, SRZ ;  /* 0x00000000001e7805 */ /* 0x000fe4000001ff00 */
[----:B------:R-:W-:Y:S01]  /*232a0*/  CS2R R32, SRZ ;  /* 0x0000000000207805 */ /* 0x000fe2000001ff00 */
[----:B--2---:R-:W-:Y:S02]  /*232b0*/  @!P1 IMAD.MOV.U32 R21, RZ, RZ, R9 ;  /* 0x000000ffff159224 */ /* 0x004fe400078e0009 */
[----:B------:R-:W-:-:S02]  /*232c0*/  @!P1 IMAD.MOV.U32 R29, RZ, RZ, R11 ;  /* 0x000000ffff1d9224 */ /* 0x000fc400078e000b */
[----:B------:R-:W-:Y:S02]  /*232d0*/  IMAD.MOV.U32 R12, RZ, RZ, R21 ;  /* 0x000000ffff0c7224 */ /* 0x000fe400078e0015 */
[----:B------:R-:W-:Y:S02]  /*232e0*/  IMAD.MOV.U32 R11, RZ, RZ, 0x1c1f ;  /* 0x00001c1fff0b7424 */ /* 0x000fe400078e00ff */
[----:B------:R-:W-:Y:S01]  /*232f0*/  @!P1 IMAD.MOV.U32 R20, RZ, RZ, R8 ;  /* 0x000000ffff149224 */ /* 0x000fe200078e0008 */
[----:B------:R-:W-:Y:S01]  /*23300*/  PRMT R42, R12, 0x7610, R42 ;  /* 0x000076100c2a7816 */ /* 0x000fe2000000002a */
[----:B------:R-:W-:Y:S02]  /*23310*/  IMAD.MOV.U32 R12, RZ, RZ, 0x1 ;  /* 0x00000001ff0c7424 */ /* 0x000fe400078e00ff */
[----:B------:R-:W-:Y:S02]  /*23320*/  IMAD.MOV.U32 R0, RZ, RZ, R20 ;  /* 0x000000ffff007224 */ /* 0x000fe400078e0014 */
[----:B------:R-:W-:-:S07]  /*23330*/  @!P1 IMAD.MOV.U32 R28, RZ, RZ, R10 ;  /* 0x000000ffff1c9224 */ /* 0x000fce00078e000a */
[----:B-----5:R-:W-:Y:S05]  /*23340*/  WARPSYNC.COLLECTIVE R15, `(.L_x_2885) ;  /* 0x000000000f087348 */ /* 0x020fea0003c00000 */
[----:B------:R0:W1:Y:S02]  /*23350*/  SHFL.IDX P6, R14, R13, R12, R11 ;  /* 0x0000000c0d0e7389 */ /* 0x00006400000c000b */
[----:B01---5:R-:W-:Y:S01]  /*23360*/  ENDCOLLECTIVE ;  /* 0x000000000000791b */ /* 0x023fe20003800000 */
.L_x_2885:
[----:B------:R-:W-:Y:S01]  /*23370*/  IMAD.MOV.U32 R9, RZ, RZ, R29 ;  /* 0x000000ffff097224 */ /* 0x000fe200078e001d */
[----:B------:R-:W-:Y:S01]  /*23380*/  PRMT R36, R36, 0x5410, R0 ;  /* 0x0000541024247816 */ /* 0x000fe20000000000 */
[----:B------:R-:W-:Y:S02]  /*23390*/  IMAD.MOV.U32 R8, RZ, RZ, R28 ;  /* 0x000000ffff087224 */ /* 0x000fe400078e001c */
[----:B------:R-:W-:Y:S01]  /*233a0*/  @!P1 IMAD.MOV.U32 R30, RZ, RZ, R4 ;  /* 0x000000ffff1e9224 */ /* 0x000fe200078e0004 */
[----:B------:R-:W-:Y:S01]  /*233b0*/  PRMT R37, R9, 0x7610, R37 ;  /* 0x0000761009257816 */ /* 0x000fe20000000025 */
[----:B------:R-:W-:Y:S01]  /*233c0*/  @!P1 IMAD.MOV.U32 R31, RZ, RZ, R5 ;  /* 0x000000ffff1f9224 */ /* 0x000fe200078e0005 */
[----:B------:R-:W-:Y:S01]  /*233d0*/  PRMT R36, R8, 0x7610, R36 ;  /* 0x0000761008247816 */ /* 0x000fe20000000024 */
[----:B------:R-:W-:Y:S02]  /*233e0*/  @!P1 IMAD.MOV.U32 R32, RZ, RZ, R6 ;  /* 0x000000ffff209224 */ /* 0x000fe400078e0006 */
[----:B------:R-:W-:-:S02]  /*233f0*/  @!P1 IMAD.MOV.U32 R33, RZ, RZ, R7 ;  /* 0x000000ffff219224 */ /* 0x000fc400078e0007 */
[----:B------:R-:W-:Y:S02]  /*23400*/  IMAD.MOV.U32 R13, RZ, RZ, R26 ;  /* 0x000000ffff0d7224 */ /* 0x000fe400078e001a */
[----:B------:R-:W-:Y:S02]  /*23410*/  IMAD.MOV.U32 R4, RZ, RZ, R30 ;  /* 0x000000ffff047224 */ /* 0x000fe400078e001e */
[----:B------:R-:W-:Y:S02]  /*23420*/  IMAD.MOV.U32 R5, RZ, RZ, R31 ;  /* 0x000000ffff057224 */ /* 0x000fe400078e001f */
[----:B------:R-:W-:Y:S02]  /*23430*/  IMAD.MOV.U32 R6, RZ, RZ, R32 ;  /* 0x000000ffff067224 */ /* 0x000fe400078e0020 */
[----:B------:R-:W-:Y:S01]  /*23440*/  IMAD.MOV.U32 R7, RZ, RZ, R33 ;  /* 0x000000ffff077224 */ /* 0x000fe200078e0021 */
[----:B------:R-:W-:Y:S01]  /*23450*/  PRMT R42, R42, 0x5410, R5 ;  /* 0x000054102a2a7816 */ /* 0x000fe20000000005 */
[----:B------:R-:W-:Y:S01]  /*23460*/  IMAD.MOV.U32 R0, RZ, RZ, R14 ;  /* 0x000000ffff007224 */ /* 0x000fe200078e000e */
[----:B------:R-:W-:-:S07]  /*23470*/  PRMT R40, R6, 0x5410, R4 ;  /* 0x0000541006287816 */ /* 0x000fce0000000004 */
[----:B------:R-:W-:Y:S05]  /*23480*/  WARPSYNC.COLLECTIVE R15, `(.L_x_2886) ;  /* 0x000000000f087348 */ /* 0x000fea0003c00000 */
[----:B------:R0:W1:Y:S02]  /*23490*/  SHFL.IDX P6, R14, R13, R12, R11 ;  /* 0x0000000c0d0e7389 */ /* 0x00006400000c000b */
[----:B01----:R-:W-:Y:S01]  /*234a0*/  ENDCOLLECTIVE ;  /* 0x000000000000791b */ /* 0x003fe20003800000 */
.L_x_2886:
[----:B------:R-:W-:Y:S02]  /*234b0*/  PRMT R43, R43, 0x5410, R7 ;  /* 0x000054102b2b7816 */ /* 0x000fe40000000007 */
[----:B------:R-:W-:Y:S01]  /*234c0*/  CS2R R4, SRZ ;  /* 0x0000000000047805 */ /* 0x000fe2000001ff00 */
[----:B------:R-:W-:Y:S02]  /*234d0*/  IMAD.MOV.U32 R13, RZ, RZ, R25 ;  /* 0x000000ffff0d7224 */ /* 0x000fe400078e0019 */
[----:B------:R-:W-:-:S07]  /*234e0*/  IMAD.MOV.U32 R24, RZ, RZ, R14 ;  /* 0x000000ffff187224 */ /* 0x000fce00078e000e */
[----:B------:R-:W-:Y:S05]  /*234f0*/  WARPSYNC.COLLECTIVE R15, `(.L_x_2887) ;  /* 0x000000000f087348 */ /* 0x000fea0003c00000 */
[----:B------:R0:W1:Y:S02]  /*23500*/  SHFL.IDX P6, R14, R13, R12, R11 ;  /* 0x0000000c0d0e7389 */ /* 0x00006400000c000b */
[----:B01----:R-:W-:Y:S01]  /*23510*/  ENDCOLLECTIVE ;  /* 0x000000000000791b */ /* 0x003fe20003800000 */
.L_x_2887:
[----:B------:R-:W-:Y:S02]  /*23520*/  IMAD.MOV.U32 R13, RZ, RZ, R35 ;  /* 0x000000ffff0d7224 */ /* 0x000fe400078e0023 */
[----:B------:R-:W-:-:S07]  /*23530*/  IMAD.MOV.U32 R25, RZ, RZ, R14 ;  /* 0x000000ffff197224 */ /* 0x000fce00078e000e */
[----:B------:R-:W-:Y:S05]  /*23540*/  WARPSYNC.COLLECTIVE R15, `(.L_x_2888) ;  /* 0x000000000f087348 */ /* 0x000fea0003c00000 */
[----:B------:R0:W1:Y:S02]  /*23550*/  SHFL.IDX P6, R14, R13, R12, R11 ;  /* 0x0000000c0d0e7389 */ /* 0x00006400000c000b */
[----:B01----:R-:W-:Y:S01]  /*23560*/  ENDCOLLECTIVE ;  /* 0x000000000000791b */ /* 0x003fe20003800000 */
.L_x_2888:
[----:B------:R-:W-:Y:S05]  /*23570*/  BRA `(.L_x_2889) ;  /* 0xfffffe7000b47947 */ /* 0x000fea000383ffff */
.L_x_2593:
[----:B0-----:R0:W1:Y:S02]  /*23580*/  SYNCS.PHASECHK.TRANS64.TRYWAIT P1, [R2+URZ+0x28c00], R13 ;  /* 0x028c000d020075a7 */ /* 0x001064000802017f */
[----:B-1----:R-:W-:Y:S05]  /*23590*/  @!P1 NANOSLEEP.SYNCS 0x989680 ;  /* 0x009896800000995d */ /* 0x002fea0003900000 */
[----:B------:R-:W1:Y:S02]  /*235a0*/  @!P1 SYNCS.PHASECHK.TRANS64 P1, [R2+URZ+0x28c00], R13 ;  /* 0x028c000d020095a7 */ /* 0x000e64000802007f */
[----:B-1----:R-:W-:Y:S05]  /*235b0*/  @!P1 BRA `(.L_x_2593) ;  /* 0xfffffffc00f09947 */ /* 0x002fea000383ffff */
[----:B------:R-:W-:Y:S05]  /*235c0*/  BRA `(.L_x_2890) ;  /* 0xfffffe7400547947 */ /* 0x000fea000383ffff */
.L_x_2599:
[----:B0-----:R0:W2:Y:S02]  /*235d0*/  SYNCS.PHASECHK.TRANS64.TRYWAIT P1, [R15+URZ+0x28c30], R56 ;  /* 0x028c30380f0075a7 */ /* 0x0010a4000802017f */
[----:B--2---:R-:W-:Y:S05]  /*235e0*/  @!P1 NANOSLEEP.SYNCS 0x989680 ;  /* 0x009896800000995d */ /* 0x004fea0003900000 */
[----:B------:R-:W2:Y:S02]  /*235f0*/  @!P1 SYNCS.PHASECHK.TRANS64 P1, [R15+URZ+0x28c30], R56 ;  /* 0x028c30380f0095a7 */ /* 0x000ea4000802007f */
[----:B--2---:R-:W-:Y:S05]  /*23600*/  @!P1 BRA `(.L_x_2599) ;  /* 0xfffffffc00f09947 */ /* 0x004fea000383ffff */
[----:B------:R-:W-:Y:S05]  /*23610*/  BRA `(.L_x_2598) ;  /* 0xfffffe84000c7947 */ /* 0x000fea000383ffff */
.L_x_2613:
[----:B--2---:R2:W3:Y:S02]  /*23620*/  SYNCS.PHASECHK.TRANS64.TRYWAIT P1, [R15+URZ+0x28c50], R56 ;  /* 0x028c50380f0075a7 */ /* 0x0044e4000802017f */
[----:B---3--:R-:W-:Y:S05]  /*23630*/  @!P1 NANOSLEEP.SYNCS 0x989680 ;  /* 0x009896800000995d */ /* 0x008fea0003900000 */
[----:B------:R-:W3:Y:S02]  /*23640*/  @!P1 SYNCS.PHASECHK.TRANS64 P1, [R15+URZ+0x28c50], R56 ;  /* 0x028c50380f0095a7 */ /* 0x000ee4000802007f */
[----:B---3--:R-:W-:Y:S05]  /*23650*/  @!P1 BRA `(.L_x_2613) ;  /* 0xfffffffc00f09947 */ /* 0x008fea000383ffff */
[----:B------:R-:W-:Y:S05]  /*23660*/  BRA `(.L_x_2612) ;  /* 0xfffffe9c00dc7947 */ /* 0x000fea000383ffff */
.L_x_2626:
[----:B-1----:R1:W2:Y:S02]  /*23670*/  SYNCS.PHASECHK.TRANS64.TRYWAIT P1, [R209+URZ+0x28c30], R210 ;  /* 0x028c30d2d10075a7 */ /* 0x0022a4000802017f */
[----:B--2---:R-:W-:Y:S05]  /*23680*/  @!P1 NANOSLEEP.SYNCS 0x989680 ;  /* 0x009896800000995d */ /* 0x004fea0003900000 */
[----:B------:R-:W2:Y:S02]  /*23690*/  @!P1 SYNCS.PHASECHK.TRANS64 P1, [R209+URZ+0x28c30], R210 ;  /* 0x028c30d2d10095a7 */ /* 0x000ea4000802007f */
[----:B--2---:R-:W-:Y:S05]  /*236a0*/  @!P1 BRA `(.L_x_2626) ;  /* 0xfffffffc00f09947 */ /* 0x004fea000383ffff */
[----:B------:R-:W-:Y:S05]  /*236b0*/  BRA `(.L_x_2625) ;  /* 0xfffffea400647947 */ /* 0x000fea000383ffff */
.L_x_2640:
[----:B---3--:R3:W4:Y:S02]  /*236c0*/  SYNCS.PHASECHK.TRANS64.TRYWAIT P1, [R209+URZ+0x28c50], R210 ;  /* 0x028c50d2d10075a7 */ /* 0x008724000802017f */
[----:B----4-:R-:W-:Y:S05]  /*236d0*/  @!P1 NANOSLEEP.SYNCS 0x989680 ;  /* 0x009896800000995d */ /* 0x010fea0003900000 */
[----:B------:R-:W4:Y:S02]  /*236e0*/  @!P1 SYNCS.PHASECHK.TRANS64 P1, [R209+URZ+0x28c50], R210 ;  /* 0x028c50d2d10095a7 */ /* 0x000f24000802007f */
[----:B----4-:R-:W-:Y:S05]  /*236f0*/  @!P1 BRA `(.L_x_2640) ;  /* 0xfffffffc00f09947 */ /* 0x010fea000383ffff */
[----:B------:R-:W-:Y:S05]  /*23700*/  BRA `(.L_x_2639) ;  /* 0xfffffec400ec7947 */ /* 0x000fea000383ffff */
.L_x_2654:
[----:B-1----:R1:W2:Y:S02]  /*23710*/  SYNCS.PHASECHK.TRANS64.TRYWAIT P2, [R15+URZ+0x28c30], R203 ;  /* 0x028c30cb0f0075a7 */ /* 0x0022a4000804017f */
[----:B--2---:R-:W-:Y:S05]  /*23720*/  @!P2 NANOSLEEP.SYNCS 0x989680 ;  /* 0x009896800000a95d */ /* 0x004fea0003900000 */
[----:B------:R-:W2:Y:S02]  /*23730*/  @!P2 SYNCS.PHASECHK.TRANS64 P2, [R15+URZ+0x28c30], R203 ;  /* 0x028c30cb0f00a5a7 */ /* 0x000ea4000804007f */
[----:B--2---:R-:W-:Y:S05]  /*23740*/  @!P2 BRA `(.L_x_2654) ;  /* 0xfffffffc00f0a947 */ /* 0x004fea000383ffff */
[----:B------:R-:W-:Y:S05]  /*23750*/  BRA `(.L_x_2653) ;  /* 0xfffffecc00b87947 */ /* 0x000fea000383ffff */
.L_x_2660:
[----:B----4-:R4:W0:Y:S02]  /*23760*/  SYNCS.PHASECHK.TRANS64.TRYWAIT P2, [R15+URZ+0x28c50], R203 ;  /* 0x028c50cb0f0075a7 */ /* 0x010824000804017f */
[----:B0-----:R-:W-:Y:S05]  /*23770*/  @!P2 NANOSLEEP.SYNCS 0x989680 ;  /* 0x009896800000a95d */ /* 0x001fea0003900000 */
[----:B------:R-:W0:Y:S02]  /*23780*/  @!P2 SYNCS.PHASECHK.TRANS64 P2, [R15+URZ+0x28c50], R203 ;  /* 0x028c50cb0f00a5a7 */ /* 0x000e24000804007f */
[----:B0-----:R-:W-:Y:S05]  /*23790*/  @!P2 BRA `(.L_x_2660) ;  /* 0xfffffffc00f0a947 */ /* 0x001fea000383ffff */
[----:B------:R-:W-:Y:S05]  /*237a0*/  BRA `(.L_x_2659) ;  /* 0xfffffee400187947 */ /* 0x000fea000383ffff */
.L_x_2669:
[----:B-1----:R1:W2:Y:S02]  /*237b0*/  SYNCS.PHASECHK.TRANS64.TRYWAIT P1, [R20+URZ+0x28c30], R202 ;  /* 0x028c30ca140075a7 */ /* 0x0022a4000802017f */
[----:B--2---:R-:W-:Y:S05]  /*237c0*/  @!P1 NANOSLEEP.SYNCS 0x989680 ;  /* 0x009896800000995d */ /* 0x004fea0003900000 */
[----:B------:R-:W2:Y:S02]  /*237d0*/  @!P1 SYNCS.PHASECHK.TRANS64 P1, [R20+URZ+0x28c30], R202 ;  /* 0x028c30ca140095a7 */ /* 0x000ea4000802007f */
[----:B--2---:R-:W-:Y:S05]  /*237e0*/  @!P1 BRA `(.L_x_2669) ;  /* 0xfffffffc00f09947 */ /* 0x004fea000383ffff */
[----:B------:R-:W-:Y:S05]  /*237f0*/  BRA `(.L_x_2668) ;  /* 0xfffffee800307947 */ /* 0x000fea000383ffff */
.L_x_2683:
[----:B-1----:R1:W2:Y:S02]  /*23800*/  SYNCS.PHASECHK.TRANS64.TRYWAIT P1, [R20+URZ+0x28c50], R202 ;  /* 0x028c50ca140075a7 */ /* 0x0022a4000802017f */
[----:B--2---:R-:W-:Y:S05]  /*23810*/  @!P1 NANOSLEEP.SYNCS 0x989680 ;  /* 0x009896800000995d */ /* 0x004fea0003900000 */
[----:B------:R-:W2:Y:S02]  /*23820*/  @!P1 SYNCS.PHASECHK.TRANS64 P1, [R20+URZ+0x28c50], R202 ;  /* 0x028c50ca140095a7 */ /* 0x000ea4000802007f */
[----:B--2---:R-:W-:Y:S05]  /*23830*/  @!P1 BRA `(.L_x_2683) ;  /* 0xfffffffc00f09947 */ /* 0x004fea000383ffff */
[----:B------:R-:W-:Y:S05]  /*23840*/  BRA `(.L_x_2682) ;  /* 0xffffff0800407947 */ /* 0x000fea000383ffff */
.L_x_2727:
[----:B------:R-:W0:Y:S01]  /*23850*/  S2R R13, SR_TID.X ;  /* 0x00000000000d7919 */ /* 0x000e220000002100 */
[----:B------:R-:W-:Y:S01]  /*23860*/  BSSY B1, `(.L_x_2891) ;  /* 0x0000009000017945 */ /* 0x000fe20003800000 */
[----:B------:R-:W-:Y:S02]  /*23870*/  IMAD.MOV.U32 R12, RZ, RZ, RZ ;  /* 0x000000ffff0c7224 */ /* 0x000fe400078e00ff */
[----:B------:R-:W-:Y:S02]  /*23880*/  IMAD.MOV.U32 R11, RZ, RZ, 0x1f ;  /* 0x0000001fff0b7424 */ /* 0x000fe400078e00ff */
[----:B------:R-:W-:Y:S01]  /*23890*/  IMAD.MOV.U32 R15, RZ, RZ, -0x1 ;  /* 0xffffffffff0f7424 */ /* 0x000fe200078e00ff */
[----:B0-----:R-:W-:-:S04]  /*238a0*/  SHF.R.U32.HI R13, RZ, 0x5, R13 ;  /* 0x00000005ff0d7819 */ /* 0x001fc8000001160d */
[----:B------:R-:W-:-:S07]  /*238b0*/  LOP3.LUT R13, R13, 0x3, RZ, 0xc0, !PT ;  /* 0x000000030d0d7812 */ /* 0x000fce00078ec0ff */
[----:B-1----:R-:W-:Y:S05]  /*238c0*/  WARPSYNC.COLLECTIVE R15, `(.L_x_2892) ;  /* 0x000000000f087348 */ /* 0x002fea0003c00000 */
[----:B-1----:R0:W1:Y:S02]  /*238d0*/  SHFL.IDX P6, R14, R13, R12, R11 ;  /* 0x0000000c0d0e7389 */ /* 0x00206400000c000b */
[----:B01----:R-:W-:Y:S01]  /*238e0*/  ENDCOLLECTIVE ;  /* 0x000000000000791b */ /* 0x003fe20003800000 */
.L_x_2892:
[----:B------:R-:W-:Y:S05]  /*238f0*/  BSYNC B1 ;  /* 0x0000000000017941 */ /* 0x000fea0003800000 */
.L_x_2891:
[----:B------:R-:W-:Y:S05]  /*23900*/  BRA `(.L_x_2893) ;  /* 0xffffff8000e07947 */ /* 0x000fea000383ffff */
.L_x_2729:
[----:B------:R-:W-:Y:S01]  /*23910*/  BSSY B1, `(.L_x_2894) ;  /* 0x0000006000017945 */ /* 0x000fe20003800000 */
[----:B------:R-:W-:-:S07]  /*23920*/  IMAD.MOV.U32 R15, RZ, RZ, -0x1 ;  /* 0xffffffffff0f7424 */ /* 0x000fce00078e00ff */
[----:B0-----:R-:W-:Y:S05]  /*23930*/  WARPSYNC.COLLECTIVE R15, `(.L_x_2895) ;  /* 0x000000000f0c7348 */ /* 0x001fea0003c00000 */
[----:B------:R-:W-:Y:S02]  /*23940*/  ELECT P6, UR62, PT ;  /* 0x00000000003e782f */ /* 0x000fe400038c0000 */
[----:B------:R-:W-:Y:S01]  /*23950*/  MOV R14, UR62 ;  /* 0x0000003e000e7c02 */ /* 0x000fe20008000f00 */
[----:B0-----:R-:W-:Y:S10]  /*23960*/  ENDCOLLECTIVE ;  /* 0x000000000000791b */ /* 0x001ff40003800000 */
.L_x_2895:
[----:B------:R-:W-:Y:S05]  /*23970*/  BSYNC B1 ;  /* 0x0000000000017941 */ /* 0x000fea0003800000 */
.L_x_2894:
[----:B------:R-:W-:Y:S05]  /*23980*/  BRA `(.L_x_2728) ;  /* 0xffffff8000d87947 */ /* 0x000fea000383ffff */
.L_x_2731:
[----:B0-----:R0:W1:Y:S02]  /*23990*/  SYNCS.PHASECHK.TRANS64.TRYWAIT P0, [R18+URZ+0x28c20], R2 ;  /* 0x028c2002120075a7 */ /* 0x001064000800017f */
[----:B-1----:R-:W-:Y:S05]  /*239a0*/  @!P0 NANOSLEEP.SYNCS 0x989680 ;  /* 0x009896800000895d */ /* 0x002fea0003900000 */
[----:B------:R-:W1:Y:S02]  /*239b0*/  @!P0 SYNCS.PHASECHK.TRANS64 P0, [R18+URZ+0x28c20], R2 ;  /* 0x028c2002120085a7 */ /* 0x000e64000800007f */
[----:B-1----:R-:W-:Y:S05]  /*239c0*/  @!P0 BRA `(.L_x_2731) ;  /* 0xfffffffc00f08947 */ /* 0x002fea000383ffff */
[----:B------:R-:W-:Y:S05]  /*239d0*/  BRA `(.L_x_2896) ;  /* 0xffffff8000e87947 */ /* 0x000fea000383ffff */
.L_x_2735:
[----:B0-----:R0:W1:Y:S02]  /*239e0*/  SYNCS.PHASECHK.TRANS64.TRYWAIT P0, [R11+URZ+0x28ca0], R2 ;  /* 0x028ca0020b0075a7 */ /* 0x001064000800017f */
[----:B-1----:R-:W-:Y:S05]  /*239f0*/  @!P0 NANOSLEEP.SYNCS 0x989680 ;  /* 0x009896800000895d */ /* 0x002fea0003900000 */
[----:B------:R-:W1:Y:S02]  /*23a00*/  @!P0 SYNCS.PHASECHK.TRANS64 P0, [R11+URZ+0x28ca0], R2 ;  /* 0x028ca0020b0085a7 */ /* 0x000e64000800007f */
[----:B-1----:R-:W-:Y:S05]  /*23a10*/  @!P0 BRA `(.L_x_2735) ;  /* 0xfffffffc00f08947 */ /* 0x002fea000383ffff */
[----:B------:R-:W-:Y:S05]  /*23a20*/  BRA `(.L_x_2897) ;  /* 0xffffff8400007947 */ /* 0x000fea000383ffff */
.L_x_2740:
[----:B-1----:R1:W2:Y:S02]  /*23a30*/  SYNCS.PHASECHK.TRANS64.TRYWAIT P0, [R11+URZ+0x28cc0], R2 ;  /* 0x028cc0020b0075a7 */ /* 0x0022a4000800017f */
[----:B--2---:R-:W-:Y:S05]  /*23a40*/  @!P0 NANOSLEEP.SYNCS 0x989680 ;  /* 0x009896800000895d */ /* 0x004fea0003900000 */
[----:B------:R-:W2:Y:S02]  /*23a50*/  @!P0 SYNCS.PHASECHK.TRANS64 P0, [R11+URZ+0x28cc0], R2 ;  /* 0x028cc0020b0085a7 */ /* 0x000ea4000800007f */
[----:B--2---:R-:W-:Y:S05]  /*23a60*/  @!P0 BRA `(.L_x_2740) ;  /* 0xfffffffc00f08947 */ /* 0x004fea000383ffff */
[----:B------:R-:W-:Y:S05]  /*23a70*/  BRA `(.L_x_2898) ;  /* 0xffffff84007c7947 */ /* 0x000fea000383ffff */
.L_x_2754:
[----:B0-----:R0:W1:Y:S02]  /*23a80*/  SYNCS.PHASECHK.TRANS64.TRYWAIT P1, [R11+URZ+0x28ca0], R2 ;  /* 0x028ca0020b0075a7 */ /* 0x001064000802017f */
[----:B-1----:R-:W-:Y:S05]  /*23a90*/  @!P1 NANOSLEEP.SYNCS 0x989680 ;  /* 0x009896800000995d */ /* 0x002fea0003900000 */
[----:B------:R-:W1:Y:S02]  /*23aa0*/  @!P1 SYNCS.PHASECHK.TRANS64 P1, [R11+URZ+0x28ca0], R2 ;  /* 0x028ca0020b0095a7 */ /* 0x000e64000802007f */
[----:B-1----:R-:W-:Y:S05]  /*23ab0*/  @!P1 BRA `(.L_x_2754) ;  /* 0xfffffffc00f09947 */ /* 0x002fea000383ffff */
[----:B------:R-:W-:Y:S05]  /*23ac0*/  BRA `(.L_x_2899) ;  /* 0xffffff8c00e07947 */ /* 0x000fea000383ffff */
.L_x_2759:
[----:B-1----:R1:W2:Y:S02]  /*23ad0*/  SYNCS.PHASECHK.TRANS64.TRYWAIT P1, [R11+URZ+0x28cc0], R2 ;  /* 0x028cc0020b0075a7 */ /* 0x0022a4000802017f */
[----:B--2---:R-:W-:Y:S05]  /*23ae0*/  @!P1 NANOSLEEP.SYNCS 0x989680 ;  /* 0x009896800000995d */ /* 0x004fea0003900000 */
[----:B------:R-:W2:Y:S02]  /*23af0*/  @!P1 SYNCS.PHASECHK.TRANS64 P1, [R11+URZ+0x28cc0], R2 ;  /* 0x028cc0020b0095a7 */ /* 0x000ea4000802007f */
[----:B--2---:R-:W-:Y:S05]  /*23b00*/  @!P1 BRA `(.L_x_2759) ;  /* 0xfffffffc00f09947 */ /* 0x004fea000383ffff */
[----:B------:R-:W-:Y:S05]  /*23b10*/  BRA `(.L_x_2900) ;  /* 0xffffff9000587947 */ /* 0x000fea000383ffff */
.L_x_2789:
[----:B------:R-:W1:Y:S01]  /*23b20*/  S2R R11, SR_TID.X ;  /* 0x00000000000b7919 */ /* 0x000e620000002100 */
[----:B------:R-:W-:Y:S01]  /*23b30*/  BSSY B0, `(.L_x_2901) ;  /* 0x000000a000007945 */ /* 0x000fe20003800000 */
[----:B------:R-:W-:Y:S02]  /*23b40*/  IMAD.MOV.U32 R12, RZ, RZ, RZ ;  /* 0x000000ffff0c7224 */ /* 0x000fe400078e00ff */
[----:B------:R-:W-:Y:S01]  /*23b50*/  IMAD.MOV.U32 R15, RZ, RZ, -0x1 ;  /* 0xffffffffff0f7424 */ /* 0x000fe200078e00ff */
[----:B-1----:R-:W-:-:S04]  /*23b60*/  SHF.R.U32.HI R11, RZ, 0x5, R11 ;  /* 0x00000005ff0b7819 */ /* 0x002fc8000001160b */
[----:B------:R-:W-:-:S05]  /*23b70*/  LOP3.LUT R11, R11, 0x3, RZ, 0xc0, !PT ;  /* 0x000000030b0b7812 */ /* 0x000fca00078ec0ff */
[----:B------:R-:W-:Y:S02]  /*23b80*/  IMAD.MOV.U32 R13, RZ, RZ, R11 ;  /* 0x000000ffff0d7224 */ /* 0x000fe400078e000b */
[----:B------:R-:W-:-:S07]  /*23b90*/  IMAD.MOV.U32 R11, RZ, RZ, 0x1f ;  /* 0x0000001fff0b7424 */ /* 0x000fce00078e00ff */
[----:B0----5:R-:W-:Y:S05]  /*23ba0*/  WARPSYNC.COLLECTIVE R15, `(.L_x_2902) ;  /* 0x000000000f087348 */ /* 0x021fea0003c00000 */
[----:B------:R1:W2:Y:S02]  /*23bb0*/  SHFL.IDX P6, R14, R13, R12, R11 ;  /* 0x0000000c0d0e7389 */ /* 0x0002a400000c000b */
[----:B012--5:R-:W-:Y:S01]  /*23bc0*/  ENDCOLLECTIVE ;  /* 0x000000000000791b */ /* 0x027fe20003800000 */
.L_x_2902:
[----:B------:R-:W-:Y:S05]  /*23bd0*/  BSYNC B0 ;  /* 0x0000000000007941 */ /* 0x000fea0003800000 */
.L_x_2901:
[----:B------:R-:W-:Y:S05]  /*23be0*/  BRA `(.L_x_2903) ;  /* 0xffffffa800d47947 */ /* 0x000fea000383ffff */
.L_x_2792:
[----:B-1----:R1:W2:Y:S02]  /*23bf0*/  SYNCS.PHASECHK.TRANS64.TRYWAIT P0, [R25+URZ+0x28c40], R0 ;  /* 0x028c4000190075a7 */ /* 0x0022a4000800017f */
[----:B--2---:R-:W-:Y:S05]  /*23c00*/  @!P0 NANOSLEEP.SYNCS 0x989680 ;  /* 0x009896800000895d */ /* 0x004fea0003900000 */
[----:B------:R-:W2:Y:S02]  /*23c10*/  @!P0 SYNCS.PHASECHK.TRANS64 P0, [R25+URZ+0x28c40], R0 ;  /* 0x028c4000190085a7 */ /* 0x000ea4000800007f */
[----:B--2---:R-:W-:Y:S05]  /*23c20*/  @!P0 BRA `(.L_x_2792) ;  /* 0xfffffffc00f08947 */ /* 0x004fea000383ffff */
[----:B------:R-:W-:Y:S05]  /*23c30*/  BRA `(.L_x_2904) ;  /* 0xffffffac000c7947 */ /* 0x000fea000383ffff */
.L_x_2793:
        /* <DEDUP_REMOVED lines=8> */
.L_x_2906:
[----:B------:R-:W-:Y:S05]  /*23cc0*/  BSYNC B0 ;  /* 0x0000000000007941 */ /* 0x000fea0003800000 */
.L_x_2905:
        /* <DEDUP_REMOVED lines=9> */
.L_x_2907:
[----:B------:R-:W-:Y:S02]  /*23d60*/  IMAD.MOV.U32 R13, RZ, RZ, R5 ;  /* 0x000000ffff0d7224 */ /* 0x000fe400078e0005 */
[----:B------:R-:W-:Y:S02]  /*23d70*/  IMAD.MOV.U32 R12, RZ, RZ, 0x1 ;  /* 0x00000001ff0c7424 */ /* 0x000fe400078e00ff */
[----:B------:R-:W-:-:S07]  /*23d80*/  IMAD.MOV.U32 R3, RZ, RZ, R14 ;  /* 0x000000ffff037224 */ /* 0x000fce00078e000e */
[----:B------:R-:W-:Y:S05]  /*23d90*/  WARPSYNC.COLLECTIVE R15, `(.L_x_2908) ;  /* 0x000000000f087348 */ /* 0x000fea0003c00000 */
[----:B------:R0:W1:Y:S02]  /*23da0*/  SHFL.IDX P6, R14, R13, R12, R11 ;  /* 0x0000000c0d0e7389 */ /* 0x00006400000c000b */
[----:B01----:R-:W-:Y:S01]  /*23db0*/  ENDCOLLECTIVE ;  /* 0x000000000000791b */ /* 0x003fe20003800000 */
.L_x_2908:
        /* <DEDUP_REMOVED lines=15> */
.L_x_2909:
[----:B------:R-:W-:Y:S02]  /*23eb0*/  @P0 IMAD R6, R4, 0x2, R18 ;  /* 0x0000000204060824 */ /* 0x000fe400078e0212 */
[----:B------:R-:W-:Y:S02]  /*23ec0*/  IMAD.MOV.U32 R13, RZ, RZ, R5 ;  /* 0x000000ffff0d7224 */ /* 0x000fe400078e0005 */
[----:B------:R-:W-:Y:S02]  /*23ed0*/  IMAD.MOV.U32 R12, RZ, RZ, 0x2 ;  /* 0x00000002ff0c7424 */ /* 0x000fe400078e00ff */
[----:B------:R-:W-:-:S07]  /*23ee0*/  IMAD.MOV.U32 R3, RZ, RZ, R14 ;  /* 0x000000ffff037224 */ /* 0x000fce00078e000e */
[----:B------:R-:W-:Y:S05]  /*23ef0*/  WARPSYNC.COLLECTIVE R15, `(.L_x_2910) ;  /* 0x000000000f087348 */ /* 0x000fea0003c00000 */
[----:B------:R0:W1:Y:S02]  /*23f00*/  SHFL.IDX P6, R14, R13, R12, R11 ;  /* 0x0000000c0d0e7389 */ /* 0x00006400000c000b */
[----:B01----:R-:W-:Y:S01]  /*23f10*/  ENDCOLLECTIVE ;  /* 0x000000000000791b */ /* 0x003fe20003800000 */
.L_x_2910:
        /* <DEDUP_REMOVED lines=15> */
.L_x_2911:
[----:B------:R-:W-:Y:S02]  /*24010*/  @P0 IMAD R6, R4, 0x2, R18 ;  /* 0x0000000204060824 */ /* 0x000fe400078e0212 */
[----:B------:R-:W-:Y:S02]  /*24020*/  IMAD.MOV.U32 R13, RZ, RZ, R5 ;  /* 0x000000ffff0d7224 */ /* 0x000fe400078e0005 */
[----:B------:R-:W-:Y:S02]  /*24030*/  IMAD.MOV.U32 R12, RZ, RZ, 0x3 ;  /* 0x00000003ff0c7424 */ /* 0x000fe400078e00ff */
[----:B------:R-:W-:-:S07]  /*24040*/  IMAD.MOV.U32 R3, RZ, RZ, R14 ;  /* 0x000000ffff037224 */ /* 0x000fce00078e000e */
[----:B------:R-:W-:Y:S05]  /*24050*/  WARPSYNC.COLLECTIVE R15, `(.L_x_2912) ;  /* 0x000000000f087348 */ /* 0x000fea0003c00000 */
[----:B------:R0:W1:Y:S02]  /*24060*/  SHFL.IDX P6, R14, R13, R12, R11 ;  /* 0x0000000c0d0e7389 */ /* 0x00006400000c000b */
[----:B01----:R-:W-:Y:S01]  /*24070*/  ENDCOLLECTIVE ;  /* 0x000000000000791b */ /* 0x003fe20003800000 */
.L_x_2912:
        /* <DEDUP_REMOVED lines=10> */
.L_x_2913:
[----:B------:R-:W-:Y:S01]  /*24120*/  @!PT LDS RZ, [RZ] ;  /* 0x00000000fffff984 */ /* 0x000fe20000000800 */
[----:B------:R-:W-:Y:S01]  /*24130*/  @!PT LDS RZ, [RZ] ;  /* 0x00000000fffff984 */ /* 0x000fe20000000800 */
[----:B------:R-:W-:Y:S01]  /*24140*/  @!PT LDS RZ, [RZ] ;  /* 0x00000000fffff984 */ /* 0x000fe20000000800 */
[----:B------:R0:W-:Y:S01]  /*24150*/  @P0 LDGSTS.E.BYPASS.LTC128B.128 [R6+0x23400], desc[UR42][R2.64], !P2 ;  /* 0x2340000002060fae */ /* 0x0001e2000d101d6a */
[----:B------:R-:W-:Y:S01]  /*24160*/  IMAD.MOV.U32 R0, RZ, RZ, R14 ;  /* 0x000000ffff007224 */ /* 0x000fe200078e000e */
[----:B------:R-:W-:Y:S06]  /*24170*/  BRA `(.L_x_2914) ;  /* 0xffffffa800bc7947 */ /* 0x000fec000383ffff */
.L_x_2798:
[----:B------:R-:W-:Y:S02]  /*24180*/  IMAD.MOV.U32 R13, RZ, RZ, R4 ;  /* 0x000000ffff0d7224 */ /* 0x000fe400078e0004 */
[----:B------:R-:W-:Y:S02]  /*24190*/  IMAD.MOV.U32 R12, RZ, RZ, RZ ;  /* 0x000000ffff0c7224 */ /* 0x000fe400078e00ff */
[----:B------:R-:W-:Y:S02]  /*241a0*/  IMAD.MOV.U32 R11, RZ, RZ, 0x181f ;  /* 0x0000181fff0b7424 */ /* 0x000fe400078e00ff */
[----:B------:R-:W-:Y:S02]  /*241b0*/  IMAD.MOV.U32 R15, RZ, RZ, -0x1 ;  /* 0xffffffffff0f7424 */ /* 0x000fe400078e00ff */
[----:B-----5:R-:W-:Y:S02]  /*241c0*/  IMAD R5, R20, R7, RZ ;  /* 0x0000000714057224 */ /* 0x020fe400078e02ff */
[----:B------:R-:W-:-:S07]  /*241d0*/  IMAD.IADD R31, R10, 0x1, R31 ;  /* 0x000000010a1f7824 */ /* 0x000fce00078e021f */
[----:B------:R-:W-:Y:S05]  /*241e0*/  WARPSYNC.COLLECTIVE R15, `(.L_x_2915) ;  /* 0x000000000f087348 */ /* 0x000fea0003c00000 */
[----:B------:R0:W1:Y:S02]  /*241f0*/  SHFL.IDX P6, R14, R13, R12, R11 ;  /* 0x0000000c0d0e7389 */ /* 0x00006400000c000b */
[----:B01----:R-:W-:Y:S01]  /*24200*/  ENDCOLLECTIVE ;  /* 0x000000000000791b */ /* 0x003fe20003800000 */
.L_x_2915:
[C---:B------:R-:W-:Y:S01]  /*24210*/  VIADD R6, R31.reuse, 0x10 ;  /* 0x000000101f067836 */ /* 0x040fe20000000000 */
[----:B------:R-:W-:Y:S01]  /*24220*/  ISETP.GE.AND P0, PT, R31, R5, PT ;  /* 0x000000051f00720c */ /* 0x000fe20003f06270 */
[----:B------:R-:W-:Y:S02]  /*24230*/  IMAD.MOV.U32 R13, RZ, RZ, R0 ;  /* 0x000000ffff0d7224 */ /* 0x000fe400078e0000 */
[----:B------:R-:W-:-:S10]  /*24240*/  IMAD.MOV.U32 R2, RZ, RZ, R14 ;  /* 0x000000ffff027224 */ /* 0x000fd400078e000e */
[----:B------:R-:W-:Y:S05]  /*24250*/  WARPSYNC.COLLECTIVE R15, `(.L_x_2916) ;  /* 0x000000000f087348 */ /* 0x000fea0003c00000 */
[----:B------:R0:W1:Y:S02]  /*24260*/  SHFL.IDX P6, R14, R13, R12, R11 ;  /* 0x0000000c0d0e7389 */ /* 0x00006400000c000b */
[----:B01----:R-:W-:Y:S01]  /*24270*/  ENDCOLLECTIVE ;  /* 0x000000000000791b */ /* 0x003fe20003800000 */
.L_x_2916:
[----:B------:R-:W-:Y:S02]  /*24280*/  IMAD.MOV.U32 R13, RZ, RZ, R4 ;  /* 0x000000ffff0d7224 */ /* 0x000fe400078e0004 */
[----:B------:R-:W-:Y:S02]  /*24290*/  IMAD.MOV.U32 R12, RZ, RZ, 0x1 ;  /* 0x00000001ff0c7424 */ /* 0x000fe400078e00ff */
[----:B------:R-:W-:-:S07]  /*242a0*/  IMAD.MOV.U32 R3, RZ, RZ, R14 ;  /* 0x000000ffff037224 */ /* 0x000fce00078e000e */
[----:B------:R-:W-:Y:S05]  /*242b0*/  WARPSYNC.COLLECTIVE R15, `(.L_x_2917) ;  /* 0x000000000f087348 */ /* 0x000fea0003c00000 */
[----:B------:R0:W1:Y:S02]  /*242c0*/  SHFL.IDX P6, R14, R13, R12, R11 ;  /* 0x0000000c0d0e7389 */ /* 0x00006400000c000b */
[----:B01----:R-:W-:Y:S01]  /*242d0*/  ENDCOLLECTIVE ;  /* 0x000000000000791b */ /* 0x003fe20003800000 */
.L_x_2917:
        /* <DEDUP_REMOVED lines=15> */
.L_x_2918:
[----:B------:R-:W-:Y:S02]  /*243d0*/  IMAD.MOV.U32 R13, RZ, RZ, R4 ;  /* 0x000000ffff0d7224 */ /* 0x000fe400078e0004 */
[----:B------:R-:W-:Y:S02]  /*243e0*/  IMAD.MOV.U32 R12, RZ, RZ, 0x2 ;  /* 0x00000002ff0c7424 */ /* 0x000fe400078e00ff */
[----:B------:R-:W-:-:S07]  /*243f0*/  IMAD.MOV.U32 R3, RZ, RZ, R14 ;  /* 0x000000ffff037224 */ /* 0x000fce00078e000e */
[----:B------:R-:W-:Y:S05]  /*24400*/  WARPSYNC.COLLECTIVE R15, `(.L_x_2919) ;  /* 0x000000000f087348 */ /* 0x000fea0003c00000 */
[----:B------:R0:W1:Y:S02]  /*24410*/  SHFL.IDX P6, R14, R13, R12, R11 ;  /* 0x0000000c0d0e7389 */ /* 0x00006400000c000b */
[----:B01----:R-:W-:Y:S01]  /*24420*/  ENDCOLLECTIVE ;  /* 0x000000000000791b */ /* 0x003fe20003800000 */
.L_x_2919:
        /* <DEDUP_REMOVED lines=16> */
.L_x_2920:
[----:B------:R-:W-:Y:S02]  /*24530*/  IMAD.MOV.U32 R13, RZ, RZ, R4 ;  /* 0x000000ffff0d7224 */ /* 0x000fe400078e0004 */
[----:B------:R-:W-:Y:S02]  /*24540*/  IMAD.MOV.U32 R12, RZ, RZ, 0x3 ;  /* 0x00000003ff0c7424 */ /* 0x000fe400078e00ff */
[----:B------:R-:W-:-:S07]  /*24550*/  IMAD.MOV.U32 R3, RZ, RZ, R14 ;  /* 0x000000ffff037224 */ /* 0x000fce00078e000e */
[----:B------:R-:W-:Y:S05]  /*24560*/  WARPSYNC.COLLECTIVE R15, `(.L_x_2921) ;  /* 0x000000000f087348 */ /* 0x000fea0003c00000 */
[----:B------:R0:W1:Y:S02]  /*24570*/  SHFL.IDX P6, R14, R13, R12, R11 ;  /* 0x0000000c0d0e7389 */ /* 0x00006400000c000b */
[----:B01----:R-:W-:Y:S01]  /*24580*/  ENDCOLLECTIVE ;  /* 0x000000000000791b */ /* 0x003fe20003800000 */
.L_x_2921:
        /* <DEDUP_REMOVED lines=10> */
.L_x_2922:
[----:B------:R-:W-:Y:S01]  /*24630*/  @!PT LDS RZ, [RZ] ;  /* 0x00000000fffff984 */ /* 0x000fe20000000800 */
[----:B------:R-:W-:Y:S01]  /*24640*/  @!PT LDS RZ, [RZ] ;  /* 0x00000000fffff984 */ /* 0x000fe20000000800 */
[----:B------:R-:W-:Y:S01]  /*24650*/  @!PT LDS RZ, [RZ] ;  /* 0x00000000fffff984 */ /* 0x000fe20000000800 */
[----:B------:R1:W-:Y:S01]  /*24660*/  @!P0 LDGSTS.E.BYPASS.LTC128B.128 [R8+0x21400], desc[UR42][R2.64], !P1 ;  /* 0x2140000002088fae */ /* 0x0003e2000c901d6a */
[----:B------:R-:W-:Y:S01]  /*24670*/  IMAD.MOV.U32 R0, RZ, RZ, R14 ;  /* 0x000000ffff007224 */ /* 0x000fe200078e000e */
[----:B------:R-:W-:Y:S06]  /*24680*/  BRA `(.L_x_2923) ;  /* 0xffffffac00e07947 */ /* 0x000fec000383ffff */
.L_x_2801:
[----:B0-----:R0:W1:Y:S02]  /*24690*/  SYNCS.PHASECHK.TRANS64.TRYWAIT P0, [R18+URZ+0x28c20], R0 ;  /* 0x028c2000120075a7 */ /* 0x001064000800017f */
[----:B-1----:R-:W-:Y:S05]  /*246a0*/  @!P0 NANOSLEEP.SYNCS 0x989680 ;  /* 0x009896800000895d */ /* 0x002fea0003900000 */
[----:B------:R-:W1:Y:S02]  /*246b0*/  @!P0 SYNCS.PHASECHK.TRANS64 P0, [R18+URZ+0x28c20], R0 ;  /* 0x028c2000120085a7 */ /* 0x000e64000800007f */
[----:B-1----:R-:W-:Y:S05]  /*246c0*/  @!P0 BRA `(.L_x_2801) ;  /* 0xfffffffc00f08947 */ /* 0x002fea000383ffff */
[----:B------:R-:W-:Y:S05]  /*246d0*/  BRA `(.L_x_2924) ;  /* 0xffffffb0003c7947 */ /* 0x000fea000383ffff */
.L_x_2804:
[----:B0-----:R0:W1:Y:S02]  /*246e0*/  SYNCS.PHASECHK.TRANS64.TRYWAIT P0, [R25+URZ+0x28c60], R0 ;  /* 0x028c6000190075a7 */ /* 0x001064000800017f */
[----:B-1----:R-:W-:Y:S05]  /*246f0*/  @!P0 NANOSLEEP.SYNCS 0x989680 ;  /* 0x009896800000895d */ /* 0x002fea0003900000 */
[----:B------:R-:W1:Y:S02]  /*24700*/  @!P0 SYNCS.PHASECHK.TRANS64 P0, [R25+URZ+0x28c60], R0 ;  /* 0x028c6000190085a7 */ /* 0x000e64000800007f */
[----:B-1----:R-:W-:Y:S05]  /*24710*/  @!P0 BRA `(.L_x_2804) ;  /* 0xfffffffc00f08947 */ /* 0x002fea000383ffff */
[----:B------:R-:W-:Y:S05]  /*24720*/  BRA `(.L_x_2925) ;  /* 0xffffffb0004c7947 */ /* 0x000fea000383ffff */
.L_x_2805:
        /* <DEDUP_REMOVED lines=8> */
.L_x_2927:
[----:B------:R-:W-:Y:S05]  /*247b0*/  BSYNC B0 ;  /* 0x0000000000007941 */ /* 0x000fea0003800000 */
.L_x_2926:
        /* <DEDUP_REMOVED lines=15> */
.L_x_2928:
        /* <DEDUP_REMOVED lines=40> */
.L_x_2929:
[----:B------:R-:W-:Y:S02]  /*24b30*/  IMAD.MOV.U32 R13, RZ, RZ, R5 ;  /* 0x000000ffff0d7224 */ /* 0x000fe400078e0005 */
[----:B------:R-:W-:-:S07]  /*24b40*/  IMAD.MOV.U32 R3, RZ, RZ, R14 ;  /* 0x000000ffff037224 */ /* 0x000fce00078e000e */
[----:B------:R-:W-:Y:S05]  /*24b50*/  WARPSYNC.COLLECTIVE R15, `(.L_x_2930) ;  /* 0x000000000f087348 */ /* 0x000fea0003c00000 */
[----:B------:R0:W1:Y:S02]  /*24b60*/  SHFL.IDX P6, R14, R13, R12, R11 ;  /* 0x0000000c0d0e7389 */ /* 0x00006400000c000b */
[----:B01----:R-:W-:Y:S01]  /*24b70*/  ENDCOLLECTIVE ;  /* 0x000000000000791b */ /* 0x003fe20003800000 */
.L_x_2930:
        /* <DEDUP_REMOVED lines=29> */
.L_x_2931:
[----:B------:R-:W-:Y:S02]  /*24d50*/  IMAD.MOV.U32 R13, RZ, RZ, R5 ;  /* 0x000000ffff0d7224 */ /* 0x000fe400078e0005 */
[----:B------:R-:W-:-:S07]  /*24d60*/  IMAD.MOV.U32 R7, RZ, RZ, R14 ;  /* 0x000000ffff077224 */ /* 0x000fce00078e000e */
[----:B------:R-:W-:Y:S05]  /*24d70*/  WARPSYNC.COLLECTIVE R15, `(.L_x_2932) ;  /* 0x000000000f087348 */ /* 0x000fea0003c00000 */
[----:B------:R0:W1:Y:S02]  /*24d80*/  SHFL.IDX P6, R14, R13, R12, R11 ;  /* 0x0000000c0d0e7389 */ /* 0x00006400000c000b */
[----:B01----:R-:W-:Y:S01]  /*24d90*/  ENDCOLLECTIVE ;  /* 0x000000000000791b */ /* 0x003fe20003800000 */
.L_x_2932:
        /* <DEDUP_REMOVED lines=29> */
.L_x_2933:
[----:B------:R-:W-:Y:S02]  /*24f70*/  IMAD.MOV.U32 R13, RZ, RZ, R5 ;  /* 0x000000ffff0d7224 */ /* 0x000fe400078e0005 */
[----:B------:R-:W-:-:S07]  /*24f80*/  IMAD.MOV.U32 R6, RZ, RZ, R14 ;  /* 0x000000ffff067224 */ /* 0x000fce00078e000e */
[----:B------:R-:W-:Y:S05]  /*24f90*/  WARPSYNC.COLLECTIVE R15, `(.L_x_2934) ;  /* 0x000000000f087348 */ /* 0x000fea0003c00000 */
[----:B------:R0:W1:Y:S02]  /*24fa0*/  SHFL.IDX P6, R14, R13, R12, R11 ;  /* 0x0000000c0d0e7389 */ /* 0x00006400000c000b */
[----:B01----:R-:W-:Y:S01]  /*24fb0*/  ENDCOLLECTIVE ;  /* 0x000000000000791b */ /* 0x003fe20003800000 */
.L_x_2934:
[----:B------:R-:W-:Y:S01]  /*24fc0*/  IMAD.MOV.U32 R2, RZ, RZ, R14 ;  /* 0x000000ffff027224 */ /* 0x000fe200078e000e */
[----:B------:R-:W-:Y:S06]  /*24fd0*/  BRA `(.L_x_2935) ;  /* 0xffffffac00d87947 */ /* 0x000fec000383ffff */
.L_x_2812:
[----:B0-----:R0:W1:Y:S02]  /*24fe0*/  SYNCS.PHASECHK.TRANS64.TRYWAIT P0, [R6+URZ+0x28c40], R20 ;  /* 0x028c4014060075a7 */ /* 0x001064000800017f */
[----:B-1----:R-:W-:Y:S05]  /*24ff0*/  @!P0 NANOSLEEP.SYNCS 0x989680 ;  /* 0x009896800000895d */ /* 0x002fea0003900000 */
[----:B------:R-:W1:Y:S02]  /*25000*/  @!P0 SYNCS.PHASECHK.TRANS64 P0, [R6+URZ+0x28c40], R20 ;  /* 0x028c4014060085a7 */ /* 0x000e64000800007f */
[----:B-1----:R-:W-:Y:S05]  /*25010*/  @!P0 BRA `(.L_x_2812) ;  /* 0xfffffffc00f08947 */ /* 0x002fea000383ffff */
[----:B------:R-:W-:Y:S05]  /*25020*/  BRA `(.L_x_2936) ;  /* 0xffffffb400687947 */ /* 0x000fea000383ffff */
.L_x_2813:
        /* <DEDUP_REMOVED lines=8> */
.L_x_2938:
[----:B------:R-:W-:Y:S05]  /*250b0*/  BSYNC B1 ;  /* 0x0000000000017941 */ /* 0x000fea0003800000 */
.L_x_2937:
        /* <DEDUP_REMOVED lines=9> */
.L_x_2939:
[----:B------:R-:W-:Y:S02]  /*25150*/  IMAD.MOV.U32 R13, RZ, RZ, R25 ;  /* 0x000000ffff0d7224 */ /* 0x000fe400078e0019 */
[----:B------:R-:W-:Y:S02]  /*25160*/  IMAD.MOV.U32 R12, RZ, RZ, 0x1 ;  /* 0x00000001ff0c7424 */ /* 0x000fe400078e00ff */
[----:B------:R-:W-:-:S07]  /*25170*/  IMAD.MOV.U32 R2, RZ, RZ, R14 ;  /* 0x000000ffff027224 */ /* 0x000fce00078e000e */
[----:B------:R-:W-:Y:S05]  /*25180*/  WARPSYNC.COLLECTIVE R15, `(.L_x_2940) ;  /* 0x000000000f087348 */ /* 0x000fea0003c00000 */
[----:B------:R0:W1:Y:S02]  /*25190*/  SHFL.IDX P6, R14, R13, R12, R11 ;  /* 0x0000000c0d0e7389 */ /* 0x00006400000c000b */
[----:B01----:R-:W-:Y:S01]  /*251a0*/  ENDCOLLECTIVE ;  /* 0x000000000000791b */ /* 0x003fe20003800000 */
.L_x_2940:
        /* <DEDUP_REMOVED lines=11> */
.L_x_2941:
[----:B------:R-:W-:Y:S02]  /*25260*/  IMAD.MOV.U32 R13, RZ, RZ, R25 ;  /* 0x000000ffff0d7224 */ /* 0x000fe400078e0019 */
[----:B------:R-:W-:Y:S02]  /*25270*/  IMAD.MOV.U32 R12, RZ, RZ, 0x2 ;  /* 0x00000002ff0c7424 */ /* 0x000fe400078e00ff */
[----:B------:R-:W-:-:S07]  /*25280*/  IMAD.MOV.U32 R2, RZ, RZ, R14 ;  /* 0x000000ffff027224 */ /* 0x000fce00078e000e */
[----:B------:R-:W-:Y:S05]  /*25290*/  WARPSYNC.COLLECTIVE R15, `(.L_x_2942) ;  /* 0x000000000f087348 */ /* 0x000fea0003c00000 */
[----:B------:R0:W1:Y:S02]  /*252a0*/  SHFL.IDX P6, R14, R13, R12, R11 ;  /* 0x0000000c0d0e7389 */ /* 0x00006400000c000b */
[----:B01----:R-:W-:Y:S01]  /*252b0*/  ENDCOLLECTIVE ;  /* 0x000000000000791b */ /* 0x003fe20003800000 */
.L_x_2942:
        /* <DEDUP_REMOVED lines=11> */
.L_x_2943:
[----:B------:R-:W-:Y:S02]  /*25370*/  IMAD.MOV.U32 R13, RZ, RZ, R25 ;  /* 0x000000ffff0d7224 */ /* 0x000fe400078e0019 */
[----:B------:R-:W-:Y:S02]  /*25380*/  IMAD.MOV.U32 R12, RZ, RZ, 0x3 ;  /* 0x00000003ff0c7424 */ /* 0x000fe400078e00ff */
[----:B------:R-:W-:-:S07]  /*25390*/  IMAD.MOV.U32 R2, RZ, RZ, R14 ;  /* 0x000000ffff027224 */ /* 0x000fce00078e000e */
[----:B------:R-:W-:Y:S05]  /*253a0*/  WARPSYNC.COLLECTIVE R15, `(.L_x_2944) ;  /* 0x000000000f087348 */ /* 0x000fea0003c00000 */
[----:B------:R0:W1:Y:S02]  /*253b0*/  SHFL.IDX P6, R14, R13, R12, R11 ;  /* 0x0000000c0d0e7389 */ /* 0x00006400000c000b */
[----:B01----:R-:W-:Y:S01]  /*253c0*/  ENDCOLLECTIVE ;  /* 0x000000000000791b */ /* 0x003fe20003800000 */
.L_x_2944:
        /* <DEDUP_REMOVED lines=11> */
.L_x_2945:
[----:B------:R-:W-:Y:S01]  /*25480*/  IMAD.MOV.U32 R2, RZ, RZ, R14 ;  /* 0x000000ffff027224 */ /* 0x000fe200078e000e */
[----:B------:R-:W-:Y:S06]  /*25490*/  BRA `(.L_x_2946) ;  /* 0xffffffb000f07947 */ /* 0x000fec000383ffff */
.L_x_2818:
[----:B---3--:R3:W4:Y:S02]  /*254a0*/  SYNCS.PHASECHK.TRANS64.TRYWAIT P0, [R6+URZ+0x28c60], R20 ;  /* 0x028c6014060075a7 */ /* 0x008724000800017f */
[----:B----4-:R-:W-:Y:S05]  /*254b0*/  @!P0 NANOSLEEP.SYNCS 0x989680 ;  /* 0x009896800000895d */ /* 0x010fea0003900000 */
[----:B------:R-:W4:Y:S02]  /*254c0*/  @!P0 SYNCS.PHASECHK.TRANS64 P0, [R6+URZ+0x28c60], R20 ;  /* 0x028c6014060085a7 */ /* 0x000f24000800007f */
[----:B----4-:R-:W-:Y:S05]  /*254d0*/  @!P0 BRA `(.L_x_2818) ;  /* 0xfffffffc00f08947 */ /* 0x010fea000383ffff */
[----:B------:R-:W-:Y:S05]  /*254e0*/  BRA `(.L_x_2947) ;  /* 0xffffffb400407947 */ /* 0x000fea000383ffff */
.L_x_2819:
        /* <DEDUP_REMOVED lines=8> */
.L_x_2949:
[----:B------:R-:W-:Y:S05]  /*25570*/  BSYNC B1 ;  /* 0x0000000000017941 */ /* 0x000fea0003800000 */
.L_x_2948:
        /* <DEDUP_REMOVED lines=13> */
.L_x_2950:
        /* <DEDUP_REMOVED lines=17> */
.L_x_2951:
        /* <DEDUP_REMOVED lines=16> */
.L_x_2952:
        /* <DEDUP_REMOVED lines=19> */
.L_x_2953:
        /* <DEDUP_REMOVED lines=14> */
.L_x_2954:
        /* <DEDUP_REMOVED lines=16> */
.L_x_2955:
        /* <DEDUP_REMOVED lines=14> */
.L_x_2956:
[----:B------:R-:W-:Y:S05]  /*25c50*/  BRA `(.L_x_2957) ;  /* 0xffffffb000a47947 */ /* 0x000fea000383ffff */
.L_x_2827:
[----:B------:R-:W-:Y:S01]  /*25c60*/  BSSY B0, `(.L_x_2958) ;  /* 0x0000008000007945 */ /* 0x000fe20003800000 */
[----:B------:R-:W-:Y:S02]  /*25c70*/  IMAD.MOV.U32 R13, RZ, RZ, R24 ;  /* 0x000000ffff0d7224 */ /* 0x000fe400078e0018 */
[----:B------:R-:W-:Y:S02]  /*25c80*/  IMAD.MOV.U32 R12, RZ, RZ, RZ ;  /* 0x000000ffff0c7224 */ /* 0x000fe400078e00ff */
[----:B------:R-:W-:Y:S02]  /*25c90*/  IMAD.MOV.U32 R11, RZ, RZ, 0x1f ;  /* 0x0000001fff0b7424 */ /* 0x000fe400078e00ff */
[----:B------:R-:W-:-:S07]  /*25ca0*/  IMAD.MOV.U32 R15, RZ, RZ, -0x1 ;  /* 0xffffffffff0f7424 */ /* 0x000fce00078e00ff */
[----:B0123--:R-:W-:Y:S05]  /*25cb0*/  WARPSYNC.COLLECTIVE R15, `(.L_x_2959) ;  /* 0x000000000f087348 */ /* 0x00ffea0003c00000 */
[----:B-1----:R1:W4:Y:S02]  /*25cc0*/  SHFL.IDX P6, R14, R13, R12, R11 ;  /* 0x0000000c0d0e7389 */ /* 0x00232400000c000b */
[----:B01234-:R-:W-:Y:S01]  /*25cd0*/  ENDCOLLECTIVE ;  /* 0x000000000000791b */ /* 0x01ffe20003800000 */
.L_x_2959:
[----:B------:R-:W-:Y:S05]  /*25ce0*/  BSYNC B0 ;  /* 0x0000000000007941 */ /* 0x000fea0003800000 */
.L_x_2958:
        /* <DEDUP_REMOVED lines=9> */
.L_x_2960:
[----:B------:R-:W-:Y:S02]  /*25d80*/  ULDC UR4, c[0x0][0xc3c] ;  /* 0x00030f0000047ab9 */ /* 0x000fe40000000800 */
[----:B------:R-:W-:-:S13]  /*25d90*/  ISETP.GE.OR P1, PT, R9, UR4, !P0 ;  /* 0x0000000409007c0c */ /* 0x000fda000c726670 */
[----:B------:R-:W0:Y:S08]  /*25da0*/  @!P1 LDC.64 R2, c[0x0][0xc80] ;  /* 0x00032000ff029b82 */ /* 0x000e300000000a00 */
[----:B------:R-:W1:Y:S01]  /*25db0*/  @!P1 LDC.64 R4, c[0x0][0xc78] ;  /* 0x00031e00ff049b82 */ /* 0x000e620000000a00 */
[----:B------:R-:W-:Y:S01]  /*25dc0*/  CS2R R24, SRZ ;  /* 0x0000000000187805 */ /* 0x000fe2000001ff00 */
[----:B------:R-:W-:-:S02]  /*25dd0*/  IMAD.MOV.U32 R11, RZ, RZ, RZ ;  /* 0x000000ffff0b7224 */ /* 0x000fc400078e00ff */
[----:B------:R-:W-:Y:S02]  /*25de0*/  IMAD.MOV.U32 R6, RZ, RZ, R14 ;  /* 0x000000ffff067224 */ /* 0x000fe400078e000e */
[----:B0-----:R-:W-:-:S05]  /*25df0*/  @!P1 IMAD.WIDE R2, R9, 0x4, R2 ;  /* 0x0000000409029825 */ /* 0x001fca00078e0202 */
[----:B------:R1:W2:Y:S02]  /*25e00*/  @!P1 LDG.E R7, desc[UR42][R2.64] ;  /* 0x0000002a02079981 */ /* 0x0002a4000c1e1900 */
[----:B-1----:R-:W-:-:S05]  /*25e10*/  @!P1 IMAD.WIDE R2, R9, 0x4, R4 ;  /* 0x0000000409029825 */ /* 0x002fca00078e0204 */
[----:B------:R-:W3:Y:S01]  /*25e20*/  @!P1 LDG.E R4, desc[UR42][R2.64] ;  /* 0x0000002a02049981 */ /* 0x000ee2000c1e1900 */
[----:B------:R-:W-:Y:S01]  /*25e30*/  IMAD.MOV.U32 R5, RZ, RZ, RZ ;  /* 0x000000ffff057224 */ /* 0x000fe200078e00ff */
        /* <DEDUP_REMOVED lines=11> */
.L_x_2961:
[----:B------:R-:W-:Y:S01]  /*25ef0*/  IMAD.MOV.U32 R12, RZ, RZ, 0x2 ;  /* 0x00000002ff0c7424 */ /* 0x000fe200078e00ff */
[----:B------:R-:W-:-:S05]  /*25f00*/  SEL R4, R14, RZ, P1 ;  /* 0x000000ff0e047207 */ /* 0x000fca0000800000 */
[----:B------:R-:W-:-:S04]  /*25f10*/  IMAD.IADD R4, R13, 0x1, R4 ;  /* 0x000000010d047824 */ /* 0x000fc800078e0204 */
[----:B------:R-:W-:-:S07]  /*25f20*/  IMAD.MOV.U32 R13, RZ, RZ, R4 ;  /* 0x000000ffff0d7224 */ /* 0x000fce00078e0004 */
[----:B------:R-:W-:Y:S05]  /*25f30*/  WARPSYNC.COLLECTIVE R15, `(.L_x_2962) ;  /* 0x000000000f087348 */ /* 0x000fea0003c00000 */
[----:B------:R0:W1:Y:S02]  /*25f40*/  SHFL.UP P6, R14, R13, R12, R11 ;  /* 0x0400000c0d0e7389 */ /* 0x00006400000c000b */
[----:B01----:R-:W-:Y:S01]  /*25f50*/  ENDCOLLECTIVE ;  /* 0x000000000000791b */ /* 0x003fe20003800000 */
.L_x_2962:
[----:B------:R-:W-:Y:S01]  /*25f60*/  IMAD.MOV.U32 R12, RZ, RZ, 0x4 ;  /* 0x00000004ff0c7424 */ /* 0x000fe200078e00ff */
[----:B------:R-:W-:-:S05]  /*25f70*/  SEL R3, R14, RZ, P2 ;  /* 0x000000ff0e037207 */ /* 0x000fca0001000000 */
[----:B------:R-:W-:-:S04]  /*25f80*/  IMAD.IADD R2, R4, 0x1, R3 ;  /* 0x0000000104027824 */ /* 0x000fc800078e0203 */
[----:B------:R-:W-:-:S07]  /*25f90*/  IMAD.MOV.U32 R13, RZ, RZ, R2 ;  /* 0x000000ffff0d7224 */ /* 0x000fce00078e0002 */
[----:B------:R-:W-:Y:S05]  /*25fa0*/  WARPSYNC.COLLECTIVE R15, `(.L_x_2963) ;  /* 0x000000000f087348 */ /* 0x000fea0003c00000 */
[----:B------:R0:W1:Y:S02]  /*25fb0*/  SHFL.UP P6, R14, R13, R12, R11 ;  /* 0x0400000c0d0e7389 */ /* 0x00006400000c000b */
[----:B01----:R-:W-:Y:S01]  /*25fc0*/  ENDCOLLECTIVE ;  /* 0x000000000000791b */ /* 0x003fe20003800000 */
.L_x_2963:
[----:B------:R-:W-:Y:S01]  /*25fd0*/  IMAD.MOV.U32 R12, RZ, RZ, 0x8 ;  /* 0x00000008ff0c7424 */ /* 0x000fe200078e00ff */
[----:B------:R-:W-:-:S05]  /*25fe0*/  SEL R3, R14, RZ, P3 ;  /* 0x000000ff0e037207 */ /* 0x000fca0001800000 */
[----:B------:R-:W-:-:S04]  /*25ff0*/  IMAD.IADD R3, R2, 0x1, R3 ;  /* 0x0000000102037824 */ /* 0x000fc800078e0203 */
[----:B------:R-:W-:-:S07]  /*26000*/  IMAD.MOV.U32 R13, RZ, RZ, R3 ;  /* 0x000000ffff0d7224 */ /* 0x000fce00078e0003 */
[----:B------:R-:W-:Y:S05]  /*26010*/  WARPSYNC.COLLECTIVE R15, `(.L_x_2964) ;  /* 0x000000000f087348 */ /* 0x000fea0003c00000 */
[----:B------:R0:W1:Y:S02]  /*26020*/  SHFL.UP P6, R14, R13, R12, R11 ;  /* 0x0400000c0d0e7389 */ /* 0x00006400000c000b */
[----:B01----:R-:W-:Y:S01]  /*26030*/  ENDCOLLECTIVE ;  /* 0x000000000000791b */ /* 0x003fe20003800000 */
.L_x_2964:
[----:B------:R-:W-:Y:S01]  /*26040*/  IMAD.MOV.U32 R12, RZ, RZ, 0x10 ;  /* 0x00000010ff0c7424 */ /* 0x000fe200078e00ff */
[----:B------:R-:W-:-:S05]  /*26050*/  SEL R4, R14, RZ, P4 ;  /* 0x000000ff0e047207 */ /* 0x000fca0002000000 */
[----:B------:R-:W-:-:S04]  /*26060*/  IMAD.IADD R4, R3, 0x1, R4 ;  /* 0x0000000103047824 */ /* 0x000fc800078e0204 */
[----:B------:R-:W-:-:S07]  /*26070*/  IMAD.MOV.U32 R13, RZ, RZ, R4 ;  /* 0x000000ffff0d7224 */ /* 0x000fce00078e0004 */
[----:B------:R-:W-:Y:S05]  /*26080*/  WARPSYNC.COLLECTIVE R15, `(.L_x_2965) ;  /* 0x000000000f087348 */ /* 0x000fea0003c00000 */
[----:B------:R0:W1:Y:S02]  /*26090*/  SHFL.UP P6, R14, R13, R12, R11 ;  /* 0x0400000c0d0e7389 */ /* 0x00006400000c000b */
[----:B01----:R-:W-:Y:S01]  /*260a0*/  ENDCOLLECTIVE ;  /* 0x000000000000791b */ /* 0x003fe20003800000 */
.L_x_2965:
        /* <DEDUP_REMOVED lines=8> */
.L_x_2966:
[----:B------:R-:W-:Y:S05]  /*26130*/  BRA `(.L_x_2967) ;  /* 0xffffffb400407947 */ /* 0x000fea000383ffff */
.L_x_2830:
[----:B------:R-:W-:Y:S01]  /*26140*/  BSSY B0, `(.L_x_2968) ;  /* 0x0000007000007945 */ /* 0x000fe20003800000 */
[----:B------:R-:W-:Y:S02]  /*26150*/  IMAD.MOV.U32 R12, RZ, RZ, 0x1 ;  /* 0x00000001ff0c7424 */ /* 0x000fe400078e00ff */
[----:B------:R-:W-:Y:S02]  /*26160*/  IMAD.MOV.U32 R11, RZ, RZ, RZ ;  /* 0x000000ffff0b7224 */ /* 0x000fe400078e00ff */
[----:B------:R-:W-:-:S07]  /*26170*/  IMAD.MOV.U32 R15, RZ, RZ, -0x1 ;  /* 0xffffffffff0f7424 */ /* 0x000fce00078e00ff */
[----:B------:R-:W-:Y:S05]  /*26180*/  WARPSYNC.COLLECTIVE R15, `(.L_x_2969) ;  /* 0x000000000f087348 */ /* 0x000fea0003c00000 */
[----:B------:R0:W1:Y:S02]  /*26190*/  SHFL.UP P6, R14, R13, R12, R11 ;  /* 0x0400000c0d0e7389 */ /* 0x00006400000c000b */
[----:B01----:R-:W-:Y:S01]  /*261a0*/  ENDCOLLECTIVE ;  /* 0x000000000000791b */ /* 0x003fe20003800000 */
.L_x_2969:
[----:B------:R-:W-:Y:S05]  /*261b0*/  BSYNC B0 ;  /* 0x0000000000007941 */ /* 0x000fea0003800000 */
.L_x_2968:
        /* <DEDUP_REMOVED lines=8> */
.L_x_2970:
[----:B------:R-:W-:Y:S01]  /*26240*/  IMAD.MOV.U32 R12, RZ, RZ, 0x4 ;  /* 0x00000004ff0c7424 */ /* 0x000fe200078e00ff */
[----:B------:R-:W-:-:S05]  /*26250*/  SEL R2, R14, RZ, P2 ;  /* 0x000000ff0e027207 */ /* 0x000fca0001000000 */
[----:B------:R-:W-:-:S04]  /*26260*/  IMAD.IADD R2, R13, 0x1, R2 ;  /* 0x000000010d027824 */ /* 0x000fc800078e0202 */
[----:B------:R-:W-:-:S07]  /*26270*/  IMAD.MOV.U32 R13, RZ, RZ, R2 ;  /* 0x000000ffff0d7224 */ /* 0x000fce00078e0002 */
[----:B------:R-:W-:Y:S05]  /*26280*/  WARPSYNC.COLLECTIVE R15, `(.L_x_2971) ;  /* 0x000000000f087348 */ /* 0x000fea0003c00000 */
[----:B------:R0:W1:Y:S02]  /*26290*/  SHFL.UP P6, R14, R13, R12, R11 ;  /* 0x0400000c0d0e7389 */ /* 0x00006400000c000b */
[----:B01----:R-:W-:Y:S01]  /*262a0*/  ENDCOLLECTIVE ;  /* 0x000000000000791b */ /* 0x003fe20003800000 */
.L_x_2971:
[----:B------:R-:W-:Y:S01]  /*262b0*/  IMAD.MOV.U32 R12, RZ, RZ, 0x8 ;  /* 0x00000008ff0c7424 */ /* 0x000fe200078e00ff */
[----:B------:R-:W-:-:S05]  /*262c0*/  SEL R3, R14, RZ, P3 ;  /* 0x000000ff0e037207 */ /* 0x000fca0001800000 */
[----:B------:R-:W-:-:S04]  /*262d0*/  IMAD.IADD R3, R2, 0x1, R3 ;  /* 0x0000000102037824 */ /* 0x000fc800078e0203 */
[----:B------:R-:W-:-:S07]  /*262e0*/  IMAD.MOV.U32 R13, RZ, RZ, R3 ;  /* 0x000000ffff0d7224 */ /* 0x000fce00078e0003 */
[----:B------:R-:W-:Y:S05]  /*262f0*/  WARPSYNC.COLLECTIVE R15, `(.L_x_2972) ;  /* 0x000000000f087348 */ /* 0x000fea0003c00000 */
[----:B------:R0:W1:Y:S02]  /*26300*/  SHFL.UP P6, R14, R13, R12, R11 ;  /* 0x0400000c0d0e7389 */ /* 0x00006400000c000b */
[----:B01----:R-:W-:Y:S01]  /*26310*/  ENDCOLLECTIVE ;  /* 0x000000000000791b */ /* 0x003fe20003800000 */
.L_x_2972:
[----:B------:R-:W-:Y:S01]  /*26320*/  IMAD.MOV.U32 R12, RZ, RZ, 0x10 ;  /* 0x00000010ff0c7424 */ /* 0x000fe200078e00ff */
[----:B------:R-:W-:-:S05]  /*26330*/  SEL R4, R14, RZ, P4 ;  /* 0x000000ff0e047207 */ /* 0x000fca0002000000 */
[----:B------:R-:W-:-:S04]  /*26340*/  IMAD.IADD R4, R3, 0x1, R4 ;  /* 0x0000000103047824 */ /* 0x000fc800078e0204 */
[----:B------:R-:W-:-:S07]  /*26350*/  IMAD.MOV.U32 R13, RZ, RZ, R4 ;  /* 0x000000ffff0d7224 */ /* 0x000fce00078e0004 */
[----:B------:R-:W-:Y:S05]  /*26360*/  WARPSYNC.COLLECTIVE R15, `(.L_x_2973) ;  /* 0x000000000f087348 */ /* 0x000fea0003c00000 */
[----:B------:R0:W1:Y:S02]  /*26370*/  SHFL.UP P6, R14, R13, R12, R11 ;  /* 0x0400000c0d0e7389 */ /* 0x00006400000c000b */
[----:B01----:R-:W-:Y:S01]  /*26380*/  ENDCOLLECTIVE ;  /* 0x000000000000791b */ /* 0x003fe20003800000 */
.L_x_2973:
        /* <DEDUP_REMOVED lines=8> */
.L_x_2974:
[----:B------:R-:W-:Y:S05]  /*26410*/  BRA `(.L_x_2975) ;  /* 0xffffffb4002c7947 */ /* 0x000fea000383ffff */
.L_x_2832:
[----:B------:R-:W-:Y:S01]  /*26420*/  BSSY B0, `(.L_x_2976) ;  /* 0x0000006000007945 */ /* 0x000fe20003800000 */
[----:B------:R-:W-:Y:S01]  /*26430*/  PLOP3.LUT P6, PT, P6, PT, PT, 0x8, 0x0 ;  /* 0x000000000000781c */ /* 0x000fe200037ce170 */
[----:B------:R-:W-:-:S12]  /*26440*/  IMAD.MOV.U32 R15, RZ, RZ, -0x1 ;  /* 0xffffffffff0f7424 */ /* 0x000fd800078e00ff */
[----:B0-----:R-:W-:Y:S05]  /*26450*/  WARPSYNC.COLLECTIVE R15, `(.L_x_2977) ;  /* 0x000000000f087348 */ /* 0x001fea0003c00000 */
[----:B------:R-:W-:Y:S01]  /*26460*/  VOTE.ANY R14, PT, P6 ;  /* 0x00000000000e7806 */ /* 0x000fe200030e0100 */
[----:B0-----:R-:W-:Y:S06]  /*26470*/  ENDCOLLECTIVE ;  /* 0x000000000000791b */ /* 0x001fec0003800000 */
.L_x_2977:
[----:B------:R-:W-:Y:S05]  /*26480*/  BSYNC B0 ;  /* 0x0000000000007941 */ /* 0x000fea0003800000 */
.L_x_2976:
[----:B------:R-:W-:Y:S02]  /*26490*/  IMAD.MOV.U32 R3, RZ, RZ, R14 ;  /* 0x000000ffff037224 */ /* 0x000fe400078e000e */
[----:B------:R-:W-:Y:S02]  /*264a0*/  IMAD.MOV.U32 R13, RZ, RZ, R25 ;  /* 0x000000ffff0d7224 */ /* 0x000fe400078e0019 */
[----:B------:R-:W0:Y:S01]  /*264b0*/  POPC R7, R3 ;  /* 0x0000000300077309 */ /* 0x000e220000000000 */
[----:B------:R-:W-:Y:S02]  /*264c0*/  IMAD.MOV.U32 R11, RZ, RZ, 0x1f ;  /* 0x0000001fff0b7424 */ /* 0x000fe400078e00ff */
[----:B------:R-:W-:Y:S02]  /*264d0*/  IMAD.MOV.U32 R15, RZ, RZ, -0x1 ;  /* 0xffffffffff0f7424 */ /* 0x000fe400078e00ff */
[----:B0-----:R-:W-:Y:S02]  /*264e0*/  IMAD.MOV.U32 R12, RZ, RZ, R7 ;  /* 0x000000ffff0c7224 */ /* 0x001fe400078e0007 */
[----:B------:R-:W-:-:S07]  /*264f0*/  IMAD.IADD R27, R7, 0x1, R27 ;  /* 0x00000001071b7824 */ /* 0x000fce00078e021b */
[----:B------:R-:W-:Y:S05]  /*26500*/  WARPSYNC.COLLECTIVE R15, `(.L_x_2978) ;  /* 0x000000000f087348 */ /* 0x000fea0003c00000 */
[----:B------:R0:W1:Y:S02]  /*26510*/  SHFL.IDX P6, R14, R13, R12, R11 ;  /* 0x0000000c0d0e7389 */ /* 0x00006400000c000b */
[----:B01----:R-:W-:Y:S01]  /*26520*/  ENDCOLLECTIVE ;  /* 0x000000000000791b */ /* 0x003fe20003800000 */
.L_x_2978:
[----:B------:R-:W-:Y:S02]  /*26530*/  IMAD.MOV.U32 R13, RZ, RZ, R5 ;  /* 0x000000ffff0d7224 */ /* 0x000fe400078e0005 */
[----:B------:R-:W-:-:S07]  /*26540*/  IMAD.MOV.U32 R25, RZ, RZ, R14 ;  /* 0x000000ffff197224 */ /* 0x000fce00078e000e */
[----:B------:R-:W-:Y:S05]  /*26550*/  WARPSYNC.COLLECTIVE R15, `(.L_x_2979) ;  /* 0x000000000f087348 */ /* 0x000fea0003c00000 */
[----:B------:R0:W1:Y:S02]  /*26560*/  SHFL.IDX P6, R14, R13, R12, R11 ;  /* 0x0000000c0d0e7389 */ /* 0x00006400000c000b */
[----:B01----:R-:W-:Y:S01]  /*26570*/  ENDCOLLECTIVE ;  /* 0x000000000000791b */ /* 0x003fe20003800000 */
.L_x_2979:
[----:B------:R-:W-:Y:S01]  /*26580*/  IMAD.MOV.U32 R5, RZ, RZ, R14 ;  /* 0x000000ffff057224 */ /* 0x000fe200078e000e */
[----:B------:R-:W-:Y:S06]  /*26590*/  BRA `(.L_x_2980) ;  /* 0xffffffb4000c7947 */ /* 0x000fec000383ffff */
.L_x_2834:
[----:B------:R-:W-:Y:S01]  /*265a0*/  BSSY B0, `(.L_x_2981) ;  /* 0x0000007000007945 */ /* 0x000fe20003800000 */
[----:B------:R-:W-:Y:S02]  /*265b0*/  IMAD.MOV.U32 R13, RZ, RZ, R2 ;  /* 0x000000ffff0d7224 */ /* 0x000fe400078e0002 */
[----:B------:R-:W-:Y:S02]  /*265c0*/  IMAD.MOV.U32 R11, RZ, RZ, 0x1f ;  /* 0x0000001fff0b7424 */ /* 0x000fe400078e00ff */
[----:B------:R-:W-:-:S07]  /*265d0*/  IMAD.MOV.U32 R15, RZ, RZ, -0x1 ;  /* 0xffffffffff0f7424 */ /* 0x000fce00078e00ff */
[----:B0123--:R-:W-:Y:S05]  /*265e0*/  WARPSYNC.COLLECTIVE R15, `(.L_x_2982) ;  /* 0x000000000f087348 */ /* 0x00ffea0003c00000 */
[----:B------:R4:W0:Y:S02]  /*265f0*/  SHFL.IDX P6, R14, R13, R12, R11 ;  /* 0x0000000c0d0e7389 */ /* 0x00082400000c000b */
[----:B01234-:R-:W-:Y:S01]  /*26600*/  ENDCOLLECTIVE ;  /* 0x000000000000791b */ /* 0x01ffe20003800000 */
.L_x_2982:
[----:B------:R-:W-:Y:S05]  /*26610*/  BSYNC B0 ;  /* 0x0000000000007941 */ /* 0x000fea0003800000 */
.L_x_2981:
[----:B------:R-:W-:Y:S01]  /*26620*/  IMAD.MOV.U32 R24, RZ, RZ, R14 ;  /* 0x000000ffff187224 */ /* 0x000fe200078e000e */
[----:B------:R-:W-:Y:S06]  /*26630*/  BRA `(.L_x_2833) ;  /* 0xffffffb000fc7947 */ /* 0x000fec000383ffff */
.L_x_2840:
[----:B0-----:R0:W1:Y:S02]  /*26640*/  SYNCS.PHASECHK.TRANS64.TRYWAIT P0, [R7+URZ+0x28c20], R0 ;  /* 0x028c2000070075a7 */ /* 0x001064000800017f */
[----:B-1----:R-:W-:Y:S05]  /*26650*/  @!P0 NANOSLEEP.SYNCS 0x989680 ;  /* 0x009896800000895d */ /* 0x002fea0003900000 */
[----:B------:R-:W1:Y:S02]  /*26660*/  @!P0 SYNCS.PHASECHK.TRANS64 P0, [R7+URZ+0x28c20], R0 ;  /* 0x028c2000070085a7 */ /* 0x000e64000800007f */
[----:B-1----:R-:W-:Y:S05]  /*26670*/  @!P0 BRA `(.L_x_2840) ;  /* 0xfffffffc00f08947 */ /* 0x002fea000383ffff */
[----:B------:R-:W-:Y:S05]  /*26680*/  BRA `(.L_x_2983) ;  /* 0xffffffbc00547947 */ /* 0x000fea000383ffff */
.L_x_2841:
        /* <DEDUP_REMOVED lines=11> */
.L_x_2985:
[----:B------:R-:W-:Y:S05]  /*26740*/  BSYNC B0 ;  /* 0x0000000000007941 */ /* 0x000fea0003800000 */
.L_x_2984:
[----:B------:R-:W-:Y:S05]  /*26750*/  BRA `(.L_x_2986) ;  /* 0xffffffbc003c7947 */ /* 0x000fea000383ffff */
.L_x_2842:
[----:B------:R-:W-:Y:S01]  /*26760*/  BSSY B0, `(.L_x_2987) ;  /* 0x0000006000007945 */ /* 0x000fe20003800000 */
[----:B------:R-:W-:-:S07]  /*26770*/  IMAD.MOV.U32 R15, RZ, RZ, -0x1 ;  /* 0xffffffffff0f7424 */ /* 0x000fce00078e00ff */
[----:B0-234-:R-:W-:Y:S05]  /*26780*/  WARPSYNC.COLLECTIVE R15, `(.L_x_2988) ;  /* 0x000000000f0c7348 */ /* 0x01dfea0003c00000 */
[----:B------:R-:W-:Y:S02]  /*26790*/  ELECT P6, UR62, PT ;  /* 0x00000000003e782f */ /* 0x000fe400038c0000 */
[----:B------:R-:W-:Y:S01]  /*267a0*/  MOV R14, UR62 ;  /* 0x0000003e000e7c02 */ /* 0x000fe20008000f00 */
[----:B0-234-:R-:W-:Y:S10]  /*267b0*/  ENDCOLLECTIVE ;  /* 0x000000000000791b */ /* 0x01dff40003800000 */
.L_x_2988:
[----:B------:R-:W-:Y:S05]  /*267c0*/  BSYNC B0 ;  /* 0x0000000000007941 */ /* 0x000fea0003800000 */
.L_x_2987:
[----:B------:R-:W-:Y:S05]  /*267d0*/  BRA `(.L_x_2989) ;  /* 0xffffffbc00307947 */ /* 0x000fea000383ffff */
.L_x_2844:
[----:B0-----:R0:W1:Y:S02]  /*267e0*/  SYNCS.PHASECHK.TRANS64.TRYWAIT P1, [R5+URZ+0x28c40], R0 ;  /* 0x028c4000050075a7 */ /* 0x001064000802017f */
[----:B-1----:R-:W-:Y:S05]  /*267f0*/  @!P1 NANOSLEEP.SYNCS 0x989680 ;  /* 0x009896800000995d */ /* 0x002fea0003900000 */
[----:B------:R-:W1:Y:S02]  /*26800*/  @!P1 SYNCS.PHASECHK.TRANS64 P1, [R5+URZ+0x28c40], R0 ;  /* 0x028c4000050095a7 */ /* 0x000e64000802007f */
[----:B-1----:R-:W-:Y:S05]  /*26810*/  @!P1 BRA `(.L_x_2844) ;  /* 0xfffffffc00f09947 */ /* 0x002fea000383ffff */
[----:B------:R-:W-:Y:S05]  /*26820*/  BRA `(.L_x_2990) ;  /* 0xffffffbc00507947 */ /* 0x000fea000383ffff */
.L_x_2846:
[----:B-1----:R1:W0:Y:S02]  /*26830*/  SYNCS.PHASECHK.TRANS64.TRYWAIT P1, [R3+URZ+0x28c40], R2 ;  /* 0x028c4002030075a7 */ /* 0x002224000802017f */
[----:B0-----:R-:W-:Y:S05]  /*26840*/  @!P1 NANOSLEEP.SYNCS 0x989680 ;  /* 0x009896800000995d */ /* 0x001fea0003900000 */
[----:B------:R-:W0:Y:S02]  /*26850*/  @!P1 SYNCS.PHASECHK.TRANS64 P1, [R3+URZ+0x28c40], R2 ;  /* 0x028c4002030095a7 */ /* 0x000e24000802007f */
[----:B0-----:R-:W-:Y:S05]  /*26860*/  @!P1 BRA `(.L_x_2846) ;  /* 0xfffffffc00f09947 */ /* 0x001fea000383ffff */
[----:B------:R-:W-:Y:S05]  /*26870*/  BRA `(.L_x_2991) ;  /* 0xffffffbc005c7947 */ /* 0x000fea000383ffff */
.L_x_2848:
[----:B------:R0:W0:Y:S02]  /*26880*/  SYNCS.PHASECHK.TRANS64.TRYWAIT P1, [R5+URZ+0x28c60], R0 ;  /* 0x028c6000050075a7 */ /* 0x000024000802017f */
[----:B0-----:R-:W-:Y:S05]  /*26890*/  @!P1 NANOSLEEP.SYNCS 0x989680 ;  /* 0x009896800000995d */ /* 0x001fea0003900000 */
[----:B------:R-:W0:Y:S02]  /*268a0*/  @!P1 SYNCS.PHASECHK.TRANS64 P1, [R5+URZ+0x28c60], R0 ;  /* 0x028c6000050095a7 */ /* 0x000e24000802007f */
[----:B0-----:R-:W-:Y:S05]  /*268b0*/  @!P1 BRA `(.L_x_2848) ;  /* 0xfffffffc00f09947 */ /* 0x001fea000383ffff */
[----:B------:R-:W-:Y:S05]  /*268c0*/  BRA `(.L_x_2992) ;  /* 0xffffffbc00587947 */ /* 0x000fea000383ffff */
.L_x_2993:
        /* <DEDUP_REMOVED lines=11> */
.L_x_5656:


//--------------------- .text._ZN7cutlass13device_kernelIN5flash11enable_sm90INS1_16FlashAttnFwdSm90INS1_25CollectiveMainloopFwdSm90ILi2EN4cute5tupleIJNS5_1CILi1EEES8_S8_EEENS6_IJNS7_ILi64EEESA_SA_EEELi512ENS_10bfloat16_tEfNS_4arch4Sm90ELb0ELb1ELb0ELb1ELb1ELb0ELb1ELb0ELb0ELb1ELb1ELb0EEENS1_21CollectiveEpilogueFwdINS6_IJSA_NS7_ILi512EEESA_EEES9_SC_SE_Li256ELb1ELb1ELb1ELb0EEENS1_36VarlenDynamicPersistentTileSchedulerILi64ELi64ELi256ELi128ELb1ELb1ELb1ELb1ELb0ELb1EEEEEEEEEvNT_6ParamsE --------------------------
	.section	.text._ZN7cutlass13device_kernelIN5flash11enable_sm90INS1_16FlashAttnFwdSm90INS1_25CollectiveMainloopFwdSm90ILi2EN4cute5tupleIJNS5_1CILi1EEES8_S8_EEENS6_IJNS7_ILi64EEESA_SA_EEELi512ENS_10bfloat16_tEfNS_4arch4Sm90ELb0ELb1ELb0ELb1ELb1ELb0ELb1ELb0ELb0ELb1ELb1ELb0EEENS1_21CollectiveEpilogueFwdINS6_IJSA_NS7_ILi512EEESA_EEES9_SC_SE_Li256ELb1ELb1ELb1ELb0EEENS1_36VarlenDynamicPersistentTileSchedulerILi64ELi64ELi256ELi128ELb1ELb1ELb1ELb1ELb0ELb1EEEEEEEEEvNT_6ParamsE,"ax",@progbits
	.align	128
.text._ZN7cutlass13device_kernelIN5flash11enable_sm90INS1_16FlashAttnFwdSm90INS1_25CollectiveMainloopFwdSm90ILi2EN4cute5tupleIJNS5_1CILi1EEES8_S8_EEENS6_IJNS7_ILi64EEESA_SA_EEELi512ENS_10bfloat16_tEfNS_4arch4Sm90ELb0ELb1ELb0ELb1ELb1ELb0ELb1ELb0ELb0ELb1ELb1ELb0EEENS1_21CollectiveEpilogueFwdINS6_IJSA_NS7_ILi512EEESA_EEES9_SC_SE_Li256ELb1ELb1ELb1ELb0EEENS1_36VarlenDynamicPersistentTileSchedulerILi64ELi64ELi256ELi128ELb1ELb1ELb1ELb1ELb0ELb1EEEEEEEEEvNT_6ParamsE:
        .type           _ZN7cutlass13device_kernelIN5flash11enable_sm90INS1_16FlashAttnFwdSm90INS1_25CollectiveMainloopFwdSm90ILi2EN4cute5tupleIJNS5_1CILi1EEES8_S8_EEENS6_IJNS7_ILi64EEESA_SA_EEELi512ENS_10bfloat16_tEfNS_4arch4Sm90ELb0ELb1ELb0ELb1ELb1ELb0ELb1ELb0ELb0ELb1ELb1ELb0EEENS1_21CollectiveEpilogueFwdINS6_IJSA_NS7_ILi512EEESA_EEES9_SC_SE_Li256ELb1ELb1ELb1ELb0EEENS1_36VarlenDynamicPersistentTileSchedulerILi64ELi64ELi256ELi128ELb1ELb1ELb1ELb1ELb0ELb1EEEEEEEEEvNT_6ParamsE,@function
        .size           _ZN7cutlass13device_kernelIN5flash11enable_sm90INS1_16FlashAttnFwdSm90INS1_25CollectiveMainloopFwdSm90ILi2EN4cute5tupleIJNS5_1CILi1EEES8_S8_EEENS6_IJNS7_ILi64EEESA_SA_EEELi512ENS_10bfloat16_tEfNS_4arch4Sm90ELb0ELb1ELb0ELb1ELb1ELb0ELb1ELb0ELb0ELb1ELb1ELb0EEENS1_21CollectiveEpilogueFwdINS6_IJSA_NS7_ILi512EEESA_EEES9_SC_SE_Li256ELb1ELb1ELb1ELb0EEENS1_36VarlenDynamicPersistentTileSchedulerILi64ELi64ELi256ELi128ELb1ELb1ELb1ELb1ELb0ELb1EEEEEEEEEvNT_6ParamsE,(.L_x_5657 - _ZN7cutlass13device_kernelIN5flash11enable_sm90INS1_16FlashAttnFwdSm90INS1_25CollectiveMainloopFwdSm90ILi2EN4cute5tupleIJNS5_1CILi1EEES8_S8_EEENS6_IJNS7_ILi64EEESA_SA_EEELi512ENS_10bfloat16_tEfNS_4arch4Sm90ELb0ELb1ELb0ELb1ELb1ELb0ELb1ELb0ELb0ELb1ELb1ELb0EEENS1_21CollectiveEpilogueFwdINS6_IJSA_NS7_ILi512EEESA_EEES9_SC_SE_Li256ELb1ELb1ELb1ELb0EEENS1_36VarlenDynamicPersistentTileSchedulerILi64ELi64ELi256ELi128ELb1ELb1ELb1ELb1ELb0ELb1EEEEEEEEEvNT_6ParamsE)
        .other          _ZN7cutlass13device_kernelIN5flash11enable_sm90INS1_16FlashAttnFwdSm90INS1_25CollectiveMainloopFwdSm90ILi2EN4cute5tupleIJNS5_1CILi1EEES8_S8_EEENS6_IJNS7_ILi64EEESA_SA_EEELi512ENS_10bfloat16_tEfNS_4arch4Sm90ELb0ELb1ELb0ELb1ELb1ELb0ELb1ELb0ELb0ELb1ELb1ELb0EEENS1_21CollectiveEpilogueFwdINS6_IJSA_NS7_ILi512EEESA_EEES9_SC_SE_Li256ELb1ELb1ELb1ELb0EEENS1_36VarlenDynamicPersistentTileSchedulerILi64ELi64ELi256ELi128ELb1ELb1ELb1ELb1ELb0ELb1EEEEEEEEEvNT_6ParamsE,@"STO_CUDA_ENTRY STV_DEFAULT"
_ZN7cutlass13device_kernelIN5flash11enable_sm90INS1_16FlashAttnFwdSm90INS1_25CollectiveMainloopFwdSm90ILi2EN4cute5tupleIJNS5_1CILi1EEES8_S8_EEENS6_IJNS7_ILi64EEESA_SA_EEELi512ENS_10bfloat16_tEfNS_4arch4Sm90ELb0ELb1ELb0ELb1ELb1ELb0ELb1ELb0ELb0ELb1ELb1ELb0EEENS1_21CollectiveEpilogueFwdINS6_IJSA_NS7_ILi512EEESA_EEES9_SC_SE_Li256ELb1ELb1ELb1ELb0EEENS1_36VarlenDynamicPersistentTileSchedulerILi64ELi64ELi256ELi128ELb1ELb1ELb1ELb1ELb0ELb1EEEEEEEEEvNT_6ParamsE:
        /* <DEDUP_REMOVED lines=11> */
[----:B------:R-:W-:Y:S01]  /*00b0*/  ISETP.NE.AND P1, PT, R3, RZ, PT ;  /* 0x000000ff0300720c */ /* 0x000fe20003f25270 */
[----:B-1----:R0:W-:Y:S10]  /*00c0*/  STL [R1+0x14], R4 ;  /* 0x0000140401007387 */ /* 0x0021f40000100800 */
[----:B------:R-:W-:Y:S01]  /*00d0*/  VOTEU.ALL UP0, P0 ;  /* 0x00000000003f7886 */ /* 0x000fe20000000000 */
[----:B------:R-:W-:Y:S01]  /*00e0*/  VOTEU.ALL UP1, P0 ;  /* 0x00000000003f7886 */ /* 0x000fe20000020000 */
[----:B------:R-:W-:-:S03]  /*00f0*/  VOTEU.ALL UP2, P0 ;  /* 0x00000000003f7886 */ /* 0x000fc60000040000 */
        /* <DEDUP_REMOVED lines=10> */
[----:B------:R0:W1:Y:S01]  /*01a0*/  @!UP0 SYNCS.EXCH.64 URZ, [UR8+0x38800], UR4 ;  /* 0x03880004083f85b2 */ /* 0x0000620008000100 */
[----:B------:R0:W2:Y:S05]  /*01b0*/  @!UP1 SYNCS.EXCH.64 URZ, [UR8+0x38810], UR4 ;  /* 0x03881004083f95b2 */ /* 0x0000aa0008000100 */
[----:B------:R0:W3:Y:S02]  /*01c0*/  @!UP2 SYNCS.EXCH.64 URZ, [UR8+0x38820], UR6 ;  /* 0x03882006083fa5b2 */ /* 0x0000e40008000100 */
[----:B0-----:R-:W-:Y:S05]  /*01d0*/  @P1 BRA `(.L_x_2994) ;  /* 0x0000000000381947 */ /* 0x001fea0003800000 */
        /* <DEDUP_REMOVED lines=12> */
[----:B------:R0:W0:Y:S01]  /*02a0*/  SYNCS.EXCH.64 URZ, [UR6+0x38848], UR4 ;  /* 0x03884804063f75b2 */ /* 0x0000220008000100 */
[----:B------:R-:W-:Y:S01]  /*02b0*/  NOP ;  /* 0x0000000000007918 */ /* 0x000fe20000000000 */
.L_x_2994:
        /* <DEDUP_REMOVED lines=22> */
.L_x_2995:
        /* <DEDUP_REMOVED lines=18> */
.L_x_2996:
        /* <DEDUP_REMOVED lines=22> */
.L_x_2997:
        /* <DEDUP_REMOVED lines=22> */
.L_x_2998:
[----:B------:R-:W-:Y:S01]  /*0800*/  IMAD.MOV.U32 R3, RZ, RZ, 0x1 ;  /* 0x00000001ff037424 */ /* 0x000fe200078e00ff */
[----:B------:R-:W-:Y:S01]  /*0810*/  ISETP.NE.AND P0, PT, R4, RZ, PT ;  /* 0x000000ff0400720c */ /* 0x000fe20003f05270 */
[----:B------:R-:W-:Y:S01]  /*0820*/  NOP ;  /* 0x0000000000007918 */ /* 0x000fe20000000000 */
[----:B------:R-:W-:Y:S02]  /*0830*/  ULDC.64 UR40, c[0x0][0x208] ;  /* 0x0000820000287ab9 */ /* 0x000fe40000000a00 */
[----:B------:R-:W-:-:S05]  /*0840*/  SEL R3, R3, 0x2, !P0 ;  /* 0x0000000203037807 */ /* 0x000fca0004000000 */
[----:B------:R0:W-:Y:S02]  /*0850*/  STL [R1+0x4], R3 ;  /* 0x0000040301007387 */ /* 0x0001e40000100800 */
[----:B01234-:R-:W-:Y:S06]  /*0860*/  BAR.SYNC.DEFER_BLOCKING 0x0 ;  /* 0x0000000000007b1d */ /* 0x01ffec0000010000 */
[----:B------:R-:W-:Y:S05]  /*0870*/  @!P0 BRA `(.L_x_2999) ;  /* 0x0000015400408947 */ /* 0x000fea0003800000 */
.L_x_3000:
        /* <DEDUP_REMOVED lines=19> */
[----:B------:R-:W-:Y:S01]  /*09b0*/  UMOV UR36, URZ ;  /* 0x0000003f00247c82 */ /* 0x000fe20008000000 */
[----:B------:R-:W-:-:S03]  /*09c0*/  IMAD.MOV.U32 R191, RZ, RZ, 0x40 ;  /* 0x00000040ffbf7424 */ /* 0x000fc600078e00ff */
[----:B------:R-:W-:-:S04]  /*09d0*/  SHF.R.S32.HI R3, RZ, 0x1f, R0 ;  /* 0x0000001fff037819 */ /* 0x000fc80000011400 */
[CC--:B------:R-:W-:Y:S02]  /*09e0*/  LEA.HI R7, R3.reuse, R0.reuse, RZ, 0x2 ;  /* 0x0000000003077211 */ /* 0x0c0fe400078f10ff */
[CC--:B------:R-:W-:Y:S02]  /*09f0*/  LEA.HI R2, R3.reuse, R0.reuse, RZ, 0x4 ;  /* 0x0000000003027211 */ /* 0x0c0fe400078f20ff */
[CC--:B------:R-:W-:Y:S02]  /*0a00*/  LEA.HI R4, R3.reuse, R0.reuse, RZ, 0x5 ;  /* 0x0000000003047211 */ /* 0x0c0fe400078f28ff */
[CC--:B------:R-:W-:Y:S02]  /*0a10*/  LEA.HI R6, R3.reuse, R0.reuse, RZ, 0x7 ;  /* 0x0000000003067211 */ /* 0x0c0fe400078f38ff */
[----:B------:R-:W-:Y:S02]  /*0a20*/  LEA.HI R11, R3, R0, RZ, 0x3 ;  /* 0x00000000030b7211 */ /* 0x000fe400078f18ff */
[----:B------:R-:W-:-:S02]  /*0a30*/  LOP3.LUT R17, R7, 0xfffffffc, RZ, 0xc0, !PT ;  /* 0xfffffffc07117812 */ /* 0x000fc400078ec0ff */
[----:B------:R-:W-:Y:S02]  /*0a40*/  SHF.R.S32.HI R7, RZ, 0x4, R2 ;  /* 0x00000004ff077819 */ /* 0x000fe40000011402 */
[----:B------:R-:W-:Y:S01]  /*0a50*/  LOP3.LUT R3, R2, 0xfffffff0, RZ, 0xc0, !PT ;  /* 0xfffffff002037812 */ /* 0x000fe200078ec0ff */
[C---:B------:R-:W-:Y:S01]  /*0a60*/  IMAD.IADD R17, R0.reuse, 0x1, -R17 ;  /* 0x0000000100117824 */ /* 0x040fe200078e0a11 */
[--C-:B------:R-:W-:Y:S02]  /*0a70*/  SHF.R.S32.HI R5, RZ, 0x5, R4.reuse ;  /* 0x00000005ff057819 */ /* 0x100fe40000011404 */
[----:B------:R-:W-:Y:S01]  /*0a80*/  SHF.R.S32.HI R4, RZ, 0x1f, R4 ;  /* 0x0000001fff047819 */ /* 0x000fe20000011404 */
[----:B------:R-:W-:Y:S01]  /*0a90*/  IMAD.IADD R3, R0, 0x1, -R3 ;  /* 0x0000000100037824 */ /* 0x000fe200078e0a03 */
[----:B------:R-:W-:Y:S02]  /*0aa0*/  LOP3.LUT R9, R6, 0xffffff80, RZ, 0xc0, !PT ;  /* 0xffffff8006097812 */ /* 0x000fe400078ec0ff */
[----:B------:R-:W-:-:S02]  /*0ab0*/  LOP3.LUT R197, R11, 0xfffffff8, RZ, 0xc0, !PT ;  /* 0xfffffff80bc57812 */ /* 0x000fc400078ec0ff */
[----:B------:R-:W-:Y:S01]  /*0ac0*/  LEA.HI R2, R2, R7, RZ, 0x1 ;  /* 0x0000000702027211 */ /* 0x000fe200078f08ff */
[----:B------:R-:W-:Y:S01]  /*0ad0*/  IMAD.IADD R9, R0, 0x1, -R9 ;  /* 0x0000000100097824 */ /* 0x000fe200078e0a09 */
[----:B------:R-:W-:Y:S01]  /*0ae0*/  LEA.HI R4, R4, R5, RZ, 0x2 ;  /* 0x0000000504047211 */ /* 0x000fe200078f10ff */
[----:B------:R-:W-:Y:S01]  /*0af0*/  IMAD.IADD R197, R0, 0x1, -R197 ;  /* 0x0000000100c57824 */ /* 0x000fe200078e0ac5 */
[----:B------:R-:W-:Y:S02]  /*0b00*/  LOP3.LUT R2, R2, 0x1ffffffe, RZ, 0xc0, !PT ;  /* 0x1ffffffe02027812 */ /* 0x000fe400078ec0ff */
[--C-:B------:R-:W-:Y:S01]  /*0b10*/  SHF.R.S32.HI R0, RZ, 0x1f, R3.reuse ;  /* 0x0000001fff007819 */ /* 0x100fe20000011403 */
[----:B------:R-:W-:Y:S01]  /*0b20*/  IMAD.SHL.U32 R193, R197, 0x8, RZ ;  /* 0x00000008c5c17824 */ /* 0x000fe200078e00ff */
[----:B------:R-:W-:Y:S01]  /*0b30*/  SHF.R.S32.HI R16, RZ, 0x7, R6 ;  /* 0x00000007ff107819 */ /* 0x000fe20000011406 */
[----:B------:R-:W-:Y:S01]  /*0b40*/  IMAD.IADD R2, R7, 0x1, -R2 ;  /* 0x0000000107027824 */ /* 0x000fe200078e0a02 */
[----:B------:R-:W-:Y:S01]  /*0b50*/  LOP3.LUT R4, R4, 0x3ffffc, RZ, 0xc0, !PT ;  /* 0x003ffffc04047812 */ /* 0x000fe200078ec0ff */
[----:B------:R-:W-:Y:S01]  /*0b60*/  VIADD R199, R193, 0x40 ;  /* 0x00000040c1c77836 */ /* 0x000fe20000000000 */
[----:B------:R-:W-:Y:S01]  /*0b70*/  LEA.HI R8, R17, R17, RZ, 0x1 ;  /* 0x0000001111087211 */ /* 0x000fe200078f08ff */
[----:B------:R-:W-:Y:S01]  /*0b80*/  IMAD R19, R16, 0x100, R3 ;  /* 0x0000010010137824 */ /* 0x000fe200078e0203 */
[----:B------:R-:W-:Y:S01]  /*0b90*/  LEA.HI R7, R0, R3, RZ, 0x3 ;  /* 0x0000000300077211 */ /* 0x000fe200078f18ff */
[----:B------:R-:W-:Y:S01]  /*0ba0*/  IMAD.IADD R4, R5, 0x1, -R4 ;  /* 0x0000000105047824 */ /* 0x000fe200078e0a04 */
[----:B------:R-:W-:Y:S01]  /*0bb0*/  SHF.R.S32.HI R0, RZ, 0x1f, R9 ;  /* 0x0000001fff007819 */ /* 0x000fe20000011409 */
[----:B------:R-:W-:Y:S01]  /*0bc0*/  IMAD.SHL.U32 R2, R2, 0x8, RZ ;  /* 0x0000000802027824 */ /* 0x000fe200078e00ff */
[----:B------:R-:W-:Y:S01]  /*0bd0*/  LOP3.LUT R10, R8, 0x1ffffffe, RZ, 0xc0, !PT ;  /* 0x1ffffffe080a7812 */ /* 0x000fe200078ec0ff */
[----:B------:R-:W-:Y:S01]  /*0be0*/  IMAD R19, R4, 0x10, R19 ;  /* 0x0000001004137824 */ /* 0x000fe200078e0213 */
[----:B------:R-:W-:Y:S01]  /*0bf0*/  LOP3.LUT R8, R7, 0xfffffff8, RZ, 0xc0, !PT ;  /* 0xfffffff807087812 */ /* 0x000fe200078ec0ff */
[----:B------:R-:W-:Y:S01]  /*0c00*/  STL [R1+0x10], R16 ;  /* 0x0000101001007387 */ /* 0x000fe20000100800 */
[-C--:B------:R-:W-:Y:S01]  /*0c10*/  LEA.HI R4, R0, R9.reuse, RZ, 0x2 ;  /* 0x0000000900047211 */ /* 0x080fe200078f10ff */
[----:B------:R-:W-:Y:S01]  /*0c20*/  IMAD.IADD R17, R17, 0x1, -R10 ;  /* 0x0000000111117824 */ /* 0x000fe200078e0a0a */
[----:B------:R-:W-:Y:S01]  /*0c30*/  LEA.HI R6, R6, R16, RZ, 0x1 ;  /* 0x0000001006067211 */ /* 0x000fe200078f08ff */
[----:B------:R-:W-:Y:S01]  /*0c40*/  IMAD.IADD R8, R3, 0x1, -R8 ;  /* 0x0000000103087824 */ /* 0x000fe200078e0a08 */
[----:B------:R-:W-:Y:S01]  /*0c50*/  LEA.HI R3, R0, R9, RZ, 0x5 ;  /* 0x0000000900037211 */ /* 0x000fe200078f28ff */
[----:B------:R-:W-:Y:S01]  /*0c60*/  IMAD.SHL.U32 R10, R7, 0x40, RZ ;  /* 0x00000040070a7824 */ /* 0x000fe200078e00ff */
[----:B------:R-:W-:-:S02]  /*0c70*/  SHF.R.S32.HI R0, RZ, 0x2, R4 ;  /* 0x00000002ff007819 */ /* 0x000fc40000011404 */
[----:B------:R-:W-:Y:S02]  /*0c80*/  SHF.R.S32.HI R7, RZ, 0x1f, R4 ;  /* 0x0000001fff077819 */ /* 0x000fe40000011404 */
[----:B------:R-:W-:Y:S01]  /*0c90*/  LOP3.LUT R12, R4, 0x7ffffffc, RZ, 0xc0, !PT ;  /* 0x7ffffffc040c7812 */ /* 0x000fe200078ec0ff */
[----:B------:R-:W-:Y:S01]  /*0ca0*/  IMAD.SHL.U32 R4, R8, 0x40, RZ ;  /* 0x0000004008047824 */ /* 0x000fe200078e00ff */
[----:B------:R-:W-:Y:S02]  /*0cb0*/  LEA.HI R7, R7, R0, RZ, 0x3 ;  /* 0x0000000007077211 */ /* 0x000fe400078f18ff */
[----:B------:R-:W-:Y:S01]  /*0cc0*/  SHF.R.S32.HI R3, RZ, 0x5, R3 ;  /* 0x00000005ff037819 */ /* 0x000fe20000011403 */
[----:B------:R-:W-:Y:S01]  /*0cd0*/  IMAD.IADD R12, R9, 0x1, -R12 ;  /* 0x00000001090c7824 */ /* 0x000fe200078e0a0c */
[----:B------:R-:W-:Y:S02]  /*0ce0*/  LOP3.LUT R7, R7, 0xfffffff8, RZ, 0xc0, !PT ;  /* 0xfffffff807077812 */ /* 0x000fe400078ec0ff */
[----:B------:R-:W-:Y:S01]  /*0cf0*/  LOP3.LUT R9, R4, 0x1c0, RZ, 0xc0, !PT ;  /* 0x000001c004097812 */ /* 0x000fe200078ec0ff */
[--C-:B------:R-:W-:Y:S01]  /*0d00*/  IMAD.U32 R4, R19, 0x40, R2.reuse ;  /* 0x0000004013047824 */ /* 0x100fe200078e0002 */
[----:B------:R-:W-:Y:S01]  /*0d10*/  LOP3.LUT R10, R10, 0x7ffffe00, RZ, 0xc0, !PT ;  /* 0x7ffffe000a0a7812 */ /* 0x000fe200078ec0ff */
[----:B------:R-:W-:Y:S01]  /*0d20*/  IMAD.IADD R22, R0, 0x1, -R7 ;  /* 0x0000000100167824 */ /* 0x000fe200078e0a07 */
[----:B------:R-:W-:Y:S01]  /*0d30*/  LOP3.LUT R0, R6, 0xfffffe, RZ, 0xc0, !PT ;  /* 0x00fffffe06007812 */ /* 0x000fe200078ec0ff */
[----:B------:R-:W-:Y:S01]  /*0d40*/  IMAD.SHL.U32 R19, R12, 0x2, RZ ;  /* 0x000000020c137824 */ /* 0x000fe200078e00ff */
[----:B------:R-:W-:Y:S01]  /*0d50*/  LOP3.LUT R2, R9, 0x8, R2, 0xf8, !PT ;  /* 0x0000000809027812 */ /* 0x000fe200078ef802 */
[----:B------:R-:W-:Y:S01]  /*0d60*/  IMAD R22, R3, 0x10, R22 ;  /* 0x0000001003167824 */ /* 0x000fe200078e0216 */
[----:B------:R-:W-:Y:S01]  /*0d70*/  SHF.R.U32.HI R9, RZ, 0x3, R9 ;  /* 0x00000003ff097819 */ /* 0x000fe20000011609 */
[----:B------:R-:W-:Y:S01]  /*0d80*/  IMAD.IADD R0, R16, 0x1, -R0 ;  /* 0x0000000110007824 */ /* 0x000fe200078e0a00 */
[----:B------:R-:W-:Y:S01]  /*0d90*/  STL [R1+0x38], R4 ;  /* 0x0000380401007387 */ /* 0x000fe20000100800 */
[----:B------:R-:W-:Y:S01]  /*0da0*/  IMAD R10, R5, 0x400, R10 ;  /* 0x00000400050a7824 */ /* 0x000fe200078e020a */
[----:B------:R-:W-:Y:S01]  /*0db0*/  LOP3.LUT R9, R2, R9, RZ, 0x3c, !PT ;  /* 0x0000000902097212 */ /* 0x000fe200078e3cff */
[----:B------:R-:W-:Y:S01]  /*0dc0*/  IMAD.SHL.U32 R3, R0, 0x100, RZ ;  /* 0x0000010000037824 */ /* 0x000fe200078e00ff */
[----:B------:R-:W-:Y:S01]  /*0dd0*/  R2P PR, R8, 0x6 ;  /* 0x0000000608007804 */ /* 0x000fe20000000000 */
[----:B------:R-:W-:Y:S01]  /*0de0*/  IMAD.MOV.U32 R5, RZ, RZ, R13 ;  /* 0x000000ffff057224 */ /* 0x000fe200078e000d */
[----:B------:R-:W-:Y:S01]  /*0df0*/  SHF.R.S32.HI R0, RZ, 0x1f, R199 ;  /* 0x0000001fff007819 */ /* 0x000fe200000114c7 */
[----:B------:R-:W-:Y:S01]  /*0e00*/  IMAD.IADD R23, R19, 0x1, R3 ;  /* 0x0000000113177824 */ /* 0x000fe200078e0203 */
[----:B------:R0:W-:Y:S01]  /*0e10*/  STL [R1+0x34], R3 ;  /* 0x0000340301007387 */ /* 0x0001e20000100800 */
[----:B------:R-:W-:Y:S01]  /*0e20*/  IMAD.IADD R9, R10, 0x1, R9 ;  /* 0x000000010a097824 */ /* 0x000fe200078e0209 */
[----:B------:R-:W-:Y:S01]  /*0e30*/  SEL R191, R191, 0xffffffc0, !P2 ;  /* 0xffffffc0bfbf7807 */ /* 0x000fe20005000000 */
[C---:B------:R-:W-:Y:S01]  /*0e40*/  VIADD R0, R23.reuse, 0x10 ;  /* 0x0000001017007836 */ /* 0x040fe20000000000 */
[----:B------:R-:W-:Y:S01]  /*0e50*/  STL [R1+0xc], RZ ;  /* 0x00000cff01007387 */ /* 0x000fe20000100800 */
[----:B------:R-:W-:Y:S01]  /*0e60*/  VIADD R228, R23, 0x20 ;  /* 0x0000002017e47836 */ /* 0x000fe20000000000 */
[----:B------:R-:W-:Y:S01]  /*0e70*/  LEA R189, R9, UR38, 0x1 ;  /* 0x0000002609bd7c11 */ /* 0x000fe2000f8e08ff */
        /* <DEDUP_REMOVED lines=8> */
[----:B------:R0:W-:Y:S01]  /*0f00*/  STL [R1+0x8], R3 ;  /* 0x0000080301007387 */ /* 0x0001e20000100800 */
[C---:B------:R-:W-:Y:S01]  /*0f10*/  VIADD R226, R23.reuse, 0x30 ;  /* 0x0000003017e27836 */ /* 0x040fe20000000000 */
[----:B------:R-:W-:Y:S01]  /*0f20*/  SHF.R.S32.HI R4, RZ, 0x1f, R229 ;  /* 0x0000001fff047819 */ /* 0x000fe200000114e5 */
[C---:B------:R-:W-:Y:S01]  /*0f30*/  VIADD R222, R23.reuse, 0x50 ;  /* 0x0000005017de7836 */ /* 0x040fe20000000000 */
[----:B------:R-:W-:Y:S01]  /*0f40*/  SHF.R.S32.HI R0, RZ, 0x1f, R224 ;  /* 0x0000001fff007819 */ /* 0x000fe200000114e0 */
[C---:B------:R-:W-:Y:S01]  /*0f50*/  VIADD R221, R23.reuse, 0x58 ;  /* 0x0000005817dd7836 */ /* 0x040fe20000000000 */
[----:B------:R-:W-:Y:S01]  /*0f60*/  SHF.R.S32.HI R4, RZ, 0x1f, R226 ;  /* 0x0000001fff047819 */ /* 0x000fe200000114e2 */
[----:B------:R-:W-:-:S02]  /*0f70*/  VIADD R223, R23, 0x48 ;  /* 0x0000004817df7836 */ /* 0x000fc40000000000 */
[C---:B------:R-:W-:Y:S01]  /*0f80*/  VIADD R219, R23.reuse, 0x68 ;  /* 0x0000006817db7836 */ /* 0x040fe20000000000 */
[----:B------:R-:W-:Y:S01]  /*0f90*/  SHF.R.S32.HI R0, RZ, 0x1f, R221 ;  /* 0x0000001fff007819 */ /* 0x000fe200000114dd */
[C---:B0-----:R-:W-:Y:S01]  /*0fa0*/  VIADD R3, R23.reuse, 0x8 ;  /* 0x0000000817037836 */ /* 0x041fe20000000000 */
        /* <DEDUP_REMOVED lines=46> */
[----:B------:R-:W-:Y:S01]  /*1290*/  IMAD.MOV.U32 R6, RZ, RZ, R14 ;  /* 0x000000ffff067224 */ /* 0x000fe200078e000e */
[----:B------:R-:W-:Y:S01]  /*12a0*/  SHF.R.S32.HI R3, RZ, 0x1f, R202 ;  /* 0x0000001fff037819 */ /* 0x000fe200000114ca */
[----:B------:R-:W-:Y:S01]  /*12b0*/  IMAD.MOV.U32 R7, RZ, RZ, R15 ;  /* 0x000000ffff077224 */ /* 0x000fe200078e000f */
[----:B------:R-:W-:Y:S01]  /*12c0*/  SHF.R.S32.HI R0, RZ, 0x1f, R201 ;  /* 0x0000001fff007819 */ /* 0x000fe200000114c9 */
[----:B------:R-:W-:-:S02]  /*12d0*/  IMAD.MOV.U32 R2, RZ, RZ, RZ ;  /* 0x000000ffff027224 */ /* 0x000fc400078e00ff */
[----:B------:R-:W-:Y:S02]  /*12e0*/  IMAD R194, R17, 0x8, R22 ;  /* 0x0000000811c27824 */ /* 0x000fe400078e0216 */
[----:B------:R-:W-:-:S07]  /*12f0*/  IMAD.IADD R191, R191, 0x1, R190 ;  /* 0x00000001bfbf7824 */ /* 0x000fce00078e02be */
.L_x_3118:
[----:B01234-:R-:W0:Y:S01]  /*1300*/  LDC.64 R10, c[0x0][0xb10] ;  /* 0x0002c400ff0a7b82 */ /* 0x01fe220000000a00 */
[----:B------:R-:W-:Y:S01]  /*1310*/  IMAD.MOV.U32 R17, RZ, RZ, RZ ;  /* 0x000000ffff117224 */ /* 0x000fe200078e00ff */
[----:B------:R-:W-:-:S06]  /*1320*/  ULDC.64 UR4, c[0x0][0xb18] ;  /* 0x0002c60000047ab9 */ /* 0x000fcc0000000a00 */
[----:B------:R-:W1:Y:S08]  /*1330*/  LDC.64 R8, c[0x0][0xb20] ;  /* 0x0002c800ff087b82 */ /* 0x000e700000000a00 */
[----:B-----5:R-:W2:Y:S01]  /*1340*/  LDC.64 R12, c[0x0][0x418] ;  /* 0x00010600ff0c7b82 */ /* 0x020ea20000000a00 */
[----:B0-----:R-:W-:-:S07]  /*1350*/  ISETP.NE.U32.AND P1, PT, R10, RZ, PT ;  /* 0x000000ff0a00720c */ /* 0x001fce0003f25070 */
[----:B------:R-:W0:Y:S01]  /*1360*/  LDC R4, c[0x0][0x424] ;  /* 0x00010900ff047b82 */ /* 0x000e220000000800 */
[----:B------:R-:W-:Y:S02]  /*1370*/  ISETP.NE.AND.EX P1, PT, R11, RZ, PT, P1 ;  /* 0x000000ff0b00720c */ /* 0x000fe40003f25310 */
[----:B-1----:R-:W-:-:S05]  /*1380*/  ISETP.NE.U32.AND P0, PT, R8, RZ, PT ;  /* 0x000000ff0800720c */ /* 0x002fca0003f05070 */
[----:B------:R-:W1:Y:S01]  /*1390*/  LDC R15, c[0x0][0x2f0] ;  /* 0x0000bc00ff0f7b82 */ /* 0x000e620000000800 */
[----:B------:R-:W-:-:S07]  /*13a0*/  ISETP.NE.AND.EX P0, PT, R9, RZ, PT, P0 ;  /* 0x000000ff0900720c */ /* 0x000fce0003f05300 */
[----:B------:R-:W3:Y:S08]  /*13b0*/  @P1 LDC.64 R10, c[0x0][0xb10] ;  /* 0x0002c400ff0a1b82 */ /* 0x000ef00000000a00 */
[----:B------:R-:W4:Y:S01]  /*13c0*/  @P0 LDC.64 R8, c[0x0][0xb20] ;  /* 0x0002c800ff080b82 */ /* 0x000f220000000a00 */
[----:B---3--:R-:W-:-:S05]  /*13d0*/  @P1 IMAD.WIDE R10, R7, 0x4, R10 ;  /* 0x00000004070a1825 */ /* 0x008fca00078e020a */
[----:B------:R3:W5:Y:S01]  /*13e0*/  @P1 LDG.E R18, desc[UR40][R10.64] ;  /* 0x000000280a121981 */ /* 0x000762000c1e1900 */
[----:B----4-:R-:W-:Y:S01]  /*13f0*/  @P0 IMAD.WIDE R8, R7, 0x4, R8 ;  /* 0x0000000407080825 */ /* 0x010fe200078e0208 */
[----:B------:R-:W-:-:S04]  /*1400*/  LOP3.LUT R0, R6, 0xff000000, RZ, 0xc0, !PT ;  /* 0xff00000006007812 */ /* 0x000fc800078ec0ff */
[----:B------:R3:W5:Y:S01]  /*1410*/  @P0 LDG.E R17, desc[UR40][R8.64] ;  /* 0x0000002808110981 */ /* 0x000762000c1e1900 */
[----:B--2---:R-:W-:Y:S02]  /*1420*/  ISETP.NE.U32.AND P0, PT, R12, RZ, PT ;  /* 0x000000ff0c00720c */ /* 0x004fe40003f05070 */
[----:B------:R-:W-:Y:S02]  /*1430*/  ISETP.NE.U32.AND P2, PT, RZ, UR4, PT ;  /* 0x00000004ff007c0c */ /* 0x000fe4000bf45070 */
[----:B------:R-:W-:Y:S02]  /*1440*/  ISETP.NE.AND.EX P0, PT, R13, RZ, PT, P0 ;  /* 0x000000ff0d00720c */ /* 0x000fe40003f05300 */
[----:B------:R-:W-:Y:S02]  /*1450*/  SHF.R.U32.HI R3, RZ, 0x8, R0 ;  /* 0x00000008ff037819 */ /* 0x000fe40000011600 */
[----:B0-----:R-:W-:Y:S02]  /*1460*/  SEL R0, R4, 0x1, P0 ;  /* 0x0000000104007807 */ /* 0x001fe40000000000 */
[----:B------:R-:W-:-:S02]  /*1470*/  LOP3.LUT R200, R6, 0xff0000, RZ, 0xc0, !PT ;  /* 0x00ff000006c87812 */ /* 0x000fc400078ec0ff */
[----:B------:R-:W-:Y:S01]  /*1480*/  ISETP.NE.AND.EX P2, PT, RZ, UR5, PT, P2 ;  /* 0x00000005ff007c0c */ /* 0x000fe2000bf45320 */
[----:B-1----:R-:W-:Y:S01]  /*1490*/  IMAD R0, R0, R15, RZ ;  /* 0x0000000f00007224 */ /* 0x002fe200078e02ff */
[----:B------:R-:W-:Y:S01]  /*14a0*/  LEA.HI R200, R200, R3, RZ, 0x10 ;  /* 0x00000003c8c87211 */ /* 0x000fe200078f80ff */
[----:B---3--:R-:W-:Y:S10]  /*14b0*/  @P1 BRA `(.L_x_3001) ;  /* 0x0000000000281947 */ /* 0x008ff40003800000 */
[----:B------:R-:W-:Y:S01]  /*14c0*/  ULDC.64 UR4, c[0x0][0xaf8] ;  /* 0x0002be0000047ab9 */ /* 0x000fe20000000a00 */
[----:B-----5:R-:W0:Y:S01]  /*14d0*/  LDC R18, c[0x0][0x288] ;  /* 0x0000a200ff127b82 */ /* 0x020e220000000800 */
[----:B------:R-:W-:-:S04]  /*14e0*/  ISETP.NE.U32.AND P0, PT, RZ, UR4, PT ;  /* 0x00000004ff007c0c */ /* 0x000fc8000bf05070 */
[----:B------:R-:W-:-:S13]  /*14f0*/  ISETP.NE.AND.EX P0, PT, RZ, UR5, PT, P0 ;  /* 0x00000005ff007c0c */ /* 0x000fda000bf05300 */
[----:B------:R-:W-:Y:S05]  /*1500*/  @!P0 BRA `(.L_x_3001) ;  /* 0x0000000000148947 */ /* 0x000fea0003800000 */
[----:B------:R-:W1:Y:S02]  /*1510*/  LDC.64 R8, c[0x0][0xaf8] ;  /* 0x0002be00ff087b82 */ /* 0x000e640000000a00 */
[----:B-1----:R-:W-:-:S05]  /*1520*/  IMAD.WIDE R8, R7, 0x4, R8 ;  /* 0x0000000407087825 */ /* 0x002fca00078e0208 */
[----:B0-----:R-:W2:Y:S04]  /*1530*/  LDG.E R18, desc[UR40][R8.64] ;  /* 0x0000002808127981 */ /* 0x001ea8000c1e1900 */
[----:B------:R-:W2:Y:S02]  /*1540*/  LDG.E R3, desc[UR40][R8.64+0x4] ;  /* 0x0000042808037981 */ /* 0x000ea4000c1e1900 */
[----:B--2---:R-:W-:-:S07]  /*1550*/  IMAD.IADD R18, R3, 0x1, -R18 ;  /* 0x0000000103127824 */ /* 0x004fce00078e0a12 */
.L_x_3001:
[----:B------:R-:W-:Y:S01]  /*1560*/  LOP3.LUT R196, R6, 0xffff, RZ, 0xc0, !PT ;  /* 0x0000ffff06c47812 */ /* 0x000fe200078ec0ff */
[----:B------:R-:W-:Y:S01]  /*1570*/  IMAD.MOV.U32 R198, RZ, RZ, R7 ;  /* 0x000000ffffc67224 */ /* 0x000fe200078e0007 */
[----:B------:R-:W-:Y:S06]  /*1580*/  @!P2 BRA `(.L_x_3002) ;  /* 0x000000000010a947 */ /* 0x000fec0003800000 */
[----:B------:R-:W1:Y:S02]  /*1590*/  LDC.64 R8, c[0x0][0xb18] ;  /* 0x0002c600ff087b82 */ /* 0x000e640000000a00 */
[----:B-1----:R-:W-:-:S05]  /*15a0*/  IMAD.WIDE R6, R7, 0x4, R8 ;  /* 0x0000000407067825 */ /* 0x002fca00078e0208 */
[----:B------:R1:W5:Y:S01]  /*15b0*/  LDG.E R0, desc[UR40][R6.64] ;  /* 0x0000002806007981 */ /* 0x000362000c1e1900 */
[----:B------:R-:W-:Y:S05]  /*15c0*/  BRA `(.L_x_3003) ;  /* 0x0000000000247947 */ /* 0x000fea0003800000 */
.L_x_3002:
[----:B------:R-:W-:Y:S02]  /*15d0*/  ULDC.64 UR4, c[0x0][0xb00] ;  /* 0x0002c00000047ab9 */ /* 0x000fe40000000a00 */
[----:B------:R-:W-:-:S04]  /*15e0*/  ISETP.NE.U32.AND P0, PT, RZ, UR4, PT ;  /* 0x00000004ff007c0c */ /* 0x000fc8000bf05070 */
[----:B------:R-:W-:-:S13]  /*15f0*/  ISETP.NE.AND.EX P0, PT, RZ, UR5, PT, P0 ;  /* 0x00000005ff007c0c */ /* 0x000fda000bf05300 */
[----:B------:R-:W-:Y:S05]  /*1600*/  @!P0 BRA `(.L_x_3003) ;  /* 0x0000000000148947 */ /* 0x000fea0003800000 */
[----:B------:R-:W1:Y:S02]  /*1610*/  LDC.64 R8, c[0x0][0xb00] ;  /* 0x0002c000ff087b82 */ /* 0x000e640000000a00 */
[----:B-1----:R-:W-:-:S05]  /*1620*/  IMAD.WIDE R6, R7, 0x4, R8 ;  /* 0x0000000407067825 */ /* 0x002fca00078e0208 */
[----:B------:R-:W2:Y:S04]  /*1630*/  LDG.E R0, desc[UR40][R6.64] ;  /* 0x0000002806007981 */ /* 0x000ea8000c1e1900 */
[----:B------:R-:W2:Y:S02]  /*1640*/  LDG.E R3, desc[UR40][R6.64+0x4] ;  /* 0x0000042806037981 */ /* 0x000ea4000c1e1900 */
[----:B--2---:R-:W-:-:S07]  /*1650*/  IMAD.IADD R0, R3, 0x1, -R0 ;  /* 0x0000000103007824 */ /* 0x004fce00078e0a00 */
.L_x_3003:
[----:B------:R-:W2:Y:S01]  /*1660*/  LDL R14, [R1+0x14] ;  /* 0x00001400010e7983 */ /* 0x000ea20000100800 */
[----:B-----5:R-:W-:Y:S02]  /*1670*/  IMAD.IADD R17, R0, 0x1, -R17 ;  /* 0x0000000100117824 */ /* 0x020fe400078e0a11 */
[----:B------:R-:W-:Y:S02]  /*1680*/  IMAD.SHL.U32 R188, R5, 0x40, RZ ;  /* 0x0000004005bc7824 */ /* 0x000fe400078e00ff */
[----:B------:R-:W-:-:S05]  /*1690*/  VIADD R0, R17, 0x3f ;  /* 0x0000003f11007836 */ /* 0x000fca0000000000 */
[----:B------:R-:W-:-:S04]  /*16a0*/  SHF.R.S32.HI R3, RZ, 0x1f, R0 ;  /* 0x0000001fff037819 */ /* 0x000fc80000011400 */
[----:B------:R-:W-:-:S04]  /*16b0*/  LEA.HI R3, R3, R0, RZ, 0x6 ;  /* 0x0000000003037211 */ /* 0x000fc800078f30ff */
[----:B------:R-:W-:Y:S02]  /*16c0*/  SHF.R.S32.HI R8, RZ, 0x6, R3 ;  /* 0x00000006ff087819 */ /* 0x000fe40000011403 */
[----:B--2---:R-:W-:-:S13]  /*16d0*/  ISETP.NE.AND P0, PT, R14, 0x1, PT ;  /* 0x000000010e00780c */ /* 0x004fda0003f05270 */
[----:B------:R-:W-:Y:S05]  /*16e0*/  @!P0 BRA `(.L_x_3004) ;  /* 0x0000002000808947 */ /* 0x000fea0003800000 */
[----:B------:R-:W2:Y:S01]  /*16f0*/  LDC R0, c[0x0][0x448] ;  /* 0x00011200ff007b82 */ /* 0x000ea20000000800 */
[----:B01----:R-:W-:-:S07]  /*1700*/  IADD3 R7, R17, 0x1, -R18 ;  /* 0x0000000111077810 */ /* 0x003fce0007ffe812 */
[----:B------:R-:W0:Y:S01]  /*1710*/  LDC.64 R4, c[0x0][0xad8] ;  /* 0x0002b600ff047b82 */ /* 0x000e220000000a00 */
[----:B--2---:R-:W-:Y:S01]  /*1720*/  ISETP.NE.AND P1, PT, R0, 0x1, PT ;  /* 0x000000010000780c */ /* 0x004fe20003f25270 */
[----:B------:R-:W-:Y:S01]  /*1730*/  VIADD R0, R188, 0x3f ;  /* 0x0000003fbc007836 */ /* 0x000fe20000000000 */
[----:B0-----:R-:W-:-:S11]  /*1740*/  ISETP.GE.AND P2, PT, R5, 0x1, PT ;  /* 0x000000010500780c */ /* 0x001fd60003f46270 */
[----:B------:R-:W0:Y:S08]  /*1750*/  @P1 LDC R3, c[0x0][0x44c] ;  /* 0x00011300ff031b82 */ /* 0x000e300000000800 */
[----:B------:R-:W1:Y:S01]  /*1760*/  @P1 LDC R6, c[0x0][0x450] ;  /* 0x00011400ff061b82 */ /* 0x000e620000000800 */
        /* <DEDUP_REMOVED lines=15> */
.L_x_3006:
[----:B------:R-:W-:-:S13]  /*1860*/  ISETP.NE.AND P0, PT, R5, 0x1, PT ;  /* 0x000000010500780c */ /* 0x000fda0003f05270 */
[----:B------:R-:W0:Y:S02]  /*1870*/  @P0 LDC.64 R6, c[0x0][0xae0] ;  /* 0x0002b800ff060b82 */ /* 0x000e240000000a00 */
[----:B0-----:R-:W-:-:S05]  /*1880*/  @P0 IMAD.HI.U32 R6, R0, R6, RZ ;  /* 0x0000000600060227 */ /* 0x001fca00078e00ff */
[----:B------:R-:W-:-:S07]  /*1890*/  @P0 SHF.R.U32.HI R0, RZ, R7, R6 ;  /* 0x00000007ff000219 */ /* 0x000fce0000011606 */
.L_x_3007:
[----:B------:R-:W-:-:S05]  /*18a0*/  IMAD R3, R0, R5, R5 ;  /* 0x0000000500037224 */ /* 0x000fca00078e0205 */
[----:B------:R-:W-:-:S07]  /*18b0*/  VIMNMX R4, R4, R3, PT ;  /* 0x0000000304047248 */ /* 0x000fce0003fe0100 */
.L_x_3005:
[----:B------:R-:W0:Y:S01]  /*18c0*/  @P1 LDC R7, c[0x0][0x44c] ;  /* 0x00011300ff071b82 */ /* 0x000e220000000800 */
[----:B------:R-:W-:Y:S01]  /*18d0*/  VIADD R4, R4, 0x3f ;  /* 0x0000003f04047836 */ /* 0x000fe20000000000 */
[----:B------:R-:W-:Y:S01]  /*18e0*/  ULDC UR4, c[0x0][0xad4] ;  /* 0x0002b50000047ab9 */ /* 0x000fe20000000800 */
[----:B------:R-:W-:-:S03]  /*18f0*/  IMAD.MOV.U32 R0, RZ, RZ, R188 ;  /* 0x000000ffff007224 */ /* 0x000fc600078e00bc */
[----:B------:R-:W-:Y:S02]  /*1900*/  SHF.R.S32.HI R3, RZ, 0x1f, R4 ;  /* 0x0000001fff037819 */ /* 0x000fe40000011404 */
[----:B------:R-:W1:Y:S02]  /*1910*/  @P1 LDC R9, c[0x0][0x450] ;  /* 0x00011400ff091b82 */ /* 0x000e640000000800 */
[----:B------:R-:W-:-:S04]  /*1920*/  LEA.HI R3, R3, R4, RZ, 0x6 ;  /* 0x0000000403037211 */ /* 0x000fc800078f30ff */
[----:B------:R-:W-:-:S04]  /*1930*/  SHF.R.S32.HI R3, RZ, 0x6, R3 ;  /* 0x00000006ff037819 */ /* 0x000fc80000011403 */
[----:B------:R-:W-:Y:S01]  /*1940*/  VIMNMX R11, R8, R3, PT ;  /* 0x00000003080b7248 */ /* 0x000fe20003fe0100 */
[----:B0-----:R-:W-:-:S05]  /*1950*/  @P1 IMAD.HI.U32 R6, R188, R7, RZ ;  /* 0x00000007bc061227 */ /* 0x001fca00078e00ff */
[----:B-1----:R-:W-:-:S04]  /*1960*/  @P1 SHF.R.U32.HI R0, RZ, R9, R6 ;  /* 0x00000009ff001219 */ /* 0x002fc80000011606 */
[----:B------:R-:W-:-:S05]  /*1970*/  IADD3 R17, R0, R17, -R18 ;  /* 0x0000001100117210 */ /* 0x000fca0007ffe812 */
        /* <DEDUP_REMOVED lines=11> */
.L_x_3009:
[----:B------:R-:W-:-:S13]  /*1a30*/  ISETP.NE.AND P0, PT, R5, 0x1, PT ;  /* 0x000000010500780c */ /* 0x000fda0003f05270 */
[----:B------:R-:W0:Y:S02]  /*1a40*/  @P0 LDC.64 R6, c[0x0][0xae0] ;  /* 0x0002b800ff060b82 */ /* 0x000e240000000a00 */
[----:B0-----:R-:W-:-:S05]  /*1a50*/  @P0 IMAD.HI.U32 R4, R17, R6, RZ ;  /* 0x0000000611040227 */ /* 0x001fca00078e00ff */
[----:B------:R-:W-:-:S07]  /*1a60*/  @P0 SHF.R.U32.HI R17, RZ, R7, R4 ;  /* 0x00000007ff110219 */ /* 0x000fce0000011604 */
.L_x_3010:
[----:B------:R-:W-:-:S05]  /*1a70*/  IMAD R5, R17, R5, RZ ;  /* 0x0000000511057224 */ /* 0x000fca00078e02ff */
[----:B------:R-:W-:-:S07]  /*1a80*/  VIMNMX R0, R0, R5, !PT ;  /* 0x0000000500007248 */ /* 0x000fce0007fe0100 */
.L_x_3008:
[----:B------:R-:W-:Y:S01]  /*1a90*/  SHF.R.S32.HI R3, RZ, 0x1f, R0 ;  /* 0x0000001fff037819 */ /* 0x000fe20000011400 */
[----:B------:R-:W-:Y:S01]  /*1aa0*/  IMAD.MOV.U32 R5, RZ, RZ, RZ ;  /* 0x000000ffff057224 */ /* 0x000fe200078e00ff */
[----:B------:R-:W-:Y:S02]  /*1ab0*/  LOP3.LUT R8, R200, 0xff, RZ, 0xc0, !PT ;  /* 0x000000ffc8087812 */ /* 0x000fe400078ec0ff */
[----:B------:R-:W-:-:S04]  /*1ac0*/  LEA.HI R3, R3, R0, RZ, 0x6 ;  /* 0x0000000003037211 */ /* 0x000fc800078f30ff */
[----:B------:R-:W-:-:S04]  /*1ad0*/  SHF.R.S32.HI R3, RZ, 0x6, R3 ;  /* 0x00000006ff037819 */ /* 0x000fc80000011403 */
[----:B------:R-:W-:-:S04]  /*1ae0*/  VIMNMX R10, RZ, R3, !PT ;  /* 0x00000003ff0a7248 */ /* 0x000fc80007fe0100 */
[----:B------:R-:W-:-:S13]  /*1af0*/  ISETP.GT.AND P0, PT, R11, R10, PT ;  /* 0x0000000a0b00720c */ /* 0x000fda0003f04270 */
[----:B------:R-:W-:Y:S05]  /*1b00*/  @!P0 BRA `(.L_x_3011) ;  /* 0x0000000000788947 */ /* 0x000fea0003800000 */
[----:B------:R-:W-:-:S04]  /*1b10*/  SHF.R.U32.HI R0, RZ, 0x10, R200 ;  /* 0x00000010ff007819 */ /* 0x000fc800000116c8 */
[----:B------:R-:W-:-:S13]  /*1b20*/  ISETP.NE.AND P0, PT, R0, RZ, PT ;  /* 0x000000ff0000720c */ /* 0x000fda0003f05270 */
[----:B------:R-:W0:Y:S02]  /*1b30*/  @!P0 LDC R0, c[0x0][0xae8] ;  /* 0x0002ba00ff008b82 */ /* 0x000e240000000800 */
        /* <DEDUP_REMOVED lines=27> */
.L_x_3011:
[-C--:B------:R-:W-:Y:S01]  /*1cf0*/  IMAD R0, R8, R5.reuse, R10 ;  /* 0x0000000508007224 */ /* 0x080fe200078e020a */
        /* <DEDUP_REMOVED lines=70> */
[----:B------:R-:W2:Y:S01]  /*2160*/  LDL R6, [R1+0x10] ;  /* 0x0000100001067983 */ /* 0x000ea20000100800 */
[----:B------:R-:W-:Y:S01]  /*2170*/  UMOV UR7, 0x40000040 ;  /* 0x4000004000077882 */ /* 0x000fe20000000000 */
[----:B------:R-:W-:Y:S01]  /*2180*/  UMOV UR9, 0x40000040 ;  /* 0x4000004000097882 */ /* 0x000fe20000000000 */
[----:B------:R-:W-:Y:S01]  /*2190*/  UMOV UR11, 0x40000040 ;  /* 0x40000040000b7882 */ /* 0x000fe20000000000 */
[----:B------:R-:W-:Y:S01]  /*21a0*/  BAR.SYNC.DEFER_BLOCKING 0xe, 0x100 ;  /* 0x0384000000007b1d */ /* 0x000fe20000010000 */
[----:B------:R-:W-:-:S05]  /*21b0*/  ISETP.NE.AND P0, PT, R14, RZ, PT ;  /* 0x000000ff0e00720c */ /* 0x000fca0003f05270 */
        /* <DEDUP_REMOVED lines=25> */
[----:B------:R-:W-:Y:S01]  /*2350*/  ULEA UR6, UR36, UR20, 0xc ;  /* 0x0000001424067291 */ /* 0x000fe2000f8e603f */
[----:B------:R-:W-:Y:S01]  /*2360*/  UMOV UR5, 0x40000040 ;  /* 0x4000004000057882 */ /* 0x000fe20000000000 */
[----:B------:R-:W-:Y:S02]  /*2370*/  UIADD3 UR16, UR4, 0x6, URZ ;  /* 0x0000000604107890 */ /* 0x000fe4000fffe03f */
[----:B------:R-:W-:Y:S02]  /*2380*/  UIADD3 UR10, UR6, 0x80, URZ ;  /* 0x00000080060a7890 */ /* 0x000fe4000fffe03f */
[----:B------:R-:W-:-:S03]  /*2390*/  UIADD3 UR14, UR6, 0x100, URZ ;  /* 0x00000100060e7890 */ /* 0x000fc6000fffe03f */
[----:B------:R-:W-:Y:S01]  /*23a0*/  HGMMA.64x256x16.F32.BF16 R24, gdesc[UR4].tnspB, RZ, !UPT, gsb0 ;  /* 0x43e00000041879f0 */ /* 0x000fe2000c0018ff */
[----:B------:R-:W-:Y:S02]  /*23b0*/  UIADD3 UR18, UR6, 0x180, URZ ;  /* 0x0000018006127890 */ /* 0x000fe4000fffe03f */
        /* <DEDUP_REMOVED lines=16> */
.L_x_3013:
[----:B------:R-:W-:Y:S01]  /*24c0*/  ULEA UR6, UR36, UR38, 0x3 ;  /* 0x0000002624067291 */ /* 0x000fe2000f8e183f */
[----:B------:R-:W-:-:S03]  /*24d0*/  VIADD R3, R4, 0xfffffffe ;  /* 0xfffffffe04037836 */ /* 0x000fc60000000000 */
[----:B------:R-:W-:Y:S02]  /*24e0*/  UIADD3 UR6, UR6, 0x38860, URZ ;  /* 0x0003886006067890 */ /* 0x000fe4000fffe03f */
[----:B------:R-:W-:Y:S02]  /*24f0*/  ISETP.GE.AND P0, PT, R3, R0, PT ;  /* 0x000000000300720c */ /* 0x000fe40003f06270 */
[----:B------:R-:W-:-:S09]  /*2500*/  UPRMT UR6, UR39, 0x654, UR6 ;  /* 0x0000065427067896 */ /* 0x000fd20008000006 */
[----:B------:R-:W-:Y:S02]  /*2510*/  SYNCS.ARRIVE.TRANS64.RED.A1T0 RZ, [UR6], RZ ;  /* 0x000000ffffff79a7 */ /* 0x000fe40008100406 */
[----:B------:R-:W-:Y:S05]  /*2520*/  @!P0 BRA `(.L_x_3014) ;  /* 0x0000000800b08947 */ /* 0x000fea0003800000 */
.L_x_3016:
        /* <DEDUP_REMOVED lines=148> */
[----:B------:R-:W-:Y:S01]  /*2e70*/  HGMMA.64x256x16.F32.BF16 R24, gdesc[UR4].tnspB, R24, gsb0 ;  /* 0x43e00000041879f0 */ /* 0x000fe20008001818 */
[----:B------:R-:W-:-:S06]  /*2e80*/  USEL UR6, URZ, 0x1, UP0 ;  /* 0x000000013f067887 */ /* 0x000fcc0008000000 */
[----:B------:R-:W-:Y:S01]  /*2e90*/  LOP3.LUT R2, R2, UR6, RZ, 0x3c, !PT ;  /* 0x0000000602027c12 */ /* 0x000fe2000f8e3cff */
[----:B------:R-:W-:Y:S02]  /*2ea0*/  WARPGROUP.DEPBAR.LE gsb0, 0x0 ;  /* 0x00008000000079c5 */ /* 0x000fe40000010000 */
[----:B------:R-:W-:-:S15]  /*2eb0*/  WARPGROUP.ARRIVE ;  /* 0x00000000000079c5 */ /* 0x000fde0000000000 */
[----:B------:R-:W-:-:S03]  /*2ec0*/  NOP ;  /* 0x0000000000007918 */ /* 0x000fc60000000000 */
        /* <DEDUP_REMOVED lines=13> */
.L_x_3015:
[----:B------:R-:W-:-:S04]  /*2fa0*/  ULEA UR6, UR36, UR38, 0x3 ;  /* 0x0000002624067291 */ /* 0x000fc8000f8e183f */
[----:B------:R-:W-:-:S04]  /*2fb0*/  UIADD3 UR6, UR6, 0x38860, URZ ;  /* 0x0003886006067890 */ /* 0x000fc8000fffe03f */
[----:B------:R-:W-:-:S09]  /*2fc0*/  UPRMT UR6, UR39, 0x654, UR6 ;  /* 0x0000065427067896 */ /* 0x000fd20008000006 */
[----:B------:R-:W-:Y:S01]  /*2fd0*/  SYNCS.ARRIVE.TRANS64.RED.A1T0 RZ, [UR6], RZ ;  /* 0x000000ffffff79a7 */ /* 0x000fe20008100406 */
[----:B------:R-:W-:Y:S05]  /*2fe0*/  @P0 BRA `(.L_x_3016) ;  /* 0xfffffff400500947 */ /* 0x000fea000383ffff */
.L_x_3014:
        /* <DEDUP_REMOVED lines=144> */
.L_x_3004:
[----:B------:R-:W2:Y:S01]  /*38f0*/  LDC R0, c[0x0][0x448] ;  /* 0x00011200ff007b82 */ /* 0x000ea20000000800 */
[----:B------:R-:W-:Y:S02]  /*3900*/  LOP3.LUT R16, R16, 0xfffffffd, RZ, 0xc0, !PT ;  /* 0xfffffffd10107812 */ /* 0x000fe400078ec0ff */
[----:B01----:R-:W-:-:S05]  /*3910*/  IADD3 R7, R17, 0x1, -R18 ;  /* 0x0000000111077810 */ /* 0x003fca0007ffe812 */
[----:B------:R-:W0:Y:S01]  /*3920*/  LDC.64 R4, c[0x0][0xad8] ;  /* 0x0002b600ff047b82 */ /* 0x000e220000000a00 */
[----:B--2---:R-:W-:Y:S01]  /*3930*/  ISETP.NE.AND P2, PT, R0, 0x1, PT ;  /* 0x000000010000780c */ /* 0x004fe20003f45270 */
[----:B------:R-:W-:Y:S01]  /*3940*/  VIADD R0, R188, 0x3f ;  /* 0x0000003fbc007836 */ /* 0x000fe20000000000 */
[----:B0-----:R-:W-:-:S11]  /*3950*/  ISETP.GE.AND P1, PT, R5, 0x1, PT ;  /* 0x000000010500780c */ /* 0x001fd60003f26270 */
[----:B------:R-:W0:Y:S01]  /*3960*/  @P2 LDC R3, c[0x0][0x44c] ;  /* 0x00011300ff032b82 */ /* 0x000e220000000800 */
[----:B------:R-:W-:-:S04]  /*3970*/  @P2 LOP3.LUT R16, R16, 0x2, RZ, 0xfc, !PT ;  /* 0x0000000210102812 */ /* 0x000fc800078efcff */
[----:B------:R-:W-:-:S03]  /*3980*/  LOP3.LUT R16, R16, 0xfffffffe, RZ, 0xc0, !PT ;  /* 0xfffffffe10107812 */ /* 0x000fc600078ec0ff */
[----:B------:R-:W1:Y:S01]  /*3990*/  @P2 LDC R6, c[0x0][0x450] ;  /* 0x00011400ff062b82 */ /* 0x000e620000000800 */
        /* <DEDUP_REMOVED lines=16> */
.L_x_3018:
[----:B------:R-:W-:-:S13]  /*3aa0*/  ISETP.NE.AND P0, PT, R5, 0x1, PT ;  /* 0x000000010500780c */ /* 0x000fda0003f05270 */
[----:B------:R-:W0:Y:S02]  /*3ab0*/  @P0 LDC.64 R6, c[0x0][0xae0] ;  /* 0x0002b800ff060b82 */ /* 0x000e240000000a00 */
[----:B0-----:R-:W-:-:S05]  /*3ac0*/  @P0 IMAD.HI.U32 R6, R0, R6, RZ ;  /* 0x0000000600060227 */ /* 0x001fca00078e00ff */
[----:B------:R-:W-:-:S07]  /*3ad0*/  @P0 SHF.R.U32.HI R0, RZ, R7, R6 ;  /* 0x00000007ff000219 */ /* 0x000fce0000011606 */
.L_x_3019:
[----:B------:R-:W-:-:S05]  /*3ae0*/  IMAD R3, R0, R5, R5 ;  /* 0x0000000500037224 */ /* 0x000fca00078e0205 */
[----:B------:R-:W-:-:S07]  /*3af0*/  VIMNMX R4, R4, R3, PT ;  /* 0x0000000304047248 */ /* 0x000fce0003fe0100 */
.L_x_3017:
        /* <DEDUP_REMOVED lines=24> */
.L_x_3021:
[----:B------:R-:W-:-:S13]  /*3c80*/  ISETP.NE.AND P0, PT, R5, 0x1, PT ;  /* 0x000000010500780c */ /* 0x000fda0003f05270 */
[----:B------:R-:W0:Y:S02]  /*3c90*/  @P0 LDC.64 R6, c[0x0][0xae0] ;  /* 0x0002b800ff060b82 */ /* 0x000e240000000a00 */
[----:B0-----:R-:W-:-:S05]  /*3ca0*/  @P0 IMAD.HI.U32 R4, R0, R6, RZ ;  /* 0x0000000600040227 */ /* 0x001fca00078e00ff */
[----:B------:R-:W-:-:S07]  /*3cb0*/  @P0 SHF.R.U32.HI R0, RZ, R7, R4 ;  /* 0x00000007ff000219 */ /* 0x000fce0000011604 */
.L_x_3022:
[----:B------:R-:W-:-:S05]  /*3cc0*/  IMAD R0, R0, R5, RZ ;  /* 0x0000000500007224 */ /* 0x000fca00078e02ff */
[----:B------:R-:W-:-:S07]  /*3cd0*/  VIMNMX R3, R3, R0, !PT ;  /* 0x0000000003037248 */ /* 0x000fce0007fe0100 */
.L_x_3020:
        /* <DEDUP_REMOVED lines=39> */
.L_x_3023:
        /* <DEDUP_REMOVED lines=102> */
.L_x_3024:
[----:B------:R-:W2:Y:S04]  /*45b0*/  LDL R21, [R1+0xc] ;  /* 0x00000c0001157983 */ /* 0x000ea80000100800 */
[----:B------:R-:W3:Y:S01]  /*45c0*/  LDL R20, [R1+0x14] ;  /* 0x0000140001147983 */ /* 0x000ee20000100800 */
[----:B------:R-:W-:Y:S01]  /*45d0*/  IMAD.MOV.U32 R3, RZ, RZ, 0x1 ;  /* 0x00000001ff037424 */ /* 0x000fe200078e00ff */
[----:B--2---:R-:W-:-:S04]  /*45e0*/  LEA.HI R0, R21, R21, RZ, 0x1 ;  /* 0x0000001515007211 */ /* 0x004fc800078f08ff */
[----:B------:R-:W-:Y:S02]  /*45f0*/  LOP3.LUT R0, R0, 0xfffffffe, RZ, 0xc0, !PT ;  /* 0xfffffffe00007812 */ /* 0x000fe400078ec0ff */
[----:B---3--:R-:W-:-:S03]  /*4600*/  ISETP.NE.AND P0, PT, R20, RZ, PT ;  /* 0x000000ff1400720c */ /* 0x008fc60003f05270 */
[----:B------:R-:W-:Y:S01]  /*4610*/  IMAD.IADD R0, R21, 0x1, -R0 ;  /* 0x0000000115007824 */ /* 0x000fe200078e0a00 */
[----:B------:R-:W-:-:S04]  /*4620*/  SEL R3, R3, 0x2, !P0 ;  /* 0x0000000203037807 */ /* 0x000fc80004000000 */
[----:B------:R-:W-:Y:S02]  /*4630*/  SHF.L.U32 R0, R0, 0x1f, RZ ;  /* 0x0000001f00007819 */ /* 0x000fe400000006ff */
[----:B------:R-:W-:Y:S02]  /*4640*/  LOP3.LUT R3, R3, 0x1, RZ, 0xfc, !PT ;  /* 0x0000000103037812 */ /* 0x000fe400078efcff */
[----:B------:R-:W0:Y:S02]  /*4650*/  SYNCS.PHASECHK.TRANS64.TRYWAIT P1, [UR38+0x38800], R0 ;  /* 0x03880000ff0075a7 */ /* 0x000e240008020166 */
[----:B------:R-:W-:Y:S01]  /*4660*/  ISETP.NE.AND P0, PT, R3, 0x3, PT ;  /* 0x000000030300780c */ /* 0x000fe20003f05270 */
[----:B0-----:R-:W-:-:S12]  /*4670*/  @!P1 BRA `(.L_x_3025) ;  /* 0x0000018800f89947 */ /* 0x001fd80003800000 */
.L_x_3219:
[----:B------:R-:W-:Y:S05]  /*4680*/  @!P0 BRA `(.L_x_3026) ;  /* 0x0000000000048947 */ /* 0x000fea0003800000 */
[----:B------:R-:W-:Y:S01]  /*4690*/  BPT.TRAP 0x1 ;  /* 0x000000040000795c */ /* 0x000fe20000300000 */
.L_x_3026:
[----:B------:R-:W-:Y:S01]  /*46a0*/  IMAD.U32 R8, RZ, RZ, UR36 ;  /* 0x00000024ff087e24 */ /* 0x000fe2000f8e00ff */
[----:B0-----:R-:W-:-:S04]  /*46b0*/  SHF.L.U32 R3, R2, 0x1f, RZ ;  /* 0x0000001f02037819 */ /* 0x001fc800000006ff */
[----:B------:R-:W-:-:S04]  /*46c0*/  LEA R8, R8, UR38, 0x3 ;  /* 0x0000002608087c11 */ /* 0x000fc8000f8e18ff */
[----:B------:R0:W1:Y:S01]  /*46d0*/  SYNCS.PHASECHK.TRANS64.TRYWAIT P1, [R8+URZ+0x38830], R3 ;  /* 0x03883003080075a7 */ /* 0x000062000802017f */
[----:B------:R-:W-:Y:S05]  /*46e0*/  @!P0 BRA `(.L_x_3027) ;  /* 0x0000000000048947 */ /* 0x000fea0003800000 */
[----:B------:R-:W-:Y:S01]  /*46f0*/  BPT.TRAP 0x1 ;  /* 0x000000040000795c */ /* 0x000fe20000300000 */
.L_x_3027:
[----:B-1----:R-:W-:Y:S05]  /*4700*/  @P1 BRA `(.L_x_3028) ;  /* 0x0000000000081947 */ /* 0x002fea0003800000 */
[----:B------:R-:W1:Y:S02]  /*4710*/  SYNCS.PHASECHK.TRANS64.TRYWAIT P1, [R8+URZ+0x38830], R3 ;  /* 0x03883003080075a7 */ /* 0x000e64000802017f */
[----:B-1----:R-:W-:Y:S05]  /*4720*/  @!P1 BRA `(.L_x_3029) ;  /* 0x0000018800e49947 */ /* 0x002fea0003800000 */
.L_x_3028:
[----:B------:R-:W-:-:S04]  /*4730*/  UIADD3 UR4, UR38, 0x22400, URZ ;  /* 0x0002240026047890 */ /* 0x000fc8000fffe03f */
[----:B------:R-:W-:-:S04]  /*4740*/  USHF.R.U32.HI UR4, URZ, 0x4, UR4 ;  /* 0x000000043f047899 */ /* 0x000fc80008011604 */
[----:B------:R-:W-:-:S06]  /*4750*/  ULOP3.LUT UR4, UR4, 0x3fff, URZ, 0xc0, !UPT ;  /* 0x00003fff04047892 */ /* 0x000fcc000f8ec03f */
[----:B------:R-:W-:Y:S01]  /*4760*/  IMAD.U32 R4, RZ, RZ, UR4 ;  /* 0x00000004ff047e24 */ /* 0x000fe2000f8e00ff */
        /* <DEDUP_REMOVED lines=34> */
[----:B------:R-:W2:Y:S02]  /*4990*/  SYNCS.PHASECHK.TRANS64.TRYWAIT P1, [UR38+0x38810], R0 ;  /* 0x03881000ff0075a7 */ /* 0x000ea40008020166 */
[----:B--2---:R-:W-:Y:S05]  /*49a0*/  @!P1 BRA `(.L_x_3030) ;  /* 0x0000018800589947 */ /* 0x004fea0003800000 */
.L_x_3220:
[----:B------:R-:W-:Y:S05]  /*49b0*/  @!P0 BRA `(.L_x_3031) ;  /* 0x0000000000048947 */ /* 0x000fea0003800000 */
[----:B------:R-:W-:Y:S01]  /*49c0*/  BPT.TRAP 0x1 ;  /* 0x000000040000795c */ /* 0x000fe20000300000 */
.L_x_3031:
[----:B------:R3:W4:Y:S01]  /*49d0*/  SYNCS.PHASECHK.TRANS64.TRYWAIT P1, [R8+URZ+0x38850], R3 ;  /* 0x03885003080075a7 */ /* 0x000722000802017f */
[----:B------:R-:W-:Y:S05]  /*49e0*/  @!P0 BRA `(.L_x_3032) ;  /* 0x0000000000048947 */ /* 0x000fea0003800000 */
[----:B------:R-:W-:Y:S01]  /*49f0*/  BPT.TRAP 0x1 ;  /* 0x000000040000795c */ /* 0x000fe20000300000 */
.L_x_3032:
[----:B----4-:R-:W-:Y:S05]  /*4a00*/  @P1 BRA `(.L_x_3033) ;  /* 0x0000000000081947 */ /* 0x010fea0003800000 */
[----:B------:R-:W4:Y:S02]  /*4a10*/  SYNCS.PHASECHK.TRANS64.TRYWAIT P1, [R8+URZ+0x38850], R3 ;  /* 0x03885003080075a7 */ /* 0x000f24000802017f */
[----:B----4-:R-:W-:Y:S05]  /*4a20*/  @!P1 BRA `(.L_x_3034) ;  /* 0x0000018800509947 */ /* 0x010fea0003800000 */
.L_x_3033:
[----:B------:R-:W-:Y:S01]  /*4a30*/  UIADD3 UR4, UR38, 0x400, URZ ;  /* 0x0000040026047890 */ /* 0x000fe2000fffe03f */
[----:B------:R-:W-:Y:S01]  /*4a40*/  WARPGROUP.ARRIVE ;  /* 0x00000000000079c5 */ /* 0x000fe20000000000 */
[----:B------:R-:W-:-:S05]  /*4a50*/  UIADD3 UR5, UR38, 0x26400, URZ ;  /* 0x0002640026057890 */ /* 0x000fca000fffe03f */
[----:B--2---:R-:W2:Y:S01]  /*4a60*/  S2R R0, SR_TID.X ;  /* 0x0000000000007919 */ /* 0x004ea20000002100 */
        /* <DEDUP_REMOVED lines=10> */
[----:B------:R-:W-:Y:S01]  /*4b10*/  UMOV UR24, UR6 ;  /* 0x0000000600187c82 */ /* 0x000fe20008000000 */
[----:B------:R-:W-:-:S03]  /*4b20*/  UIADD3 UR30, UR26, 0x2, URZ ;  /* 0x000000021a1e7890 */ /* 0x000fc6000fffe03f */
[----:B------:R-:W-:Y:S01]  /*4b30*/  HGMMA.64x64x16.F32.BF16 R24, gdesc[UR24], R24, gsb0 ;  /* 0x00e00000181879f0 */ /* 0x000fe20008001818 */
[----:B------:R-:W-:Y:S01]  /*4b40*/  UMOV UR29, 0x40000040 ;  /* 0x40000040001d7882 */ /* 0x000fe20000000000 */
[----:B------:R-:W-:Y:S01]  /*4b50*/  UMOV UR31, 0x40000040 ;  /* 0x40000040001f7882 */ /* 0x000fe20000000000 */
[----:B------:R-:W-:Y:S02]  /*4b60*/  UIADD3 UR11, UR6, 0x800, URZ ;  /* 0x00000800060b7890 */ /* 0x000fe4000fffe03f */
[----:B------:R-:W-:Y:S01]  /*4b70*/  UIADD3 UR14, UR26, 0x800, URZ ;  /* 0x000008001a0e7890 */ /* 0x000fe2000fffe03f */
[----:B--2---:R-:W-:-:S06]  /*4b80*/  SHF.R.U32.HI R0, RZ, 0x7, R0 ;  /* 0x00000007ff007819 */ /* 0x004fcc0000011600 */
[----:B------:R-:W2:Y:S02]  /*4b90*/  SHFL.IDX PT, R0, R0, RZ, 0x1f ;  /* 0x00001fff00007589 */ /* 0x000ea400000e0000 */
[----:B--2---:R-:W-:-:S13]  /*4ba0*/  R2UR UR5, R0 ;  /* 0x00000000000572ca */ /* 0x004fda00000e0000 */
        /* <DEDUP_REMOVED lines=251> */
.L_x_3035:
[----:B------:R-:W2:Y:S01]  /*5b60*/  LDC R170, c[0x0][0x448] ;  /* 0x00011200ffaa7b82 */ /* 0x000ea20000000800 */
[----:B------:R-:W-:Y:S01]  /*5b70*/  IMAD.IADD R0, R194, 0x1, R188 ;  /* 0x00000001c2007824 */ /* 0x000fe200078e02bc */
[----:B------:R-:W-:Y:S01]  /*5b80*/  R2UR UR5, R8 ;  /* 0x00000000080572ca */ /* 0x000fe200000e0000 */
[----:B------:R-:W-:Y:S01]  /*5b90*/  ULDC UR11, c[0x0][0xad4] ;  /* 0x0002b500000b7ab9 */ /* 0x000fe20000000800 */
[----:B------:R-:W-:Y:S01]  /*5ba0*/  LOP3.LUT P1, RZ, R16, 0x1, RZ, 0xc0, !PT ;  /* 0x0000000110ff7812 */ /* 0x000fe2000782c0ff */
[----:B------:R-:W-:Y:S01]  /*5bb0*/  ULDC UR7, c[0x0][0xad8] ;  /* 0x0002b60000077ab9 */ /* 0x000fe20000000800 */
[----:B------:R-:W-:-:S04]  /*5bc0*/  LEA R14, R168, 0xffffffc0, 0x6 ;  /* 0xffffffc0a80e7811 */ /* 0x000fc800078e30ff */
[----:B------:R-:W-:-:S05]  /*5bd0*/  IADD3 R10, -R19, R17, -R14 ;  /* 0x00000011130a7210 */ /* 0x000fca0007ffe90e */
[----:B------:R-:W-:-:S04]  /*5be0*/  UIADD3 UR5, UR5, 0x38840, URZ ;  /* 0x0003884005057890 */ /* 0x000fc8000fffe03f */
[----:B------:R-:W-:Y:S01]  /*5bf0*/  UPRMT UR5, UR39, 0x654, UR5 ;  /* 0x0000065427057896 */ /* 0x000fe20008000005 */
[----:B--2---:R-:W-:-:S08]  /*5c00*/  ISETP.NE.AND P2, PT, R170, 0x1, PT ;  /* 0x00000001aa00780c */ /* 0x004fd00003f45270 */
[----:B------:R-:W-:Y:S01]  /*5c10*/  SYNCS.ARRIVE.TRANS64.RED.A1T0 RZ, [UR5], RZ ;  /* 0x000000ffffff79a7 */ /* 0x000fe20008100405 */
[----:B------:R-:W-:-:S04]  /*5c20*/  ULOP3.LUT UR5, URZ, UR11, URZ, 0x33, !UPT ;  /* 0x0000000b3f057292 */ /* 0x000fc8000f8e333f */
[----:B01-34-:R-:W0:Y:S08]  /*5c30*/  @P2 LDC R3, c[0x0][0x44c] ;  /* 0x00011300ff032b82 */ /* 0x01be300000000800 */
[----:B------:R-:W1:Y:S01]  /*5c40*/  @P2 LDC R6, c[0x0][0x450] ;  /* 0x00011400ff062b82 */ /* 0x000e620000000800 */
[----:B0-----:R-:W-:-:S05]  /*5c50*/  @P2 IMAD.HI.U32 R3, R0, R3, RZ ;  /* 0x0000000300032227 */ /* 0x001fca00078e00ff */
[----:B-1----:R-:W-:Y:S01]  /*5c60*/  @P2 SHF.R.U32.HI R0, RZ, R6, R3 ;  /* 0x00000006ff002219 */ /* 0x002fe20000011603 */
[----:B------:R-:W-:-:S04]  /*5c70*/  IMAD.MOV.U32 R3, RZ, RZ, -0x40 ;  /* 0xffffffc0ff037424 */ /* 0x000fc800078e00ff */
[----:B------:R-:W0:Y:S01]  /*5c80*/  SHFL.IDX PT, R9, R0, RZ, 0x1c1f ;  /* 0x001c1fff00097589 */ /* 0x000e2200000e0000 */
[----:B------:R-:W-:-:S04]  /*5c90*/  IMAD R6, R168, R3, 0x41 ;  /* 0x00000041a8067424 */ /* 0x000fc800078e0203 */
[----:B------:R-:W-:Y:S01]  /*5ca0*/  VIADD R20, R6, 0xffffffff ;  /* 0xffffffff06147836 */ /* 0x000fe20000000000 */
[----:B------:R-:W-:-:S05]  /*5cb0*/  IADD3 R3, -R19, R6, R17 ;  /* 0x0000000613037210 */ /* 0x000fca0007ffe111 */
[----:B------:R-:W-:-:S04]  /*5cc0*/  IMAD.IADD R3, R3, 0x1, -R18 ;  /* 0x0000000103037824 */ /* 0x000fc800078e0a12 */
[C---:B------:R-:W-:Y:S02]  /*5cd0*/  VIADD R57, R3.reuse, UR7 ;  /* 0x0000000703397c36 */ /* 0x040fe40008000000 */
[----:B------:R-:W-:-:S03]  /*5ce0*/  VIADD R12, R3, UR5 ;  /* 0x00000005030c7c36 */ /* 0x000fc60008000000 */
[----:B0-----:R-:W-:Y:S01]  /*5cf0*/  VIADDMNMX R3, R9, R57, R10, PT ;  /* 0x0000003909037246 */ /* 0x001fe2000380010a */
[----:B------:R-:W-:Y:S01]  /*5d00*/  IMAD.IADD R5, R12, 0x1, R9 ;  /* 0x000000010c057824 */ /* 0x000fe200078e0209 */
        /* <DEDUP_REMOVED lines=14> */
.L_x_3038:
[----:B------:R-:W-:Y:S02]  /*5df0*/  ULDC UR5, c[0x0][0xadc] ;  /* 0x0002b70000057ab9 */ /* 0x000fe40000000800 */
[----:B------:R-:W-:-:S05]  /*5e00*/  IMAD.U32 R11, RZ, RZ, UR5 ;  /* 0x00000005ff0b7e24 */ /* 0x000fca000f8e00ff */
[----:B------:R-:W-:-:S13]  /*5e10*/  ISETP.NE.AND P1, PT, R11, 0x1, PT ;  /* 0x000000010b00780c */ /* 0x000fda0003f25270 */
[----:B------:R-:W0:Y:S02]  /*5e20*/  @P1 LDC.64 R6, c[0x0][0xae0] ;  /* 0x0002b800ff061b82 */ /* 0x000e240000000a00 */
[----:B0-----:R-:W-:-:S05]  /*5e30*/  @P1 IMAD.HI.U32 R6, R9, R6, RZ ;  /* 0x0000000609061227 */ /* 0x001fca00078e00ff */
[----:B------:R-:W-:-:S07]  /*5e40*/  @P1 SHF.R.U32.HI R9, RZ, R7, R6 ;  /* 0x00000007ff091219 */ /* 0x000fce0000011606 */
.L_x_3039:
[----:B------:R-:W-:Y:S05]  /*5e50*/  BSYNC B0 ;  /* 0x0000000000007941 */ /* 0x000fea0003800000 */
.L_x_3037:
[----:B------:R-:W-:-:S04]  /*5e60*/  IMAD R6, R9, R11, -R14 ;  /* 0x0000000b09067224 */ /* 0x000fc800078e0a0e */
[----:B------:R-:W-:-:S05]  /*5e70*/  IMAD.IADD R6, R6, 0x1, -R19 ;  /* 0x0000000106067824 */ /* 0x000fca00078e0a13 */
[----:B------:R-:W-:Y:S02]  /*5e80*/  VIADDMNMX R3, R6, R11, R3, PT ;  /* 0x0000000b06037246 */ /* 0x000fe40003800103 */
[----:B------:R-:W-:-:S07]  /*5e90*/  VIMNMX R5, R5, R6, !PT ;  /* 0x0000000605057248 */ /* 0x000fce0007fe0100 */
.L_x_3036:
[C---:B------:R-:W-:Y:S02]  /*5ea0*/  ISETP.GE.AND P2, PT, R20.reuse, 0x9, PT ;  /* 0x000000091400780c */ /* 0x040fe40003f46270 */
[C---:B------:R-:W-:Y:S02]  /*5eb0*/  ISETP.GE.AND P1, PT, R20.reuse, 0x2, PT ;  /* 0x000000021400780c */ /* 0x040fe40003f26270 */
[C---:B------:R-:W-:Y:S02]  /*5ec0*/  ISETP.GT.AND P3, PT, R5.reuse, 0x8, !P2 ;  /* 0x000000080500780c */ /* 0x040fe40005764270 */
[----:B------:R-:W-:Y:S02]  /*5ed0*/  ISETP.GT.AND P4, PT, R5, 0x1, !P1 ;  /* 0x000000010500780c */ /* 0x000fe40004f84270 */
[----:B------:R-:W-:Y:S02]  /*5ee0*/  ISETP.LT.OR P3, PT, R3, 0x9, P3 ;  /* 0x000000090300780c */ /* 0x000fe40001f61670 */
[----:B------:R-:W-:-:S02]  /*5ef0*/  ISETP.GE.AND P5, PT, R20, 0xa, PT ;  /* 0x0000000a1400780c */ /* 0x000fc40003fa6270 */
[----:B------:R-:W-:Y:S02]  /*5f00*/  FSEL R65, R28, -INF , !P3 ;  /* 0xff8000001c417808 */ /* 0x000fe40005800000 */
[----:B------:R-:W-:Y:S02]  /*5f10*/  ISETP.LT.OR P4, PT, R3, 0x2, P4 ;  /* 0x000000020300780c */ /* 0x000fe40002781670 */
[----:B------:R-:W-:Y:S02]  /*5f20*/  ISETP.GT.AND P3, PT, R5, 0x9, !P5 ;  /* 0x000000090500780c */ /* 0x000fe40006f64270 */
[----:B------:R-:W-:Y:S02]  /*5f30*/  FSEL R69, R25, -INF , !P4 ;  /* 0xff80000019457808 */ /* 0x000fe40006000000 */
        /* <DEDUP_REMOVED lines=51> */
[C---:B------:R-:W-:Y:S02]  /*6270*/  ISETP.GE.AND P6, PT, R20.reuse, 0x1, PT ;  /* 0x000000011400780c */ /* 0x040fe40003fc6270 */
[----:B------:R-:W-:Y:S02]  /*6280*/  FSEL R49, R49, -INF , !P3 ;  /* 0xff80000031317808 */ /* 0x000fe40005800000 */
[----:B------:R-:W-:Y:S02]  /*6290*/  ISETP.GE.AND P3, PT, R20, 0x39, PT ;  /* 0x000000391400780c */ /* 0x000fe40003f66270 */
[----:B------:R-:W-:Y:S02]  /*62a0*/  P2R R28, PR, RZ, 0x20 ;  /* 0x00000020ff1c7803 */ /* 0x000fe40000000000 */
[----:B------:R-:W-:-:S02]  /*62b0*/  ISETP.GT.AND P4, PT, R5, 0x38, !P3 ;  /* 0x000000380500780c */ /* 0x000fc40005f84270 */
[----:B------:R-:W-:Y:S02]  /*62c0*/  ISETP.GE.AND P5, PT, R20, 0x3a, PT ;  /* 0x0000003a1400780c */ /* 0x000fe40003fa6270 */
[----:B------:R-:W-:-:S04]  /*62d0*/  ISETP.LT.OR P4, PT, R3, 0x39, P4 ;  /* 0x000000390300780c */ /* 0x000fc80002781670 */
[----:B------:R-:W-:Y:S02]  /*62e0*/  FSEL R9, R52, -INF , !P4 ;  /* 0xff80000034097808 */ /* 0x000fe40006000000 */
[----:B------:R-:W-:-:S04]  /*62f0*/  ISETP.GT.AND P4, PT, R5, RZ, !P6 ;  /* 0x000000ff0500720c */ /* 0x000fc80007784270 */
[----:B------:R-:W-:-:S04]  /*6300*/  ISETP.LT.OR P4, PT, R3, 0x1, P4 ;  /* 0x000000010300780c */ /* 0x000fc80002781670 */
[----:B------:R-:W-:Y:S02]  /*6310*/  FSEL R67, R24, -INF , !P4 ;  /* 0xff80000018437808 */ /* 0x000fe40006000000 */
[----:B------:R-:W-:-:S04]  /*6320*/  ISETP.GT.AND P4, PT, R5, 0x39, !P5 ;  /* 0x000000390500780c */ /* 0x000fc80006f84270 */
[----:B------:R-:W-:Y:S02]  /*6330*/  ISETP.LT.OR P4, PT, R3, 0x3a, P4 ;  /* 0x0000003a0300780c */ /* 0x000fe40002781670 */
[----:B------:R-:W0:Y:S02]  /*6340*/  SHFL.IDX PT, R3, R0, 0x1, 0x1c1f ;  /* 0x003c1f0000037f89 */ /* 0x000e2400000e0000 */
[----:B------:R-:W-:Y:S02]  /*6350*/  FSEL R53, R53, -INF , !P4 ;  /* 0xff80000035357808 */ /* 0x000fe40006000000 */
[----:B------:R-:W-:Y:S02]  /*6360*/  LOP3.LUT P4, RZ, R16, 0x1, RZ, 0xc0, !PT ;  /* 0x0000000110ff7812 */ /* 0x000fe4000788c0ff */
[----:B0-----:R-:W-:Y:S01]  /*6370*/  VIADDMNMX R10, R3, R57, R10, PT ;  /* 0x00000039030a7246 */ /* 0x001fe2000380010a */
[----:B------:R-:W-:-:S10]  /*6380*/  IMAD.IADD R12, R12, 0x1, R3 ;  /* 0x000000010c0c7824 */ /* 0x000fd400078e0203 */
[----:B------:R-:W-:Y:S05]  /*6390*/  @!P4 BRA `(.L_x_3040) ;  /* 0x000000000060c947 */ /* 0x000fea0003800000 */
        /* <DEDUP_REMOVED lines=13> */
.L_x_3042:
[----:B------:R-:W-:Y:S02]  /*6470*/  ULDC UR5, c[0x0][0xadc] ;  /* 0x0002b70000057ab9 */ /* 0x000fe40000000800 */
[----:B------:R-:W-:-:S05]  /*6480*/  IMAD.U32 R5, RZ, RZ, UR5 ;  /* 0x00000005ff057e24 */ /* 0x000fca000f8e00ff */
[----:B------:R-:W-:-:S13]  /*6490*/  ISETP.NE.AND P4, PT, R5, 0x1, PT ;  /* 0x000000010500780c */ /* 0x000fda0003f85270 */
[----:B------:R-:W0:Y:S02]  /*64a0*/  @P4 LDC.64 R6, c[0x0][0xae0] ;  /* 0x0002b800ff064b82 */ /* 0x000e240000000a00 */
[----:B0-----:R-:W-:-:S05]  /*64b0*/  @P4 IMAD.HI.U32 R6, R3, R6, RZ ;  /* 0x0000000603064227 */ /* 0x001fca00078e00ff */
[----:B------:R-:W-:-:S07]  /*64c0*/  @P4 SHF.R.U32.HI R3, RZ, R7, R6 ;  /* 0x00000007ff034219 */ /* 0x000fce0000011606 */
.L_x_3043:
[----:B------:R-:W-:Y:S05]  /*64d0*/  BSYNC B0 ;  /* 0x0000000000007941 */ /* 0x000fea0003800000 */
.L_x_3041:
[----:B------:R-:W-:-:S04]  /*64e0*/  IMAD R0, R3, R5, -R14 ;  /* 0x0000000503007224 */ /* 0x000fc800078e0a0e */
[----:B------:R-:W-:-:S05]  /*64f0*/  IMAD.IADD R3, R0, 0x1, -R19 ;  /* 0x0000000100037824 */ /* 0x000fca00078e0a13 */
[----:B------:R-:W-:Y:S02]  /*6500*/  VIADDMNMX R10, R3, R5, R10, PT ;  /* 0x00000005030a7246 */ /* 0x000fe4000380010a */
[----:B------:R-:W-:-:S07]  /*6510*/  VIMNMX R12, R12, R3, !PT ;  /* 0x000000030c0c7248 */ /* 0x000fce0007fe0100 */
.L_x_3040:
[----:B------:R-:W-:Y:S01]  /*6520*/  FMNMX.FTZ R0, R67, R69, !PT ;  /* 0x0000004543007209 */ /* 0x000fe20007810000 */
[----:B------:R-:W-:Y:S01]  /*6530*/  ULDC UR5, c[0x0][0xa80] ;  /* 0x0002a00000057ab9 */ /* 0x000fe20000000800 */
[----:B------:R-:W-:Y:S01]  /*6540*/  ISETP.GT.AND P1, PT, R12, 0x1, !P1 ;  /* 0x000000010c00780c */ /* 0x000fe20004f24270 */
[----:B------:R-:W-:Y:S01]  /*6550*/  IMAD.U32 R6, RZ, RZ, UR5 ;  /* 0x00000005ff067e24 */ /* 0x000fe2000f8e00ff */
[----:B------:R-:W-:Y:S01]  /*6560*/  FMNMX.FTZ R0, R65, R0, !PT ;  /* 0x0000000041007209 */ /* 0x000fe20007810000 */
[----:B------:R-:W-:Y:S01]  /*6570*/  ULEA UR10, UR36, UR37, 0xc ;  /* 0x00000025240a7291 */ /* 0x000fe2000f8e603f */
[----:B------:R-:W-:Y:S01]  /*6580*/  ISETP.LT.OR P1, PT, R10, 0x2, P1 ;  /* 0x000000020a00780c */ /* 0x000fe20000f21670 */
[----:B------:R-:W-:Y:S01]  /*6590*/  UMOV UR15, 0x40000040 ;  /* 0x40000040000f7882 */ /* 0x000fe20000000000 */
[----:B------:R-:W-:Y:S02]  /*65a0*/  FMNMX.FTZ R0, R59, R0, !PT ;  /* 0x000000003b007209 */ /* 0x000fe40007810000 */
[----:B------:R-:W-:-:S02]  /*65b0*/  FSEL R61, R27, -INF , !P1 ;  /* 0xff8000001b3d7808 */ /* 0x000fc40004800000 */
[----:B------:R-:W-:Y:S01]  /*65c0*/  ISETP.NE.AND P1, PT, R28, RZ, PT ;  /* 0x000000ff1c00720c */ /* 0x000fe20003f25270 */
[----:B------:R-:W-:Y:S01]  /*65d0*/  UMOV UR14, UR10 ;  /* 0x0000000a000e7c82 */ /* 0x000fe20008000000 */
[----:B------:R-:W-:Y:S01]  /*65e0*/  FMNMX.FTZ R0, R25, R0, !PT ;  /* 0x0000000019007209 */ /* 0x000fe20007810000 */
[----:B------:R-:W-:Y:S01]  /*65f0*/  BAR.SYNC.DEFER_BLOCKING 0xf, 0x100 ;  /* 0x03c4000000007b1d */ /* 0x000fe20000010000 */
        /* <DEDUP_REMOVED lines=12> */
[----:B------:R-:W-:Y:S02]  /*66c0*/  FMNMX.FTZ R0, R13, R0, !PT ;  /* 0x000000000d007209 */ /* 0x000fe40007810000 */
[----:B------:R-:W-:Y:S02]  /*66d0*/  ISETP.NE.AND P1, PT, R32, RZ, PT ;  /* 0x000000ff2000720c */ /* 0x000fe40003f25270 */
[----:B------:R-:W-:Y:S02]  /*66e0*/  FMNMX.FTZ R0, R45, R0, !PT ;  /* 0x000000002d007209 */ /* 0x000fe40007810000 */
[----:B------:R-:W-:-:S02]  /*66f0*/  ISETP.GT.AND P1, PT, R12, 0x11, !P1 ;  /* 0x000000110c00780c */ /* 0x000fc40004f24270 */
[----:B------:R-:W-:Y:S02]  /*6700*/  FMNMX.FTZ R0, R11, R0, !PT ;  /* 0x000000000b007209 */ /* 0x000fe40007810000 */
        /* <DEDUP_REMOVED lines=8> */
[----:B------:R-:W-:Y:S01]  /*6790*/  ISETP.GT.AND P2, PT, R12, 0x8, !P2 ;  /* 0x000000080c00780c */ /* 0x000fe20005744270 */
[----:B------:R-:W0:Y:S01]  /*67a0*/  SHFL.BFLY PT, R0, R7, 0x2, 0x1f ;  /* 0x0c401f0007007f89 */ /* 0x000e2200000e0000 */
[----:B------:R-:W-:Y:S02]  /*67b0*/  FSEL R29, R38, -INF , !P1 ;  /* 0xff800000261d7808 */ /* 0x000fe40004800000 */
[----:B------:R-:W-:-:S02]  /*67c0*/  ISETP.NE.AND P1, PT, R36, RZ, PT ;  /* 0x000000ff2400720c */ /* 0x000fc40003f25270 */
[----:B------:R-:W-:Y:S02]  /*67d0*/  ISETP.LT.OR P2, PT, R10, 0x9, P2 ;  /* 0x000000090a00780c */ /* 0x000fe40001741670 */
[----:B------:R-:W-:Y:S02]  /*67e0*/  ISETP.GT.AND P1, PT, R12, 0x19, !P1 ;  /* 0x000000190c00780c */ /* 0x000fe40004f24270 */
[----:B------:R-:W-:Y:S02]  /*67f0*/  FSEL R63, R30, -INF , !P2 ;  /* 0xff8000001e3f7808 */ /* 0x000fe40005000000 */
[----:B------:R-:W-:Y:S02]  /*6800*/  ISETP.LT.OR P1, PT, R10, 0x1a, P1 ;  /* 0x0000001a0a00780c */ /* 0x000fe40000f21670 */
[----:B------:R-:W-:Y:S02]  /*6810*/  ISETP.NE.AND P2, PT, R60, RZ, PT ;  /* 0x000000ff3c00720c */ /* 0x000fe40003f45270 */
[----:B------:R-:W-:-:S02]  /*6820*/  FSEL R39, R39, -INF , !P1 ;  /* 0xff80000027277808 */ /* 0x000fc40004800000 */
[----:B------:R-:W-:Y:S02]  /*6830*/  ISETP.NE.AND P1, PT, R58, RZ, PT ;  /* 0x000000ff3a00720c */ /* 0x000fe40003f25270 */
[----:B------:R-:W-:Y:S02]  /*6840*/  ISETP.NE.AND P4, PT, R44, RZ, PT ;  /* 0x000000ff2c00720c */ /* 0x000fe40003f85270 */
[C---:B------:R-:W-:Y:S02]  /*6850*/  ISETP.GT.AND P1, PT, R12.reuse, 0x20, !P1 ;  /* 0x000000200c00780c */ /* 0x040fe40004f24270 */
[----:B------:R-:W-:Y:S02]  /*6860*/  ISETP.GT.AND P6, PT, R12, RZ, !P6 ;  /* 0x000000ff0c00720c */ /* 0x000fe400077c4270 */
[----:B------:R-:W-:Y:S02]  /*6870*/  ISETP.LT.OR P1, PT, R10, 0x21, P1 ;  /* 0x000000210a00780c */ /* 0x000fe40000f21670 */
[----:B0-----:R-:W-:-:S02]  /*6880*/  FMNMX.FTZ R14, R7, R0, !PT ;  /* 0x00000000070e7209 */ /* 0x001fc40007810000 */
[----:B------:R-:W-:Y:S02]  /*6890*/  FSEL R57, R42, -INF , !P1 ;  /* 0xff8000002a397808 */ /* 0x000fe40004800000 */
[----:B------:R-:W-:Y:S01]  /*68a0*/  ISETP.NE.AND P1, PT, R40, RZ, PT ;  /* 0x000000ff2800720c */ /* 0x000fe20003f25270 */
[----:B------:R-:W0:Y:S01]  /*68b0*/  SHFL.BFLY PT, R5, R14, 0x1, 0x1f ;  /* 0x0c201f000e057f89 */ /* 0x000e2200000e0000 */
[----:B------:R-:W-:Y:S02]  /*68c0*/  ISETP.LT.OR P6, PT, R10, 0x1, P6 ;  /* 0x000000010a00780c */ /* 0x000fe400037c1670 */
[----:B------:R-:W-:Y:S02]  /*68d0*/  ISETP.GT.AND P1, PT, R12, 0x21, !P1 ;  /* 0x000000210c00780c */ /* 0x000fe40004f24270 */
[----:B------:R-:W-:Y:S02]  /*68e0*/  FSEL R26, R26, -INF , !P6 ;  /* 0xff8000001a1a7808 */ /* 0x000fe40007000000 */
[----:B------:R-:W-:-:S02]  /*68f0*/  ISETP.LT.OR P1, PT, R10, 0x22, P1 ;  /* 0x000000220a00780c */ /* 0x000fc40000f21670 */
[C---:B------:R-:W-:Y:S02]  /*6900*/  ISETP.GT.AND P3, PT, R12.reuse, 0x38, !P3 ;  /* 0x000000380c00780c */ /* 0x040fe40005f64270 */
[----:B------:R-:W-:Y:S02]  /*6910*/  FSEL R43, R43, -INF , !P1 ;  /* 0xff8000002b2b7808 */ /* 0x000fe40004800000 */
[----:B------:R-:W-:Y:S02]  /*6920*/  ISETP.GT.AND P1, PT, R12, 0x28, !P2 ;  /* 0x000000280c00780c */ /* 0x000fe40005724270 */
[----:B------:R-:W-:Y:S02]  /*6930*/  ISETP.NE.AND P2, PT, R62, RZ, PT ;  /* 0x000000ff3e00720c */ /* 0x000fe40003f45270 */
[----:B------:R-:W-:Y:S02]  /*6940*/  ISETP.LT.OR P1, PT, R10, 0x29, P1 ;  /* 0x000000290a00780c */ /* 0x000fe40000f21670 */
[----:B------:R-:W-:-:S02]  /*6950*/  ISETP.GT.AND P5, PT, R12, 0x39, !P5 ;  /* 0x000000390c00780c */ /* 0x000fc40006fa4270 */
[----:B------:R-:W-:Y:S02]  /*6960*/  FSEL R3, R46, -INF , !P1 ;  /* 0xff8000002e037808 */ /* 0x000fe40004800000 */
[----:B------:R-:W-:Y:S02]  /*6970*/  ISETP.GT.AND P1, PT, R12, 0x29, !P4 ;  /* 0x000000290c00780c */ /* 0x000fe40006724270 */
[----:B0-----:R-:W-:Y:S02]  /*6980*/  FMNMX.FTZ R5, R14, R5, !PT ;  /* 0x000000050e057209 */ /* 0x001fe40007810000 */
[----:B------:R-:W-:Y:S02]  /*6990*/  ISETP.LT.OR P1, PT, R10, 0x2a, P1 ;  /* 0x0000002a0a00780c */ /* 0x000fe40000f21670 */
[----:B------:R-:W-:Y:S01]  /*69a0*/  ISETP.NE.AND P4, PT, R48, RZ, PT ;  /* 0x000000ff3000720c */ /* 0x000fe20003f85270 */
[----:B------:R-:W-:Y:S01]  /*69b0*/  FMUL.FTZ R0, R5, R6 ;  /* 0x0000000605007220 */ /* 0x000fe20000410000 */
[----:B------:R-:W-:-:S02]  /*69c0*/  FSEL R47, R47, -INF , !P1 ;  /* 0xff8000002f2f7808 */ /* 0x000fc40004800000 */
[----:B------:R-:W-:Y:S02]  /*69d0*/  FSETP.NEU.FTZ.AND P1, PT, R5, -INF , PT ;  /* 0xff8000000500780b */ /* 0x000fe40003f3d000 */
[----:B------:R-:W-:Y:S02]  /*69e0*/  ISETP.LT.OR P3, PT, R10, 0x39, P3 ;  /* 0x000000390a00780c */ /* 0x000fe40001f61670 */
[----:B------:R-:W-:Y:S02]  /*69f0*/  FSEL R20, R0, RZ, P1 ;  /* 0x000000ff00147208 */ /* 0x000fe40000800000 */
[----:B------:R-:W-:Y:S02]  /*6a00*/  FMNMX.FTZ R0, R26, R61, !PT ;  /* 0x0000003d1a007209 */ /* 0x000fe40007810000 */
[C---:B------:R-:W-:Y:S01]  /*6a10*/  ISETP.GT.AND P1, PT, R12.reuse, 0x30, !P2 ;  /* 0x000000300c00780c */ /* 0x040fe20005724270 */
[--C-:B------:R-:W-:Y:S01]  /*6a20*/  FFMA.FTZ R7, R67, R6, -R20.reuse ;  /* 0x0000000643077223 */ /* 0x100fe20000010814 */
[----:B------:R-:W-:Y:S01]  /*6a30*/  FMNMX.FTZ R0, R63, R0, !PT ;  /* 0x000000003f007209 */ /* 0x000fe20007810000 */
[-CC-:B------:R-:W-:Y:S01]  /*6a40*/  FFMA.FTZ R65, R65, R6.reuse, -R20.reuse ;  /* 0x0000000641417223 */ /* 0x180fe20000010814 */
[----:B------:R-:W-:Y:S01]  /*6a50*/  ISETP.GT.AND P2, PT, R12, 0x31, !P4 ;  /* 0x000000310c00780c */ /* 0x000fe20006744270 */
[--C-:B------:R-:W-:Y:S01]  /*6a60*/  FFMA.FTZ R12, R69, R6, -R20.reuse ;  /* 0x00000006450c7223 */ /* 0x100fe20000010814 */
[----:B------:R-:W-:Y:S01]  /*6a70*/  FMNMX.FTZ R0, R31, R0, !PT ;  /* 0x000000001f007209 */ /* 0x000fe20007810000 */
[----:B------:R-:W-:Y:S01]  /*6a80*/  MUFU.EX2 R152, R7 ;  /* 0x0000000700987308 */ /* 0x000fe20000000800 */
[C---:B------:R-:W-:Y:S01]  /*6a90*/  ISETP.LT.OR P1, PT, R10.reuse, 0x31, P1 ;  /* 0x000000310a00780c */ /* 0x040fe20000f21670 */
[--C-:B------:R-:W-:Y:S01]  /*6aa0*/  FFMA.FTZ R59, R59, R6, -R20.reuse ;  /* 0x000000063b3b7223 */ /* 0x100fe20000010814 */
[----:B------:R-:W-:Y:S01]  /*6ab0*/  FMNMX.FTZ R0, R27, R0, !PT ;  /* 0x000000001b007209 */ /* 0x000fe20007810000 */
[-CC-:B------:R-:W-:Y:S01]  /*6ac0*/  FFMA.FTZ R25, R25, R6.reuse, -R20.reuse ;  /* 0x0000000619197223 */ /* 0x180fe20000010814 */
[----:B------:R-:W-:Y:S01]  /*6ad0*/  ISETP.LT.OR P2, PT, R10, 0x32, P2 ;  /* 0x000000320a00780c */ /* 0x000fe20001741670 */
[--C-:B------:R-:W-:Y:S01]  /*6ae0*/  FFMA.FTZ R33, R33, R6, -R20.reuse ;  /* 0x0000000621217223 */ /* 0x100fe20000010814 */
[----:B------:R-:W-:Y:S01]  /*6af0*/  FMNMX.FTZ R0, R35, R0, !PT ;  /* 0x0000000023007209 */ /* 0x000fe20007810000 */
[----:B------:R-:W0:Y:S01]  /*6b00*/  MUFU.EX2 R71, R12 ;  /* 0x0000000c00477308 */ /* 0x000e220000000800 */
[----:B------:R-:W-:Y:S01]  /*6b10*/  FSEL R67, R50, -INF , !P1 ;  /* 0xff80000032437808 */ /* 0x000fe20004800000 */
[--C-:B------:R-:W-:Y:S01]  /*6b20*/  FFMA.FTZ R21, R21, R6, -R20.reuse ;  /* 0x0000000615157223 */ /* 0x100fe20000010814 */
[----:B------:R-:W-:Y:S01]  /*6b30*/  FMNMX.FTZ R0, R29, R0, !PT ;  /* 0x000000001d007209 */ /* 0x000fe20007810000 */
[-CC-:B------:R-:W-:Y:S01]  /*6b40*/  FFMA.FTZ R37, R37, R6.reuse, -R20.reuse ;  /* 0x0000000625257223 */ /* 0x180fe20000010814 */
[----:B------:R-:W-:Y:S01]  /*6b50*/  FSEL R51, R51, -INF , !P2 ;  /* 0xff80000033337808 */ /* 0x000fe20005000000 */
[--C-:B------:R-:W-:Y:S01]  /*6b60*/  FFMA.FTZ R15, R15, R6, -R20.reuse ;  /* 0x000000060f0f7223 */ /* 0x100fe20000010814 */
[----:B------:R-:W-:Y:S01]  /*6b70*/  FMNMX.FTZ R0, R39, R0, !PT ;  /* 0x0000000027007209 */ /* 0x000fe20007810000 */
[----:B------:R-:W-:Y:S01]  /*6b80*/  MUFU.EX2 R65, R65 ;  /* 0x0000004100417308 */ /* 0x000fe20000000800 */
[----:B------:R-:W-:Y:S01]  /*6b90*/  ISETP.LT.OR P5, PT, R10, 0x3a, P5 ;  /* 0x0000003a0a00780c */ /* 0x000fe20002fa1670 */
[--C-:B------:R-:W-:Y:S01]  /*6ba0*/  FFMA.FTZ R41, R41, R6, -R20.reuse ;  /* 0x0000000629297223 */ /* 0x100fe20000010814 */
[----:B------:R-:W-:Y:S01]  /*6bb0*/  FMNMX.FTZ R0, R57, R0, !PT ;  /* 0x0000000039007209 */ /* 0x000fe20007810000 */
[-CC-:B------:R-:W-:Y:S01]  /*6bc0*/  FFMA.FTZ R13, R13, R6.reuse, -R20.reuse ;  /* 0x000000060d0d7223 */ /* 0x180fe20000010814 */
[----:B------:R-:W-:Y:S01]  /*6bd0*/  FSEL R69, R54, -INF , !P3 ;  /* 0xff80000036457808 */ /* 0x000fe20005800000 */
[--C-:B------:R-:W-:Y:S01]  /*6be0*/  FFMA.FTZ R45, R45, R6, -R20.reuse ;  /* 0x000000062d2d7223 */ /* 0x100fe20000010814 */
[----:B------:R-:W-:Y:S01]  /*6bf0*/  FMNMX.FTZ R0, R43, R0, !PT ;  /* 0x000000002b007209 */ /* 0x000fe20007810000 */
[----:B------:R-:W-:Y:S01]  /*6c00*/  MUFU.EX2 R154, R59 ;  /* 0x0000003b009a7308 */ /* 0x000fe20000000800 */
[----:B------:R-:W-:Y:S01]  /*6c10*/  FSEL R55, R55, -INF , !P5 ;  /* 0xff80000037377808 */ /* 0x000fe20006800000 */
[----:B0-----:R-:W-:Y:S01]  /*6c20*/  FADD.FTZ R28, R152, R71 ;  /* 0x00000047981c7221 */ /* 0x001fe20000010000 */
[----:B------:R-:W-:Y:S01]  /*6c30*/  FMNMX.FTZ R0, R3, R0, !PT ;  /* 0x0000000003007209 */ /* 0x000fe20007810000 */
[-CC-:B------:R-:W-:Y:S01]  /*6c40*/  FFMA.FTZ R11, R11, R6.reuse, -R20.reuse ;  /* 0x000000060b0b7223 */ /* 0x180fe20000010814 */
[-CC-:B------:R-:W-:Y:S01]  /*6c50*/  FFMA.FTZ R49, R49, R6.reuse, -R20.reuse ;  /* 0x0000000631317223 */ /* 0x180fe20000010814 */
[--C-:B------:R-:W-:Y:S01]  /*6c60*/  FFMA.FTZ R9, R9, R6, -R20.reuse ;  /* 0x0000000609097223 */ /* 0x100fe20000010814 */
[----:B------:R-:W-:Y:S01]  /*6c70*/  FMNMX.FTZ R0, R47, R0, !PT ;  /* 0x000000002f007209 */ /* 0x000fe20007810000 */
[----:B------:R-:W-:Y:S01]  /*6c80*/  MUFU.EX2 R25, R25 ;  /* 0x0000001900197308 */ /* 0x000fe20000000800 */
[----:B------:R-:W-:Y:S01]  /*6c90*/  FFMA.FTZ R20, R53, R6, -R20 ;  /* 0x0000000635147223 */ /* 0x000fe20000010814 */
[----:B------:R-:W-:-:S02]  /*6ca0*/  F2FP.BF16.F32.PACK_AB R152, R71, R152 ;  /* 0x000000984798723e */ /* 0x000fc400000010ff */
[----:B------:R-:W-:-:S04]  /*6cb0*/  FMNMX.FTZ R0, R67, R0, !PT ;  /* 0x0000000043007209 */ /* 0x000fc80007810000 */
[----:B------:R-:W-:Y:S01]  /*6cc0*/  FMNMX.FTZ R0, R51, R0, !PT ;  /* 0x0000000033007209 */ /* 0x000fe20007810000 */
[----:B------:R-:W-:Y:S03]  /*6cd0*/  MUFU.EX2 R156, R33 ;  /* 0x00000021009c7308 */ /* 0x000fe60000000800 */
[----:B------:R-:W-:-:S04]  /*6ce0*/  FMNMX.FTZ R0, R69, R0, !PT ;  /* 0x0000000045007209 */ /* 0x000fc80007810000 */
[----:B------:R-:W-:Y:S01]  /*6cf0*/  FMNMX.FTZ R0, R55, R0, !PT ;  /* 0x0000000037007209 */ /* 0x000fe20007810000 */
[----:B------:R-:W-:Y:S04]  /*6d00*/  MUFU.EX2 R21, R21 ;  /* 0x0000001500157308 */ /* 0x000fe80000000800 */
[----:B------:R-:W0:Y:S04]  /*6d10*/  SHFL.BFLY PT, R7, R0, 0x2, 0x1f ;  /* 0x0c401f0000077f89 */ /* 0x000e2800000e0000 */
[----:B------:R-:W-:Y:S08]  /*6d20*/  MUFU.EX2 R158, R37 ;  /* 0x00000025009e7308 */ /* 0x000ff00000000800 */
[----:B------:R-:W-:Y:S08]  /*6d30*/  MUFU.EX2 R15, R15 ;  /* 0x0000000f000f7308 */ /* 0x000ff00000000800 */
[----:B------:R-:W-:Y:S01]  /*6d40*/  MUFU.EX2 R160, R41 ;  /* 0x0000002900a07308 */ /* 0x000fe20000000800 */
[----:B0-----:R-:W-:-:S07]  /*6d50*/  FMNMX.FTZ R10, R0, R7, !PT ;  /* 0x00000007000a7209 */ /* 0x001fce0007810000 */
[----:B------:R-:W-:Y:S01]  /*6d60*/  MUFU.EX2 R13, R13 ;  /* 0x0000000d000d7308 */ /* 0x000fe20000000800 */
[----:B------:R-:W0:Y:S07]  /*6d70*/  SHFL.BFLY PT, R7, R10, 0x1, 0x1f ;  /* 0x0c201f000a077f89 */ /* 0x000e2e00000e0000 */
[----:B------:R-:W-:Y:S08]  /*6d80*/  MUFU.EX2 R162, R45 ;  /* 0x0000002d00a27308 */ /* 0x000ff00000000800 */
[----:B------:R-:W-:Y:S08]  /*6d90*/  MUFU.EX2 R11, R11 ;  /* 0x0000000b000b7308 */ /* 0x000ff00000000800 */
[----:B------:R-:W-:Y:S01]  /*6da0*/  MUFU.EX2 R164, R49 ;  /* 0x0000003100a47308 */ /* 0x000fe20000000800 */
[----:B0-----:R-:W-:-:S04]  /*6db0*/  FMNMX.FTZ R7, R10, R7, !PT ;  /* 0x000000070a077209 */ /* 0x001fc80007810000 */
[C---:B------:R-:W-:Y:S01]  /*6dc0*/  FSETP.NEU.FTZ.AND P1, PT, R7.reuse, -INF , PT ;  /* 0xff8000000700780b */ /* 0x040fe20003f3d000 */
[----:B------:R-:W-:Y:S02]  /*6dd0*/  FMUL.FTZ R0, R7, R6 ;  /* 0x0000000607007220 */ /* 0x000fe40000410000 */
[----:B------:R-:W-:Y:S03]  /*6de0*/  MUFU.EX2 R9, R9 ;  /* 0x0000000900097308 */ /* 0x000fe60000000800 */
        /* <DEDUP_REMOVED lines=19> */
[----:B------:R-:W-:Y:S08]  /*6f20*/  MUFU.EX2 R63, R63 ;  /* 0x0000003f003f7308 */ /* 0x000ff00000000800 */
[----:B------:R1:W2:Y:S01]  /*6f30*/  MUFU.EX2 R10, R31 ;  /* 0x0000001f000a7308 */ /* 0x0002a20000000800 */
[----:B0-----:R-:W-:-:S07]  /*6f40*/  F2FP.BF16.F32.PACK_AB R153, R61, R26 ;  /* 0x0000001a3d99723e */ /* 0x001fce00000010ff */
[----:B------:R-:W0:Y:S01]  /*6f50*/  MUFU.EX2 R27, R27 ;  /* 0x0000001b001b7308 */ /* 0x000e220000000800 */
[----:B-1----:R-:W-:-:S04]  /*6f60*/  FADD.FTZ R31, R65, R28 ;  /* 0x0000001c411f7221 */ /* 0x002fc80000010000 */
[C---:B------:R-:W-:Y:S01]  /*6f70*/  FADD.FTZ R28, R154.reuse, R31 ;  /* 0x0000001f9a1c7221 */ /* 0x040fe20000010000 */
[----:B------:R-:W-:Y:S02]  /*6f80*/  F2FP.BF16.F32.PACK_AB R154, R154, R65 ;  /* 0x000000419a9a723e */ /* 0x000fe400000010ff */
[----:B------:R-:W1:Y:S01]  /*6f90*/  MUFU.EX2 R12, R35 ;  /* 0x00000023000c7308 */ /* 0x000e620000000800 */
[----:B------:R-:W-:Y:S01]  /*6fa0*/  FADD.FTZ R31, R25, R28 ;  /* 0x0000001c191f7221 */ /* 0x000fe20000010000 */
[----:B------:R-:W-:Y:S01]  /*6fb0*/  FADD.FTZ R28, R26, R61 ;  /* 0x0000003d1a1c7221 */ /* 0x000fe20000010000 */
[----:B--2---:R-:W-:Y:S02]  /*6fc0*/  F2FP.BF16.F32.PACK_AB R155, R10, R63 ;  /* 0x0000003f0a9b723e */ /* 0x004fe400000010ff */
[C---:B------:R-:W-:Y:S01]  /*6fd0*/  FADD.FTZ R30, R156.reuse, R31 ;  /* 0x0000001f9c1e7221 */ /* 0x040fe20000010000 */
[----:B------:R-:W-:Y:S01]  /*6fe0*/  FADD.FTZ R31, R63, R28 ;  /* 0x0000001c3f1f7221 */ /* 0x000fe20000010000 */
[----:B------:R-:W-:Y:S01]  /*6ff0*/  F2FP.BF16.F32.PACK_AB R156, R156, R25 ;  /* 0x000000199c9c723e */ /* 0x000fe200000010ff */
[----:B------:R-:W2:Y:S01]  /*7000*/  MUFU.EX2 R29, R29 ;  /* 0x0000001d001d7308 */ /* 0x000ea20000000800 */
[----:B------:R-:W-:Y:S01]  /*7010*/  FADD.FTZ R33, R21, R30 ;  /* 0x0000001e15217221 */ /* 0x000fe20000010000 */
[----:B------:R-:W-:Y:S01]  /*7020*/  FADD.FTZ R30, R10, R31 ;  /* 0x0000001f0a1e7221 */ /* 0x000fe20000010000 */
[----:B------:R3:W-:Y:S02]  /*7030*/  STSM.16.M88.4 [R189+0x36400], R152 ;  /* 0x03640098bd007844 */ /* 0x0007e40000000200 */
[C---:B------:R-:W-:Y:S01]  /*7040*/  FADD.FTZ R32, R158.reuse, R33 ;  /* 0x000000219e207221 */ /* 0x040fe20000010000 */
[----:B0-----:R-:W-:Y:S01]  /*7050*/  FADD.FTZ R31, R27, R30 ;  /* 0x0000001e1b1f7221 */ /* 0x001fe20000010000 */
[----:B------:R-:W-:Y:S01]  /*7060*/  F2FP.BF16.F32.PACK_AB R158, R158, R21 ;  /* 0x000000159e9e723e */ /* 0x000fe200000010ff */
[----:B------:R-:W0:Y:S01]  /*7070*/  MUFU.EX2 R14, R39 ;  /* 0x00000027000e7308 */ /* 0x000e220000000800 */
[----:B------:R-:W-:Y:S01]  /*7080*/  FADD.FTZ R33, R15, R32 ;  /* 0x000000200f217221 */ /* 0x000fe20000010000 */
[C---:B-1----:R-:W-:Y:S01]  /*7090*/  FADD.FTZ R30, R12.reuse, R31 ;  /* 0x0000001f0c1e7221 */ /* 0x042fe20000010000 */
[----:B------:R-:W-:-:S02]  /*70a0*/  F2FP.BF16.F32.PACK_AB R157, R12, R27 ;  /* 0x0000001b0c9d723e */ /* 0x000fc400000010ff */
[C---:B------:R-:W-:Y:S01]  /*70b0*/  FADD.FTZ R32, R160.reuse, R33 ;  /* 0x00000021a0207221 */ /* 0x040fe20000010000 */
[----:B------:R-:W-:Y:S02]  /*70c0*/  F2FP.BF16.F32.PACK_AB R160, R160, R15 ;  /* 0x0000000fa0a0723e */ /* 0x000fe400000010ff */
[----:B------:R-:W1:Y:S01]  /*70d0*/  MUFU.EX2 R57, R57 ;  /* 0x0000003900397308 */ /* 0x000e620000000800 */
[----:B--2---:R-:W-:Y:S01]  /*70e0*/  FADD.FTZ R31, R29, R30 ;  /* 0x0000001e1d1f7221 */ /* 0x004fe20000010000 */
[----:B------:R-:W-:-:S04]  /*70f0*/  FADD.FTZ R33, R13, R32 ;  /* 0x000000200d217221 */ /* 0x000fc80000010000 */
[C---:B------:R-:W-:Y:S01]  /*7100*/  FADD.FTZ R0, R162.reuse, R33 ;  /* 0x00000021a2007221 */ /* 0x040fe20000010000 */
[----:B------:R-:W-:Y:S01]  /*7110*/  F2FP.BF16.F32.PACK_AB R162, R162, R13 ;  /* 0x0000000da2a2723e */ /* 0x000fe200000010ff */
[----:B------:R-:W2:Y:S01]  /*7120*/  MUFU.EX2 R24, R43 ;  /* 0x0000002b00187308 */ /* 0x000ea20000000800 */
[C---:B0-----:R-:W-:Y:S01]  /*7130*/  FADD.FTZ R32, R14.reuse, R31 ;  /* 0x0000001f0e207221 */ /* 0x041fe20000010000 */
[----:B------:R-:W-:Y:S01]  /*7140*/  FADD.FTZ R33, R11, R0 ;  /* 0x000000000b217221 */ /* 0x000fe20000010000 */
[----:B------:R-:W-:-:S03]  /*7150*/  F2FP.BF16.F32.PACK_AB R159, R14, R29 ;  /* 0x0000001d0e9f723e */ /* 0x000fc600000010ff */
[C---:B------:R-:W-:Y:S01]  /*7160*/  FADD.FTZ R34, R164.reuse, R33 ;  /* 0x00000021a4227221 */ /* 0x040fe20000010000 */
[----:B------:R-:W-:Y:S01]  /*7170*/  F2FP.BF16.F32.PACK_AB R164, R164, R11 ;  /* 0x0000000ba4a4723e */ /* 0x000fe200000010ff */
[----:B------:R-:W0:Y:S01]  /*7180*/  MUFU.EX2 R3, R3 ;  /* 0x0000000300037308 */ /* 0x000e220000000800 */
[----:B-1----:R-:W-:Y:S01]  /*7190*/  FADD.FTZ R31, R57, R32 ;  /* 0x00000020391f7221 */ /* 0x002fe20000010000 */
[----:B------:R-:W-:Y:S01]  /*71a0*/  FADD.FTZ R15, R9, R34 ;  /* 0x00000022090f7221 */ /* 0x000fe20000010000 */
[----:B------:R3:W-:Y:S05]  /*71b0*/  STSM.16.M88.4 [R190], R156 ;  /* 0x0000009cbe007844 */ /* 0x0007ea0000000200 */
[----:B------:R-:W1:Y:S01]  /*71c0*/  MUFU.EX2 R28, R47 ;  /* 0x0000002f001c7308 */ /* 0x000e620000000800 */
[C---:B--2---:R-:W-:Y:S01]  /*71d0*/  FADD.FTZ R0, R24.reuse, R31 ;  /* 0x0000001f18007221 */ /* 0x044fe20000010000 */
[----:B------:R-:W-:-:S06]  /*71e0*/  F2FP.BF16.F32.PACK_AB R161, R24, R57 ;  /* 0x0000003918a1723e */ /* 0x000fcc00000010ff */
[----:B------:R-:W2:Y:S01]  /*71f0*/  MUFU.EX2 R67, R67 ;  /* 0x0000004300437308 */ /* 0x000ea20000000800 */
[----:B0-----:R-:W-:-:S07]  /*7200*/  FADD.FTZ R21, R3, R0 ;  /* 0x0000000003157221 */ /* 0x001fce0000010000 */
[----:B------:R-:W0:Y:S01]  /*7210*/  MUFU.EX2 R30, R51 ;  /* 0x00000033001e7308 */ /* 0x000e220000000800 */
[C---:B-1----:R-:W-:Y:S01]  /*7220*/  FADD.FTZ R34, R28.reuse, R21 ;  /* 0x000000151c227221 */ /* 0x042fe20000010000 */
[----:B------:R-:W-:-:S05]  /*7230*/  F2FP.BF16.F32.PACK_AB R163, R28, R3 ;  /* 0x000000031ca3723e */ /* 0x000fca00000010ff */
[----:B------:R3:W-:Y:S01]  /*7240*/  STSM.16.M88.4 [R192], R160 ;  /* 0x000000a0c0007844 */ /* 0x0007e20000000200 */
[----:B------:R-:W1:Y:S01]  /*7250*/  MUFU.EX2 R20, R20 ;  /* 0x0000001400147308 */ /* 0x000e620000000800 */
[----:B--2---:R-:W-:-:S07]  /*7260*/  FADD.FTZ R11, R67, R34 ;  /* 0x00000022430b7221 */ /* 0x004fce0000010000 */
[----:B------:R-:W2:Y:S01]  /*7270*/  MUFU.EX2 R69, R69 ;  /* 0x0000004500457308 */ /* 0x000ea20000000800 */
[C---:B0-----:R-:W-:Y:S01]  /*7280*/  FADD.FTZ R10, R30.reuse, R11 ;  /* 0x0000000b1e0a7221 */ /* 0x041fe20000010000 */
[----:B------:R-:W-:-:S06]  /*7290*/  F2FP.BF16.F32.PACK_AB R165, R30, R67 ;  /* 0x000000431ea5723e */ /* 0x000fcc00000010ff */
[----:B------:R-:W0:Y:S01]  /*72a0*/  MUFU.EX2 R32, R55 ;  /* 0x0000003700207308 */ /* 0x000e220000000800 */
[C---:B-1----:R-:W-:Y:S01]  /*72b0*/  F2FP.BF16.F32.PACK_AB R166, R20.reuse, R9 ;  /* 0x0000000914a6723e */ /* 0x042fe200000010ff */
[----:B------:R-:W-:Y:S01]  /*72c0*/  FADD.FTZ R0, R20, R15 ;  /* 0x0000000f14007221 */ /* 0x000fe20000010000 */
[----:B--2---:R-:W-:Y:S01]  /*72d0*/  FADD.FTZ R9, R69, R10 ;  /* 0x0000000a45097221 */ /* 0x004fe20000010000 */
[----:B0-----:R-:W-:-:S03]  /*72e0*/  F2FP.BF16.F32.PACK_AB R167, R32, R69 ;  /* 0x0000004520a7723e */ /* 0x001fc600000010ff */
[----:B------:R-:W-:Y:S02]  /*72f0*/  FADD.FTZ R3, R32, R9 ;  /* 0x0000000920037221 */ /* 0x000fe40000010000 */
[----:B------:R3:W-:Y:S01]  /*7300*/  STSM.16.M88.4 [R191], R164 ;  /* 0x000000a4bf007844 */ /* 0x0007e20000000200 */
[----:B------:R-:W-:-:S06]  /*7310*/  WARPGROUP.ARRIVE ;  /* 0x00000000000079c5 */ /* 0x000fcc0000000000 */
        /* <DEDUP_REMOVED lines=25> */
[----:B---3--:R-:W-:Y:S05]  /*74b0*/  @!P0 BRA `(.L_x_3044) ;  /* 0x0000000000048947 */ /* 0x008fea0003800000 */
[----:B------:R-:W-:Y:S01]  /*74c0*/  BPT.TRAP 0x1 ;  /* 0x000000040000795c */ /* 0x000fe20000300000 */
.L_x_3044:
[----:B------:R-:W-:Y:S01]  /*74d0*/  ISETP.NE.AND P2, PT, R170, 0x1, PT ;  /* 0x00000001aa00780c */ /* 0x000fe20003f45270 */
[----:B------:R-:W-:Y:S01]  /*74e0*/  IMAD.MOV.U32 R10, RZ, RZ, R188 ;  /* 0x000000ffff0a7224 */ /* 0x000fe200078e00bc */
[----:B------:R-:W-:Y:S02]  /*74f0*/  R2UR UR5, R8 ;  /* 0x00000000080572ca */ /* 0x000fe400000e0000 */
[----:B------:R-:W-:-:S09]  /*7500*/  LOP3.LUT P1, RZ, R16, 0x1, RZ, 0xc0, !PT ;  /* 0x0000000110ff7812 */ /* 0x000fd2000782c0ff */
[----:B------:R-:W0:Y:S02]  /*7510*/  @P2 LDC R9, c[0x0][0x44c] ;  /* 0x00011300ff092b82 */ /* 0x000e240000000800 */
[----:B------:R-:W-:-:S04]  /*7520*/  UIADD3 UR5, UR5, 0x38860, URZ ;  /* 0x0003886005057890 */ /* 0x000fc8000fffe03f */
[----:B------:R-:W-:Y:S02]  /*7530*/  UPRMT UR5, UR39, 0x654, UR5 ;  /* 0x0000065427057896 */ /* 0x000fe40008000005 */
[----:B------:R-:W1:Y:S07]  /*7540*/  @P2 LDC R8, c[0x0][0x450] ;  /* 0x00011400ff082b82 */ /* 0x000e6e0000000800 */
[----:B------:R-:W-:Y:S01]  /*7550*/  SYNCS.ARRIVE.TRANS64.RED.A1T0 RZ, [UR5], RZ ;  /* 0x000000ffffff79a7 */ /* 0x000fe20008100405 */
[----:B0-----:R-:W-:-:S05]  /*7560*/  @P2 IMAD.HI.U32 R9, R188, R9, RZ ;  /* 0x00000009bc092227 */ /* 0x001fca00078e00ff */
[----:B-1----:R-:W-:Y:S01]  /*7570*/  @P2 SHF.R.U32.HI R10, RZ, R8, R9 ;  /* 0x00000008ff0a2219 */ /* 0x002fe20000011609 */
[----:B------:R-:W-:-:S04]  /*7580*/  VIADD R9, R168, 0xfffffffe ;  /* 0xfffffffea8097836 */ /* 0x000fc80000000000 */
[----:B------:R-:W-:-:S04]  /*7590*/  IMAD.IADD R169, R169, 0x1, R10 ;  /* 0x00000001a9a97824 */ /* 0x000fc800078e020a */
[----:B------:R-:W-:Y:S01]  /*75a0*/  VIADD R8, R169, UR7 ;  /* 0x00000007a9087c36 */ /* 0x000fe20008000000 */
[----:B------:R-:W-:Y:S06]  /*75b0*/  @!P1 BRA `(.L_x_3045) ;  /* 0x0000000000489947 */ /* 0x000fec0003800000 */
[C---:B------:R-:W-:Y:S01]  /*75c0*/  ISETP.GT.AND P1, PT, R169.reuse, RZ, PT ;  /* 0x000000ffa900720c */ /* 0x040fe20003f24270 */
[----:B------:R-:W-:-:S12]  /*75d0*/  VIADD R12, R169, 0xffffffff ;  /* 0xffffffffa90c7836 */ /* 0x000fd80000000000 */
[----:B------:R-:W-:Y:S05]  /*75e0*/  @P1 BRA `(.L_x_3046) ;  /* 0x0000000000201947 */ /* 0x000fea0003800000 */
[----:B------:R-:W0:Y:S01]  /*75f0*/  LDC R13, c[0x0][0xadc] ;  /* 0x0002b700ff0d7b82 */ /* 0x000e220000000800 */
[----:B------:R-:W-:Y:S01]  /*7600*/  IMAD.MOV R12, RZ, RZ, -R169 ;  /* 0x000000ffff0c7224 */ /* 0x000fe200078e0aa9 */
[----:B0-----:R-:W-:-:S13]  /*7610*/  ISETP.NE.AND P1, PT, R13, 0x1, PT ;  /* 0x000000010d00780c */ /* 0x001fda0003f25270 */
[----:B------:R-:W0:Y:S02]  /*7620*/  @P1 LDC.64 R10, c[0x0][0xae0] ;  /* 0x0002b800ff0a1b82 */ /* 0x000e240000000a00 */
[----:B0-----:R-:W-:-:S05]  /*7630*/  @P1 IMAD.HI.U32 R10, R12, R10, RZ ;  /* 0x0000000a0c0a1227 */ /* 0x001fca00078e00ff */
[----:B------:R-:W-:-:S04]  /*7640*/  @P1 SHF.R.U32.HI R12, RZ, R11, R10 ;  /* 0x0000000bff0c1219 */ /* 0x000fc8000001160a */
[----:B------:R-:W-:Y:S01]  /*7650*/  LOP3.LUT R12, RZ, R12, RZ, 0x33, !PT ;  /* 0x0000000cff0c7212 */ /* 0x000fe200078e33ff */
[----:B------:R-:W-:Y:S06]  /*7660*/  BRA `(.L_x_3047) ;  /* 0x0000000000147947 */ /* 0x000fec0003800000 */
.L_x_3046:
[----:B------:R-:W0:Y:S02]  /*7670*/  LDC R13, c[0x0][0xadc] ;  /* 0x0002b700ff0d7b82 */ /* 0x000e240000000800 */
[----:B0-----:R-:W-:-:S13]  /*7680*/  ISETP.NE.AND P1, PT, R13, 0x1, PT ;  /* 0x000000010d00780c */ /* 0x001fda0003f25270 */
[----:B------:R-:W0:Y:S02]  /*7690*/  @P1 LDC.64 R10, c[0x0][0xae0] ;  /* 0x0002b800ff0a1b82 */ /* 0x000e240000000a00 */
[----:B0-----:R-:W-:-:S05]  /*76a0*/  @P1 IMAD.HI.U32 R10, R12, R10, RZ ;  /* 0x0000000a0c0a1227 */ /* 0x001fca00078e00ff */
[----:B------:R-:W-:-:S07]  /*76b0*/  @P1 SHF.R.U32.HI R12, RZ, R11, R10 ;  /* 0x0000000bff0c1219 */ /* 0x000fce000001160a */
.L_x_3047:
[----:B------:R-:W-:-:S05]  /*76c0*/  IMAD R13, R12, R13, R13 ;  /* 0x0000000d0c0d7224 */ /* 0x000fca00078e020d */
[----:B------:R-:W-:-:S07]  /*76d0*/  VIMNMX R8, R8, R13, PT ;  /* 0x0000000d08087248 */ /* 0x000fce0003fe0100 */
.L_x_3045:
[----:B------:R-:W-:-:S04]  /*76e0*/  SHF.R.S32.HI R11, RZ, 0x1f, R8 ;  /* 0x0000001fff0b7819 */ /* 0x000fc80000011408 */
[----:B------:R-:W-:-:S04]  /*76f0*/  LEA.HI R11, R11, R8, RZ, 0x6 ;  /* 0x000000080b0b7211 */ /* 0x000fc800078f30ff */
[----:B------:R-:W-:-:S04]  /*7700*/  SHF.R.S32.HI R8, RZ, 0x6, R11 ;  /* 0x00000006ff087819 */ /* 0x000fc8000001140b */
[----:B------:R-:W-:-:S04]  /*7710*/  VIMNMX R8, R195, R8, !PT ;  /* 0x00000008c3087248 */ /* 0x000fc80007fe0100 */
[----:B------:R-:W-:-:S13]  /*7720*/  ISETP.GE.AND P1, PT, R9, R8, PT ;  /* 0x000000080900720c */ /* 0x000fda0003f26270 */
[----:B------:R-:W-:Y:S05]  /*7730*/  @!P1 BRA `(.L_x_3048) ;  /* 0x0000003000fc9947 */ /* 0x000fea0003800000 */
[----:B------:R-:W-:Y:S01]  /*7740*/  IMAD.MOV.U32 R10, RZ, RZ, R7 ;  /* 0x000000ffff0a7224 */ /* 0x000fe200078e0007 */
[----:B------:R-:W-:Y:S01]  /*7750*/  UMOV UR7, UR36 ;  /* 0x0000002400077c82 */ /* 0x000fe20008000000 */
[----:B------:R-:W-:-:S07]  /*7760*/  IMAD.MOV.U32 R11, RZ, RZ, R5 ;  /* 0x000000ffff0b7224 */ /* 0x000fce00078e0005 */
.L_x_3067:
[----:B------:R-:W-:-:S04]  /*7770*/  UIADD3 UR36, UR7, 0x1, URZ ;  /* 0x0000000107247890 */ /* 0x000fc8000fffe03f */
[----:B------:R-:W-:-:S04]  /*7780*/  UISETP.NE.AND UP0, UPT, UR36, 0x2, UPT ;  /* 0x000000022400788c */ /* 0x000fc8000bf05270 */
[----:B------:R-:W-:Y:S02]  /*7790*/  USEL UR5, URZ, 0x1, UP0 ;  /* 0x000000013f057887 */ /* 0x000fe40008000000 */
[----:B------:R-:W-:-:S04]  /*77a0*/  USEL UR36, UR36, URZ, UP0 ;  /* 0x0000003f24247287 */ /* 0x000fc80008000000 */
[----:B------:R-:W-:Y:S01]  /*77b0*/  LOP3.LUT R2, R2, UR5, RZ, 0x3c, !PT ;  /* 0x0000000502027c12 */ /* 0x000fe2000f8e3cff */
[----:B------:R-:W-:Y:S07]  /*77c0*/  @!P0 BRA `(.L_x_3049) ;  /* 0x0000000000048947 */ /* 0x000fee0003800000 */
[----:B------:R-:W-:Y:S01]  /*77d0*/  BPT.TRAP 0x1 ;  /* 0x000000040000795c */ /* 0x000fe20000300000 */
.L_x_3049:
[----:B------:R-:W-:Y:S01]  /*77e0*/  ULEA UR5, UR36, UR38, 0x3 ;  /* 0x0000002624057291 */ /* 0x000fe2000f8e183f */
[----:B------:R-:W-:-:S08]  /*77f0*/  SHF.L.U32 R5, R2, 0x1f, RZ ;  /* 0x0000001f02057819 */ /* 0x000fd000000006ff */
[----:B------:R0:W1:Y:S01]  /*7800*/  SYNCS.PHASECHK.TRANS64.TRYWAIT P1, [UR5+0x38830], R5 ;  /* 0x03883005ff0075a7 */ /* 0x0000620008020145 */
[----:B------:R-:W-:Y:S05]  /*7810*/  @!P0 BRA `(.L_x_3050) ;  /* 0x0000000000048947 */ /* 0x000fea0003800000 */
[----:B------:R-:W-:Y:S01]  /*7820*/  BPT.TRAP 0x1 ;  /* 0x000000040000795c */ /* 0x000fe20000300000 */
.L_x_3050:
[----:B-1----:R-:W-:Y:S05]  /*7830*/  @P1 BRA `(.L_x_3051) ;  /* 0x0000000000081947 */ /* 0x002fea0003800000 */
[----:B------:R-:W1:Y:S02]  /*7840*/  SYNCS.PHASECHK.TRANS64.TRYWAIT P1, [UR5+0x38830], R5 ;  /* 0x03883005ff0075a7 */ /* 0x000e640008020145 */
[----:B-1----:R-:W-:Y:S05]  /*7850*/  @!P1 BRA `(.L_x_3052) ;  /* 0x0000015800d89947 */ /* 0x002fea0003800000 */
.L_x_3051:
        /* <DEDUP_REMOVED lines=23> */
.L_x_3053:
[----:B------:R2:W3:Y:S01]  /*79d0*/  SYNCS.PHASECHK.TRANS64.TRYWAIT P1, [UR5+0x38850], R5 ;  /* 0x03885005ff0075a7 */ /* 0x0004e20008020145 */
[----:B------:R-:W-:Y:S05]  /*79e0*/  @!P0 BRA `(.L_x_3054) ;  /* 0x0000000000048947 */ /* 0x000fea0003800000 */
[----:B------:R-:W-:Y:S01]  /*79f0*/  BPT.TRAP 0x1 ;  /* 0x000000040000795c */ /* 0x000fe20000300000 */
.L_x_3054:
[----:B---3--:R-:W-:Y:S05]  /*7a00*/  @P1 BRA `(.L_x_3055) ;  /* 0x0000000000081947 */ /* 0x008fea0003800000 */
[----:B------:R-:W3:Y:S02]  /*7a10*/  SYNCS.PHASECHK.TRANS64.TRYWAIT P1, [UR5+0x38850], R5 ;  /* 0x03885005ff0075a7 */ /* 0x000ee40008020145 */
[----:B---3--:R-:W-:Y:S05]  /*7a20*/  @!P1 BRA `(.L_x_3056) ;  /* 0x00000158007c9947 */ /* 0x008fea0003800000 */
.L_x_3055:
[----:B------:R-:W-:Y:S01]  /*7a30*/  ULEA UR26, UR36, UR4, 0xc ;  /* 0x00000004241a7291 */ /* 0x000fe2000f8e603f */
[----:B------:R-:W-:Y:S01]  /*7a40*/  WARPGROUP.ARRIVE ;  /* 0x00000000000079c5 */ /* 0x000fe20000000000 */
[----:B------:R-:W-:Y:S01]  /*7a50*/  UMOV UR27, 0x40000040 ;  /* 0x40000040001b7882 */ /* 0x000fe20000000000 */
[----:B------:R-:W-:-:S04]  /*7a60*/  UIADD3 UR28, UR6, 0x2, URZ ;  /* 0x00000002061c7890 */ /* 0x000fc8000fffe03f */
[----:B-1----:R-:W1:Y:S01]  /*7a70*/  S2R R6, SR_TID.X ;  /* 0x0000000000067919 */ /* 0x002e620000002100 */
[----:B------:R-:W-:Y:S01]  /*7a80*/  UIADD3 UR30, UR26, 0x2, URZ ;  /* 0x000000021a1e7890 */ /* 0x000fe2000fffe03f */
[----:B------:R-:W-:Y:S01]  /*7a90*/  UMOV UR29, 0x40000040 ;  /* 0x40000040001d7882 */ /* 0x000fe20000000000 */
[----:B------:R-:W-:Y:S01]  /*7aa0*/  UMOV UR31, 0x40000040 ;  /* 0x40000040001f7882 */ /* 0x000fe20000000000 */
[----:B------:R-:W-:Y:S01]  /*7ab0*/  HGMMA.64x64x16.F32.BF16 R152, gdesc[UR24], R152, gsb0 ;  /* 0x00e00000189879f0 */ /* 0x000fe20008001898 */
[----:B------:R-:W-:Y:S02]  /*7ac0*/  UIADD3 UR18, UR6, 0x800, URZ ;  /* 0x0000080006127890 */ /* 0x000fe4000fffe03f */
[----:B------:R-:W-:Y:S01]  /*7ad0*/  UIADD3 UR15, UR26, 0x800, URZ ;  /* 0x000008001a0f7890 */ /* 0x000fe2000fffe03f */
[----:B-1----:R-:W-:-:S05]  /*7ae0*/  SHF.R.U32.HI R6, RZ, 0x7, R6 ;  /* 0x00000007ff067819 */ /* 0x002fca0000011606 */
[----:B0-2---:R-:W0:Y:S02]  /*7af0*/  SHFL.IDX PT, R5, R6, RZ, 0x1f ;  /* 0x00001fff06057589 */ /* 0x005e2400000e0000 */
[----:B0-----:R-:W-:-:S13]  /*7b00*/  R2UR UR10, R5 ;  /* 0x00000000050a72ca */ /* 0x001fda00000e0000 */
[----:B------:R-:W-:-:S03]  /*7b10*/  UISETP.GT.AND UP0, UPT, UR10, 0x7f, UPT ;  /* 0x0000007f0a00788c */ /* 0x000fc6000bf04270 */
[----:B------:R-:W-:Y:S01]  /*7b20*/  UMOV UR10, 0x4 ;  /* 0x00000004000a7882 */ /* 0x000fe20000000000 */
[----:B------:R-:W-:Y:S02]  /*7b30*/  USEL UR14, URZ, 0x2, !UP0 ;  /* 0x000000023f0e7887 */ /* 0x000fe4000c000000 */
[----:B------:R-:W-:Y:S01]  /*7b40*/  USEL UR11, UR10, 0x2, UP0 ;  /* 0x000000020a0b7887 */ /* 0x000fe20008000000 */
[----:B------:R-:W-:Y:S02]  /*7b50*/  WARPGROUP.DEPBAR.LE gsb0, 0x0 ;  /* 0x00008000000079c5 */ /* 0x000fe40000010000 */
[----:B------:R-:W-:Y:S01]  /*7b60*/  WARPGROUP.ARRIVE ;  /* 0x00000000000079c5 */ /* 0x000fe20000000000 */
[----:B------:R-:W-:-:S05]  /*7b70*/  USEL UR10, UR10, 0x6, !UP0 ;  /* 0x000000060a0a7887 */ /* 0x000fca000c000000 */
        /* <DEDUP_REMOVED lines=244> */
.L_x_3057:
[----:B------:R-:W0:Y:S01]  /*8ac0*/  LDC R5, c[0x0][0x448] ;  /* 0x00011200ff057b82 */ /* 0x000e220000000800 */
[----:B------:R-:W-:Y:S01]  /*8ad0*/  IMAD.IADD R20, R194, 0x1, R188 ;  /* 0x00000001c2147824 */ /* 0x000fe200078e02bc */
[----:B------:R-:W-:Y:S01]  /*8ae0*/  UIADD3 UR10, UR5, 0x38840, URZ ;  /* 0x00038840050a7890 */ /* 0x000fe2000fffe03f */
[----:B------:R-:W-:Y:S01]  /*8af0*/  LOP3.LUT P5, RZ, R16, 0x1, RZ, 0xc0, !PT ;  /* 0x0000000110ff7812 */ /* 0x000fe200078ac0ff */
[----:B------:R-:W-:Y:S01]  /*8b00*/  ULDC UR11, c[0x0][0xad4] ;  /* 0x0002b500000b7ab9 */ /* 0x000fe20000000800 */
[----:B------:R-:W-:Y:S01]  /*8b10*/  ULDC UR14, c[0x0][0xad8] ;  /* 0x0002b600000e7ab9 */ /* 0x000fe20000000800 */
[----:B------:R-:W-:-:S09]  /*8b20*/  UPRMT UR10, UR39, 0x654, UR10 ;  /* 0x00000654270a7896 */ /* 0x000fd2000800000a */
[----:B------:R-:W-:Y:S01]  /*8b30*/  SYNCS.ARRIVE.TRANS64.RED.A1T0 RZ, [UR10], RZ ;  /* 0x000000ffffff79a7 */ /* 0x000fe2000810040a */
[----:B------:R-:W-:Y:S01]  /*8b40*/  ULOP3.LUT UR10, URZ, UR11, URZ, 0x33, !UPT ;  /* 0x0000000b3f0a7292 */ /* 0x000fe2000f8e333f */
[----:B0-----:R-:W-:-:S13]  /*8b50*/  ISETP.NE.AND P1, PT, R5, 0x1, PT ;  /* 0x000000010500780c */ /* 0x001fda0003f25270 */
[----:B------:R-:W0:Y:S08]  /*8b60*/  @P1 LDC R6, c[0x0][0x44c] ;  /* 0x00011300ff061b82 */ /* 0x000e300000000800 */
[----:B------:R-:W1:Y:S01]  /*8b70*/  @P1 LDC R5, c[0x0][0x450] ;  /* 0x00011400ff051b82 */ /* 0x000e620000000800 */
[----:B0-----:R-:W-:-:S05]  /*8b80*/  @P1 IMAD.HI.U32 R6, R20, R6, RZ ;  /* 0x0000000614061227 */ /* 0x001fca00078e00ff */
[----:B-1----:R-:W-:Y:S01]  /*8b90*/  @P1 SHF.R.U32.HI R20, RZ, R5, R6 ;  /* 0x00000005ff141219 */ /* 0x002fe20000011606 */
[----:B------:R-:W-:-:S04]  /*8ba0*/  IMAD.SHL.U32 R5, R9, 0x40, RZ ;  /* 0x0000004009057824 */ /* 0x000fc800078e00ff */
[----:B------:R-:W0:Y:S01]  /*8bb0*/  SHFL.IDX PT, R21, R20, RZ, 0x1c1f ;  /* 0x001c1fff14157589 */ /* 0x000e2200000e0000 */
[----:B------:R-:W-:-:S04]  /*8bc0*/  IADD3 R14, -R19, 0x1, -R5 ;  /* 0x00000001130e7810 */ /* 0x000fc80007ffe905 */
[----:B------:R-:W-:-:S05]  /*8bd0*/  IADD3 R14, -R18, R14, R17 ;  /* 0x0000000e120e7210 */ /* 0x000fca0007ffe111 */
[C---:B------:R-:W-:Y:S02]  /*8be0*/  VIADD R15, R14.reuse, UR14 ;  /* 0x0000000e0e0f7c36 */ /* 0x040fe40008000000 */
[----:B------:R-:W-:Y:S01]  /*8bf0*/  VIADD R14, R14, UR10 ;  /* 0x0000000a0e0e7c36 */ /* 0x000fe20008000000 */
[----:B------:R-:W-:Y:S01]  /*8c00*/  ULDC UR10, c[0x0][0xadc] ;  /* 0x0002b700000a7ab9 */ /* 0x000fe20000000800 */
[----:B0-----:R-:W-:Y:S02]  /*8c10*/  IMAD.IADD R13, R15, 0x1, R21 ;  /* 0x000000010f0d7824 */ /* 0x001fe400078e0215 */
[----:B------:R-:W-:Y:S01]  /*8c20*/  IMAD.IADD R12, R21, 0x1, R14 ;  /* 0x00000001150c7824 */ /* 0x000fe200078e020e */
[----:B------:R-:W-:Y:S06]  /*8c30*/  @!P5 BRA `(.L_x_3058) ;  /* 0x000000000058d947 */ /* 0x000fec0003800000 */
[----:B------:R-:W-:Y:S01]  /*8c40*/  IADD3 R21, -R18, R17, R21 ;  /* 0x0000001112157210 */ /* 0x000fe20007ffe115 */
[----:B------:R-:W-:Y:S03]  /*8c50*/  BSSY B0, `(.L_x_3059) ;  /* 0x0000010000007945 */ /* 0x000fe60003800000 */
        /* <DEDUP_REMOVED lines=10> */
.L_x_3060:
[----:B------:R-:W-:-:S05]  /*8d00*/  IMAD.U32 R184, RZ, RZ, UR10 ;  /* 0x0000000affb87e24 */ /* 0x000fca000f8e00ff */
[----:B------:R-:W-:-:S13]  /*8d10*/  ISETP.NE.AND P1, PT, R184, 0x1, PT ;  /* 0x00000001b800780c */ /* 0x000fda0003f25270 */
[----:B------:R-:W0:Y:S02]  /*8d20*/  @P1 LDC.64 R6, c[0x0][0xae0] ;  /* 0x0002b800ff061b82 */ /* 0x000e240000000a00 */
[----:B0-----:R-:W-:-:S05]  /*8d30*/  @P1 IMAD.HI.U32 R6, R21, R6, RZ ;  /* 0x0000000615061227 */ /* 0x001fca00078e00ff */
[----:B------:R-:W-:-:S07]  /*8d40*/  @P1 SHF.R.U32.HI R21, RZ, R7, R6 ;  /* 0x00000007ff151219 */ /* 0x000fce0000011606 */
.L_x_3061:
[----:B------:R-:W-:Y:S05]  /*8d50*/  BSYNC B0 ;  /* 0x0000000000007941 */ /* 0x000fea0003800000 */
.L_x_3059:
[----:B------:R-:W-:-:S04]  /*8d60*/  IMAD R21, R21, R184, -R5 ;  /* 0x000000b815157224 */ /* 0x000fc800078e0a05 */
[----:B------:R-:W-:-:S05]  /*8d70*/  IMAD.IADD R21, R21, 0x1, -R19 ;  /* 0x0000000115157824 */ /* 0x000fca00078e0a13 */
[----:B------:R-:W-:Y:S02]  /*8d80*/  VIMNMX R12, R12, R21, !PT ;  /* 0x000000150c0c7248 */ /* 0x000fe40007fe0100 */
[----:B------:R-:W-:-:S07]  /*8d90*/  VIADDMNMX R13, R21, R184, R13, PT ;  /* 0x000000b8150d7246 */ /* 0x000fce000380010d */
.L_x_3058:
[----:B------:R-:W-:Y:S01]  /*8da0*/  ISETP.GT.AND P1, PT, R9, -0x1, PT ;  /* 0xffffffff0900780c */ /* 0x000fe20003f24270 */
[----:B------:R-:W0:Y:S03]  /*8db0*/  SHFL.IDX PT, R20, R20, 0x1, 0x1c1f ;  /* 0x003c1f0014147f89 */ /* 0x000e2600000e0000 */
        /* <DEDUP_REMOVED lines=11> */
[--C-:B0-----:R-:W-:Y:S01]  /*8e70*/  IMAD.IADD R15, R15, 0x1, R20.reuse ;  /* 0x000000010f0f7824 */ /* 0x101fe200078e0214 */
        /* <DEDUP_REMOVED lines=51> */
.L_x_3064:
[----:B------:R-:W-:-:S05]  /*91b0*/  IMAD.U32 R12, RZ, RZ, UR10 ;  /* 0x0000000aff0c7e24 */ /* 0x000fca000f8e00ff */
[----:B------:R-:W-:-:S13]  /*91c0*/  ISETP.NE.AND P2, PT, R12, 0x1, PT ;  /* 0x000000010c00780c */ /* 0x000fda0003f45270 */
[----:B------:R-:W0:Y:S02]  /*91d0*/  @P2 LDC.64 R6, c[0x0][0xae0] ;  /* 0x0002b800ff062b82 */ /* 0x000e240000000a00 */
[----:B0-----:R-:W-:-:S05]  /*91e0*/  @P2 IMAD.HI.U32 R6, R20, R6, RZ ;  /* 0x0000000614062227 */ /* 0x001fca00078e00ff */
[----:B------:R-:W-:-:S07]  /*91f0*/  @P2 SHF.R.U32.HI R20, RZ, R7, R6 ;  /* 0x00000007ff142219 */ /* 0x000fce0000011606 */
.L_x_3065:
[----:B------:R-:W-:Y:S05]  /*9200*/  BSYNC B0 ;  /* 0x0000000000007941 */ /* 0x000fea0003800000 */
.L_x_3063:
[----:B------:R-:W-:-:S04]  /*9210*/  IMAD R5, R20, R12, -R5 ;  /* 0x0000000c14057224 */ /* 0x000fc800078e0a05 */
[----:B------:R-:W-:-:S05]  /*9220*/  IMAD.IADD R5, R5, 0x1, -R19 ;  /* 0x0000000105057824 */ /* 0x000fca00078e0a13 */
[----:B------:R-:W-:Y:S02]  /*9230*/  VIMNMX R14, R14, R5, !PT ;  /* 0x000000050e0e7248 */ /* 0x000fe40007fe0100 */
[----:B------:R-:W-:-:S07]  /*9240*/  VIADDMNMX R15, R5, R12, R15, PT ;  /* 0x0000000c050f7246 */ /* 0x000fce000380010f */
.L_x_3062:
[----:B------:R-:W-:Y:S01]  /*9250*/  FMNMX.FTZ R5, R152, R11, !PT ;  /* 0x0000000b98057209 */ /* 0x000fe20007810000 */
[----:B------:R-:W-:Y:S01]  /*9260*/  ULEA UR10, UR36, UR37, 0xc ;  /* 0x00000025240a7291 */ /* 0x000fe2000f8e603f */
[----:B------:R-:W-:Y:S01]  /*9270*/  ISETP.GT.AND P4, PT, R14, 0x9, P1 ;  /* 0x000000090e00780c */ /* 0x000fe20000f84270 */
[----:B------:R-:W-:Y:S01]  /*9280*/  UMOV UR15, 0x40000040 ;  /* 0x40000040000f7882 */ /* 0x000fe20000000000 */
[----:B------:R-:W-:Y:S02]  /*9290*/  FMNMX.FTZ R5, R153, R5, !PT ;  /* 0x0000000599057209 */ /* 0x000fe40007810000 */
[----:B------:R-:W-:Y:S02]  /*92a0*/  ISETP.LT.OR P4, PT, R15, 0xa, P4 ;  /* 0x0000000a0f00780c */ /* 0x000fe40002781670 */
[----:B------:R-:W-:Y:S01]  /*92b0*/  FMNMX.FTZ R5, R156, R5, !PT ;  /* 0x000000059c057209 */ /* 0x000fe20007810000 */
[----:B------:R-:W-:Y:S01]  /*92c0*/  UMOV UR14, UR10 ;  /* 0x0000000a000e7c82 */ /* 0x000fe20008000000 */
        /* <DEDUP_REMOVED lines=28> */
[----:B------:R-:W0:Y:S01]  /*9490*/  SHFL.BFLY PT, R6, R5, 0x2, 0x1f ;  /* 0x0c401f0005067f89 */ /* 0x000e2200000e0000 */
        /* <DEDUP_REMOVED lines=8> */
[----:B------:R-:W-:Y:S02]  /*9520*/  ISETP.LT.OR P3, PT, R15, 0x29, P3 ;  /* 0x000000290f00780c */ /* 0x000fe40001f61670 */
[----:B0-----:R-:W-:Y:S02]  /*9530*/  FMNMX.FTZ R5, R5, R6, !PT ;  /* 0x0000000605057209 */ /* 0x001fe40007810000 */
[----:B------:R-:W-:Y:S02]  /*9540*/  FSEL R174, R174, -INF , !P3 ;  /* 0xff800000aeae7808 */ /* 0x000fe40005800000 */
[----:B------:R-:W-:Y:S01]  /*9550*/  ISETP.GT.AND P3, PT, R14, 0x30, P1 ;  /* 0x000000300e00780c */ /* 0x000fe20000f64270 */
[----:B------:R-:W0:Y:S03]  /*9560*/  SHFL.BFLY PT, R6, R5, 0x1, 0x1f ;  /* 0x0c201f0005067f89 */ /* 0x000e2600000e0000 */
[----:B------:R-:W-:-:S04]  /*9570*/  ISETP.LT.OR P3, PT, R15, 0x31, P3 ;  /* 0x000000310f00780c */ /* 0x000fc80001f61670 */
[----:B------:R-:W-:Y:S02]  /*9580*/  FSEL R178, R178, -INF , !P3 ;  /* 0xff800000b2b27808 */ /* 0x000fe40005800000 */
[----:B0-----:R-:W-:-:S04]  /*9590*/  FMNMX.FTZ R5, R5, R6, !PT ;  /* 0x0000000605057209 */ /* 0x001fc80007810000 */
[----:B------:R-:W-:-:S04]  /*95a0*/  FSETP.NEU.FTZ.AND P2, PT, R5, -INF , PT ;  /* 0xff8000000500780b */ /* 0x000fc80003f5d000 */
[----:B------:R-:W-:-:S05]  /*95b0*/  FSEL R6, R5, RZ, P2 ;  /* 0x000000ff05067208 */ /* 0x000fca0001000000 */
[----:B------:R-:W-:Y:S02]  /*95c0*/  FADD.FTZ R11, -R6, R11 ;  /* 0x0000000b060b7221 */ /* 0x000fe40000010100 */
[----:B------:R-:W0:Y:S02]  /*95d0*/  LDC R6, c[0x0][0xa80] ;  /* 0x0002a000ff067b82 */ /* 0x000e240000000800 */
[-C--:B0-----:R-:W-:Y:S01]  /*95e0*/  FMUL.FTZ R7, R5, R6.reuse ;  /* 0x0000000605077220 */ /* 0x081fe20000410000 */
[----:B------:R-:W-:-:S04]  /*95f0*/  FMUL.FTZ R11, R11, R6 ;  /* 0x000000060b0b7220 */ /* 0x000fc80000410000 */
[----:B------:R-:W-:Y:S02]  /*9600*/  FSEL R7, R7, RZ, P2 ;  /* 0x000000ff07077208 */ /* 0x000fe40001000000 */
[----:B------:R-:W-:Y:S01]  /*9610*/  ISETP.GT.AND P2, PT, R14, 0x8, P1 ;  /* 0x000000080e00780c */ /* 0x000fe20000f44270 */
[----:B------:R-:W0:Y:S02]  /*9620*/  MUFU.EX2 R11, R11 ;  /* 0x0000000b000b7308 */ /* 0x000e240000000800 */
        /* <DEDUP_REMOVED lines=17> */
[----:B------:R-:W1:Y:S01]  /*9740*/  MUFU.EX2 R152, R152 ;  /* 0x0000009800987308 */ /* 0x000e620000000800 */
[----:B------:R-:W-:Y:S01]  /*9750*/  FMNMX.FTZ R7, R154, R10, !PT ;  /* 0x0000000a9a077209 */ /* 0x000fe20007810000 */
[-C--:B0-----:R-:W-:Y:S01]  /*9760*/  FMUL.FTZ R24, R24, R11.reuse ;  /* 0x0000000b18187220 */ /* 0x081fe20000410000 */
[----:B------:R-:W-:Y:S01]  /*9770*/  FSEL R158, R158, -INF , !P2 ;  /* 0xff8000009e9e7808 */ /* 0x000fe20005000000 */
[----:B------:R-:W-:Y:S01]  /*9780*/  FMUL.FTZ R25, R25, R11 ;  /* 0x0000000b19197220 */ /* 0x000fe20000410000 */
[----:B------:R-:W-:Y:S01]  /*9790*/  FMNMX.FTZ R7, R155, R7, !PT ;  /* 0x000000079b077209 */ /* 0x000fe20007810000 */
[----:B------:R-:W-:Y:S01]  /*97a0*/  FMUL.FTZ R28, R28, R11 ;  /* 0x0000000b1c1c7220 */ /* 0x000fe20000410000 */
[----:B------:R-:W-:Y:S01]  /*97b0*/  ISETP.GT.AND P2, PT, R14, 0x11, P1 ;  /* 0x000000110e00780c */ /* 0x000fe20000f44270 */
[----:B------:R-:W0:Y:S01]  /*97c0*/  MUFU.EX2 R153, R153 ;  /* 0x0000009900997308 */ /* 0x000e220000000800 */
[----:B------:R-:W-:Y:S01]  /*97d0*/  FMNMX.FTZ R7, R158, R7, !PT ;  /* 0x000000079e077209 */ /* 0x000fe20007810000 */
[-C--:B------:R-:W-:Y:S01]  /*97e0*/  FMUL.FTZ R29, R29, R11.reuse ;  /* 0x0000000b1d1d7220 */ /* 0x080fe20000410000 */
[----:B------:R-:W-:Y:S01]  /*97f0*/  ISETP.LT.OR P2, PT, R15, 0x12, P2 ;  /* 0x000000120f00780c */ /* 0x000fe20001741670 */
[----:B------:R-:W-:Y:S01]  /*9800*/  FMUL.FTZ R32, R32, R11 ;  /* 0x0000000b20207220 */ /* 0x000fe20000410000 */
[----:B------:R-:W-:Y:S01]  /*9810*/  FMNMX.FTZ R7, R159, R7, !PT ;  /* 0x000000079f077209 */ /* 0x000fe20007810000 */
[----:B------:R-:W-:Y:S01]  /*9820*/  FMUL.FTZ R33, R33, R11 ;  /* 0x0000000b21217220 */ /* 0x000fe20000410000 */
[----:B------:R-:W-:Y:S01]  /*9830*/  FSEL R163, R163, -INF , !P2 ;  /* 0xff800000a3a37808 */ /* 0x000fe20005000000 */
[----:B------:R-:W2:Y:S01]  /*9840*/  MUFU.EX2 R156, R156 ;  /* 0x0000009c009c7308 */ /* 0x000ea20000000800 */
[----:B------:R-:W-:Y:S01]  /*9850*/  FMNMX.FTZ R7, R162, R7, !PT ;  /* 0x00000007a2077209 */ /* 0x000fe20007810000 */
[----:B-1----:R-:W-:Y:S01]  /*9860*/  FFMA.FTZ R0, R11, R0, R152 ;  /* 0x000000000b007223 */ /* 0x002fe20000010098 */
[----:B------:R-:W-:Y:S01]  /*9870*/  ISETP.GT.AND P2, PT, R14, 0x20, P1 ;  /* 0x000000200e00780c */ /* 0x000fe20000f44270 */
[----:B------:R-:W-:Y:S01]  /*9880*/  FMUL.FTZ R36, R36, R11 ;  /* 0x0000000b24247220 */ /* 0x000fe20000410000 */
[----:B------:R-:W-:Y:S01]  /*9890*/  FMNMX.FTZ R7, R163, R7, !PT ;  /* 0x00000007a3077209 */ /* 0x000fe20007810000 */
[----:B------:R-:W-:Y:S01]  /*98a0*/  FMUL.FTZ R37, R37, R11 ;  /* 0x0000000b25257220 */ /* 0x000fe20000410000 */
[----:B------:R-:W-:Y:S01]  /*98b0*/  ISETP.LT.OR P2, PT, R15, 0x21, P2 ;  /* 0x000000210f00780c */ /* 0x000fe20001741670 */
[----:B------:R-:W1:Y:S01]  /*98c0*/  MUFU.EX2 R157, R157 ;  /* 0x0000009d009d7308 */ /* 0x000e620000000800 */
[----:B------:R-:W-:Y:S01]  /*98d0*/  FMNMX.FTZ R7, R166, R7, !PT ;  /* 0x00000007a6077209 */ /* 0x000fe20007810000 */
[----:B0-----:R-:W-:Y:S01]  /*98e0*/  FADD.FTZ R0, R153, R0 ;  /* 0x0000000099007221 */ /* 0x001fe20000010000 */
[----:B------:R-:W-:Y:S01]  /*98f0*/  FSEL R170, R170, -INF , !P2 ;  /* 0xff800000aaaa7808 */ /* 0x000fe20005000000 */
[----:B------:R-:W-:Y:S01]  /*9900*/  FMUL.FTZ R40, R40, R11 ;  /* 0x0000000b28287220 */ /* 0x000fe20000410000 */
[----:B------:R-:W-:Y:S01]  /*9910*/  FMNMX.FTZ R7, R167, R7, !PT ;  /* 0x00000007a7077209 */ /* 0x000fe20007810000 */
[----:B------:R-:W-:Y:S01]  /*9920*/  FMUL.FTZ R41, R41, R11 ;  /* 0x0000000b29297220 */ /* 0x000fe20000410000 */
[----:B------:R-:W-:Y:S01]  /*9930*/  ISETP.GT.AND P2, PT, R14, 0x29, P1 ;  /* 0x000000290e00780c */ /* 0x000fe20000f44270 */
[----:B------:R-:W0:Y:S01]  /*9940*/  MUFU.EX2 R160, R160 ;  /* 0x000000a000a07308 */ /* 0x000e220000000800 */
[----:B------:R-:W-:Y:S01]  /*9950*/  FMNMX.FTZ R7, R170, R7, !PT ;  /* 0x00000007aa077209 */ /* 0x000fe20007810000 */
[----:B--2---:R-:W-:Y:S01]  /*9960*/  FADD.FTZ R0, R156, R0 ;  /* 0x000000009c007221 */ /* 0x004fe20000010000 */
[----:B------:R-:W-:Y:S01]  /*9970*/  ISETP.LT.OR P2, PT, R15, 0x2a, P2 ;  /* 0x0000002a0f00780c */ /* 0x000fe20001741670 */
[----:B------:R-:W-:Y:S01]  /*9980*/  FMUL.FTZ R44, R44, R11 ;  /* 0x0000000b2c2c7220 */ /* 0x000fe20000410000 */
[----:B------:R-:W-:Y:S01]  /*9990*/  FMNMX.FTZ R7, R171, R7, !PT ;  /* 0x00000007ab077209 */ /* 0x000fe20007810000 */
[----:B------:R-:W-:Y:S01]  /*99a0*/  FMUL.FTZ R45, R45, R11 ;  /* 0x0000000b2d2d7220 */ /* 0x000fe20000410000 */
[----:B------:R-:W-:Y:S01]  /*99b0*/  FSEL R175, R175, -INF , !P2 ;  /* 0xff800000afaf7808 */ /* 0x000fe20005000000 */
[----:B------:R-:W2:Y:S01]  /*99c0*/  MUFU.EX2 R161, R161 ;  /* 0x000000a100a17308 */ /* 0x000ea20000000800 */
[----:B------:R-:W-:Y:S01]  /*99d0*/  ISETP.GT.AND P2, PT, R14, 0x31, P1 ;  /* 0x000000310e00780c */ /* 0x000fe20000f44270 */
[----:B-1----:R-:W-:Y:S01]  /*99e0*/  FADD.FTZ R0, R157, R0 ;  /* 0x000000009d007221 */ /* 0x002fe20000010000 */
[----:B------:R-:W-:Y:S01]  /*99f0*/  FMNMX.FTZ R7, R174, R7, !PT ;  /* 0x00000007ae077209 */ /* 0x000fe20007810000 */
[-C--:B------:R-:W-:Y:S01]  /*9a00*/  FMUL.FTZ R48, R48, R11.reuse ;  /* 0x0000000b30307220 */ /* 0x080fe20000410000 */
[----:B------:R-:W-:Y:S01]  /*9a10*/  ISETP.LT.OR P2, PT, R15, 0x32, P2 ;  /* 0x000000320f00780c */ /* 0x000fe20001741670 */
[----:B------:R-:W-:Y:S01]  /*9a20*/  FMUL.FTZ R49, R49, R11 ;  /* 0x0000000b31317220 */ /* 0x000fe20000410000 */
[----:B------:R-:W-:Y:S01]  /*9a30*/  FMNMX.FTZ R7, R175, R7, !PT ;  /* 0x00000007af077209 */ /* 0x000fe20007810000 */
[----:B------:R-:W1:Y:S01]  /*9a40*/  MUFU.EX2 R164, R164 ;  /* 0x000000a400a47308 */ /* 0x000e620000000800 */
[----:B------:R-:W-:Y:S01]  /*9a50*/  ISETP.GT.AND P1, PT, R14, 0x39, P1 ;  /* 0x000000390e00780c */ /* 0x000fe20000f24270 */
[----:B0-----:R-:W-:Y:S01]  /*9a60*/  FADD.FTZ R0, R160, R0 ;  /* 0x00000000a0007221 */ /* 0x001fe20000010000 */
[----:B------:R-:W-:Y:S01]  /*9a70*/  FSEL R179, R179, -INF , !P2 ;  /* 0xff800000b3b37808 */ /* 0x000fe20005000000 */
[----:B------:R-:W-:Y:S01]  /*9a80*/  FMUL.FTZ R52, R52, R11 ;  /* 0x0000000b34347220 */ /* 0x000fe20000410000 */
[----:B------:R-:W-:Y:S01]  /*9a90*/  FMNMX.FTZ R7, R178, R7, !PT ;  /* 0x00000007b2077209 */ /* 0x000fe20007810000 */
[----:B------:R-:W-:Y:S01]  /*9aa0*/  FMUL.FTZ R53, R53, R11 ;  /* 0x0000000b35357220 */ /* 0x000fe20000410000 */
[----:B------:R-:W-:Y:S01]  /*9ab0*/  ISETP.LT.OR P1, PT, R15, 0x3a, P1 ;  /* 0x0000003a0f00780c */ /* 0x000fe20000f21670 */
[----:B------:R-:W0:Y:S01]  /*9ac0*/  MUFU.EX2 R165, R165 ;  /* 0x000000a500a57308 */ /* 0x000e220000000800 */
[----:B------:R-:W-:Y:S01]  /*9ad0*/  FMNMX.FTZ R7, R179, R7, !PT ;  /* 0x00000007b3077209 */ /* 0x000fe20007810000 */
[----:B--2---:R-:W-:Y:S01]  /*9ae0*/  FADD.FTZ R0, R161, R0 ;  /* 0x00000000a1007221 */ /* 0x004fe20000010000 */
[----:B------:R-:W-:Y:S01]  /*9af0*/  FSEL R183, R183, -INF , !P1 ;  /* 0xff800000b7b77808 */ /* 0x000fe20004800000 */
[----:B------:R-:W-:Y:S01]  /*9b00*/  FMUL.FTZ R56, R56, R11 ;  /* 0x0000000b38387220 */ /* 0x000fe20000410000 */
[----:B------:R-:W-:Y:S01]  /*9b10*/  FMNMX.FTZ R7, R182, R7, !PT ;  /* 0x00000007b6077209 */ /* 0x000fe20007810000 */
[----:B------:R-:W-:Y:S01]  /*9b20*/  FMUL.FTZ R57, R57, R11 ;  /* 0x0000000b39397220 */ /* 0x000fe20000410000 */
[----:B------:R-:W-:Y:S01]  /*9b30*/  ISETP.NE.AND P1, PT, R23, RZ, PT ;  /* 0x000000ff1700720c */ /* 0x000fe20003f25270 */
[----:B------:R-:W2:Y:S01]  /*9b40*/  MUFU.EX2 R168, R168 ;  /* 0x000000a800a87308 */ /* 0x000ea20000000800 */
[----:B------:R-:W-:Y:S01]  /*9b50*/  FMNMX.FTZ R7, R183, R7, !PT ;  /* 0x00000007b7077209 */ /* 0x000fe20007810000 */
[----:B-1----:R-:W-:Y:S01]  /*9b60*/  FADD.FTZ R0, R164, R0 ;  /* 0x00000000a4007221 */ /* 0x002fe20000010000 */
[----:B------:R-:W-:Y:S01]  /*9b70*/  F2FP.BF16.F32.PACK_AB R152, R153, R152 ;  /* 0x000000989998723e */ /* 0x000fe200000010ff */
[-C--:B------:R-:W-:Y:S01]  /*9b80*/  FMUL.FTZ R60, R60, R11.reuse ;  /* 0x0000000b3c3c7220 */ /* 0x080fe20000410000 */
[-C--:B------:R-:W-:Y:S01]  /*9b90*/  FMUL.FTZ R61, R61, R11.reuse ;  /* 0x0000000b3d3d7220 */ /* 0x080fe20000410000 */
[----:B------:R-:W1:Y:S01]  /*9ba0*/  SHFL.BFLY PT, R12, R7, 0x2, 0x1f ;  /* 0x0c401f00070c7f89 */ /* 0x000e6200000e0000 */
[-C--:B------:R-:W-:Y:S01]  /*9bb0*/  FMUL.FTZ R64, R64, R11.reuse ;  /* 0x0000000b40407220 */ /* 0x080fe20000410000 */
[----:B------:R-:W3:Y:S01]  /*9bc0*/  MUFU.EX2 R169, R169 ;  /* 0x000000a900a97308 */ /* 0x000ee20000000800 */
        /* <DEDUP_REMOVED lines=21> */
[----:B-1----:R-:W-:Y:S01]  /*9d20*/  FMNMX.FTZ R7, R7, R12, !PT ;  /* 0x0000000c07077209 */ /* 0x002fe20007810000 */
[-C--:B------:R-:W-:Y:S01]  /*9d30*/  FMUL.FTZ R100, R100, R11.reuse ;  /* 0x0000000b64647220 */ /* 0x080fe20000410000 */
[----:B------:R-:W1:Y:S01]  /*9d40*/  MUFU.EX2 R176, R176 ;  /* 0x000000b000b07308 */ /* 0x000e620000000800 */
[-C--:B------:R-:W-:Y:S01]  /*9d50*/  FMUL.FTZ R101, R101, R11.reuse ;  /* 0x0000000b65657220 */ /* 0x080fe20000410000 */
[-C--:B------:R-:W-:Y:S01]  /*9d60*/  FMUL.FTZ R104, R104, R11.reuse ;  /* 0x0000000b68687220 */ /* 0x080fe20000410000 */
[----:B------:R-:W4:Y:S01]  /*9d70*/  SHFL.BFLY PT, R12, R7, 0x1, 0x1f ;  /* 0x0c201f00070c7f89 */ /* 0x000f2200000e0000 */
[-C--:B------:R-:W-:Y:S01]  /*9d80*/  FMUL.FTZ R105, R105, R11.reuse ;  /* 0x0000000b69697220 */ /* 0x080fe20000410000 */
[-C--:B------:R-:W-:Y:S01]  /*9d90*/  FMUL.FTZ R108, R108, R11.reuse ;  /* 0x0000000b6c6c7220 */ /* 0x080fe20000410000 */
[-C--:B------:R-:W-:Y:S01]  /*9da0*/  FMUL.FTZ R109, R109, R11.reuse ;  /* 0x0000000b6d6d7220 */ /* 0x080fe20000410000 */
[-C--:B------:R-:W-:Y:S01]  /*9db0*/  FMUL.FTZ R112, R112, R11.reuse ;  /* 0x0000000b70707220 */ /* 0x080fe20000410000 */
[----:B------:R-:W5:Y:S01]  /*9dc0*/  MUFU.EX2 R177, R177 ;  /* 0x000000b100b17308 */ /* 0x000f620000000800 */
[-C--:B------:R-:W-:Y:S01]  /*9dd0*/  FMUL.FTZ R113, R113, R11.reuse ;  /* 0x0000000b71717220 */ /* 0x080fe20000410000 */
[-C--:B------:R-:W-:Y:S01]  /*9de0*/  FMUL.FTZ R116, R116, R11.reuse ;  /* 0x0000000b74747220 */ /* 0x080fe20000410000 */
[-C--:B------:R-:W-:Y:S01]  /*9df0*/  FMUL.FTZ R117, R117, R11.reuse ;  /* 0x0000000b75757220 */ /* 0x080fe20000410000 */
        /* <DEDUP_REMOVED lines=15> */
[----:B----4-:R-:W-:Y:S01]  /*9ef0*/  FMNMX.FTZ R7, R7, R12, !PT ;  /* 0x0000000c07077209 */ /* 0x010fe20007810000 */
[-C--:B------:R-:W-:Y:S01]  /*9f00*/  FMUL.FTZ R145, R145, R11.reuse ;  /* 0x0000000b91917220 */ /* 0x080fe20000410000 */
[-C--:B------:R-:W-:Y:S01]  /*9f10*/  FMUL.FTZ R148, R148, R11.reuse ;  /* 0x0000000b94947220 */ /* 0x080fe20000410000 */
[----:B------:R-:W-:Y:S01]  /*9f20*/  FMUL.FTZ R149, R149, R11 ;  /* 0x0000000b95957220 */ /* 0x000fe20000410000 */
[----:B------:R-:W-:Y:S01]  /*9f30*/  FSETP.NEU.FTZ.AND P2, PT, R7, -INF , PT ;  /* 0xff8000000700780b */ /* 0x000fe20003f5d000 */
[----:B---3--:R-:W-:-:S03]  /*9f40*/  FADD.FTZ R0, R169, R0 ;  /* 0x00000000a9007221 */ /* 0x008fc60000010000 */
[----:B------:R-:W-:Y:S01]  /*9f50*/  FSEL R12, R7, RZ, P2 ;  /* 0x000000ff070c7208 */ /* 0x000fe20001000000 */
[----:B0-----:R-:W-:-:S04]  /*9f60*/  FADD.FTZ R0, R172, R0 ;  /* 0x00000000ac007221 */ /* 0x001fc80000010000 */
[----:B------:R-:W-:Y:S01]  /*9f70*/  FADD.FTZ R12, -R12, R10 ;  /* 0x0000000a0c0c7221 */ /* 0x000fe20000010100 */
[----:B--2---:R-:W-:-:S03]  /*9f80*/  FADD.FTZ R0, R173, R0 ;  /* 0x00000000ad007221 */ /* 0x004fc60000010000 */
[----:B------:R-:W-:Y:S01]  /*9f90*/  FMUL.FTZ R10, R12, R6 ;  /* 0x000000060c0a7220 */ /* 0x000fe20000410000 */
[----:B------:R-:W-:Y:S02]  /*9fa0*/  IMAD.U32 R12, RZ, RZ, UR7 ;  /* 0x00000007ff0c7e24 */ /* 0x000fe4000f8e00ff */
[----:B-1----:R-:W-:Y:S02]  /*9fb0*/  FADD.FTZ R0, R176, R0 ;  /* 0x00000000b0007221 */ /* 0x002fe40000010000 */
[----:B------:R-:W-:Y:S01]  /*9fc0*/  @!P1 IMAD R12, R12, 0x40, R22 ;  /* 0x000000400c0c9824 */ /* 0x000fe200078e0216 */
[----:B------:R-:W0:Y:S01]  /*9fd0*/  MUFU.EX2 R10, R10 ;  /* 0x0000000a000a7308 */ /* 0x000e220000000800 */
[----:B-----5:R-:W-:-:S03]  /*9fe0*/  FADD.FTZ R0, R177, R0 ;  /* 0x00000000b1007221 */ /* 0x020fc60000010000 */
[----:B------:R-:W-:Y:S01]  /*9ff0*/  @!P1 LEA R12, R12, UR38, 0x2 ;  /* 0x000000260c0c9c11 */ /* 0x000fe2000f8e10ff */
[----:B------:R-:W-:-:S04]  /*a000*/  FADD.FTZ R0, R180, R0 ;  /* 0x00000000b4007221 */ /* 0x000fc80000010000 */
[----:B------:R-:W-:Y:S01]  /*a010*/  @!P1 STS [R12+0x38400], R11 ;  /* 0x0384000b0c009388 */ /* 0x000fe20000000800 */
[----:B------:R-:W-:-:S03]  /*a020*/  FADD.FTZ R0, R181, R0 ;  /* 0x00000000b5007221 */ /* 0x000fc60000010000 */
        /* <DEDUP_REMOVED lines=13> */
[-C--:B------:R-:W-:Y:S01]  /*a100*/  FMUL.FTZ R47, R47, R10.reuse ;  /* 0x0000000a2f2f7220 */ /* 0x080fe20000410000 */
[-C--:B------:R-:W-:Y:S01]  /*a110*/  FMUL.FTZ R50, R50, R10.reuse ;  /* 0x0000000a32327220 */ /* 0x080fe20000410000 */
[----:B------:R-:W-:Y:S01]  /*a120*/  FSEL R12, R12, RZ, P2 ;  /* 0x000000ff0c0c7208 */ /* 0x000fe20001000000 */
[-C--:B------:R-:W-:Y:S01]  /*a130*/  FMUL.FTZ R51, R51, R10.reuse ;  /* 0x0000000a33337220 */ /* 0x080fe20000410000 */
[-C--:B------:R-:W-:Y:S01]  /*a140*/  FMUL.FTZ R54, R54, R10.reuse ;  /* 0x0000000a36367220 */ /* 0x080fe20000410000 */
[-C--:B------:R-:W-:Y:S01]  /*a150*/  FMUL.FTZ R55, R55, R10.reuse ;  /* 0x0000000a37377220 */ /* 0x080fe20000410000 */
[----:B------:R-:W-:Y:S01]  /*a160*/  FMUL.FTZ R58, R58, R10 ;  /* 0x0000000a3a3a7220 */ /* 0x000fe20000410000 */
        /* <DEDUP_REMOVED lines=16> */
[----:B------:R0:W1:Y:S01]  /*a270*/  MUFU.EX2 R153, R154 ;  /* 0x0000009a00997308 */ /* 0x0000620000000800 */
[----:B------:R-:W-:Y:S01]  /*a280*/  F2FP.BF16.F32.PACK_AB R166, R181, R180 ;  /* 0x000000b4b5a6723e */ /* 0x000fe200000010ff */
        /* <DEDUP_REMOVED lines=8> */
[----:B------:R-:W-:Y:S01]  /*a310*/  FMUL.FTZ R71, R71, R10 ;  /* 0x0000000a47477220 */ /* 0x000fe20000410000 */
[----:B------:R-:W-:Y:S01]  /*a320*/  F2FP.BF16.F32.PACK_AB R156, R161, R160 ;  /* 0x000000a0a19c723e */ /* 0x000fe200000010ff */
[----:B------:R-:W-:Y:S01]  /*a330*/  FMUL.FTZ R74, R74, R10 ;  /* 0x0000000a4a4a7220 */ /* 0x000fe20000410000 */
[----:B------:R-:W-:Y:S01]  /*a340*/  F2FP.BF16.F32.PACK_AB R160, R169, R168 ;  /* 0x000000a8a9a0723e */ /* 0x000fe200000010ff */
[-C--:B------:R-:W-:Y:S01]  /*a350*/  FMUL.FTZ R75, R75, R10.reuse ;  /* 0x0000000a4b4b7220 */ /* 0x080fe20000410000 */
[-C--:B------:R-:W-:Y:S01]  /*a360*/  FMUL.FTZ R78, R78, R10.reuse ;  /* 0x0000000a4e4e7220 */ /* 0x080fe20000410000 */
        /* <DEDUP_REMOVED lines=8> */
[----:B------:R-:W1:Y:S01]  /*a3f0*/  MUFU.EX2 R15, R159 ;  /* 0x0000009f000f7308 */ /* 0x000e620000000800 */
[----:B--2---:R-:W-:Y:S01]  /*a400*/  F2FP.BF16.F32.PACK_AB R153, R12, R153 ;  /* 0x000000990c99723e */ /* 0x004fe200000010ff */
[----:B------:R-:W-:Y:S01]  /*a410*/  FMUL.FTZ R91, R91, R10 ;  /* 0x0000000a5b5b7220 */ /* 0x000fe20000410000 */
[----:B0-----:R-:W-:Y:S01]  /*a420*/  F2FP.BF16.F32.PACK_AB R158, R165, R164 ;  /* 0x000000a4a59e723e */ /* 0x001fe200000010ff */
[----:B------:R-:W-:Y:S01]  /*a430*/  FMUL.FTZ R94, R94, R10 ;  /* 0x0000000a5e5e7220 */ /* 0x000fe20000410000 */
[----:B------:R-:W-:Y:S01]  /*a440*/  F2FP.BF16.F32.PACK_AB R164, R177, R176 ;  /* 0x000000b0b1a4723e */ /* 0x000fe200000010ff */
        /* <DEDUP_REMOVED lines=38> */
[----:B------:R1:W-:Y:S01]  /*a6b0*/  STSM.16.M88.4 [R189+0x36400], R152 ;  /* 0x03640098bd007844 */ /* 0x0003e20000000200 */
[----:B------:R-:W-:-:S03]  /*a6c0*/  FADD.FTZ R3, R12, R3 ;  /* 0x000000030c037221 */ /* 0x000fc60000010000 */
[----:B------:R-:W2:Y:S01]  /*a6d0*/  MUFU.EX2 R171, R171 ;  /* 0x000000ab00ab7308 */ /* 0x000ea20000000800 */
[----:B0-----:R-:W-:Y:S01]  /*a6e0*/  F2FP.BF16.F32.PACK_AB R159, R168, R13 ;  /* 0x0000000da89f723e */ /* 0x001fe200000010ff */
[----:B------:R-:W-:-:S04]  /*a6f0*/  FADD.FTZ R3, R14, R3 ;  /* 0x000000030e037221 */ /* 0x000fc80000010000 */
[----:B------:R1:W-:Y:S01]  /*a700*/  STSM.16.M88.4 [R190], R156 ;  /* 0x0000009cbe007844 */ /* 0x0003e20000000200 */
[----:B------:R-:W-:Y:S01]  /*a710*/  FADD.FTZ R3, R15, R3 ;  /* 0x000000030f037221 */ /* 0x000fe20000010000 */
[----:B------:R-:W-:Y:S03]  /*a720*/  MUFU.EX2 R174, R174 ;  /* 0x000000ae00ae7308 */ /* 0x000fe60000000800 */
[----:B------:R-:W-:-:S04]  /*a730*/  FADD.FTZ R3, R20, R3 ;  /* 0x0000000314037221 */ /* 0x000fc80000010000 */
[----:B------:R-:W-:Y:S01]  /*a740*/  FADD.FTZ R3, R21, R3 ;  /* 0x0000000315037221 */ /* 0x000fe20000010000 */
[----:B------:R-:W0:Y:S01]  /*a750*/  MUFU.EX2 R175, R175 ;  /* 0x000000af00af7308 */ /* 0x000e220000000800 */
[----:B--2---:R-:W-:Y:S02]  /*a760*/  F2FP.BF16.F32.PACK_AB R161, R171, R170 ;  /* 0x000000aaaba1723e */ /* 0x004fe400000010ff */
[----:B------:R-:W-:-:S04]  /*a770*/  FADD.FTZ R3, R13, R3 ;  /* 0x000000030d037221 */ /* 0x000fc80000010000 */
[----:B------:R-:W-:Y:S01]  /*a780*/  FADD.FTZ R3, R168, R3 ;  /* 0x00000003a8037221 */ /* 0x000fe20000010000 */
[----:B------:R-:W2:Y:S03]  /*a790*/  MUFU.EX2 R178, R178 ;  /* 0x000000b200b27308 */ /* 0x000ea60000000800 */
[----:B------:R-:W-:-:S04]  /*a7a0*/  FADD.FTZ R3, R170, R3 ;  /* 0x00000003aa037221 */ /* 0x000fc80000010000 */
[----:B------:R-:W-:Y:S01]  /*a7b0*/  FADD.FTZ R3, R171, R3 ;  /* 0x00000003ab037221 */ /* 0x000fe20000010000 */
[----:B------:R-:W3:Y:S01]  /*a7c0*/  MUFU.EX2 R179, R179 ;  /* 0x000000b300b37308 */ /* 0x000ee20000000800 */
[----:B0-----:R-:W-:Y:S02]  /*a7d0*/  F2FP.BF16.F32.PACK_AB R163, R175, R174 ;  /* 0x000000aeafa3723e */ /* 0x001fe400000010ff */
[----:B------:R-:W-:-:S03]  /*a7e0*/  FADD.FTZ R3, R174, R3 ;  /* 0x00000003ae037221 */ /* 0x000fc60000010000 */
[----:B------:R1:W-:Y:S01]  /*a7f0*/  STSM.16.M88.4 [R192], R160 ;  /* 0x000000a0c0007844 */ /* 0x0003e20000000200 */
[----:B------:R-:W-:Y:S01]  /*a800*/  FADD.FTZ R3, R175, R3 ;  /* 0x00000003af037221 */ /* 0x000fe20000010000 */
[----:B------:R-:W-:Y:S03]  /*a810*/  MUFU.EX2 R182, R182 ;  /* 0x000000b600b67308 */ /* 0x000fe60000000800 */
[----:B--2---:R-:W-:-:S05]  /*a820*/  FADD.FTZ R3, R178, R3 ;  /* 0x00000003b2037221 */ /* 0x004fca0000010000 */
[----:B------:R-:W0:Y:S01]  /*a830*/  MUFU.EX2 R183, R183 ;  /* 0x000000b700b77308 */ /* 0x000e220000000800 */
[C---:B---3--:R-:W-:Y:S01]  /*a840*/  F2FP.BF16.F32.PACK_AB R165, R179.reuse, R178 ;  /* 0x000000b2b3a5723e */ /* 0x048fe200000010ff */
[----:B------:R-:W-:Y:S01]  /*a850*/  FADD.FTZ R3, R179, R3 ;  /* 0x00000003b3037221 */ /* 0x000fe20000010000 */
[----:B0-----:R-:W-:-:S03]  /*a860*/  F2FP.BF16.F32.PACK_AB R167, R183, R182 ;  /* 0x000000b6b7a7723e */ /* 0x001fc600000010ff */
[----:B------:R-:W-:Y:S02]  /*a870*/  FADD.FTZ R182, R182, R3 ;  /* 0x00000003b6b67221 */ /* 0x000fe40000010000 */
[----:B------:R1:W-:Y:S01]  /*a880*/  STSM.16.M88.4 [R191], R164 ;  /* 0x000000a4bf007844 */ /* 0x0003e20000000200 */
[----:B------:R-:W-:Y:S01]  /*a890*/  WARPGROUP.ARRIVE ;  /* 0x00000000000079c5 */ /* 0x000fe20000000000 */
[----:B------:R-:W-:-:S05]  /*a8a0*/  FADD.FTZ R3, R183, R182 ;  /* 0x000000b6b7037221 */ /* 0x000fca0000010000 */
        /* <DEDUP_REMOVED lines=31> */
.L_x_3066:
[----:B------:R-:W-:Y:S01]  /*aaa0*/  UIADD3 UR5, UR5, 0x38860, URZ ;  /* 0x0003886005057890 */ /* 0x000fe2000fffe03f */
[C---:B------:R-:W-:Y:S01]  /*aab0*/  ISETP.GT.AND P1, PT, R9.reuse, R8, PT ;  /* 0x000000080900720c */ /* 0x040fe20003f24270 */
[----:B------:R-:W-:Y:S01]  /*aac0*/  UMOV UR7, UR36 ;  /* 0x0000002400077c82 */ /* 0x000fe20008000000 */
[----:B------:R-:W-:Y:S01]  /*aad0*/  VIADD R9, R9, 0xffffffff ;  /* 0xffffffff09097836 */ /* 0x000fe20000000000 */
[----:B------:R-:W-:Y:S01]  /*aae0*/  UPRMT UR5, UR39, 0x654, UR5 ;  /* 0x0000065427057896 */ /* 0x000fe20008000005 */
[----:B------:R-:W-:Y:S02]  /*aaf0*/  IMAD.MOV.U32 R10, RZ, RZ, R7 ;  /* 0x000000ffff0a7224 */ /* 0x000fe400078e0007 */
[----:B------:R-:W-:-:S06]  /*ab00*/  IMAD.MOV.U32 R11, RZ, RZ, R5 ;  /* 0x000000ffff0b7224 */ /* 0x000fcc00078e0005 */
[----:B------:R-:W-:Y:S01]  /*ab10*/  SYNCS.ARRIVE.TRANS64.RED.A1T0 RZ, [UR5], RZ ;  /* 0x000000ffffff79a7 */ /* 0x000fe20008100405 */
[----:B------:R-:W-:Y:S05]  /*ab20*/  @P1 BRA `(.L_x_3067) ;  /* 0xffffffcc00101947 */ /* 0x000fea000383ffff */
.L_x_3048:
[----:B------:R-:W0:Y:S01]  /*ab30*/  LDC R8, c[0x0][0x448] ;  /* 0x00011200ff087b82 */ /* 0x000e220000000800 */
[----:B------:R-:W-:Y:S01]  /*ab40*/  VIADD R10, R188, 0x3f ;  /* 0x0000003fbc0a7836 */ /* 0x000fe20000000000 */
[----:B------:R-:W-:Y:S02]  /*ab50*/  LOP3.LUT P1, RZ, R16, 0x1, RZ, 0xc0, !PT ;  /* 0x0000000110ff7812 */ /* 0x000fe4000782c0ff */
[----:B0-----:R-:W-:-:S13]  /*ab60*/  ISETP.NE.AND P2, PT, R8, 0x1, PT ;  /* 0x000000010800780c */ /* 0x001fda0003f45270 */
[----:B------:R-:W0:Y:S08]  /*ab70*/  @P2 LDC R11, c[0x0][0x44c] ;  /* 0x00011300ff0b2b82 */ /* 0x000e300000000800 */
[----:B------:R-:W1:Y:S01]  /*ab80*/  @P2 LDC R8, c[0x0][0x450] ;  /* 0x00011400ff082b82 */ /* 0x000e620000000800 */
[----:B0-----:R-:W-:-:S05]  /*ab90*/  @P2 IMAD.HI.U32 R11, R10, R11, RZ ;  /* 0x0000000b0a0b2227 */ /* 0x001fca00078e00ff */
[----:B-1----:R-:W-:Y:S02]  /*aba0*/  @P2 SHF.R.U32.HI R10, RZ, R8, R11 ;  /* 0x00000008ff0a2219 */ /* 0x002fe4000001160b */
[----:B------:R-:W-:-:S05]  /*abb0*/  IADD3 R11, R17, 0x1, -R18 ;  /* 0x00000001110b7810 */ /* 0x000fca0007ffe812 */
[----:B------:R-:W-:-:S04]  /*abc0*/  IMAD.IADD R12, R11, 0x1, R10 ;  /* 0x000000010b0c7824 */ /* 0x000fc800078e020a */
        /* <DEDUP_REMOVED lines=12> */
.L_x_3069:
[----:B------:R-:W0:Y:S02]  /*ac90*/  LDC R13, c[0x0][0xadc] ;  /* 0x0002b700ff0d7b82 */ /* 0x000e240000000800 */
[----:B0-----:R-:W-:-:S13]  /*aca0*/  ISETP.NE.AND P1, PT, R13, 0x1, PT ;  /* 0x000000010d00780c */ /* 0x001fda0003f25270 */
[----:B------:R-:W0:Y:S02]  /*acb0*/  @P1 LDC.64 R10, c[0x0][0xae0] ;  /* 0x0002b800ff0a1b82 */ /* 0x000e240000000a00 */
[----:B0-----:R-:W-:-:S05]  /*acc0*/  @P1 IMAD.HI.U32 R10, R12, R10, RZ ;  /* 0x0000000a0c0a1227 */ /* 0x001fca00078e00ff */
[----:B------:R-:W-:-:S07]  /*acd0*/  @P1 SHF.R.U32.HI R12, RZ, R11, R10 ;  /* 0x0000000bff0c1219 */ /* 0x000fce000001160a */
.L_x_3070:
[----:B------:R-:W-:-:S05]  /*ace0*/  IMAD R13, R12, R13, RZ ;  /* 0x0000000d0c0d7224 */ /* 0x000fca00078e02ff */
[----:B------:R-:W-:-:S07]  /*acf0*/  VIMNMX R8, R8, R13, !PT ;  /* 0x0000000d08087248 */ /* 0x000fce0007fe0100 */
.L_x_3068:
[----:B------:R-:W-:-:S05]  /*ad00*/  VIADD R8, R8, 0x3f ;  /* 0x0000003f08087836 */ /* 0x000fca0000000000 */
        /* <DEDUP_REMOVED lines=9> */
.L_x_3082:
        /* <DEDUP_REMOVED lines=9> */
.L_x_3072:
[----:B------:R-:W-:Y:S01]  /*ae30*/  ULEA UR5, UR36, UR38, 0x3 ;  /* 0x0000002624057291 */ /* 0x000fe2000f8e183f */
[----:B------:R-:W-:-:S08]  /*ae40*/  SHF.L.U32 R5, R2, 0x1f, RZ ;  /* 0x0000001f02057819 */ /* 0x000fd000000006ff */
[----:B------:R0:W1:Y:S01]  /*ae50*/  SYNCS.PHASECHK.TRANS64.TRYWAIT P2, [UR5+0x38830], R5 ;  /* 0x03883005ff0075a7 */ /* 0x0000620008040145 */
[----:B------:R-:W-:Y:S05]  /*ae60*/  @!P0 BRA `(.L_x_3073) ;  /* 0x0000000000048947 */ /* 0x000fea0003800000 */
[----:B------:R-:W-:Y:S01]  /*ae70*/  BPT.TRAP 0x1 ;  /* 0x000000040000795c */ /* 0x000fe20000300000 */
.L_x_3073:
[----:B-1----:R-:W-:Y:S05]  /*ae80*/  @P2 BRA `(.L_x_3074) ;  /* 0x0000000000082947 */ /* 0x002fea0003800000 */
[----:B------:R-:W1:Y:S02]  /*ae90*/  SYNCS.PHASECHK.TRANS64.TRYWAIT P2, [UR5+0x38830], R5 ;  /* 0x03883005ff0075a7 */ /* 0x000e640008040145 */
[----:B-1----:R-:W-:Y:S05]  /*aea0*/  @!P2 BRA `(.L_x_3075) ;  /* 0x000001240074a947 */ /* 0x002fea0003800000 */
.L_x_3074:
        /* <DEDUP_REMOVED lines=23> */
.L_x_3076:
[----:B------:R2:W3:Y:S01]  /*b020*/  SYNCS.PHASECHK.TRANS64.TRYWAIT P2, [UR5+0x38850], R5 ;  /* 0x03885005ff0075a7 */ /* 0x0004e20008040145 */
[----:B------:R-:W-:Y:S05]  /*b030*/  @!P0 BRA `(.L_x_3077) ;  /* 0x0000000000048947 */ /* 0x000fea0003800000 */
[----:B------:R-:W-:Y:S01]  /*b040*/  BPT.TRAP 0x1 ;  /* 0x000000040000795c */ /* 0x000fe20000300000 */
.L_x_3077:
[----:B---3--:R-:W-:Y:S05]  /*b050*/  @P2 BRA `(.L_x_3078) ;  /* 0x0000000000082947 */ /* 0x008fea0003800000 */
[----:B------:R-:W3:Y:S02]  /*b060*/  SYNCS.PHASECHK.TRANS64.TRYWAIT P2, [UR5+0x38850], R5 ;  /* 0x03885005ff0075a7 */ /* 0x000ee40008040145 */
[----:B---3--:R-:W-:Y:S05]  /*b070*/  @!P2 BRA `(.L_x_3079) ;  /* 0x000001240018a947 */ /* 0x008fea0003800000 */
.L_x_3078:
        /* <DEDUP_REMOVED lines=265> */
.L_x_3080:
[----:B------:R-:W-:Y:S01]  /*c110*/  FMNMX.FTZ R5, R152, R11, !PT ;  /* 0x0000000b98057209 */ /* 0x000fe20007810000 */
[----:B------:R-:W-:Y:S01]  /*c120*/  UIADD3 UR10, UR5, 0x38840, URZ ;  /* 0x00038840050a7890 */ /* 0x000fe2000fffe03f */
[----:B------:R-:W-:Y:S01]  /*c130*/  ISETP.NE.AND P2, PT, R23, RZ, PT ;  /* 0x000000ff1700720c */ /* 0x000fe20003f45270 */
[----:B------:R-:W-:Y:S01]  /*c140*/  IMAD.U32 R14, RZ, RZ, UR7 ;  /* 0x00000007ff0e7e24 */ /* 0x000fe2000f8e00ff */
[----:B------:R-:W-:Y:S01]  /*c150*/  FMNMX.FTZ R5, R153, R5, !PT ;  /* 0x0000000599057209 */ /* 0x000fe20007810000 */
[----:B------:R-:W-:Y:S01]  /*c160*/  UPRMT UR10, UR39, 0x654, UR10 ;  /* 0x00000654270a7896 */ /* 0x000fe2000800000a */
[----:B------:R-:W-:Y:S02]  /*c170*/  UMOV UR11, 0x40000040 ;  /* 0x40000040000b7882 */ /* 0x000fe40000000000 */
[----:B------:R-:W-:Y:S01]  /*c180*/  FMNMX.FTZ R5, R156, R5, !PT ;  /* 0x000000059c057209 */ /* 0x000fe20007810000 */
[----:B------:R-:W-:-:S03]  /*c190*/  UMOV UR15, 0x40000040 ;  /* 0x40000040000f7882 */ /* 0x000fc60000000000 */
[----:B------:R-:W-:Y:S02]  /*c1a0*/  FMNMX.FTZ R5, R157, R5, !PT ;  /* 0x000000059d057209 */ /* 0x000fe40007810000 */
[----:B------:R-:W-:Y:S01]  /*c1b0*/  SYNCS.ARRIVE.TRANS64.RED.A1T0 RZ, [UR10], RZ ;  /* 0x000000ffffff79a7 */ /* 0x000fe2000810040a */
[----:B------:R-:W-:Y:S01]  /*c1c0*/  @!P2 IMAD R14, R14, 0x40, R22 ;  /* 0x000000400e0ea824 */ /* 0x000fe200078e0216 */
[----:B------:R-:W-:Y:S01]  /*c1d0*/  FMNMX.FTZ R5, R160, R5, !PT ;  /* 0x00000005a0057209 */ /* 0x000fe20007810000 */
[----:B------:R-:W-:-:S03]  /*c1e0*/  ULEA UR10, UR36, UR37, 0xc ;  /* 0x00000025240a7291 */ /* 0x000fc6000f8e603f */
[----:B------:R-:W-:Y:S01]  /*c1f0*/  FMNMX.FTZ R5, R161, R5, !PT ;  /* 0x00000005a1057209 */ /* 0x000fe20007810000 */
[----:B------:R-:W-:Y:S01]  /*c200*/  UIADD3 UR14, UR10, 0x80, URZ ;  /* 0x000000800a0e7890 */ /* 0x000fe2000fffe03f */
        /* <DEDUP_REMOVED lines=14> */
[----:B0-----:R-:W-:Y:S02]  /*c2f0*/  FMNMX.FTZ R5, R5, R6, !PT ;  /* 0x0000000605057209 */ /* 0x001fe40007810000 */
[----:B------:R-:W0:Y:S03]  /*c300*/  LDC R6, c[0x0][0xa80] ;  /* 0x0002a000ff067b82 */ /* 0x000e260000000800 */
[C---:B------:R-:W-:Y:S01]  /*c310*/  FADD.FTZ R11, -R5.reuse, R11 ;  /* 0x0000000b050b7221 */ /* 0x040fe20000010100 */
[----:B0-----:R-:W-:-:S03]  /*c320*/  FMUL.FTZ R7, R5, R6 ;  /* 0x0000000605077220 */ /* 0x001fc60000410000 */
        /* <DEDUP_REMOVED lines=18> */
[----:B------:R-:W0:Y:S03]  /*c450*/  MUFU.EX2 R11, R11 ;  /* 0x0000000b000b7308 */ /* 0x000e260000000800 */
[----:B------:R-:W-:-:S04]  /*c460*/  FMNMX.FTZ R7, R155, R7, !PT ;  /* 0x000000079b077209 */ /* 0x000fc80007810000 */
[----:B------:R-:W-:Y:S01]  /*c470*/  FMNMX.FTZ R7, R158, R7, !PT ;  /* 0x000000079e077209 */ /* 0x000fe20007810000 */
[----:B------:R-:W1:Y:S03]  /*c480*/  MUFU.EX2 R152, R152 ;  /* 0x0000009800987308 */ /* 0x000e660000000800 */
[----:B------:R-:W-:-:S04]  /*c490*/  FMNMX.FTZ R7, R159, R7, !PT ;  /* 0x000000079f077209 */ /* 0x000fc80007810000 */
[----:B------:R-:W-:Y:S01]  /*c4a0*/  FMNMX.FTZ R7, R162, R7, !PT ;  /* 0x00000007a2077209 */ /* 0x000fe20007810000 */
[----:B------:R-:W2:Y:S01]  /*c4b0*/  MUFU.EX2 R153, R153 ;  /* 0x0000009900997308 */ /* 0x000ea20000000800 */
[----:B0-----:R-:W-:Y:S01]  /*c4c0*/  @!P2 STS [R14+0x38400], R11 ;  /* 0x0384000b0e00a388 */ /* 0x001fe20000000800 */
[----:B------:R-:W-:Y:S01]  /*c4d0*/  FMUL.FTZ R24, R24, R11 ;  /* 0x0000000b18187220 */ /* 0x000fe20000410000 */
[----:B------:R-:W-:Y:S01]  /*c4e0*/  FMNMX.FTZ R7, R163, R7, !PT ;  /* 0x00000007a3077209 */ /* 0x000fe20007810000 */
[-C--:B------:R-:W-:Y:S01]  /*c4f0*/  FMUL.FTZ R25, R25, R11.reuse ;  /* 0x0000000b19197220 */ /* 0x080fe20000410000 */
[-C--:B------:R-:W-:Y:S01]  /*c500*/  FMUL.FTZ R28, R28, R11.reuse ;  /* 0x0000000b1c1c7220 */ /* 0x080fe20000410000 */
[----:B------:R-:W-:Y:S01]  /*c510*/  FMUL.FTZ R29, R29, R11 ;  /* 0x0000000b1d1d7220 */ /* 0x000fe20000410000 */
[----:B------:R-:W-:Y:S01]  /*c520*/  FMNMX.FTZ R7, R166, R7, !PT ;  /* 0x00000007a6077209 */ /* 0x000fe20007810000 */
[----:B------:R-:W0:Y:S01]  /*c530*/  MUFU.EX2 R156, R156 ;  /* 0x0000009c009c7308 */ /* 0x000e220000000800 */
[----:B-1----:R-:W-:Y:S01]  /*c540*/  FFMA.FTZ R0, R11, R0, R152 ;  /* 0x000000000b007223 */ /* 0x002fe20000010098 */
[----:B------:R-:W-:Y:S01]  /*c550*/  FMUL.FTZ R32, R32, R11 ;  /* 0x0000000b20207220 */ /* 0x000fe20000410000 */
[----:B------:R-:W-:Y:S01]  /*c560*/  FMNMX.FTZ R7, R167, R7, !PT ;  /* 0x00000007a7077209 */ /* 0x000fe20007810000 */
[-C--:B------:R-:W-:Y:S01]  /*c570*/  FMUL.FTZ R33, R33, R11.reuse ;  /* 0x0000000b21217220 */ /* 0x080fe20000410000 */
[-C--:B------:R-:W-:Y:S01]  /*c580*/  FMUL.FTZ R36, R36, R11.reuse ;  /* 0x0000000b24247220 */ /* 0x080fe20000410000 */
[----:B------:R-:W-:Y:S01]  /*c590*/  FMUL.FTZ R37, R37, R11 ;  /* 0x0000000b25257220 */ /* 0x000fe20000410000 */
[----:B------:R-:W-:Y:S01]  /*c5a0*/  FMNMX.FTZ R7, R170, R7, !PT ;  /* 0x00000007aa077209 */ /* 0x000fe20007810000 */
[----:B------:R-:W1:Y:S01]  /*c5b0*/  MUFU.EX2 R157, R157 ;  /* 0x0000009d009d7308 */ /* 0x000e620000000800 */
[C---:B--2---:R-:W-:Y:S01]  /*c5c0*/  F2FP.BF16.F32.PACK_AB R184, R153.reuse, R152 ;  /* 0x0000009899b8723e */ /* 0x044fe200000010ff */
[----:B------:R-:W-:Y:S01]  /*c5d0*/  FADD.FTZ R0, R153, R0 ;  /* 0x0000000099007221 */ /* 0x000fe20000010000 */
[----:B------:R-:W-:Y:S01]  /*c5e0*/  FMNMX.FTZ R7, R171, R7, !PT ;  /* 0x00000007ab077209 */ /* 0x000fe20007810000 */
[-C--:B------:R-:W-:Y:S01]  /*c5f0*/  FMUL.FTZ R40, R40, R11.reuse ;  /* 0x0000000b28287220 */ /* 0x080fe20000410000 */
[-C--:B------:R-:W-:Y:S01]  /*c600*/  FMUL.FTZ R41, R41, R11.reuse ;  /* 0x0000000b29297220 */ /* 0x080fe20000410000 */
[----:B------:R-:W-:Y:S01]  /*c610*/  FMUL.FTZ R44, R44, R11 ;  /* 0x0000000b2c2c7220 */ /* 0x000fe20000410000 */
[----:B------:R-:W-:Y:S01]  /*c620*/  FMNMX.FTZ R7, R174, R7, !PT ;  /* 0x00000007ae077209 */ /* 0x000fe20007810000 */
[----:B------:R-:W2:Y:S01]  /*c630*/  MUFU.EX2 R152, R160 ;  /* 0x000000a000987308 */ /* 0x000ea20000000800 */
[----:B0-----:R-:W-:Y:S01]  /*c640*/  FADD.FTZ R0, R156, R0 ;  /* 0x000000009c007221 */ /* 0x001fe20000010000 */
[----:B------:R-:W-:Y:S01]  /*c650*/  FMUL.FTZ R45, R45, R11 ;  /* 0x0000000b2d2d7220 */ /* 0x000fe20000410000 */
[----:B------:R-:W-:Y:S01]  /*c660*/  FMNMX.FTZ R7, R175, R7, !PT ;  /* 0x00000007af077209 */ /* 0x000fe20007810000 */
[-C--:B------:R-:W-:Y:S01]  /*c670*/  FMUL.FTZ R48, R48, R11.reuse ;  /* 0x0000000b30307220 */ /* 0x080fe20000410000 */
[-C--:B------:R-:W-:Y:S01]  /*c680*/  FMUL.FTZ R49, R49, R11.reuse ;  /* 0x0000000b31317220 */ /* 0x080fe20000410000 */
[----:B------:R-:W-:Y:S01]  /*c690*/  FMUL.FTZ R52, R52, R11 ;  /* 0x0000000b34347220 */ /* 0x000fe20000410000 */
[----:B------:R-:W-:Y:S01]  /*c6a0*/  FMNMX.FTZ R7, R178, R7, !PT ;  /* 0x00000007b2077209 */ /* 0x000fe20007810000 */
[----:B------:R-:W0:Y:S01]  /*c6b0*/  MUFU.EX2 R161, R161 ;  /* 0x000000a100a17308 */ /* 0x000e220000000800 */
[C---:B-1----:R-:W-:Y:S01]  /*c6c0*/  FADD.FTZ R0, R157.reuse, R0 ;  /* 0x000000009d007221 */ /* 0x042fe20000010000 */
[----:B------:R-:W-:Y:S01]  /*c6d0*/  F2FP.BF16.F32.PACK_AB R186, R157, R156 ;  /* 0x0000009c9dba723e */ /* 0x000fe200000010ff */
[----:B------:R-:W-:Y:S01]  /*c6e0*/  FMUL.FTZ R53, R53, R11 ;  /* 0x0000000b35357220 */ /* 0x000fe20000410000 */
        /* <DEDUP_REMOVED lines=11> */
[-C--:B------:R-:W-:Y:S01]  /*c7a0*/  FMUL.FTZ R68, R68, R11.reuse ;  /* 0x0000000b44447220 */ /* 0x080fe20000410000 */
[-C--:B------:R-:W-:Y:S01]  /*c7b0*/  FMUL.FTZ R69, R69, R11.reuse ;  /* 0x0000000b45457220 */ /* 0x080fe20000410000 */
[----:B------:R-:W2:Y:S01]  /*c7c0*/  SHFL.BFLY PT, R12, R7, 0x2, 0x1f ;  /* 0x0c401f00070c7f89 */ /* 0x000ea200000e0000 */
[----:B------:R-:W3:Y:S01]  /*c7d0*/  MUFU.EX2 R165, R165 ;  /* 0x000000a500a57308 */ /* 0x000ee20000000800 */
[C---:B0-----:R-:W-:Y:S01]  /*c7e0*/  FADD.FTZ R0, R161.reuse, R0 ;  /* 0x00000000a1007221 */ /* 0x041fe20000010000 */
[----:B------:R-:W-:Y:S01]  /*c7f0*/  F2FP.BF16.F32.PACK_AB R152, R161, R152 ;  /* 0x00000098a198723e */ /* 0x000fe200000010ff */
[-C--:B------:R-:W-:Y:S01]  /*c800*/  FMUL.FTZ R72, R72, R11.reuse ;  /* 0x0000000b48487220 */ /* 0x080fe20000410000 */
[-C--:B------:R-:W-:Y:S01]  /*c810*/  FMUL.FTZ R73, R73, R11.reuse ;  /* 0x0000000b49497220 */ /* 0x080fe20000410000 */
[-C--:B------:R-:W-:Y:S01]  /*c820*/  FMUL.FTZ R76, R76, R11.reuse ;  /* 0x0000000b4c4c7220 */ /* 0x080fe20000410000 */
[-C--:B------:R-:W-:Y:S01]  /*c830*/  FMUL.FTZ R77, R77, R11.reuse ;  /* 0x0000000b4d4d7220 */ /* 0x080fe20000410000 */
[-C--:B------:R-:W-:Y:S01]  /*c840*/  FMUL.FTZ R80, R80, R11.reuse ;  /* 0x0000000b50507220 */ /* 0x080fe20000410000 */
[----:B------:R-:W0:Y:S01]  /*c850*/  MUFU.EX2 R156, R168 ;  /* 0x000000a8009c7308 */ /* 0x000e220000000800 */
        /* <DEDUP_REMOVED lines=14> */
[----:B--2---:R-:W-:Y:S01]  /*c940*/  FMNMX.FTZ R7, R7, R12, !PT ;  /* 0x0000000c07077209 */ /* 0x004fe20007810000 */
[----:B------:R-:W2:Y:S01]  /*c950*/  MUFU.EX2 R172, R172 ;  /* 0x000000ac00ac7308 */ /* 0x000ea20000000800 */
[----:B0-----:R-:W-:Y:S01]  /*c960*/  FADD.FTZ R0, R156, R0 ;  /* 0x000000009c007221 */ /* 0x001fe20000010000 */
[-C--:B------:R-:W-:Y:S01]  /*c970*/  FMUL.FTZ R104, R104, R11.reuse ;  /* 0x0000000b68687220 */ /* 0x080fe20000410000 */
[-C--:B------:R-:W-:Y:S01]  /*c980*/  FMUL.FTZ R105, R105, R11.reuse ;  /* 0x0000000b69697220 */ /* 0x080fe20000410000 */
[----:B------:R-:W0:Y:S01]  /*c990*/  SHFL.BFLY PT, R12, R7, 0x1, 0x1f ;  /* 0x0c201f00070c7f89 */ /* 0x000e2200000e0000 */
[-C--:B------:R-:W-:Y:S01]  /*c9a0*/  FMUL.FTZ R108, R108, R11.reuse ;  /* 0x0000000b6c6c7220 */ /* 0x080fe20000410000 */
[-C--:B------:R-:W-:Y:S01]  /*c9b0*/  FMUL.FTZ R109, R109, R11.reuse ;  /* 0x0000000b6d6d7220 */ /* 0x080fe20000410000 */
[-C--:B------:R-:W-:Y:S01]  /*c9c0*/  FMUL.FTZ R112, R112, R11.reuse ;  /* 0x0000000b70707220 */ /* 0x080fe20000410000 */
[----:B------:R-:W3:Y:S01]  /*c9d0*/  MUFU.EX2 R173, R173 ;  /* 0x000000ad00ad7308 */ /* 0x000ee20000000800 */
        /* <DEDUP_REMOVED lines=19> */
[----:B0-----:R-:W-:Y:S01]  /*cb10*/  FMNMX.FTZ R7, R7, R12, !PT ;  /* 0x0000000c07077209 */ /* 0x001fe20007810000 */
[-C--:B------:R-:W-:Y:S01]  /*cb20*/  FMUL.FTZ R140, R140, R11.reuse ;  /* 0x0000000b8c8c7220 */ /* 0x080fe20000410000 */
[-C--:B------:R-:W-:Y:S01]  /*cb30*/  FMUL.FTZ R141, R141, R11.reuse ;  /* 0x0000000b8d8d7220 */ /* 0x080fe20000410000 */
[-C--:B------:R-:W-:Y:S01]  /*cb40*/  FMUL.FTZ R144, R144, R11.reuse ;  /* 0x0000000b90907220 */ /* 0x080fe20000410000 */
[----:B------:R-:W-:Y:S01]  /*cb50*/  MUFU.EX2 R180, R180 ;  /* 0x000000b400b47308 */ /* 0x000fe20000000800 */
[C---:B------:R-:W-:Y:S01]  /*cb60*/  FADD.FTZ R10, -R7.reuse, R10 ;  /* 0x0000000a070a7221 */ /* 0x040fe20000010100 */
[-C--:B------:R-:W-:Y:S01]  /*cb70*/  FMUL.FTZ R12, R7, R6.reuse ;  /* 0x00000006070c7220 */ /* 0x080fe20000410000 */
[----:B-1----:R-:W-:Y:S01]  /*cb80*/  FADD.FTZ R0, R160, R0 ;  /* 0x00000000a0007221 */ /* 0x002fe20000010000 */
[-C--:B------:R-:W-:Y:S01]  /*cb90*/  FMUL.FTZ R145, R145, R11.reuse ;  /* 0x0000000b91917220 */ /* 0x080fe20000410000 */
[-C--:B------:R-:W-:Y:S01]  /*cba0*/  FMUL.FTZ R10, R10, R6.reuse ;  /* 0x000000060a0a7220 */ /* 0x080fe20000410000 */
        /* <DEDUP_REMOVED lines=8> */
[-CC-:B------:R-:W-:Y:S01]  /*cc30*/  FFMA.FTZ R171, R171, R6.reuse, -R12.reuse ;  /* 0x00000006abab7223 */ /* 0x180fe2000001080c */
[-CC-:B------:R-:W-:Y:S01]  /*cc40*/  FFMA.FTZ R174, R174, R6.reuse, -R12.reuse ;  /* 0x00000006aeae7223 */ /* 0x180fe2000001080c */
[-CC-:B------:R-:W-:Y:S01]  /*cc50*/  FFMA.FTZ R175, R175, R6.reuse, -R12.reuse ;  /* 0x00000006afaf7223 */ /* 0x180fe2000001080c */
[-CC-:B------:R-:W-:Y:S01]  /*cc60*/  FFMA.FTZ R162, R162, R6.reuse, -R12.reuse ;  /* 0x00000006a2a27223 */ /* 0x180fe2000001080c */
[-CC-:B------:R-:W-:Y:S01]  /*cc70*/  FFMA.FTZ R163, R163, R6.reuse, -R12.reuse ;  /* 0x00000006a3a37223 */ /* 0x180fe2000001080c */
[----:B------:R-:W1:Y:S01]  /*cc80*/  MUFU.EX2 R154, R154 ;  /* 0x0000009a009a7308 */ /* 0x000e620000000800 */
[-CC-:B------:R-:W-:Y:S01]  /*cc90*/  FFMA.FTZ R178, R178, R6.reuse, -R12.reuse ;  /* 0x00000006b2b27223 */ /* 0x180fe2000001080c */
[-CC-:B------:R-:W-:Y:S01]  /*cca0*/  FFMA.FTZ R179, R179, R6.reuse, -R12.reuse ;  /* 0x00000006b3b37223 */ /* 0x180fe2000001080c */
[-CC-:B------:R-:W-:Y:S01]  /*ccb0*/  FFMA.FTZ R182, R182, R6.reuse, -R12.reuse ;  /* 0x00000006b6b67223 */ /* 0x180fe2000001080c */
[----:B------:R-:W-:Y:S01]  /*ccc0*/  FFMA.FTZ R183, R183, R6, -R12 ;  /* 0x00000006b7b77223 */ /* 0x000fe2000001080c */
[----:B--2---:R-:W-:Y:S01]  /*ccd0*/  F2FP.BF16.F32.PACK_AB R160, R177, R160 ;  /* 0x000000a0b1a0723e */ /* 0x004fe200000010ff */
[-C--:B------:R-:W-:Y:S01]  /*cce0*/  FMUL.FTZ R148, R148, R11.reuse ;  /* 0x0000000b94947220 */ /* 0x080fe20000410000 */
[----:B------:R-:W-:Y:S01]  /*ccf0*/  FMUL.FTZ R149, R149, R11 ;  /* 0x0000000b95957220 */ /* 0x000fe20000410000 */
[----:B------:R-:W2:Y:S01]  /*cd00*/  MUFU.EX2 R155, R155 ;  /* 0x0000009b009b7308 */ /* 0x000ea20000000800 */
[----:B0-----:R0:W-:Y:S01]  /*cd10*/  @!P2 STS [R14+0x38420], R10 ;  /* 0x0384200a0e00a388 */ /* 0x0011e20000000800 */
[-C--:B------:R-:W-:Y:S01]  /*cd20*/  FMUL.FTZ R26, R26, R10.reuse ;  /* 0x0000000a1a1a7220 */ /* 0x080fe20000410000 */
[-C--:B------:R-:W-:Y:S01]  /*cd30*/  FMUL.FTZ R27, R27, R10.reuse ;  /* 0x0000000a1b1b7220 */ /* 0x080fe20000410000 */
[-C--:B------:R-:W-:Y:S01]  /*cd40*/  FMUL.FTZ R30, R30, R10.reuse ;  /* 0x0000000a1e1e7220 */ /* 0x080fe20000410000 */
[-C--:B------:R-:W-:Y:S01]  /*cd50*/  FMUL.FTZ R31, R31, R10.reuse ;  /* 0x0000000a1f1f7220 */ /* 0x080fe20000410000 */
[-C--:B------:R-:W-:Y:S01]  /*cd60*/  FMUL.FTZ R34, R34, R10.reuse ;  /* 0x0000000a22227220 */ /* 0x080fe20000410000 */
[-C--:B------:R-:W-:Y:S01]  /*cd70*/  FMUL.FTZ R35, R35, R10.reuse ;  /* 0x0000000a23237220 */ /* 0x080fe20000410000 */
[----:B------:R-:W3:Y:S01]  /*cd80*/  MUFU.EX2 R158, R158 ;  /* 0x0000009e009e7308 */ /* 0x000ee20000000800 */
        /* <DEDUP_REMOVED lines=8> */
[C---:B--2---:R-:W-:Y:S01]  /*ce10*/  FADD.FTZ R3, R155.reuse, R3 ;  /* 0x000000039b037221 */ /* 0x044fe20000010000 */
[----:B------:R-:W-:Y:S01]  /*ce20*/  F2FP.BF16.F32.PACK_AB R185, R155, R154 ;  /* 0x0000009a9bb9723e */ /* 0x000fe200000010ff */
[----:B------:R-:W-:Y:S01]  /*ce30*/  FMUL.FTZ R50, R50, R10 ;  /* 0x0000000a32327220 */ /* 0x000fe20000410000 */
[----:B------:R-:W-:Y:S01]  /*ce40*/  F2FP.BF16.F32.PACK_AB R154, R165, R164 ;  /* 0x000000a4a59a723e */ /* 0x000fe200000010ff */
[-C--:B------:R-:W-:Y:S01]  /*ce50*/  FMUL.FTZ R51, R51, R10.reuse ;  /* 0x0000000a33337220 */ /* 0x080fe20000410000 */
[-C--:B------:R-:W-:Y:S01]  /*ce60*/  FMUL.FTZ R54, R54, R10.reuse ;  /* 0x0000000a36367220 */ /* 0x080fe20000410000 */
[-C--:B------:R-:W-:Y:S01]  /*ce70*/  FMUL.FTZ R55, R55, R10.reuse ;  /* 0x0000000a37377220 */ /* 0x080fe20000410000 */
[----:B------:R-:W-:Y:S01]  /*ce80*/  MUFU.EX2 R12, R162 ;  /* 0x000000a2000c7308 */ /* 0x000fe20000000800 */
        /* <DEDUP_REMOVED lines=8> */
[C---:B-1----:R-:W-:Y:S01]  /*cf10*/  F2FP.BF16.F32.PACK_AB R187, R159.reuse, R158 ;  /* 0x0000009e9fbb723e */ /* 0x042fe200000010ff */
[----:B------:R-:W-:Y:S01]  /*cf20*/  BAR.SYNC.DEFER_BLOCKING 0xf, 0x100 ;  /* 0x03c4000000007b1d */ /* 0x000fe20000010000 */
[----:B------:R-:W-:Y:S01]  /*cf30*/  FADD.FTZ R3, R159, R3 ;  /* 0x000000039f037221 */ /* 0x000fe20000010000 */
[----:B------:R-:W-:Y:S01]  /*cf40*/  F2FP.BF16.F32.PACK_AB R158, R173, R172 ;  /* 0x000000acad9e723e */ /* 0x000fe200000010ff */
        /* <DEDUP_REMOVED lines=50> */
[----:B------:R-:W-:Y:S01]  /*d270*/  FMUL.FTZ R151, R151, R10 ;  /* 0x0000000a97977220 */ /* 0x000fe20000410000 */
[----:B------:R-:W2:Y:S01]  /*d280*/  MUFU.EX2 R181, R181 ;  /* 0x000000b500b57308 */ /* 0x000ea20000000800 */
[----:B------:R0:W-:Y:S01]  /*d290*/  STSM.16.M88.4 [R189+0x36400], R184 ;  /* 0x036400b8bd007844 */ /* 0x0001e20000000200 */
[----:B------:R-:W-:Y:S01]  /*d2a0*/  FADD.FTZ R3, R12, R3 ;  /* 0x000000030c037221 */ /* 0x000fe20000010000 */
[----:B------:R-:W-:-:S02]  /*d2b0*/  FADD.FTZ R0, R177, R0 ;  /* 0x00000000b1007221 */ /* 0x000fc40000010000 */
[----:B------:R0:W-:Y:S01]  /*d2c0*/  STSM.16.M88.4 [R190], R152 ;  /* 0x00000098be007844 */ /* 0x0001e20000000200 */
[----:B------:R-:W-:Y:S01]  /*d2d0*/  FADD.FTZ R3, R13, R3 ;  /* 0x000000030d037221 */ /* 0x000fe20000010000 */
[----:B------:R-:W-:Y:S01]  /*d2e0*/  FADD.FTZ R0, R180, R0 ;  /* 0x00000000b4007221 */ /* 0x000fe20000010000 */
[----:B------:R-:W-:Y:S01]  /*d2f0*/  MUFU.EX2 R178, R178 ;  /* 0x000000b200b27308 */ /* 0x000fe20000000800 */
[----:B-1----:R-:W-:Y:S01]  /*d300*/  F2FP.BF16.F32.PACK_AB R159, R175, R174 ;  /* 0x000000aeaf9f723e */ /* 0x002fe200000010ff */
[----:B------:R-:W-:-:S04]  /*d310*/  FADD.FTZ R3, R166, R3 ;  /* 0x00000003a6037221 */ /* 0x000fc80000010000 */
[----:B------:R0:W-:Y:S01]  /*d320*/  STSM.16.M88.4 [R192], R156 ;  /* 0x0000009cc0007844 */ /* 0x0001e20000000200 */
[----:B------:R-:W-:Y:S01]  /*d330*/  FADD.FTZ R3, R167, R3 ;  /* 0x00000003a7037221 */ /* 0x000fe20000010000 */
[----:B------:R-:W1:Y:S01]  /*d340*/  MUFU.EX2 R179, R179 ;  /* 0x000000b300b37308 */ /* 0x000e620000000800 */
[C---:B--2---:R-:W-:Y:S01]  /*d350*/  F2FP.BF16.F32.PACK_AB R162, R181.reuse, R180 ;  /* 0x000000b4b5a2723e */ /* 0x044fe200000010ff */
[----:B------:R-:W-:Y:S01]  /*d360*/  FADD.FTZ R0, R181, R0 ;  /* 0x00000000b5007221 */ /* 0x000fe20000010000 */
[----:B------:R-:W-:-:S04]  /*d370*/  FADD.FTZ R3, R170, R3 ;  /* 0x00000003aa037221 */ /* 0x000fc80000010000 */
[----:B------:R-:W-:Y:S01]  /*d380*/  FADD.FTZ R3, R171, R3 ;  /* 0x00000003ab037221 */ /* 0x000fe20000010000 */
[----:B------:R-:W2:Y:S03]  /*d390*/  MUFU.EX2 R182, R182 ;  /* 0x000000b600b67308 */ /* 0x000ea60000000800 */
[----:B------:R-:W-:-:S04]  /*d3a0*/  FADD.FTZ R3, R174, R3 ;  /* 0x00000003ae037221 */ /* 0x000fc80000010000 */
[----:B------:R-:W-:Y:S01]  /*d3b0*/  FADD.FTZ R3, R175, R3 ;  /* 0x00000003af037221 */ /* 0x000fe20000010000 */
[----:B------:R-:W3:Y:S01]  /*d3c0*/  MUFU.EX2 R183, R183 ;  /* 0x000000b700b77308 */ /* 0x000ee20000000800 */
[----:B-1----:R-:W-:Y:S02]  /*d3d0*/  F2FP.BF16.F32.PACK_AB R161, R179, R178 ;  /* 0x000000b2b3a1723e */ /* 0x002fe400000010ff */
        /* <DEDUP_REMOVED lines=35> */
.L_x_3081:
[----:B------:R-:W-:Y:S01]  /*d610*/  UIADD3 UR5, UR5, 0x38860, URZ ;  /* 0x0003886005057890 */ /* 0x000fe2000fffe03f */
[----:B------:R-:W-:Y:S01]  /*d620*/  IMAD.MOV.U32 R10, RZ, RZ, R7 ;  /* 0x000000ffff0a7224 */ /* 0x000fe200078e0007 */
[----:B------:R-:W-:Y:S01]  /*d630*/  UMOV UR7, UR36 ;  /* 0x0000002400077c82 */ /* 0x000fe20008000000 */
[----:B------:R-:W-:Y:S01]  /*d640*/  IMAD.MOV.U32 R11, RZ, RZ, R5 ;  /* 0x000000ffff0b7224 */ /* 0x000fe200078e0005 */
[----:B------:R-:W-:-:S09]  /*d650*/  UPRMT UR5, UR39, 0x654, UR5 ;  /* 0x0000065427057896 */ /* 0x000fd20008000005 */
[----:B------:R-:W-:Y:S01]  /*d660*/  SYNCS.ARRIVE.TRANS64.RED.A1T0 RZ, [UR5], RZ ;  /* 0x000000ffffff79a7 */ /* 0x000fe20008100405 */
[----:B------:R-:W-:Y:S05]  /*d670*/  @P1 BRA `(.L_x_3082) ;  /* 0xffffffd400c81947 */ /* 0x000fea000383ffff */
.L_x_3071:
[----:B------:R-:W-:-:S13]  /*d680*/  ISETP.GE.AND P1, PT, R9, R195, PT ;  /* 0x000000c30900720c */ /* 0x000fda0003f26270 */
[----:B------:R-:W-:Y:S05]  /*d690*/  @!P1 BRA `(.L_x_3083) ;  /* 0x0000003000f49947 */ /* 0x000fea0003800000 */
[----:B------:R-:W-:Y:S01]  /*d6a0*/  IMAD.MOV.U32 R8, RZ, RZ, R7 ;  /* 0x000000ffff087224 */ /* 0x000fe200078e0007 */
[----:B------:R-:W-:Y:S01]  /*d6b0*/  UMOV UR5, UR36 ;  /* 0x0000002400057c82 */ /* 0x000fe20008000000 */
[----:B------:R-:W-:-:S07]  /*d6c0*/  IMAD.MOV.U32 R10, RZ, RZ, R5 ;  /* 0x000000ffff0a7224 */ /* 0x000fce00078e0005 */
.L_x_3102:
[----:B------:R-:W-:-:S04]  /*d6d0*/  UIADD3 UR36, UR5, 0x1, URZ ;  /* 0x0000000105247890 */ /* 0x000fc8000fffe03f */
[----:B------:R-:W-:-:S04]  /*d6e0*/  UISETP.NE.AND UP0, UPT, UR36, 0x2, UPT ;  /* 0x000000022400788c */ /* 0x000fc8000bf05270 */
[----:B------:R-:W-:Y:S02]  /*d6f0*/  USEL UR7, URZ, 0x1, UP0 ;  /* 0x000000013f077887 */ /* 0x000fe40008000000 */
[----:B------:R-:W-:-:S04]  /*d700*/  USEL UR36, UR36, URZ, UP0 ;  /* 0x0000003f24247287 */ /* 0x000fc80008000000 */
[----:B------:R-:W-:Y:S01]  /*d710*/  LOP3.LUT R2, R2, UR7, RZ, 0x3c, !PT ;  /* 0x0000000702027c12 */ /* 0x000fe2000f8e3cff */
[----:B------:R-:W-:Y:S07]  /*d720*/  @!P0 BRA `(.L_x_3084) ;  /* 0x0000000000048947 */ /* 0x000fee0003800000 */
[----:B------:R-:W-:Y:S01]  /*d730*/  BPT.TRAP 0x1 ;  /* 0x000000040000795c */ /* 0x000fe20000300000 */
.L_x_3084:
[----:B------:R-:W-:Y:S01]  /*d740*/  ULEA UR7, UR36, UR38, 0x3 ;  /* 0x0000002624077291 */ /* 0x000fe2000f8e183f */
[----:B------:R-:W-:-:S08]  /*d750*/  SHF.L.U32 R5, R2, 0x1f, RZ ;  /* 0x0000001f02057819 */ /* 0x000fd000000006ff */
[----:B------:R0:W1:Y:S01]  /*d760*/  SYNCS.PHASECHK.TRANS64.TRYWAIT P1, [UR7+0x38830], R5 ;  /* 0x03883005ff0075a7 */ /* 0x0000620008020147 */
[----:B------:R-:W-:Y:S05]  /*d770*/  @!P0 BRA `(.L_x_3085) ;  /* 0x0000000000048947 */ /* 0x000fea0003800000 */
[----:B------:R-:W-:Y:S01]  /*d780*/  BPT.TRAP 0x1 ;  /* 0x000000040000795c */ /* 0x000fe20000300000 */
.L_x_3085:
[----:B-1----:R-:W-:Y:S05]  /*d790*/  @P1 BRA `(.L_x_3086) ;  /* 0x0000000000081947 */ /* 0x002fea0003800000 */
[----:B------:R-:W1:Y:S02]  /*d7a0*/  SYNCS.PHASECHK.TRANS64.TRYWAIT P1, [UR7+0x38830], R5 ;  /* 0x03883005ff0075a7 */ /* 0x000e640008020147 */
[----:B-1----:R-:W-:Y:S05]  /*d7b0*/  @!P1 BRA `(.L_x_3087) ;  /* 0x000000fc00609947 */ /* 0x002fea0003800000 */
.L_x_3086:
        /* <DEDUP_REMOVED lines=23> */
.L_x_3088:
[----:B------:R2:W3:Y:S01]  /*d930*/  SYNCS.PHASECHK.TRANS64.TRYWAIT P1, [UR7+0x38850], R5 ;  /* 0x03885005ff0075a7 */ /* 0x0004e20008020147 */
[----:B------:R-:W-:Y:S05]  /*d940*/  @!P0 BRA `(.L_x_3089) ;  /* 0x0000000000048947 */ /* 0x000fea0003800000 */
[----:B------:R-:W-:Y:S01]  /*d950*/  BPT.TRAP 0x1 ;  /* 0x000000040000795c */ /* 0x000fe20000300000 */
.L_x_3089:
[----:B---3--:R-:W-:Y:S05]  /*d960*/  @P1 BRA `(.L_x_3090) ;  /* 0x0000000000081947 */ /* 0x008fea0003800000 */
[----:B------:R-:W3:Y:S02]  /*d970*/  SYNCS.PHASECHK.TRANS64.TRYWAIT P1, [UR7+0x38850], R5 ;  /* 0x03885005ff0075a7 */ /* 0x000ee40008020147 */
[----:B---3--:R-:W-:Y:S05]  /*d980*/  @!P1 BRA `(.L_x_3091) ;  /* 0x000000fc00049947 */ /* 0x008fea0003800000 */
.L_x_3090:
        /* <DEDUP_REMOVED lines=265> */
.L_x_3092:
[----:B------:R-:W0:Y:S01]  /*ea20*/  LDC R5, c[0x0][0x448] ;  /* 0x00011200ff057b82 */ /* 0x000e220000000800 */
[----:B------:R-:W-:Y:S01]  /*ea30*/  IMAD.IADD R15, R194, 0x1, R188 ;  /* 0x00000001c20f7824 */ /* 0x000fe200078e02bc */
[----:B------:R-:W-:Y:S01]  /*ea40*/  UIADD3 UR10, UR7, 0x38840, URZ ;  /* 0x00038840070a7890 */ /* 0x000fe2000fffe03f */
[----:B------:R-:W-:Y:S01]  /*ea50*/  LOP3.LUT P5, RZ, R16, 0x1, RZ, 0xc0, !PT ;  /* 0x0000000110ff7812 */ /* 0x000fe200078ac0ff */
[----:B------:R-:W-:Y:S02]  /*ea60*/  ULDC UR11, c[0x0][0xad8] ;  /* 0x0002b600000b7ab9 */ /* 0x000fe40000000800 */
[----:B------:R-:W-:-:S09]  /*ea70*/  UPRMT UR10, UR39, 0x654, UR10 ;  /* 0x00000654270a7896 */ /* 0x000fd2000800000a */
[----:B------:R-:W-:Y:S01]  /*ea80*/  SYNCS.ARRIVE.TRANS64.RED.A1T0 RZ, [UR10], RZ ;  /* 0x000000ffffff79a7 */ /* 0x000fe2000810040a */
[----:B------:R-:W-:Y:S02]  /*ea90*/  ULDC UR10, c[0x0][0xad4] ;  /* 0x0002b500000a7ab9 */ /* 0x000fe40000000800 */
        /* <DEDUP_REMOVED lines=13> */
[--C-:B0-----:R-:W-:Y:S02]  /*eb70*/  IMAD.IADD R12, R14, 0x1, R20.reuse ;  /* 0x000000010e0c7824 */ /* 0x101fe400078e0214 */
        /* <DEDUP_REMOVED lines=14> */
.L_x_3095:
[----:B------:R-:W-:-:S05]  /*ec60*/  IMAD.U32 R21, RZ, RZ, UR10 ;  /* 0x0000000aff157e24 */ /* 0x000fca000f8e00ff */
[----:B------:R-:W-:-:S13]  /*ec70*/  ISETP.NE.AND P1, PT, R21, 0x1, PT ;  /* 0x000000011500780c */ /* 0x000fda0003f25270 */
[----:B------:R-:W0:Y:S02]  /*ec80*/  @P1 LDC.64 R6, c[0x0][0xae0] ;  /* 0x0002b800ff061b82 */ /* 0x000e240000000a00 */
[----:B0-----:R-:W-:-:S05]  /*ec90*/  @P1 IMAD.HI.U32 R6, R20, R6, RZ ;  /* 0x0000000614061227 */ /* 0x001fca00078e00ff */
[----:B------:R-:W-:-:S07]  /*eca0*/  @P1 SHF.R.U32.HI R20, RZ, R7, R6 ;  /* 0x00000007ff141219 */ /* 0x000fce0000011606 */
.L_x_3096:
[----:B------:R-:W-:Y:S05]  /*ecb0*/  BSYNC B0 ;  /* 0x0000000000007941 */ /* 0x000fea0003800000 */
.L_x_3094:
[----:B------:R-:W-:-:S04]  /*ecc0*/  IMAD R20, R20, R21, -R5 ;  /* 0x0000001514147224 */ /* 0x000fc800078e0a05 */
[----:B------:R-:W-:-:S05]  /*ecd0*/  IMAD.IADD R20, R20, 0x1, -R19 ;  /* 0x0000000114147824 */ /* 0x000fca00078e0a13 */
[----:B------:R-:W-:Y:S02]  /*ece0*/  VIMNMX R11, R11, R20, !PT ;  /* 0x000000140b0b7248 */ /* 0x000fe40007fe0100 */
[----:B------:R-:W-:-:S07]  /*ecf0*/  VIADDMNMX R12, R20, R21, R12, PT ;  /* 0x00000015140c7246 */ /* 0x000fce000380010c */
.L_x_3093:
        /* <DEDUP_REMOVED lines=65> */
.L_x_3099:
[----:B------:R-:W-:-:S05]  /*f110*/  IMAD.U32 R11, RZ, RZ, UR10 ;  /* 0x0000000aff0b7e24 */ /* 0x000fca000f8e00ff */
[----:B------:R-:W-:-:S13]  /*f120*/  ISETP.NE.AND P2, PT, R11, 0x1, PT ;  /* 0x000000010b00780c */ /* 0x000fda0003f45270 */
[----:B------:R-:W0:Y:S02]  /*f130*/  @P2 LDC.64 R6, c[0x0][0xae0] ;  /* 0x0002b800ff062b82 */ /* 0x000e240000000a00 */
[----:B0-----:R-:W-:-:S05]  /*f140*/  @P2 IMAD.HI.U32 R6, R15, R6, RZ ;  /* 0x000000060f062227 */ /* 0x001fca00078e00ff */
[----:B------:R-:W-:-:S07]  /*f150*/  @P2 SHF.R.U32.HI R15, RZ, R7, R6 ;  /* 0x00000007ff0f2219 */ /* 0x000fce0000011606 */
.L_x_3100:
[----:B------:R-:W-:Y:S05]  /*f160*/  BSYNC B0 ;  /* 0x0000000000007941 */ /* 0x000fea0003800000 */
.L_x_3098:
[----:B------:R-:W-:-:S04]  /*f170*/  IMAD R5, R15, R11, -R5 ;  /* 0x0000000b0f057224 */ /* 0x000fc800078e0a05 */
[----:B------:R-:W-:-:S05]  /*f180*/  IMAD.IADD R5, R5, 0x1, -R19 ;  /* 0x0000000105057824 */ /* 0x000fca00078e0a13 */
[----:B------:R-:W-:Y:S02]  /*f190*/  VIMNMX R13, R13, R5, !PT ;  /* 0x000000050d0d7248 */ /* 0x000fe40007fe0100 */
[----:B------:R-:W-:-:S07]  /*f1a0*/  VIADDMNMX R14, R5, R11, R14, PT ;  /* 0x0000000b050e7246 */ /* 0x000fce000380010e */
.L_x_3097:
[----:B------:R-:W-:Y:S01]  /*f1b0*/  FMNMX.FTZ R5, R152, R10, !PT ;  /* 0x0000000a98057209 */ /* 0x000fe20007810000 */
[----:B------:R-:W-:Y:S01]  /*f1c0*/  ULEA UR10, UR36, UR37, 0xc ;  /* 0x00000025240a7291 */ /* 0x000fe2000f8e603f */
[----:B------:R-:W-:Y:S01]  /*f1d0*/  ISETP.GT.AND P4, PT, R13, 0x9, P1 ;  /* 0x000000090d00780c */ /* 0x000fe20000f84270 */
[----:B------:R-:W-:Y:S01]  /*f1e0*/  UMOV UR11, 0x40000040 ;  /* 0x40000040000b7882 */ /* 0x000fe20000000000 */
[----:B------:R-:W-:Y:S01]  /*f1f0*/  FMNMX.FTZ R5, R153, R5, !PT ;  /* 0x0000000599057209 */ /* 0x000fe20007810000 */
[----:B------:R-:W-:Y:S01]  /*f200*/  UIADD3 UR14, UR10, 0x80, URZ ;  /* 0x000000800a0e7890 */ /* 0x000fe2000fffe03f */
[----:B------:R-:W-:Y:S01]  /*f210*/  ISETP.LT.OR P4, PT, R14, 0xa, P4 ;  /* 0x0000000a0e00780c */ /* 0x000fe20002781670 */
[----:B------:R-:W-:Y:S01]  /*f220*/  UMOV UR15, 0x40000040 ;  /* 0x40000040000f7882 */ /* 0x000fe20000000000 */
        /* <DEDUP_REMOVED lines=15> */
[C---:B------:R-:W-:Y:S02]  /*f320*/  ISETP.GT.AND P4, PT, R13.reuse, RZ, P1 ;  /* 0x000000ff0d00720c */ /* 0x040fe40000f84270 */
        /* <DEDUP_REMOVED lines=60> */
[-C--:B------:R-:W-:Y:S01]  /*f6f0*/  FMUL.FTZ R25, R25, R10.reuse ;  /* 0x0000000a19197220 */ /* 0x080fe20000410000 */
[----:B------:R-:W-:Y:S01]  /*f700*/  FMNMX.FTZ R7, R155, R7, !PT ;  /* 0x000000079b077209 */ /* 0x000fe20007810000 */
[-C--:B------:R-:W-:Y:S01]  /*f710*/  FMUL.FTZ R28, R28, R10.reuse ;  /* 0x0000000a1c1c7220 */ /* 0x080fe20000410000 */
[----:B------:R-:W-:Y:S01]  /*f720*/  ISETP.GT.AND P2, PT, R13, 0x11, P1 ;  /* 0x000000110d00780c */ /* 0x000fe20000f44270 */
[----:B------:R-:W0:Y:S01]  /*f730*/  MUFU.EX2 R153, R153 ;  /* 0x0000009900997308 */ /* 0x000e220000000800 */
[----:B------:R-:W-:Y:S01]  /*f740*/  FMNMX.FTZ R7, R158, R7, !PT ;  /* 0x000000079e077209 */ /* 0x000fe20007810000 */
[-C--:B------:R-:W-:Y:S01]  /*f750*/  FMUL.FTZ R29, R29, R10.reuse ;  /* 0x0000000a1d1d7220 */ /* 0x080fe20000410000 */
[----:B------:R-:W-:Y:S01]  /*f760*/  ISETP.LT.OR P2, PT, R14, 0x12, P2 ;  /* 0x000000120e00780c */ /* 0x000fe20001741670 */
[-C--:B------:R-:W-:Y:S01]  /*f770*/  FMUL.FTZ R32, R32, R10.reuse ;  /* 0x0000000a20207220 */ /* 0x080fe20000410000 */
[----:B------:R-:W-:Y:S01]  /*f780*/  FMNMX.FTZ R7, R159, R7, !PT ;  /* 0x000000079f077209 */ /* 0x000fe20007810000 */
[----:B------:R-:W-:Y:S01]  /*f790*/  FMUL.FTZ R33, R33, R10 ;  /* 0x0000000a21217220 */ /* 0x000fe20000410000 */
[----:B------:R-:W-:Y:S01]  /*f7a0*/  FSEL R163, R163, -INF , !P2 ;  /* 0xff800000a3a37808 */ /* 0x000fe20005000000 */
[----:B------:R-:W2:Y:S01]  /*f7b0*/  MUFU.EX2 R156, R156 ;  /* 0x0000009c009c7308 */ /* 0x000ea20000000800 */
[----:B------:R-:W-:Y:S01]  /*f7c0*/  FMNMX.FTZ R7, R162, R7, !PT ;  /* 0x00000007a2077209 */ /* 0x000fe20007810000 */
[----:B-1----:R-:W-:Y:S01]  /*f7d0*/  FFMA.FTZ R0, R10, R0, R152 ;  /* 0x000000000a007223 */ /* 0x002fe20000010098 */
[----:B------:R-:W-:Y:S01]  /*f7e0*/  ISETP.GT.AND P2, PT, R13, 0x20, P1 ;  /* 0x000000200d00780c */ /* 0x000fe20000f44270 */
[-C--:B------:R-:W-:Y:S01]  /*f7f0*/  FMUL.FTZ R36, R36, R10.reuse ;  /* 0x0000000a24247220 */ /* 0x080fe20000410000 */
[----:B------:R-:W-:Y:S01]  /*f800*/  FMNMX.FTZ R7, R163, R7, !PT ;  /* 0x00000007a3077209 */ /* 0x000fe20007810000 */
[-C--:B------:R-:W-:Y:S01]  /*f810*/  FMUL.FTZ R37, R37, R10.reuse ;  /* 0x0000000a25257220 */ /* 0x080fe20000410000 */
[----:B------:R-:W-:Y:S01]  /*f820*/  ISETP.LT.OR P2, PT, R14, 0x21, P2 ;  /* 0x000000210e00780c */ /* 0x000fe20001741670 */
[----:B------:R-:W1:Y:S01]  /*f830*/  MUFU.EX2 R157, R157 ;  /* 0x0000009d009d7308 */ /* 0x000e620000000800 */
[----:B------:R-:W-:Y:S01]  /*f840*/  FMNMX.FTZ R7, R166, R7, !PT ;  /* 0x00000007a6077209 */ /* 0x000fe20007810000 */
[----:B0-----:R-:W-:Y:S01]  /*f850*/  FADD.FTZ R0, R153, R0 ;  /* 0x0000000099007221 */ /* 0x001fe20000010000 */
[----:B------:R-:W-:Y:S01]  /*f860*/  FSEL R170, R170, -INF , !P2 ;  /* 0xff800000aaaa7808 */ /* 0x000fe20005000000 */
[-C--:B------:R-:W-:Y:S01]  /*f870*/  FMUL.FTZ R40, R40, R10.reuse ;  /* 0x0000000a28287220 */ /* 0x080fe20000410000 */
[----:B------:R-:W-:Y:S01]  /*f880*/  FMNMX.FTZ R7, R167, R7, !PT ;  /* 0x00000007a7077209 */ /* 0x000fe20007810000 */
[-C--:B------:R-:W-:Y:S01]  /*f890*/  FMUL.FTZ R41, R41, R10.reuse ;  /* 0x0000000a29297220 */ /* 0x080fe20000410000 */
[----:B------:R-:W-:Y:S01]  /*f8a0*/  ISETP.GT.AND P2, PT, R13, 0x29, P1 ;  /* 0x000000290d00780c */ /* 0x000fe20000f44270 */
[----:B------:R-:W0:Y:S01]  /*f8b0*/  MUFU.EX2 R160, R160 ;  /* 0x000000a000a07308 */ /* 0x000e220000000800 */
[----:B------:R-:W-:Y:S01]  /*f8c0*/  FMNMX.FTZ R7, R170, R7, !PT ;  /* 0x00000007aa077209 */ /* 0x000fe20007810000 */
[----:B--2---:R-:W-:Y:S01]  /*f8d0*/  FADD.FTZ R0, R156, R0 ;  /* 0x000000009c007221 */ /* 0x004fe20000010000 */
[----:B------:R-:W-:Y:S01]  /*f8e0*/  ISETP.LT.OR P2, PT, R14, 0x2a, P2 ;  /* 0x0000002a0e00780c */ /* 0x000fe20001741670 */
[-C--:B------:R-:W-:Y:S01]  /*f8f0*/  FMUL.FTZ R44, R44, R10.reuse ;  /* 0x0000000a2c2c7220 */ /* 0x080fe20000410000 */
[----:B------:R-:W-:Y:S01]  /*f900*/  FMNMX.FTZ R7, R171, R7, !PT ;  /* 0x00000007ab077209 */ /* 0x000fe20007810000 */
[-C--:B------:R-:W-:Y:S01]  /*f910*/  FMUL.FTZ R45, R45, R10.reuse ;  /* 0x0000000a2d2d7220 */ /* 0x080fe20000410000 */
[----:B------:R-:W-:Y:S01]  /*f920*/  FSEL R175, R175, -INF , !P2 ;  /* 0xff800000afaf7808 */ /* 0x000fe20005000000 */
[----:B------:R-:W2:Y:S01]  /*f930*/  MUFU.EX2 R161, R161 ;  /* 0x000000a100a17308 */ /* 0x000ea20000000800 */
[----:B------:R-:W-:Y:S01]  /*f940*/  ISETP.GT.AND P2, PT, R13, 0x31, P1 ;  /* 0x000000310d00780c */ /* 0x000fe20000f44270 */
[----:B-1----:R-:W-:Y:S01]  /*f950*/  FADD.FTZ R0, R157, R0 ;  /* 0x000000009d007221 */ /* 0x002fe20000010000 */
[----:B------:R-:W-:Y:S01]  /*f960*/  FMNMX.FTZ R7, R174, R7, !PT ;  /* 0x00000007ae077209 */ /* 0x000fe20007810000 */
[-C--:B------:R-:W-:Y:S01]  /*f970*/  FMUL.FTZ R48, R48, R10.reuse ;  /* 0x0000000a30307220 */ /* 0x080fe20000410000 */
[----:B------:R-:W-:Y:S01]  /*f980*/  ISETP.LT.OR P2, PT, R14, 0x32, P2 ;  /* 0x000000320e00780c */ /* 0x000fe20001741670 */
[-C--:B------:R-:W-:Y:S01]  /*f990*/  FMUL.FTZ R49, R49, R10.reuse ;  /* 0x0000000a31317220 */ /* 0x080fe20000410000 */
[----:B------:R-:W-:Y:S01]  /*f9a0*/  FMNMX.FTZ R7, R175, R7, !PT ;  /* 0x00000007af077209 */ /* 0x000fe20007810000 */
[----:B------:R-:W1:Y:S01]  /*f9b0*/  MUFU.EX2 R164, R164 ;  /* 0x000000a400a47308 */ /* 0x000e620000000800 */
[----:B------:R-:W-:Y:S01]  /*f9c0*/  ISETP.GT.AND P1, PT, R13, 0x39, P1 ;  /* 0x000000390d00780c */ /* 0x000fe20000f24270 */
[----:B0-----:R-:W-:Y:S01]  /*f9d0*/  FADD.FTZ R0, R160, R0 ;  /* 0x00000000a0007221 */ /* 0x001fe20000010000 */
[----:B------:R-:W-:Y:S01]  /*f9e0*/  FSEL R179, R179, -INF , !P2 ;  /* 0xff800000b3b37808 */ /* 0x000fe20005000000 */
[-C--:B------:R-:W-:Y:S01]  /*f9f0*/  FMUL.FTZ R52, R52, R10.reuse ;  /* 0x0000000a34347220 */ /* 0x080fe20000410000 */
[----:B------:R-:W-:Y:S01]  /*fa00*/  FMNMX.FTZ R7, R178, R7, !PT ;  /* 0x00000007b2077209 */ /* 0x000fe20007810000 */
[-C--:B------:R-:W-:Y:S01]  /*fa10*/  FMUL.FTZ R53, R53, R10.reuse ;  /* 0x0000000a35357220 */ /* 0x080fe20000410000 */
[----:B------:R-:W-:Y:S01]  /*fa20*/  ISETP.LT.OR P1, PT, R14, 0x3a, P1 ;  /* 0x0000003a0e00780c */ /* 0x000fe20000f21670 */
[----:B------:R-:W0:Y:S01]  /*fa30*/  MUFU.EX2 R165, R165 ;  /* 0x000000a500a57308 */ /* 0x000e220000000800 */
[----:B------:R-:W-:Y:S01]  /*fa40*/  FMNMX.FTZ R7, R179, R7, !PT ;  /* 0x00000007b3077209 */ /* 0x000fe20007810000 */
[----:B--2---:R-:W-:Y:S01]  /*fa50*/  FADD.FTZ R0, R161, R0 ;  /* 0x00000000a1007221 */ /* 0x004fe20000010000 */
[----:B------:R-:W-:Y:S01]  /*fa60*/  FSEL R183, R183, -INF , !P1 ;  /* 0xff800000b7b77808 */ /* 0x000fe20004800000 */
[-C--:B------:R-:W-:Y:S01]  /*fa70*/  FMUL.FTZ R56, R56, R10.reuse ;  /* 0x0000000a38387220 */ /* 0x080fe20000410000 */
        /* <DEDUP_REMOVED lines=38> */
[----:B------:R-:W5:Y:S01]  /*fce0*/  SHFL.BFLY PT, R11, R7, 0x1, 0x1f ;  /* 0x0c201f00070b7f89 */ /* 0x000f6200000e0000 */
        /* <DEDUP_REMOVED lines=23> */
[----:B-----5:R-:W-:Y:S01]  /*fe60*/  FMNMX.FTZ R7, R7, R11, !PT ;  /* 0x0000000b07077209 */ /* 0x020fe20007810000 */
[-C--:B------:R-:W-:Y:S01]  /*fe70*/  FMUL.FTZ R148, R148, R10.reuse ;  /* 0x0000000a94947220 */ /* 0x080fe20000410000 */
[----:B------:R-:W-:Y:S01]  /*fe80*/  FMUL.FTZ R149, R149, R10 ;  /* 0x0000000a95957220 */ /* 0x000fe20000410000 */
[----:B--2---:R-:W-:Y:S01]  /*fe90*/  FADD.FTZ R0, R168, R0 ;  /* 0x00000000a8007221 */ /* 0x004fe20000010000 */
[----:B------:R-:W-:-:S03]  /*fea0*/  FSETP.NEU.FTZ.AND P1, PT, R7, -INF , PT ;  /* 0xff8000000700780b */ /* 0x000fc60003f3d000 */
[----:B---3--:R-:W-:Y:S01]  /*feb0*/  FADD.FTZ R0, R169, R0 ;  /* 0x00000000a9007221 */ /* 0x008fe20000010000 */
[----:B------:R-:W-:-:S03]  /*fec0*/  FSEL R11, R7, RZ, P1 ;  /* 0x000000ff070b7208 */ /* 0x000fc60000800000 */
[----:B0-----:R-:W-:Y:S02]  /*fed0*/  FADD.FTZ R0, R172, R0 ;  /* 0x00000000ac007221 */ /* 0x001fe40000010000 */
[----:B------:R-:W-:Y:S02]  /*fee0*/  FADD.FTZ R11, -R11, R8 ;  /* 0x000000080b0b7221 */ /* 0x000fe40000010100 */
[----:B----4-:R-:W-:Y:S02]  /*fef0*/  FADD.FTZ R0, R173, R0 ;  /* 0x00000000ad007221 */ /* 0x010fe40000010000 */
[----:B------:R-:W-:Y:S01]  /*ff00*/  FMUL.FTZ R8, R11, R6 ;  /* 0x000000060b087220 */ /* 0x000fe20000410000 */
[----:B------:R-:W-:Y:S02]  /*ff10*/  IMAD.U32 R11, RZ, RZ, UR5 ;  /* 0x00000005ff0b7e24 */ /* 0x000fe4000f8e00ff */
[----:B-1----:R-:W-:Y:S02]  /*ff20*/  FADD.FTZ R0, R176, R0 ;  /* 0x00000000b0007221 */ /* 0x002fe40000010000 */
[----:B------:R-:W-:Y:S01]  /*ff30*/  @!P2 IMAD R11, R11, 0x40, R22 ;  /* 0x000000400b0ba824 */ /* 0x000fe200078e0216 */
[----:B------:R-:W0:Y:S01]  /*ff40*/  MUFU.EX2 R8, R8 ;  /* 0x0000000800087308 */ /* 0x000e220000000800 */
[----:B------:R-:W-:-:S03]  /*ff50*/  FADD.FTZ R0, R177, R0 ;  /* 0x00000000b1007221 */ /* 0x000fc60000010000 */
        /* <DEDUP_REMOVED lines=168> */
.L_x_3101:
        /* <DEDUP_REMOVED lines=9> */
.L_x_3083:
[----:B------:R-:W2:Y:S01]  /*10a70*/  LDL.LU R13, [R1+0xc] ;  /* 0x00000c00010d7983 */ /* 0x000ea20000300800 */
[----:B------:R-:W-:-:S03]  /*10a80*/  IMAD.MOV.U32 R20, RZ, RZ, -0x800000 ;  /* 0xff800000ff147424 */ /* 0x000fc600078e00ff */
[----:B------:R-:W0:Y:S04]  /*10a90*/  SHFL.BFLY PT, R9, R0, 0x2, 0x1f ;  /* 0x0c401f0000097f89 */ /* 0x000e2800000e0000 */
[----:B------:R-:W1:Y:S01]  /*10aa0*/  SHFL.BFLY PT, R8, R3, 0x2, 0x1f ;  /* 0x0c401f0003087f89 */ /* 0x000e6200000e0000 */
[----:B0-----:R-:W-:Y:S01]  /*10ab0*/  FADD.FTZ R4, R9, R0 ;  /* 0x0000000009047221 */ /* 0x001fe20000010000 */
[----:B-1----:R-:W-:-:S04]  /*10ac0*/  FADD.FTZ R10, R8, R3 ;  /* 0x00000003080a7221 */ /* 0x002fc80000010000 */
[----:B------:R-:W0:Y:S01]  /*10ad0*/  SHFL.BFLY PT, R9, R4, 0x1, 0x1f ;  /* 0x0c201f0004097f89 */ /* 0x000e2200000e0000 */
[----:B------:R-:W-:-:S03]  /*10ae0*/  IMAD.MOV.U32 R3, RZ, RZ, -0x800000 ;  /* 0xff800000ff037424 */ /* 0x000fc600078e00ff */
[----:B------:R-:W1:Y:S01]  /*10af0*/  SHFL.BFLY PT, R11, R10, 0x1, 0x1f ;  /* 0x0c201f000a0b7f89 */ /* 0x000e6200000e0000 */
[----:B0-----:R-:W-:Y:S01]  /*10b00*/  FADD.FTZ R8, R4, R9 ;  /* 0x0000000904087221 */ /* 0x001fe20000010000 */
[----:B------:R-:W-:Y:S02]  /*10b10*/  IMAD.MOV.U32 R4, RZ, RZ, RZ ;  /* 0x000000ffff047224 */ /* 0x000fe400078e00ff */
[----:B-1----:R-:W-:Y:S01]  /*10b20*/  FADD.FTZ R9, R10, R11 ;  /* 0x0000000b0a097221 */ /* 0x002fe20000010000 */
[----:B------:R-:W-:Y:S08]  /*10b30*/  BAR.ARV 0x8, 0x100 ;  /* 0x0204000000007b1d */ /* 0x000ff00000002000 */
[----:B------:R-:W-:Y:S01]  /*10b40*/  BAR.SYNC.DEFER_BLOCKING 0xf, 0x100 ;  /* 0x03c4000000007b1d */ /* 0x000fe20000010000 */
[----:B------:R-:W-:-:S02]  /*10b50*/  FSETP.NE.FTZ.AND P0, PT, R8, RZ, PT ;  /* 0x000000ff0800720b */ /* 0x000fc40003f15000 */
[----:B------:R-:W-:-:S11]  /*10b60*/  FSETP.NE.FTZ.AND P1, PT, R9, RZ, PT ;  /* 0x000000ff0900720b */ /* 0x000fd60003f35000 */
[----:B------:R-:W0:Y:S01]  /*10b70*/  @P0 MUFU.LG2 R11, R8 ;  /* 0x00000008000b0308 */ /* 0x000e220000000c00 */
[----:B------:R-:W-:-:S07]  /*10b80*/  @P0 FMUL.FTZ R0, R6, 0.69314718246459960938 ;  /* 0x3f31721806000820 */ /* 0x000fce0000410000 */
[----:B------:R-:W1:Y:S08]  /*10b90*/  @P1 MUFU.LG2 R12, R9 ;  /* 0x00000009000c1308 */ /* 0x000e700000000c00 */
[----:B------:R-:W3:Y:S01]  /*10ba0*/  @P0 MUFU.RCP R4, R8 ;  /* 0x0000000800040308 */ /* 0x000ee20000001000 */
[----:B0-----:R-:W-:-:S04]  /*10bb0*/  @P0 FMUL.FTZ R11, R11, 0.69314718246459960938 ;  /* 0x3f3172180b0b0820 */ /* 0x001fc80000410000 */
[----:B------:R-:W-:Y:S01]  /*10bc0*/  @P0 FFMA.FTZ R20, R0, R5, R11 ;  /* 0x0000000500140223 */ /* 0x000fe2000001000b */
[----:B------:R-:W-:Y:S01]  /*10bd0*/  ISETP.NE.AND P0, PT, R23, RZ, PT ;  /* 0x000000ff1700720c */ /* 0x000fe20003f05270 */
[----:B------:R-:W-:Y:S02]  /*10be0*/  IMAD.MOV.U32 R0, RZ, RZ, RZ ;  /* 0x000000ffff007224 */ /* 0x000fe400078e00ff */
[----:B------:R-:W-:Y:S01]  /*10bf0*/  @P1 FMUL.FTZ R5, R6, 0.69314718246459960938 ;  /* 0x3f31721806051820 */ /* 0x000fe20000410000 */
[----:B-1----:R-:W-:-:S03]  /*10c00*/  @P1 FMUL.FTZ R12, R12, 0.69314718246459960938 ;  /* 0x3f3172180c0c1820 */ /* 0x002fc60000410000 */
[----:B------:R-:W0:Y:S01]  /*10c10*/  @P1 MUFU.RCP R0, R9 ;  /* 0x0000000900001308 */ /* 0x000e220000001000 */
[----:B------:R-:W-:Y:S01]  /*10c20*/  @P1 FFMA.FTZ R3, R5, R7, R12 ;  /* 0x0000000705031223 */ /* 0x000fe2000001000c */
[----:B------:R-:W-:Y:S01]  /*10c30*/  IMAD.U32 R5, RZ, RZ, UR36 ;  /* 0x00000024ff057e24 */ /* 0x000fe2000f8e00ff */
[----:B------:R-:W-:Y:S01]  /*10c40*/  UIADD3 UR36, UR36, 0x1, URZ ;  /* 0x0000000124247890 */ /* 0x000fe2000fffe03f */
[-C--:B---3--:R-:W-:Y:S01]  /*10c50*/  FMUL.FTZ R24, R24, R4.reuse ;  /* 0x0000000418187220 */ /* 0x088fe20000410000 */
[-C--:B------:R-:W-:Y:S01]  /*10c60*/  FMUL.FTZ R25, R25, R4.reuse ;  /* 0x0000000419197220 */ /* 0x080fe20000410000 */
[----:B------:R-:W-:Y:S01]  /*10c70*/  @!P0 IMAD R5, R5, 0x40, R22 ;  /* 0x0000004005058824 */ /* 0x000fe200078e0216 */
[----:B------:R-:W-:Y:S01]  /*10c80*/  UISETP.NE.AND UP0, UPT, UR36, 0x2, UPT ;  /* 0x000000022400788c */ /* 0x000fe2000bf05270 */
[-C--:B------:R-:W-:Y:S01]  /*10c90*/  FMUL.FTZ R28, R28, R4.reuse ;  /* 0x000000041c1c7220 */ /* 0x080fe20000410000 */
[-C--:B------:R-:W-:Y:S01]  /*10ca0*/  FMUL.FTZ R29, R29, R4.reuse ;  /* 0x000000041d1d7220 */ /* 0x080fe20000410000 */
[-C--:B------:R-:W-:Y:S01]  /*10cb0*/  FMUL.FTZ R32, R32, R4.reuse ;  /* 0x0000000420207220 */ /* 0x080fe20000410000 */
[----:B------:R-:W-:Y:S01]  /*10cc0*/  @!P0 LEA R5, R5, UR38, 0x2 ;  /* 0x0000002605058c11 */ /* 0x000fe2000f8e10ff */
[----:B------:R-:W-:Y:S01]  /*10cd0*/  USEL UR4, URZ, 0x1, UP0 ;  /* 0x000000013f047887 */ /* 0x000fe20008000000 */
[-C--:B------:R-:W-:Y:S01]  /*10ce0*/  FMUL.FTZ R33, R33, R4.reuse ;  /* 0x0000000421217220 */ /* 0x080fe20000410000 */
[-C--:B------:R-:W-:Y:S01]  /*10cf0*/  FMUL.FTZ R36, R36, R4.reuse ;  /* 0x0000000424247220 */ /* 0x080fe20000410000 */
[-C--:B------:R-:W-:Y:S01]  /*10d00*/  FMUL.FTZ R37, R37, R4.reuse ;  /* 0x0000000425257220 */ /* 0x080fe20000410000 */
[----:B------:R1:W-:Y:S01]  /*10d10*/  @!P0 STS [R5+0x38400], R4 ;  /* 0x0384000405008388 */ /* 0x0003e20000000800 */
        /* <DEDUP_REMOVED lines=122> */
[----:B------:R-:W-:Y:S01]  /*114c0*/  LOP3.LUT R2, R2, UR4, RZ, 0x3c, !PT ;  /* 0x0000000402027c12 */ /* 0x000fe2000f8e3cff */
[----:B------:R-:W-:Y:S01]  /*114d0*/  USEL UR36, UR36, URZ, UP0 ;  /* 0x0000003f24247287 */ /* 0x000fe20008000000 */
[----:B--2---:R-:W-:-:S05]  /*114e0*/  VIADD R13, R13, 0x1 ;  /* 0x000000010d0d7836 */ /* 0x004fca0000000000 */
[----:B------:R1:W-:Y:S01]  /*114f0*/  STL [R1+0xc], R13 ;  /* 0x00000c0d01007387 */ /* 0x0003e20000100800 */
[----:B------:R-:W-:Y:S06]  /*11500*/  BAR.ARV 0xe, 0x100 ;  /* 0x0384000000007b1d */ /* 0x000fec0000002000 */
.L_x_3012:
[----:B------:R-:W0:Y:S08]  /*11510*/  S2UR UR39, SR_CgaCtaId ;  /* 0x00000000002779c3 */ /* 0x000e300000008800 */
[----:B------:R-:W-:Y:S01]  /*11520*/  BAR.SYNC.DEFER_BLOCKING 0x5, 0x180 ;  /* 0x0146000000007b1d */ /* 0x000fe20000010000 */
[----:B-1----:R-:W-:-:S05]  /*11530*/  SHF.R.U32.HI R0, RZ, 0x10, R200 ;  /* 0x00000010ff007819 */ /* 0x002fca00000116c8 */
[----:B------:R-:W-:Y:S01]  /*11540*/  UMOV UR38, 0x400 ;  /* 0x0000040000267882 */ /* 0x000fe20000000000 */
[----:B------:R-:W-:Y:S01]  /*11550*/  BSSY B0, `(.L_x_3103) ;  /* 0x000047e000007945 */ /* 0x000fe20003800000 */
[----:B0-----:R-:W-:-:S09]  /*11560*/  ULEA UR38, UR39, UR38, 0x18 ;  /* 0x0000002627267291 */ /* 0x001fd2000f8ec03f */
[----:B------:R-:W0:Y:S01]  /*11570*/  LDS.128 R4, [UR38+0x388d0] ;  /* 0x0388d026ff047984 */ /* 0x000e220008000c00 */
[----:B------:R-:W-:Y:S06]  /*11580*/  BAR.ARV 0x4, 0x180 ;  /* 0x0106000000007b1d */ /* 0x000fec0000002000 */
[----:B------:R-:W-:Y:S05]  /*11590*/  @P0 BRA `(.L_x_3104) ;  /* 0x0000003800240947 */ /* 0x000fea0003800000 */
[----:B------:R-:W2:Y:S01]  /*115a0*/  LDL R8, [R1+0x38] ;  /* 0x0000380001087983 */ /* 0x000ea20000100800 */
[----:B------:R-:W1:Y:S01]  /*115b0*/  S2UR UR6, SR_SWINHI ;  /* 0x00000000000679c3 */ /* 0x000e620000002f00 */
[----:B------:R-:W-:Y:S01]  /*115c0*/  UMOV UR4, UR38 ;  /* 0x0000002600047c82 */ /* 0x000fe20008000000 */
[----:B-1----:R-:W-:Y:S01]  /*115d0*/  UMOV UR5, UR6 ;  /* 0x0000000600057c82 */ /* 0x002fe20008000000 */
[----:B------:R-:W-:Y:S02]  /*115e0*/  IMAD.U32 R156, RZ, RZ, UR4 ;  /* 0x00000004ff9c7e24 */ /* 0x000fe4000f8e00ff */
[----:B------:R-:W-:Y:S01]  /*115f0*/  IMAD.U32 R157, RZ, RZ, UR5 ;  /* 0x00000005ff9d7e24 */ /* 0x000fe2000f8e00ff */
[----:B------:R-:W-:Y:S02]  /*11600*/  ULDC UR4, c[0x0][0xb88] ;  /* 0x0002e20000047ab9 */ /* 0x000fe40000000800 */
[----:B------:R-:W-:Y:S01]  /*11610*/  BAR.SYNC.DEFER_BLOCKING 0x1, 0x100 ;  /* 0x0044000000007b1d */ /* 0x000fe20000010000 */
[----:B--2---:R-:W-:-:S03]  /*11620*/  IMAD.WIDE R152, R8, 0x2, R156 ;  /* 0x0000000208987825 */ /* 0x004fc600078e029c */
        /* <DEDUP_REMOVED lines=10> */
[----:B------:R-:W-:Y:S01]  /*116d0*/  LOP3.LUT R8, R9, R8, RZ, 0x3c, !PT ;  /* 0x0000000809087212 */ /* 0x000fe200078e3cff */
[----:B------:R-:W-:Y:S01]  /*116e0*/  IMAD.X R9, RZ, RZ, R153, P4 ;  /* 0x000000ffff097224 */ /* 0x000fe200020e0699 */
[----:B------:R-:W-:Y:S02]  /*116f0*/  IADD3 R12, P6, R152, 0x4000, RZ ;  /* 0x00004000980c7810 */ /* 0x000fe40007fde0ff */
[----:B------:R-:W-:-:S02]  /*11700*/  SHF.R.U64 R11, R11, 0x3, RZ ;  /* 0x000000030b0b7819 */ /* 0x000fc400000012ff */
[----:B------:R-:W-:Y:S02]  /*11710*/  LOP3.LUT R13, R12, 0x380, RZ, 0xc0, !PT ;  /* 0x000003800c0d7812 */ /* 0x000fe400078ec0ff */
[C---:B------:R-:W-:Y:S02]  /*11720*/  IADD3 R160, P0, R152.reuse, 0x6040, RZ ;  /* 0x0000604098a07810 */ /* 0x040fe40007f1e0ff */
[C---:B------:R-:W-:Y:S02]  /*11730*/  IADD3 R162, P1, R152.reuse, 0x6020, RZ ;  /* 0x0000602098a27810 */ /* 0x040fe40007f3e0ff */
[----:B------:R-:W-:Y:S01]  /*11740*/  MOV R18, R8 ;  /* 0x0000000800127202 */ /* 0x000fe20000000f00 */
[--C-:B------:R-:W-:Y:S01]  /*11750*/  IMAD.MOV.U32 R9, RZ, RZ, R153.reuse ;  /* 0x000000ffff097224 */ /* 0x100fe200078e0099 */
[----:B------:R-:W-:Y:S01]  /*11760*/  LOP3.LUT R10, R11, R10, RZ, 0x3c, !PT ;  /* 0x0000000a0b0a7212 */ /* 0x000fe200078e3cff */
[----:B------:R-:W-:Y:S01]  /*11770*/  IMAD.X R11, RZ, RZ, R153, P5 ;  /* 0x000000ffff0b7224 */ /* 0x000fe200028e0699 */
[----:B------:R-:W-:-:S02]  /*11780*/  LOP3.LUT R8, R152, 0x380, RZ, 0xc0, !PT ;  /* 0x0000038098087812 */ /* 0x000fc400078ec0ff */
[----:B------:R-:W-:Y:S02]  /*11790*/  SHF.R.U64 R13, R13, 0x3, RZ ;  /* 0x000000030d0d7819 */ /* 0x000fe400000012ff */
[----:B------:R-:W-:Y:S02]  /*117a0*/  LOP3.LUT R161, R160, 0x380, RZ, 0xc0, !PT ;  /* 0x00000380a0a17812 */ /* 0x000fe400078ec0ff */
[----:B------:R-:W-:Y:S02]  /*117b0*/  LOP3.LUT R163, R162, 0x380, RZ, 0xc0, !PT ;  /* 0x00000380a2a37812 */ /* 0x000fe400078ec0ff */
[----:B------:R-:W-:Y:S02]  /*117c0*/  SHF.R.U64 R8, R8, 0x3, RZ ;  /* 0x0000000308087819 */ /* 0x000fe400000012ff */
[----:B------:R-:W-:Y:S01]  /*117d0*/  LOP3.LUT R12, R13, R12, RZ, 0x3c, !PT ;  /* 0x0000000c0d0c7212 */ /* 0x000fe200078e3cff */
[----:B------:R-:W-:Y:S01]  /*117e0*/  IMAD.X R13, RZ, RZ, R153, P6 ;  /* 0x000000ffff0d7224 */ /* 0x000fe200030e0699 */
[----:B------:R-:W-:-:S02]  /*117f0*/  MOV R21, R10 ;  /* 0x0000000a00157202 */ /* 0x000fc40000000f00 */
[----:B------:R-:W-:Y:S01]  /*11800*/  SHF.R.U64 R161, R161, 0x3, RZ ;  /* 0x00000003a1a17819 */ /* 0x000fe200000012ff */
[----:B------:R-:W1:Y:S01]  /*11810*/  LDC R10, c[0x0][0xbd4] ;  /* 0x0002f500ff0a7b82 */ /* 0x000e620000000800 */
[----:B------:R-:W-:Y:S02]  /*11820*/  SHF.R.U64 R163, R163, 0x3, RZ ;  /* 0x00000003a3a37819 */ /* 0x000fe400000012ff */
[----:B------:R-:W-:Y:S02]  /*11830*/  LOP3.LUT R8, R8, R152, RZ, 0x3c, !PT ;  /* 0x0000009808087212 */ /* 0x000fe400078e3cff */
[----:B------:R-:W-:Y:S02]  /*11840*/  MOV R166, R158 ;  /* 0x0000009e00a67202 */ /* 0x000fe40000000f00 */
[----:B------:R-:W-:Y:S01]  /*11850*/  LOP3.LUT R160, R161, R160, RZ, 0x3c, !PT ;  /* 0x000000a0a1a07212 */ /* 0x000fe200078e3cff */
[--C-:B------:R-:W-:Y:S01]  /*11860*/  IMAD.X R161, RZ, RZ, R153.reuse, P0 ;  /* 0x000000ffffa17224 */ /* 0x100fe200000e0699 */
[----:B------:R-:W-:Y:S01]  /*11870*/  LOP3.LUT R162, R163, R162, RZ, 0x3c, !PT ;  /* 0x000000a2a3a27212 */ /* 0x000fe200078e3cff */
[----:B------:R-:W-:Y:S01]  /*11880*/  IMAD.X R163, RZ, RZ, R153, P1 ;  /* 0x000000ffffa37224 */ /* 0x000fe200008e0699 */
[----:B------:R-:W-:-:S02]  /*11890*/  MOV R158, R12 ;  /* 0x0000000c009e7202 */ /* 0x000fc40000000f00 */
[----:B------:R-:W-:Y:S02]  /*118a0*/  MOV R12, R8 ;  /* 0x00000008000c7202 */ /* 0x000fe40000000f00 */
[C---:B------:R-:W-:Y:S02]  /*118b0*/  IADD3 R14, P0, R152.reuse, 0x2060, RZ ;  /* 0x00002060980e7810 */ /* 0x040fe40007f1e0ff */
[----:B------:R-:W-:Y:S02]  /*118c0*/  IADD3 R8, P1, R152, 0x2040, RZ ;  /* 0x0000204098087810 */ /* 0x000fe40007f3e0ff */
[----:B------:R-:W-:Y:S02]  /*118d0*/  LOP3.LUT R15, R14, 0x380, RZ, 0xc0, !PT ;  /* 0x000003800e0f7812 */ /* 0x000fe400078ec0ff */
[----:B------:R-:W-:Y:S02]  /*118e0*/  LOP3.LUT R9, R8, 0x380, RZ, 0xc0, !PT ;  /* 0x0000038008097812 */ /* 0x000fe400078ec0ff */
[----:B------:R-:W-:-:S02]  /*118f0*/  SHF.R.U64 R15, R15, 0x3, RZ ;  /* 0x000000030f0f7819 */ /* 0x000fc400000012ff */
[----:B------:R-:W-:Y:S02]  /*11900*/  SHF.R.U64 R9, R9, 0x3, RZ ;  /* 0x0000000309097819 */ /* 0x000fe400000012ff */
[----:B------:R-:W-:Y:S01]  /*11910*/  LOP3.LUT R14, R15, R14, RZ, 0x3c, !PT ;  /* 0x0000000e0f0e7212 */ /* 0x000fe200078e3cff */
[--C-:B------:R-:W-:Y:S01]  /*11920*/  IMAD.X R15, RZ, RZ, R153.reuse, P0 ;  /* 0x000000ffff0f7224 */ /* 0x100fe200000e0699 */
[----:B------:R-:W-:Y:S01]  /*11930*/  LOP3.LUT R8, R9, R8, RZ, 0x3c, !PT ;  /* 0x0000000809087212 */ /* 0x000fe200078e3cff */
[----:B------:R-:W-:Y:S01]  /*11940*/  IMAD.X R9, RZ, RZ, R153, P1 ;  /* 0x000000ffff097224 */ /* 0x000fe200008e0699 */
[C---:B------:R-:W-:Y:S02]  /*11950*/  ISETP.NE.AND P0, PT, R0.reuse, RZ, PT ;  /* 0x000000ff0000720c */ /* 0x040fe40003f05270 */
[----:B------:R-:W-:Y:S02]  /*11960*/  MOV R160, R160 ;  /* 0x000000a000a07202 */ /* 0x000fe40000000f00 */
[----:B-1----:R-:W-:-:S02]  /*11970*/  SEL R0, R0, R10, P0 ;  /* 0x0000000a00007207 */ /* 0x002fc40000000000 */
[----:B------:R-:W-:Y:S02]  /*11980*/  MOV R161, R8 ;  /* 0x0000000800a17202 */ /* 0x000fe40000000f00 */
[----:B------:R-:W-:Y:S02]  /*11990*/  IADD3 R8, P0, R152, 0x2020, RZ ;  /* 0x0000202098087810 */ /* 0x000fe40007f1e0ff */
[----:B------:R-:W-:Y:S02]  /*119a0*/  MOV R162, R162 ;  /* 0x000000a200a27202 */ /* 0x000fe40000000f00 */
[----:B------:R-:W-:Y:S02]  /*119b0*/  LOP3.LUT R9, R8, 0x380, RZ, 0xc0, !PT ;  /* 0x0000038008097812 */ /* 0x000fe400078ec0ff */
[----:B------:R-:W-:Y:S02]  /*119c0*/  F2FP.BF16.F32.PACK_AB R10, R29, R28 ;  /* 0x0000001c1d0a723e */ /* 0x000fe400000010ff */
[----:B------:R-:W-:-:S02]  /*119d0*/  SHF.R.U64 R9, R9, 0x3, RZ ;  /* 0x0000000309097819 */ /* 0x000fc400000012ff */
[----:B------:R-:W-:Y:S02]  /*119e0*/  F2FP.BF16.F32.PACK_AB R11, R31, R30 ;  /* 0x0000001e1f0b723e */ /* 0x000fe400000010ff */
[----:B------:R-:W-:Y:S01]  /*119f0*/  LOP3.LUT R8, R9, R8, RZ, 0x3c, !PT ;  /* 0x0000000809087212 */ /* 0x000fe200078e3cff */
[----:B------:R-:W-:Y:S01]  /*11a00*/  IMAD.X R9, RZ, RZ, R153, P0 ;  /* 0x000000ffff097224 */ /* 0x000fe200000e0699 */
[----:B------:R-:W-:Y:S02]  /*11a10*/  MOV R159, R14 ;  /* 0x0000000e009f7202 */ /* 0x000fe40000000f00 */
[----:B------:R-:W-:Y:S02]  /*11a20*/  F2FP.BF16.F32.PACK_AB R13, R35, R34 ;  /* 0x00000022230d723e */ /* 0x000fe400000010ff */
[----:B------:R-:W-:Y:S02]  /*11a30*/  MOV R163, R8 ;  /* 0x0000000800a37202 */ /* 0x000fe40000000f00 */
[----:B------:R-:W-:-:S02]  /*11a40*/  F2FP.BF16.F32.PACK_AB R8, R25, R24 ;  /* 0x000000181908723e */ /* 0x000fc400000010ff */
[----:B------:R-:W-:Y:S02]  /*11a50*/  F2FP.BF16.F32.PACK_AB R9, R27, R26 ;  /* 0x0000001a1b09723e */ /* 0x000fe400000010ff */
[----:B------:R-:W-:Y:S02]  /*11a60*/  F2FP.BF16.F32.PACK_AB R14, R37, R36 ;  /* 0x00000024250e723e */ /* 0x000fe400000010ff */
[----:B------:R-:W-:Y:S01]  /*11a70*/  F2FP.BF16.F32.PACK_AB R15, R39, R38 ;  /* 0x00000026270f723e */ /* 0x000fe200000010ff */
[----:B------:R1:W-:Y:S01]  /*11a80*/  STSM.16.M88.4 [R12], R8 ;  /* 0x000000080c007844 */ /* 0x0003e20000000200 */
[C---:B------:R-:W-:Y:S02]  /*11a90*/  IADD3 R154, P3, R152.reuse, 0x4060, RZ ;  /* 0x00004060989a7810 */ /* 0x040fe40007f7e0ff */
[----:B------:R-:W-:Y:S02]  /*11aa0*/  IADD3 R164, P2, R152, 0x6000, RZ ;  /* 0x0000600098a47810 */ /* 0x000fe40007f5e0ff */
[----:B------:R-:W-:-:S02]  /*11ab0*/  LOP3.LUT R155, R154, 0x380, RZ, 0xc0, !PT ;  /* 0x000003809a9b7812 */ /* 0x000fc400078ec0ff */
[----:B------:R-:W-:Y:S02]  /*11ac0*/  LOP3.LUT R165, R164, 0x380, RZ, 0xc0, !PT ;  /* 0x00000380a4a57812 */ /* 0x000fe400078ec0ff */
[----:B------:R-:W-:Y:S02]  /*11ad0*/  SHF.R.U64 R155, R155, 0x3, RZ ;  /* 0x000000039b9b7819 */ /* 0x000fe400000012ff */
[----:B------:R-:W-:Y:S02]  /*11ae0*/  SHF.R.U64 R165, R165, 0x3, RZ ;  /* 0x00000003a5a57819 */ /* 0x000fe400000012ff */
[----:B------:R-:W-:Y:S01]  /*11af0*/  LOP3.LUT R154, R155, R154, RZ, 0x3c, !PT ;  /* 0x0000009a9b9a7212 */ /* 0x000fe200078e3cff */
[--C-:B------:R-:W-:Y:S01]  /*11b00*/  IMAD.X R155, RZ, RZ, R153.reuse, P3 ;  /* 0x000000ffff9b7224 */ /* 0x100fe200018e0699 */
[----:B------:R-:W-:Y:S01]  /*11b10*/  LOP3.LUT R164, R165, R164, RZ, 0x3c, !PT ;  /* 0x000000a4a5a47212 */ /* 0x000fe200078e3cff */
[----:B------:R-:W-:Y:S01]  /*11b20*/  IMAD.X R165, RZ, RZ, R153, P2 ;  /* 0x000000ffffa57224 */ /* 0x000fe200010e0699 */
[----:B-1----:R-:W-:-:S02]  /*11b30*/  IADD3 R8, P0, R152, 0x20, RZ ;  /* 0x0000002098087810 */ /* 0x002fc40007f1e0ff */
[----:B------:R-:W-:Y:S02]  /*11b40*/  F2FP.BF16.F32.PACK_AB R12, R33, R32 ;  /* 0x00000020210c723e */ /* 0x000fe400000010ff */
[----:B------:R-:W-:Y:S02]  /*11b50*/  LOP3.LUT R9, R8, 0x380, RZ, 0xc0, !PT ;  /* 0x0000038008097812 */ /* 0x000fe400078ec0ff */
[----:B------:R-:W-:Y:S02]  /*11b60*/  F2FP.BF16.F32.PACK_AB R10, R45, R44 ;  /* 0x0000002c2d0a723e */ /* 0x000fe400000010ff */
[----:B------:R-:W-:Y:S02]  /*11b70*/  SHF.R.U64 R9, R9, 0x3, RZ ;  /* 0x0000000309097819 */ /* 0x000fe400000012ff */
[----:B------:R-:W-:Y:S02]  /*11b80*/  F2FP.BF16.F32.PACK_AB R11, R47, R46 ;  /* 0x0000002e2f0b723e */ /* 0x000fe400000010ff */
[----:B------:R-:W-:Y:S01]  /*11b90*/  LOP3.LUT R8, R9, R8, RZ, 0x3c, !PT ;  /* 0x0000000809087212 */ /* 0x000fe200078e3cff */
[----:B------:R-:W-:Y:S01]  /*11ba0*/  IMAD.X R9, RZ, RZ, R153, P0 ;  /* 0x000000ffff097224 */ /* 0x000fe200000e0699 */
[----:B------:R-:W-:-:S02]  /*11bb0*/  MOV R17, R154 ;  /* 0x0000009a00117202 */ /* 0x000fc40000000f00 */
[----:B------:R-:W-:Y:S02]  /*11bc0*/  F2FP.BF16.F32.PACK_AB R155, R71, R70 ;  /* 0x00000046479b723e */ /* 0x000fe400000010ff */
[----:B------:R-:W-:Y:S02]  /*11bd0*/  MOV R8, R8 ;  /* 0x0000000800087202 */ /* 0x000fe40000000f00 */
[----:B0-----:R-:W-:-:S03]  /*11be0*/  MOV R4, R164 ;  /* 0x000000a400047202 */ /* 0x001fc60000000f00 */
[----:B------:R0:W-:Y:S02]  /*11bf0*/  STSM.16.M88.4 [R8], R12 ;  /* 0x0000000c08007844 */ /* 0x0001e40000000200 */
[----:B0-----:R-:W-:Y:S02]  /*11c00*/  IADD3 R8, P0, R152, 0x40, RZ ;  /* 0x0000004098087810 */ /* 0x001fe40007f1e0ff */
[----:B------:R-:W-:Y:S02]  /*11c10*/  F2FP.BF16.F32.PACK_AB R13, R59, R58 ;  /* 0x0000003a3b0d723e */ /* 0x000fe400000010ff */
[----:B------:R-:W-:Y:S02]  /*11c20*/  LOP3.LUT R9, R8, 0x380, RZ, 0xc0, !PT ;  /* 0x0000038008097812 */ /* 0x000fe400078ec0ff */
[----:B------:R-:W-:Y:S02]  /*11c30*/  F2FP.BF16.F32.PACK_AB R14, R61, R60 ;  /* 0x0000003c3d0e723e */ /* 0x000fe400000010ff */
[----:B------:R-:W-:-:S02]  /*11c40*/  SHF.R.U64 R9, R9, 0x3, RZ ;  /* 0x0000000309097819 */ /* 0x000fc400000012ff */
        /* <DEDUP_REMOVED lines=14> */
[--C-:B------:R-:W-:Y:S02]  /*11d30*/  IMAD.X R9, RZ, RZ, R153.reuse, P0 ;  /* 0x000000ffff097224 */ /* 0x100fe400000e0699 */
[----:B------:R-:W-:-:S03]  /*11d40*/  IMAD.X R153, RZ, RZ, R153, P1 ;  /* 0x000000ffff997224 */ /* 0x000fc600008e0699 */
[----:B------:R-:W-:Y:S02]  /*11d50*/  MOV R154, R8 ;  /* 0x00000008009a7202 */ /* 0x000fe40000000f00 */
[----:B------:R-:W-:Y:S02]  /*11d60*/  LOP3.LUT R8, R10, 0x380, RZ, 0xc0, !PT ;  /* 0x000003800a087812 */ /* 0x000fe400078ec0ff */
[----:B------:R-:W-:Y:S02]  /*11d70*/  F2FP.BF16.F32.PACK_AB R9, R51, R50 ;  /* 0x000000323309723e */ /* 0x000fe400000010ff */
[----:B------:R-:W-:-:S04]  /*11d80*/  SHF.R.U64 R8, R8, 0x3, RZ ;  /* 0x0000000308087819 */ /* 0x000fc800000012ff */
[----:B------:R-:W-:Y:S02]  /*11d90*/  LOP3.LUT R152, R8, R10, RZ, 0x3c, !PT ;  /* 0x0000000a08987212 */ /* 0x000fe400078e3cff */
        /* <DEDUP_REMOVED lines=58> */
[----:B-1----:R-:W0:Y:S04]  /*12140*/  LDC.64 R14, c[0x0][0xd08] ;  /* 0x00034200ff0e7b82 */ /* 0x002e280000000a00 */
[----:B------:R1:W-:Y:S04]  /*12150*/  STSM.16.M88.4 [R166], R8 ;  /* 0x00000008a6007844 */ /* 0x0003e80000000200 */
[----:B------:R-:W2:Y:S08]  /*12160*/  LDC.64 R12, c[0x0][0xd00] ;  /* 0x00034000ff0c7b82 */ /* 0x000eb00000000a00 */
[----:B-1----:R-:W1:Y:S01]  /*12170*/  LDC.64 R10, c[0x0][0xd00] ;  /* 0x00034000ff0a7b82 */ /* 0x002e620000000a00 */
[----:B------:R-:W-:-:S07]  /*12180*/  IMAD.MOV.U32 R8, RZ, RZ, RZ ;  /* 0x000000ffff087224 */ /* 0x000fce00078e00ff */
[----:B------:R-:W-:Y:S01]  /*12190*/  BAR.SYNC.DEFER_BLOCKING 0x1, 0x100 ;  /* 0x0044000000007b1d */ /* 0x000fe20000010000 */
[----:B0-----:R-:W-:-:S04]  /*121a0*/  ISETP.NE.U32.AND P0, PT, R14, RZ, PT ;  /* 0x000000ff0e00720c */ /* 0x001fc80003f05070 */
[----:B------:R-:W-:Y:S01]  /*121b0*/  ISETP.NE.AND.EX P0, PT, R15, RZ, PT, P0 ;  /* 0x000000ff0f00720c */ /* 0x000fe20003f05300 */
[----:B------:R-:W-:Y:S02]  /*121c0*/  IMAD.U32 R4, RZ, RZ, UR4 ;  /* 0x00000004ff047e24 */ /* 0x000fe4000f8e00ff */
[----:B--2---:R-:W-:-:S10]  /*121d0*/  IMAD.WIDE R12, R198, 0x4, R12 ;  /* 0x00000004c60c7825 */ /* 0x004fd400078e020c */
[----:B------:R-:W0:Y:S01]  /*121e0*/  @P0 LDC.64 R14, c[0x0][0xd08] ;  /* 0x00034200ff0e0b82 */ /* 0x000e220000000a00 */
[----:B-1----:R-:W-:-:S04]  /*121f0*/  ISETP.NE.U32.AND P1, PT, R10, RZ, PT ;  /* 0x000000ff0a00720c */ /* 0x002fc80003f25070 */
[----:B------:R-:W-:-:S13]  /*12200*/  ISETP.NE.AND.EX P1, PT, R11, RZ, PT, P1 ;  /* 0x000000ff0b00720c */ /* 0x000fda0003f25310 */
[----:B------:R1:W5:Y:S01]  /*12210*/  @P1 LDG.E R8, desc[UR40][R12.64] ;  /* 0x000000280c081981 */ /* 0x000362000c1e1900 */
[----:B0-----:R-:W-:-:S05]  /*12220*/  @P0 IMAD.WIDE R14, R198, 0x4, R14 ;  /* 0x00000004c60e0825 */ /* 0x001fca00078e020e */
[----:B------:R1:W5:Y:S01]  /*12230*/  @P0 LDG.E R4, desc[UR40][R14.64] ;  /* 0x000000280e040981 */ /* 0x000362000c1e1900 */
[----:B------:R-:W-:Y:S05]  /*12240*/  @P0 BRA `(.L_x_3105) ;  /* 0x0000000000100947 */ /* 0x000fea0003800000 */
[----:B------:R-:W-:Y:S05]  /*12250*/  @!P1 BRA `(.L_x_3105) ;  /* 0x00000000000c9947 */ /* 0x000fea0003800000 */
[----:B-----5:R-:W2:Y:S04]  /*12260*/  LDG.E R4, desc[UR40][R12.64] ;  /* 0x000000280c047981 */ /* 0x020ea8000c1e1900 */
[----:B------:R-:W2:Y:S02]  /*12270*/  LDG.E R9, desc[UR40][R12.64+0x4] ;  /* 0x000004280c097981 */ /* 0x000ea4000c1e1900 */
[----:B--2---:R-:W-:-:S07]  /*12280*/  IMAD.IADD R4, R9, 0x1, -R4 ;  /* 0x0000000109047824 */ /* 0x004fce00078e0a04 */
.L_x_3105:
[----:B------:R-:W2:Y:S01]  /*12290*/  LDL R9, [R1+0x10] ;  /* 0x0000100001097983 */ /* 0x000ea20000100800 */
[----:B------:R-:W-:-:S03]  /*122a0*/  LOP3.LUT R200, R200, 0xff, RZ, 0xc0, !PT ;  /* 0x000000ffc8c87812 */ /* 0x000fc600078ec0ff */
[----:B--2---:R-:W0:Y:S02]  /*122b0*/  SHFL.IDX PT, R9, R9, RZ, 0x1f ;  /* 0x00001fff09097589 */ /* 0x004e2400000e0000 */
[----:B0-----:R-:W-:Y:S02]  /*122c0*/  ISETP.NE.AND P0, PT, R9, RZ, PT ;  /* 0x000000ff0900720c */ /* 0x001fe40003f05270 */
[----:B-----5:R-:W-:-:S11]  /*122d0*/  SHF.R.S32.HI R9, RZ, 0x1f, R8 ;  /* 0x0000001fff097819 */ /* 0x020fd60000011408 */
[----:B------:R-:W-:Y:S05]  /*122e0*/  @P0 BRA `(.L_x_3106) ;  /* 0x0000000000f80947 */ /* 0x000fea0003800000 */
[----:B------:R-:W2:Y:S01]  /*122f0*/  LDL R158, [R1+0x34] ;  /* 0x00003400019e7983 */ /* 0x000ea20000100800 */
[----:B------:R-:W-:Y:S01]  /*12300*/  IMAD.MOV.U32 R17, RZ, RZ, 0xab8 ;  /* 0x00000ab8ff117424 */ /* 0x000fe200078e00ff */
[----:B------:R-:W-:Y:S01]  /*12310*/  ISETP.GT.AND P1, PT, R0, 0x1, PT ;  /* 0x000000010000780c */ /* 0x000fe20003f24270 */
[----:B------:R-:W0:Y:S01]  /*12320*/  LDC R155, c[0x0][0xce8] ;  /* 0x00033a00ff9b7b82 */ /* 0x000e220000000800 */
[----:B------:R-:W-:Y:S01]  /*12330*/  ISETP.NE.U32.AND P0, PT, R10, RZ, PT ;  /* 0x000000ff0a00720c */ /* 0x000fe20003f05070 */
[----:B------:R-:W-:Y:S01]  /*12340*/  IMAD.IADD R153, R194, 0x1, R188 ;  /* 0x00000001c2997824 */ /* 0x000fe200078e02bc */
[----:B------:R-:W-:Y:S02]  /*12350*/  SEL R17, R17, 0xa78, P1 ;  /* 0x00000a7811117807 */ /* 0x000fe40000800000 */
[----:B------:R-:W-:Y:S02]  /*12360*/  ISETP.NE.AND.EX P0, PT, R11, RZ, PT, P0 ;  /* 0x000000ff0b00720c */ /* 0x000fe40003f05300 */
[----:B------:R-:W-:Y:S01]  /*12370*/  SHF.R.S32.HI R18, RZ, 0x1f, R198 ;  /* 0x0000001fff127819 */ /* 0x000fe200000114c6 */
[----:B-1----:R-:W1:Y:S01]  /*12380*/  LDC.64 R14, c[0x0][R17+0x220] ;  /* 0x00008800110e7b82 */ /* 0x002e620000000a00 */
[----:B------:R-:W-:-:S02]  /*12390*/  SEL R21, R198, RZ, !P0 ;  /* 0x000000ffc6157207 */ /* 0x000fc40004000000 */
[----:B------:R-:W-:Y:S02]  /*123a0*/  SEL R18, R18, RZ, !P0 ;  /* 0x000000ff12127207 */ /* 0x000fe40004000000 */
[----:B------:R-:W-:Y:S02]  /*123b0*/  SEL R154, R200, RZ, P1 ;  /* 0x000000ffc89a7207 */ /* 0x000fe40000800000 */
[----:B0-----:R-:W-:Y:S01]  /*123c0*/  ISETP.NE.AND P0, PT, R155, 0x1, PT ;  /* 0x000000019b00780c */ /* 0x001fe20003f05270 */
[----:B-1----:R-:W-:-:S04]  /*123d0*/  IMAD R12, R15, R21, RZ ;  /* 0x000000150f0c7224 */ /* 0x002fc800078e02ff */
[C---:B------:R-:W-:Y:S02]  /*123e0*/  IMAD R18, R14.reuse, R18, R12 ;  /* 0x000000120e127224 */ /* 0x040fe400078e020c */
[----:B------:R-:W0:Y:S01]  /*123f0*/  LDC.64 R12, c[0x0][R17+0x218] ;  /* 0x00008600110c7b82 */ /* 0x000e220000000a00 */
[----:B------:R-:W-:-:S04]  /*12400*/  IMAD.WIDE.U32 R14, R14, R21, RZ ;  /* 0x000000150e0e7225 */ /* 0x000fc800078e00ff */
[----:B------:R-:W-:Y:S02]  /*12410*/  IMAD.IADD R18, R15, 0x1, R18 ;  /* 0x000000010f127824 */ /* 0x000fe400078e0212 */
[-C--:B0-----:R-:W-:Y:S02]  /*12420*/  IMAD R21, R13, R196.reuse, RZ ;  /* 0x000000c40d157224 */ /* 0x081fe400078e02ff */
[----:B------:R-:W-:-:S04]  /*12430*/  IMAD.WIDE.U32 R12, R12, R196, RZ ;  /* 0x000000c40c0c7225 */ /* 0x000fc800078e00ff */
[----:B------:R-:W-:Y:S01]  /*12440*/  IMAD.IADD R21, R13, 0x1, R21 ;  /* 0x000000010d157824 */ /* 0x000fe200078e0215 */
[----:B------:R-:W-:Y:S01]  /*12450*/  IADD3 R152, P2, P3, R14, R12, R8 ;  /* 0x0000000c0e987210 */ /* 0x000fe20007b5e008 */
[----:B------:R-:W0:Y:S03]  /*12460*/  @P0 LDC R13, c[0x0][0xcec] ;  /* 0x00033b00ff0d0b82 */ /* 0x000e260000000800 */
[----:B------:R-:W-:Y:S01]  /*12470*/  IADD3.X R18, R18, R21, R9, P2, P3 ;  /* 0x0000001512127210 */ /* 0x000fe200017e6409 */
[----:B------:R-:W-:-:S04]  /*12480*/  IMAD.MOV.U32 R21, RZ, RZ, R153 ;  /* 0x000000ffff157224 */ /* 0x000fc800078e0099 */
[----:B------:R-:W1:Y:S01]  /*12490*/  @P0 LDC R12, c[0x0][0xcf0] ;  /* 0x00033c00ff0c0b82 */ /* 0x000e620000000800 */
[----:B0-----:R-:W-:-:S05]  /*124a0*/  @P0 IMAD.HI.U32 R13, R153, R13, RZ ;  /* 0x0000000d990d0227 */ /* 0x001fca00078e00ff */
        /* <DEDUP_REMOVED lines=20> */
[----:B0-----:R-:W-:-:S04]  /*125f0*/  LEA R15, P0, R14, R12, 0x2 ;  /* 0x0000000c0e0f7211 */ /* 0x001fc800078010ff */
[----:B-1----:R-:W-:Y:S02]  /*12600*/  LEA.HI.X R17, R14, R13, R17, 0x2, P0 ;  /* 0x0000000d0e117211 */ /* 0x002fe400000f1411 */
[----:B------:R-:W-:Y:S04]  /*12610*/  SHFL.IDX PT, R14, R15, 0x1, 0x1c1f ;  /* 0x003c1f000f0e7f89 */ /* 0x000fe800000e0000 */
[----:B------:R-:W-:Y:S01]  /*12620*/  SHFL.IDX PT, R13, R17, RZ, 0x1c1f ;  /* 0x001c1fff110d7589 */ /* 0x000fe200000e0000 */
[----:B--2---:R-:W-:-:S05]  /*12630*/  IMAD.MOV R12, RZ, RZ, -R158 ;  /* 0x000000ffff0c7224 */ /* 0x004fca00078e0a9e */
[----:B------:R-:W-:Y:S02]  /*12640*/  ISETP.NE.AND P0, PT, R19, R12, PT ;  /* 0x0000000c1300720c */ /* 0x000fe40003f05270 */
        /* <DEDUP_REMOVED lines=8> */
.L_x_3106:
[----:B------:R-:W-:Y:S02]  /*126d0*/  ISETP.GT.AND P1, PT, R0, 0x1, PT ;  /* 0x000000010000780c */ /* 0x000fe40003f24270 */
[----:B------:R-:W-:-:S04]  /*126e0*/  ISETP.NE.U32.AND P0, PT, R10, RZ, PT ;  /* 0x000000ff0a00720c */ /* 0x000fc80003f05070 */
[----:B------:R-:W-:-:S04]  /*126f0*/  ISETP.NE.AND.EX P0, PT, R11, RZ, PT, P0 ;  /* 0x000000ff0b00720c */ /* 0x000fc80003f05300 */
[----:B------:R-:W-:-:S03]  /*12700*/  SEL R0, R198, RZ, !P0 ;  /* 0x000000ffc6007207 */ /* 0x000fc60004000000 */
[----:B------:R-:W-:Y:S06]  /*12710*/  @P1 BRA `(.L_x_3107) ;  /* 0x00000010003c1947 */ /* 0x000fec0003800000 */
[----:B------:R-:W2:Y:S01]  /*12720*/  LDL R152, [R1+0x8] ;  /* 0x0000080001987983 */ /* 0x000ea20000100800 */
[----:B------:R-:W3:Y:S01]  /*12730*/  LDC R91, c[0x0][0xce8] ;  /* 0x00033a00ff5b7b82 */ /* 0x000ee20000000800 */
[----:B------:R-:W-:Y:S01]  /*12740*/  ULDC.64 UR4, c[0x0][0xba0] ;  /* 0x0002e80000047ab9 */ /* 0x000fe20000000a00 */
[----:B------:R-:W-:Y:S01]  /*12750*/  ULDC UR8, c[0x0][0xbc8] ;  /* 0x0002f20000087ab9 */ /* 0x000fe20000000800 */
[----:B------:R-:W-:Y:S01]  /*12760*/  IMAD R9, R9, UR4, RZ ;  /* 0x0000000409097c24 */ /* 0x000fe2000f8e02ff */
[----:B0-----:R-:W-:Y:S01]  /*12770*/  SHF.R.S32.HI R20, RZ, 0x1f, R0 ;  /* 0x0000001fff147819 */ /* 0x001fe20000011400 */
[C---:B------:R-:W-:Y:S01]  /*12780*/  VIADD R17, R193.reuse, 0xc0 ;  /* 0x000000c0c1117836 */ /* 0x040fe20000000000 */
[----:B------:R-:W-:Y:S01]  /*12790*/  ULDC.64 UR6, c[0x0][0xb80] ;  /* 0x0002e00000067ab9 */ /* 0x000fe20000000a00 */
[----:B------:R-:W-:Y:S01]  /*127a0*/  VIADD R95, R193, 0x1c0 ;  /* 0x000001c0c15f7836 */ /* 0x000fe20000000000 */
[----:B------:R-:W-:Y:S01]  /*127b0*/  BSSY B1, `(.L_x_3108) ;  /* 0x00000d9000017945 */ /* 0x000fe20003800000 */
[----:B--2---:R-:W-:-:S04]  /*127c0*/  IMAD R3, R152, 0x40, R193 ;  /* 0x0000004098037824 */ /* 0x004fc800078e02c1 */
[----:B------:R-:W-:-:S03]  /*127d0*/  IMAD.WIDE R156, R3, 0x2, R156 ;  /* 0x00000002039c7825 */ /* 0x000fc600078e029c */
[C---:B------:R-:W-:Y:S02]  /*127e0*/  IADD3 R25, P3, R156.reuse, 0x1000, RZ ;  /* 0x000010009c197810 */ /* 0x040fe40007f7e0ff */
[----:B------:R-:W-:Y:S02]  /*127f0*/  IADD3 R49, P2, R156, 0x7000, RZ ;  /* 0x000070009c317810 */ /* 0x000fe40007f5e0ff */
[----:B------:R-:W-:Y:S02]  /*12800*/  LOP3.LUT R24, R25, 0x380, RZ, 0xc0, !PT ;  /* 0x0000038019187812 */ /* 0x000fe400078ec0ff */
[----:B------:R-:W-:Y:S02]  /*12810*/  LOP3.LUT R48, R49, 0x380, RZ, 0xc0, !PT ;  /* 0x0000038031307812 */ /* 0x000fe400078ec0ff */
[----:B------:R-:W-:Y:S02]  /*12820*/  SHF.R.U64 R24, R24, 0x3, RZ ;  /* 0x0000000318187819 */ /* 0x000fe400000012ff */
[----:B------:R-:W-:-:S02]  /*12830*/  SHF.R.U64 R48, R48, 0x3, RZ ;  /* 0x0000000330307819 */ /* 0x000fc400000012ff */
[----:B------:R-:W-:Y:S01]  /*12840*/  LOP3.LUT R24, R24, R25, RZ, 0x3c, !PT ;  /* 0x0000001918187212 */ /* 0x000fe200078e3cff */
[--C-:B------:R-:W-:Y:S01]  /*12850*/  IMAD.X R25, RZ, RZ, R157.reuse, P3 ;  /* 0x000000ffff197224 */ /* 0x100fe200018e069d */
[C---:B------:R-:W-:Y:S02]  /*12860*/  IADD3 R53, P3, R156.reuse, 0x8000, RZ ;  /* 0x000080009c357810 */ /* 0x040fe40007f7e0ff */
[----:B------:R-:W-:Y:S02]  /*12870*/  IADD3 R41, P0, R156, 0x5000, RZ ;  /* 0x000050009c297810 */ /* 0x000fe40007f1e0ff */
[----:B------:R-:W-:Y:S01]  /*12880*/  LOP3.LUT R48, R48, R49, RZ, 0x3c, !PT ;  /* 0x0000003130307212 */ /* 0x000fe200078e3cff */
[----:B------:R-:W-:Y:S01]  /*12890*/  IMAD.X R49, RZ, RZ, R157, P2 ;  /* 0x000000ffff317224 */ /* 0x000fe200010e069d */
[----:B------:R-:W-:Y:S01]  /*128a0*/  IADD3 R77, P2, R156, 0xe000, RZ ;  /* 0x0000e0009c4d7810 */ /* 0x000fe20007f5e0ff */
[----:B------:R-:W5:Y:S01]  /*128b0*/  LD.E.128 R24, desc[UR40][R24.64] ;  /* 0x0000002818187980 */ /* 0x000f62000c101d00 */
[----:B------:R-:W-:-:S02]  /*128c0*/  LOP3.LUT R52, R53, 0x380, RZ, 0xc0, !PT ;  /* 0x0000038035347812 */ /* 0x000fc400078ec0ff */
[----:B------:R-:W-:Y:S01]  /*128d0*/  LOP3.LUT R40, R41, 0x380, RZ, 0xc0, !PT ;  /* 0x0000038029287812 */ /* 0x000fe200078ec0ff */
[----:B------:R-:W5:Y:S01]  /*128e0*/  LD.E.128 R48, desc[UR40][R48.64] ;  /* 0x0000002830307980 */ /* 0x000f62000c101d00 */
[----:B------:R-:W-:Y:S02]  /*128f0*/  LOP3.LUT R76, R77, 0x380, RZ, 0xc0, !PT ;  /* 0x000003804d4c7812 */ /* 0x000fe400078ec0ff */
[----:B------:R-:W-:Y:S02]  /*12900*/  SHF.R.U64 R52, R52, 0x3, RZ ;  /* 0x0000000334347819 */ /* 0x000fe400000012ff */
[----:B------:R-:W-:Y:S02]  /*12910*/  IADD3 R45, P1, R156, 0x6000, RZ ;  /* 0x000060009c2d7810 */ /* 0x000fe40007f3e0ff */
[----:B------:R-:W-:Y:S02]  /*12920*/  SHF.R.U64 R40, R40, 0x3, RZ ;  /* 0x0000000328287819 */ /* 0x000fe400000012ff */
[----:B------:R-:W-:-:S02]  /*12930*/  SHF.R.U64 R76, R76, 0x3, RZ ;  /* 0x000000034c4c7819 */ /* 0x000fc400000012ff */
[----:B------:R-:W-:Y:S01]  /*12940*/  LOP3.LUT R52, R52, R53, RZ, 0x3c, !PT ;  /* 0x0000003534347212 */ /* 0x000fe200078e3cff */
[--C-:B------:R-:W-:Y:S01]  /*12950*/  IMAD.X R53, RZ, RZ, R157.reuse, P3 ;  /* 0x000000ffff357224 */ /* 0x100fe200018e069d */
[----:B------:R-:W-:Y:S02]  /*12960*/  LOP3.LUT R44, R45, 0x380, RZ, 0xc0, !PT ;  /* 0x000003802d2c7812 */ /* 0x000fe400078ec0ff */
[----:B------:R-:W-:Y:S01]  /*12970*/  LOP3.LUT R40, R40, R41, RZ, 0x3c, !PT ;  /* 0x0000002928287212 */ /* 0x000fe200078e3cff */
[--C-:B------:R-:W-:Y:S01]  /*12980*/  IMAD.X R41, RZ, RZ, R157.reuse, P0 ;  /* 0x000000ffff297224 */ /* 0x100fe200000e069d */
[C---:B------:R-:W-:Y:S01]  /*12990*/  IADD3 R10, P3, R156.reuse, 0xf000, RZ ;  /* 0x0000f0009c0a7810 */ /* 0x040fe20007f7e0ff */
[----:B------:R-:W5:Y:S01]  /*129a0*/  LD.E.128 R52, desc[UR40][R52.64] ;  /* 0x0000002834347980 */ /* 0x000f62000c101d00 */
[----:B------:R-:W-:Y:S02]  /*129b0*/  IADD3 R69, P0, R156, 0xc000, RZ ;  /* 0x0000c0009c457810 */ /* 0x000fe40007f1e0ff */
[----:B------:R-:W-:Y:S01]  /*129c0*/  LOP3.LUT R76, R76, R77, RZ, 0x3c, !PT ;  /* 0x0000004d4c4c7212 */ /* 0x000fe200078e3cff */
[--C-:B------:R-:W-:Y:S01]  /*129d0*/  IMAD.X R77, RZ, RZ, R157.reuse, P2 ;  /* 0x000000ffff4d7224 */ /* 0x100fe200010e069d */
[----:B------:R-:W-:Y:S01]  /*129e0*/  SHF.R.U64 R44, R44, 0x3, RZ ;  /* 0x000000032c2c7819 */ /* 0x000fe200000012ff */
[----:B------:R-:W-:Y:S01]  /*129f0*/  IMAD.X R81, RZ, RZ, R157, P3 ;  /* 0x000000ffff517224 */ /* 0x000fe200018e069d */
[----:B---3--:R-:W-:Y:S01]  /*12a00*/  ISETP.NE.AND P2, PT, R91, 0x1, PT ;  /* 0x000000015b00780c */ /* 0x008fe20003f45270 */
[----:B------:R-:W5:Y:S01]  /*12a10*/  LD.E.128 R40, desc[UR40][R40.64] ;  /* 0x0000002828287980 */ /* 0x000f62000c101d00 */
[----:B------:R-:W-:-:S02]  /*12a20*/  LOP3.LUT R3, R10, 0x380, RZ, 0xc0, !PT ;  /* 0x000003800a037812 */ /* 0x000fc400078ec0ff */
[----:B------:R-:W-:Y:S01]  /*12a30*/  LOP3.LUT R68, R69, 0x380, RZ, 0xc0, !PT ;  /* 0x0000038045447812 */ /* 0x000fe200078ec0ff */
[----:B------:R-:W5:Y:S01]  /*12a40*/  LD.E.128 R76, desc[UR40][R76.64] ;  /* 0x000000284c4c7980 */ /* 0x000f62000c101d00 */
[----:B------:R-:W-:Y:S01]  /*12a50*/  LOP3.LUT R44, R44, R45, RZ, 0x3c, !PT ;  /* 0x0000002d2c2c7212 */ /* 0x000fe200078e3cff */
[----:B------:R-:W-:Y:S01]  /*12a60*/  IMAD.X R45, RZ, RZ, R157, P1 ;  /* 0x000000ffff2d7224 */ /* 0x000fe200008e069d */
[C---:B------:R-:W-:Y:S02]  /*12a70*/  IADD3 R29, P4, R156.reuse, 0x2000, RZ ;  /* 0x000020009c1d7810 */ /* 0x040fe40007f9e0ff */
[C---:B------:R-:W-:Y:S02]  /*12a80*/  IADD3 R33, P5, R156.reuse, 0x3000, RZ ;  /* 0x000030009c217810 */ /* 0x040fe40007fbe0ff */
[C---:B------:R-:W-:Y:S01]  /*12a90*/  IADD3 R37, P6, R156.reuse, 0x4000, RZ ;  /* 0x000040009c257810 */ /* 0x040fe20007fde0ff */
[----:B------:R-:W0:Y:S01]  /*12aa0*/  @P2 LDC R85, c[0x0][0xcec] ;  /* 0x00033b00ff552b82 */ /* 0x000e220000000800 */
[----:B------:R-:W-:Y:S01]  /*12ab0*/  SHF.R.U64 R3, R3, 0x3, RZ ;  /* 0x0000000303037819 */ /* 0x000fe200000012ff */
[----:B------:R-:W5:Y:S01]  /*12ac0*/  LD.E.128 R44, desc[UR40][R44.64] ;  /* 0x000000282c2c7980 */ /* 0x000f62000c101d00 */
[----:B------:R-:W-:-:S02]  /*12ad0*/  IADD3 R73, P1, R156, 0xd000, RZ ;  /* 0x0000d0009c497810 */ /* 0x000fc40007f3e0ff */
[----:B------:R-:W-:Y:S02]  /*12ae0*/  SHF.R.U64 R68, R68, 0x3, RZ ;  /* 0x0000000344447819 */ /* 0x000fe400000012ff */
[----:B------:R-:W-:Y:S01]  /*12af0*/  LOP3.LUT R28, R29, 0x380, RZ, 0xc0, !PT ;  /* 0x000003801d1c7812 */ /* 0x000fe200078ec0ff */
[----:B------:R-:W2:Y:S01]  /*12b00*/  @P2 LDC R87, c[0x0][0xcf0] ;  /* 0x00033c00ff572b82 */ /* 0x000ea20000000800 */
[----:B------:R-:W-:Y:S02]  /*12b10*/  LOP3.LUT R32, R33, 0x380, RZ, 0xc0, !PT ;  /* 0x0000038021207812 */ /* 0x000fe400078ec0ff */
[----:B------:R-:W-:Y:S02]  /*12b20*/  LOP3.LUT R36, R37, 0x380, RZ, 0xc0, !PT ;  /* 0x0000038025247812 */ /* 0x000fe400078ec0ff */
[----:B------:R-:W-:Y:S01]  /*12b30*/  LOP3.LUT R80, R3, R10, RZ, 0x3c, !PT ;  /* 0x0000000a03507212 */ /* 0x000fe200078e3cff */
[C---:B------:R-:W-:Y:S01]  /*12b40*/  IMAD R3, R8.reuse, UR5, R9 ;  /* 0x0000000508037c24 */ /* 0x040fe2000f8e0209 */
[----:B------:R-:W-:Y:S01]  /*12b50*/  LOP3.LUT R72, R73, 0x380, RZ, 0xc0, !PT ;  /* 0x0000038049487812 */ /* 0x000fe200078ec0ff */
[----:B------:R-:W-:Y:S01]  /*12b60*/  IMAD.WIDE.U32 R8, R8, UR4, RZ ;  /* 0x0000000408087c25 */ /* 0x000fe2000f8e00ff */
[----:B------:R-:W-:Y:S01]  /*12b70*/  LOP3.LUT R68, R68, R69, RZ, 0x3c, !PT ;  /* 0x0000004544447212 */ /* 0x000fe200078e3cff */
[----:B------:R-:W-:Y:S01]  /*12b80*/  ULDC.64 UR4, c[0x0][0xbe8] ;  /* 0x0002fa0000047ab9 */ /* 0x000fe20000000a00 */
[----:B------:R-:W-:Y:S01]  /*12b90*/  LOP3.LUT R11, R156, 0x380, RZ, 0xc0, !PT ;  /* 0x000003809c0b7812 */ /* 0x000fe200078ec0ff */
[----:B------:R-:W-:Y:S01]  /*12ba0*/  IMAD.X R69, RZ, RZ, R157, P0 ;  /* 0x000000ffff457224 */ /* 0x000fe200000e069d */
[----:B------:R-:W-:-:S02]  /*12bb0*/  ISETP.GE.AND P0, PT, R199, UR8, PT ;  /* 0x00000008c7007c0c */ /* 0x000fc4000bf06270 */
[----:B------:R-:W-:Y:S02]  /*12bc0*/  SHF.R.U64 R28, R28, 0x3, RZ ;  /* 0x000000031c1c7819 */ /* 0x000fe400000012ff */
[----:B------:R-:W-:Y:S02]  /*12bd0*/  SHF.R.U64 R32, R32, 0x3, RZ ;  /* 0x0000000320207819 */ /* 0x000fe400000012ff */
[----:B------:R-:W-:Y:S01]  /*12be0*/  SHF.R.U64 R36, R36, 0x3, RZ ;  /* 0x0000000324247819 */ /* 0x000fe200000012ff */
[----:B------:R-:W-:Y:S01]  /*12bf0*/  IMAD.IADD R9, R9, 0x1, R3 ;  /* 0x0000000109097824 */ /* 0x000fe200078e0203 */
[----:B------:R-:W-:Y:S01]  /*12c00*/  SHF.R.U64 R72, R72, 0x3, RZ ;  /* 0x0000000348487819 */ /* 0x000fe200000012ff */
[----:B------:R-:W5:Y:S01]  /*12c10*/  LD.E.128 R68, desc[UR40][R68.64] ;  /* 0x0000002844447980 */ /* 0x000f62000c101d00 */
[----:B------:R-:W-:Y:S02]  /*12c20*/  SHF.R.U64 R11, R11, 0x3, RZ ;  /* 0x000000030b0b7819 */ /* 0x000fe400000012ff */
[----:B------:R-:W-:Y:S01]  /*12c30*/  SEL R3, RZ, 0xffffffff, P0 ;  /* 0xffffffffff037807 */ /* 0x000fe20000000000 */
        /* <DEDUP_REMOVED lines=10> */
[----:B------:R-:W-:Y:S01]  /*12ce0*/  IMAD.WIDE.U32 R8, R196, UR4, R8 ;  /* 0x00000004c4087c25 */ /* 0x000fe2000f8e0008 */
[C---:B------:R-:W-:Y:S01]  /*12cf0*/  IADD3 R61, P5, R156.reuse, 0xa000, RZ ;  /* 0x0000a0009c3d7810 */ /* 0x040fe20007fbe0ff */
[----:B------:R-:W5:Y:S01]  /*12d00*/  LD.E.128 R28, desc[UR40][R28.64] ;  /* 0x000000281c1c7980 */ /* 0x000f62000c101d00 */
[----:B------:R-:W-:-:S02]  /*12d10*/  IADD3 R65, P6, R156, 0xb000, RZ ;  /* 0x0000b0009c417810 */ /* 0x000fc40007fde0ff */
[----:B------:R-:W-:Y:S01]  /*12d20*/  LOP3.LUT R156, R11, R156, RZ, 0x3c, !PT ;  /* 0x0000009c0b9c7212 */ /* 0x000fe200078e3cff */
[----:B------:R-:W-:Y:S01]  /*12d30*/  IMAD.SHL.U32 R11, R3, 0x2, RZ ;  /* 0x00000002030b7824 */ /* 0x000fe200078e00ff */
[C---:B------:R-:W-:Y:S01]  /*12d40*/  ISETP.GE.AND P1, PT, R193.reuse, UR8, PT ;  /* 0x00000008c1007c0c */ /* 0x040fe2000bf26270 */
[----:B------:R-:W-:Y:S01]  /*12d50*/  VIADD R3, R193, 0x80 ;  /* 0x00000080c1037836 */ /* 0x000fe20000000000 */
[----:B------:R-:W-:Y:S01]  /*12d60*/  LOP3.LUT R56, R57, 0x380, RZ, 0xc0, !PT ;  /* 0x0000038039387812 */ /* 0x000fe200078ec0ff */
[----:B------:R-:W-:Y:S01]  /*12d70*/  IMAD R9, R196, UR5, R9 ;  /* 0x00000005c4097c24 */ /* 0x000fe2000f8e0209 */
[----:B------:R-:W-:Y:S01]  /*12d80*/  SEL R10, RZ, 0x1, P1 ;  /* 0x00000001ff0a7807 */ /* 0x000fe20000800000 */
[----:B------:R-:W-:Y:S01]  /*12d90*/  ULDC.64 UR4, c[0x0][0xbf0] ;  /* 0x0002fc0000047ab9 */ /* 0x000fe20000000a00 */
[----:B------:R-:W-:Y:S01]  /*12da0*/  ISETP.GE.AND P0, PT, R3, UR8, PT ;  /* 0x0000000803007c0c */ /* 0x000fe2000bf06270 */
[----:B-1----:R1:W5:Y:S01]  /*12db0*/  LD.E.128 R12, desc[UR40][R156.64] ;  /* 0x000000289c0c7980 */ /* 0x002362000c101d00 */
[----:B------:R-:W-:Y:S01]  /*12dc0*/  LOP3.LUT R10, R11, 0x2, R10, 0xe2, !PT ;  /* 0x000000020b0a7812 */ /* 0x000fe200078ee20a */
[----:B------:R-:W-:Y:S01]  /*12dd0*/  IMAD R11, R197, 0x20, R152 ;  /* 0x00000020c50b7824 */ /* 0x000fe200078e0298 */
[----:B------:R-:W-:Y:S01]  /*12de0*/  SEL R18, RZ, 0xffffffff, P0 ;  /* 0xffffffffff127807 */ /* 0x000fe20000000000 */
[----:B------:R-:W-:Y:S01]  /*12df0*/  IMAD R21, R20, UR4, RZ ;  /* 0x0000000414157c24 */ /* 0x000fe2000f8e02ff */
[----:B------:R-:W-:Y:S01]  /*12e00*/  LOP3.LUT R60, R61, 0x380, RZ, 0xc0, !PT ;  /* 0x000003803d3c7812 */ /* 0x000fe200078ec0ff */
[----:B------:R-:W-:Y:S01]  /*12e10*/  IMAD.IADD R20, R188, 0x1, R11 ;  /* 0x00000001bc147824 */ /* 0x000fe200078e020b */
[----:B------:R-:W-:Y:S01]  /*12e20*/  LOP3.LUT R64, R65, 0x380, RZ, 0xc0, !PT ;  /* 0x0000038041407812 */ /* 0x000fe200078ec0ff */
[----:B------:R-:W-:Y:S01]  /*12e30*/  IMAD.SHL.U32 R11, R18, 0x4, RZ ;  /* 0x00000004120b7824 */ /* 0x000fe200078e00ff */
[----:B------:R-:W-:Y:S01]  /*12e40*/  SHF.R.U64 R56, R56, 0x3, RZ ;  /* 0x0000000338387819 */ /* 0x000fe200000012ff */
[C---:B------:R-:W-:Y:S01]  /*12e50*/  IMAD R21, R0.reuse, UR5, R21 ;  /* 0x0000000500157c24 */ /* 0x040fe2000f8e0215 */
[----:B------:R-:W5:Y:S01]  /*12e60*/  LD.E.128 R32, desc[UR40][R32.64] ;  /* 0x0000002820207980 */ /* 0x000f62000c101d00 */
[----:B------:R-:W-:Y:S01]  /*12e70*/  IMAD.WIDE.U32 R8, R0, UR4, R8 ;  /* 0x0000000400087c25 */ /* 0x000fe2000f8e0008 */
[----:B------:R-:W-:Y:S01]  /*12e80*/  ISETP.GE.AND P0, PT, R17, UR8, PT ;  /* 0x0000000811007c0c */ /* 0x000fe2000bf06270 */
[----:B------:R-:W-:Y:S01]  /*12e90*/  ULDC.64 UR4, c[0x0][0xbe0] ;  /* 0x0002f80000047ab9 */ /* 0x000fe20000000a00 */
[----:B------:R-:W-:Y:S01]  /*12ea0*/  LOP3.LUT R10, R11, 0x4, R10, 0xe2, !PT ;  /* 0x000000040b0a7812 */ /* 0x000fe200078ee20a */
[----:B0-----:R-:W-:Y:S01]  /*12eb0*/  @P2 IMAD.HI.U32 R0, R20, R85, RZ ;  /* 0x0000005514002227 */ /* 0x001fe200078e00ff */
[----:B------:R-:W-:Y:S01]  /*12ec0*/  SHF.R.U64 R60, R60, 0x3, RZ ;  /* 0x000000033c3c7819 */ /* 0x000fe200000012ff */
[----:B------:R-:W5:Y:S01]  /*12ed0*/  LD.E.128 R36, desc[UR40][R36.64] ;  /* 0x0000002824247980 */ /* 0x000f62000c101d00 */
[----:B------:R-:W-:Y:S01]  /*12ee0*/  SHF.R.U64 R64, R64, 0x3, RZ ;  /* 0x0000000340407819 */ /* 0x000fe200000012ff */
[C---:B------:R-:W-:Y:S01]  /*12ef0*/  VIADD R85, R193.reuse, 0x100 ;  /* 0x00000100c1557836 */ /* 0x040fe20000000000 */
[----:B------:R-:W-:Y:S01]  /*12f00*/  SEL R18, RZ, 0xffffffff, P0 ;  /* 0xffffffffff127807 */ /* 0x000fe20000000000 */
[----:B------:R-:W-:Y:S01]  /*12f10*/  IMAD.MOV.U32 R11, RZ, RZ, R20 ;  /* 0x000000ffff0b7224 */ /* 0x000fe200078e0014 */
[----:B--2---:R-:W-:Y:S01]  /*12f20*/  @P2 SHF.R.U32.HI R11, RZ, R87, R0 ;  /* 0x00000057ff0b2219 */ /* 0x004fe20000011600 */
[----:B------:R-:W-:Y:S01]  /*12f30*/  VIADD R87, R193, 0x140 ;  /* 0x00000140c1577836 */ /* 0x000fe20000000000 */
[----:B------:R-:W-:Y:S01]  /*12f40*/  ISETP.GE.AND P0, PT, R85, UR8, PT ;  /* 0x0000000855007c0c */ /* 0x000fe2000bf06270 */
[----:B------:R-:W-:Y:S01]  /*12f50*/  IMAD.SHL.U32 R89, R18, 0x8, RZ ;  /* 0x0000000812597824 */ /* 0x000fe200078e00ff */
[----:B------:R-:W-:Y:S01]  /*12f60*/  LOP3.LUT R56, R56, R57, RZ, 0x3c, !PT ;  /* 0x0000003938387212 */ /* 0x000fe200078e3cff */
[----:B------:R-:W-:Y:S01]  /*12f70*/  IMAD.IADD R9, R9, 0x1, R21 ;  /* 0x0000000109097824 */ /* 0x000fe200078e0215 */
[----:B------:R-:W-:Y:S01]  /*12f80*/  SEL R0, RZ, 0xffffffff, P0 ;  /* 0xffffffffff007807 */ /* 0x000fe20000000000 */
[----:B------:R-:W-:Y:S01]  /*12f90*/  IMAD.X R57, RZ, RZ, R157, P4 ;  /* 0x000000ffff397224 */ /* 0x000fe200020e069d */
[----:B------:R-:W-:Y:S01]  /*12fa0*/  ISETP.GE.AND P0, PT, R87, UR8, PT ;  /* 0x0000000857007c0c */ /* 0x000fe2000bf06270 */
[--C-:B------:R-:W-:Y:S01]  /*12fb0*/  IMAD.MOV R21, RZ, RZ, -R11.reuse ;  /* 0x000000ffff157224 */ /* 0x100fe200078e0a0b */
[----:B------:R-:W-:Y:S01]  /*12fc0*/  LOP3.LUT R10, R89, 0x8, R10, 0xe2, !PT ;  /* 0x00000008590a7812 */ /* 0x000fe200078ee20a */
[----:B------:R-:W-:Y:S01]  /*12fd0*/  IMAD.SHL.U32 R93, R0, 0x10, RZ ;  /* 0x00000010005d7824 */ /* 0x000fe200078e00ff */
[----:B------:R-:W-:Y:S01]  /*12fe0*/  SHF.R.S32.HI R18, RZ, 0x1f, R11 ;  /* 0x0000001fff127819 */ /* 0x000fe2000001140b */
[----:B------:R-:W5:Y:S01]  /*12ff0*/  LD.E.128 R56, desc[UR40][R56.64] ;  /* 0x0000002838387980 */ /* 0x000f62000c101d00 */
[----:B------:R-:W-:-:S02]  /*13000*/  SEL R0, RZ, 0xffffffff, P0 ;  /* 0xffffffffff007807 */ /* 0x000fc40000000000 */
[----:B------:R-:W-:Y:S01]  /*13010*/  LOP3.LUT R60, R60, R61, RZ, 0x3c, !PT ;  /* 0x0000003d3c3c7212 */ /* 0x000fe200078e3cff */
[--C-:B------:R-:W-:Y:S01]  /*13020*/  IMAD.X R61, RZ, RZ, R157.reuse, P5 ;  /* 0x000000ffff3d7224 */ /* 0x100fe200028e069d */
[----:B------:R-:W-:Y:S01]  /*13030*/  LOP3.LUT R64, R64, R65, RZ, 0x3c, !PT ;  /* 0x0000004140407212 */ /* 0x000fe200078e3cff */
[----:B------:R-:W-:Y:S01]  /*13040*/  IMAD.X R65, RZ, RZ, R157, P6 ;  /* 0x000000ffff417224 */ /* 0x000fe200030e069d */
[----:B------:R-:W-:Y:S01]  /*13050*/  LOP3.LUT R10, R93, 0x10, R10, 0xe2, !PT ;  /* 0x000000105d0a7812 */ /* 0x000fe200078ee20a */
[----:B------:R-:W-:Y:S01]  /*13060*/  IMAD R18, R18, UR4, RZ ;  /* 0x0000000412127c24 */ /* 0x000fe2000f8e02ff */
[----:B------:R-:W5:Y:S01]  /*13070*/  LD.E.128 R72, desc[UR40][R72.64] ;  /* 0x0000002848487980 */ /* 0x000f62000c101d00 */
[----:B------:R-:W-:Y:S02]  /*13080*/  IMAD R21, R91, R21, R20 ;  /* 0x000000155b157224 */ /* 0x000fe400078e0214 */
[----:B------:R-:W-:Y:S01]  /*13090*/  IMAD.SHL.U32 R93, R0, 0x20, RZ ;  /* 0x00000020005d7824 */ /* 0x000fe200078e00ff */
[----:B------:R-:W5:Y:S01]  /*130a0*/  LD.E.128 R60, desc[UR40][R60.64] ;  /* 0x000000283c3c7980 */ /* 0x000f62000c101d00 */
[----:B------:R-:W-:-:S02]  /*130b0*/  IMAD R89, R11, UR5, R18 ;  /* 0x000000050b597c24 */ /* 0x000fc4000f8e0212 */
[----:B------:R-:W-:Y:S01]  /*130c0*/  IMAD.WIDE.U32 R8, R11, UR4, R8 ;  /* 0x000000040b087c25 */ /* 0x000fe2000f8e0008 */
[----:B------:R-:W5:Y:S01]  /*130d0*/  LD.E.128 R64, desc[UR40][R64.64] ;  /* 0x0000002840407980 */ /* 0x000f62000c101d00 */
[----:B------:R-:W-:Y:S01]  /*130e0*/  SHF.R.S32.HI R11, RZ, 0x1f, R21 ;  /* 0x0000001fff0b7819 */ /* 0x000fe20000011415 */
[----:B------:R-:W-:Y:S01]  /*130f0*/  ULDC.64 UR4, c[0x0][0xbd8] ;  /* 0x0002f60000047ab9 */ /* 0x000fe20000000a00 */
[----:B------:R-:W-:Y:S01]  /*13100*/  LOP3.LUT R10, R93, 0x20, R10, 0xe2, !PT ;  /* 0x000000205d0a7812 */ /* 0x000fe200078ee20a */
[----:B------:R-:W-:Y:S01]  /*13110*/  @!PT LDS RZ, [RZ] ;  /* 0x00000000fffff984 */ /* 0x000fe20000000800 */
[----:B------:R-:W-:Y:S01]  /*13120*/  @!PT LDS RZ, [RZ] ;  /* 0x00000000fffff984 */ /* 0x000fe20000000800 */
[----:B------:R-:W-:Y:S01]  /*13130*/  @!PT LDS RZ, [RZ] ;  /* 0x00000000fffff984 */ /* 0x000fe20000000800 */
[----:B------:R-:W-:Y:S01]  /*13140*/  @!PT LDS RZ, [RZ] ;  /* 0x00000000fffff984 */ /* 0x000fe20000000800 */
[----:B------:R0:W-:Y:S06]  /*13150*/  MEMBAR.ALL.CTA ;  /* 0x0000000000007992 */ /* 0x0001ec0000008000 */
[----:B0-----:R-:W0:Y:S01]  /*13160*/  FENCE.VIEW.ASYNC.S ;  /* 0x00000000000073c6 */ /* 0x001e220000000000 */
[----:B------:R-:W-:-:S02]  /*13170*/  VIADD R93, R193, 0x180 ;  /* 0x00000180c15d7836 */ /* 0x000fc40000000000 */
[----:B------:R-:W-:Y:S02]  /*13180*/  IMAD.IADD R9, R9, 0x1, R89 ;  /* 0x0000000109097824 */ /* 0x000fe400078e0259 */
[----:B------:R-:W-:Y:S01]  /*13190*/  IMAD R0, R11, UR4, RZ ;  /* 0x000000040b007c24 */ /* 0x000fe2000f8e02ff */
[----:B------:R-:W-:Y:S01]  /*131a0*/  ISETP.GE.AND P0, PT, R93, UR8, PT ;  /* 0x000000085d007c0c */ /* 0x000fe2000bf06270 */
[----:B------:R-:W-:Y:S02]  /*131b0*/  IMAD R91, R4, R91, RZ ;  /* 0x0000005b045b7224 */ /* 0x000fe400078e02ff */
[----:B------:R-:W-:Y:S01]  /*131c0*/  IMAD.IADD R188, R152, 0x1, R188 ;  /* 0x0000000198bc7824 */ /* 0x000fe200078e02bc */
[----:B------:R-:W-:Y:S01]  /*131d0*/  SEL R11, RZ, 0x40, P0 ;  /* 0x00000040ff0b7807 */ /* 0x000fe20000000000 */
[C---:B------:R-:W-:Y:S02]  /*131e0*/  IMAD R89, R21.reuse, UR5, R0 ;  /* 0x0000000515597c24 */ /* 0x040fe4000f8e0200 */
[----:B------:R-:W-:Y:S01]  /*131f0*/  IMAD.WIDE.U32 R8, R21, UR4, R8 ;  /* 0x0000000415087c25 */ /* 0x000fe2000f8e0008 */
[----:B------:R-:W-:Y:S01]  /*13200*/  UIADD3 UR4, UR38, 0x38820, URZ ;  /* 0x0003882026047890 */ /* 0x000fe2000fffe03f */
[----:B------:R-:W-:-:S02]  /*13210*/  ISETP.GE.AND P0, PT, R188, R91, PT ;  /* 0x0000005bbc00720c */ /* 0x000fc40003f06270 */
[----:B------:R-:W-:Y:S01]  /*13220*/  ISETP.GE.AND P1, PT, R95, UR8, PT ;  /* 0x000000085f007c0c */ /* 0x000fe2000bf26270 */
[----:B------:R-:W-:Y:S01]  /*13230*/  IMAD.IADD R21, R9, 0x1, R89 ;  /* 0x0000000109157824 */ /* 0x000fe200078e0259 */
[----:B------:R-:W-:Y:S01]  /*13240*/  UPRMT UR4, URZ, 0x654, UR4 ;  /* 0x000006543f047896 */ /* 0x000fe20008000004 */
[----:B------:R-:W-:Y:S02]  /*13250*/  LEA R18, P2, R8, UR6, 0x1 ;  /* 0x0000000608127c11 */ /* 0x000fe4000f8408ff */
[----:B------:R-:W-:Y:S02]  /*13260*/  SEL R9, RZ, 0x80, P1 ;  /* 0x00000080ff097807 */ /* 0x000fe40000800000 */
[----:B------:R-:W-:Y:S02]  /*13270*/  LOP3.LUT R0, R10, R11, RZ, 0xfc, !PT ;  /* 0x0000000b0a007212 */ /* 0x000fe400078efcff */
[----:B------:R-:W-:Y:S02]  /*13280*/  LEA.HI.X R84, R8, UR7, R21, 0x1, P2 ;  /* 0x0000000708547c11 */ /* 0x000fe400090f0c15 */
[----:B------:R-:W-:Y:S01]  /*13290*/  LOP3.LUT R4, R0, R9, RZ, 0xfc, !PT ;  /* 0x0000000900047212 */ /* 0x000fe200078efcff */
[----:B0-----:R-:W-:Y:S01]  /*132a0*/  SYNCS.ARRIVE.TRANS64.RED.A1T0 RZ, [UR4], RZ ;  /* 0x000000ffffff79a7 */ /* 0x001fe20008100404 */
[----:B------:R1:W0:Y:S01]  /*132b0*/  SHFL.IDX PT, R8, R18, RZ, 0x181f ;  /* 0x00181fff12087589 */ /* 0x00022200000e0000 */
[----:B------:R-:W-:-:S03]  /*132c0*/  SHF.R.S32.HI R152, RZ, 0x1f, R199 ;  /* 0x0000001fff987819 */ /* 0x000fc600000114c7 */
[----:B------:R1:W2:Y:S01]  /*132d0*/  SHFL.IDX PT, R9, R84, RZ, 0x181f ;  /* 0x00181fff54097589 */ /* 0x0002a200000e0000 */
[----:B------:R-:W-:Y:S05]  /*132e0*/  @P0 BRA `(.L_x_3109) ;  /* 0x0000000000940947 */ /* 0x000fea0003800000 */
[----:B------:R-:W-:Y:S02]  /*132f0*/  ISETP.GE.AND P1, PT, R199, UR8, PT ;  /* 0x00000008c7007c0c */ /* 0x000fe4000bf26270 */
[----:B------:R-:W-:Y:S02]  /*13300*/  ISETP.GE.AND P0, PT, R193, UR8, PT ;  /* 0x00000008c1007c0c */ /* 0x000fe4000bf06270 */
[----:B------:R-:W-:Y:S02]  /*13310*/  ISETP.GE.AND P4, PT, R3, UR8, PT ;  /* 0x0000000803007c0c */ /* 0x000fe4000bf86270 */
[----:B------:R-:W-:Y:S02]  /*13320*/  ISETP.GE.AND P3, PT, R17, UR8, PT ;  /* 0x0000000811007c0c */ /* 0x000fe4000bf66270 */
[----:B------:R-:W-:Y:S02]  /*13330*/  SHF.R.S32.HI R86, RZ, 0x1f, R3 ;  /* 0x0000001fff567819 */ /* 0x000fe40000011403 */
[----:B------:R-:W-:-:S02]  /*13340*/  SHF.R.S32.HI R88, RZ, 0x1f, R17 ;  /* 0x0000001fff587819 */ /* 0x000fc40000011411 */
[----:B------:R-:W-:Y:S02]  /*13350*/  SHF.R.S32.HI R89, RZ, 0x1f, R85 ;  /* 0x0000001fff597819 */ /* 0x000fe40000011455 */
[----:B0-----:R-:W-:Y:S01]  /*13360*/  @!P1 LEA R10, P2, R199, R8, 0x1 ;  /* 0x00000008c70a9211 */ /* 0x001fe200078408ff */
[----:B--2---:R-:W-:-:S03]  /*13370*/  @!P0 IMAD.WIDE R20, R193, 0x2, R8 ;  /* 0x00000002c1148825 */ /* 0x004fc600078e0208 */
[----:B------:R-:W-:Y:S02]  /*13380*/  @!P1 LEA.HI.X R11, R199, R9, R152, 0x1, P2 ;  /* 0x00000009c70b9211 */ /* 0x000fe400010f0c98 */
[----:B------:R-:W-:Y:S01]  /*13390*/  ISETP.GE.AND P2, PT, R85, UR8, PT ;  /* 0x0000000855007c0c */ /* 0x000fe2000bf46270 */
[----:B-----5:R0:W-:Y:S01]  /*133a0*/  @!P0 ST.E.128 desc[UR40][R20.64], R12 ;  /* 0x0000000c14008985 */ /* 0x0201e2000c101d28 */
[----:B------:R-:W-:-:S03]  /*133b0*/  LOP3.LUT P0, RZ, R0, 0x40, RZ, 0xc0, !PT ;  /* 0x0000004000ff7812 */ /* 0x000fc6000780c0ff */
[----:B------:R2:W-:Y:S01]  /*133c0*/  @!P1 ST.E.128 desc[UR40][R10.64], R28 ;  /* 0x0000001c0a009985 */ /* 0x0005e2000c101d28 */
[----:B------:R-:W-:Y:S02]  /*133d0*/  ISETP.GE.AND P1, PT, R87, UR8, PT ;  /* 0x0000000857007c0c */ /* 0x000fe4000bf26270 */
[-C--:B0-----:R-:W-:Y:S02]  /*133e0*/  @!P3 LEA R20, P6, R17, R8.reuse, 0x1 ;  /* 0x000000081114b211 */ /* 0x081fe400078c08ff */
[-C--:B--2---:R-:W-:Y:S02]  /*133f0*/  @!P4 LEA R28, P5, R3, R8.reuse, 0x1 ;  /* 0x00000008031cc211 */ /* 0x084fe400078a08ff */
        /* <DEDUP_REMOVED lines=20> */
.L_x_3109:
[----:B------:R-:W-:Y:S05]  /*13540*/  BSYNC B1 ;  /* 0x0000000000017941 */ /* 0x000fea0003800000 */
.L_x_3108:
[----:B---3--:R-:W-:Y:S01]  /*13550*/  VIADD R10, R188, 0x20 ;  /* 0x00000020bc0a7836 */ /* 0x008fe20000000000 */
[----:B--2---:R2:W3:Y:S04]  /*13560*/  SHFL.IDX PT, R9, R84, 0x1, 0x181f ;  /* 0x00381f0054097f89 */ /* 0x0044e800000e0000 */
[----:B------:R-:W-:Y:S01]  /*13570*/  ISETP.GE.AND P0, PT, R10, R91, PT ;  /* 0x0000005b0a00720c */ /* 0x000fe20003f06270 */
[----:B0-----:R2:W0:-:S12]  /*13580*/  SHFL.IDX PT, R8, R18, 0x1, 0x181f ;  /* 0x00381f0012087f89 */ /* 0x00141800000e0000 */
[----:B--2---:R-:W-:Y:S05]  /*13590*/  @P0 BRA `(.L_x_3110) ;  /* 0x0000002400e40947 */ /* 0x004fea0003800000 */
[----:B------:R-:W-:Y:S02]  /*135a0*/  ISETP.GE.AND P0, PT, R193, UR8, PT ;  /* 0x00000008c1007c0c */ /* 0x000fe4000bf06270 */
[----:B------:R-:W-:Y:S02]  /*135b0*/  ISETP.GE.AND P4, PT, R199, UR8, PT ;  /* 0x00000008c7007c0c */ /* 0x000fe4000bf86270 */
[----:B------:R-:W-:Y:S02]  /*135c0*/  ISETP.GE.AND P3, PT, R3, UR8, PT ;  /* 0x0000000803007c0c */ /* 0x000fe4000bf66270 */
[----:B------:R-:W-:Y:S02]  /*135d0*/  ISETP.GE.AND P2, PT, R17, UR8, PT ;  /* 0x0000000811007c0c */ /* 0x000fe4000bf46270 */
[----:B------:R-:W-:Y:S02]  /*135e0*/  ISETP.GE.AND P1, PT, R85, UR8, PT ;  /* 0x0000000855007c0c */ /* 0x000fe4000bf26270 */
[----:B-----5:R-:W-:-:S02]  /*135f0*/  SHF.R.S32.HI R13, RZ, 0x1f, R3 ;  /* 0x0000001fff0d7819 */ /* 0x020fc40000011403 */
[----:B------:R-:W-:Y:S01]  /*13600*/  SHF.R.S32.HI R15, RZ, 0x1f, R17 ;  /* 0x0000001fff0f7819 */ /* 0x000fe20000011411 */
[----:B0--3--:R-:W-:Y:S02]  /*13610*/  @!P0 IMAD.WIDE R20, R193, 0x2, R8 ;  /* 0x00000002c1148825 */ /* 0x009fe400078e0208 */
[-C--:B------:R-:W-:Y:S02]  /*13620*/  @!P4 LEA R10, P5, R199, R8.reuse, 0x1 ;  /* 0x00000008c70ac211 */ /* 0x080fe400078a08ff */
[-C--:B------:R-:W-:Y:S01]  /*13630*/  @!P3 LEA R12, P6, R3, R8.reuse, 0x1 ;  /* 0x00000008030cb211 */ /* 0x080fe200078c08ff */
[----:B------:R0:W-:Y:S01]  /*13640*/  @!P0 ST.E.128 desc[UR40][R20.64], R24 ;  /* 0x0000001814008985 */ /* 0x0001e2000c101d28 */
[----:B------:R-:W-:Y:S02]  /*13650*/  ISETP.GE.AND P0, PT, R87, UR8, PT ;  /* 0x0000000857007c0c */ /* 0x000fe4000bf06270 */
[----:B------:R-:W-:Y:S02]  /*13660*/  @!P4 LEA.HI.X R11, R199, R9, R152, 0x1, P5 ;  /* 0x00000009c70bc211 */ /* 0x000fe400028f0c98 */
[----:B------:R-:W-:-:S02]  /*13670*/  @!P2 LEA R14, P5, R17, R8, 0x1 ;  /* 0x00000008110ea211 */ /* 0x000fc400078a08ff */
        /* <DEDUP_REMOVED lines=14> */
[C---:B------:R-:W-:Y:S01]  /*13760*/  @P6 LEA R26, P5, R93.reuse, R8, 0x1 ;  /* 0x000000085d1a6211 */ /* 0x040fe200078a08ff */
        /* <DEDUP_REMOVED lines=10> */
.L_x_3107:
[----:B------:R-:W2:Y:S01]  /*13810*/  LDC R10, c[0x0][0xce8] ;  /* 0x00033a00ff0a7b82 */ /* 0x000ea20000000800 */
[----:B------:R-:W-:Y:S01]  /*13820*/  ULDC.64 UR4, c[0x0][0xc08] ;  /* 0x0003020000047ab9 */ /* 0x000fe20000000a00 */
[----:B01----:R-:W-:Y:S01]  /*13830*/  SHF.R.S32.HI R13, RZ, 0x1f, R0 ;  /* 0x0000001fff0d7819 */ /* 0x003fe20000011400 */
[----:B------:R-:W-:Y:S01]  /*13840*/  IMAD R9, R9, UR4, RZ ;  /* 0x0000000409097c24 */ /* 0x000fe2000f8e02ff */
[----:B------:R-:W-:Y:S01]  /*13850*/  ULDC.64 UR6, c[0x0][0xc30] ;  /* 0x00030c0000067ab9 */ /* 0x000fe20000000a00 */
[----:B------:R-:W-:Y:S01]  /*13860*/  VIADD R181, R23, 0x10 ;  /* 0x0000001017b57836 */ /* 0x000fe20000000000 */
[----:B------:R-:W-:Y:S01]  /*13870*/  BSSY B1, `(.L_x_3111) ;  /* 0x00000d3000017945 */ /* 0x000fe20003800000 */
[C---:B------:R-:W-:Y:S01]  /*13880*/  IMAD R3, R8.reuse, UR5, R9 ;  /* 0x0000000508037c24 */ /* 0x040fe2000f8e0209 */
[----:B------:R-:W-:Y:S01]  /*13890*/  SHF.R.S32.HI R17, RZ, 0x1f, R201 ;  /* 0x0000001fff117819 */ /* 0x000fe200000114c9 */
[----:B------:R-:W-:Y:S01]  /*138a0*/  IMAD.WIDE.U32 R8, R8, UR4, RZ ;  /* 0x0000000408087c25 */ /* 0x000fe2000f8e00ff */
[----:B------:R-:W-:Y:S01]  /*138b0*/  ULDC.64 UR4, c[0x0][0xc38] ;  /* 0x00030e0000047ab9 */ /* 0x000fe20000000a00 */
[----:B------:R-:W-:-:S02]  /*138c0*/  SHF.R.S32.HI R152, RZ, 0x1f, R202 ;  /* 0x0000001fff987819 */ /* 0x000fc400000114ca */
[----:B------:R-:W-:Y:S01]  /*138d0*/  IMAD.IADD R9, R9, 0x1, R3 ;  /* 0x0000000109097824 */ /* 0x000fe200078e0203 */
[----:B------:R-:W-:Y:S01]  /*138e0*/  SHF.R.S32.HI R153, RZ, 0x1f, R203 ;  /* 0x0000001fff997819 */ /* 0x000fe200000114cb */
[----:B------:R-:W-:Y:S01]  /*138f0*/  VIADD R183, R23, 0x8 ;  /* 0x0000000817b77836 */ /* 0x000fe20000000000 */
[----:B------:R-:W-:Y:S01]  /*13900*/  SHF.R.S32.HI R154, RZ, 0x1f, R204 ;  /* 0x0000001fff9a7819 */ /* 0x000fe200000114cc */
[C---:B------:R-:W-:Y:S01]  /*13910*/  IMAD.WIDE.U32 R8, R196.reuse, UR4, R8 ;  /* 0x00000004c4087c25 */ /* 0x040fe2000f8e0008 */
[----:B------:R-:W-:Y:S02]  /*13920*/  SHF.R.S32.HI R155, RZ, 0x1f, R205 ;  /* 0x0000001fff9b7819 */ /* 0x000fe400000114cd */
[----:B------:R-:W-:Y:S01]  /*13930*/  SHF.R.S32.HI R156, RZ, 0x1f, R206 ;  /* 0x0000001fff9c7819 */ /* 0x000fe200000114ce */
[----:B------:R-:W-:Y:S01]  /*13940*/  IMAD R9, R196, UR5, R9 ;  /* 0x00000005c4097c24 */ /* 0x000fe2000f8e0209 */
[----:B------:R-:W-:Y:S01]  /*13950*/  ULDC.64 UR4, c[0x0][0xc40] ;  /* 0x0003100000047ab9 */ /* 0x000fe20000000a00 */
[----:B------:R-:W-:Y:S01]  /*13960*/  SHF.R.S32.HI R157, RZ, 0x1f, R207 ;  /* 0x0000001fff9d7819 */ /* 0x000fe200000114cf */
[----:B------:R-:W-:Y:S01]  /*13970*/  IMAD R13, R13, UR4, RZ ;  /* 0x000000040d0d7c24 */ /* 0x000fe2000f8e02ff */
[----:B--2---:R-:W-:Y:S01]  /*13980*/  ISETP.NE.AND P0, PT, R10, 0x1, PT ;  /* 0x000000010a00780c */ /* 0x004fe20003f05270 */
[----:B------:R-:W-:Y:S01]  /*13990*/  IMAD.WIDE.U32 R8, R0, UR4, R8 ;  /* 0x0000000400087c25 */ /* 0x000fe2000f8e0008 */
[----:B------:R-:W-:-:S02]  /*139a0*/  SHF.R.S32.HI R158, RZ, 0x1f, R208 ;  /* 0x0000001fff9e7819 */ /* 0x000fc400000114d0 */
[----:B------:R-:W-:Y:S01]  /*139b0*/  SHF.R.S32.HI R159, RZ, 0x1f, R209 ;  /* 0x0000001fff9f7819 */ /* 0x000fe200000114d1 */
[----:B------:R-:W-:Y:S01]  /*139c0*/  IMAD R13, R0, UR5, R13 ;  /* 0x00000005000d7c24 */ /* 0x000fe2000f8e020d */
[----:B------:R-:W-:Y:S01]  /*139d0*/  ULDC.64 UR4, c[0x0][0xc48] ;  /* 0x0003120000047ab9 */ /* 0x000fe20000000a00 */
[----:B------:R-:W-:Y:S01]  /*139e0*/  IMAD.IADD R0, R194, 0x1, R188 ;  /* 0x00000001c2007824 */ /* 0x000fe200078e02bc */
[----:B------:R-:W-:Y:S01]  /*139f0*/  SHF.R.S32.HI R160, RZ, 0x1f, R210 ;  /* 0x0000001fffa07819 */ /* 0x000fe200000114d2 */
[----:B------:R-:W-:Y:S01]  /*13a00*/  IMAD.IADD R9, R9, 0x1, R13 ;  /* 0x0000000109097824 */ /* 0x000fe200078e020d */
[----:B------:R-:W-:Y:S01]  /*13a10*/  SHF.R.S32.HI R161, RZ, 0x1f, R211 ;  /* 0x0000001fffa17819 */ /* 0x000fe200000114d3 */
[----:B------:R-:W-:Y:S01]  /*13a20*/  IMAD R4, R4, R10, RZ ;  /* 0x0000000a04047224 */ /* 0x000fe200078e02ff */
[----:B------:R-:W-:Y:S01]  /*13a30*/  SHF.R.S32.HI R162, RZ, 0x1f, R212 ;  /* 0x0000001fffa27819 */ /* 0x000fe200000114d4 */
[----:B------:R-:W0:Y:S01]  /*13a40*/  @P0 LDC R3, c[0x0][0xcec] ;  /* 0x00033b00ff030b82 */ /* 0x000e220000000800 */
[----:B------:R-:W-:Y:S01]  /*13a50*/  IMAD.WIDE.U32 R8, R200, UR4, R8 ;  /* 0x00000004c8087c25 */ /* 0x000fe2000f8e0008 */
[----:B------:R-:W-:-:S02]  /*13a60*/  SHF.R.S32.HI R163, RZ, 0x1f, R213 ;  /* 0x0000001fffa37819 */ /* 0x000fc400000114d5 */
[----:B------:R-:W-:Y:S01]  /*13a70*/  SHF.R.S32.HI R164, RZ, 0x1f, R214 ;  /* 0x0000001fffa47819 */ /* 0x000fe200000114d6 */
[----:B------:R-:W-:Y:S01]  /*13a80*/  IMAD R9, R200, UR5, R9 ;  /* 0x00000005c8097c24 */ /* 0x000fe2000f8e0209 */
[----:B------:R-:W-:Y:S01]  /*13a90*/  ULDC.64 UR4, c[0x0][0xc28] ;  /* 0x00030a0000047ab9 */ /* 0x000fe20000000a00 */
[----:B------:R-:W-:Y:S01]  /*13aa0*/  IMAD.IADD R188, R22, 0x1, R188 ;  /* 0x0000000116bc7824 */ /* 0x000fe200078e02bc */
[----:B------:R-:W1:Y:S01]  /*13ab0*/  @P0 LDC R11, c[0x0][0xcf0] ;  /* 0x00033c00ff0b0b82 */ /* 0x000e620000000800 */
        /* <DEDUP_REMOVED lines=9> */
[----:B------:R-:W-:Y:S01]  /*13b50*/  SHF.R.S32.HI R172, RZ, 0x1f, R222 ;  /* 0x0000001fffac7819 */ /* 0x000fe200000114de */
[----:B0-----:R-:W-:Y:S01]  /*13b60*/  @P0 IMAD.HI.U32 R12, R0, R3, RZ ;  /* 0x00000003000c0227 */ /* 0x001fe200078e00ff */
[----:B------:R-:W-:Y:S02]  /*13b70*/  SHF.R.S32.HI R173, RZ, 0x1f, R223 ;  /* 0x0000001fffad7819 */ /* 0x000fe400000114df */
[----:B------:R-:W-:Y:S01]  /*13b80*/  SHF.R.S32.HI R174, RZ, 0x1f, R224 ;  /* 0x0000001fffae7819 */ /* 0x000fe200000114e0 */
[----:B------:R-:W-:Y:S01]  /*13b90*/  IMAD.MOV.U32 R3, RZ, RZ, R0 ;  /* 0x000000ffff037224 */ /* 0x000fe200078e0000 */
[----:B------:R-:W-:-:S02]  /*13ba0*/  SHF.R.S32.HI R175, RZ, 0x1f, R225 ;  /* 0x0000001fffaf7819 */ /* 0x000fc400000114e1 */
[----:B------:R-:W-:Y:S02]  /*13bb0*/  SHF.R.S32.HI R176, RZ, 0x1f, R226 ;  /* 0x0000001fffb07819 */ /* 0x000fe400000114e2 */
[----:B-1----:R-:W-:Y:S02]  /*13bc0*/  @P0 SHF.R.U32.HI R3, RZ, R11, R12 ;  /* 0x0000000bff030219 */ /* 0x002fe4000001160c */
[----:B------:R-:W-:Y:S02]  /*13bd0*/  SHF.R.S32.HI R177, RZ, 0x1f, R227 ;  /* 0x0000001fffb17819 */ /* 0x000fe400000114e3 */
[--C-:B------:R-:W-:Y:S01]  /*13be0*/  SHF.R.S32.HI R11, RZ, 0x1f, R3.reuse ;  /* 0x0000001fff0b7819 */ /* 0x100fe20000011403 */
[----:B------:R-:W-:Y:S01]  /*13bf0*/  IMAD.MOV R13, RZ, RZ, -R3 ;  /* 0x000000ffff0d7224 */ /* 0x000fe200078e0a03 */
[----:B------:R-:W-:Y:S01]  /*13c00*/  SHF.R.S32.HI R178, RZ, 0x1f, R228 ;  /* 0x0000001fffb27819 */ /* 0x000fe200000114e4 */
[----:B------:R-:W-:Y:S01]  /*13c10*/  IMAD.WIDE.U32 R8, R3, UR6, R8 ;  /* 0x0000000603087c25 */ /* 0x000fe2000f8e0008 */
[----:B------:R-:W-:-:S02]  /*13c20*/  SHF.R.S32.HI R179, RZ, 0x1f, R229 ;  /* 0x0000001fffb37819 */ /* 0x000fc400000114e5 */
[----:B------:R-:W-:Y:S01]  /*13c30*/  SHF.R.S32.HI R181, RZ, 0x1f, R181 ;  /* 0x0000001fffb57819 */ /* 0x000fe200000114b5 */
[----:B------:R-:W-:Y:S01]  /*13c40*/  IMAD R12, R11, UR6, RZ ;  /* 0x000000060b0c7c24 */ /* 0x000fe2000f8e02ff */
[----:B------:R-:W-:Y:S01]  /*13c50*/  SHF.R.S32.HI R183, RZ, 0x1f, R183 ;  /* 0x0000001fffb77819 */ /* 0x000fe200000114b7 */
[----:B------:R-:W-:Y:S01]  /*13c60*/  IMAD R11, R10, R13, R0 ;  /* 0x0000000d0a0b7224 */ /* 0x000fe200078e0200 */
[----:B------:R-:W-:Y:S01]  /*13c70*/  SHF.R.S32.HI R184, RZ, 0x1f, R23 ;  /* 0x0000001fffb87819 */ /* 0x000fe20000011417 */
[----:B------:R-:W-:-:S03]  /*13c80*/  IMAD R13, R3, UR7, R12 ;  /* 0x00000007030d7c24 */ /* 0x000fc6000f8e020c */
        /* <DEDUP_REMOVED lines=8> */
[----:B------:R-:W-:-:S03]  /*13d10*/  UIADD3 UR4, UR38, 0x38820, URZ ;  /* 0x0003882026047890 */ /* 0x000fc6000fffe03f */
[----:B------:R0:W1:Y:S01]  /*13d20*/  SHFL.IDX PT, R15, R0, RZ, 0x1c1f ;  /* 0x001c1fff000f7589 */ /* 0x00006200000e0000 */
[----:B------:R-:W-:Y:S01]  /*13d30*/  LEA.HI.X R3, R8, UR5, R3, 0x2, P0 ;  /* 0x0000000508037c11 */ /* 0x000fe200080f1403 */
[----:B------:R-:W-:Y:S01]  /*13d40*/  UPRMT UR4, URZ, 0x654, UR4 ;  /* 0x000006543f047896 */ /* 0x000fe20008000004 */
[----:B------:R-:W-:-:S03]  /*13d50*/  ISETP.GE.AND P0, PT, R188, R4, PT ;  /* 0x00000004bc00720c */ /* 0x000fc60003f06270 */
[----:B------:R0:W2:Y:S05]  /*13d60*/  SHFL.IDX PT, R14, R3, RZ, 0x1c1f ;  /* 0x001c1fff030e7589 */ /* 0x0000aa00000e0000 */
[----:B------:R-:W-:Y:S05]  /*13d70*/  SYNCS.ARRIVE.TRANS64.RED.A1T0 RZ, [UR4], RZ ;  /* 0x000000ffffff79a7 */ /* 0x000fea0008100404 */
        /* <DEDUP_REMOVED lines=40> */
[CC--:B-1----:R-:W-:Y:S02]  /*14000*/  @!P4 LEA R10, P2, R223.reuse, R15.reuse, 0x2 ;  /* 0x0000000fdf0ac211 */ /* 0x0c2fe400078410ff */
        /* <DEDUP_REMOVED lines=89> */
.L_x_3112:
[----:B------:R-:W-:Y:S05]  /*145a0*/  BSYNC B1 ;  /* 0x0000000000017941 */ /* 0x000fea0003800000 */
.L_x_3111:
[----:B0-----:R-:W-:Y:S01]  /*145b0*/  VIADD R9, R188, 0x8 ;  /* 0x00000008bc097836 */ /* 0x001fe20000000000 */
[----:B------:R4:W0:Y:S04]  /*145c0*/  SHFL.IDX PT, R18, R3, 0x1, 0x1c1f ;  /* 0x003c1f0003127f89 */ /* 0x00082800000e0000 */
[----:B------:R-:W-:Y:S01]  /*145d0*/  ISETP.GE.AND P0, PT, R9, R4, PT ;  /* 0x000000040900720c */ /* 0x000fe20003f06270 */
[----:B------:R-:W3:-:S12]  /*145e0*/  SHFL.IDX PT, R0, R0, 0x1, 0x1c1f ;  /* 0x003c1f0000007f89 */ /* 0x000ed800000e0000 */
[----:B----4-:R-:W-:Y:S05]  /*145f0*/  @P0 BRA `(.L_x_3110) ;  /* 0x0000001400cc0947 */ /* 0x010fea0003800000 */
[----:B------:R-:W-:Y:S02]  /*14600*/  ULDC UR4, c[0x0][0xbc8] ;  /* 0x0002f20000047ab9 */ /* 0x000fe40000000800 */
[----:B------:R-:W-:Y:S02]  /*14610*/  ISETP.GE.AND P4, PT, R23, UR4, PT ;  /* 0x0000000417007c0c */ /* 0x000fe4000bf86270 */
[----:B------:R-:W-:Y:S02]  /*14620*/  ISETP.GE.AND P2, PT, R182, UR4, PT ;  /* 0x00000004b6007c0c */ /* 0x000fe4000bf46270 */
[----:B------:R-:W-:Y:S02]  /*14630*/  ISETP.GE.AND P1, PT, R180, UR4, PT ;  /* 0x00000004b4007c0c */ /* 0x000fe4000bf26270 */
[----:B------:R-:W-:-:S07]  /*14640*/  ISETP.GE.AND P0, PT, R229, UR4, PT ;  /* 0x00000004e5007c0c */ /* 0x000fce000bf06270 */
[----:B---3--:R-:W-:-:S04]  /*14650*/  @!P4 LEA R8, P3, R23, R0, 0x2 ;  /* 0x000000001708c211 */ /* 0x008fc800078610ff */
[----:B0-----:R-:W-:Y:S02]  /*14660*/  @!P4 LEA.HI.X R9, R23, R18, R184, 0x2, P3 ;  /* 0x000000121709c211 */ /* 0x001fe400018f14b8 */
[----:B------:R-:W-:Y:S02]  /*14670*/  ISETP.GE.AND P3, PT, R228, UR4, PT ;  /* 0x00000004e4007c0c */ /* 0x000fe4000bf66270 */
[C---:B------:R-:W-:Y:S01]  /*14680*/  @!P1 LEA R10, P5, R180.reuse, R0, 0x2 ;  /* 0x00000000b40a9211 */ /* 0x040fe200078a10ff */
        /* <DEDUP_REMOVED lines=19> */
[----:B----4-:R-:W-:Y:S01]  /*147c0*/  @!P5 LEA R12, P6, R226, R0, 0x2 ;  /* 0x00000000e20cd211 */ /* 0x010fe200078c10ff */
[----:B------:R3:W-:Y:S01]  /*147d0*/  @!P4 ST.E.64 desc[UR40][R10.64], R46 ;  /* 0x0000002e0a00c985 */ /* 0x0007e2000c101b28 */
[----:B------:R-:W-:Y:S02]  /*147e0*/  ISETP.GE.AND P3, PT, R222, UR4, PT ;  /* 0x00000004de007c0c */ /* 0x000fe4000bf66270 */
[----:B------:R-:W-:-:S02]  /*147f0*/  @!P5 LEA.HI.X R13, R226, R18, R176, 0x2, P6 ;  /* 0x00000012e20dd211 */ /* 0x000fc400030f14b0 */
[-C--:B--2---:R-:W-:Y:S02]  /*14800*/  @!P0 LEA R14, P6, R225, R0.reuse, 0x2 ;  /* 0x00000000e10e8211 */ /* 0x084fe400078c10ff */
        /* <DEDUP_REMOVED lines=98> */
.L_x_3104:
[----:B------:R-:W1:Y:S01]  /*14e30*/  LDC.64 R12, c[0x0][0xd08] ;  /* 0x00034200ff0c7b82 */ /* 0x000e620000000a00 */
[----:B------:R-:W-:-:S07]  /*14e40*/  IMAD.MOV.U32 R3, RZ, RZ, RZ ;  /* 0x000000ffff037224 */ /* 0x000fce00078e00ff */
[----:B------:R-:W2:Y:S08]  /*14e50*/  LDC.64 R10, c[0x0][0xd00] ;  /* 0x00034000ff0a7b82 */ /* 0x000eb00000000a00 */
[----:B------:R-:W3:Y:S01]  /*14e60*/  LDC.64 R8, c[0x0][0xd00] ;  /* 0x00034000ff087b82 */ /* 0x000ee20000000a00 */
[----:B-1----:R-:W-:-:S04]  /*14e70*/  ISETP.NE.U32.AND P0, PT, R12, RZ, PT ;  /* 0x000000ff0c00720c */ /* 0x002fc80003f05070 */
[----:B------:R-:W-:Y:S02]  /*14e80*/  ISETP.NE.AND.EX P1, PT, R13, RZ, PT, P0 ;  /* 0x000000ff0d00720c */ /* 0x000fe40003f25300 */
[----:B--2---:R-:W-:-:S04]  /*14e90*/  ISETP.NE.U32.AND P0, PT, R10, RZ, PT ;  /* 0x000000ff0a00720c */ /* 0x004fc80003f05070 */
[----:B------:R-:W-:Y:S01]  /*14ea0*/  ISETP.NE.AND.EX P0, PT, R11, RZ, PT, P0 ;  /* 0x000000ff0b00720c */ /* 0x000fe20003f05300 */
[----:B------:R-:W-:Y:S01]  /*14eb0*/  ULDC UR4, c[0x0][0xb88] ;  /* 0x0002e20000047ab9 */ /* 0x000fe20000000800 */
[----:B---3--:R-:W-:-:S05]  /*14ec0*/  IMAD.WIDE R8, R198, 0x4, R8 ;  /* 0x00000004c6087825 */ /* 0x008fca00078e0208 */
[----:B------:R-:W1:Y:S01]  /*14ed0*/  @P1 LDC.64 R10, c[0x0][0xd08] ;  /* 0x00034200ff0a1b82 */ /* 0x000e620000000a00 */
[----:B0-----:R-:W-:-:S05]  /*14ee0*/  IMAD.U32 R4, RZ, RZ, UR4 ;  /* 0x00000004ff047e24 */ /* 0x001fca000f8e00ff */
[----:B------:R0:W5:Y:S01]  /*14ef0*/  @P0 LDG.E R3, desc[UR40][R8.64] ;  /* 0x0000002808030981 */ /* 0x000162000c1e1900 */
[----:B-1----:R-:W-:-:S05]  /*14f00*/  @P1 IMAD.WIDE R10, R198, 0x4, R10 ;  /* 0x00000004c60a1825 */ /* 0x002fca00078e020a */
[----:B------:R0:W5:Y:S01]  /*14f10*/  @P1 LDG.E R4, desc[UR40][R10.64] ;  /* 0x000000280a041981 */ /* 0x000162000c1e1900 */
[----:B------:R-:W-:Y:S02]  /*14f20*/  ISETP.NE.AND P2, PT, R0, RZ, PT ;  /* 0x000000ff0000720c */ /* 0x000fe40003f45270 */
[----:B------:R-:W-:Y:S01]  /*14f30*/  SHF.R.S32.HI R28, RZ, 0x1f, R198 ;  /* 0x0000001fff1c7819 */ /* 0x000fe200000114c6 */
[----:B------:R-:W1:Y:S10]  /*14f40*/  S2R R13, SR_TID.X ;  /* 0x00000000000d7919 */ /* 0x000e740000002100 */
[----:B------:R-:W2:Y:S01]  /*14f50*/  @!P2 LDC R0, c[0x0][0xbd4] ;  /* 0x0002f500ff00ab82 */ /* 0x000ea20000000800 */
[----:B-1----:R-:W-:Y:S01]  /*14f60*/  VIADD R12, R13, 0xffffff80 ;  /* 0xffffff800d0c7836 */ /* 0x002fe20000000000 */
[----:B--2---:R-:W-:-:S04]  /*14f70*/  ISETP.GT.AND P2, PT, R0, 0x1, PT ;  /* 0x000000010000780c */ /* 0x004fc80003f44270 */
[----:B------:R-:W-:Y:S01]  /*14f80*/  ISETP.GT.AND P3, PT, R12, 0x3f, PT ;  /* 0x0000003f0c00780c */ /* 0x000fe20003f64270 */
[----:B0-----:R-:W-:-:S12]  /*14f90*/  @P1 BRA `(.L_x_3113) ;  /* 0x0000000000101947 */ /* 0x001fd80003800000 */
[----:B------:R-:W-:Y:S05]  /*14fa0*/  @!P0 BRA `(.L_x_3113) ;  /* 0x00000000000c8947 */ /* 0x000fea0003800000 */
[----:B------:R-:W2:Y:S04]  /*14fb0*/  LDG.E R11, desc[UR40][R8.64] ;  /* 0x00000028080b7981 */ /* 0x000ea8000c1e1900 */
[----:B-----5:R-:W2:Y:S02]  /*14fc0*/  LDG.E R4, desc[UR40][R8.64+0x4] ;  /* 0x0000042808047981 */ /* 0x020ea4000c1e1900 */
[----:B--2---:R-:W-:-:S07]  /*14fd0*/  IMAD.IADD R4, R4, 0x1, -R11 ;  /* 0x0000000104047824 */ /* 0x004fce00078e0a0b */
.L_x_3113:
[----:B------:R-:W-:Y:S01]  /*14fe0*/  BSSY B1, `(.L_x_3114) ;  /* 0x0000036000017945 */ /* 0x000fe20003800000 */
[----:B------:R-:W-:Y:S02]  /*14ff0*/  SEL R31, R198, RZ, !P0 ;  /* 0x000000ffc61f7207 */ /* 0x000fe40004000000 */
[----:B------:R-:W-:Y:S02]  /*15000*/  SEL R28, R28, RZ, !P0 ;  /* 0x000000ff1c1c7207 */ /* 0x000fe40004000000 */
[----:B-----5:R-:W-:Y:S01]  /*15010*/  SHF.R.S32.HI R26, RZ, 0x1f, R3 ;  /* 0x0000001fff1a7819 */ /* 0x020fe20000011403 */
[----:B------:R-:W-:Y:S06]  /*15020*/  @P3 BRA `(.L_x_3115) ;  /* 0x0000000000c43947 */ /* 0x000fec0003800000 */
[----:B------:R-:W0:Y:S01]  /*15030*/  LDC R33, c[0x0][0xce8] ;  /* 0x00033a00ff217b82 */ /* 0x000e220000000800 */
[----:B------:R-:W-:Y:S01]  /*15040*/  IADD3 R30, R188, -0x80, R13 ;  /* 0xffffff80bc1e7810 */ /* 0x000fe20007ffe00d */
[----:B0-----:R-:W-:-:S05]  /*15050*/  IMAD R8, R4, R33, RZ ;  /* 0x0000002104087224 */ /* 0x001fca00078e02ff */
[----:B------:R-:W-:-:S13]  /*15060*/  ISETP.GE.AND P0, PT, R30, R8, PT ;  /* 0x000000081e00720c */ /* 0x000fda0003f06270 */
[----:B------:R-:W-:Y:S05]  /*15070*/  @P0 BRA `(.L_x_3115) ;  /* 0x0000000000b00947 */ /* 0x000fea0003800000 */
[----:B------:R-:W-:Y:S01]  /*15080*/  ISETP.NE.AND P1, PT, R33, 0x1, PT ;  /* 0x000000012100780c */ /* 0x000fe20003f25270 */
[----:B------:R-:W-:Y:S01]  /*15090*/  IMAD.MOV.U32 R18, RZ, RZ, 0xab8 ;  /* 0x00000ab8ff127424 */ /* 0x000fe200078e00ff */
[----:B------:R-:W-:Y:S01]  /*150a0*/  ISETP.GT.AND P0, PT, R0, 0x1, PT ;  /* 0x000000010000780c */ /* 0x000fe20003f04270 */
[----:B------:R-:W0:Y:S01]  /*150b0*/  LDC.64 R8, c[0x0][0xca8] ;  /* 0x00032a00ff087b82 */ /* 0x000e220000000a00 */
[----:B------:R-:W-:Y:S01]  /*150c0*/  LOP3.LUT R200, R200, 0xff, RZ, 0xc0, !PT ;  /* 0x000000ffc8c87812 */ /* 0x000fe200078ec0ff */
[----:B------:R-:W-:Y:S01]  /*150d0*/  IMAD.MOV.U32 R27, RZ, RZ, R30 ;  /* 0x000000ffff1b7224 */ /* 0x000fe200078e001e */
[----:B------:R-:W-:-:S05]  /*150e0*/  SEL R18, R18, 0xa78, P0 ;  /* 0x00000a7812127807 */ /* 0x000fca0000000000 */
[----:B------:R-:W1:Y:S08]  /*150f0*/  LDC.64 R20, c[0x0][R18+0x220] ;  /* 0x0000880012147b82 */ /* 0x000e700000000a00 */
[----:B------:R-:W2:Y:S08]  /*15100*/  @P1 LDC R17, c[0x0][0xcec] ;  /* 0x00033b00ff111b82 */ /* 0x000eb00000000800 */
[----:B------:R-:W3:Y:S08]  /*15110*/  LDC.64 R14, c[0x0][R18+0x218] ;  /* 0x00008600120e7b82 */ /* 0x000ef00000000a00 */
[----:B------:R-:W4:Y:S01]  /*15120*/  @P1 LDC R35, c[0x0][0xcf0] ;  /* 0x00033c00ff231b82 */ /* 0x000f220000000800 */
[----:B-1----:R-:W-:-:S07]  /*15130*/  IMAD.WIDE.U32 R24, R20, R31, RZ ;  /* 0x0000001f14187225 */ /* 0x002fce00078e00ff */
[----:B------:R-:W1:Y:S01]  /*15140*/  LDC.64 R12, c[0x0][R18+0x228] ;  /* 0x00008a00120c7b82 */ /* 0x000e620000000a00 */
[----:B--2---:R-:W-:-:S04]  /*15150*/  @P1 IMAD.HI.U32 R0, R30, R17, RZ ;  /* 0x000000111e001227 */ /* 0x004fc800078e00ff */
[----:B------:R-:W-:-:S03]  /*15160*/  IMAD R17, R21, R31, RZ ;  /* 0x0000001f15117224 */ /* 0x000fc600078e02ff */
[----:B------:R-:W2:Y:S01]  /*15170*/  LDC.64 R10, c[0x0][R18+0x210] ;  /* 0x00008400120a7b82 */ /* 0x000ea20000000a00 */
[----:B------:R-:W-:Y:S01]  /*15180*/  IMAD R21, R20, R28, R17 ;  /* 0x0000001c14157224 */ /* 0x000fe200078e0211 */
[----:B------:R-:W-:Y:S01]  /*15190*/  SEL R17, R200, RZ, P0 ;  /* 0x000000ffc8117207 */ /* 0x000fe20000000000 */
[-C--:B---3--:R-:W-:Y:S02]  /*151a0*/  IMAD R29, R15, R196.reuse, RZ ;  /* 0x000000c40f1d7224 */ /* 0x088fe400078e02ff */
[----:B------:R-:W-:Y:S01]  /*151b0*/  IMAD.WIDE.U32 R14, R14, R196, RZ ;  /* 0x000000c40e0e7225 */ /* 0x000fe200078e00ff */
[----:B----4-:R-:W-:Y:S02]  /*151c0*/  @P1 SHF.R.U32.HI R27, RZ, R35, R0 ;  /* 0x00000023ff1b1219 */ /* 0x010fe40000011600 */
[----:B0-----:R-:W0:Y:S01]  /*151d0*/  @!P0 LDC R8, c[0x0][0xc50] ;  /* 0x00031400ff088b82 */ /* 0x001e220000000800 */
[----:B------:R-:W-:Y:S01]  /*151e0*/  IMAD.IADD R0, R25, 0x1, R21 ;  /* 0x0000000119007824 */ /* 0x000fe200078e0215 */
[----:B------:R-:W-:Y:S01]  /*151f0*/  IADD3 R14, P1, P3, R24, R14, R3 ;  /* 0x0000000e180e7210 */ /* 0x000fe20007b3e003 */
[----:B------:R-:W-:-:S02]  /*15200*/  IMAD.IADD R29, R15, 0x1, R29 ;  /* 0x000000010f1d7824 */ /* 0x000fc400078e021d */
[----:B------:R-:W-:Y:S02]  /*15210*/  IMAD.MOV R15, RZ, RZ, -R27 ;  /* 0x000000ffff0f7224 */ /* 0x000fe400078e0a1b */
[-C--:B-1----:R-:W-:Y:S01]  /*15220*/  IMAD R21, R13, R17.reuse, RZ ;  /* 0x000000110d157224 */ /* 0x082fe200078e02ff */
[----:B------:R-:W1:Y:S01]  /*15230*/  @!P0 LDC R9, c[0x0][0xc54] ;  /* 0x00031500ff098b82 */ /* 0x000e620000000800 */
[----:B------:R-:W-:Y:S01]  /*15240*/  IMAD.WIDE.U32 R12, R12, R17, RZ ;  /* 0x000000110c0c7225 */ /* 0x000fe200078e00ff */
[----:B------:R-:W-:-:S03]  /*15250*/  IADD3.X R0, R0, R29, R26, P1, P3 ;  /* 0x0000001d00007210 */ /* 0x000fc60000fe641a */
[----:B------:R-:W-:Y:S01]  /*15260*/  IMAD R15, R33, R15, R30 ;  /* 0x0000000f210f7224 */ /* 0x000fe200078e021e */
[----:B------:R-:W-:Y:S01]  /*15270*/  IADD3 R12, P0, P1, R27, R14, R12 ;  /* 0x0000000e1b0c7210 */ /* 0x000fe2000791e00c */
[----:B------:R-:W-:Y:S01]  /*15280*/  IMAD.IADD R21, R13, 0x1, R21 ;  /* 0x000000010d157824 */ /* 0x000fe200078e0215 */
[----:B------:R-:W-:Y:S02]  /*15290*/  SHF.R.S32.HI R27, RZ, 0x1f, R27 ;  /* 0x0000001fff1b7819 */ /* 0x000fe4000001141b */
[----:B------:R-:W-:Y:S02]  /*152a0*/  SHF.R.S32.HI R17, RZ, 0x1f, R15 ;  /* 0x0000001fff117819 */ /* 0x000fe4000001140f */
[----:B------:R-:W-:Y:S01]  /*152b0*/  IADD3.X R13, R27, R0, R21, P0, P1 ;  /* 0x000000001b0d7210 */ /* 0x000fe200007e2415 */
[----:B--2---:R-:W-:-:S04]  /*152c0*/  IMAD R0, R11, R15, RZ ;  /* 0x0000000f0b007224 */ /* 0x004fc800078e02ff */
[C---:B------:R-:W-:Y:S02]  /*152d0*/  IMAD R17, R10.reuse, R17, R0 ;  /* 0x000000110a117224 */ /* 0x040fe400078e0200 */
[----:B------:R-:W-:-:S04]  /*152e0*/  IMAD.WIDE.U32 R10, R10, R15, R12 ;  /* 0x0000000f0a0a7225 */ /* 0x000fc800078e000c */
[----:B------:R-:W-:Y:S01]  /*152f0*/  IMAD.IADD R0, R11, 0x1, R17 ;  /* 0x000000010b007824 */ /* 0x000fe200078e0211 */
[----:B0-----:R-:W-:Y:S01]  /*15300*/  LEA R8, P0, R10, R8, 0x2 ;  /* 0x000000080a087211 */ /* 0x001fe200078010ff */
[----:B------:R-:W-:-:S03]  /*15310*/  IMAD.MOV.U32 R11, RZ, RZ, -0x800000 ;  /* 0xff800000ff0b7424 */ /* 0x000fc600078e00ff */
[----:B-1----:R-:W-:-:S05]  /*15320*/  LEA.HI.X R9, R10, R9, R0, 0x2, P0 ;  /* 0x000000090a097211 */ /* 0x002fca00000f1400 */
[----:B------:R0:W-:Y:S04]  /*15330*/  STG.E desc[UR40][R8.64], R11 ;  /* 0x0000000b08007986 */ /* 0x0001e8000c101928 */
.L_x_3115:
[----:B------:R-:W-:Y:S05]  /*15340*/  BSYNC B1 ;  /* 0x0000000000017941 */ /* 0x000fea0003800000 */
.L_x_3114:
[----:B------:R-:W-:Y:S05]  /*15350*/  @P2 BRA `(.L_x_3110) ;  /* 0x0000000800742947 */ /* 0x000fea0003800000 */
[----:B------:R-:W2:Y:S01]  /*15360*/  LDL R20, [R1+0x8] ;  /* 0x0000080001147983 */ /* 0x000ea20000100800 */
[----:B------:R-:W1:Y:S01]  /*15370*/  LDC R15, c[0x0][0xce8] ;  /* 0x00033a00ff0f7b82 */ /* 0x000e620000000800 */
[----:B------:R-:W-:Y:S01]  /*15380*/  ULDC.64 UR4, c[0x0][0xba0] ;  /* 0x0002e80000047ab9 */ /* 0x000fe20000000a00 */
[----:B------:R-:W-:Y:S01]  /*15390*/  ULDC UR6, c[0x0][0xbc8] ;  /* 0x0002f20000067ab9 */ /* 0x000fe20000000800 */
[----:B------:R-:W-:Y:S01]  /*153a0*/  IMAD R0, R26, UR4, RZ ;  /* 0x000000041a007c24 */ /* 0x000fe2000f8e02ff */
[----:B------:R-:W-:Y:S01]  /*153b0*/  ISETP.GE.AND P1, PT, R199, UR6, PT ;  /* 0x00000006c7007c0c */ /* 0x000fe2000bf26270 */
[----:B0-----:R-:W-:Y:S01]  /*153c0*/  IMAD.WIDE.U32 R8, R3, UR4, RZ ;  /* 0x0000000403087c25 */ /* 0x001fe2000f8e00ff */
[----:B------:R-:W-:Y:S01]  /*153d0*/  ISETP.GE.AND P2, PT, R193, UR6, PT ;  /* 0x00000006c1007c0c */ /* 0x000fe2000bf46270 */
[----:B------:R-:W-:Y:S01]  /*153e0*/  BSSY B1, `(.L_x_3116) ;  /* 0x0000070000017945 */ /* 0x000fe20003800000 */
[----:B------:R-:W-:Y:S01]  /*153f0*/  SHF.R.S32.HI R38, RZ, 0x1f, R199 ;  /* 0x0000001fff267819 */ /* 0x000fe200000114c7 */
[----:B------:R-:W-:Y:S01]  /*15400*/  IMAD R3, R3, UR5, R0 ;  /* 0x0000000503037c24 */ /* 0x000fe2000f8e0200 */
[----:B------:R-:W-:Y:S01]  /*15410*/  ULDC.64 UR4, c[0x0][0xbe8] ;  /* 0x0002fa0000047ab9 */ /* 0x000fe20000000a00 */
[----:B------:R-:W-:Y:S01]  /*15420*/  SEL R0, RZ, 0x1, P2 ;  /* 0x00000001ff007807 */ /* 0x000fe20001000000 */
[----:B------:R-:W-:-:S02]  /*15430*/  VIADD R37, R193, 0x80 ;  /* 0x00000080c1257836 */ /* 0x000fc40000000000 */
[----:B------:R-:W-:Y:S01]  /*15440*/  IMAD.IADD R9, R9, 0x1, R3 ;  /* 0x0000000109097824 */ /* 0x000fe200078e0203 */
[----:B------:R-:W-:Y:S01]  /*15450*/  SEL R3, RZ, 0xffffffff, P1 ;  /* 0xffffffffff037807 */ /* 0x000fe20000800000 */
[----:B------:R-:W-:Y:S01]  /*15460*/  VIADD R35, R193, 0xc0 ;  /* 0x000000c0c1237836 */ /* 0x000fe20000000000 */
[----:B------:R-:W-:Y:S01]  /*15470*/  ISETP.GE.AND P1, PT, R37, UR6, PT ;  /* 0x0000000625007c0c */ /* 0x000fe2000bf26270 */
[C---:B------:R-:W-:Y:S01]  /*15480*/  IMAD.WIDE.U32 R8, R196.reuse, UR4, R8 ;  /* 0x00000004c4087c25 */ /* 0x040fe2000f8e0008 */
[----:B------:R-:W-:Y:S02]  /*15490*/  SHF.R.S32.HI R34, RZ, 0x1f, R37 ;  /* 0x0000001fff227819 */ /* 0x000fe40000011425 */
[----:B------:R-:W-:Y:S01]  /*154a0*/  SHF.R.S32.HI R30, RZ, 0x1f, R35 ;  /* 0x0000001fff1e7819 */ /* 0x000fe20000011423 */
[----:B------:R-:W-:Y:S01]  /*154b0*/  IMAD.SHL.U32 R3, R3, 0x2, RZ ;  /* 0x0000000203037824 */ /* 0x000fe200078e00ff */
[----:B-1----:R-:W-:Y:S01]  /*154c0*/  ISETP.NE.AND P0, PT, R15, 0x1, PT ;  /* 0x000000010f00780c */ /* 0x002fe20003f05270 */
[----:B------:R-:W-:Y:S01]  /*154d0*/  IMAD R9, R196, UR5, R9 ;  /* 0x00000005c4097c24 */ /* 0x000fe2000f8e0209 */
[----:B------:R-:W-:-:S02]  /*154e0*/  ULDC.64 UR4, c[0x0][0xbf0] ;  /* 0x0002fc0000047ab9 */ /* 0x000fc40000000a00 */
[----:B------:R-:W-:Y:S01]  /*154f0*/  LOP3.LUT R12, R3, 0x2, R0, 0xe2, !PT ;  /* 0x00000002030c7812 */ /* 0x000fe200078ee200 */
[----:B------:R-:W-:Y:S02]  /*15500*/  IMAD R0, R28, UR4, RZ ;  /* 0x000000041c007c24 */ /* 0x000fe4000f8e02ff */
[----:B------:R-:W-:-:S04]  /*15510*/  IMAD.WIDE.U32 R8, R31, UR4, R8 ;  /* 0x000000041f087c25 */ /* 0x000fc8000f8e0008 */
[----:B------:R-:W-:Y:S01]  /*15520*/  IMAD R11, R31, UR5, R0 ;  /* 0x000000051f0b7c24 */ /* 0x000fe2000f8e0200 */
[----:B------:R-:W-:Y:S01]  /*15530*/  ULDC.64 UR4, c[0x0][0xbe0] ;  /* 0x0002f80000047ab9 */ /* 0x000fe20000000a00 */
[----:B------:R-:W-:Y:S01]  /*15540*/  VIADD R31, R193, 0x100 ;  /* 0x00000100c11f7836 */ /* 0x000fe20000000000 */
[----:B------:R-:W0:Y:S01]  /*15550*/  @P0 LDC R13, c[0x0][0xcec] ;  /* 0x00033b00ff0d0b82 */ /* 0x000e220000000800 */
[----:B------:R-:W-:Y:S02]  /*15560*/  IMAD.IADD R9, R9, 0x1, R11 ;  /* 0x0000000109097824 */ /* 0x000fe400078e020b */
[C---:B------:R-:W-:Y:S01]  /*15570*/  VIADD R39, R193.reuse, 0x140 ;  /* 0x00000140c1277836 */ /* 0x040fe20000000000 */
[----:B------:R-:W-:Y:S01]  /*15580*/  SHF.R.S32.HI R26, RZ, 0x1f, R31 ;  /* 0x0000001fff1a7819 */ /* 0x000fe2000001141f */
[C---:B------:R-:W-:Y:S02]  /*15590*/  VIADD R29, R193.reuse, 0x180 ;  /* 0x00000180c11d7836 */ /* 0x040fe40000000000 */
[----:B------:R-:W-:Y:S01]  /*155a0*/  IMAD R27, R4, R15, RZ ;  /* 0x0000000f041b7224 */ /* 0x000fe200078e02ff */
[----:B------:R-:W1:Y:S01]  /*155b0*/  @P0 LDC R17, c[0x0][0xcf0] ;  /* 0x00033c00ff110b82 */ /* 0x000e620000000800 */
[----:B------:R-:W-:Y:S01]  /*155c0*/  VIADD R33, R193, 0x1c0 ;  /* 0x000001c0c1217836 */ /* 0x000fe20000000000 */
[----:B------:R-:W-:-:S02]  /*155d0*/  SHF.R.S32.HI R28, RZ, 0x1f, R29 ;  /* 0x0000001fff1c7819 */ /* 0x000fc4000001141d */
[----:B------:R-:W-:Y:S02]  /*155e0*/  SHF.R.S32.HI R36, RZ, 0x1f, R39 ;  /* 0x0000001fff247819 */ /* 0x000fe40000011427 */
[----:B------:R-:W-:Y:S01]  /*155f0*/  SHF.R.S32.HI R32, RZ, 0x1f, R33 ;  /* 0x0000001fff207819 */ /* 0x000fe20000011421 */
[----:B--2---:R-:W-:-:S04]  /*15600*/  IMAD R3, R197, 0x20, R20 ;  /* 0x00000020c5037824 */ /* 0x004fc800078e0214 */
[----:B------:R-:W-:Y:S01]  /*15610*/  IMAD.IADD R10, R188, 0x1, R3 ;  /* 0x00000001bc0a7824 */ /* 0x000fe200078e0203 */
[----:B------:R-:W-:Y:S02]  /*15620*/  SEL R3, RZ, 0xffffffff, P1 ;  /* 0xffffffffff037807 */ /* 0x000fe40000800000 */
[----:B------:R-:W-:Y:S01]  /*15630*/  ISETP.GE.AND P1, PT, R35, UR6, PT ;  /* 0x0000000623007c0c */ /* 0x000fe2000bf26270 */
[----:B0-----:R-:W-:-:S03]  /*15640*/  @P0 IMAD.HI.U32 R0, R10, R13, RZ ;  /* 0x0000000d0a000227 */ /* 0x001fc600078e00ff */
[----:B------:R-:W-:Y:S01]  /*15650*/  SEL R14, RZ, 0xffffffff, P1 ;  /* 0xffffffffff0e7807 */ /* 0x000fe20000800000 */
[----:B------:R-:W-:Y:S01]  /*15660*/  IMAD.SHL.U32 R21, R3, 0x4, RZ ;  /* 0x0000000403157824 */ /* 0x000fe200078e00ff */
[----:B------:R-:W-:Y:S01]  /*15670*/  ISETP.GE.AND P1, PT, R33, UR6, PT ;  /* 0x0000000621007c0c */ /* 0x000fe2000bf26270 */
[----:B------:R-:W-:Y:S01]  /*15680*/  IMAD.MOV.U32 R3, RZ, RZ, R10 ;  /* 0x000000ffff037224 */ /* 0x000fe200078e000a */
[----:B-1----:R-:W-:Y:S01]  /*15690*/  @P0 SHF.R.U32.HI R3, RZ, R17, R0 ;  /* 0x00000011ff030219 */ /* 0x002fe20000011600 */
[----:B------:R-:W-:Y:S01]  /*156a0*/  IMAD.SHL.U32 R13, R14, 0x8, RZ ;  /* 0x000000080e0d7824 */ /* 0x000fe200078e00ff */
[----:B------:R-:W-:Y:S02]  /*156b0*/  LOP3.LUT R12, R21, 0x4, R12, 0xe2, !PT ;  /* 0x00000004150c7812 */ /* 0x000fe400078ee20c */
[----:B------:R-:W-:Y:S01]  /*156c0*/  ISETP.GE.AND P0, PT, R31, UR6, PT ;  /* 0x000000061f007c0c */ /* 0x000fe2000bf06270 */
[--C-:B------:R-:W-:Y:S01]  /*156d0*/  IMAD.MOV R11, RZ, RZ, -R3.reuse ;  /* 0x000000ffff0b7224 */ /* 0x100fe200078e0a03 */
[----:B------:R-:W-:Y:S01]  /*156e0*/  SHF.R.S32.HI R0, RZ, 0x1f, R3 ;  /* 0x0000001fff007819 */ /* 0x000fe20000011403 */
[----:B------:R-:W-:Y:S01]  /*156f0*/  IMAD.WIDE.U32 R8, R3, UR4, R8 ;  /* 0x0000000403087c25 */ /* 0x000fe2000f8e0008 */
[----:B------:R-:W-:-:S02]  /*15700*/  LOP3.LUT R12, R13, 0x8, R12, 0xe2, !PT ;  /* 0x000000080d0c7812 */ /* 0x000fc400078ee20c */
[----:B------:R-:W-:Y:S01]  /*15710*/  SEL R13, RZ, 0xffffffff, P0 ;  /* 0xffffffffff0d7807 */ /* 0x000fe20000000000 */
[----:B------:R-:W-:Y:S01]  /*15720*/  IMAD R0, R0, UR4, RZ ;  /* 0x0000000400007c24 */ /* 0x000fe2000f8e02ff */
[----:B------:R-:W-:Y:S01]  /*15730*/  ISETP.GE.AND P0, PT, R39, UR6, PT ;  /* 0x0000000627007c0c */ /* 0x000fe2000bf06270 */
[----:B------:R-:W-:Y:S02]  /*15740*/  IMAD R11, R15, R11, R10 ;  /* 0x0000000b0f0b7224 */ /* 0x000fe400078e020a */
[----:B------:R-:W-:Y:S02]  /*15750*/  IMAD.SHL.U32 R17, R13, 0x10, RZ ;  /* 0x000000100d117824 */ /* 0x000fe400078e00ff */
[----:B------:R-:W-:Y:S01]  /*15760*/  IMAD R13, R3, UR5, R0 ;  /* 0x00000005030d7c24 */ /* 0x000fe2000f8e0200 */
[----:B------:R-:W-:Y:S01]  /*15770*/  SHF.R.S32.HI R0, RZ, 0x1f, R11 ;  /* 0x0000001fff007819 */ /* 0x000fe2000001140b */
[----:B------:R-:W-:Y:S01]  /*15780*/  ULDC.64 UR4, c[0x0][0xbd8] ;  /* 0x0002f60000047ab9 */ /* 0x000fe20000000a00 */
[----:B------:R-:W-:Y:S01]  /*15790*/  SEL R3, RZ, 0xffffffff, P0 ;  /* 0xffffffffff037807 */ /* 0x000fe20000000000 */
[----:B------:R-:W-:Y:S01]  /*157a0*/  IMAD.IADD R9, R9, 0x1, R13 ;  /* 0x0000000109097824 */ /* 0x000fe200078e020d */
[----:B------:R-:W-:Y:S01]  /*157b0*/  ISETP.GE.AND P0, PT, R29, UR6, PT ;  /* 0x000000061d007c0c */ /* 0x000fe2000bf06270 */
[----:B------:R-:W-:Y:S01]  /*157c0*/  IMAD R0, R0, UR4, RZ ;  /* 0x0000000400007c24 */ /* 0x000fe2000f8e02ff */
[----:B------:R-:W-:Y:S01]  /*157d0*/  LOP3.LUT R12, R17, 0x10, R12, 0xe2, !PT ;  /* 0x00000010110c7812 */ /* 0x000fe200078ee20c */
[----:B------:R-:W-:-:S02]  /*157e0*/  IMAD.SHL.U32 R13, R3, 0x20, RZ ;  /* 0x00000020030d7824 */ /* 0x000fc400078e00ff */
[C---:B------:R-:W-:Y:S02]  /*157f0*/  IMAD R3, R11.reuse, UR5, R0 ;  /* 0x000000050b037c24 */ /* 0x040fe4000f8e0200 */
[----:B------:R-:W-:Y:S01]  /*15800*/  IMAD.WIDE.U32 R8, R11, UR4, R8 ;  /* 0x000000040b087c25 */ /* 0x000fe2000f8e0008 */
[----:B------:R-:W-:Y:S01]  /*15810*/  ULDC.64 UR4, c[0x0][0xb80] ;  /* 0x0002e00000047ab9 */ /* 0x000fe20000000a00 */
[----:B------:R-:W-:Y:S02]  /*15820*/  SEL R11, RZ, 0x40, P0 ;  /* 0x00000040ff0b7807 */ /* 0x000fe40000000000 */
[----:B------:R-:W-:Y:S01]  /*15830*/  IMAD.IADD R3, R9, 0x1, R3 ;  /* 0x0000000109037824 */ /* 0x000fe200078e0203 */
[----:B------:R-:W-:Y:S01]  /*15840*/  LEA R17, P0, R8, UR4, 0x1 ;  /* 0x0000000408117c11 */ /* 0x000fe2000f8008ff */
[----:B------:R-:W-:Y:S01]  /*15850*/  IMAD.IADD R0, R20, 0x1, R188 ;  /* 0x0000000114007824 */ /* 0x000fe200078e02bc */
[----:B------:R-:W-:Y:S02]  /*15860*/  LOP3.LUT R12, R13, 0x20, R12, 0xe2, !PT ;  /* 0x000000200d0c7812 */ /* 0x000fe400078ee20c */
[----:B------:R-:W-:Y:S01]  /*15870*/  LEA.HI.X R3, R8, UR5, R3, 0x1, P0 ;  /* 0x0000000508037c11 */ /* 0x000fe200080f0c03 */
[----:B------:R0:W1:Y:S01]  /*15880*/  SHFL.IDX PT, R10, R17, RZ, 0x181f ;  /* 0x00181fff110a7589 */ /* 0x00006200000e0000 */
[----:B------:R-:W-:-:S02]  /*15890*/  ISETP.GE.AND P0, PT, R0, R27, PT ;  /* 0x0000001b0000720c */ /* 0x000fc40003f06270 */
[----:B------:R-:W-:Y:S02]  /*158a0*/  LOP3.LUT R18, R12, R11, RZ, 0xfc, !PT ;  /* 0x0000000b0c127212 */ /* 0x000fe400078efcff */
[----:B------:R-:W-:Y:S01]  /*158b0*/  SEL R9, RZ, 0x80, P1 ;  /* 0x00000080ff097807 */ /* 0x000fe20000800000 */
[----:B------:R0:W2:Y:S03]  /*158c0*/  SHFL.IDX PT, R11, R3, RZ, 0x181f ;  /* 0x00181fff030b7589 */ /* 0x0000a600000e0000 */
[----:B------:R-:W-:-:S05]  /*158d0*/  LOP3.LUT R4, R18, R9, RZ, 0xfc, !PT ;  /* 0x0000000912047212 */ /* 0x000fca00078efcff */
        /* <DEDUP_REMOVED lines=32> */
.L_x_3117:
[----:B------:R-:W-:Y:S05]  /*15ae0*/  BSYNC B1 ;  /* 0x0000000000017941 */ /* 0x000fea0003800000 */
.L_x_3116:
        /* <DEDUP_REMOVED lines=36> */
.L_x_3110:
[----:B------:R-:W-:Y:S05]  /*15d30*/  BSYNC B0 ;  /* 0x0000000000007941 */ /* 0x000fea0003800000 */
.L_x_3103:
[----:B------:R-:W-:Y:S02]  /*15d40*/  ULDC UR4, c[0x0][0xd3c] ;  /* 0x00034f0000047ab9 */ /* 0x000fe40000000800 */
[----:B------:R-:W-:-:S13]  /*15d50*/  ISETP.GE.AND P0, PT, R7, UR4, PT ;  /* 0x0000000407007c0c */ /* 0x000fda000bf06270 */
[----:B------:R-:W-:Y:S05]  /*15d60*/  @!P0 BRA `(.L_x_3118) ;  /* 0xfffffeb400648947 */ /* 0x000fea000383ffff */
[----:B------:R-:W-:Y:S05]  /*15d70*/  EXIT ;  /* 0x000000000000794d */ /* 0x000fea0003800000 */
.L_x_2999:
        /* <DEDUP_REMOVED lines=13> */
[----:B------:R-:W1:Y:S01]  /*15e50*/  LDS.128 R24, [UR4+0x388d0] ;  /* 0x0388d004ff187984 */ /* 0x000e620008000c00 */
[----:B------:R-:W-:Y:S06]  /*15e60*/  BAR.ARV 0x4, 0x180 ;  /* 0x0106000000007b1d */ /* 0x000fec0000002000 */
[----:B------:R-:W-:Y:S05]  /*15e70*/  BRA `(.L_x_3120) ;  /* 0x0000000c00907947 */ /* 0x000fea0003800000 */
.L_x_3119:
        /* <DEDUP_REMOVED lines=43> */
.L_x_3123:
        /* <DEDUP_REMOVED lines=35> */
.L_x_3121:
        /* <DEDUP_REMOVED lines=13> */
.L_x_3124:
        /* <DEDUP_REMOVED lines=62> */
.L_x_3125:
        /* <DEDUP_REMOVED lines=61> */
.L_x_3126:
[----:B------:R-:W-:-:S05]  /*16be0*/  LOP3.LUT R25, RZ, R2, RZ, 0x33, !PT ;  /* 0x00000002ff197212 */ /* 0x000fca00078e33ff */
[----:B------:R-:W-:Y:S01]  /*16bf0*/  IMAD.IADD R25, R6, 0x1, R25 ;  /* 0x0000000106197824 */ /* 0x000fe200078e0219 */
[----:B------:R-:W-:Y:S06]  /*16c00*/  BRA `(.L_x_3127) ;  /* 0x0000000000147947 */ /* 0x000fec0003800000 */
.L_x_3122:
[----:B------:R-:W-:Y:S01]  /*16c10*/  ULDC UR4, c[0x0][0xd3c] ;  /* 0x00034f0000047ab9 */ /* 0x000fe20000000800 */
[----:B------:R-:W-:Y:S02]  /*16c20*/  IMAD.MOV.U32 R25, RZ, RZ, RZ ;  /* 0x000000ffff197224 */ /* 0x000fe400078e00ff */
[----:B------:R-:W-:Y:S02]  /*16c30*/  IMAD.U32 R24, RZ, RZ, UR6 ;  /* 0x00000006ff187e24 */ /* 0x000fe4000f8e00ff */
[----:B------:R-:W-:Y:S02]  /*16c40*/  IMAD.MOV.U32 R26, RZ, RZ, RZ ;  /* 0x000000ffff1a7224 */ /* 0x000fe400078e00ff */
[----:B------:R-:W-:-:S07]  /*16c50*/  IMAD.U32 R27, RZ, RZ, UR4 ;  /* 0x00000004ff1b7e24 */ /* 0x000fce000f8e00ff */
.L_x_3127:
[----:B------:R-:W-:-:S13]  /*16c60*/  ISETP.NE.AND P0, PT, R7, RZ, PT ;  /* 0x000000ff0700720c */ /* 0x000fda0003f05270 */
[----:B------:R-:W0:Y:S01]  /*16c70*/  @!P0 S2R R3, SR_CgaCtaId ;  /* 0x0000000000038919 */ /* 0x000e220000008800 */
[----:B------:R-:W-:-:S04]  /*16c80*/  @!P0 MOV R2, 0x400 ;  /* 0x0000040000028802 */ /* 0x000fc80000000f00 */
[----:B0-----:R-:W-:-:S05]  /*16c90*/  @!P0 LEA R2, R3, R2, 0x18 ;  /* 0x0000000203028211 */ /* 0x001fca00078ec0ff */
[----:B------:R0:W-:Y:S01]  /*16ca0*/  @!P0 STS.128 [R2+0x388d0], R24 ;  /* 0x0388d01802008388 */ /* 0x0001e20000000c00 */
[----:B------:R-:W-:Y:S06]  /*16cb0*/  BAR.ARV 0x5, 0x180 ;  /* 0x0146000000007b1d */ /* 0x000fec0000002000 */
.L_x_3120:
[----:B------:R2:W-:Y:S01]  /*16cc0*/  STL [R1+0x28], RZ ;  /* 0x000028ff01007387 */ /* 0x0005e20000100800 */
[----:B------:R-:W-:Y:S01]  /*16cd0*/  ULDC UR4, c[0x0][0xd3c] ;  /* 0x00034f0000047ab9 */ /* 0x000fe20000000800 */
[----:B------:R-:W-:Y:S01]  /*16ce0*/  IMAD.MOV.U32 R23, RZ, RZ, 0x1 ;  /* 0x00000001ff177424 */ /* 0x000fe200078e00ff */
[----:B-1----:R-:W-:Y:S01]  /*16cf0*/  ISETP.GE.AND P0, PT, R27, UR4, PT ;  /* 0x000000041b007c0c */ /* 0x002fe2000bf06270 */
[----:B------:R-:W-:-:S12]  /*16d00*/  IMAD.MOV.U32 R18, RZ, RZ, RZ ;  /* 0x000000ffff127224 */ /* 0x000fd800078e00ff */
[----:B--2---:R-:W-:Y:S05]  /*16d10*/  @P0 BRA `(.L_x_3128) ;  /* 0x0000006000680947 */ /* 0x004fea0003800000 */
[----:B------:R-:W2:Y:S01]  /*16d20*/  LDL R5, [R1+0x4] ;  /* 0x0000040001057983 */ /* 0x000ea20000100800 */
[----:B------:R-:W1:Y:S01]  /*16d30*/  S2UR UR5, SR_CgaCtaId ;  /* 0x00000000000579c3 */ /* 0x000e620000008800 */
[C---:B0-----:R-:W-:Y:S01]  /*16d40*/  IMAD.SHL.U32 R2, R0.reuse, 0x8, RZ ;  /* 0x0000000800027824 */ /* 0x041fe200078e00ff */
[----:B------:R-:W-:Y:S01]  /*16d50*/  UMOV UR4, 0x400 ;  /* 0x0000040000047882 */ /* 0x000fe20000000000 */
[----:B------:R-:W-:Y:S01]  /*16d60*/  LOP3.LUT R4, R0, 0x7f, RZ, 0xc0, !PT ;  /* 0x0000007f00047812 */ /* 0x000fe200078ec0ff */
[----:B------:R-:W-:Y:S01]  /*16d70*/  BSSY B8, `(.L_x_3128) ;  /* 0x0000614000087945 */ /* 0x000fe20003800000 */
[----:B------:R-:W-:Y:S01]  /*16d80*/  IMAD.MOV.U32 R23, RZ, RZ, 0x1 ;  /* 0x00000001ff177424 */ /* 0x000fe200078e00ff */
[----:B------:R-:W-:Y:S01]  /*16d90*/  LOP3.LUT R3, R2, 0x1f8, RZ, 0xc0, !PT ;  /* 0x000001f802037812 */ /* 0x000fe200078ec0ff */
[----:B------:R-:W-:Y:S01]  /*16da0*/  IMAD.MOV.U32 R18, RZ, RZ, RZ ;  /* 0x000000ffff127224 */ /* 0x000fe200078e00ff */
[----:B------:R-:W-:Y:S02]  /*16db0*/  ULDC UR36, c[0x0][0xc] ;  /* 0x0000030000247ab9 */ /* 0x000fe40000000800 */
[----:B------:R-:W-:Y:S01]  /*16dc0*/  LOP3.LUT R3, R3, 0x38, R0, 0x78, !PT ;  /* 0x0000003803037812 */ /* 0x000fe200078e7800 */
[----:B------:R-:W-:-:S03]  /*16dd0*/  IMAD.SHL.U32 R0, R0, 0x10, RZ ;  /* 0x0000001000007824 */ /* 0x000fc600078e00ff */
[----:B------:R-:W-:Y:S01]  /*16de0*/  LOP3.LUT R34, R3, 0x200, R2, 0xf8, !PT ;  /* 0x0000020003227812 */ /* 0x000fe200078ef802 */
[----:B-1----:R-:W-:-:S06]  /*16df0*/  ULEA UR4, UR5, UR4, 0x18 ;  /* 0x0000000405047291 */ /* 0x002fcc000f8ec03f */
[----:B------:R-:W-:-:S04]  /*16e00*/  IMAD.U32 R17, RZ, RZ, UR4 ;  /* 0x00000004ff117e24 */ /* 0x000fc8000f8e00ff */
[----:B------:R-:W-:Y:S01]  /*16e10*/  IMAD R19, R34, 0x2, R17 ;  /* 0x0000000222137824 */ /* 0x000fe200078e0211 */
[----:B--2---:R-:W-:-:S05]  /*16e20*/  LOP3.LUT R5, R5, 0x2, RZ, 0xfc, !PT ;  /* 0x0000000205057812 */ /* 0x004fca00078efcff */
[----:B------:R0:W-:Y:S04]  /*16e30*/  STL [R1+0x30], R5 ;  /* 0x0000300501007387 */ /* 0x0001e80000100800 */
[----:B------:R1:W-:Y:S01]  /*16e40*/  STL [R1+0x28], RZ ;  /* 0x000028ff01007387 */ /* 0x0003e20000100800 */
[----:B0-----:R-:W-:Y:S02]  /*16e50*/  SHF.R.U32.HI R5, RZ, 0x3, R4 ;  /* 0x00000003ff057819 */ /* 0x001fe40000011604 */
[----:B------:R-:W-:Y:S02]  /*16e60*/  LOP3.LUT R4, R2, 0x38, RZ, 0xc0, !PT ;  /* 0x0000003802047812 */ /* 0x000fe400078ec0ff */
[----:B------:R-:W-:Y:S02]  /*16e70*/  LOP3.LUT R2, R5, 0x70, R0, 0xf8, !PT ;  /* 0x0000007005027812 */ /* 0x000fe400078ef800 */
[----:B------:R-:W-:-:S02]  /*16e80*/  LOP3.LUT R0, R4, 0x40, RZ, 0xfc, !PT ;  /* 0x0000004004007812 */ /* 0x000fc400078efcff */
[C---:B------:R-:W-:Y:S02]  /*16e90*/  LOP3.LUT R3, R4.reuse, 0x80, RZ, 0xfc, !PT ;  /* 0x0000008004037812 */ /* 0x040fe400078efcff */
[C---:B------:R-:W-:Y:S02]  /*16ea0*/  LOP3.LUT R2, R4.reuse, 0xc0, RZ, 0xfc, !PT ;  /* 0x000000c004027812 */ /* 0x040fe400078efcff */
[C---:B------:R-:W-:Y:S02]  /*16eb0*/  LOP3.LUT R0, R4.reuse, 0x100, RZ, 0xfc, !PT ;  /* 0x0000010004007812 */ /* 0x040fe400078efcff */
[C---:B------:R-:W-:Y:S02]  /*16ec0*/  LOP3.LUT R3, R4.reuse, 0x140, RZ, 0xfc, !PT ;  /* 0x0000014004037812 */ /* 0x040fe400078efcff */
[C---:B------:R-:W-:Y:S02]  /*16ed0*/  LOP3.LUT R2, R4.reuse, 0x180, RZ, 0xfc, !PT ;  /* 0x0000018004027812 */ /* 0x040fe400078efcff */
[----:B-1----:R-:W-:-:S07]  /*16ee0*/  LOP3.LUT R0, R4, 0x1c0, RZ, 0xfc, !PT ;  /* 0x000001c004007812 */ /* 0x002fce00078efcff */
.L_x_3205:
[----:B------:R-:W-:Y:S05]  /*16ef0*/  YIELD ;  /* 0x0000000000007946 */ /* 0x000fea0003800000 */
[----:B------:R-:W-:Y:S01]  /*16f00*/  ULDC.64 UR4, c[0x0][0xb20] ;  /* 0x0002c80000047ab9 */ /* 0x000fe20000000a00 */
[----:B------:R-:W-:Y:S01]  /*16f10*/  IMAD.MOV.U32 R32, RZ, RZ, RZ ;  /* 0x000000ffff207224 */ /* 0x000fe200078e00ff */
[----:B------:R-:W-:-:S04]  /*16f20*/  ISETP.NE.U32.AND P0, PT, RZ, UR4, PT ;  /* 0x00000004ff007c0c */ /* 0x000fc8000bf05070 */
[----:B------:R-:W-:Y:S01]  /*16f30*/  ISETP.NE.AND.EX P0, PT, RZ, UR5, PT, P0 ;  /* 0x00000005ff007c0c */ /* 0x000fe2000bf05300 */
[----:B------:R-:W-:-:S12]  /*16f40*/  ULDC.64 UR4, c[0x0][0xb10] ;  /* 0x0002c40000047ab9 */ /* 0x000fd80000000a00 */
[----:B------:R-:W0:Y:S02]  /*16f50*/  @P0 LDC.64 R2, c[0x0][0xb20] ;  /* 0x0002c800ff020b82 */ /* 0x000e240000000a00 */
[----:B0-----:R-:W-:-:S05]  /*16f60*/  @P0 IMAD.WIDE R2, R27, 0x4, R2 ;  /* 0x000000041b020825 */ /* 0x001fca00078e0202 */
[----:B------:R0:W5:Y:S01]  /*16f70*/  @P0 LDG.E R32, desc[UR40][R2.64] ;  /* 0x0000002802200981 */ /* 0x000162000c1e1900 */
[----:B------:R-:W-:Y:S01]  /*16f80*/  ISETP.NE.U32.AND P0, PT, RZ, UR4, PT ;  /* 0x00000004ff007c0c */ /* 0x000fe2000bf05070 */
[----:B------:R-:W-:Y:S01]  /*16f90*/  IMAD.MOV.U32 R35, RZ, RZ, RZ ;  /* 0x000000ffff237224 */ /* 0x000fe200078e00ff */
[----:B------:R-:W-:Y:S02]  /*16fa0*/  LOP3.LUT R16, R16, 0xffffffbf, RZ, 0xc0, !PT ;  /* 0xffffffbf10107812 */ /* 0x000fe400078ec0ff */
[----:B------:R-:W-:Y:S01]  /*16fb0*/  ISETP.NE.AND.EX P1, PT, RZ, UR5, PT, P0 ;  /* 0x00000005ff007c0c */ /* 0x000fe2000bf25300 */
[----:B------:R-:W-:Y:S02]  /*16fc0*/  ULDC.64 UR4, c[0x0][0xaf8] ;  /* 0x0002be0000047ab9 */ /* 0x000fe40000000a00 */
[----:B------:R-:W-:Y:S01]  /*16fd0*/  ISETP.NE.U32.AND P0, PT, RZ, UR4, PT ;  /* 0x00000004ff007c0c */ /* 0x000fe2000bf05070 */
[----:B0-----:R-:W0:Y:S03]  /*16fe0*/  LDC.64 R2, c[0x0][0xaf8] ;  /* 0x0002be00ff027b82 */ /* 0x001e260000000a00 */
[----:B------:R-:W-:Y:S01]  /*16ff0*/  ISETP.NE.AND.EX P2, PT, RZ, UR5, PT, P0 ;  /* 0x00000005ff007c0c */ /* 0x000fe2000bf45300 */
[----:B------:R-:W-:-:S05]  /*17000*/  ULDC.64 UR4, c[0x0][0x418] ;  /* 0x0001060000047ab9 */ /* 0x000fca0000000a00 */
[----:B-1----:R-:W1:Y:S07]  /*17010*/  @P1 LDC.64 R4, c[0x0][0xb10] ;  /* 0x0002c400ff041b82 */ /* 0x002e6e0000000a00 */
[----:B------:R-:W-:Y:S01]  /*17020*/  @P2 LOP3.LUT R16, R16, 0x40, RZ, 0xfc, !PT ;  /* 0x0000004010102812 */ /* 0x000fe200078efcff */
[----:B0-----:R-:W-:-:S05]  /*17030*/  IMAD.WIDE R2, R27, 0x4, R2 ;  /* 0x000000041b027825 */ /* 0x001fca00078e0202 */
[----:B------:R0:W5:Y:S01]  /*17040*/  @P2 LDG.E R35, desc[UR40][R2.64] ;  /* 0x0000002802232981 */ /* 0x000162000c1e1900 */
[----:B-1----:R-:W-:-:S05]  /*17050*/  @P1 IMAD.WIDE R4, R27, 0x4, R4 ;  /* 0x000000041b041825 */ /* 0x002fca00078e0204 */
[----:B--2---:R-:W2:Y:S01]  /*17060*/  @P1 LDG.E R0, desc[UR40][R4.64] ;  /* 0x0000002804001981 */ /* 0x004ea2000c1e1900 */
[----:B------:R-:W-:-:S03]  /*17070*/  UISETP.NE.U32.AND UP0, UPT, UR4, URZ, UPT ;  /* 0x0000003f0400728c */ /* 0x000fc6000bf05070 */
[----:B------:R-:W-:Y:S01]  /*17080*/  ULDC UR4, c[0x0][0x424] ;  /* 0x0001090000047ab9 */ /* 0x000fe20000000800 */
[----:B------:R-:W-:-:S03]  /*17090*/  UISETP.NE.AND.EX UP0, UPT, UR5, URZ, UPT, UP0 ;  /* 0x0000003f0500728c */ /* 0x000fc6000bf05300 */
[----:B------:R-:W-:Y:S01]  /*170a0*/  ULDC UR5, c[0x0][0x2f0] ;  /* 0x0000bc0000057ab9 */ /* 0x000fe20000000800 */
[----:B------:R-:W-:-:S04]  /*170b0*/  USEL UR4, UR4, 0x1, UP0 ;  /* 0x0000000104047887 */ /* 0x000fc80008000000 */
[----:B------:R-:W-:-:S06]  /*170c0*/  UIMAD UR4, UR4, UR5, URZ ;  /* 0x00000005040472a4 */ /* 0x000fcc000f8e023f */
[----:B------:R-:W-:Y:S01]  /*170d0*/  IMAD.U32 R7, RZ, RZ, UR4 ;  /* 0x00000004ff077e24 */ /* 0x000fe2000f8e00ff */
[----:B--2---:R0:W-:Y:S01]  /*170e0*/  @P1 STL [R1], R0 ;  /* 0x0000000001001387 */ /* 0x0041e20000100800 */
[----:B---34-:R-:W-:Y:S05]  /*170f0*/  @P1 BRA `(.L_x_3129) ;  /* 0x0000000000201947 */ /* 0x018fea0003800000 */
[----:B------:R-:W-:Y:S02]  /*17100*/  ULDC UR4, c[0x0][0x288] ;  /* 0x0000a20000047ab9 */ /* 0x000fe40000000800 */
[----:B0-----:R-:W-:-:S05]  /*17110*/  IMAD.U32 R0, RZ, RZ, UR4 ;  /* 0x00000004ff007e24 */ /* 0x001fca000f8e00ff */
[----:B------:R1:W-:Y:S01]  /*17120*/  STL [R1], R0 ;  /* 0x0000000001007387 */ /* 0x0003e20000100800 */
[----:B------:R-:W-:Y:S05]  /*17130*/  @!P2 BRA `(.L_x_3129) ;  /* 0x000000000010a947 */ /* 0x000fea0003800000 */
[----:B------:R-:W2:Y:S04]  /*17140*/  LDG.E R5, desc[UR40][R2.64] ;  /* 0x0000002802057981 */ /* 0x000ea8000c1e1900 */
[----:B-1----:R-:W2:Y:S02]  /*17150*/  LDG.E R0, desc[UR40][R2.64+0x4] ;  /* 0x0000042802007981 */ /* 0x002ea4000c1e1900 */
[----:B--2---:R-:W-:-:S05]  /*17160*/  IMAD.IADD R0, R0, 0x1, -R5 ;  /* 0x0000000100007824 */ /* 0x004fca00078e0a05 */
[----:B------:R2:W-:Y:S02]  /*17170*/  STL [R1], R0 ;  /* 0x0000000001007387 */ /* 0x0005e40000100800 */
.L_x_3129:
[----:B------:R-:W-:Y:S02]  /*17180*/  ULDC.64 UR4, c[0x0][0xb18] ;  /* 0x0002c60000047ab9 */ /* 0x000fe40000000a00 */
[----:B------:R-:W-:-:S04]  /*17190*/  ISETP.NE.U32.AND P0, PT, RZ, UR4, PT ;  /* 0x00000004ff007c0c */ /* 0x000fc8000bf05070 */
[----:B------:R-:W-:-:S13]  /*171a0*/  ISETP.NE.AND.EX P0, PT, RZ, UR5, PT, P0 ;  /* 0x00000005ff007c0c */ /* 0x000fda000bf05300 */
[----:B------:R-:W-:Y:S05]  /*171b0*/  @!P0 BRA `(.L_x_3130) ;  /* 0x0000000000108947 */ /* 0x000fea0003800000 */
[----:B0-----:R-:W0:Y:S02]  /*171c0*/  LDC.64 R2, c[0x0][0xb18] ;  /* 0x0002c600ff027b82 */ /* 0x001e240000000a00 */
[----:B0-----:R-:W-:-:S05]  /*171d0*/  IMAD.WIDE R2, R27, 0x4, R2 ;  /* 0x000000041b027825 */ /* 0x001fca00078e0202 */
[----:B------:R0:W5:Y:S01]  /*171e0*/  LDG.E R7, desc[UR40][R2.64] ;  /* 0x0000002802077981 */ /* 0x000162000c1e1900 */
[----:B------:R-:W-:Y:S05]  /*171f0*/  BRA `(.L_x_3131) ;  /* 0x0000000000247947 */ /* 0x000fea0003800000 */
.L_x_3130:
[----:B------:R-:W-:Y:S02]  /*17200*/  ULDC.64 UR4, c[0x0][0xb00] ;  /* 0x0002c00000047ab9 */ /* 0x000fe40000000a00 */
[----:B------:R-:W-:-:S04]  /*17210*/  ISETP.NE.U32.AND P0, PT, RZ, UR4, PT ;  /* 0x00000004ff007c0c */ /* 0x000fc8000bf05070 */
[----:B------:R-:W-:-:S13]  /*17220*/  ISETP.NE.AND.EX P0, PT, RZ, UR5, PT, P0 ;  /* 0x00000005ff007c0c */ /* 0x000fda000bf05300 */
[----:B------:R-:W-:Y:S05]  /*17230*/  @!P0 BRA `(.L_x_3131) ;  /* 0x0000000000148947 */ /* 0x000fea0003800000 */
[----:B0-----:R-:W0:Y:S02]  /*17240*/  LDC.64 R2, c[0x0][0xb00] ;  /* 0x0002c000ff027b82 */ /* 0x001e240000000a00 */
[----:B0-----:R-:W-:-:S05]  /*17250*/  IMAD.WIDE R2, R27, 0x4, R2 ;  /* 0x000000041b027825 */ /* 0x001fca00078e0202 */
[----:B------:R-:W3:Y:S04]  /*17260*/  LDG.E R7, desc[UR40][R2.64] ;  /* 0x0000002802077981 */ /* 0x000ee8000c1e1900 */
[----:B-12---:R-:W3:Y:S02]  /*17270*/  LDG.E R0, desc[UR40][R2.64+0x4] ;  /* 0x0000042802007981 */ /* 0x006ee4000c1e1900 */
[----:B---3--:R-:W-:-:S07]  /*17280*/  IMAD.IADD R7, R0, 0x1, -R7 ;  /* 0x0000000100077824 */ /* 0x008fce00078e0a07 */
.L_x_3131:
[----:B------:R-:W3:Y:S01]  /*17290*/  LDL R6, [R1] ;  /* 0x0000000001067983 */ /* 0x000ee20000100800 */
[----:B012---:R-:W0:Y:S01]  /*172a0*/  LDC R0, c[0x0][0x448] ;  /* 0x00011200ff007b82 */ /* 0x007e220000000800 */
[----:B------:R-:W-:Y:S01]  /*172b0*/  IMAD.SHL.U32 R37, R25, 0x40, RZ ;  /* 0x0000004019257824 */ /* 0x000fe200078e00ff */
[----:B------:R-:W-:Y:S01]  /*172c0*/  LOP3.LUT R16, R16, 0xffffefff, RZ, 0xc0, !PT ;  /* 0xffffefff10107812 */ /* 0x000fe200078ec0ff */
[----:B-----5:R-:W-:Y:S02]  /*172d0*/  IMAD.IADD R25, R7, 0x1, -R32 ;  /* 0x0000000107197824 */ /* 0x020fe400078e0a20 */
[----:B------:R-:W-:-:S03]  /*172e0*/  VIADD R4, R37, 0x3f ;  /* 0x0000003f25047836 */ /* 0x000fc60000000000 */
[----:B------:R-:W1:Y:S01]  /*172f0*/  LDC.64 R2, c[0x0][0xad8] ;  /* 0x0002b600ff027b82 */ /* 0x000e620000000a00 */
[----:B0-----:R-:W-:Y:S02]  /*17300*/  ISETP.NE.AND P2, PT, R0, 0x1, PT ;  /* 0x000000010000780c */ /* 0x001fe40003f45270 */
[----:B-1----:R-:W-:-:S11]  /*17310*/  ISETP.GE.AND P1, PT, R3, 0x1, PT ;  /* 0x000000010300780c */ /* 0x002fd60003f26270 */
[----:B------:R-:W0:Y:S01]  /*17320*/  @P2 LDC R5, c[0x0][0x44c] ;  /* 0x00011300ff052b82 */ /* 0x000e220000000800 */
[----:B------:R-:W-:-:S07]  /*17330*/  @P2 LOP3.LUT R16, R16, 0x1000, RZ, 0xfc, !PT ;  /* 0x0000100010102812 */ /* 0x000fce00078efcff */
[----:B------:R-:W1:Y:S01]  /*17340*/  @P2 LDC R0, c[0x0][0x450] ;  /* 0x00011400ff002b82 */ /* 0x000e620000000800 */
[----:B0-----:R-:W-:-:S05]  /*17350*/  @P2 IMAD.HI.U32 R5, R4, R5, RZ ;  /* 0x0000000504052227 */ /* 0x001fca00078e00ff */
[----:B-1----:R-:W-:Y:S02]  /*17360*/  @P2 SHF.R.U32.HI R4, RZ, R0, R5 ;  /* 0x00000000ff042219 */ /* 0x002fe40000011605 */
[----:B---3--:R-:W-:-:S05]  /*17370*/  IADD3 R7, R25, 0x1, -R6 ;  /* 0x0000000119077810 */ /* 0x008fca0007ffe806 */
        /* <DEDUP_REMOVED lines=14> */
.L_x_3134:
[----:B------:R-:W-:-:S13]  /*17460*/  ISETP.NE.AND P0, PT, R3, 0x1, PT ;  /* 0x000000010300780c */ /* 0x000fda0003f05270 */
[----:B------:R-:W0:Y:S02]  /*17470*/  @P0 LDC.64 R4, c[0x0][0xae0] ;  /* 0x0002b800ff040b82 */ /* 0x000e240000000a00 */
[----:B0-----:R-:W-:-:S05]  /*17480*/  @P0 IMAD.HI.U32 R4, R0, R4, RZ ;  /* 0x0000000400040227 */ /* 0x001fca00078e00ff */
[----:B------:R-:W-:-:S07]  /*17490*/  @P0 SHF.R.U32.HI R0, RZ, R5, R4 ;  /* 0x00000005ff000219 */ /* 0x000fce0000011604 */
.L_x_3135:
[----:B------:R-:W-:Y:S05]  /*174a0*/  BSYNC B0 ;  /* 0x0000000000007941 */ /* 0x000fea0003800000 */
.L_x_3133:
[----:B------:R-:W-:-:S05]  /*174b0*/  IMAD R5, R0, R3, R3 ;  /* 0x0000000300057224 */ /* 0x000fca00078e0203 */
[----:B------:R-:W-:-:S07]  /*174c0*/  VIMNMX R2, R2, R5, PT ;  /* 0x0000000502027248 */ /* 0x000fce0003fe0100 */
.L_x_3132:
[----:B------:R-:W0:Y:S01]  /*174d0*/  @P2 LDC R0, c[0x0][0x44c] ;  /* 0x00011300ff002b82 */ /* 0x000e220000000800 */
[----:B------:R-:W-:Y:S01]  /*174e0*/  VIADD R2, R2, 0x3f ;  /* 0x0000003f02027836 */ /* 0x000fe20000000000 */
[----:B------:R-:W-:Y:S01]  /*174f0*/  ULDC UR4, c[0x0][0xad4] ;  /* 0x0002b50000047ab9 */ /* 0x000fe20000000800 */
[----:B------:R-:W-:-:S05]  /*17500*/  IMAD.MOV.U32 R4, RZ, RZ, R37 ;  /* 0x000000ffff047224 */ /* 0x000fca00078e0025 */
[----:B------:R-:W1:Y:S01]  /*17510*/  @P2 LDC R5, c[0x0][0x450] ;  /* 0x00011400ff052b82 */ /* 0x000e620000000800 */
[----:B0-----:R-:W-:-:S05]  /*17520*/  @P2 IMAD.HI.U32 R0, R37, R0, RZ ;  /* 0x0000000025002227 */ /* 0x001fca00078e00ff */
        /* <DEDUP_REMOVED lines=22> */
.L_x_3138:
[----:B------:R-:W-:-:S13]  /*17690*/  ISETP.NE.AND P0, PT, R3, 0x1, PT ;  /* 0x000000010300780c */ /* 0x000fda0003f05270 */
[----:B------:R-:W0:Y:S02]  /*176a0*/  @P0 LDC.64 R4, c[0x0][0xae0] ;  /* 0x0002b800ff040b82 */ /* 0x000e240000000a00 */
[----:B0-----:R-:W-:-:S05]  /*176b0*/  @P0 IMAD.HI.U32 R4, R6, R4, RZ ;  /* 0x0000000406040227 */ /* 0x001fca00078e00ff */
[----:B------:R-:W-:-:S07]  /*176c0*/  @P0 SHF.R.U32.HI R6, RZ, R5, R4 ;  /* 0x00000005ff060219 */ /* 0x000fce0000011604 */
.L_x_3139:
[----:B------:R-:W-:Y:S05]  /*176d0*/  BSYNC B0 ;  /* 0x0000000000007941 */ /* 0x000fea0003800000 */
.L_x_3137:
[----:B------:R-:W-:-:S05]  /*176e0*/  IMAD R3, R6, R3, RZ ;  /* 0x0000000306037224 */ /* 0x000fca00078e02ff */
[----:B------:R-:W-:-:S07]  /*176f0*/  VIMNMX R2, R2, R3, !PT ;  /* 0x0000000302027248 */ /* 0x000fce0007fe0100 */
.L_x_3136:
        /* <DEDUP_REMOVED lines=43> */
.L_x_3141:
[----:B------:R-:W-:Y:S05]  /*179b0*/  BSYNC B0 ;  /* 0x0000000000007941 */ /* 0x000fea0003800000 */
.L_x_3140:
        /* <DEDUP_REMOVED lines=23> */
.L_x_3143:
        /* <DEDUP_REMOVED lines=20> */
.L_x_3146:
[----:B------:R-:W-:Y:S05]  /*17c70*/  BSYNC B6 ;  /* 0x0000000000067941 */ /* 0x000fea0003800000 */
.L_x_3145:
        /* <DEDUP_REMOVED lines=20> */
.L_x_3149:
        /* <DEDUP_REMOVED lines=15> */
.L_x_3148:
[----:B------:R-:W-:Y:S05]  /*17eb0*/  BSYNC B6 ;  /* 0x0000000000067941 */ /* 0x000fea0003800000 */
.L_x_3147:
        /* <DEDUP_REMOVED lines=12> */
[C---:B------:R-:W-:Y:S01]  /*17f80*/  LOP3.LUT R33, R22.reuse, 0x180, RZ, 0xfc, !PT ;  /* 0x0000018016217812 */ /* 0x040fe200078efcff */
        /* <DEDUP_REMOVED lines=40> */
.L_x_3223:
[----:B------:R-:W2:Y:S01]  /*18210*/  LDL R10, [R1+0x30] ;  /* 0x00003000010a7983 */ /* 0x000ea20000100800 */
[----:B------:R-:W0:Y:S01]  /*18220*/  S2R R2, SR_TID.X ;  /* 0x0000000000027919 */ /* 0x000e220000002100 */
[----:B------:R-:W1:Y:S01]  /*18230*/  S2R R11, SR_TID.X ;  /* 0x00000000000b7919 */ /* 0x000e620000002100 */
[----:B------:R-:W-:-:S13]  /*18240*/  ISETP.NE.AND P1, PT, R20, 0x1, PT ;  /* 0x000000011400780c */ /* 0x000fda0003f25270 */
[----:B------:R-:W3:Y:S08]  /*18250*/  @P1 LDC R5, c[0x0][0x434] ;  /* 0x00010d00ff051b82 */ /* 0x000ef00000000800 */
[----:B------:R-:W4:Y:S01]  /*18260*/  @P1 LDC R4, c[0x0][0x438] ;  /* 0x00010e00ff041b82 */ /* 0x000f220000000800 */
[----:B0-----:R-:W-:Y:S01]  /*18270*/  LOP3.LUT R2, R2, 0x7f, RZ, 0xc0, !PT ;  /* 0x0000007f02027812 */ /* 0x001fe200078ec0ff */
[----:B-1----:R-:W-:-:S03]  /*18280*/  IMAD.SHL.U32 R11, R11, 0x10, RZ ;  /* 0x000000100b0b7824 */ /* 0x002fc600078e00ff */
[----:B------:R-:W-:-:S04]  /*18290*/  SHF.R.U32.HI R2, RZ, 0x3, R2 ;  /* 0x00000003ff027819 */ /* 0x000fc80000011602 */
[----:B------:R-:W-:-:S05]  /*182a0*/  LOP3.LUT R11, R2, 0x70, R11, 0xf8, !PT ;  /* 0x00000070020b7812 */ /* 0x000fca00078ef80b */
[----:B------:R-:W-:-:S05]  /*182b0*/  IMAD.IADD R7, R11, 0x1, R0 ;  /* 0x000000010b077824 */ /* 0x000fca00078e0200 */
[----:B------:R-:W-:-:S04]  /*182c0*/  ISETP.GE.AND P0, PT, R7, R25, PT ;  /* 0x000000190700720c */ /* 0x000fc80003f06270 */
[----:B------:R-:W-:Y:S01]  /*182d0*/  ISETP.GT.U32.OR P0, PT, R11, 0x3f, P0 ;  /* 0x0000003f0b00780c */ /* 0x000fe20000704470 */
[----:B------:R-:W-:-:S12]  /*182e0*/  IMAD.IADD R7, R7, 0x1, R32 ;  /* 0x0000000107077824 */ /* 0x000fd800078e0220 */
[----:B------:R-:W0:Y:S01]  /*182f0*/  @!P0 LDC.64 R2, c[0x0][0x428] ;  /* 0x00010a00ff028b82 */ /* 0x000e220000000a00 */
[----:B---3--:R-:W-:Y:S01]  /*18300*/  @P1 IMAD.HI.U32 R5, R7, R5, RZ ;  /* 0x0000000507051227 */ /* 0x008fe200078e00ff */
[----:B-----5:R-:W-:-:S03]  /*18310*/  SHF.R.S32.HI R33, RZ, 0x1f, R28 ;  /* 0x0000001fff217819 */ /* 0x020fc6000001141c */
[----:B------:R-:W-:Y:S01]  /*18320*/  IMAD.MOV.U32 R8, RZ, RZ, R7 ;  /* 0x000000ffff087224 */ /* 0x000fe200078e0007 */
[----:B----4-:R-:W-:-:S04]  /*18330*/  @P1 SHF.R.U32.HI R8, RZ, R4, R5 ;  /* 0x00000004ff081219 */ /* 0x010fc80000011605 */
[--C-:B------:R-:W-:Y:S01]  /*18340*/  @!P0 SHF.R.S32.HI R5, RZ, 0x1f, R8.reuse ;  /* 0x0000001fff058819 */ /* 0x100fe20000011408 */
[----:B------:R-:W-:Y:S02]  /*18350*/  @!P0 IMAD.MOV.U32 R4, RZ, RZ, R8 ;  /* 0x000000ffff048224 */ /* 0x000fe400078e0008 */
[-C--:B0-----:R-:W-:Y:S02]  /*18360*/  @!P0 IMAD R9, R33, R2.reuse, RZ ;  /* 0x0000000221098224 */ /* 0x081fe400078e02ff */
[----:B------:R-:W-:-:S04]  /*18370*/  @!P0 IMAD.WIDE.U32 R4, R28, R2, R4 ;  /* 0x000000021c048225 */ /* 0x000fc800078e0004 */
[----:B------:R-:W-:Y:S02]  /*18380*/  @!P0 IMAD R9, R28, R3, R9 ;  /* 0x000000031c098224 */ /* 0x000fe400078e0209 */
[----:B------:R-:W0:Y:S01]  /*18390*/  @!P0 LDC.64 R2, c[0x0][0x418] ;  /* 0x00010600ff028b82 */ /* 0x000e220000000a00 */
[C---:B------:R-:W-:Y:S02]  /*183a0*/  LOP3.LUT P6, RZ, R16.reuse, 0x400, RZ, 0xc0, !PT ;  /* 0x0000040010ff7812 */ /* 0x040fe400078cc0ff */
[----:B------:R-:W-:Y:S01]  /*183b0*/  LOP3.LUT R16, R16, 0xffffdfff, RZ, 0xc0, !PT ;  /* 0xffffdfff10107812 */ /* 0x000fe200078ec0ff */
[----:B------:R-:W-:-:S03]  /*183c0*/  @!P0 IMAD.IADD R5, R5, 0x1, R9 ;  /* 0x0000000105058824 */ /* 0x000fc600078e0209 */
[----:B------:R-:W-:Y:S01]  /*183d0*/  @P1 LOP3.LUT R16, R16, 0x2000, RZ, 0xfc, !PT ;  /* 0x0000200010101812 */ /* 0x000fe200078efcff */
[----:B------:R-:W-:Y:S01]  /*183e0*/  IMAD.MOV.U32 R36, RZ, RZ, RZ ;  /* 0x000000ffff247224 */ /* 0x000fe200078e00ff */
[----:B0-----:R-:W-:-:S04]  /*183f0*/  @!P0 LEA R2, P1, R4, R2, 0x2 ;  /* 0x0000000204028211 */ /* 0x001fc800078210ff */
[----:B------:R-:W-:Y:S02]  /*18400*/  @!P0 LEA.HI.X R3, R4, R3, R5, 0x2, P1 ;  /* 0x0000000304038211 */ /* 0x000fe400008f1405 */
[----:B------:R-:W-:-:S03]  /*18410*/  LOP3.LUT P1, RZ, R16, 0x200, RZ, 0xc0, !PT ;  /* 0x0000020010ff7812 */ /* 0x000fc6000782c0ff */
[----:B------:R0:W5:Y:S02]  /*18420*/  @!P0 LDG.E R36, desc[UR40][R2.64] ;  /* 0x0000002802248981 */ /* 0x000164000c1e1900 */
[----:B0-----:R-:W-:Y:S02]  /*18430*/  SEL R2, RZ, 0xffffffff, P1 ;  /* 0xffffffffff027807 */ /* 0x001fe40000800000 */
[----:B------:R-:W-:-:S03]  /*18440*/  SEL R3, RZ, 0x1, P6 ;  /* 0x00000001ff037807 */ /* 0x000fc60003000000 */
[----:B------:R-:W-:Y:S01]  /*18450*/  IMAD.SHL.U32 R2, R2, 0x2, RZ ;  /* 0x0000000202027824 */ /* 0x000fe200078e00ff */
[----:B------:R-:W-:-:S04]  /*18460*/  SEL R4, RZ, 0x8, P4 ;  /* 0x00000008ff047807 */ /* 0x000fc80002000000 */
[----:B------:R-:W-:Y:S02]  /*18470*/  LOP3.LUT R2, R2, 0x2, R3, 0xe2, !PT ;  /* 0x0000000202027812 */ /* 0x000fe400078ee203 */
[----:B------:R-:W-:-:S04]  /*18480*/  SEL R3, RZ, 0x4, P5 ;  /* 0x00000004ff037807 */ /* 0x000fc80002800000 */
[----:B------:R-:W-:Y:S02]  /*18490*/  LOP3.LUT R2, R4, R2, R3, 0xfe, !PT ;  /* 0x0000000204027212 */ /* 0x000fe400078efe03 */
[----:B------:R-:W-:Y:S02]  /*184a0*/  SEL R3, RZ, 0x10, P3 ;  /* 0x00000010ff037807 */ /* 0x000fe40001800000 */
[----:B------:R-:W-:-:S04]  /*184b0*/  SEL R4, RZ, 0x20, P2 ;  /* 0x00000020ff047807 */ /* 0x000fc80001000000 */
[----:B------:R-:W-:-:S04]  /*184c0*/  LOP3.LUT R2, R4, R2, R3, 0xfe, !PT ;  /* 0x0000000204027212 */ /* 0x000fc800078efe03 */
[----:B------:R-:W-:Y:S01]  /*184d0*/  LOP3.LUT R6, R2, R6, RZ, 0xfc, !PT ;  /* 0x0000000602067212 */ /* 0x000fe200078efcff */
[----:B------:R-:W-:-:S04]  /*184e0*/  IMAD.MOV R2, RZ, RZ, -R8 ;  /* 0x000000ffff027224 */ /* 0x000fc800078e0a08 */
[----:B------:R-:W-:Y:S01]  /*184f0*/  IMAD R2, R20, R2, R7 ;  /* 0x0000000214027224 */ /* 0x000fe200078e0207 */
[----:B------:R0:W-:Y:S01]  /*18500*/  STL [R1+0x2c], R6 ;  /* 0x00002c0601007387 */ /* 0x0001e20000100800 */
[----:B------:R-:W-:-:S03]  /*18510*/  ISETP.GT.U32.AND P1, PT, R11, 0x3f, PT ;  /* 0x0000003f0b00780c */ /* 0x000fc60003f24070 */
[----:B------:R0:W-:Y:S01]  /*18520*/  STL [R1+0x8], R2 ;  /* 0x0000080201007387 */ /* 0x0001e20000100800 */
[----:B------:R-:W-:-:S04]  /*18530*/  LOP3.LUT R16, R16, 0xfffff7ff, RZ, 0xc0, !PT ;  /* 0xfffff7ff10107812 */ /* 0x000fc800078ec0ff */
[----:B------:R-:W-:-:S05]  /*18540*/  LOP3.LUT R16, R16, 0xfffffffe, RZ, 0xc0, !PT ;  /* 0xfffffffe10107812 */ /* 0x000fca00078ec0ff */
[----:B------:R-:W-:Y:S02]  /*18550*/  @P1 LOP3.LUT R16, R16, 0x1, RZ, 0xfc, !PT ;  /* 0x0000000110101812 */ /* 0x000fe400078efcff */
[----:B------:R-:W-:Y:S02]  /*18560*/  LOP3.LUT R26, R26, 0xffff, RZ, 0xc0, !PT ;  /* 0x0000ffff1a1a7812 */ /* 0x000fe400078ec0ff */
[----:B------:R-:W-:Y:S02]  /*18570*/  LOP3.LUT R29, R6, R29, RZ, 0xfc, !PT ;  /* 0x0000001d061d7212 */ /* 0x000fe400078efcff */
[----:B--2---:R-:W-:-:S13]  /*18580*/  ISETP.NE.AND P0, PT, R10, 0x3, PT ;  /* 0x000000030a00780c */ /* 0x004fda0003f05270 */
[----:B------:R-:W-:Y:S01]  /*18590*/  @P0 LOP3.LUT R16, R16, 0x800, RZ, 0xfc, !PT ;  /* 0x0000080010100812 */ /* 0x000fe200078efcff */
[----:B0-----:R-:W-:Y:S06]  /*185a0*/  @!P0 BRA `(.L_x_3151) ;  /* 0x0000000000048947 */ /* 0x001fec0003800000 */
[----:B------:R-:W-:Y:S01]  /*185b0*/  BPT.TRAP 0x1 ;  /* 0x000000040000795c */ /* 0x000fe20000300000 */
.L_x_3151:
        /* <DEDUP_REMOVED lines=9> */
.L_x_3224:
[----:B------:R-:W-:Y:S05]  /*18650*/  BSYNC B0 ;  /* 0x0000000000007941 */ /* 0x000fea0003800000 */
.L_x_3152:
[----:B------:R-:W0:Y:S01]  /*18660*/  LDL R2, [R1+0x8] ;  /* 0x0000080001027983 */ /* 0x000e220000100800 */
        /* <DEDUP_REMOVED lines=63> */
.L_x_3234:
        /* <DEDUP_REMOVED lines=10> */
.L_x_3155:
[----:B------:R-:W-:Y:S02]  /*18b00*/  PLOP3.LUT P1, PT, P1, P0, PT, 0xa2, 0x0 ;  /* 0x000000000000781c */ /* 0x000fe40000f21472 */
[----:B------:R-:W-:-:S08]  /*18b10*/  @P0 R2UR P1, UR4, R22 ;  /* 0x00000000160402ca */ /* 0x000fd00000020000 */
[----:B------:R-:W-:-:S05]  /*18b20*/  @P0 PLOP3.LUT P0, PT, P1, PT, PT, 0x80, 0x0 ;  /* 0x000000000000081c */ /* 0x000fca0000f0f070 */
[----:B------:R-:W-:Y:S01]  /*18b30*/  @!P1 SYNCS.ARRIVE.TRANS64.RED.A0T1 RZ, [UR4+0x38830], RZ ;  /* 0x038830ffffff99a7 */ /* 0x000fe20008200404 */
[----:B------:R-:W-:Y:S07]  /*18b40*/  @!P1 ARRIVES.LDGSTSBAR.64.TRANSCNT [UR4+0x38830] ;  /* 0x03883000ff0099b0 */ /* 0x000fee0008000a84 */
[----:B------:R-:W-:Y:S05]  /*18b50*/  @P0 BRA.U.ANY `(.L_x_3155) ;  /* 0xfffffffd00e80947 */ /* 0x000fea000393ffff */
[----:B------:R-:W-:Y:S01]  /*18b60*/  NOP ;  /* 0x0000000000007918 */ /* 0x000fe20000000000 */
[----:B------:R-:W2:Y:S02]  /*18b70*/  LDL R0, [R1+0x30] ;  /* 0x0000300001007983 */ /* 0x000ea40000100800 */
[----:B--2---:R-:W-:-:S13]  /*18b80*/  ISETP.NE.AND P2, PT, R0, 0x3, PT ;  /* 0x000000030000780c */ /* 0x004fda0003f45270 */
[----:B------:R-:W-:Y:S05]  /*18b90*/  @!P2 BRA `(.L_x_3156) ;  /* 0x000000000004a947 */ /* 0x000fea0003800000 */
[----:B------:R-:W-:Y:S01]  /*18ba0*/  BPT.TRAP 0x1 ;  /* 0x000000040000795c */ /* 0x000fe20000300000 */
.L_x_3156:
[----:B------:R-:W-:Y:S01]  /*18bb0*/  VIADD R0, R17, 0x20400 ;  /* 0x0002040011007836 */ /* 0x000fe20000000000 */
[----:B------:R-:W-:Y:S01]  /*18bc0*/  LOP3.LUT P1, RZ, R16, 0x40, RZ, 0xc0, !PT ;  /* 0x0000004010ff7812 */ /* 0x000fe2000782c0ff */
[----:B------:R1:W-:-:S12]  /*18bd0*/  SYNCS.ARRIVE.TRANS64.A1T0 RZ, [R22+URZ+0x38830], RZ ;  /* 0x038830ff16ff79a7 */ /* 0x0003d8000810003f */
[----:B------:R-:W-:Y:S05]  /*18be0*/  WARPSYNC.ALL ;  /* 0x0000000000007948 */ /* 0x000fea0003800000 */
[----:B------:R-:W-:Y:S01]  /*18bf0*/  BAR.SYNC.DEFER_BLOCKING 0x8, 0x100 ;  /* 0x0204000000007b1d */ /* 0x000fe20000010000 */
[----:B------:R-:W-:Y:S02]  /*18c00*/  LOP3.LUT P0, RZ, R0, 0x3ff, RZ, 0xc0, !PT ;  /* 0x000003ff00ff7812 */ /* 0x000fe4000780c0ff */
[----:B------:R-:W-:-:S03]  /*18c10*/  SHF.R.S32.HI R0, RZ, 0x1f, R27 ;  /* 0x0000001fff007819 */ /* 0x000fc6000001141b */
[----:B------:R-:W-:Y:S01]  /*18c20*/  BSSY B6, `(.L_x_3157) ;  /* 0x0000018000067945 */ /* 0x000fe20003800000 */
[----:B------:R-:W-:Y:S02]  /*18c30*/  SEL R30, R0, RZ, !P1 ;  /* 0x000000ff001e7207 */ /* 0x000fe40004800000 */
[----:B------:R-:W-:-:S05]  /*18c40*/  SEL R0, R27, RZ, !P1 ;  /* 0x000000ff1b007207 */ /* 0x000fca0004800000 */
[----:B------:R2:W-:Y:S04]  /*18c50*/  STL [R1+0xc], R0 ;  /* 0x00000c0001007387 */ /* 0x0005e80000100800 */
[----:B------:R3:W-:Y:S01]  /*18c60*/  STL [R1+0x1c], R30 ;  /* 0x00001c1e01007387 */ /* 0x0007e20000100800 */
[----:B--2---:R-:W-:-:S05]  /*18c70*/  SHF.R.S32.HI R0, RZ, 0x1f, R35 ;  /* 0x0000001fff007819 */ /* 0x004fca0000011423 */
[----:B------:R3:W-:Y:S01]  /*18c80*/  STL [R1+0x14], R0 ;  /* 0x0000140001007387 */ /* 0x0007e20000100800 */
        /* <DEDUP_REMOVED lines=16> */
[----:B01-3--:R-:W-:Y:S05]  /*18d90*/  CALL.ABS.NOINC R2 ;  /* 0x0000000002007343 */ /* 0x00bfea0003c00000 */
.L_x_3158:
[----:B------:R-:W-:Y:S05]  /*18da0*/  BSYNC B6 ;  /* 0x0000000000067941 */ /* 0x000fea0003800000 */
.L_x_3157:
[----:B------:R-:W2:Y:S01]  /*18db0*/  LDL R20, [R1+0x14] ;  /* 0x0000140001147983 */ /* 0x000ea20000100800 */
[----:B------:R-:W-:Y:S01]  /*18dc0*/  IMAD.MOV.U32 R21, RZ, RZ, R30 ;  /* 0x000000ffff157224 */ /* 0x000fe200078e001e */
[----:B------:R-:W-:Y:S01]  /*18dd0*/  ULDC.64 UR4, c[0x0][0x298] ;  /* 0x0000a60000047ab9 */ /* 0x000fe20000000a00 */
[----:B------:R-:W4:Y:S01]  /*18de0*/  LDC R5, c[0x0][0x448] ;  /* 0x00011200ff057b82 */ /* 0x000f220000000800 */
[----:B------:R1:W5:Y:S01]  /*18df0*/  LDL R9, [R1] ;  /* 0x0000000001097983 */ /* 0x0003620000100800 */
[----:B0-----:R-:W0:Y:S01]  /*18e00*/  S2R R2, SR_TID.X ;  /* 0x0000000000027919 */ /* 0x001e220000002100 */
[----:B---3--:R-:W3:Y:S01]  /*18e10*/  S2R R30, SR_TID.X ;  /* 0x00000000001e7919 */ /* 0x008ee20000002100 */
[----:B0-----:R-:W-:-:S04]  /*18e20*/  LOP3.LUT R2, R2, 0x7f, RZ, 0xc0, !PT ;  /* 0x0000007f02027812 */ /* 0x001fc800078ec0ff */
[----:B------:R-:W-:Y:S02]  /*18e30*/  SHF.R.U32.HI R0, RZ, 0x3, R2 ;  /* 0x00000003ff007819 */ /* 0x000fe40000011602 */
[----:B------:R-:W0:Y:S01]  /*18e40*/  LDC R2, c[0x0][0x448] ;  /* 0x00011200ff027b82 */ /* 0x000e220000000800 */
[----:B--2---:R-:W-:Y:S02]  /*18e50*/  IMAD.MOV.U32 R4, RZ, RZ, R20 ;  /* 0x000000ffff047224 */ /* 0x004fe400078e0014 */
[----:B------:R-:W2:Y:S01]  /*18e60*/  LDL R20, [R1+0xc] ;  /* 0x00000c0001147983 */ /* 0x000ea20000100800 */
[----:B0-----:R-:W-:Y:S01]  /*18e70*/  ISETP.NE.AND P6, PT, R2, 0x1, PT ;  /* 0x000000010200780c */ /* 0x001fe20003fc5270 */
[----:B---3--:R-:W-:Y:S02]  /*18e80*/  IMAD.SHL.U32 R30, R30, 0x10, RZ ;  /* 0x000000101e1e7824 */ /* 0x008fe400078e00ff */
[----:B------:R-:W-:-:S03]  /*18e90*/  IMAD R4, R4, UR4, RZ ;  /* 0x0000000404047c24 */ /* 0x000fc6000f8e02ff */
[----:B------:R-:W-:Y:S01]  /*18ea0*/  LOP3.LUT R30, R0, 0x70, R30, 0xf8, !PT ;  /* 0x00000070001e7812 */ /* 0x000fe200078ef81e */
[----:B------:R-:W-:-:S04]  /*18eb0*/  IMAD R4, R35, UR5, R4 ;  /* 0x0000000523047c24 */ /* 0x000fc8000f8e0204 */
[----:B------:R-:W-:Y:S02]  /*18ec0*/  IMAD.IADD R30, R30, 0x1, R37 ;  /* 0x000000011e1e7824 */ /* 0x000fe400078e0225 */
[----:B------:R-:W0:Y:S02]  /*18ed0*/  @P6 LDC R3, c[0x0][0x44c] ;  /* 0x00011300ff036b82 */ /* 0x000e240000000800 */
[----:B------:R-:W-:-:S06]  /*18ee0*/  IMAD.MOV.U32 R0, RZ, RZ, R30 ;  /* 0x000000ffff007224 */ /* 0x000fcc00078e001e */
[----:B------:R-:W3:Y:S01]  /*18ef0*/  @P6 LDC R2, c[0x0][0x450] ;  /* 0x00011400ff026b82 */ /* 0x000ee20000000800 */
        /* <DEDUP_REMOVED lines=23> */
[----:B----4-:R-:W-:Y:S02]  /*19070*/  IMAD R0, R5, R0, R30 ;  /* 0x0000000005007224 */ /* 0x010fe400078e021e */
        /* <DEDUP_REMOVED lines=14> */
[----:B-1----:R-:W-:Y:S10]  /*19160*/  BRA.DIV UR5, `(.L_x_3159) ;  /* 0x0000004a05bc7947 */ /* 0x002ff4000b800000 */
[----:B-----5:R-:W-:Y:S01]  /*19170*/  IMAD R3, R9, R5, RZ ;  /* 0x0000000509037224 */ /* 0x020fe200078e02ff */
[----:B------:R-:W-:Y:S01]  /*19180*/  SHFL.IDX PT, R4, R2, RZ, 0x181f ;  /* 0x00181fff02047589 */ /* 0x000fe200000e0000 */
[----:B------:R-:W-:Y:S01]  /*19190*/  IMAD.IADD R37, R8, 0x1, R37 ;  /* 0x0000000108257824 */ /* 0x000fe200078e0225 */
[----:B------:R-:W-:Y:S02]  /*191a0*/  LOP3.LUT R16, R16, 0xfffffeff, RZ, 0xc0, !PT ;  /* 0xfffffeff10107812 */ /* 0x000fe400078ec0ff */
[----:B------:R-:W0:Y:S02]  /*191b0*/  SHFL.IDX PT, R5, R0, RZ, 0x181f ;  /* 0x00181fff00057589 */ /* 0x000e2400000e0000 */
[----:B------:R-:W-:-:S13]  /*191c0*/  ISETP.GE.AND P2, PT, R37, R3, PT ;  /* 0x000000032500720c */ /* 0x000fda0003f46270 */
[----:B------:R-:W-:-:S04]  /*191d0*/  @P2 LOP3.LUT R16, R16, 0x100, RZ, 0xfc, !PT ;  /* 0x0000010010102812 */ /* 0x000fc800078efcff */
[----:B------:R-:W-:Y:S02]  /*191e0*/  LOP3.LUT R16, R16, 0xffffff7f, RZ, 0xc0, !PT ;  /* 0xffffff7f10107812 */ /* 0x000fe400078ec0ff */
[----:B0-----:R-:W-:-:S05]  /*191f0*/  @!P2 LEA R5, P1, R7, R5, 0x1 ;  /* 0x000000050705a211 */ /* 0x001fca00078208ff */
[----:B------:R-:W-:-:S05]  /*19200*/  @!P2 IMAD.X R4, RZ, RZ, R4, P1 ;  /* 0x000000ffff04a224 */ /* 0x000fca00008e0604 */
        /* <DEDUP_REMOVED lines=30> */
.L_x_3243:
        /* <DEDUP_REMOVED lines=12> */
.L_x_3160:
        /* <DEDUP_REMOVED lines=28> */
.L_x_3162:
[----:B------:R-:W-:Y:S05]  /*19670*/  BSYNC B6 ;  /* 0x0000000000067941 */ /* 0x000fea0003800000 */
.L_x_3161:
        /* <DEDUP_REMOVED lines=49> */
[----:B------:R-:W-:Y:S01]  /*19990*/  LEA R0, P0, R2, UR4, 0x1 ;  /* 0x0000000402007c11 */ /* 0x000fe2000f8008ff */
[----:B------:R-:W-:Y:S01]  /*199a0*/  ULDC UR4, c[0x0][0x3b8] ;  /* 0x0000ee0000047ab9 */ /* 0x000fe20000000800 */
[----:B------:R-:W-:Y:S02]  /*199b0*/  LOP3.LUT R20, R20, 0x38, RZ, 0xc0, !PT ;  /* 0x0000003814147812 */ /* 0x000fe400078ec0ff */
[----:B------:R-:W-:-:S02]  /*199c0*/  ISETP.GE.AND P4, PT, R7, UR4, PT ;  /* 0x0000000407007c0c */ /* 0x000fc4000bf86270 */
[----:B------:R-:W-:-:S04]  /*199d0*/  LOP3.LUT R7, R20, 0x100, RZ, 0xfc, !PT ;  /* 0x0000010014077812 */ /* 0x000fc800078efcff */
[----:B------:R-:W-:Y:S02]  /*199e0*/  ISETP.GE.AND P2, PT, R7, UR4, PT ;  /* 0x0000000407007c0c */ /* 0x000fe4000bf46270 */
[----:B------:R-:W0:Y:S01]  /*199f0*/  S2R R7, SR_TID.X ;  /* 0x0000000000077919 */ /* 0x000e220000002100 */
[----:B------:R-:W-:Y:S01]  /*19a00*/  LOP3.LUT R9, R20, 0x40, RZ, 0xfc, !PT ;  /* 0x0000004014097812 */ /* 0x000fe200078efcff */
[----:B------:R-:W1:Y:S01]  /*19a10*/  S2R R21, SR_TID.X ;  /* 0x0000000000157919 */ /* 0x000e620000002100 */
[----:B------:R-:W2:Y:S01]  /*19a20*/  S2R R20, SR_TID.X ;  /* 0x0000000000147919 */ /* 0x000ea20000002100 */
[----:B------:R-:W-:Y:S02]  /*19a30*/  ISETP.GE.AND P1, PT, R8, UR4, PT ;  /* 0x0000000408007c0c */ /* 0x000fe4000bf26270 */
[----:B------:R-:W-:Y:S02]  /*19a40*/  ISETP.GE.AND P5, PT, R9, UR4, PT ;  /* 0x0000000409007c0c */ /* 0x000fe4000bfa6270 */
[----:B------:R-:W-:-:S02]  /*19a50*/  LEA.HI.X R6, R2, UR5, R6, 0x1, P0 ;  /* 0x0000000502067c11 */ /* 0x000fc400080f0c06 */
[----:B------:R-:W-:Y:S02]  /*19a60*/  SEL R2, RZ, 0x1, P1 ;  /* 0x00000001ff027807 */ /* 0x000fe40000800000 */
[----:B------:R-:W-:Y:S02]  /*19a70*/  SEL R3, RZ, 0x4, P4 ;  /* 0x00000004ff037807 */ /* 0x000fe40002000000 */
        /* <DEDUP_REMOVED lines=8> */
[----:B------:R-:W-:Y:S02]  /*19b00*/  ISETP.GE.AND P3, PT, R7, UR4, PT ;  /* 0x0000000407007c0c */ /* 0x000fe4000bf66270 */
[----:B------:R-:W-:Y:S02]  /*19b10*/  LOP3.LUT R7, R21, 0x180, RZ, 0xfc, !PT ;  /* 0x0000018015077812 */ /* 0x000fe400078efcff */
[----:B------:R-:W-:-:S02]  /*19b20*/  LOP3.LUT R9, R20, 0x140, RZ, 0xfc, !PT ;  /* 0x0000014014097812 */ /* 0x000fc400078efcff */
[----:B------:R-:W-:Y:S02]  /*19b30*/  IADD3 R2, R3, R4, R2 ;  /* 0x0000000403027210 */ /* 0x000fe40007ffe002 */
[----:B------:R-:W-:Y:S02]  /*19b40*/  SEL R3, RZ, 0x10, P2 ;  /* 0x00000010ff037807 */ /* 0x000fe40001000000 */
[----:B------:R-:W-:Y:S02]  /*19b50*/  SEL R4, RZ, 0x8, P3 ;  /* 0x00000008ff047807 */ /* 0x000fe40001800000 */
[----:B------:R-:W-:Y:S02]  /*19b60*/  @P1 LOP3.LUT R16, R16, 0x1000, RZ, 0xfc, !PT ;  /* 0x0000100010101812 */ /* 0x000fe400078efcff */
[----:B------:R-:W-:Y:S02]  /*19b70*/  ISETP.GE.AND P0, PT, R7, UR4, PT ;  /* 0x0000000407007c0c */ /* 0x000fe4000bf06270 */
[----:B------:R-:W-:-:S02]  /*19b80*/  LOP3.LUT R7, R20, 0x1c0, RZ, 0xfc, !PT ;  /* 0x000001c014077812 */ /* 0x000fc400078efcff */
[----:B------:R-:W-:Y:S02]  /*19b90*/  ISETP.GE.AND P1, PT, R9, UR4, PT ;  /* 0x0000000409007c0c */ /* 0x000fe4000bf26270 */
[----:B------:R-:W-:Y:S02]  /*19ba0*/  IADD3 R4, R3, R2, R4 ;  /* 0x0000000203047210 */ /* 0x000fe40007ffe004 */
[----:B------:R-:W-:Y:S02]  /*19bb0*/  SEL R2, RZ, 0x40, P0 ;  /* 0x00000040ff027807 */ /* 0x000fe40000000000 */
[----:B------:R-:W-:Y:S02]  /*19bc0*/  SEL R3, RZ, 0x20, P1 ;  /* 0x00000020ff037807 */ /* 0x000fe40000800000 */
[----:B------:R-:W-:Y:S01]  /*19bd0*/  ISETP.GE.AND P0, PT, R7, UR4, PT ;  /* 0x0000000407007c0c */ /* 0x000fe2000bf06270 */
[----:B------:R-:W-:Y:S01]  /*19be0*/  UMOV UR4, 0xffffffff ;  /* 0xffffffff00047882 */ /* 0x000fe20000000000 */
[----:B------:R-:W-:-:S02]  /*19bf0*/  IADD3 R4, R2, R4, R3 ;  /* 0x0000000402047210 */ /* 0x000fc40007ffe003 */
        /* <DEDUP_REMOVED lines=75> */
.L_x_3253:
        /* <DEDUP_REMOVED lines=23> */
.L_x_3165:
[----:B------:R-:W-:Y:S05]  /*1a220*/  BSYNC B0 ;  /* 0x0000000000007941 */ /* 0x000fea0003800000 */
.L_x_3164:
[----:B------:R-:W-:Y:S01]  /*1a230*/  NOP ;  /* 0x0000000000007918 */ /* 0x000fe20000000000 */
[----:B------:R-:W-:-:S13]  /*1a240*/  PLOP3.LUT P0, PT, PT, PT, PT, 0x80, 0x0 ;  /* 0x000000000000781c */ /* 0x000fda0003f0f070 */
.L_x_3166:
        /* <DEDUP_REMOVED lines=18> */
.L_x_3254:
[----:B------:R-:W-:Y:S05]  /*1a370*/  BSYNC B0 ;  /* 0x0000000000007941 */ /* 0x000fea0003800000 */
.L_x_3167:
[----:B------:R-:W2:Y:S02]  /*1a380*/  LDL R2, [R1+0x30] ;  /* 0x0000300001027983 */ /* 0x000ea40000100800 */
[----:B--2---:R-:W-:-:S13]  /*1a390*/  ISETP.NE.AND P0, PT, R2, 0x3, PT ;  /* 0x000000030200780c */ /* 0x004fda0003f05270 */
[----:B------:R-:W-:Y:S05]  /*1a3a0*/  @!P0 BRA `(.L_x_3169) ;  /* 0x0000000000048947 */ /* 0x000fea0003800000 */
[----:B------:R-:W-:Y:S01]  /*1a3b0*/  BPT.TRAP 0x1 ;  /* 0x000000040000795c */ /* 0x000fe20000300000 */
.L_x_3169:
[----:B0-----:R-:W-:Y:S01]  /*1a3c0*/  SHF.L.U32 R0, R23, 0x1f, RZ ;  /* 0x0000001f17007819 */ /* 0x001fe200000006ff */
[----:B------:R-:W-:Y:S03]  /*1a3d0*/  BSSY B0, `(.L_x_3170) ;  /* 0x0000003000007945 */ /* 0x000fe60003800000 */
[----:B------:R-:W0:Y:S02]  /*1a3e0*/  SYNCS.PHASECHK.TRANS64.TRYWAIT P0, [R22+URZ+0x38860], R0 ;  /* 0x03886000160075a7 */ /* 0x000e24000800017f */
[----:B0-----:R-:W-:Y:S05]  /*1a3f0*/  @!P0 BRA `(.L_x_3171) ;  /* 0x0000004800448947 */ /* 0x001fea0003800000 */
.L_x_3255:
[----:B------:R-:W-:Y:S05]  /*1a400*/  BSYNC B0 ;  /* 0x0000000000007941 */ /* 0x000fea0003800000 */
.L_x_3170:
[----:B------:R-:W0:Y:S01]  /*1a410*/  LDL.LU R3, [R1+0x20] ;  /* 0x0000200001037983 */ /* 0x000e220000300800 */
[----:B------:R-:W-:Y:S01]  /*1a420*/  ULDC.64 UR4, c[0x0][0x328] ;  /* 0x0000ca0000047ab9 */ /* 0x000fe20000000a00 */
[----:B------:R-:W-:Y:S02]  /*1a430*/  ULDC.64 UR6, c[0x0][0x318] ;  /* 0x0000c60000067ab9 */ /* 0x000fe40000000a00 */
[----:B------:R-:W2:Y:S04]  /*1a440*/  LDL.LU R2, [R1+0x8] ;  /* 0x0000080001027983 */ /* 0x000ea80000300800 */
        /* <DEDUP_REMOVED lines=104> */
.L_x_3265:
        /* <DEDUP_REMOVED lines=34> */
.L_x_3173:
[----:B------:R-:W-:Y:S02]  /*1acf0*/  PLOP3.LUT P1, PT, P1, P0, PT, 0xa2, 0x0 ;  /* 0x000000000000781c */ /* 0x000fe40000f21472 */
[----:B------:R-:W-:-:S08]  /*1ad00*/  @P0 R2UR P1, UR4, R22 ;  /* 0x00000000160402ca */ /* 0x000fd00000020000 */
[----:B------:R-:W-:-:S05]  /*1ad10*/  @P0 PLOP3.LUT P0, PT, P1, PT, PT, 0x80, 0x0 ;  /* 0x000000000000081c */ /* 0x000fca0000f0f070 */
[----:B------:R-:W-:Y:S01]  /*1ad20*/  @!P1 SYNCS.ARRIVE.TRANS64.RED.A0T1 RZ, [UR4+0x38850], RZ ;  /* 0x038850ffffff99a7 */ /* 0x000fe20008200404 */
[----:B------:R-:W-:Y:S07]  /*1ad30*/  @!P1 ARRIVES.LDGSTSBAR.64.TRANSCNT [UR4+0x38850] ;  /* 0x03885000ff0099b0 */ /* 0x000fee0008000a84 */
[----:B------:R-:W-:Y:S05]  /*1ad40*/  @P0 BRA.U.ANY `(.L_x_3173) ;  /* 0xfffffffd00e80947 */ /* 0x000fea000393ffff */
[----:B------:R-:W-:Y:S01]  /*1ad50*/  NOP ;  /* 0x0000000000007918 */ /* 0x000fe20000000000 */
[----:B-1----:R-:W2:Y:S02]  /*1ad60*/  LDL R2, [R1+0x30] ;  /* 0x0000300001027983 */ /* 0x002ea40000100800 */
[----:B--2---:R-:W-:-:S13]  /*1ad70*/  ISETP.NE.AND P2, PT, R2, 0x3, PT ;  /* 0x000000030200780c */ /* 0x004fda0003f45270 */
[----:B------:R-:W-:Y:S05]  /*1ad80*/  @!P2 BRA `(.L_x_3174) ;  /* 0x000000000004a947 */ /* 0x000fea0003800000 */
[----:B------:R-:W-:Y:S01]  /*1ad90*/  BPT.TRAP 0x1 ;  /* 0x000000040000795c */ /* 0x000fe20000300000 */
.L_x_3174:
        /* <DEDUP_REMOVED lines=11> */
.L_x_3189:
[----:B--2---:R-:W2:Y:S01]  /*1ae50*/  LDL R11, [R1+0x30] ;  /* 0x00003000010b7983 */ /* 0x004ea20000100800 */
[----:B-1----:R-:W1:Y:S01]  /*1ae60*/  LDC R3, c[0x0][0x430] ;  /* 0x00010c00ff037b82 */ /* 0x002e620000000800 */
[----:B---3--:R-:W3:Y:S01]  /*1ae70*/  S2R R2, SR_TID.X ;  /* 0x0000000000027919 */ /* 0x008ee20000002100 */
[----:B0-----:R-:W0:Y:S01]  /*1ae80*/  S2R R4, SR_TID.X ;  /* 0x0000000000047919 */ /* 0x001e220000002100 */
[----:B-1----:R-:W-:Y:S02]  /*1ae90*/  ISETP.NE.AND P0, PT, R3, 0x1, PT ;  /* 0x000000010300780c */ /* 0x002fe40003f05270 */
[----:B---3--:R-:W-:-:S11]  /*1aea0*/  LOP3.LUT R2, R2, 0x7f, RZ, 0xc0, !PT ;  /* 0x0000007f02027812 */ /* 0x008fd600078ec0ff */
[----:B------:R-:W1:Y:S01]  /*1aeb0*/  @P0 LDC R3, c[0x0][0x434] ;  /* 0x00010d00ff030b82 */ /* 0x000e620000000800 */
[----:B0-----:R-:W-:Y:S01]  /*1aec0*/  IMAD.SHL.U32 R4, R4, 0x10, RZ ;  /* 0x0000001004047824 */ /* 0x001fe200078e00ff */
[----:B------:R-:W-:-:S04]  /*1aed0*/  SHF.R.U32.HI R2, RZ, 0x3, R2 ;  /* 0x00000003ff027819 */ /* 0x000fc80000011602 */
[----:B------:R-:W-:Y:S02]  /*1aee0*/  LOP3.LUT R4, R2, 0x70, R4, 0xf8, !PT ;  /* 0x0000007002047812 */ /* 0x000fe400078ef804 */
[----:B------:R-:W0:Y:S02]  /*1aef0*/  @P0 LDC R2, c[0x0][0x438] ;  /* 0x00010e00ff020b82 */ /* 0x000e240000000800 */
[----:B------:R-:W-:Y:S01]  /*1af00*/  ISETP.GT.U32.AND P1, PT, R4, 0x3f, PT ;  /* 0x0000003f0400780c */ /* 0x000fe20003f24070 */
[----:B------:R-:W-:-:S04]  /*1af10*/  IMAD R6, R7, 0x40, R32 ;  /* 0x0000004007067824 */ /* 0x000fc800078e0220 */
[----:B------:R-:W-:-:S08]  /*1af20*/  IMAD.IADD R6, R4, 0x1, R6 ;  /* 0x0000000104067824 */ /* 0x000fd000078e0206 */
[----:B------:R-:W3:Y:S01]  /*1af30*/  @!P1 LDC.64 R4, c[0x0][0x428] ;  /* 0x00010a00ff049b82 */ /* 0x000ee20000000a00 */
[----:B-1----:R-:W-:-:S07]  /*1af40*/  @P0 IMAD.HI.U32 R3, R6, R3, RZ ;  /* 0x0000000306030227 */ /* 0x002fce00078e00ff */
[----:B------:R-:W1:Y:S01]  /*1af50*/  @!P1 LDC.64 R8, c[0x0][0x418] ;  /* 0x00010600ff089b82 */ /* 0x000e620000000a00 */
[----:B------:R-:W-:Y:S01]  /*1af60*/  IMAD.MOV.U32 R10, RZ, RZ, R6 ;  /* 0x000000ffff0a7224 */ /* 0x000fe200078e0006 */
[----:B0-----:R-:W-:-:S04]  /*1af70*/  @P0 SHF.R.U32.HI R10, RZ, R2, R3 ;  /* 0x00000002ff0a0219 */ /* 0x001fc80000011603 */
[--C-:B------:R-:W-:Y:S01]  /*1af80*/  @!P1 SHF.R.S32.HI R3, RZ, 0x1f, R10.reuse ;  /* 0x0000001fff039819 */ /* 0x100fe2000001140a */
[----:B------:R-:W-:-:S04]  /*1af90*/  @!P1 IMAD.MOV.U32 R2, RZ, RZ, R10 ;  /* 0x000000ffff029224 */ /* 0x000fc800078e000a */
[----:B---3--:R-:W-:-:S04]  /*1afa0*/  @!P1 IMAD.WIDE.U32 R2, R28, R4, R2 ;  /* 0x000000041c029225 */ /* 0x008fc800078e0002 */
[----:B------:R-:W-:-:S04]  /*1afb0*/  @!P1 IMAD R4, R33, R4, RZ ;  /* 0x0000000421049224 */ /* 0x000fc800078e02ff */
[----:B------:R-:W-:Y:S01]  /*1afc0*/  @!P1 IMAD R5, R28, R5, R4 ;  /* 0x000000051c059224 */ /* 0x000fe200078e0204 */
[----:B-1----:R-:W-:-:S03]  /*1afd0*/  @!P1 LEA R8, P0, R2, R8, 0x2 ;  /* 0x0000000802089211 */ /* 0x002fc600078010ff */
[----:B------:R-:W-:Y:S02]  /*1afe0*/  @!P1 IMAD.IADD R3, R5, 0x1, R3 ;  /* 0x0000000105039824 */ /* 0x000fe400078e0203 */
[----:B------:R-:W-:-:S03]  /*1aff0*/  IMAD.MOV.U32 R4, RZ, RZ, RZ ;  /* 0x000000ffff047224 */ /* 0x000fc600078e00ff */
[----:B------:R-:W-:Y:S01]  /*1b000*/  @!P1 LEA.HI.X R9, R2, R9, R3, 0x2, P0 ;  /* 0x0000000902099211 */ /* 0x000fe200000f1403 */
[----:B------:R-:W-:-:S04]  /*1b010*/  VIADD R18, R18, 0x1 ;  /* 0x0000000112127836 */ /* 0x000fc80000000000 */
[----:B------:R0:W5:Y:S01]  /*1b020*/  @!P1 LDG.E R4, desc[UR40][R8.64] ;  /* 0x0000002808049981 */ /* 0x000162000c1e1900 */
[----:B------:R-:W-:Y:S01]  /*1b030*/  ISETP.NE.AND P0, PT, R18, 0x2, PT ;  /* 0x000000021200780c */ /* 0x000fe20003f05270 */
[----:B------:R-:W-:-:S03]  /*1b040*/  IMAD.MOV R5, RZ, RZ, -R10 ;  /* 0x000000ffff057224 */ /* 0x000fc600078e0a0a */
[----:B------:R-:W-:Y:S01]  /*1b050*/  SEL R2, RZ, 0x1, P0 ;  /* 0x00000001ff027807 */ /* 0x000fe20000000000 */
[----:B------:R-:W-:Y:S05]  /*1b060*/  YIELD ;  /* 0x0000000000007946 */ /* 0x000fea0003800000 */
[----:B------:R-:W-:Y:S01]  /*1b070*/  LOP3.LUT R23, R23, R2, RZ, 0x3c, !PT ;  /* 0x0000000217177212 */ /* 0x000fe200078e3cff */
[----:B------:R-:W-:Y:S01]  /*1b080*/  ULDC UR4, c[0x0][0x430] ;  /* 0x00010c0000047ab9 */ /* 0x000fe20000000800 */
[----:B------:R-:W-:Y:S02]  /*1b090*/  IMAD.MOV.U32 R2, RZ, RZ, R7 ;  /* 0x000000ffff027224 */ /* 0x000fe400078e0007 */
[----:B------:R-:W-:Y:S01]  /*1b0a0*/  IMAD R5, R5, UR4, R6 ;  /* 0x0000000405057c24 */ /* 0x000fe2000f8e0206 */
[----:B------:R-:W-:Y:S01]  /*1b0b0*/  SEL R18, R18, RZ, P0 ;  /* 0x000000ff12127207 */ /* 0x000fe20000000000 */
[----:B------:R-:W-:Y:S01]  /*1b0c0*/  VIADD R7, R7, 0xffffffff ;  /* 0xffffffff07077836 */ /* 0x000fe20000000000 */
[----:B------:R-:W-:-:S02]  /*1b0d0*/  ISETP.GT.AND P3, PT, R2, R31, PT ;  /* 0x0000001f0200720c */ /* 0x000fc40003f64270 */
[----:B--2---:R-:W-:-:S13]  /*1b0e0*/  ISETP.NE.AND P1, PT, R11, 0x3, PT ;  /* 0x000000030b00780c */ /* 0x004fda0003f25270 */
[----:B0-----:R-:W-:Y:S05]  /*1b0f0*/  @!P1 BRA `(.L_x_3177) ;  /* 0x0000000000049947 */ /* 0x001fea0003800000 */
[----:B------:R-:W-:Y:S01]  /*1b100*/  BPT.TRAP 0x1 ;  /* 0x000000040000795c */ /* 0x000fe20000300000 */
.L_x_3177:
[----:B------:R-:W-:Y:S01]  /*1b110*/  IMAD R6, R18, 0x8, R17 ;  /* 0x0000000812067824 */ /* 0x000fe200078e0211 */
[----:B------:R-:W-:Y:S01]  /*1b120*/  SHF.L.U32 R20, R23, 0x1f, RZ ;  /* 0x0000001f17147819 */ /* 0x000fe200000006ff */
[----:B------:R-:W-:Y:S01]  /*1b130*/  BSSY B1, `(.L_x_3178) ;  /* 0x0000004000017945 */ /* 0x000fe20003800000 */
[----:B------:R-:W-:Y:S02]  /*1b140*/  SHF.R.S32.HI R9, RZ, 0x1f, R5 ;  /* 0x0000001fff097819 */ /* 0x000fe40000011405 */
[----:B------:R-:W0:Y:S02]  /*1b150*/  SYNCS.PHASECHK.TRANS64.TRYWAIT P0, [R6+URZ+0x38840], R20 ;  /* 0x03884014060075a7 */ /* 0x000e24000800017f */
[----:B0-----:R-:W-:Y:S05]  /*1b160*/  @!P0 BRA `(.L_x_3179) ;  /* 0x0000004400248947 */ /* 0x001fea0003800000 */
.L_x_3266:
[----:B------:R-:W-:Y:S05]  /*1b170*/  BSYNC B1 ;  /* 0x0000000000017941 */ /* 0x000fea0003800000 */
.L_x_3178:
        /* <DEDUP_REMOVED lines=40> */
.L_x_3276:
        /* <DEDUP_REMOVED lines=8> */
.L_x_3181:
[----:B------:R-:W-:Y:S02]  /*1b480*/  PLOP3.LUT P1, PT, P1, P0, PT, 0xa2, 0x0 ;  /* 0x000000000000781c */ /* 0x000fe40000f21472 */
[----:B------:R-:W-:-:S08]  /*1b490*/  @P0 R2UR P1, UR4, R6 ;  /* 0x00000000060402ca */ /* 0x000fd00000020000 */
[----:B------:R-:W-:-:S05]  /*1b4a0*/  @P0 PLOP3.LUT P0, PT, P1, PT, PT, 0x80, 0x0 ;  /* 0x000000000000081c */ /* 0x000fca0000f0f070 */
[----:B------:R-:W-:Y:S01]  /*1b4b0*/  @!P1 SYNCS.ARRIVE.TRANS64.RED.A0T1 RZ, [UR4+0x38830], RZ ;  /* 0x038830ffffff99a7 */ /* 0x000fe20008200404 */
[----:B------:R-:W-:Y:S07]  /*1b4c0*/  @!P1 ARRIVES.LDGSTSBAR.64.TRANSCNT [UR4+0x38830] ;  /* 0x03883000ff0099b0 */ /* 0x000fee0008000a84 */
[----:B------:R-:W-:Y:S05]  /*1b4d0*/  @P0 BRA.U.ANY `(.L_x_3181) ;  /* 0xfffffffd00e80947 */ /* 0x000fea000393ffff */
[----:B------:R-:W-:Y:S01]  /*1b4e0*/  NOP ;  /* 0x0000000000007918 */ /* 0x000fe20000000000 */
[----:B--2---:R-:W2:Y:S02]  /*1b4f0*/  LDL R2, [R1+0x30] ;  /* 0x0000300001027983 */ /* 0x004ea40000100800 */
[----:B--2---:R-:W-:-:S13]  /*1b500*/  ISETP.NE.AND P2, PT, R2, 0x3, PT ;  /* 0x000000030200780c */ /* 0x004fda0003f45270 */
[----:B------:R-:W-:Y:S05]  /*1b510*/  @!P2 BRA `(.L_x_3182) ;  /* 0x000000000004a947 */ /* 0x000fea0003800000 */
[----:B------:R-:W-:Y:S01]  /*1b520*/  BPT.TRAP 0x1 ;  /* 0x000000040000795c */ /* 0x000fe20000300000 */
.L_x_3182:
[----:B------:R2:W-:Y:S01]  /*1b530*/  SYNCS.ARRIVE.TRANS64.A1T0 RZ, [R6+URZ+0x38830], RZ ;  /* 0x038830ff06ff79a7 */ /* 0x0005e2000810003f */
[----:B------:R-:W-:Y:S05]  /*1b540*/  @!P2 BRA `(.L_x_3183) ;  /* 0x000000000004a947 */ /* 0x000fea0003800000 */
[----:B------:R-:W-:Y:S01]  /*1b550*/  BPT.TRAP 0x1 ;  /* 0x000000040000795c */ /* 0x000fe20000300000 */
.L_x_3183:
[----:B------:R-:W3:Y:S01]  /*1b560*/  SYNCS.PHASECHK.TRANS64.TRYWAIT P0, [R6+URZ+0x38860], R20 ;  /* 0x03886014060075a7 */ /* 0x000ee2000800017f */
[----:B------:R-:W-:Y:S04]  /*1b570*/  BSSY B1, `(.L_x_3184) ;  /* 0x0000002000017945 */ /* 0x000fe80003800000 */
[----:B---3--:R-:W-:Y:S05]  /*1b580*/  @!P0 BRA `(.L_x_3185) ;  /* 0x00000044004c8947 */ /* 0x008fea0003800000 */
.L_x_3277:
[----:B------:R-:W-:Y:S05]  /*1b590*/  BSYNC B1 ;  /* 0x0000000000017941 */ /* 0x000fea0003800000 */
.L_x_3184:
        /* <DEDUP_REMOVED lines=79> */
.L_x_3287:
        /* <DEDUP_REMOVED lines=25> */
.L_x_3187:
[----:B------:R-:W-:Y:S02]  /*1bc20*/  PLOP3.LUT P1, PT, P1, P0, PT, 0xa2, 0x0 ;  /* 0x000000000000781c */ /* 0x000fe40000f21472 */
[----:B------:R-:W-:-:S08]  /*1bc30*/  @P0 R2UR P1, UR4, R6 ;  /* 0x00000000060402ca */ /* 0x000fd00000020000 */
[----:B------:R-:W-:-:S05]  /*1bc40*/  @P0 PLOP3.LUT P0, PT, P1, PT, PT, 0x80, 0x0 ;  /* 0x000000000000081c */ /* 0x000fca0000f0f070 */
[----:B------:R-:W-:Y:S01]  /*1bc50*/  @!P1 SYNCS.ARRIVE.TRANS64.RED.A0T1 RZ, [UR4+0x38850], RZ ;  /* 0x038850ffffff99a7 */ /* 0x000fe20008200404 */
[----:B------:R-:W-:Y:S07]  /*1bc60*/  @!P1 ARRIVES.LDGSTSBAR.64.TRANSCNT [UR4+0x38850] ;  /* 0x03885000ff0099b0 */ /* 0x000fee0008000a84 */
[----:B------:R-:W-:Y:S05]  /*1bc70*/  @P0 BRA.U.ANY `(.L_x_3187) ;  /* 0xfffffffd00e80947 */ /* 0x000fea000393ffff */
[----:B------:R-:W-:Y:S01]  /*1bc80*/  NOP ;  /* 0x0000000000007918 */ /* 0x000fe20000000000 */
[----:B0-----:R-:W4:Y:S02]  /*1bc90*/  LDL R2, [R1+0x30] ;  /* 0x0000300001027983 */ /* 0x001f240000100800 */
[----:B----4-:R-:W-:-:S13]  /*1bca0*/  ISETP.NE.AND P2, PT, R2, 0x3, PT ;  /* 0x000000030200780c */ /* 0x010fda0003f45270 */
[----:B------:R-:W-:Y:S05]  /*1bcb0*/  @!P2 BRA `(.L_x_3188) ;  /* 0x000000000004a947 */ /* 0x000fea0003800000 */
[----:B------:R-:W-:Y:S01]  /*1bcc0*/  BPT.TRAP 0x1 ;  /* 0x000000040000795c */ /* 0x000fe20000300000 */
.L_x_3188:
[----:B------:R1:W-:Y:S01]  /*1bcd0*/  SYNCS.ARRIVE.TRANS64.A1T0 RZ, [R6+URZ+0x38850], RZ ;  /* 0x038850ff06ff79a7 */ /* 0x0003e2000810003f */
[----:B------:R-:W-:Y:S05]  /*1bce0*/  @P3 BRA `(.L_x_3189) ;  /* 0xfffffff000583947 */ /* 0x000fea000383ffff */
.L_x_3176:
[----:B------:R-:W-:Y:S05]  /*1bcf0*/  BSYNC B0 ;  /* 0x0000000000007941 */ /* 0x000fea0003800000 */
.L_x_3175:
        /* <DEDUP_REMOVED lines=21> */
.L_x_3191:
[----:B------:R-:W-:Y:S05]  /*1be50*/  BSYNC B0 ;  /* 0x0000000000007941 */ /* 0x000fea0003800000 */
.L_x_3190:
[----:B------:R-:W-:-:S07]  /*1be60*/  SEL R18, R18, RZ, P0 ;  /* 0x000000ff12127207 */ /* 0x000fce0000000000 */
.L_x_3144:
[----:B------:R-:W-:Y:S05]  /*1be70*/  BSYNC B7 ;  /* 0x0000000000077941 */ /* 0x000fea0003800000 */
.L_x_3142:
        /* <DEDUP_REMOVED lines=11> */
.L_x_3192:
        /* <DEDUP_REMOVED lines=43> */
.L_x_3297:
[----:B------:R-:W-:Y:S02]  /*1c1e0*/  ULDC UR4, c[0x0][0xd38] ;  /* 0x00034e0000047ab9 */ /* 0x000fe40000000800 */
[----:B------:R-:W-:-:S04]  /*1c1f0*/  IMAD.U32 R4, RZ, RZ, UR4 ;  /* 0x00000004ff047e24 */ /* 0x000fc8000f8e00ff */
[----:B-1----:R-:W-:-:S04]  /*1c200*/  IMAD R3, R14, R4, RZ ;  /* 0x000000040e037224 */ /* 0x002fc800078e02ff */
[----:B------:R-:W-:-:S05]  /*1c210*/  IMAD.IADD R6, R6, 0x1, R3 ;  /* 0x0000000106067824 */ /* 0x000fca00078e0203 */
[----:B------:R-:W-:-:S13]  /*1c220*/  ISETP.GT.AND P6, PT, R6, R0, PT ;  /* 0x000000000600720c */ /* 0x000fda0003fc4270 */
[----:B------:R-:W-:Y:S05]  /*1c230*/  @P6 BRA `(.L_x_3195) ;  /* 0x0000000000a46947 */ /* 0x000fea0003800000 */
.L_x_3198:
        /* <DEDUP_REMOVED lines=35> */
.L_x_3305:
[----:B------:R-:W-:Y:S02]  /*1c470*/  ULDC UR4, c[0x0][0xd38] ;  /* 0x00034e0000047ab9 */ /* 0x000fe40000000800 */
[----:B------:R-:W-:-:S04]  /*1c480*/  IMAD.U32 R4, RZ, RZ, UR4 ;  /* 0x00000004ff047e24 */ /* 0x000fc8000f8e00ff */
[----:B-1----:R-:W-:-:S04]  /*1c490*/  IMAD R3, R14, R4, RZ ;  /* 0x000000040e037224 */ /* 0x002fc800078e02ff */
[----:B------:R-:W-:-:S05]  /*1c4a0*/  IMAD.IADD R6, R3, 0x1, R6 ;  /* 0x0000000103067824 */ /* 0x000fca00078e0206 */
[----:B------:R-:W-:-:S13]  /*1c4b0*/  ISETP.GT.AND P6, PT, R6, R0, PT ;  /* 0x000000000600720c */ /* 0x000fda0003fc4270 */
[----:B------:R-:W-:Y:S05]  /*1c4c0*/  @!P6 BRA `(.L_x_3198) ;  /* 0xfffffffc005ce947 */ /* 0x000fea000383ffff */
.L_x_3195:
        /* <DEDUP_REMOVED lines=10> */
.L_x_3310:
[----:B------:R-:W-:-:S13]  /*1c570*/  ISETP.NE.AND P0, PT, R3, RZ, PT ;  /* 0x000000ff0300720c */ /* 0x000fda0003f05270 */
[----:B------:R-:W-:Y:S05]  /*1c580*/  @!P0 BRA `(.L_x_3200) ;  /* 0x0000000000108947 */ /* 0x000fea0003800000 */
[----:B------:R-:W-:Y:S01]  /*1c590*/  UMOV UR4, 0xffffffff ;  /* 0xffffffff00047882 */ /* 0x000fe20000000000 */
[----:B------:R-:W-:Y:S02]  /*1c5a0*/  VIADD R12, R7, 0xffffffff ;  /* 0xffffffff070c7836 */ /* 0x000fe40000000000 */
[----:B------:R-:W-:Y:S05]  /*1c5b0*/  BRA.DIV UR4, `(.L_x_3201) ;  /* 0x0000004604807947 */ /* 0x000fea000b800000 */
[----:B------:R4:W0:Y:S02]  /*1c5c0*/  SHFL.IDX PT, R24, R2, R12, 0x1f ;  /* 0x00001f0c02187589 */ /* 0x00082400000e0000 */
.L_x_3200:
        /* <DEDUP_REMOVED lines=59> */
.L_x_3202:
        /* <DEDUP_REMOVED lines=60> */
.L_x_3203:
[----:B------:R-:W-:-:S05]  /*1cd40*/  LOP3.LUT R0, RZ, R3, RZ, 0x33, !PT ;  /* 0x00000003ff007212 */ /* 0x000fca00078e33ff */
[----:B------:R-:W-:Y:S01]  /*1cd50*/  IMAD.IADD R25, R25, 0x1, R0 ;  /* 0x0000000119197824 */ /* 0x000fe200078e0200 */
[----:B------:R-:W-:Y:S06]  /*1cd60*/  BRA `(.L_x_3204) ;  /* 0x00000000001c7947 */ /* 0x000fec0003800000 */
.L_x_3196:
[----:B------:R-:W-:Y:S01]  /*1cd70*/  UMOV UR4, URZ ;  /* 0x0000003f00047c82 */ /* 0x000fe20008000000 */
[----:B------:R-:W-:Y:S01]  /*1cd80*/  UMOV UR5, URZ ;  /* 0x0000003f00057c82 */ /* 0x000fe20008000000 */
[----:B------:R-:W-:Y:S01]  /*1cd90*/  ULDC UR6, c[0x0][0xd3c] ;  /* 0x00034f0000067ab9 */ /* 0x000fe20000000800 */
[----:B------:R-:W-:Y:S02]  /*1cda0*/  IMAD.MOV.U32 R24, RZ, RZ, R0 ;  /* 0x000000ffff187224 */ /* 0x000fe400078e0000 */
[----:B------:R-:W-:Y:S02]  /*1cdb0*/  IMAD.U32 R25, RZ, RZ, UR4 ;  /* 0x00000004ff197e24 */ /* 0x000fe4000f8e00ff */
[----:B------:R-:W-:Y:S02]  /*1cdc0*/  IMAD.U32 R26, RZ, RZ, UR5 ;  /* 0x00000005ff1a7e24 */ /* 0x000fe4000f8e00ff */
[----:B------:R-:W-:-:S07]  /*1cdd0*/  IMAD.U32 R27, RZ, RZ, UR6 ;  /* 0x00000006ff1b7e24 */ /* 0x000fce000f8e00ff */
.L_x_3204:
        /* <DEDUP_REMOVED lines=10> */
.L_x_3193:
[----:B------:R-:W-:Y:S02]  /*1ce80*/  ULDC UR4, c[0x0][0xd3c] ;  /* 0x00034f0000047ab9 */ /* 0x000fe40000000800 */
[----:B0-----:R-:W-:-:S13]  /*1ce90*/  ISETP.GE.AND P0, PT, R27, UR4, PT ;  /* 0x000000041b007c0c */ /* 0x001fda000bf06270 */
[----:B------:R-:W-:Y:S05]  /*1cea0*/  @!P0 BRA `(.L_x_3205) ;  /* 0xffffffa000108947 */ /* 0x000fea000383ffff */
[----:B------:R-:W-:Y:S05]  /*1ceb0*/  BSYNC B8 ;  /* 0x0000000000087941 */ /* 0x000fea0003800000 */
.L_x_3128:
[----:B------:R-:W5:Y:S01]  /*1cec0*/  LDL.LU R0, [R1+0x28] ;  /* 0x0000280001007983 */ /* 0x000f620000300800 */
[----:B------:R-:W-:Y:S01]  /*1ced0*/  BSSY B0, `(.L_x_3206) ;  /* 0x000000b000007945 */ /* 0x000fe20003800000 */
[----:B------:R-:W1:Y:S01]  /*1cee0*/  S2R R5, SR_CgaCtaId ;  /* 0x0000000000057919 */ /* 0x000e620000008800 */
[----:B-----5:R-:W-:-:S05]  /*1cef0*/  VIADD R0, R0, 0x1 ;  /* 0x0000000100007836 */ /* 0x020fca0000000000 */
[----:B0-----:R-:W-:-:S04]  /*1cf00*/  LEA.HI R2, R0, R0, RZ, 0x1 ;  /* 0x0000000000027211 */ /* 0x001fc800078f08ff */
[----:B------:R-:W-:Y:S02]  /*1cf10*/  LOP3.LUT R3, R2, 0xfffffffe, RZ, 0xc0, !PT ;  /* 0xfffffffe02037812 */ /* 0x000fe400078ec0ff */
[----:B------:R-:W-:-:S03]  /*1cf20*/  MOV R2, 0x400 ;  /* 0x0000040000027802 */ /* 0x000fc60000000f00 */
[----:B------:R-:W-:Y:S01]  /*1cf30*/  IMAD.IADD R0, R0, 0x1, -R3 ;  /* 0x0000000100007824 */ /* 0x000fe200078e0a03 */
[----:B-1----:R-:W-:-:S04]  /*1cf40*/  LEA R5, R5, R2, 0x18 ;  /* 0x0000000205057211 */ /* 0x002fc800078ec0ff */
[----:B------:R-:W-:-:S04]  /*1cf50*/  SHF.L.U32 R0, R0, 0x1f, RZ ;  /* 0x0000001f00007819 */ /* 0x000fc800000006ff */
[----:B------:R-:W0:Y:S02]  /*1cf60*/  SYNCS.PHASECHK.TRANS64.TRYWAIT P0, [R5+URZ+0x38820], R0 ;  /* 0x03882000050075a7 */ /* 0x000e24000800017f */
[----:B0-----:R-:W-:Y:S05]  /*1cf70*/  @!P0 BRA `(.L_x_3207) ;  /* 0x0000003c00388947 */ /* 0x001fea0003800000 */
.L_x_3313:
[----:B------:R-:W-:Y:S05]  /*1cf80*/  BSYNC B0 ;  /* 0x0000000000007941 */ /* 0x000fea0003800000 */
.L_x_3206:
[----:B------:R-:W-:-:S03]  /*1cf90*/  UMOV UR4, 0xffffffff ;  /* 0xffffffff00047882 */ /* 0x000fc60000000000 */
[----:B------:R-:W-:Y:S05]  /*1cfa0*/  BRA.DIV UR4, `(.L_x_3208) ;  /* 0x0000003e04407947 */ /* 0x000fea000b800000 */
[----:B0-----:R-:W0:Y:S02]  /*1cfb0*/  S2R R0, SR_TID.X ;  /* 0x0000000000007919 */ /* 0x001e240000002100 */
[----:B0-----:R-:W-:-:S04]  /*1cfc0*/  SHF.R.U32.HI R0, RZ, 0x5, R0 ;  /* 0x00000005ff007819 */ /* 0x001fc80000011600 */
[----:B------:R-:W-:-:S05]  /*1cfd0*/  LOP3.LUT R0, R0, 0x3, RZ, 0xc0, !PT ;  /* 0x0000000300007812 */ /* 0x000fca00078ec0ff */
[----:B------:R0:W1:Y:S02]  /*1cfe0*/  SHFL.IDX PT, R14, R0, RZ, 0x1f ;  /* 0x00001fff000e7589 */ /* 0x00006400000e0000 */
.L_x_3316:
[----:B-1----:R-:W-:Y:S01]  /*1cff0*/  ISETP.NE.AND P0, PT, R14, RZ, PT ;  /* 0x000000ff0e00720c */ /* 0x002fe20003f05270 */
[----:B------:R-:W-:-:S12]  /*1d000*/  BSSY B0, `(.L_x_3209) ;  /* 0x0000024000007945 */ /* 0x000fd80003800000 */
[----:B------:R-:W-:Y:S05]  /*1d010*/  @P0 BRA `(.L_x_3210) ;  /* 0x0000000000880947 */ /* 0x000fea0003800000 */
[----:B------:R-:W-:-:S03]  /*1d020*/  UMOV UR4, 0xffffffff ;  /* 0xffffffff00047882 */ /* 0x000fc60000000000 */
[----:B------:R-:W-:Y:S05]  /*1d030*/  BRA.DIV UR4, `(.L_x_3211) ;  /* 0x0000003e04507947 */ /* 0x000fea000b800000 */
[----:B------:R-:W-:-:S13]  /*1d040*/  ELECT P6, URZ, PT ;  /* 0x00000000003f782f */ /* 0x000fda00038c0000 */
.L_x_3319:
[----:B------:R-:W-:Y:S05]  /*1d050*/  @!P6 BRA `(.L_x_3210) ;  /* 0x000000000078e947 */ /* 0x000fea0003800000 */
[----:B0-----:R-:W5:Y:S02]  /*1d060*/  LDL.LU R0, [R1+0x4] ;  /* 0x0000040001007983 */ /* 0x001f640000300800 */
[----:B-----5:R-:W-:-:S04]  /*1d070*/  LOP3.LUT R0, R0, 0x2, RZ, 0xfc, !PT ;  /* 0x0000000200007812 */ /* 0x020fc800078efcff */
[----:B------:R-:W-:-:S13]  /*1d080*/  ISETP.NE.AND P0, PT, R0, 0x3, PT ;  /* 0x000000030000780c */ /* 0x000fda0003f05270 */
[----:B------:R-:W-:Y:S05]  /*1d090*/  @!P0 BRA `(.L_x_3212) ;  /* 0x0000000000048947 */ /* 0x000fea0003800000 */
[----:B------:R-:W-:Y:S01]  /*1d0a0*/  BPT.TRAP 0x1 ;  /* 0x000000040000795c */ /* 0x000fe20000300000 */
.L_x_3212:
[C---:B------:R-:W-:Y:S01]  /*1d0b0*/  IMAD R3, R18.reuse, 0x8, R5 ;  /* 0x0000000812037824 */ /* 0x040fe200078e0205 */
[----:B------:R-:W-:Y:S01]  /*1d0c0*/  SHF.L.U32 R2, R23, 0x1f, RZ ;  /* 0x0000001f17027819 */ /* 0x000fe200000006ff */
[----:B------:R-:W-:-:S03]  /*1d0d0*/  VIADD R18, R18, 0x1 ;  /* 0x0000000112127836 */ /* 0x000fc60000000000 */
[----:B------:R-:W0:Y:S02]  /*1d0e0*/  SYNCS.PHASECHK.TRANS64.TRYWAIT P1, [R3+URZ+0x38840], R2 ;  /* 0x03884002030075a7 */ /* 0x000e24000802017f */
[----:B------:R-:W-:-:S04]  /*1d0f0*/  ISETP.NE.AND P2, PT, R18, 0x2, PT ;  /* 0x000000021200780c */ /* 0x000fc80003f45270 */
[----:B------:R-:W-:Y:S01]  /*1d100*/  SEL R0, RZ, 0x1, P2 ;  /* 0x00000001ff007807 */ /* 0x000fe20001000000 */
[----:B0-----:R-:W-:Y:S08]  /*1d110*/  @!P1 BRA `(.L_x_3213) ;  /* 0x0000003c00389947 */ /* 0x001ff00003800000 */
.L_x_3320:
[----:B------:R-:W-:Y:S02]  /*1d120*/  SEL R18, R18, RZ, P2 ;  /* 0x000000ff12127207 */ /* 0x000fe40001000000 */
[----:B------:R-:W-:Y:S01]  /*1d130*/  LOP3.LUT R0, R23, R0, RZ, 0x3c, !PT ;  /* 0x0000000017007212 */ /* 0x000fe200078e3cff */
[----:B------:R-:W-:Y:S06]  /*1d140*/  @!P0 BRA `(.L_x_3214) ;  /* 0x0000000000048947 */ /* 0x000fec0003800000 */
[----:B------:R-:W-:Y:S01]  /*1d150*/  BPT.TRAP 0x1 ;  /* 0x000000040000795c */ /* 0x000fe20000300000 */
.L_x_3214:
[----:B------:R-:W-:Y:S01]  /*1d160*/  IMAD R5, R18, 0x8, R5 ;  /* 0x0000000812057824 */ /* 0x000fe200078e0205 */
[----:B------:R-:W-:-:S04]  /*1d170*/  SHF.L.U32 R0, R0, 0x1f, RZ ;  /* 0x0000001f00007819 */ /* 0x000fc800000006ff */
[----:B------:R-:W1:Y:S02]  /*1d180*/  SYNCS.PHASECHK.TRANS64.TRYWAIT P1, [R5+URZ+0x38840], R0 ;  /* 0x03884000050075a7 */ /* 0x000e64000802017f */
[----:B-1----:R-:W-:Y:S05]  /*1d190*/  @!P1 BRA `(.L_x_3215) ;  /* 0x0000003c002c9947 */ /* 0x002fea0003800000 */
.L_x_3321:
[----:B------:R-:W-:Y:S05]  /*1d1a0*/  @!P0 BRA `(.L_x_3216) ;  /* 0x0000000000048947 */ /* 0x000fea0003800000 */
[----:B------:R-:W-:Y:S01]  /*1d1b0*/  BPT.TRAP 0x1 ;  /* 0x000000040000795c */ /* 0x000fe20000300000 */
.L_x_3216:
[----:B------:R-:W5:Y:S02]  /*1d1c0*/  SYNCS.PHASECHK.TRANS64.TRYWAIT P1, [R3+URZ+0x38860], R2 ;  /* 0x03886002030075a7 */ /* 0x000f64000802017f */
[----:B-----5:R-:W-:Y:S05]  /*1d1d0*/  @!P1 BRA `(.L_x_3217) ;  /* 0x0000003c00309947 */ /* 0x020fea0003800000 */
.L_x_3322:
[----:B------:R-:W-:Y:S05]  /*1d1e0*/  @!P0 BRA `(.L_x_3218) ;  /* 0x0000000000048947 */ /* 0x000fea0003800000 */
[----:B------:R-:W-:Y:S01]  /*1d1f0*/  BPT.TRAP 0x1 ;  /* 0x000000040000795c */ /* 0x000fe20000300000 */
.L_x_3218:
[----:B------:R0:W0:Y:S02]  /*1d200*/  SYNCS.PHASECHK.TRANS64.TRYWAIT P0, [R5+URZ+0x38860], R0 ;  /* 0x03886000050075a7 */ /* 0x000024000800017f */
[----:B0-----:R-:W-:Y:S05]  /*1d210*/  @!P0 NANOSLEEP.SYNCS 0x989680 ;  /* 0x009896800000895d */ /* 0x001fea0003900000 */
[----:B------:R-:W0:Y:S02]  /*1d220*/  @!P0 SYNCS.PHASECHK.TRANS64 P0, [R5+URZ+0x38860], R0 ;  /* 0x03886000050085a7 */ /* 0x000e24000800007f */
[----:B0-----:R-:W-:Y:S05]  /*1d230*/  @!P0 BRA `(.L_x_3218) ;  /* 0xfffffffc00f08947 */ /* 0x001fea000383ffff */
.L_x_3210:
[----:B------:R-:W-:Y:S05]  /*1d240*/  BSYNC B0 ;  /* 0x0000000000007941 */ /* 0x000fea0003800000 */
.L_x_3209:
[----:B------:R-:W-:Y:S05]  /*1d250*/  EXIT ;  /* 0x000000000000794d */ /* 0x000fea0003800000 */
.L_x_3025:
[----:B0-----:R-:W-:-:S04]  /*1d260*/  IMAD.U32 R3, RZ, RZ, UR38 ;  /* 0x00000026ff037e24 */ /* 0x001fc8000f8e00ff */
[----:B------:R0:W1:Y:S03]  /*1d270*/  SYNCS.PHASECHK.TRANS64.TRYWAIT P1, [R3+URZ+0x38800], R0 ;  /* 0x03880000030075a7 */ /* 0x000066000802017f */
[----:B-1----:R-:W-:Y:S05]  /*1d280*/  @!P1 NANOSLEEP.SYNCS 0x989680 ;  /* 0x009896800000995d */ /* 0x002fea0003900000 */
[----:B------:R-:W1:Y:S02]  /*1d290*/  @!P1 SYNCS.PHASECHK.TRANS64 P1, [R3+URZ+0x38800], R0 ;  /* 0x03880000030095a7 */ /* 0x000e64000802007f */
[----:B-1----:R-:W-:Y:S05]  /*1d2a0*/  @!P1 BRA `(.L_x_3025) ;  /* 0xfffffffc00ec9947 */ /* 0x002fea000383ffff */
[----:B------:R-:W-:Y:S05]  /*1d2b0*/  BRA `(.L_x_3219) ;  /* 0xfffffe7000f07947 */ /* 0x000fea000383ffff */
.L_x_3029:
[----:B-1----:R1:W2:Y:S02]  /*1d2c0*/  SYNCS.PHASECHK.TRANS64.TRYWAIT P1, [R8+URZ+0x38830], R3 ;  /* 0x03883003080075a7 */ /* 0x0022a4000802017f */
[----:B--2---:R-:W-:Y:S05]  /*1d2d0*/  @!P1 NANOSLEEP.SYNCS 0x989680 ;  /* 0x009896800000995d */ /* 0x004fea0003900000 */
[----:B------:R-:W2:Y:S02]  /*1d2e0*/  @!P1 SYNCS.PHASECHK.TRANS64 P1, [R8+URZ+0x38830], R3 ;  /* 0x03883003080095a7 */ /* 0x000ea4000802007f */
[----:B--2---:R-:W-:Y:S05]  /*1d2f0*/  @!P1 BRA `(.L_x_3029) ;  /* 0xfffffffc00f09947 */ /* 0x004fea000383ffff */
[----:B------:R-:W-:Y:S05]  /*1d300*/  BRA `(.L_x_3028) ;  /* 0xfffffe7400087947 */ /* 0x000fea000383ffff */
.L_x_3030:
[----:B--2---:R-:W-:-:S04]  /*1d310*/  IMAD.U32 R5, RZ, RZ, UR38 ;  /* 0x00000026ff057e24 */ /* 0x004fc8000f8e00ff */
[----:B------:R2:W3:Y:S03]  /*1d320*/  SYNCS.PHASECHK.TRANS64.TRYWAIT P1, [R5+URZ+0x38810], R0 ;  /* 0x03881000050075a7 */ /* 0x0004e6000802017f */
[----:B---3--:R-:W-:Y:S05]  /*1d330*/  @!P1 NANOSLEEP.SYNCS 0x989680 ;  /* 0x009896800000995d */ /* 0x008fea0003900000 */
[----:B------:R-:W3:Y:S02]  /*1d340*/  @!P1 SYNCS.PHASECHK.TRANS64 P1, [R5+URZ+0x38810], R0 ;  /* 0x03881000050095a7 */ /* 0x000ee4000802007f */
[----:B---3--:R-:W-:Y:S05]  /*1d350*/  @!P1 BRA `(.L_x_3030) ;  /* 0xfffffffc00ec9947 */ /* 0x008fea000383ffff */
[----:B------:R-:W-:Y:S05]  /*1d360*/  BRA `(.L_x_3220) ;  /* 0xfffffe7400907947 */ /* 0x000fea000383ffff */
.L_x_3034:
[----:B----4-:R4:W0:Y:S02]  /*1d370*/  SYNCS.PHASECHK.TRANS64.TRYWAIT P1, [R8+URZ+0x38850], R3 ;  /* 0x03885003080075a7 */ /* 0x010824000802017f */
[----:B0-----:R-:W-:Y:S05]  /*1d380*/  @!P1 NANOSLEEP.SYNCS 0x989680 ;  /* 0x009896800000995d */ /* 0x001fea0003900000 */
[----:B------:R-:W0:Y:S02]  /*1d390*/  @!P1 SYNCS.PHASECHK.TRANS64 P1, [R8+URZ+0x38850], R3 ;  /* 0x03885003080095a7 */ /* 0x000e24000802007f */
[----:B0-----:R-:W-:Y:S05]  /*1d3a0*/  @!P1 BRA `(.L_x_3034) ;  /* 0xfffffffc00f09947 */ /* 0x001fea000383ffff */
[----:B------:R-:W-:Y:S05]  /*1d3b0*/  BRA `(.L_x_3033) ;  /* 0xfffffe74009c7947 */ /* 0x000fea000383ffff */
.L_x_3052:
[----:B-1----:R-:W-:-:S04]  /*1d3c0*/  IMAD.U32 R6, RZ, RZ, UR5 ;  /* 0x00000005ff067e24 */ /* 0x002fc8000f8e00ff */
[----:B------:R1:W2:Y:S03]  /*1d3d0*/  SYNCS.PHASECHK.TRANS64.TRYWAIT P1, [R6+URZ+0x38830], R5 ;  /* 0x03883005060075a7 */ /* 0x0002a6000802017f */
[----:B--2---:R-:W-:Y:S05]  /*1d3e0*/  @!P1 NANOSLEEP.SYNCS 0x989680 ;  /* 0x009896800000995d */ /* 0x004fea0003900000 */
[----:B------:R-:W2:Y:S02]  /*1d3f0*/  @!P1 SYNCS.PHASECHK.TRANS64 P1, [R6+URZ+0x38830], R5 ;  /* 0x03883005060095a7 */ /* 0x000ea4000802007f */
[----:B--2---:R-:W-:Y:S05]  /*1d400*/  @!P1 BRA `(.L_x_3052) ;  /* 0xfffffffc00ec9947 */ /* 0x004fea000383ffff */
[----:B------:R-:W-:Y:S05]  /*1d410*/  BRA `(.L_x_3051) ;  /* 0xfffffea400107947 */ /* 0x000fea000383ffff */
.L_x_3056:
[----:B-1----:R-:W-:-:S04]  /*1d420*/  IMAD.U32 R6, RZ, RZ, UR5 ;  /* 0x00000005ff067e24 */ /* 0x002fc8000f8e00ff */
[----:B------:R1:W3:Y:S03]  /*1d430*/  SYNCS.PHASECHK.TRANS64.TRYWAIT P1, [R6+URZ+0x38850], R5 ;  /* 0x03885005060075a7 */ /* 0x0002e6000802017f */
[----:B---3--:R-:W-:Y:S05]  /*1d440*/  @!P1 NANOSLEEP.SYNCS 0x989680 ;  /* 0x009896800000995d */ /* 0x008fea0003900000 */
[----:B------:R-:W3:Y:S02]  /*1d450*/  @!P1 SYNCS.PHASECHK.TRANS64 P1, [R6+URZ+0x38850], R5 ;  /* 0x03885005060095a7 */ /* 0x000ee4000802007f */
[----:B---3--:R-:W-:Y:S05]  /*1d460*/  @!P1 BRA `(.L_x_3056) ;  /* 0xfffffffc00ec9947 */ /* 0x008fea000383ffff */
[----:B------:R-:W-:Y:S05]  /*1d470*/  BRA `(.L_x_3055) ;  /* 0xfffffea4006c7947 */ /* 0x000fea000383ffff */
.L_x_3075:
[----:B-1----:R-:W-:-:S04]  /*1d480*/  IMAD.U32 R6, RZ, RZ, UR5 ;  /* 0x00000005ff067e24 */ /* 0x002fc8000f8e00ff */
[----:B------:R1:W2:Y:S03]  /*1d490*/  SYNCS.PHASECHK.TRANS64.TRYWAIT P2, [R6+URZ+0x38830], R5 ;  /* 0x03883005060075a7 */ /* 0x0002a6000804017f */
[----:B--2---:R-:W-:Y:S05]  /*1d4a0*/  @!P2 NANOSLEEP.SYNCS 0x989680 ;  /* 0x009896800000a95d */ /* 0x004fea0003900000 */
[----:B------:R-:W2:Y:S02]  /*1d4b0*/  @!P2 SYNCS.PHASECHK.TRANS64 P2, [R6+URZ+0x38830], R5 ;  /* 0x038830050600a5a7 */ /* 0x000ea4000804007f */
[----:B--2---:R-:W-:Y:S05]  /*1d4c0*/  @!P2 BRA `(.L_x_3075) ;  /* 0xfffffffc00eca947 */ /* 0x004fea000383ffff */
[----:B------:R-:W-:Y:S05]  /*1d4d0*/  BRA `(.L_x_3074) ;  /* 0xfffffed800747947 */ /* 0x000fea000383ffff */
.L_x_3079:
[----:B-1----:R-:W-:-:S04]  /*1d4e0*/  IMAD.U32 R6, RZ, RZ, UR5 ;  /* 0x00000005ff067e24 */ /* 0x002fc8000f8e00ff */
[----:B------:R1:W3:Y:S03]  /*1d4f0*/  SYNCS.PHASECHK.TRANS64.TRYWAIT P2, [R6+URZ+0x38850], R5 ;  /* 0x03885005060075a7 */ /* 0x0002e6000804017f */
[----:B---3--:R-:W-:Y:S05]  /*1d500*/  @!P2 NANOSLEEP.SYNCS 0x989680 ;  /* 0x009896800000a95d */ /* 0x008fea0003900000 */
[----:B------:R-:W3:Y:S02]  /*1d510*/  @!P2 SYNCS.PHASECHK.TRANS64 P2, [R6+URZ+0x38850], R5 ;  /* 0x038850050600a5a7 */ /* 0x000ee4000804007f */
[----:B---3--:R-:W-:Y:S05]  /*1d520*/  @!P2 BRA `(.L_x_3079) ;  /* 0xfffffffc00eca947 */ /* 0x008fea000383ffff */
[----:B------:R-:W-:Y:S05]  /*1d530*/  BRA `(.L_x_3078) ;  /* 0xfffffed800d07947 */ /* 0x000fea000383ffff */
.L_x_3087:
[----:B-1----:R-:W-:-:S04]  /*1d540*/  IMAD.U32 R6, RZ, RZ, UR7 ;  /* 0x00000007ff067e24 */ /* 0x002fc8000f8e00ff */
[----:B------:R1:W2:Y:S03]  /*1d550*/  SYNCS.PHASECHK.TRANS64.TRYWAIT P1, [R6+URZ+0x38830], R5 ;  /* 0x03883005060075a7 */ /* 0x0002a6000802017f */
[----:B--2---:R-:W-:Y:S05]  /*1d560*/  @!P1 NANOSLEEP.SYNCS 0x989680 ;  /* 0x009896800000995d */ /* 0x004fea0003900000 */
[----:B------:R-:W2:Y:S02]  /*1d570*/  @!P1 SYNCS.PHASECHK.TRANS64 P1, [R6+URZ+0x38830], R5 ;  /* 0x03883005060095a7 */ /* 0x000ea4000802007f */
[----:B--2---:R-:W-:Y:S05]  /*1d580*/  @!P1 BRA `(.L_x_3087) ;  /* 0xfffffffc00ec9947 */ /* 0x004fea000383ffff */
[----:B------:R-:W-:Y:S05]  /*1d590*/  BRA `(.L_x_3086) ;  /* 0xffffff0000887947 */ /* 0x000fea000383ffff */
.L_x_3091:
[----:B-1----:R-:W-:-:S04]  /*1d5a0*/  IMAD.U32 R6, RZ, RZ, UR7 ;  /* 0x00000007ff067e24 */ /* 0x002fc8000f8e00ff */
[----:B------:R1:W3:Y:S03]  /*1d5b0*/  SYNCS.PHASECHK.TRANS64.TRYWAIT P1, [R6+URZ+0x38850], R5 ;  /* 0x03885005060075a7 */ /* 0x0002e6000802017f */
[----:B---3--:R-:W-:Y:S05]  /*1d5c0*/  @!P1 NANOSLEEP.SYNCS 0x989680 ;  /* 0x009896800000995d */ /* 0x008fea0003900000 */
[----:B------:R-:W3:Y:S02]  /*1d5d0*/  @!P1 SYNCS.PHASECHK.TRANS64 P1, [R6+URZ+0x38850], R5 ;  /* 0x03885005060095a7 */ /* 0x000ee4000802007f */
[----:B---3--:R-:W-:Y:S05]  /*1d5e0*/  @!P1 BRA `(.L_x_3091) ;  /* 0xfffffffc00ec9947 */ /* 0x008fea000383ffff */
[----:B------:R-:W-:Y:S05]  /*1d5f0*/  BRA `(.L_x_3090) ;  /* 0xffffff0000e47947 */ /* 0x000fea000383ffff */
.L_x_3150:
        /* <DEDUP_REMOVED lines=11> */
.L_x_3222:
[----:B------:R-:W-:Y:S05]  /*1d6b0*/  BSYNC B0 ;  /* 0x0000000000007941 */ /* 0x000fea0003800000 */
.L_x_3221:
[----:B------:R-:W-:Y:S05]  /*1d6c0*/  BRA `(.L_x_3223) ;  /* 0xffffffa800d07947 */ /* 0x000fea000383ffff */
.L_x_3153:
[----:B0-----:R0:W1:Y:S02]  /*1d6d0*/  SYNCS.PHASECHK.TRANS64.TRYWAIT P0, [R22+URZ+0x38840], R0 ;  /* 0x03884000160075a7 */ /* 0x001064000800017f */
[----:B-1----:R-:W-:Y:S05]  /*1d6e0*/  @!P0 NANOSLEEP.SYNCS 0x989680 ;  /* 0x009896800000895d */ /* 0x002fea0003900000 */
[----:B------:R-:W1:Y:S02]  /*1d6f0*/  @!P0 SYNCS.PHASECHK.TRANS64 P0, [R22+URZ+0x38840], R0 ;  /* 0x03884000160085a7 */ /* 0x000e64000800007f */
[----:B-1----:R-:W-:Y:S05]  /*1d700*/  @!P0 BRA `(.L_x_3153) ;  /* 0xfffffffc00f08947 */ /* 0x002fea000383ffff */
[----:B------:R-:W-:Y:S05]  /*1d710*/  BRA `(.L_x_3224) ;  /* 0xffffffac00cc7947 */ /* 0x000fea000383ffff */
.L_x_3154:
        /* <DEDUP_REMOVED lines=8> */
.L_x_3226:
[----:B------:R-:W-:Y:S05]  /*1d7a0*/  BSYNC B0 ;  /* 0x0000000000007941 */ /* 0x000fea0003800000 */
.L_x_3225:
        /* <DEDUP_REMOVED lines=9> */
.L_x_3227:
[----:B------:R-:W-:Y:S02]  /*1d840*/  IMAD.MOV.U32 R13, RZ, RZ, R5 ;  /* 0x000000ffff0d7224 */ /* 0x000fe400078e0005 */
[----:B------:R-:W-:Y:S02]  /*1d850*/  IMAD.MOV.U32 R12, RZ, RZ, 0x1 ;  /* 0x00000001ff0c7424 */ /* 0x000fe400078e00ff */
[----:B------:R-:W-:-:S07]  /*1d860*/  IMAD.MOV.U32 R3, RZ, RZ, R14 ;  /* 0x000000ffff037224 */ /* 0x000fce00078e000e */
[----:B------:R-:W-:Y:S05]  /*1d870*/  WARPSYNC.COLLECTIVE R15, `(.L_x_3228) ;  /* 0x000000000f087348 */ /* 0x000fea0003c00000 */
[----:B------:R0:W1:Y:S02]  /*1d880*/  SHFL.IDX P6, R14, R13, R12, R11 ;  /* 0x0000000c0d0e7389 */ /* 0x00006400000c000b */
[----:B01----:R-:W-:Y:S01]  /*1d890*/  ENDCOLLECTIVE ;  /* 0x000000000000791b */ /* 0x003fe20003800000 */
.L_x_3228:
        /* <DEDUP_REMOVED lines=15> */
.L_x_3229:
[----:B------:R-:W-:Y:S02]  /*1d990*/  @P0 IMAD R6, R4, 0x2, R17 ;  /* 0x0000000204060824 */ /* 0x000fe400078e0211 */
[----:B------:R-:W-:Y:S02]  /*1d9a0*/  IMAD.MOV.U32 R13, RZ, RZ, R5 ;  /* 0x000000ffff0d7224 */ /* 0x000fe400078e0005 */
[----:B------:R-:W-:Y:S02]  /*1d9b0*/  IMAD.MOV.U32 R12, RZ, RZ, 0x2 ;  /* 0x00000002ff0c7424 */ /* 0x000fe400078e00ff */
[----:B------:R-:W-:-:S07]  /*1d9c0*/  IMAD.MOV.U32 R3, RZ, RZ, R14 ;  /* 0x000000ffff037224 */ /* 0x000fce00078e000e */
[----:B------:R-:W-:Y:S05]  /*1d9d0*/  WARPSYNC.COLLECTIVE R15, `(.L_x_3230) ;  /* 0x000000000f087348 */ /* 0x000fea0003c00000 */
[----:B------:R0:W1:Y:S02]  /*1d9e0*/  SHFL.IDX P6, R14, R13, R12, R11 ;  /* 0x0000000c0d0e7389 */ /* 0x00006400000c000b */
[----:B01----:R-:W-:Y:S01]  /*1d9f0*/  ENDCOLLECTIVE ;  /* 0x000000000000791b */ /* 0x003fe20003800000 */
.L_x_3230:
        /* <DEDUP_REMOVED lines=15> */
.L_x_3231:
[----:B------:R-:W-:Y:S02]  /*1daf0*/  @P0 IMAD R6, R4, 0x2, R17 ;  /* 0x0000000204060824 */ /* 0x000fe400078e0211 */
[----:B------:R-:W-:Y:S02]  /*1db00*/  IMAD.MOV.U32 R13, RZ, RZ, R5 ;  /* 0x000000ffff0d7224 */ /* 0x000fe400078e0005 */
[----:B------:R-:W-:Y:S02]  /*1db10*/  IMAD.MOV.U32 R12, RZ, RZ, 0x3 ;  /* 0x00000003ff0c7424 */ /* 0x000fe400078e00ff */
[----:B------:R-:W-:-:S07]  /*1db20*/  IMAD.MOV.U32 R3, RZ, RZ, R14 ;  /* 0x000000ffff037224 */ /* 0x000fce00078e000e */
[----:B------:R-:W-:Y:S05]  /*1db30*/  WARPSYNC.COLLECTIVE R15, `(.L_x_3232) ;  /* 0x000000000f087348 */ /* 0x000fea0003c00000 */
[----:B------:R0:W1:Y:S02]  /*1db40*/  SHFL.IDX P6, R14, R13, R12, R11 ;  /* 0x0000000c0d0e7389 */ /* 0x00006400000c000b */
[----:B01----:R-:W-:Y:S01]  /*1db50*/  ENDCOLLECTIVE ;  /* 0x000000000000791b */ /* 0x003fe20003800000 */
.L_x_3232:
        /* <DEDUP_REMOVED lines=10> */
.L_x_3233:
[----:B------:R-:W-:Y:S01]  /*1dc00*/  @!PT LDS RZ, [RZ] ;  /* 0x00000000fffff984 */ /* 0x000fe20000000800 */
[----:B------:R-:W-:Y:S01]  /*1dc10*/  @!PT LDS RZ, [RZ] ;  /* 0x00000000fffff984 */ /* 0x000fe20000000800 */
[----:B------:R-:W-:Y:S01]  /*1dc20*/  @!PT LDS RZ, [RZ] ;  /* 0x00000000fffff984 */ /* 0x000fe20000000800 */
[----:B------:R1:W-:Y:S01]  /*1dc30*/  @P0 LDGSTS.E.BYPASS.LTC128B.128 [R6+0x23400], desc[UR40][R2.64], !P2 ;  /* 0x2340000002060fae */ /* 0x0003e2000d101d68 */
[----:B------:R-:W-:Y:S01]  /*1dc40*/  IMAD.MOV.U32 R0, RZ, RZ, R14 ;  /* 0x000000ffff007224 */ /* 0x000fe200078e000e */
[----:B------:R-:W-:Y:S06]  /*1dc50*/  BRA `(.L_x_3234) ;  /* 0xffffffac00807947 */ /* 0x000fec000383ffff */
.L_x_3159:
[----:B------:R-:W-:Y:S01]  /*1dc60*/  IMAD.MOV.U32 R13, RZ, RZ, R2 ;  /* 0x000000ffff0d7224 */ /* 0x000fe200078e0002 */
[----:B------:R-:W-:Y:S01]  /*1dc70*/  LOP3.LUT R16, R16, 0xfffffeff, RZ, 0xc0, !PT ;  /* 0xfffffeff10107812 */ /* 0x000fe200078ec0ff */
        /* <DEDUP_REMOVED lines=8> */
.L_x_3235:
        /* <DEDUP_REMOVED lines=9> */
.L_x_3236:
[----:B------:R-:W-:Y:S02]  /*1dd90*/  IMAD.MOV.U32 R13, RZ, RZ, R2 ;  /* 0x000000ffff0d7224 */ /* 0x000fe400078e0002 */
[----:B------:R-:W-:Y:S02]  /*1dda0*/  IMAD.MOV.U32 R12, RZ, RZ, 0x1 ;  /* 0x00000001ff0c7424 */ /* 0x000fe400078e00ff */
[----:B------:R-:W-:-:S07]  /*1ddb0*/  IMAD.MOV.U32 R5, RZ, RZ, R14 ;  /* 0x000000ffff057224 */ /* 0x000fce00078e000e */
[----:B------:R-:W-:Y:S05]  /*1ddc0*/  WARPSYNC.COLLECTIVE R15, `(.L_x_3237) ;  /* 0x000000000f087348 */ /* 0x000fea0003c00000 */
[----:B------:R0:W1:Y:S02]  /*1ddd0*/  SHFL.IDX P6, R14, R13, R12, R11 ;  /* 0x0000000c0d0e7389 */ /* 0x00006400000c000b */
[----:B01----:R-:W-:Y:S01]  /*1dde0*/  ENDCOLLECTIVE ;  /* 0x000000000000791b */ /* 0x003fe20003800000 */
.L_x_3237:
        /* <DEDUP_REMOVED lines=15> */
.L_x_3238:
        /* <DEDUP_REMOVED lines=8> */
.L_x_3239:
        /* <DEDUP_REMOVED lines=16> */
.L_x_3240:
[----:B------:R-:W-:Y:S01]  /*1e060*/  @P2 LOP3.LUT R16, R16, 0x40, RZ, 0xfc, !PT ;  /* 0x0000004010102812 */ /* 0x000fe200078efcff */
[----:B------:R-:W-:Y:S02]  /*1e070*/  IMAD.MOV.U32 R13, RZ, RZ, R2 ;  /* 0x000000ffff0d7224 */ /* 0x000fe400078e0002 */
[----:B------:R-:W-:Y:S02]  /*1e080*/  IMAD.MOV.U32 R12, RZ, RZ, 0x3 ;  /* 0x00000003ff0c7424 */ /* 0x000fe400078e00ff */
[----:B------:R-:W-:-:S07]  /*1e090*/  IMAD.MOV.U32 R5, RZ, RZ, R14 ;  /* 0x000000ffff057224 */ /* 0x000fce00078e000e */
[----:B------:R-:W-:Y:S05]  /*1e0a0*/  WARPSYNC.COLLECTIVE R15, `(.L_x_3241) ;  /* 0x000000000f087348 */ /* 0x000fea0003c00000 */
[----:B------:R0:W1:Y:S02]  /*1e0b0*/  SHFL.IDX P6, R14, R13, R12, R11 ;  /* 0x0000000c0d0e7389 */ /* 0x00006400000c000b */
[----:B01----:R-:W-:Y:S01]  /*1e0c0*/  ENDCOLLECTIVE ;  /* 0x000000000000791b */ /* 0x003fe20003800000 */
.L_x_3241:
        /* <DEDUP_REMOVED lines=14> */
.L_x_3242:
[----:B------:R-:W-:Y:S01]  /*1e1b0*/  IMAD.MOV.U32 R0, RZ, RZ, R14 ;  /* 0x000000ffff007224 */ /* 0x000fe200078e000e */
[----:B------:R-:W-:Y:S06]  /*1e1c0*/  BRA `(.L_x_3243) ;  /* 0xffffffb000887947 */ /* 0x000fec000383ffff */
.L_x_3163:
        /* <DEDUP_REMOVED lines=47> */
.L_x_3245:
[----:B------:R-:W-:Y:S05]  /*1e4c0*/  BSYNC B0 ;  /* 0x0000000000007941 */ /* 0x000fea0003800000 */
.L_x_3244:
        /* <DEDUP_REMOVED lines=11> */
.L_x_3246:
        /* <DEDUP_REMOVED lines=39> */
.L_x_3247:
[----:B------:R-:W-:Y:S02]  /*1e7f0*/  IMAD.MOV.U32 R13, RZ, RZ, R0 ;  /* 0x000000ffff0d7224 */ /* 0x000fe400078e0000 */
[----:B------:R-:W-:-:S07]  /*1e800*/  IMAD.MOV.U32 R7, RZ, RZ, R14 ;  /* 0x000000ffff077224 */ /* 0x000fce00078e000e */
[----:B------:R-:W-:Y:S05]  /*1e810*/  WARPSYNC.COLLECTIVE R15, `(.L_x_3248) ;  /* 0x000000000f087348 */ /* 0x000fea0003c00000 */
[----:B------:R0:W1:Y:S02]  /*1e820*/  SHFL.IDX P6, R14, R13, R12, R11 ;  /* 0x0000000c0d0e7389 */ /* 0x00006400000c000b */
[----:B01----:R-:W-:Y:S01]  /*1e830*/  ENDCOLLECTIVE ;  /* 0x000000000000791b */ /* 0x003fe20003800000 */
.L_x_3248:
        /* <DEDUP_REMOVED lines=33> */
.L_x_3249:
[----:B------:R-:W-:Y:S02]  /*1ea50*/  IMAD.MOV.U32 R13, RZ, RZ, R0 ;  /* 0x000000ffff0d7224 */ /* 0x000fe400078e0000 */
[----:B------:R-:W-:-:S07]  /*1ea60*/  IMAD.MOV.U32 R7, RZ, RZ, R14 ;  /* 0x000000ffff077224 */ /* 0x000fce00078e000e */
[----:B------:R-:W-:Y:S05]  /*1ea70*/  WARPSYNC.COLLECTIVE R15, `(.L_x_3250) ;  /* 0x000000000f087348 */ /* 0x000fea0003c00000 */
[----:B------:R0:W1:Y:S02]  /*1ea80*/  SHFL.IDX P6, R14, R13, R12, R11 ;  /* 0x0000000c0d0e7389 */ /* 0x00006400000c000b */
[----:B01----:R-:W-:Y:S01]  /*1ea90*/  ENDCOLLECTIVE ;  /* 0x000000000000791b */ /* 0x003fe20003800000 */
.L_x_3250:
        /* <DEDUP_REMOVED lines=27> */
.L_x_3251:
[----:B------:R-:W-:Y:S02]  /*1ec50*/  IMAD.MOV.U32 R13, RZ, RZ, R0 ;  /* 0x000000ffff0d7224 */ /* 0x000fe400078e0000 */
[----:B------:R-:W-:-:S07]  /*1ec60*/  IMAD.MOV.U32 R6, RZ, RZ, R14 ;  /* 0x000000ffff067224 */ /* 0x000fce00078e000e */
[----:B------:R-:W-:Y:S05]  /*1ec70*/  WARPSYNC.COLLECTIVE R15, `(.L_x_3252) ;  /* 0x000000000f087348 */ /* 0x000fea0003c00000 */
[----:B------:R0:W1:Y:S02]  /*1ec80*/  SHFL.IDX P6, R14, R13, R12, R11 ;  /* 0x0000000c0d0e7389 */ /* 0x00006400000c000b */
[----:B01----:R-:W-:Y:S01]  /*1ec90*/  ENDCOLLECTIVE ;  /* 0x000000000000791b */ /* 0x003fe20003800000 */
.L_x_3252:
[----:B------:R-:W-:Y:S01]  /*1eca0*/  IMAD.MOV.U32 R0, RZ, RZ, R14 ;  /* 0x000000ffff007224 */ /* 0x000fe200078e000e */
[----:B------:R-:W-:Y:S06]  /*1ecb0*/  BRA `(.L_x_3253) ;  /* 0xffffffb000fc7947 */ /* 0x000fec000383ffff */
.L_x_3168:
[----:B0-----:R0:W1:Y:S02]  /*1ecc0*/  SYNCS.PHASECHK.TRANS64.TRYWAIT P0, [R17+URZ+0x38820], R0 ;  /* 0x03882000110075a7 */ /* 0x001064000800017f */
[----:B-1----:R-:W-:Y:S05]  /*1ecd0*/  @!P0 NANOSLEEP.SYNCS 0x989680 ;  /* 0x009896800000895d */ /* 0x002fea0003900000 */
[----:B------:R-:W1:Y:S02]  /*1ece0*/  @!P0 SYNCS.PHASECHK.TRANS64 P0, [R17+URZ+0x38820], R0 ;  /* 0x03882000110085a7 */ /* 0x000e64000800007f */
[----:B-1----:R-:W-:Y:S05]  /*1ecf0*/  @!P0 BRA `(.L_x_3168) ;  /* 0xfffffffc00f08947 */ /* 0x002fea000383ffff */
[----:B------:R-:W-:Y:S05]  /*1ed00*/  BRA `(.L_x_3254) ;  /* 0xffffffb400987947 */ /* 0x000fea000383ffff */
.L_x_3171:
[----:B0-----:R0:W1:Y:S02]  /*1ed10*/  SYNCS.PHASECHK.TRANS64.TRYWAIT P0, [R22+URZ+0x38860], R0 ;  /* 0x03886000160075a7 */ /* 0x001064000800017f */
[----:B-1----:R-:W-:Y:S05]  /*1ed20*/  @!P0 NANOSLEEP.SYNCS 0x989680 ;  /* 0x009896800000895d */ /* 0x002fea0003900000 */
[----:B------:R-:W1:Y:S02]  /*1ed30*/  @!P0 SYNCS.PHASECHK.TRANS64 P0, [R22+URZ+0x38860], R0 ;  /* 0x03886000160085a7 */ /* 0x000e64000800007f */
[----:B-1----:R-:W-:Y:S05]  /*1ed40*/  @!P0 BRA `(.L_x_3171) ;  /* 0xfffffffc00f08947 */ /* 0x002fea000383ffff */
[----:B------:R-:W-:Y:S05]  /*1ed50*/  BRA `(.L_x_3255) ;  /* 0xffffffb400a87947 */ /* 0x000fea000383ffff */
.L_x_3172:
        /* <DEDUP_REMOVED lines=8> */
.L_x_3257:
[----:B------:R-:W-:Y:S05]  /*1ede0*/  BSYNC B0 ;  /* 0x0000000000007941 */ /* 0x000fea0003800000 */
.L_x_3256:
        /* <DEDUP_REMOVED lines=15> */
.L_x_3258:
        /* <DEDUP_REMOVED lines=39> */
.L_x_3259:
[----:B------:R-:W-:Y:S02]  /*1f150*/  IMAD.MOV.U32 R13, RZ, RZ, R4 ;  /* 0x000000ffff0d7224 */ /* 0x000fe400078e0004 */
[----:B------:R-:W-:-:S07]  /*1f160*/  IMAD.MOV.U32 R3, RZ, RZ, R14 ;  /* 0x000000ffff037224 */ /* 0x000fce00078e000e */
[----:B------:R-:W-:Y:S05]  /*1f170*/  WARPSYNC.COLLECTIVE R15, `(.L_x_3260) ;  /* 0x000000000f087348 */ /* 0x000fea0003c00000 */
[----:B------:R0:W1:Y:S02]  /*1f180*/  SHFL.IDX P6, R14, R13, R12, R11 ;  /* 0x0000000c0d0e7389 */ /* 0x00006400000c000b */
[----:B01----:R-:W-:Y:S01]  /*1f190*/  ENDCOLLECTIVE ;  /* 0x000000000000791b */ /* 0x003fe20003800000 */
.L_x_3260:
        /* <DEDUP_REMOVED lines=29> */
.L_x_3261:
[----:B------:R-:W-:Y:S02]  /*1f370*/  IMAD.MOV.U32 R13, RZ, RZ, R4 ;  /* 0x000000ffff0d7224 */ /* 0x000fe400078e0004 */
[----:B------:R-:W-:-:S07]  /*1f380*/  IMAD.MOV.U32 R7, RZ, RZ, R14 ;  /* 0x000000ffff077224 */ /* 0x000fce00078e000e */
[----:B------:R-:W-:Y:S05]  /*1f390*/  WARPSYNC.COLLECTIVE R15, `(.L_x_3262) ;  /* 0x000000000f087348 */ /* 0x000fea0003c00000 */
[----:B------:R0:W1:Y:S02]  /*1f3a0*/  SHFL.IDX P6, R14, R13, R12, R11 ;  /* 0x0000000c0d0e7389 */ /* 0x00006400000c000b */
[----:B01----:R-:W-:Y:S01]  /*1f3b0*/  ENDCOLLECTIVE ;  /* 0x000000000000791b */ /* 0x003fe20003800000 */
.L_x_3262:
        /* <DEDUP_REMOVED lines=29> */
.L_x_3263:
[----:B------:R-:W-:Y:S02]  /*1f590*/  IMAD.MOV.U32 R13, RZ, RZ, R4 ;  /* 0x000000ffff0d7224 */ /* 0x000fe400078e0004 */
[----:B------:R-:W-:-:S07]  /*1f5a0*/  IMAD.MOV.U32 R6, RZ, RZ, R14 ;  /* 0x000000ffff067224 */ /* 0x000fce00078e000e */
[----:B------:R-:W-:Y:S05]  /*1f5b0*/  WARPSYNC.COLLECTIVE R15, `(.L_x_3264) ;  /* 0x000000000f087348 */ /* 0x000fea0003c00000 */
[----:B------:R0:W1:Y:S02]  /*1f5c0*/  SHFL.IDX P6, R14, R13, R12, R11 ;  /* 0x0000000c0d0e7389 */ /* 0x00006400000c000b */
[----:B01----:R-:W-:Y:S01]  /*1f5d0*/  ENDCOLLECTIVE ;  /* 0x000000000000791b */ /* 0x003fe20003800000 */
.L_x_3264:
[----:B------:R-:W-:Y:S01]  /*1f5e0*/  IMAD.MOV.U32 R2, RZ, RZ, R14 ;  /* 0x000000ffff027224 */ /* 0x000fe200078e000e */
[----:B------:R-:W-:Y:S06]  /*1f5f0*/  BRA `(.L_x_3265) ;  /* 0xffffffb400347947 */ /* 0x000fec000383ffff */
.L_x_3179:
[----:B0-----:R0:W1:Y:S02]  /*1f600*/  SYNCS.PHASECHK.TRANS64.TRYWAIT P0, [R6+URZ+0x38840], R20 ;  /* 0x03884014060075a7 */ /* 0x001064000800017f */
[----:B-1----:R-:W-:Y:S05]  /*1f610*/  @!P0 NANOSLEEP.SYNCS 0x989680 ;  /* 0x009896800000895d */ /* 0x002fea0003900000 */
[----:B------:R-:W1:Y:S02]  /*1f620*/  @!P0 SYNCS.PHASECHK.TRANS64 P0, [R6+URZ+0x38840], R20 ;  /* 0x03884014060085a7 */ /* 0x000e64000800007f */
[----:B-1----:R-:W-:Y:S05]  /*1f630*/  @!P0 BRA `(.L_x_3179) ;  /* 0xfffffffc00f08947 */ /* 0x002fea000383ffff */
[----:B------:R-:W-:Y:S05]  /*1f640*/  BRA `(.L_x_3266) ;  /* 0xffffffb800c87947 */ /* 0x000fea000383ffff */
.L_x_3180:
        /* <DEDUP_REMOVED lines=8> */
.L_x_3268:
[----:B------:R-:W-:Y:S05]  /*1f6d0*/  BSYNC B1 ;  /* 0x0000000000017941 */ /* 0x000fea0003800000 */
.L_x_3267:
        /* <DEDUP_REMOVED lines=9> */
.L_x_3269:
[----:B------:R-:W-:Y:S02]  /*1f770*/  IMAD.MOV.U32 R13, RZ, RZ, R25 ;  /* 0x000000ffff0d7224 */ /* 0x000fe400078e0019 */
[----:B------:R-:W-:Y:S02]  /*1f780*/  IMAD.MOV.U32 R12, RZ, RZ, 0x1 ;  /* 0x00000001ff0c7424 */ /* 0x000fe400078e00ff */
[----:B------:R-:W-:-:S07]  /*1f790*/  IMAD.MOV.U32 R2, RZ, RZ, R14 ;  /* 0x000000ffff027224 */ /* 0x000fce00078e000e */
[----:B------:R-:W-:Y:S05]  /*1f7a0*/  WARPSYNC.COLLECTIVE R15, `(.L_x_3270) ;  /* 0x000000000f087348 */ /* 0x000fea0003c00000 */
[----:B------:R0:W1:Y:S02]  /*1f7b0*/  SHFL.IDX P6, R14, R13, R12, R11 ;  /* 0x0000000c0d0e7389 */ /* 0x00006400000c000b */
[----:B01----:R-:W-:Y:S01]  /*1f7c0*/  ENDCOLLECTIVE ;  /* 0x000000000000791b */ /* 0x003fe20003800000 */
.L_x_3270:
        /* <DEDUP_REMOVED lines=11> */
.L_x_3271:
[----:B------:R-:W-:Y:S02]  /*1f880*/  IMAD.MOV.U32 R13, RZ, RZ, R25 ;  /* 0x000000ffff0d7224 */ /* 0x000fe400078e0019 */
[----:B------:R-:W-:Y:S02]  /*1f890*/  IMAD.MOV.U32 R12, RZ, RZ, 0x2 ;  /* 0x00000002ff0c7424 */ /* 0x000fe400078e00ff */
[----:B------:R-:W-:-:S07]  /*1f8a0*/  IMAD.MOV.U32 R2, RZ, RZ, R14 ;  /* 0x000000ffff027224 */ /* 0x000fce00078e000e */
[----:B------:R-:W-:Y:S05]  /*1f8b0*/  WARPSYNC.COLLECTIVE R15, `(.L_x_3272) ;  /* 0x000000000f087348 */ /* 0x000fea0003c00000 */
[----:B------:R0:W1:Y:S02]  /*1f8c0*/  SHFL.IDX P6, R14, R13, R12, R11 ;  /* 0x0000000c0d0e7389 */ /* 0x00006400000c000b */
[----:B01----:R-:W-:Y:S01]  /*1f8d0*/  ENDCOLLECTIVE ;  /* 0x000000000000791b */ /* 0x003fe20003800000 */
.L_x_3272:
        /* <DEDUP_REMOVED lines=11> */
.L_x_3273:
[----:B------:R-:W-:Y:S02]  /*1f990*/  IMAD.MOV.U32 R13, RZ, RZ, R25 ;  /* 0x000000ffff0d7224 */ /* 0x000fe400078e0019 */
[----:B------:R-:W-:Y:S02]  /*1f9a0*/  IMAD.MOV.U32 R12, RZ, RZ, 0x3 ;  /* 0x00000003ff0c7424 */ /* 0x000fe400078e00ff */
[----:B------:R-:W-:-:S07]  /*1f9b0*/  IMAD.MOV.U32 R2, RZ, RZ, R14 ;  /* 0x000000ffff027224 */ /* 0x000fce00078e000e */
[----:B------:R-:W-:Y:S05]  /*1f9c0*/  WARPSYNC.COLLECTIVE R15, `(.L_x_3274) ;  /* 0x000000000f087348 */ /* 0x000fea0003c00000 */
[----:B------:R0:W1:Y:S02]  /*1f9d0*/  SHFL.IDX P6, R14, R13, R12, R11 ;  /* 0x0000000c0d0e7389 */ /* 0x00006400000c000b */
[----:B01----:R-:W-:Y:S01]  /*1f9e0*/  ENDCOLLECTIVE ;  /* 0x000000000000791b */ /* 0x003fe20003800000 */
.L_x_3274:
        /* <DEDUP_REMOVED lines=11> */
.L_x_3275:
[----:B------:R-:W-:Y:S01]  /*1faa0*/  IMAD.MOV.U32 R2, RZ, RZ, R14 ;  /* 0x000000ffff027224 */ /* 0x000fe200078e000e */
[----:B------:R-:W-:Y:S06]  /*1fab0*/  BRA `(.L_x_3276) ;  /* 0xffffffb800507947 */ /* 0x000fec000383ffff */
.L_x_3185:
[----:B---3--:R3:W4:Y:S02]  /*1fac0*/  SYNCS.PHASECHK.TRANS64.TRYWAIT P0, [R6+URZ+0x38860], R20 ;  /* 0x03886014060075a7 */ /* 0x008724000800017f */
[----:B----4-:R-:W-:Y:S05]  /*1fad0*/  @!P0 NANOSLEEP.SYNCS 0x989680 ;  /* 0x009896800000895d */ /* 0x010fea0003900000 */
[----:B------:R-:W4:Y:S02]  /*1fae0*/  @!P0 SYNCS.PHASECHK.TRANS64 P0, [R6+URZ+0x38860], R20 ;  /* 0x03886014060085a7 */ /* 0x000f24000800007f */
[----:B----4-:R-:W-:Y:S05]  /*1faf0*/  @!P0 BRA `(.L_x_3185) ;  /* 0xfffffffc00f08947 */ /* 0x010fea000383ffff */
[----:B------:R-:W-:Y:S05]  /*1fb00*/  BRA `(.L_x_3277) ;  /* 0xffffffb800a07947 */ /* 0x000fea000383ffff */
.L_x_3186:
        /* <DEDUP_REMOVED lines=8> */
.L_x_3279:
[----:B------:R-:W-:Y:S05]  /*1fb90*/  BSYNC B1 ;  /* 0x0000000000017941 */ /* 0x000fea0003800000 */
.L_x_3278:
        /* <DEDUP_REMOVED lines=13> */
.L_x_3280:
        /* <DEDUP_REMOVED lines=17> */
.L_x_3281:
        /* <DEDUP_REMOVED lines=16> */
.L_x_3282:
        /* <DEDUP_REMOVED lines=19> */
.L_x_3283:
        /* <DEDUP_REMOVED lines=14> */
.L_x_3284:
        /* <DEDUP_REMOVED lines=16> */
.L_x_3285:
        /* <DEDUP_REMOVED lines=14> */
.L_x_3286:
[----:B------:R-:W-:Y:S05]  /*20270*/  BRA `(.L_x_3287) ;  /* 0xffffffb800047947 */ /* 0x000fea000383ffff */
.L_x_3194:
        /* <DEDUP_REMOVED lines=8> */
.L_x_3289:
[----:B------:R-:W-:Y:S05]  /*20300*/  BSYNC B0 ;  /* 0x0000000000007941 */ /* 0x000fea0003800000 */
.L_x_3288:
        /* <DEDUP_REMOVED lines=9> */
.L_x_3290:
        /* <DEDUP_REMOVED lines=23> */
.L_x_3291:
[----:B------:R-:W-:Y:S01]  /*20510*/  IMAD.MOV.U32 R12, RZ, RZ, 0x2 ;  /* 0x00000002ff0c7424 */ /* 0x000fe200078e00ff */
[----:B------:R-:W-:-:S05]  /*20520*/  SEL R4, R14, RZ, P1 ;  /* 0x000000ff0e047207 */ /* 0x000fca0000800000 */
[----:B------:R-:W-:-:S04]  /*20530*/  IMAD.IADD R4, R13, 0x1, R4 ;  /* 0x000000010d047824 */ /* 0x000fc800078e0204 */
[----:B------:R-:W-:-:S07]  /*20540*/  IMAD.MOV.U32 R13, RZ, RZ, R4 ;  /* 0x000000ffff0d7224 */ /* 0x000fce00078e0004 */
[----:B------:R-:W-:Y:S05]  /*20550*/  WARPSYNC.COLLECTIVE R15, `(.L_x_3292) ;  /* 0x000000000f087348 */ /* 0x000fea0003c00000 */
[----:B------:R0:W1:Y:S02]  /*20560*/  SHFL.UP P6, R14, R13, R12, R11 ;  /* 0x0400000c0d0e7389 */ /* 0x00006400000c000b */
[----:B01----:R-:W-:Y:S01]  /*20570*/  ENDCOLLECTIVE ;  /* 0x000000000000791b */ /* 0x003fe20003800000 */
.L_x_3292:
[----:B------:R-:W-:Y:S01]  /*20580*/  IMAD.MOV.U32 R12, RZ, RZ, 0x4 ;  /* 0x00000004ff0c7424 */ /* 0x000fe200078e00ff */
[----:B------:R-:W-:-:S05]  /*20590*/  SEL R3, R14, RZ, P2 ;  /* 0x000000ff0e037207 */ /* 0x000fca0001000000 */
[----:B------:R-:W-:-:S04]  /*205a0*/  IMAD.IADD R2, R4, 0x1, R3 ;  /* 0x0000000104027824 */ /* 0x000fc800078e0203 */
[----:B------:R-:W-:-:S07]  /*205b0*/  IMAD.MOV.U32 R13, RZ, RZ, R2 ;  /* 0x000000ffff0d7224 */ /* 0x000fce00078e0002 */
[----:B------:R-:W-:Y:S05]  /*205c0*/  WARPSYNC.COLLECTIVE R15, `(.L_x_3293) ;  /* 0x000000000f087348 */ /* 0x000fea0003c00000 */
[----:B------:R0:W1:Y:S02]  /*205d0*/  SHFL.UP P6, R14, R13, R12, R11 ;  /* 0x0400000c0d0e7389 */ /* 0x00006400000c000b */
[----:B01----:R-:W-:Y:S01]  /*205e0*/  ENDCOLLECTIVE ;  /* 0x000000000000791b */ /* 0x003fe20003800000 */
.L_x_3293:
[----:B------:R-:W-:Y:S01]  /*205f0*/  IMAD.MOV.U32 R12, RZ, RZ, 0x8 ;  /* 0x00000008ff0c7424 */ /* 0x000fe200078e00ff */
[----:B------:R-:W-:-:S05]  /*20600*/  SEL R3, R14, RZ, P3 ;  /* 0x000000ff0e037207 */ /* 0x000fca0001800000 */
[----:B------:R-:W-:-:S04]  /*20610*/  IMAD.IADD R3, R2, 0x1, R3 ;  /* 0x0000000102037824 */ /* 0x000fc800078e0203 */
[----:B------:R-:W-:-:S07]  /*20620*/  IMAD.MOV.U32 R13, RZ, RZ, R3 ;  /* 0x000000ffff0d7224 */ /* 0x000fce00078e0003 */
[----:B------:R-:W-:Y:S05]  /*20630*/  WARPSYNC.COLLECTIVE R15, `(.L_x_3294) ;  /* 0x000000000f087348 */ /* 0x000fea0003c00000 */
[----:B------:R0:W1:Y:S02]  /*20640*/  SHFL.UP P6, R14, R13, R12, R11 ;  /* 0x0400000c0d0e7389 */ /* 0x00006400000c000b */
[----:B01----:R-:W-:Y:S01]  /*20650*/  ENDCOLLECTIVE ;  /* 0x000000000000791b */ /* 0x003fe20003800000 */
.L_x_3294:
[----:B------:R-:W-:Y:S01]  /*20660*/  IMAD.MOV.U32 R12, RZ, RZ, 0x10 ;  /* 0x00000010ff0c7424 */ /* 0x000fe200078e00ff */
[----:B------:R-:W-:-:S05]  /*20670*/  SEL R4, R14, RZ, P4 ;  /* 0x000000ff0e047207 */ /* 0x000fca0002000000 */
[----:B------:R-:W-:-:S04]  /*20680*/  IMAD.IADD R4, R3, 0x1, R4 ;  /* 0x0000000103047824 */ /* 0x000fc800078e0204 */
[----:B------:R-:W-:-:S07]  /*20690*/  IMAD.MOV.U32 R13, RZ, RZ, R4 ;  /* 0x000000ffff0d7224 */ /* 0x000fce00078e0004 */
[----:B------:R-:W-:Y:S05]  /*206a0*/  WARPSYNC.COLLECTIVE R15, `(.L_x_3295) ;  /* 0x000000000f087348 */ /* 0x000fea0003c00000 */
[----:B------:R0:W1:Y:S02]  /*206b0*/  SHFL.UP P6, R14, R13, R12, R11 ;  /* 0x0400000c0d0e7389 */ /* 0x00006400000c000b */
[----:B01----:R-:W-:Y:S01]  /*206c0*/  ENDCOLLECTIVE ;  /* 0x000000000000791b */ /* 0x003fe20003800000 */
.L_x_3295:
        /* <DEDUP_REMOVED lines=8> */
.L_x_3296:
[----:B------:R-:W-:Y:S05]  /*20750*/  BRA `(.L_x_3297) ;  /* 0xffffffb800a07947 */ /* 0x000fea000383ffff */
.L_x_3197:
[----:B------:R-:W-:Y:S01]  /*20760*/  BSSY B0, `(.L_x_3298) ;  /* 0x0000007000007945 */ /* 0x000fe20003800000 */
[----:B------:R-:W-:Y:S02]  /*20770*/  IMAD.MOV.U32 R12, RZ, RZ, 0x1 ;  /* 0x00000001ff0c7424 */ /* 0x000fe400078e00ff */
[----:B------:R-:W-:Y:S02]  /*20780*/  IMAD.MOV.U32 R11, RZ, RZ, RZ ;  /* 0x000000ffff0b7224 */ /* 0x000fe400078e00ff */
[----:B------:R-:W-:-:S07]  /*20790*/  IMAD.MOV.U32 R15, RZ, RZ, -0x1 ;  /* 0xffffffffff0f7424 */ /* 0x000fce00078e00ff */
[----:B------:R-:W-:Y:S05]  /*207a0*/  WARPSYNC.COLLECTIVE R15, `(.L_x_3299) ;  /* 0x000000000f087348 */ /* 0x000fea0003c00000 */
[----:B------:R0:W1:Y:S02]  /*207b0*/  SHFL.UP P6, R14, R13, R12, R11 ;  /* 0x0400000c0d0e7389 */ /* 0x00006400000c000b */
[----:B01----:R-:W-:Y:S01]  /*207c0*/  ENDCOLLECTIVE ;  /* 0x000000000000791b */ /* 0x003fe20003800000 */
.L_x_3299:
[----:B------:R-:W-:Y:S05]  /*207d0*/  BSYNC B0 ;  /* 0x0000000000007941 */ /* 0x000fea0003800000 */
.L_x_3298:
        /* <DEDUP_REMOVED lines=8> */
.L_x_3300:
[----:B------:R-:W-:Y:S01]  /*20860*/  IMAD.MOV.U32 R12, RZ, RZ, 0x4 ;  /* 0x00000004ff0c7424 */ /* 0x000fe200078e00ff */
[----:B------:R-:W-:-:S05]  /*20870*/  SEL R2, R14, RZ, P2 ;  /* 0x000000ff0e027207 */ /* 0x000fca0001000000 */
[----:B------:R-:W-:-:S04]  /*20880*/  IMAD.IADD R2, R13, 0x1, R2 ;  /* 0x000000010d027824 */ /* 0x000fc800078e0202 */
[----:B------:R-:W-:-:S07]  /*20890*/  IMAD.MOV.U32 R13, RZ, RZ, R2 ;  /* 0x000000ffff0d7224 */ /* 0x000fce00078e0002 */
[----:B------:R-:W-:Y:S05]  /*208a0*/  WARPSYNC.COLLECTIVE R15, `(.L_x_3301) ;  /* 0x000000000f087348 */ /* 0x000fea0003c00000 */
[----:B------:R0:W1:Y:S02]  /*208b0*/  SHFL.UP P6, R14, R13, R12, R11 ;  /* 0x0400000c0d0e7389 */ /* 0x00006400000c000b */
[----:B01----:R-:W-:Y:S01]  /*208c0*/  ENDCOLLECTIVE ;  /* 0x000000000000791b */ /* 0x003fe20003800000 */
.L_x_3301:
[----:B------:R-:W-:Y:S01]  /*208d0*/  IMAD.MOV.U32 R12, RZ, RZ, 0x8 ;  /* 0x00000008ff0c7424 */ /* 0x000fe200078e00ff */
[----:B------:R-:W-:-:S05]  /*208e0*/  SEL R3, R14, RZ, P3 ;  /* 0x000000ff0e037207 */ /* 0x000fca0001800000 */
[----:B------:R-:W-:-:S04]  /*208f0*/  IMAD.IADD R3, R2, 0x1, R3 ;  /* 0x0000000102037824 */ /* 0x000fc800078e0203 */
[----:B------:R-:W-:-:S07]  /*20900*/  IMAD.MOV.U32 R13, RZ, RZ, R3 ;  /* 0x000000ffff0d7224 */ /* 0x000fce00078e0003 */
[----:B------:R-:W-:Y:S05]  /*20910*/  WARPSYNC.COLLECTIVE R15, `(.L_x_3302) ;  /* 0x000000000f087348 */ /* 0x000fea0003c00000 */
[----:B------:R0:W1:Y:S02]  /*20920*/  SHFL.UP P6, R14, R13, R12, R11 ;  /* 0x0400000c0d0e7389 */ /* 0x00006400000c000b */
[----:B01----:R-:W-:Y:S01]  /*20930*/  ENDCOLLECTIVE ;  /* 0x000000000000791b */ /* 0x003fe20003800000 */
.L_x_3302:
[----:B------:R-:W-:Y:S01]  /*20940*/  IMAD.MOV.U32 R12, RZ, RZ, 0x10 ;  /* 0x00000010ff0c7424 */ /* 0x000fe200078e00ff */
[----:B------:R-:W-:-:S05]  /*20950*/  SEL R4, R14, RZ, P4 ;  /* 0x000000ff0e047207 */ /* 0x000fca0002000000 */
[----:B------:R-:W-:-:S04]  /*20960*/  IMAD.IADD R4, R3, 0x1, R4 ;  /* 0x0000000103047824 */ /* 0x000fc800078e0204 */
[----:B------:R-:W-:-:S07]  /*20970*/  IMAD.MOV.U32 R13, RZ, RZ, R4 ;  /* 0x000000ffff0d7224 */ /* 0x000fce00078e0004 */
[----:B------:R-:W-:Y:S05]  /*20980*/  WARPSYNC.COLLECTIVE R15, `(.L_x_3303) ;  /* 0x000000000f087348 */ /* 0x000fea0003c00000 */
[----:B------:R0:W1:Y:S02]  /*20990*/  SHFL.UP P6, R14, R13, R12, R11 ;  /* 0x0400000c0d0e7389 */ /* 0x00006400000c000b */
[----:B01----:R-:W-:Y:S01]  /*209a0*/  ENDCOLLECTIVE ;  /* 0x000000000000791b */ /* 0x003fe20003800000 */
.L_x_3303:
        /* <DEDUP_REMOVED lines=8> */
.L_x_3304:
[----:B------:R-:W-:Y:S05]  /*20a30*/  BRA `(.L_x_3305) ;  /* 0xffffffb8008c7947 */ /* 0x000fea000383ffff */
.L_x_3199:
[----:B------:R-:W-:Y:S01]  /*20a40*/  BSSY B0, `(.L_x_3306) ;  /* 0x0000006000007945 */ /* 0x000fe20003800000 */
[----:B------:R-:W-:Y:S01]  /*20a50*/  PLOP3.LUT P6, PT, P6, PT, PT, 0x8, 0x0 ;  /* 0x000000000000781c */ /* 0x000fe200037ce170 */
[----:B------:R-:W-:-:S12]  /*20a60*/  IMAD.MOV.U32 R15, RZ, RZ, -0x1 ;  /* 0xffffffffff0f7424 */ /* 0x000fd800078e00ff */
[----:B0-----:R-:W-:Y:S05]  /*20a70*/  WARPSYNC.COLLECTIVE R15, `(.L_x_3307) ;  /* 0x000000000f087348 */ /* 0x001fea0003c00000 */
[----:B------:R-:W-:Y:S01]  /*20a80*/  VOTE.ANY R14, PT, P6 ;  /* 0x00000000000e7806 */ /* 0x000fe200030e0100 */
[----:B0-----:R-:W-:Y:S06]  /*20a90*/  ENDCOLLECTIVE ;  /* 0x000000000000791b */ /* 0x001fec0003800000 */
.L_x_3307:
[----:B------:R-:W-:Y:S05]  /*20aa0*/  BSYNC B0 ;  /* 0x0000000000007941 */ /* 0x000fea0003800000 */
.L_x_3306:
        /* <DEDUP_REMOVED lines=10> */
.L_x_3308:
[----:B------:R-:W-:Y:S02]  /*20b50*/  IMAD.MOV.U32 R13, RZ, RZ, R5 ;  /* 0x000000ffff0d7224 */ /* 0x000fe400078e0005 */
[----:B------:R-:W-:-:S07]  /*20b60*/  IMAD.MOV.U32 R25, RZ, RZ, R14 ;  /* 0x000000ffff197224 */ /* 0x000fce00078e000e */
[----:B------:R-:W-:Y:S05]  /*20b70*/  WARPSYNC.COLLECTIVE R15, `(.L_x_3309) ;  /* 0x000000000f087348 */ /* 0x000fea0003c00000 */
[----:B------:R0:W1:Y:S02]  /*20b80*/  SHFL.IDX P6, R14, R13, R12, R11 ;  /* 0x0000000c0d0e7389 */ /* 0x00006400000c000b */
[----:B01----:R-:W-:Y:S01]  /*20b90*/  ENDCOLLECTIVE ;  /* 0x000000000000791b */ /* 0x003fe20003800000 */
.L_x_3309:
[----:B------:R-:W-:Y:S01]  /*20ba0*/  IMAD.MOV.U32 R5, RZ, RZ, R14 ;  /* 0x000000ffff057224 */ /* 0x000fe200078e000e */
[----:B------:R-:W-:Y:S06]  /*20bb0*/  BRA `(.L_x_3310) ;  /* 0xffffffb8006c7947 */ /* 0x000fec000383ffff */
.L_x_3201:
[----:B------:R-:W-:Y:S01]  /*20bc0*/  BSSY B0, `(.L_x_3311) ;  /* 0x0000007000007945 */ /* 0x000fe20003800000 */
[----:B------:R-:W-:Y:S02]  /*20bd0*/  IMAD.MOV.U32 R13, RZ, RZ, R2 ;  /* 0x000000ffff0d7224 */ /* 0x000fe400078e0002 */
[----:B------:R-:W-:Y:S02]  /*20be0*/  IMAD.MOV.U32 R11, RZ, RZ, 0x1f ;  /* 0x0000001fff0b7424 */ /* 0x000fe400078e00ff */
[----:B------:R-:W-:-:S07]  /*20bf0*/  IMAD.MOV.U32 R15, RZ, RZ, -0x1 ;  /* 0xffffffffff0f7424 */ /* 0x000fce00078e00ff */
[----:B0123--:R-:W-:Y:S05]  /*20c00*/  WARPSYNC.COLLECTIVE R15, `(.L_x_3312) ;  /* 0x000000000f087348 */ /* 0x00ffea0003c00000 */
[----:B------:R4:W0:Y:S02]  /*20c10*/  SHFL.IDX P6, R14, R13, R12, R11 ;  /* 0x0000000c0d0e7389 */ /* 0x00082400000c000b */
[----:B01234-:R-:W-:Y:S01]  /*20c20*/  ENDCOLLECTIVE ;  /* 0x000000000000791b */ /* 0x01ffe20003800000 */
.L_x_3312:
[----:B------:R-:W-:Y:S05]  /*20c30*/  BSYNC B0 ;  /* 0x0000000000007941 */ /* 0x000fea0003800000 */
.L_x_3311:
[----:B------:R-:W-:Y:S01]  /*20c40*/  IMAD.MOV.U32 R24, RZ, RZ, R14 ;  /* 0x000000ffff187224 */ /* 0x000fe200078e000e */
[----:B------:R-:W-:Y:S06]  /*20c50*/  BRA `(.L_x_3200) ;  /* 0xffffffb8005c7947 */ /* 0x000fec000383ffff */
.L_x_3207:
[----:B0-----:R0:W1:Y:S02]  /*20c60*/  SYNCS.PHASECHK.TRANS64.TRYWAIT P0, [R5+URZ+0x38820], R0 ;  /* 0x03882000050075a7 */ /* 0x001064000800017f */
[----:B-1----:R-:W-:Y:S05]  /*20c70*/  @!P0 NANOSLEEP.SYNCS 0x989680 ;  /* 0x009896800000895d */ /* 0x002fea0003900000 */
[----:B------:R-:W1:Y:S02]  /*20c80*/  @!P0 SYNCS.PHASECHK.TRANS64 P0, [R5+URZ+0x38820], R0 ;  /* 0x03882000050085a7 */ /* 0x000e64000800007f */
[----:B-1----:R-:W-:Y:S05]  /*20c90*/  @!P0 BRA `(.L_x_3207) ;  /* 0xfffffffc00f08947 */ /* 0x002fea000383ffff */
[----:B------:R-:W-:Y:S05]  /*20ca0*/  BRA `(.L_x_3313) ;  /* 0xffffffc000b47947 */ /* 0x000fea000383ffff */
.L_x_3208:
        /* <DEDUP_REMOVED lines=11> */
.L_x_3315:
[----:B------:R-:W-:Y:S05]  /*20d60*/  BSYNC B0 ;  /* 0x0000000000007941 */ /* 0x000fea0003800000 */
.L_x_3314:
[----:B------:R-:W-:Y:S05]  /*20d70*/  BRA `(.L_x_3316) ;  /* 0xffffffc0009c7947 */ /* 0x000fea000383ffff */
.L_x_3211:
[----:B------:R-:W-:Y:S01]  /*20d80*/  BSSY B1, `(.L_x_3317) ;  /* 0x0000006000017945 */ /* 0x000fe20003800000 */
[----:B------:R-:W-:-:S07]  /*20d90*/  IMAD.MOV.U32 R15, RZ, RZ, -0x1 ;  /* 0xffffffffff0f7424 */ /* 0x000fce00078e00ff */
[----:B0-234-:R-:W-:Y:S05]  /*20da0*/  WARPSYNC.COLLECTIVE R15, `(.L_x_3318) ;  /* 0x000000000f0c7348 */ /* 0x01dfea0003c00000 */
[----:B------:R-:W-:Y:S02]  /*20db0*/  ELECT P6, UR62, PT ;  /* 0x00000000003e782f */ /* 0x000fe400038c0000 */
[----:B------:R-:W-:Y:S01]  /*20dc0*/  MOV R14, UR62 ;  /* 0x0000003e000e7c02 */ /* 0x000fe20008000f00 */
[----:B0-234-:R-:W-:Y:S10]  /*20dd0*/  ENDCOLLECTIVE ;  /* 0x000000000000791b */ /* 0x01dff40003800000 */
.L_x_3318:
[----:B------:R-:W-:Y:S05]  /*20de0*/  BSYNC B1 ;  /* 0x0000000000017941 */ /* 0x000fea0003800000 */
.L_x_3317:
[----:B------:R-:W-:Y:S05]  /*20df0*/  BRA `(.L_x_3319) ;  /* 0xffffffc000947947 */ /* 0x000fea000383ffff */
.L_x_3213:
[----:B0-----:R0:W1:Y:S02]  /*20e00*/  SYNCS.PHASECHK.TRANS64.TRYWAIT P1, [R3+URZ+0x38840], R2 ;  /* 0x03884002030075a7 */ /* 0x001064000802017f */
[----:B-1----:R-:W-:Y:S05]  /*20e10*/  @!P1 NANOSLEEP.SYNCS 0x989680 ;  /* 0x009896800000995d */ /* 0x002fea0003900000 */
[----:B------:R-:W1:Y:S02]  /*20e20*/  @!P1 SYNCS.PHASECHK.TRANS64 P1, [R3+URZ+0x38840], R2 ;  /* 0x03884002030095a7 */ /* 0x000e64000802007f */
[----:B-1----:R-:W-:Y:S05]  /*20e30*/  @!P1 BRA `(.L_x_3213) ;  /* 0xfffffffc00f09947 */ /* 0x002fea000383ffff */
[----:B------:R-:W-:Y:S05]  /*20e40*/  BRA `(.L_x_3320) ;  /* 0xffffffc000b47947 */ /* 0x000fea000383ffff */
.L_x_3215:
[----:B-1----:R1:W0:Y:S02]  /*20e50*/  SYNCS.PHASECHK.TRANS64.TRYWAIT P1, [R5+URZ+0x38840], R0 ;  /* 0x03884000050075a7 */ /* 0x002224000802017f */
[----:B0-----:R-:W-:Y:S05]  /*20e60*/  @!P1 NANOSLEEP.SYNCS 0x989680 ;  /* 0x009896800000995d */ /* 0x001fea0003900000 */
[----:B------:R-:W0:Y:S02]  /*20e70*/  @!P1 SYNCS.PHASECHK.TRANS64 P1, [R5+URZ+0x38840], R0 ;  /* 0x03884000050095a7 */ /* 0x000e24000802007f */
[----:B0-----:R-:W-:Y:S05]  /*20e80*/  @!P1 BRA `(.L_x_3215) ;  /* 0xfffffffc00f09947 */ /* 0x001fea000383ffff */
[----:B------:R-:W-:Y:S05]  /*20e90*/  BRA `(.L_x_3321) ;  /* 0xffffffc000c07947 */ /* 0x000fea000383ffff */
.L_x_3217:
[----:B------:R0:W0:Y:S02]  /*20ea0*/  SYNCS.PHASECHK.TRANS64.TRYWAIT P1, [R3+URZ+0x38860], R2 ;  /* 0x03886002030075a7 */ /* 0x000024000802017f */
[----:B0-----:R-:W-:Y:S05]  /*20eb0*/  @!P1 NANOSLEEP.SYNCS 0x989680 ;  /* 0x009896800000995d */ /* 0x001fea0003900000 */
[----:B------:R-:W0:Y:S02]  /*20ec0*/  @!P1 SYNCS.PHASECHK.TRANS64 P1, [R3+URZ+0x38860], R2 ;  /* 0x03886002030095a7 */ /* 0x000e24000802007f */
[----:B0-----:R-:W-:Y:S05]  /*20ed0*/  @!P1 BRA `(.L_x_3217) ;  /* 0xfffffffc00f09947 */ /* 0x001fea000383ffff */
[----:B------:R-:W-:Y:S05]  /*20ee0*/  BRA `(.L_x_3322) ;  /* 0xffffffc000bc7947 */ /* 0x000fea000383ffff */
.L_x_3323:
        /* <DEDUP_REMOVED lines=9> */
.L_x_5657:


//--------------------- .text._ZN7cutlass13device_kernelIN5flash11enable_sm90INS1_16FlashAttnFwdSm90INS1_25CollectiveMainloopFwdSm90ILi2EN4cute5tupleIJNS5_1CILi1EEES8_S8_EEENS6_IJNS7_ILi64EEESA_SA_EEELi512ENS_10bfloat16_tEfNS_4arch4Sm90ELb0ELb1ELb0ELb1ELb1ELb1ELb1ELb0ELb0ELb1ELb1ELb0EEENS1_21CollectiveEpilogueFwdINS6_IJSA_NS7_ILi512EEESA_EEES9_SC_SE_Li256ELb1ELb1ELb1ELb0EEENS1_36VarlenDynamicPersistentTileSchedulerILi64ELi64ELi256ELi128ELb1ELb1ELb1ELb1ELb0ELb1EEEEEEEEEvNT_6ParamsE --------------------------
	.section	.text._ZN7cutlass13device_kernelIN5flash11enable_sm90INS1_16FlashAttnFwdSm90INS1_25CollectiveMainloopFwdSm90ILi2EN4cute5tupleIJNS5_1CILi1EEES8_S8_EEENS6_IJNS7_ILi64EEESA_SA_EEELi512ENS_10bfloat16_tEfNS_4arch4Sm90ELb0ELb1ELb0ELb1ELb1ELb1ELb1ELb0ELb0ELb1ELb1ELb0EEENS1_21CollectiveEpilogueFwdINS6_IJSA_NS7_ILi512EEESA_EEES9_SC_SE_Li256ELb1ELb1ELb1ELb0EEENS1_36VarlenDynamicPersistentTileSchedulerILi64ELi64ELi256ELi128ELb1ELb1ELb1ELb1ELb0ELb1EEEEEEEEEvNT_6ParamsE,"ax",@progbits
	.align	128
.text._ZN7cutlass13device_kernelIN5flash11enable_sm90INS1_16FlashAttnFwdSm90INS1_25CollectiveMainloopFwdSm90ILi2EN4cute5tupleIJNS5_1CILi1EEES8_S8_EEENS6_IJNS7_ILi64EEESA_SA_EEELi512ENS_10bfloat16_tEfNS_4arch4Sm90ELb0ELb1ELb0ELb1ELb1ELb1ELb1ELb0ELb0ELb1ELb1ELb0EEENS1_21CollectiveEpilogueFwdINS6_IJSA_NS7_ILi512EEESA_EEES9_SC_SE_Li256ELb1ELb1ELb1ELb0EEENS1_36VarlenDynamicPersistentTileSchedulerILi64ELi64ELi256ELi128ELb1ELb1ELb1ELb1ELb0ELb1EEEEEEEEEvNT_6ParamsE:
        .type           _ZN7cutlass13device_kernelIN5flash11enable_sm90INS1_16FlashAttnFwdSm90INS1_25CollectiveMainloopFwdSm90ILi2EN4cute5tupleIJNS5_1CILi1EEES8_S8_EEENS6_IJNS7_ILi64EEESA_SA_EEELi512ENS_10bfloat16_tEfNS_4arch4Sm90ELb0ELb1ELb0ELb1ELb1ELb1ELb1ELb0ELb0ELb1ELb1ELb0EEENS1_21CollectiveEpilogueFwdINS6_IJSA_NS7_ILi512EEESA_EEES9_SC_SE_Li256ELb1ELb1ELb1ELb0EEENS1_36VarlenDynamicPersistentTileSchedulerILi64ELi64ELi256ELi128ELb1ELb1ELb1ELb1ELb0ELb1EEEEEEEEEvNT_6ParamsE,@function
        .size           _ZN7cutlass13device_kernelIN5flash11enable_sm90INS1_16FlashAttnFwdSm90INS1_25CollectiveMainloopFwdSm90ILi2EN4cute5tupleIJNS5_1CILi1EEES8_S8_EEENS6_IJNS7_ILi64EEESA_SA_EEELi512ENS_10bfloat16_tEfNS_4arch4Sm90ELb0ELb1ELb0ELb1ELb1ELb1ELb1ELb0ELb0ELb1ELb1ELb0EEENS1_21CollectiveEpilogueFwdINS6_IJSA_NS7_ILi512EEESA_EEES9_SC_SE_Li256ELb1ELb1ELb1ELb0EEENS1_36VarlenDynamicPersistentTileSchedulerILi64ELi64ELi256ELi128ELb1ELb1ELb1ELb1ELb0ELb1EEEEEEEEEvNT_6ParamsE,(.L_x_5658 - _ZN7cutlass13device_kernelIN5flash11enable_sm90INS1_16FlashAttnFwdSm90INS1_25CollectiveMainloopFwdSm90ILi2EN4cute5tupleIJNS5_1CILi1EEES8_S8_EEENS6_IJNS7_ILi64EEESA_SA_EEELi512ENS_10bfloat16_tEfNS_4arch4Sm90ELb0ELb1ELb0ELb1ELb1ELb1ELb1ELb0ELb0ELb1ELb1ELb0EEENS1_21CollectiveEpilogueFwdINS6_IJSA_NS7_ILi512EEESA_EEES9_SC_SE_Li256ELb1ELb1ELb1ELb0EEENS1_36VarlenDynamicPersistentTileSchedulerILi64ELi64ELi256ELi128ELb1ELb1ELb1ELb1ELb0ELb1EEEEEEEEEvNT_6ParamsE)
        .other          _ZN7cutlass13device_kernelIN5flash11enable_sm90INS1_16FlashAttnFwdSm90INS1_25CollectiveMainloopFwdSm90ILi2EN4cute5tupleIJNS5_1CILi1EEES8_S8_EEENS6_IJNS7_ILi64EEESA_SA_EEELi512ENS_10bfloat16_tEfNS_4arch4Sm90ELb0ELb1ELb0ELb1ELb1ELb1ELb1ELb0ELb0ELb1ELb1ELb0EEENS1_21CollectiveEpilogueFwdINS6_IJSA_NS7_ILi512EEESA_EEES9_SC_SE_Li256ELb1ELb1ELb1ELb0EEENS1_36VarlenDynamicPersistentTileSchedulerILi64ELi64ELi256ELi128ELb1ELb1ELb1ELb1ELb0ELb1EEEEEEEEEvNT_6ParamsE,@"STO_CUDA_ENTRY STV_DEFAULT"
_ZN7cutlass13device_kernelIN5flash11enable_sm90INS1_16FlashAttnFwdSm90INS1_25CollectiveMainloopFwdSm90ILi2EN4cute5tupleIJNS5_1CILi1EEES8_S8_EEENS6_IJNS7_ILi64EEESA_SA_EEELi512ENS_10bfloat16_tEfNS_4arch4Sm90ELb0ELb1ELb0ELb1ELb1ELb1ELb1ELb0ELb0ELb1ELb1ELb0EEENS1_21CollectiveEpilogueFwdINS6_IJSA_NS7_ILi512EEESA_EEES9_SC_SE_Li256ELb1ELb1ELb1ELb0EEENS1_36VarlenDynamicPersistentTileSchedulerILi64ELi64ELi256ELi128ELb1ELb1ELb1ELb1ELb0ELb1EEEEEEEEEvNT_6ParamsE:
        /* <DEDUP_REMOVED lines=18> */
.L_x_3325:
[----:B------:R-:W-:Y:S05]  /*0120*/  BSYNC B0 ;  /* 0x0000000000007941 */ /* 0x000fea0003800000 */
.L_x_3324:
        /* <DEDUP_REMOVED lines=39> */
.L_x_3326:
        /* <DEDUP_REMOVED lines=22> */
.L_x_3327:
        /* <DEDUP_REMOVED lines=18> */
.L_x_3328:
        /* <DEDUP_REMOVED lines=22> */
.L_x_3329:
        /* <DEDUP_REMOVED lines=22> */
.L_x_3330:
        /* <DEDUP_REMOVED lines=8> */
.L_x_3333:
[----:B------:R-:W-:-:S08]  /*0960*/  NOP ;  /* 0x0000000000007918 */ /* 0x000fd00000000000 */
[----:B------:R-:W0:Y:S02]  /*0970*/  USETMAXREG.TRY_ALLOC.CTAPOOL UP0, 0xe8 ;  /* 0x000000e8000079c8 */ /* 0x000e240008000600 */
[----:B0-----:R-:W-:-:S13]  /*0980*/  PLOP3.LUT P0, PT, PT, PT, UP0, 0x80, 0x0 ;  /* 0x000000000000781c */ /* 0x001fda0003f0f008 */
[----:B------:R-:W-:Y:S05]  /*0990*/  @!P0 BRA `(.L_x_3333) ;  /* 0xfffffffc00f08947 */ /* 0x000fea000383ffff */
[----:B------:R-:W-:Y:S01]  /*09a0*/  SHF.R.U32.HI R2, RZ, 0x7, R0 ;  /* 0x00000007ff027819 */ /* 0x000fe20000011600 */
[----:B------:R-:W0:Y:S03]  /*09b0*/  S2UR UR4, SR_CgaCtaId ;  /* 0x00000000000479c3 */ /* 0x000e260000008800 */
[----:B------:R-:W-:Y:S02]  /*09c0*/  ISETP.NE.AND P0, PT, R2, 0x1, PT ;  /* 0x000000010200780c */ /* 0x000fe40003f05270 */
        /* <DEDUP_REMOVED lines=25> */
[----:B------:R-:W-:Y:S02]  /*0b60*/  LOP3.LUT R13, R3, 0xfffffff8, RZ, 0xc0, !PT ;  /* 0xfffffff8030d7812 */ /* 0x000fe400078ec0ff */
[----:B------:R-:W-:Y:S02]  /*0b70*/  LOP3.LUT R3, R2, 0xfffffff0, RZ, 0xc0, !PT ;  /* 0xfffffff002037812 */ /* 0x000fe400078ec0ff */
[----:B------:R-:W-:Y:S01]  /*0b80*/  SHF.R.S32.HI R7, RZ, 0x1f, R4 ;  /* 0x0000001fff077819 */ /* 0x000fe20000011404 */
[----:B------:R-:W-:Y:S01]  /*0b90*/  IMAD.IADD R13, R0, 0x1, -R13 ;  /* 0x00000001000d7824 */ /* 0x000fe200078e0a0d */
[----:B------:R-:W-:Y:S01]  /*0ba0*/  LOP3.LUT R9, R6, 0xffffff80, RZ, 0xc0, !PT ;  /* 0xffffff8006097812 */ /* 0x000fe200078ec0ff */
[----:B------:R-:W-:Y:S01]  /*0bb0*/  IMAD.IADD R3, R0, 0x1, -R3 ;  /* 0x0000000100037824 */ /* 0x000fe200078e0a03 */
[----:B------:R-:W-:Y:S01]  /*0bc0*/  SHF.R.S32.HI R5, RZ, 0x4, R2 ;  /* 0x00000004ff057819 */ /* 0x000fe20000011402 */
[----:B------:R-:W-:Y:S01]  /*0bd0*/  IMAD.SHL.U32 R214, R13, 0x8, RZ ;  /* 0x000000080dd67824 */ /* 0x000fe200078e00ff */
[----:B------:R-:W-:Y:S01]  /*0be0*/  LOP3.LUT R11, R10, 0xfffffffc, RZ, 0xc0, !PT ;  /* 0xfffffffc0a0b7812 */ /* 0x000fe200078ec0ff */
[----:B------:R-:W-:Y:S01]  /*0bf0*/  IMAD.IADD R9, R0, 0x1, -R9 ;  /* 0x0000000100097824 */ /* 0x000fe200078e0a09 */
[----:B------:R-:W-:Y:S01]  /*0c00*/  LEA.HI R7, R7, R224, RZ, 0x2 ;  /* 0x000000e007077211 */ /* 0x000fe200078f10ff */
[----:B------:R-:W-:Y:S01]  /*0c10*/  VIADD R37, R214, 0x100 ;  /* 0x00000100d6257836 */ /* 0x000fe20000000000 */
[----:B------:R-:W-:Y:S01]  /*0c20*/  LEA.HI R2, R2, R5, RZ, 0x1 ;  /* 0x0000000502027211 */ /* 0x000fe200078f08ff */
[----:B------:R-:W-:Y:S01]  /*0c30*/  IMAD.IADD R11, R0, 0x1, -R11 ;  /* 0x00000001000b7824 */ /* 0x000fe200078e0a0b */
[----:B------:R-:W-:Y:S01]  /*0c40*/  SHF.R.S32.HI R20, RZ, 0x7, R6 ;  /* 0x00000007ff147819 */ /* 0x000fe20000011406 */
[----:B------:R-:W-:Y:S01]  /*0c50*/  VIADD R34, R214, 0x1c0 ;  /* 0x000001c0d6227836 */ /* 0x000fe20000000000 */
[--C-:B------:R-:W-:Y:S01]  /*0c60*/  SHF.R.S32.HI R4, RZ, 0x1f, R3.reuse ;  /* 0x0000001fff047819 */ /* 0x100fe20000011403 */
[----:B------:R-:W-:Y:S01]  /*0c70*/  IMAD.SHL.U32 R18, R11, 0x8, RZ ;  /* 0x000000080b127824 */ /* 0x000fe200078e00ff */
[----:B------:R-:W-:Y:S01]  /*0c80*/  LOP3.LUT R7, R7, 0x3ffffc, RZ, 0xc0, !PT ;  /* 0x003ffffc07077812 */ /* 0x000fe200078ec0ff */
[----:B------:R-:W-:Y:S01]  /*0c90*/  IMAD R16, R20, 0x100, R3 ;  /* 0x0000010014107824 */ /* 0x000fe200078e0203 */
[----:B------:R-:W-:Y:S01]  /*0ca0*/  SHF.R.S32.HI R0, RZ, 0x1f, R9 ;  /* 0x0000001fff007819 */ /* 0x000fe20000011409 */
[----:B------:R-:W-:Y:S01]  /*0cb0*/  VIADD R33, R18, 0x40 ;  /* 0x0000004012217836 */ /* 0x000fe20000000000 */
[----:B------:R-:W-:Y:S01]  /*0cc0*/  LOP3.LUT R2, R2, 0x1ffffffe, RZ, 0xc0, !PT ;  /* 0x1ffffffe02027812 */ /* 0x000fe200078ec0ff */
[----:B------:R-:W-:Y:S01]  /*0cd0*/  IMAD.IADD R7, R224, 0x1, -R7 ;  /* 0x00000001e0077824 */ /* 0x000fe200078e0a07 */
[----:B------:R-:W-:Y:S01]  /*0ce0*/  LEA.HI R12, R4, R3, RZ, 0x3 ;  /* 0x00000003040c7211 */ /* 0x000fe200078f18ff */
[----:B------:R-:W-:Y:S01]  /*0cf0*/  VIADD R32, R18, 0x60 ;  /* 0x0000006012207836 */ /* 0x000fe20000000000 */
[----:B------:R-:W-:Y:S01]  /*0d00*/  SHF.R.S32.HI R191, RZ, 0x2, R10 ;  /* 0x00000002ffbf7819 */ /* 0x000fe2000001140a */
[----:B------:R-:W-:Y:S01]  /*0d10*/  IMAD.IADD R2, R5, 0x1, -R2 ;  /* 0x0000000105027824 */ /* 0x000fe200078e0a02 */
[----:B------:R-:W-:Y:S01]  /*0d20*/  LEA.HI R4, R0, R9, RZ, 0x2 ;  /* 0x0000000900047211 */ /* 0x000fe200078f10ff */
[----:B------:R-:W-:Y:S01]  /*0d30*/  IMAD R15, R7, 0x10, R16 ;  /* 0x00000010070f7824 */ /* 0x000fe200078e0210 */
[----:B------:R-:W-:Y:S01]  /*0d40*/  LOP3.LUT R14, R12, 0xfffffff8, RZ, 0xc0, !PT ;  /* 0xfffffff80c0e7812 */ /* 0x000fe200078ec0ff */
[----:B------:R-:W-:Y:S01]  /*0d50*/  VIADD R7, R191, 0x20 ;  /* 0x00000020bf077836 */ /* 0x000fe20000000000 */
[--C-:B------:R-:W-:Y:S01]  /*0d60*/  SHF.R.S32.HI R5, RZ, 0x2, R4.reuse ;  /* 0x00000002ff057819 */ /* 0x100fe20000011404 */
[----:B------:R-:W-:Y:S01]  /*0d70*/  IMAD.SHL.U32 R2, R2, 0x8, RZ ;  /* 0x0000000802027824 */ /* 0x000fe200078e00ff */
[----:B------:R-:W-:Y:S01]  /*0d80*/  SHF.R.S32.HI R8, RZ, 0x1f, R4 ;  /* 0x0000001fff087819 */ /* 0x000fe20000011404 */
[----:B------:R-:W-:Y:S01]  /*0d90*/  IMAD.IADD R14, R3, 0x1, -R14 ;  /* 0x00000001030e7824 */ /* 0x000fe200078e0a0e */
[----:B------:R-:W-:Y:S01]  /*0da0*/  SHF.R.S32.HI R16, RZ, 0x1f, R7 ;  /* 0x0000001fff107819 */ /* 0x000fe20000011407 */
[----:B------:R-:W-:Y:S01]  /*0db0*/  IMAD.SHL.U32 R12, R12, 0x40, RZ ;  /* 0x000000400c0c7824 */ /* 0x000fe200078e00ff */
[----:B------:R-:W-:Y:S01]  /*0dc0*/  LEA.HI R8, R8, R5, RZ, 0x3 ;  /* 0x0000000508087211 */ /* 0x000fe200078f18ff */
[----:B------:R-:W-:Y:S01]  /*0dd0*/  IMAD.SHL.U32 R3, R14, 0x40, RZ ;  /* 0x000000400e037824 */ /* 0x000fe200078e00ff */
[----:B------:R-:W-:Y:S01]  /*0de0*/  LEA.HI R0, R0, R9, RZ, 0x5 ;  /* 0x0000000900007211 */ /* 0x000fe200078f28ff */
[----:B------:R-:W-:Y:S01]  /*0df0*/  IMAD.U32 R15, R15, 0x40, R2 ;  /* 0x000000400f0f7824 */ /* 0x000fe200078e0002 */
[----:B------:R-:W-:Y:S01]  /*0e00*/  LOP3.LUT R8, R8, 0xfffffff8, RZ, 0xc0, !PT ;  /* 0xfffffff808087812 */ /* 0x000fe200078ec0ff */
[----:B------:R-:W-:Y:S01]  /*0e10*/  STL [R1+0x6c], R20 ;  /* 0x00006c1401007387 */ /* 0x000fe20000100800 */
[----:B------:R-:W-:Y:S01]  /*0e20*/  LOP3.LUT R4, R4, 0x7ffffffc, RZ, 0xc0, !PT ;  /* 0x7ffffffc04047812 */ /* 0x000fe200078ec0ff */
[----:B------:R-:W-:Y:S01]  /*0e30*/  VIADD R31, R18, 0x80 ;  /* 0x00000080121f7836 */ /* 0x000fe20000000000 */
[----:B------:R-:W-:Y:S01]  /*0e40*/  LEA.HI R16, R16, R7, RZ, 0x3 ;  /* 0x0000000710107211 */ /* 0x000fe200078f18ff */
[----:B------:R-:W-:Y:S01]  /*0e50*/  IMAD.SHL.U32 R7, R7, 0x40, RZ ;  /* 0x0000004007077824 */ /* 0x000fe200078e00ff */
[----:B------:R-:W-:Y:S01]  /*0e60*/  LOP3.LUT R3, R3, 0x1c0, RZ, 0xc0, !PT ;  /* 0x000001c003037812 */ /* 0x000fe200078ec0ff */
[----:B------:R-:W-:Y:S01]  /*0e70*/  IMAD.IADD R5, R5, 0x1, -R8 ;  /* 0x0000000105057824 */ /* 0x000fe200078e0a08 */
[----:B------:R-:W-:Y:S01]  /*0e80*/  SHF.R.S32.HI R0, RZ, 0x5, R0 ;  /* 0x00000005ff007819 */ /* 0x000fe20000011400 */
[----:B------:R-:W-:Y:S01]  /*0e90*/  IMAD.IADD R4, R9, 0x1, -R4 ;  /* 0x0000000109047824 */ /* 0x000fe200078e0a04 */
[----:B------:R-:W-:Y:S01]  /*0ea0*/  LOP3.LUT R9, R7, 0x1c0, RZ, 0xc0, !PT ;  /* 0x000001c007097812 */ /* 0x000fe200078ec0ff */
[----:B------:R-:W-:Y:S01]  /*0eb0*/  STL [R1+0x78], R15 ;  /* 0x0000780f01007387 */ /* 0x000fe20000100800 */
[----:B------:R-:W-:Y:S01]  /*0ec0*/  LOP3.LUT R2, R3, 0x8, R2, 0xf8, !PT ;  /* 0x0000000803027812 */ /* 0x000fe200078ef802 */
[----:B------:R-:W-:Y:S01]  /*0ed0*/  IMAD R196, R0, 0x10, R5 ;  /* 0x0000001000c47824 */ /* 0x000fe200078e0205 */
[----:B------:R-:W-:Y:S01]  /*0ee0*/  SHF.R.U32.HI R7, RZ, 0x3, R3 ;  /* 0x00000003ff077819 */ /* 0x000fe20000011603 */
[----:B------:R-:W-:Y:S01]  /*0ef0*/  VIADD R30, R18, 0xa0 ;  /* 0x000000a0121e7836 */ /* 0x000fe20000000000 */
[----:B------:R-:W-:Y:S01]  /*0f00*/  LOP3.LUT R3, R12, 0x7ffffe00, RZ, 0xc0, !PT ;  /* 0x7ffffe000c037812 */ /* 0x000fe200078ec0ff */
[----:B------:R-:W-:Y:S01]  /*0f10*/  STL [R1+0x68], RZ ;  /* 0x000068ff01007387 */ /* 0x000fe20000100800 */
[----:B------:R-:W-:Y:S01]  /*0f20*/  LEA.HI R0, R11, R11, RZ, 0x1 ;  /* 0x0000000b0b007211 */ /* 0x000fe200078f08ff */
[----:B------:R-:W-:Y:S01]  /*0f30*/  VIADD R29, R18, 0xc0 ;  /* 0x000000c0121d7836 */ /* 0x000fe20000000000 */
[----:B------:R-:W-:Y:S01]  /*0f40*/  LEA.HI R6, R6, R20, RZ, 0x1 ;  /* 0x0000001406067211 */ /* 0x000fe200078f08ff */
[----:B------:R-:W-:Y:S01]  /*0f50*/  IMAD R3, R224, 0x400, R3 ;  /* 0x00000400e0037824 */ /* 0x000fe200078e0203 */
[----:B------:R-:W-:Y:S01]  /*0f60*/  LOP3.LUT R2, R2, R7, RZ, 0x3c, !PT ;  /* 0x0000000702027212 */ /* 0x000fe200078e3cff */
[----:B------:R-:W-:Y:S01]  /*0f70*/  STL [R1+0x20], R33 ;  /* 0x0000202101007387 */ /* 0x000fe20000100800 */
[----:B------:R-:W-:Y:S01]  /*0f80*/  LOP3.LUT R0, R0, 0x1ffffffe, RZ, 0xc0, !PT ;  /* 0x1ffffffe00007812 */ /* 0x000fe200078ec0ff */
[----:B------:R-:W-:Y:S01]  /*0f90*/  VIADD R28, R18, 0xe0 ;  /* 0x000000e0121c7836 */ /* 0x000fe20000000000 */
[----:B------:R-:W-:Y:S01]  /*0fa0*/  LOP3.LUT R6, R6, 0xfffffe, RZ, 0xc0, !PT ;  /* 0x00fffffe06067812 */ /* 0x000fe200078ec0ff */
[----:B------:R-:W-:Y:S01]  /*0fb0*/  IMAD.IADD R2, R3, 0x1, R2 ;  /* 0x0000000103027824 */ /* 0x000fe200078e0202 */
[----:B------:R-:W-:Y:S01]  /*0fc0*/  SHF.R.S32.HI R10, RZ, 0x1f, R10 ;  /* 0x0000001fff0a7819 */ /* 0x000fe2000001140a */
[C---:B------:R-:W-:Y:S01]  /*0fd0*/  IMAD.IADD R3, R11.reuse, 0x1, -R0 ;  /* 0x000000010b037824 */ /* 0x040fe200078e0a00 */
[----:B------:R0:W-:Y:S01]  /*0fe0*/  STL [R1+0x1c], R32 ;  /* 0x00001c2001007387 */ /* 0x0001e20000100800 */
[----:B------:R-:W-:Y:S01]  /*0ff0*/  IMAD.IADD R6, R20, 0x1, -R6 ;  /* 0x0000000114067824 */ /* 0x000fe200078e0a06 */
[----:B------:R-:W-:Y:S01]  /*1000*/  SHF.R.S32.HI R0, RZ, 0x1f, R33 ;  /* 0x0000001fff007819 */ /* 0x000fe20000011421 */
[----:B------:R-:W-:Y:S01]  /*1010*/  IMAD.SHL.U32 R16, R16, 0x40, RZ ;  /* 0x0000004010107824 */ /* 0x000fe200078e00ff */
[----:B------:R-:W-:Y:S01]  /*1020*/  LEA.HI R10, R10, R191, RZ, 0x3 ;  /* 0x000000bf0a0a7211 */ /* 0x000fe200078f18ff */
[C---:B------:R-:W-:Y:S01]  /*1030*/  VIADD R27, R18.reuse, 0x100 ;  /* 0x00000100121b7836 */ /* 0x040fe20000000000 */
[----:B------:R1:W-:Y:S01]  /*1040*/  STL [R1+0x18], R31 ;  /* 0x0000181f01007387 */ /* 0x0003e20000100800 */
[C---:B------:R-:W-:Y:S01]  /*1050*/  VIADD R26, R18.reuse, 0x120 ;  /* 0x00000120121a7836 */ /* 0x040fe20000000000 */
[----:B------:R-:W-:Y:S01]  /*1060*/  SHF.R.U32.HI R8, RZ, 0x3, R9 ;  /* 0x00000003ff087819 */ /* 0x000fe20000011609 */
[----:B------:R-:W-:Y:S01]  /*1070*/  VIADD R25, R18, 0x140 ;  /* 0x0000014012197836 */ /* 0x000fe20000000000 */
[----:B------:R-:W-:Y:S01]  /*1080*/  STL [R1+0x14], R30 ;  /* 0x0000141e01007387 */ /* 0x000fe20000100800 */
[----:B------:R-:W-:Y:S01]  /*1090*/  IMAD.SHL.U32 R24, R6, 0x100, RZ ;  /* 0x0000010006187824 */ /* 0x000fe200078e00ff */
[----:B------:R-:W-:Y:S01]  /*10a0*/  SHF.R.S32.HI R5, RZ, 0x1f, R32 ;  /* 0x0000001fff057819 */ /* 0x000fe20000011420 */
[----:B------:R-:W-:Y:S01]  /*10b0*/  IMAD.SHL.U32 R192, R11, 0x4, RZ ;  /* 0x000000040bc07824 */ /* 0x000fe200078e00ff */
[----:B------:R-:W-:Y:S01]  /*10c0*/  STL [R1+0x10], R29 ;  /* 0x0000101d01007387 */ /* 0x000fe20000100800 */
[----:B------:R-:W-:Y:S01]  /*10d0*/  SHF.L.U64.HI R0, R33, 0x1, R0 ;  /* 0x0000000121007819 */ /* 0x000fe20000010200 */
[----:B------:R-:W-:Y:S01]  /*10e0*/  VIADD R229, R18, 0x160 ;  /* 0x0000016012e57836 */ /* 0x000fe20000000000 */
[----:B------:R-:W-:Y:S01]  /*10f0*/  LOP3.LUT R9, R9, 0x38, R18, 0xf8, !PT ;  /* 0x0000003809097812 */ /* 0x000fe200078ef812 */
[----:B------:R-:W-:Y:S01]  /*1100*/  STL [R1+0xc], R28 ;  /* 0x00000c1c01007387 */ /* 0x000fe20000100800 */
[----:B------:R-:W-:Y:S01]  /*1110*/  LOP3.LUT R16, R16, 0xfffffe00, RZ, 0xc0, !PT ;  /* 0xfffffe0010107812 */ /* 0x000fe200078ec0ff */
[----:B------:R-:W-:Y:S01]  /*1120*/  VIADD R228, R18, 0x180 ;  /* 0x0000018012e47836 */ /* 0x000fe20000000000 */
[----:B------:R-:W-:Y:S01]  /*1130*/  LOP3.LUT R10, R10, 0xfffffff8, RZ, 0xc0, !PT ;  /* 0xfffffff80a0a7812 */ /* 0x000fe200078ec0ff */
[----:B------:R-:W-:Y:S01]  /*1140*/  STL [R1+0x8], R27 ;  /* 0x0000081b01007387 */ /* 0x000fe20000100800 */
[----:B------:R-:W-:Y:S01]  /*1150*/  SHF.R.S32.HI R6, RZ, 0x1f, R31 ;  /* 0x0000001fff067819 */ /* 0x000fe2000001141f */
[----:B------:R-:W-:Y:S01]  /*1160*/  VIADD R227, R18, 0x1a0 ;  /* 0x000001a012e37836 */ /* 0x000fe20000000000 */
[----:B------:R-:W-:Y:S01]  /*1170*/  SHF.R.S32.HI R7, RZ, 0x1f, R30 ;  /* 0x0000001fff077819 */ /* 0x000fe2000001141e */
[----:B------:R-:W-:Y:S01]  /*1180*/  STL [R1+0x4], R26 ;  /* 0x0000041a01007387 */ /* 0x000fe20000100800 */
[----:B0-----:R-:W-:Y:S01]  /*1190*/  SHF.L.U64.HI R32, R32, 0x1, R5 ;  /* 0x0000000120207819 */ /* 0x001fe20000010205 */
[----:B------:R-:W-:Y:S01]  /*11a0*/  IMAD.IADD R213, R191, 0x1, -R10 ;  /* 0x00000001bfd57824 */ /* 0x000fe200078e0a0a */
[----:B------:R-:W-:Y:S01]  /*11b0*/  LOP3.LUT R8, R16, R9, R8, 0xf6, !PT ;  /* 0x0000000910087212 */ /* 0x000fe200078ef608 */
[----:B------:R-:W-:Y:S01]  /*11c0*/  STL [R1], R25 ;  /* 0x0000001901007387 */ /* 0x000fe20000100800 */
[----:B------:R-:W-:Y:S01]  /*11d0*/  SHF.L.U64.HI R5, R31, 0x1, R6 ;  /* 0x000000011f057819 */ /* 0x000fe20000010206 */
[----:B------:R-:W-:Y:S01]  /*11e0*/  VIADD R226, R18, 0x1c0 ;  /* 0x000001c012e27836 */ /* 0x000fe20000000000 */
[----:B------:R-:W-:Y:S01]  /*11f0*/  SHF.R.S32.HI R9, RZ, 0x1f, R29 ;  /* 0x0000001fff097819 */ /* 0x000fe2000001141d */
[----:B------:R-:W-:Y:S01]  /*1200*/  STL [R1+0x74], R24 ;  /* 0x0000741801007387 */ /* 0x000fe20000100800 */
[----:B------:R-:W-:Y:S01]  /*1210*/  SHF.R.S32.HI R10, RZ, 0x1f, R28 ;  /* 0x0000001fff0a7819 */ /* 0x000fe2000001141c */
[----:B------:R-:W-:Y:S01]  /*1220*/  IMAD.SHL.U32 R190, R4, 0x2, RZ ;  /* 0x0000000204be7824 */ /* 0x000fe200078e00ff */
[----:B------:R-:W-:Y:S01]  /*1230*/  SHF.R.S32.HI R11, RZ, 0x1f, R27 ;  /* 0x0000001fff0b7819 */ /* 0x000fe2000001141b */
[----:B------:R0:W-:Y:S01]  /*1240*/  STL [R1+0x24], R0 ;  /* 0x0000240001007387 */ /* 0x0001e20000100800 */
[----:B------:R-:W-:Y:S01]  /*1250*/  SHF.L.U64.HI R6, R29, 0x1, R9 ;  /* 0x000000011d067819 */ /* 0x000fe20000010209 */
[----:B------:R-:W-:Y:S01]  /*1260*/  VIADD R225, R18, 0x1e0 ;  /* 0x000001e012e17836 */ /* 0x000fe20000000000 */
[----:B------:R-:W-:Y:S01]  /*1270*/  SHF.R.S32.HI R12, RZ, 0x1f, R26 ;  /* 0x0000001fff0c7819 */ /* 0x000fe2000001141a */
[----:B------:R-:W-:Y:S01]  /*1280*/  STL [R1+0x28], R32 ;  /* 0x0000282001007387 */ /* 0x000fe20000100800 */
[----:B------:R-:W-:Y:S01]  /*1290*/  R2P PR, R14, 0x6 ;  /* 0x000000060e007804 */ /* 0x000fe20000000000 */
[----:B------:R-:W-:Y:S01]  /*12a0*/  IMAD.IADD R212, R190, 0x1, R24 ;  /* 0x00000001bed47824 */ /* 0x000fe200078e0218 */
[----:B------:R-:W-:Y:S01]  /*12b0*/  SHF.R.S32.HI R13, RZ, 0x1f, R25 ;  /* 0x0000001fff0d7819 */ /* 0x000fe20000011419 */
[----:B------:R2:W-:Y:S01]  /*12c0*/  STL [R1+0x2c], R5 ;  /* 0x00002c0501007387 */ /* 0x0005e20000100800 */
[----:B------:R-:W-:Y:S01]  /*12d0*/  SHF.R.S32.HI R14, RZ, 0x1f, R229 ;  /* 0x0000001fff0e7819 */ /* 0x000fe200000114e5 */
[----:B-1----:R-:W-:Y:S01]  /*12e0*/  VIADD R31, R212, 0x40 ;  /* 0x00000040d41f7836 */ /* 0x002fe20000000000 */
[----:B0-----:R-:W-:Y:S01]  /*12f0*/  SHF.L.U64.HI R0, R30, 0x1, R7 ;  /* 0x000000011e007819 */ /* 0x001fe20000010207 */
[----:B------:R-:W-:Y:S01]  /*1300*/  IMAD R216, R2, 0x2, R17 ;  /* 0x0000000202d87824 */ /* 0x000fe200078e0211 */
[----:B------:R-:W-:Y:S01]  /*1310*/  SHF.R.S32.HI R15, RZ, 0x1f, R228 ;  /* 0x0000001fff0f7819 */ /* 0x000fe200000114e4 */
[C---:B------:R-:W-:Y:S01]  /*1320*/  VIADD R38, R214.reuse, 0xc0 ;  /* 0x000000c0d6267836 */ /* 0x040fe20000000000 */
[----:B------:R-:W-:Y:S01]  /*1330*/  SHF.R.S32.HI R16, RZ, 0x1f, R227 ;  /* 0x0000001fff107819 */ /* 0x000fe200000114e3 */
[----:B------:R0:W-:Y:S01]  /*1340*/  STL [R1+0x30], R0 ;  /* 0x0000300001007387 */ /* 0x0001e20000100800 */
[----:B------:R-:W-:Y:S01]  /*1350*/  SHF.R.S32.HI R21, RZ, 0x1f, R226 ;  /* 0x0000001fff157819 */ /* 0x000fe200000114e2 */
[----:B------:R-:W-:Y:S01]  /*1360*/  VIADD R36, R214, 0x140 ;  /* 0x00000140d6247836 */ /* 0x000fe20000000000 */
[----:B--2---:R-:W-:Y:S01]  /*1370*/  SHF.L.U64.HI R5, R28, 0x1, R10 ;  /* 0x000000011c057819 */ /* 0x004fe2000001020a */
[----:B------:R1:W-:Y:S01]  /*1380*/  STL [R1+0x34], R6 ;  /* 0x0000340601007387 */ /* 0x0003e20000100800 */
[----:B------:R-:W-:Y:S01]  /*1390*/  SHF.L.U64.HI R4, R226, 0x1, R21 ;  /* 0x00000001e2047819 */ /* 0x000fe20000010215 */
[----:B------:R-:W-:Y:S01]  /*13a0*/  VIADD R35, R214, 0x180 ;  /* 0x00000180d6237836 */ /* 0x000fe20000000000 */
[----:B------:R-:W-:Y:S01]  /*13b0*/  SHF.R.S32.HI R20, RZ, 0x1f, R225 ;  /* 0x0000001fff147819 */ /* 0x000fe200000114e1 */
[----:B------:R2:W-:Y:S01]  /*13c0*/  STL [R1+0x38], R5 ;  /* 0x0000380501007387 */ /* 0x0005e20000100800 */
[----:B------:R-:W-:Y:S01]  /*13d0*/  SHF.R.S32.HI R37, RZ, 0x1f, R37 ;  /* 0x0000001fff257819 */ /* 0x000fe20000011425 */
[C---:B------:R-:W-:Y:S01]  /*13e0*/  VIADD R37, R212.reuse, 0x10 ;  /* 0x00000010d4257836 */ /* 0x040fe20000000000 */
[----:B0-----:R-:W-:Y:S01]  /*13f0*/  SHF.L.U64.HI R0, R27, 0x1, R11 ;  /* 0x000000011b007819 */ /* 0x001fe2000001020b */
[C---:B------:R-:W-:Y:S01]  /*1400*/  VIADD R28, R212.reuse, 0x58 ;  /* 0x00000058d41c7836 */ /* 0x040fe20000000000 */
[----:B------:R-:W-:Y:S01]  /*1410*/  SHF.R.S32.HI R34, RZ, 0x1f, R34 ;  /* 0x0000001fff227819 */ /* 0x000fe20000011422 */
[----:B------:R-:W-:Y:S01]  /*1420*/  VIADD R34, R212, 0x28 ;  /* 0x00000028d4227836 */ /* 0x000fe20000000000 */
[----:B-1----:R-:W-:Y:S01]  /*1430*/  SHF.L.U64.HI R6, R26, 0x1, R12 ;  /* 0x000000011a067819 */ /* 0x002fe2000001020c */
[----:B------:R0:W-:Y:S01]  /*1440*/  STL [R1+0x3c], R0 ;  /* 0x00003c0001007387 */ /* 0x0001e20000100800 */
[----:B------:R-:W-:Y:S01]  /*1450*/  IMAD R222, R3, 0x8, R196 ;  /* 0x0000000803de7824 */ /* 0x000fe200078e02c4 */
[----:B--2---:R-:W-:Y:S01]  /*1460*/  SHF.L.U64.HI R5, R25, 0x1, R13 ;  /* 0x0000000119057819 */ /* 0x004fe2000001020d */
[----:B------:R-:W-:Y:S01]  /*1470*/  VIADD R25, R212, 0x70 ;  /* 0x00000070d4197836 */ /* 0x000fe20000000000 */
[----:B------:R1:W-:Y:S01]  /*1480*/  STL [R1+0x40], R6 ;  /* 0x0000400601007387 */ /* 0x0003e20000100800 */
[----:B------:R-:W-:Y:S01]  /*1490*/  SHF.R.S32.HI R3, RZ, 0x1f, R37 ;  /* 0x0000001fff037819 */ /* 0x000fe20000011425 */
[----:B------:R-:W-:Y:S01]  /*14a0*/  VIADD R219, R216, 0x36400 ;  /* 0x00036400d8db7836 */ /* 0x000fe20000000000 */
[----:B------:R-:W-:Y:S01]  /*14b0*/  SHF.R.S32.HI R3, RZ, 0x1f, R34 ;  /* 0x0000001fff037819 */ /* 0x000fe20000011422 */
[----:B------:R2:W-:Y:S01]  /*14c0*/  STL [R1+0x44], R5 ;  /* 0x0000440501007387 */ /* 0x0005e20000100800 */
[C---:B------:R-:W-:Y:S01]  /*14d0*/  VIADD R11, R212.reuse, 0xb8 ;  /* 0x000000b8d40b7836 */ /* 0x040fe20000000000 */
[----:B0-----:R-:W-:Y:S01]  /*14e0*/  SHF.L.U64.HI R0, R229, 0x1, R14 ;  /* 0x00000001e5007819 */ /* 0x001fe2000001020e */
[C---:B------:R-:W-:Y:S01]  /*14f0*/  VIADD R14, R212.reuse, 0xa0 ;  /* 0x000000a0d40e7836 */ /* 0x040fe20000000000 */
[----:B------:R-:W-:Y:S01]  /*1500*/  SHF.R.S32.HI R3, RZ, 0x1f, R31 ;  /* 0x0000001fff037819 */ /* 0x000fe2000001141f */
[C---:B------:R-:W-:Y:S01]  /*1510*/  VIADD R9, R212.reuse, 0xc8 ;  /* 0x000000c8d4097836 */ /* 0x040fe20000000000 */
[----:B------:R-:W-:Y:S01]  /*1520*/  SHF.R.S32.HI R38, RZ, 0x1f, R38 ;  /* 0x0000001fff267819 */ /* 0x000fe20000011426 */
[----:B------:R0:W-:Y:S01]  /*1530*/  STL [R1+0x48], R0 ;  /* 0x0000480001007387 */ /* 0x0001e20000100800 */
[----:B------:R-:W-:Y:S01]  /*1540*/  SHF.R.S32.HI R36, RZ, 0x1f, R36 ;  /* 0x0000001fff247819 */ /* 0x000fe20000011424 */
[----:B-1----:R-:W-:Y:S01]  /*1550*/  VIADD R6, R212, 0xe0 ;  /* 0x000000e0d4067836 */ /* 0x002fe20000000000 */
[----:B--2---:R-:W-:Y:S01]  /*1560*/  SHF.L.U64.HI R5, R228, 0x1, R15 ;  /* 0x00000001e4057819 */ /* 0x004fe2000001020f */
[----:B------:R-:W-:Y:S01]  /*1570*/  VIADD R186, R18, 0x20 ;  /* 0x0000002012ba7836 */ /* 0x000fe20000000000 */
[----:B------:R-:W-:Y:S01]  /*1580*/  SHF.R.S32.HI R35, RZ, 0x1f, R35 ;  /* 0x0000001fff237819 */ /* 0x000fe20000011423 */
[----:B------:R-:W-:Y:S01]  /*1590*/  VIADD R40, R214, 0x40 ;  /* 0x00000040d6287836 */ /* 0x000fe20000000000 */
[----:B------:R-:W-:Y:S01]  /*15a0*/  SEL R218, R218, 0xffffffc0, !P2 ;  /* 0xffffffc0dada7807 */ /* 0x000fe20005000000 */
[----:B------:R-:W-:Y:S01]  /*15b0*/  STL [R1+0x4c], R5 ;  /* 0x00004c0501007387 */ /* 0x000fe20000100800 */
[----:B------:R-:W-:Y:S01]  /*15c0*/  SHF.R.S32.HI R3, RZ, 0x1f, R28 ;  /* 0x0000001fff037819 */ /* 0x000fe2000001141c */
        /* <DEDUP_REMOVED lines=67> */
.L_x_3554:
[----:B------:R-:W-:Y:S01]  /*1a00*/  ULDC.64 UR4, c[0x0][0xb20] ;  /* 0x0002c80000047ab9 */ /* 0x000fe20000000a00 */
[----:B01----:R-:W0:Y:S01]  /*1a10*/  LDC.64 R2, c[0x0][0xb00] ;  /* 0x0002c000ff027b82 */ /* 0x003e220000000a00 */
[----:B------:R-:W-:Y:S01]  /*1a20*/  ISETP.NE.U32.AND P0, PT, RZ, UR4, PT ;  /* 0x00000004ff007c0c */ /* 0x000fe2000bf05070 */
[----:B-----5:R-:W-:Y:S01]  /*1a30*/  IMAD.MOV.U32 R37, RZ, RZ, RZ ;  /* 0x000000ffff257224 */ /* 0x020fe200078e00ff */
[----:B------:R-:W-:Y:S01]  /*1a40*/  ULDC.64 UR6, c[0x0][0xb18] ;  /* 0x0002c60000067ab9 */ /* 0x000fe20000000a00 */
[----:B--2-4-:R-:W-:Y:S01]  /*1a50*/  IMAD.MOV.U32 R9, RZ, RZ, RZ ;  /* 0x000000ffff097224 */ /* 0x014fe200078e00ff */
        /* <DEDUP_REMOVED lines=9> */
[----:B------:R-:W0:Y:S06]  /*1af0*/  @P1 LDC.64 R4, c[0x0][0xb10] ;  /* 0x0002c400ff041b82 */ /* 0x000e2c0000000a00 */
[----:B------:R-:W5:Y:S01]  /*1b00*/  @P3 LDG.E R37, desc[UR50][R2.64] ;  /* 0x0000003202253981 */ /* 0x000f62000c1e1900 */
[----:B------:R-:W-:Y:S02]  /*1b10*/  ULDC UR4, c[0x0][0x288] ;  /* 0x0000a20000047ab9 */ /* 0x000fe40000000800 */
[----:B------:R-:W-:Y:S01]  /*1b20*/  IMAD.U32 R184, RZ, RZ, UR4 ;  /* 0x00000004ffb87e24 */ /* 0x000fe2000f8e00ff */
[----:B------:R2:W-:Y:S01]  /*1b30*/  STL [R1+0x60], R83 ;  /* 0x0000605301007387 */ /* 0x0005e20000100800 */
[----:B------:R-:W-:-:S02]  /*1b40*/  ULDC.64 UR4, c[0x0][0x418] ;  /* 0x0001060000047ab9 */ /* 0x000fc40000000a00 */
[----:B------:R-:W-:Y:S01]  /*1b50*/  UISETP.NE.U32.AND UP0, UPT, UR4, URZ, UPT ;  /* 0x0000003f0400728c */ /* 0x000fe2000bf05070 */
[----:B-1----:R-:W-:-:S03]  /*1b60*/  @P0 IMAD.WIDE R6, R83, 0x4, R6 ;  /* 0x0000000453060825 */ /* 0x002fc600078e0206 */
[----:B------:R-:W-:Y:S01]  /*1b70*/  UISETP.NE.AND.EX UP0, UPT, UR5, URZ, UPT, UP0 ;  /* 0x0000003f0500728c */ /* 0x000fe2000bf05300 */
[----:B------:R-:W-:Y:S01]  /*1b80*/  ULDC UR4, c[0x0][0x424] ;  /* 0x0001090000047ab9 */ /* 0x000fe20000000800 */
[----:B------:R-:W-:Y:S01]  /*1b90*/  ISETP.NE.U32.AND P2, PT, RZ, UR6, PT ;  /* 0x00000006ff007c0c */ /* 0x000fe2000bf45070 */
[----:B------:R1:W5:Y:S01]  /*1ba0*/  @P0 LDG.E R9, desc[UR50][R6.64] ;  /* 0x0000003206090981 */ /* 0x000362000c1e1900 */
[----:B------:R-:W-:Y:S01]  /*1bb0*/  USEL UR4, UR4, 0x1, UP0 ;  /* 0x0000000104047887 */ /* 0x000fe20008000000 */
[----:B0-----:R-:W-:Y:S01]  /*1bc0*/  @P1 IMAD.WIDE R4, R83, 0x4, R4 ;  /* 0x0000000453041825 */ /* 0x001fe200078e0204 */
[----:B------:R-:W-:Y:S01]  /*1bd0*/  ULDC UR5, c[0x0][0x2f0] ;  /* 0x0000bc0000057ab9 */ /* 0x000fe20000000800 */
[C---:B------:R-:W-:Y:S01]  /*1be0*/  LOP3.LUT R0, R82.reuse, 0xff0000, RZ, 0xc0, !PT ;  /* 0x00ff000052007812 */ /* 0x040fe200078ec0ff */
[----:B------:R-:W-:Y:S02]  /*1bf0*/  UIMAD UR4, UR4, UR5, URZ ;  /* 0x00000005040472a4 */ /* 0x000fe4000f8e023f */
[----:B------:R0:W5:Y:S01]  /*1c00*/  @P1 LDG.E R184, desc[UR50][R4.64] ;  /* 0x0000003204b81981 */ /* 0x000162000c1e1900 */
[----:B-1----:R-:W-:Y:S01]  /*1c10*/  LOP3.LUT R6, R82, 0xff000000, RZ, 0xc0, !PT ;  /* 0xff00000052067812 */ /* 0x002fe200078ec0ff */
[----:B------:R-:W-:Y:S01]  /*1c20*/  ULDC UR5, c[0x0][0x348] ;  /* 0x0000d20000057ab9 */ /* 0x000fe20000000800 */
[----:B------:R-:W-:-:S02]  /*1c30*/  ISETP.NE.AND.EX P2, PT, RZ, UR7, PT, P2 ;  /* 0x00000007ff007c0c */ /* 0x000fc4000bf45320 */
[----:B------:R-:W-:Y:S02]  /*1c40*/  LOP3.LUT R189, R82, 0xffff, RZ, 0xc0, !PT ;  /* 0x0000ffff52bd7812 */ /* 0x000fe400078ec0ff */
[----:B0-----:R-:W-:-:S04]  /*1c50*/  SHF.R.U32.HI R5, RZ, 0x8, R6 ;  /* 0x00000008ff057819 */ /* 0x001fc80000011606 */
[----:B------:R-:W-:Y:S01]  /*1c60*/  LEA.HI R8, R0, R5, RZ, 0x10 ;  /* 0x0000000500087211 */ /* 0x000fe200078f80ff */
[----:B--2---:R-:W-:Y:S06]  /*1c70*/  @P1 BRA `(.L_x_3335) ;  /* 0x0000000000241947 */ /* 0x004fec0003800000 */
        /* <DEDUP_REMOVED lines=9> */
.L_x_3335:
[----:B------:R-:W-:Y:S02]  /*1d10*/  IMAD.U32 R32, RZ, RZ, UR5 ;  /* 0x00000005ff207e24 */ /* 0x000fe4000f8e00ff */
[----:B------:R-:W-:Y:S01]  /*1d20*/  IMAD.U32 R24, RZ, RZ, UR4 ;  /* 0x00000004ff187e24 */ /* 0x000fe2000f8e00ff */
[----:B------:R-:W-:Y:S06]  /*1d30*/  @!P2 BRA `(.L_x_3336) ;  /* 0x000000000010a947 */ /* 0x000fec0003800000 */
[----:B------:R-:W0:Y:S02]  /*1d40*/  LDC.64 R2, c[0x0][0xb18] ;  /* 0x0002c600ff027b82 */ /* 0x000e240000000a00 */
[----:B0-----:R-:W-:-:S05]  /*1d50*/  IMAD.WIDE R2, R83, 0x4, R2 ;  /* 0x0000000453027825 */ /* 0x001fca00078e0202 */
[----:B------:R0:W5:Y:S01]  /*1d60*/  LDG.E R24, desc[UR50][R2.64] ;  /* 0x0000003202187981 */ /* 0x000162000c1e1900 */
[----:B------:R-:W-:Y:S05]  /*1d70*/  BRA `(.L_x_3337) ;  /* 0x0000000000107947 */ /* 0x000fea0003800000 */
.L_x_3336:
[----:B------:R-:W-:Y:S05]  /*1d80*/  @!P3 BRA `(.L_x_3337) ;  /* 0x00000000000cb947 */ /* 0x000fea0003800000 */
[----:B------:R-:W2:Y:S04]  /*1d90*/  LDG.E R5, desc[UR50][R2.64] ;  /* 0x0000003202057981 */ /* 0x000ea8000c1e1900 */
[----:B------:R-:W2:Y:S02]  /*1da0*/  LDG.E R24, desc[UR50][R2.64+0x4] ;  /* 0x0000043202187981 */ /* 0x000ea4000c1e1900 */
[----:B--2---:R-:W-:-:S07]  /*1db0*/  IMAD.IADD R24, R24, 0x1, -R5 ;  /* 0x0000000118187824 */ /* 0x004fce00078e0a05 */
.L_x_3337:
        /* <DEDUP_REMOVED lines=47> */
.L_x_3340:
[----:B------:R-:W-:-:S13]  /*20b0*/  ISETP.NE.AND P0, PT, R3, 0x1, PT ;  /* 0x000000010300780c */ /* 0x000fda0003f05270 */
[----:B------:R-:W0:Y:S02]  /*20c0*/  @P0 LDC.64 R4, c[0x0][0xae0] ;  /* 0x0002b800ff040b82 */ /* 0x000e240000000a00 */
[----:B0-----:R-:W-:-:S05]  /*20d0*/  @P0 IMAD.HI.U32 R4, R0, R4, RZ ;  /* 0x0000000400040227 */ /* 0x001fca00078e00ff */
[----:B------:R-:W-:-:S07]  /*20e0*/  @P0 SHF.R.U32.HI R0, RZ, R5, R4 ;  /* 0x00000005ff000219 */ /* 0x000fce0000011604 */
.L_x_3341:
[----:B------:R-:W-:Y:S05]  /*20f0*/  BSYNC B0 ;  /* 0x0000000000007941 */ /* 0x000fea0003800000 */
.L_x_3339:
[----:B------:R-:W-:-:S05]  /*2100*/  IMAD R5, R0, R3, R3 ;  /* 0x0000000300057224 */ /* 0x000fca00078e0203 */
[----:B------:R-:W-:-:S07]  /*2110*/  VIMNMX R2, R2, R5, PT ;  /* 0x0000000502027248 */ /* 0x000fce0003fe0100 */
.L_x_3338:
[----:B------:R-:W0:Y:S01]  /*2120*/  @P1 LDC R0, c[0x0][0x44c] ;  /* 0x00011300ff001b82 */ /* 0x000e220000000800 */
[----:B------:R-:W-:Y:S01]  /*2130*/  VIADD R2, R2, 0x3f ;  /* 0x0000003f02027836 */ /* 0x000fe20000000000 */
[----:B------:R-:W-:Y:S01]  /*2140*/  ULDC UR4, c[0x0][0xad4] ;  /* 0x0002b50000047ab9 */ /* 0x000fe20000000800 */
[----:B------:R-:W-:Y:S02]  /*2150*/  IMAD.MOV.U32 R4, RZ, RZ, R197 ;  /* 0x000000ffff047224 */ /* 0x000fe400078e00c5 */
[----:B------:R-:W-:Y:S01]  /*2160*/  IMAD.IADD R169, R185, 0x1, -R184 ;  /* 0x00000001b9a97824 */ /* 0x000fe200078e0ab8 */
[----:B------:R-:W-:Y:S02]  /*2170*/  SHF.R.S32.HI R5, RZ, 0x1f, R2 ;  /* 0x0000001fff057819 */ /* 0x000fe40000011402 */
[----:B------:R-:W1:Y:S02]  /*2180*/  @P1 LDC R7, c[0x0][0x450] ;  /* 0x00011400ff071b82 */ /* 0x000e640000000800 */
[----:B------:R-:W-:Y:S01]  /*2190*/  LEA.HI R5, R5, R2, RZ, 0x6 ;  /* 0x0000000205057211 */ /* 0x000fe200078f30ff */
[----:B0-----:R-:W-:-:S05]  /*21a0*/  @P1 IMAD.HI.U32 R0, R197, R0, RZ ;  /* 0x00000000c5001227 */ /* 0x001fca00078e00ff */
[----:B-1----:R-:W-:Y:S02]  /*21b0*/  @P1 SHF.R.U32.HI R4, RZ, R7, R0 ;  /* 0x00000007ff041219 */ /* 0x002fe40000011600 */
[----:B------:R-:W-:-:S03]  /*21c0*/  SHF.R.S32.HI R0, RZ, 0x6, R5 ;  /* 0x00000006ff007819 */ /* 0x000fc60000011405 */
[----:B------:R-:W-:Y:S01]  /*21d0*/  IMAD.IADD R2, R169, 0x1, R4 ;  /* 0x00000001a9027824 */ /* 0x000fe200078e0204 */
[----:B------:R-:W-:-:S03]  /*21e0*/  VIMNMX R6, R35, R0, PT ;  /* 0x0000000023067248 */ /* 0x000fc60003fe0100 */
        /* <DEDUP_REMOVED lines=12> */
.L_x_3344:
[----:B------:R-:W-:-:S13]  /*22b0*/  ISETP.NE.AND P0, PT, R3, 0x1, PT ;  /* 0x000000010300780c */ /* 0x000fda0003f05270 */
[----:B------:R-:W0:Y:S02]  /*22c0*/  @P0 LDC.64 R4, c[0x0][0xae0] ;  /* 0x0002b800ff040b82 */ /* 0x000e240000000a00 */
[----:B0-----:R-:W-:-:S05]  /*22d0*/  @P0 IMAD.HI.U32 R4, R2, R4, RZ ;  /* 0x0000000402040227 */ /* 0x001fca00078e00ff */
[----:B------:R-:W-:-:S07]  /*22e0*/  @P0 SHF.R.U32.HI R2, RZ, R5, R4 ;  /* 0x00000005ff020219 */ /* 0x000fce0000011604 */
.L_x_3345:
[----:B------:R-:W-:Y:S05]  /*22f0*/  BSYNC B0 ;  /* 0x0000000000007941 */ /* 0x000fea0003800000 */
.L_x_3343:
[----:B------:R-:W-:-:S05]  /*2300*/  IMAD R3, R2, R3, RZ ;  /* 0x0000000302037224 */ /* 0x000fca00078e02ff */
[----:B------:R-:W-:-:S07]  /*2310*/  VIMNMX R0, R0, R3, !PT ;  /* 0x0000000300007248 */ /* 0x000fce0007fe0100 */
.L_x_3342:
[----:B------:R-:W-:Y:S01]  /*2320*/  SHF.R.S32.HI R3, RZ, 0x1f, R0 ;  /* 0x0000001fff037819 */ /* 0x000fe20000011400 */
[----:B------:R-:W-:Y:S01]  /*2330*/  BSSY B0, `(.L_x_3346) ;  /* 0x000002a000007945 */ /* 0x000fe20003800000 */
[----:B------:R-:W-:Y:S02]  /*2340*/  SHF.R.U32.HI R2, RZ, 0x10, R8 ;  /* 0x00000010ff027819 */ /* 0x000fe40000011608 */
[----:B------:R-:W-:Y:S01]  /*2350*/  LEA.HI R3, R3, R0, RZ, 0x6 ;  /* 0x0000000003037211 */ /* 0x000fe200078f30ff */
[----:B------:R-:W-:Y:S01]  /*2360*/  IMAD.MOV.U32 R0, RZ, RZ, RZ ;  /* 0x000000ffff007224 */ /* 0x000fe200078e00ff */
[----:B------:R-:W-:Y:S01]  /*2370*/  LOP3.LUT R12, R8, 0xff, RZ, 0xc0, !PT ;  /* 0x000000ff080c7812 */ /* 0x000fe200078ec0ff */
[----:B------:R0:W-:Y:S01]  /*2380*/  STL [R1+0x5c], R2 ;  /* 0x00005c0201007387 */ /* 0x0001e20000100800 */
[----:B------:R-:W-:-:S03]  /*2390*/  SHF.R.S32.HI R3, RZ, 0x6, R3 ;  /* 0x00000006ff037819 */ /* 0x000fc60000011403 */
[----:B------:R0:W-:Y:S01]  /*23a0*/  STL [R1+0x64], R12 ;  /* 0x0000640c01007387 */ /* 0x0001e20000100800 */
[----:B------:R-:W-:-:S04]  /*23b0*/  VIMNMX R11, RZ, R3, !PT ;  /* 0x00000003ff0b7248 */ /* 0x000fc80007fe0100 */
        /* <DEDUP_REMOVED lines=33> */
.L_x_3347:
[----:B------:R-:W-:Y:S05]  /*25d0*/  BSYNC B0 ;  /* 0x0000000000007941 */ /* 0x000fea0003800000 */
.L_x_3346:
        /* <DEDUP_REMOVED lines=36> */
.L_x_3350:
[----:B------:R-:W-:Y:S05]  /*2820*/  BSYNC B6 ;  /* 0x0000000000067941 */ /* 0x000fea0003800000 */
.L_x_3349:
        /* <DEDUP_REMOVED lines=20> */
.L_x_3352:
[----:B------:R-:W-:Y:S05]  /*2970*/  BSYNC B6 ;  /* 0x0000000000067941 */ /* 0x000fea0003800000 */
.L_x_3351:
[----:B------:R-:W-:Y:S01]  /*2980*/  ULDC.64 UR4, c[0x0][0xaf0] ;  /* 0x0002bc0000047ab9 */ /* 0x000fe20000000a00 */
[----:B------:R-:W-:Y:S01]  /*2990*/  IMAD.MOV.U32 R0, RZ, RZ, R83 ;  /* 0x000000ffff007224 */ /* 0x000fe200078e0053 */
[----:B------:R-:W-:Y:S01]  /*29a0*/  ISETP.NE.U32.AND P0, PT, RZ, UR4, PT ;  /* 0x00000004ff007c0c */ /* 0x000fe2000bf05070 */
[----:B------:R-:W0:Y:S01]  /*29b0*/  S2R R6, SR_TID.X ;  /* 0x0000000000067919 */ /* 0x000e220000002100 */
[----:B------:R-:W1:Y:S08]  /*29c0*/  LDC.64 R4, c[0x0][0x3f8] ;  /* 0x0000fe00ff047b82 */ /* 0x000e700000000a00 */
[----:B------:R-:W2:Y:S01]  /*29d0*/  LDC R13, c[0x0][0x3f4] ;  /* 0x0000fd00ff0d7b82 */ /* 0x000ea20000000800 */
[----:B------:R-:W-:-:S07]  /*29e0*/  ISETP.NE.AND.EX P0, PT, RZ, UR5, PT, P0 ;  /* 0x00000005ff007c0c */ /* 0x000fce000bf05300 */
[----:B------:R-:W3:Y:S01]  /*29f0*/  LDC.64 R44, c[0x0][0x408] ;  /* 0x00010200ff2c7b82 */ /* 0x000ee20000000a00 */
[----:B------:R-:W-:Y:S01]  /*2a00*/  SHF.R.S32.HI R7, RZ, 0x1f, R191 ;  /* 0x0000001fff077819 */ /* 0x000fe200000114bf */
[----:B------:R-:W4:Y:S01]  /*2a10*/  S2R R25, SR_TID.X ;  /* 0x0000000000197919 */ /* 0x000f220000002100 */
[----:B------:R-:W-:Y:S01]  /*2a20*/  SHF.R.S32.HI R193, RZ, 0x1f, R192 ;  /* 0x0000001fffc17819 */ /* 0x000fe200000114c0 */
[----:B------:R-:W-:Y:S01]  /*2a30*/  IMAD.SHL.U32 R39, R213, 0x40, RZ ;  /* 0x00000040d5277824 */ /* 0x000fe200078e00ff */
[----:B------:R-:W-:-:S03]  /*2a40*/  ULDC UR4, c[0x0][0x2f4] ;  /* 0x0000bd0000047ab9 */ /* 0x000fc60000000800 */
[----:B------:R-:W0:Y:S02]  /*2a50*/  @P0 LDC.64 R2, c[0x0][0xaf0] ;  /* 0x0002bc00ff020b82 */ /* 0x000e240000000a00 */
[----:B0-----:R-:W-:-:S05]  /*2a60*/  @P0 IMAD.WIDE R2, R83, 0x4, R2 ;  /* 0x0000000453020825 */ /* 0x001fca00078e0202 */
[----:B------:R0:W3:Y:S01]  /*2a70*/  @P0 LDG.E R0, desc[UR50][R2.64] ;  /* 0x0000003202000981 */ /* 0x0000e2000c1e1900 */
[----:B------:R-:W-:Y:S01]  /*2a80*/  VIADD R8, R6, 0xffffff80 ;  /* 0xffffff8006087836 */ /* 0x000fe20000000000 */
[----:B--2---:R-:W-:Y:S01]  /*2a90*/  ISETP.GE.AND P3, PT, R18, R13, PT ;  /* 0x0000000d1200720c */ /* 0x004fe20003f66270 */
[-C--:B-1----:R-:W-:Y:S01]  /*2aa0*/  IMAD R6, R7, R4.reuse, RZ ;  /* 0x0000000407067224 */ /* 0x082fe200078e02ff */
[----:B------:R-:W-:Y:S01]  /*2ab0*/  LOP3.LUT R39, R39, 0x1c0, RZ, 0xc0, !PT ;  /* 0x000001c027277812 */ /* 0x000fe200078ec0ff */
[----:B------:R-:W-:Y:S01]  /*2ac0*/  IMAD.WIDE.U32 R20, R191, R4, R18 ;  /* 0x00000004bf147225 */ /* 0x000fe200078e0012 */
[----:B------:R-:W-:Y:S02]  /*2ad0*/  SHF.R.S32.HI R9, RZ, 0x1f, R8 ;  /* 0x0000001fff097819 */ /* 0x000fe40000011408 */
[C---:B------:R-:W-:Y:S01]  /*2ae0*/  SHF.L.U64.HI R40, R4.reuse, 0x6, R5 ;  /* 0x0000000604287819 */ /* 0x040fe20000010205 */
[----:B------:R-:W-:Y:S01]  /*2af0*/  IMAD.SHL.U32 R41, R4, 0x40, RZ ;  /* 0x0000004004297824 */ /* 0x000fe200078e00ff */
[----:B------:R-:W-:Y:S01]  /*2b00*/  LEA.HI R9, R9, R8, RZ, 0x2 ;  /* 0x0000000809097211 */ /* 0x000fe200078f10ff */
[----:B0-----:R-:W-:Y:S01]  /*2b10*/  IMAD.WIDE.U32 R2, R191, R4, R192 ;  /* 0x00000004bf027225 */ /* 0x001fe200078e00c0 */
[----:B------:R-:W-:-:S02]  /*2b20*/  SHF.R.U32.HI R43, RZ, 0x3, R39 ;  /* 0x00000003ff2b7819 */ /* 0x000fc40000011627 */
[----:B------:R-:W-:Y:S01]  /*2b30*/  LOP3.LUT R11, R9, 0xfffffffc, RZ, 0xc0, !PT ;  /* 0xfffffffc090b7812 */ /* 0x000fe200078ec0ff */
[----:B------:R-:W-:Y:S01]  /*2b40*/  IMAD R9, R191, R5, R6 ;  /* 0x00000005bf097224 */ /* 0x000fe200078e0206 */
[----:B----4-:R-:W-:Y:S01]  /*2b50*/  SHF.R.U32.HI R25, RZ, 0x7, R25 ;  /* 0x00000007ff197819 */ /* 0x010fe20000011619 */
[----:B---3--:R-:W-:Y:S01]  /*2b60*/  IMAD R6, R7, R44, RZ ;  /* 0x0000002c07067224 */ /* 0x008fe200078e02ff */
[----:B------:R-:W-:Y:S01]  /*2b70*/  SEL R7, R13, RZ, P3 ;  /* 0x000000ff0d077207 */ /* 0x000fe20001800000 */
[----:B------:R-:W-:Y:S01]  /*2b80*/  IMAD.IADD R3, R3, 0x1, R9 ;  /* 0x0000000103037824 */ /* 0x000fe200078e0209 */
[----:B------:R-:W-:Y:S01]  /*2b90*/  SHF.L.U64.HI R42, R44, 0x6, R45 ;  /* 0x000000062c2a7819 */ /* 0x000fe2000001022d */
[----:B------:R-:W-:Y:S01]  /*2ba0*/  IMAD.IADD R21, R9, 0x1, R21 ;  /* 0x0000000109157824 */ /* 0x000fe200078e0215 */
[----:B-----5:R-:W-:Y:S01]  /*2bb0*/  SHF.R.S32.HI R9, RZ, 0x1f, R80 ;  /* 0x0000001fff097819 */ /* 0x020fe20000011450 */
[C---:B------:R-:W-:Y:S01]  /*2bc0*/  IMAD.IADD R7, R18.reuse, 0x1, R7 ;  /* 0x0000000112077824 */ /* 0x040fe200078e0207 */
[----:B------:R-:W-:Y:S01]  /*2bd0*/  ISETP.GE.AND P2, PT, R18, UR4, PT ;  /* 0x0000000412007c0c */ /* 0x000fe2000bf46270 */
[----:B------:R-:W-:Y:S01]  /*2be0*/  IMAD.IADD R48, R8, 0x1, -R11 ;  /* 0x0000000108307824 */ /* 0x000fe200078e0a0b */
[----:B------:R-:W-:Y:S01]  /*2bf0*/  ISETP.GE.AND P1, PT, R186, UR4, PT ;  /* 0x00000004ba007c0c */ /* 0x000fe2000bf26270 */
[----:B------:R-:W-:Y:S01]  /*2c00*/  IMAD R11, R191, R45, R6 ;  /* 0x0000002dbf0b7224 */ /* 0x000fe200078e0206 */
[----:B------:R-:W-:Y:S01]  /*2c10*/  SHF.R.S32.HI R38, RZ, 0x1f, R7 ;  /* 0x0000001fff267819 */ /* 0x000fe20000011407 */
[----:B------:R-:W-:-:S02]  /*2c20*/  IMAD R6, R9, R4, RZ ;  /* 0x0000000409067224 */ /* 0x000fc400078e02ff */
[----:B------:R-:W-:Y:S01]  /*2c30*/  IMAD.WIDE.U32 R2, R80, R4, R2 ;  /* 0x0000000450027225 */ /* 0x000fe200078e0002 */
[----:B------:R-:W-:-:S03]  /*2c40*/  LEA.HI R38, R38, R7, RZ, 0x3 ;  /* 0x0000000726267211 */ /* 0x000fc600078f18ff */
[----:B------:R-:W-:Y:S01]  /*2c50*/  IMAD.WIDE.U32 R20, R80, R4, R20 ;  /* 0x0000000450147225 */ /* 0x000fe200078e0014 */
[----:B------:R-:W-:Y:S02]  /*2c60*/  LOP3.LUT R4, R39, 0x18, R18, 0xf8, !PT ;  /* 0x0000001827047812 */ /* 0x000fe400078ef812 */
[----:B------:R-:W-:Y:S01]  /*2c70*/  LOP3.LUT R54, R38, 0xfffffff8, RZ, 0xc0, !PT ;  /* 0xfffffff826367812 */ /* 0x000fe200078ec0ff */
[-C--:B------:R-:W-:Y:S01]  /*2c80*/  IMAD.WIDE.U32 R28, R191, R44.reuse, R192 ;  /* 0x0000002cbf1c7225 */ /* 0x080fe200078e00c0 */
[----:B------:R-:W-:Y:S02]  /*2c90*/  LOP3.LUT R47, R4, R43, RZ, 0x3c, !PT ;  /* 0x0000002b042f7212 */ /* 0x000fe400078e3cff */
[----:B------:R-:W-:Y:S01]  /*2ca0*/  LOP3.LUT R4, R39, 0x38, R38, 0xf8, !PT ;  /* 0x0000003827047812 */ /* 0x000fe200078ef826 */
[----:B------:R-:W-:Y:S01]  /*2cb0*/  IMAD.WIDE.U32 R30, R191, R44, R18 ;  /* 0x0000002cbf1e7225 */ /* 0x000fe200078e0012 */
[----:B------:R-:W-:-:S03]  /*2cc0*/  SHF.R.S32.HI R57, RZ, 0x1f, R54 ;  /* 0x0000001fff397819 */ /* 0x000fc60000011436 */
[----:B------:R-:W-:Y:S02]  /*2cd0*/  IMAD.IADD R29, R29, 0x1, R11 ;  /* 0x000000011d1d7824 */ /* 0x000fe400078e020b */
[----:B------:R-:W-:Y:S02]  /*2ce0*/  IMAD.IADD R31, R11, 0x1, R31 ;  /* 0x000000010b1f7824 */ /* 0x000fe400078e021f */
[-C--:B------:R-:W-:Y:S02]  /*2cf0*/  IMAD R9, R9, R44.reuse, RZ ;  /* 0x0000002c09097224 */ /* 0x080fe400078e02ff */
[----:B------:R-:W-:Y:S01]  /*2d00*/  IMAD R51, R80, R5, R6 ;  /* 0x0000000550337224 */ /* 0x000fe200078e0206 */
[----:B------:R-:W-:Y:S01]  /*2d10*/  LOP3.LUT R5, R4, R43, RZ, 0x3c, !PT ;  /* 0x0000002b04057212 */ /* 0x000fe200078e3cff */
[C---:B------:R-:W-:Y:S02]  /*2d20*/  IMAD R9, R80.reuse, R45, R9 ;  /* 0x0000002d50097224 */ /* 0x040fe400078e0209 */
[----:B------:R-:W-:-:S04]  /*2d30*/  IMAD.WIDE.U32 R28, R80, R44, R28 ;  /* 0x0000002c501c7225 */ /* 0x000fc800078e001c */
[----:B------:R-:W-:-:S04]  /*2d40*/  IMAD.WIDE.U32 R30, R80, R44, R30 ;  /* 0x0000002c501e7225 */ /* 0x000fc800078e001e */
[----:B------:R-:W-:Y:S02]  /*2d50*/  IMAD.IADD R50, R3, 0x1, R51 ;  /* 0x0000000103327824 */ /* 0x000fe400078e0233 */
[----:B------:R-:W-:Y:S02]  /*2d60*/  IMAD.IADD R37, R37, 0x1, R24 ;  /* 0x0000000125257824 */ /* 0x000fe400078e0218 */
[----:B------:R-:W-:Y:S02]  /*2d70*/  IMAD.SHL.U32 R44, R44, 0x40, RZ ;  /* 0x000000402c2c7824 */ /* 0x000fe400078e00ff */
[----:B------:R-:W-:Y:S02]  /*2d80*/  VIADD R45, R25, 0x8 ;  /* 0x00000008192d7836 */ /* 0x000fe40000000000 */
[----:B------:R-:W-:Y:S02]  /*2d90*/  IMAD.SHL.U32 R46, R13, 0x2, RZ ;  /* 0x000000020d2e7824 */ /* 0x000fe400078e00ff */
[----:B------:R-:W-:-:S02]  /*2da0*/  IMAD R47, R224, 0x200, R47 ;  /* 0x00000200e02f7824 */ /* 0x000fc400078e022f */
[----:B------:R-:W-:Y:S02]  /*2db0*/  IMAD R48, R48, 0x40, R191 ;  /* 0x0000004030307824 */ /* 0x000fe400078e02bf */
[----:B------:R-:W-:Y:S02]  /*2dc0*/  IMAD.IADD R51, R51, 0x1, R21 ;  /* 0x0000000133337824 */ /* 0x000fe400078e0215 */
[----:B------:R-:W-:Y:S02]  /*2dd0*/  IMAD.IADD R55, R29, 0x1, R9 ;  /* 0x000000011d377824 */ /* 0x000fe400078e0209 */
[----:B------:R-:W-:Y:S02]  /*2de0*/  IMAD.IADD R56, R9, 0x1, R31 ;  /* 0x0000000109387824 */ /* 0x000fe400078e021f */
[----:B------:R-:W-:Y:S01]  /*2df0*/  IMAD R58, R224, 0x200, R5 ;  /* 0x00000200e03a7824 */ /* 0x000fe200078e0205 */
[----:B------:R-:W-:-:S07]  /*2e00*/  SHF.R.S32.HI R49, RZ, 0x1f, R0 ;  /* 0x0000001fff317819 */ /* 0x000fce0000011400 */
.L_x_3385:
        /* <DEDUP_REMOVED lines=45> */
[----:B------:R-:W-:-:S02]  /*30e0*/  ULDC.64 UR4, c[0x0][0x310] ;  /* 0x0000c40000047ab9 */ /* 0x000fc40000000a00 */
[----:B------:R-:W-:Y:S02]  /*30f0*/  IMAD R9, R62, UR4, RZ ;  /* 0x000000043e097c24 */ /* 0x000fe4000f8e02ff */
[----:B------:R-:W-:Y:S02]  /*3100*/  IMAD.IADD R5, R5, 0x1, R7 ;  /* 0x0000000105057824 */ /* 0x000fe400078e0207 */
[C---:B------:R-:W-:Y:S02]  /*3110*/  IMAD R9, R60.reuse, UR5, R9 ;  /* 0x000000053c097c24 */ /* 0x040fe4000f8e0209 */
[----:B------:R-:W-:Y:S01]  /*3120*/  IMAD.WIDE.U32 R4, R60, UR4, R4 ;  /* 0x000000043c047c25 */ /* 0x000fe2000f8e0004 */
[----:B------:R-:W-:-:S03]  /*3130*/  ULDC.64 UR4, c[0x0][0x308] ;  /* 0x0000c20000047ab9 */ /* 0x000fc60000000a00 */
[----:B------:R-:W-:Y:S02]  /*3140*/  IMAD.IADD R5, R5, 0x1, R9 ;  /* 0x0000000105057824 */ /* 0x000fe400078e0209 */
[----:B------:R-:W-:Y:S02]  /*3150*/  IMAD R9, R11, R41, R8 ;  /* 0x000000290b097224 */ /* 0x000fe400078e0208 */
        /* <DEDUP_REMOVED lines=16> */
[----:B------:R-:W-:Y:S01]  /*3260*/  IMAD.MOV.U32 R6, RZ, RZ, R28 ;  /* 0x000000ffff067224 */ /* 0x000fe200078e001c */
[----:B------:R-:W-:Y:S01]  /*3270*/  ULDC.64 UR4, c[0x0][0x3e8] ;  /* 0x0000fa0000047ab9 */ /* 0x000fe20000000a00 */
[----:B------:R-:W-:Y:S01]  /*3280*/  IMAD.MOV.U32 R7, RZ, RZ, R55 ;  /* 0x000000ffff077224 */ /* 0x000fe200078e0037 */
[----:B------:R-:W-:Y:S01]  /*3290*/  ULDC.64 UR6, c[0x0][0x400] ;  /* 0x0001000000067ab9 */ /* 0x000fe20000000a00 */
[----:B------:R-:W-:Y:S01]  /*32a0*/  IMAD R5, R42, R33, RZ ;  /* 0x000000212a057224 */ /* 0x000fe200078e02ff */
[----:B------:R-:W-:Y:S01]  /*32b0*/  CS2R R24, SRZ ;  /* 0x0000000000187805 */ /* 0x000fe2000001ff00 */
[----:B------:R-:W-:Y:S01]  /*32c0*/  IMAD.WIDE.U32 R8, R33, R44, R6 ;  /* 0x0000002c21087225 */ /* 0x000fe200078e0006 */
[----:B------:R-:W-:-:S03]  /*32d0*/  IADD3 R7, P5, R2, R4, RZ ;  /* 0x0000000402077210 */ /* 0x000fc60007fbe0ff */
[----:B------:R-:W-:Y:S01]  /*32e0*/  IMAD R5, R11, R44, R5 ;  /* 0x0000002c0b057224 */ /* 0x000fe200078e0205 */
[----:B------:R-:W-:Y:S01]  /*32f0*/  LEA R4, P6, R8, UR6, 0x1 ;  /* 0x0000000608047c11 */ /* 0x000fe2000f8c08ff */
[----:B------:R-:W-:Y:S01]  /*3300*/  IMAD.X R10, R10, 0x1, R50, P5 ;  /* 0x000000010a0a7824 */ /* 0x000fe200028e0632 */
[----:B------:R-:W-:Y:S01]  /*3310*/  LEA R6, P5, R7, UR4, 0x1 ;  /* 0x0000000407067c11 */ /* 0x000fe2000f8a08ff */
[----:B------:R-:W-:-:S03]  /*3320*/  IMAD.IADD R5, R9, 0x1, R5 ;  /* 0x0000000109057824 */ /* 0x000fc600078e0205 */
[----:B------:R-:W-:Y:S02]  /*3330*/  LEA.HI.X R7, R7, UR5, R10, 0x1, P5 ;  /* 0x0000000507077c11 */ /* 0x000fe4000a8f0c0a */
[----:B------:R-:W-:Y:S02]  /*3340*/  LEA.HI.X R5, R8, UR7, R5, 0x1, P6 ;  /* 0x0000000708057c11 */ /* 0x000fe4000b0f0c05 */
[----:B------:R-:W-:Y:S02]  /*3350*/  CS2R R8, SRZ ;  /* 0x0000000000087805 */ /* 0x000fe4000001ff00 */
[-C--:B------:R-:W-:Y:S02]  /*3360*/  ISETP.GE.AND P6, PT, R192, R68.reuse, PT ;  /* 0x00000044c000720c */ /* 0x080fe40003fc6270 */
[----:B------:R-:W-:-:S11]  /*3370*/  ISETP.GE.AND P5, PT, R221, R68, PT ;  /* 0x00000044dd00720c */ /* 0x000fd60003fa6270 */
[----:B------:R0:W5:Y:S04]  /*3380*/  @!P6 LDG.E.64 R26, desc[UR50][R6.64] ;  /* 0x00000032061ae981 */ /* 0x000168000c1e1b00 */
[----:B------:R0:W5:Y:S04]  /*3390*/  @!P5 LDG.E.64 R8, desc[UR50][R6.64+0x20] ;  /* 0x000020320608d981 */ /* 0x000168000c1e1b00 */
[----:B------:R0:W5:Y:S04]  /*33a0*/  @!P6 LDG.E.64 R52, desc[UR50][R4.64] ;  /* 0x000000320434e981 */ /* 0x000168000c1e1b00 */
[----:B------:R0:W5:Y:S02]  /*33b0*/  @!P5 LDG.E.64 R24, desc[UR50][R4.64+0x20] ;  /* 0x000020320418d981 */ /* 0x000164000c1e1b00 */
.L_x_3357:
[----:B------:R-:W-:Y:S05]  /*33c0*/  BSYNC B1 ;  /* 0x0000000000017941 */ /* 0x000fea0003800000 */
.L_x_3356:
        /* <DEDUP_REMOVED lines=12> */
[----:B------:R-:W-:-:S03]  /*3490*/  IMAD.MOV.U32 R4, RZ, RZ, R24 ;  /* 0x000000ffff047224 */ /* 0x000fc600078e0018 */
[----:B------:R-:W-:Y:S02]  /*34a0*/  PRMT R73, R5, 0x7610, R73 ;  /* 0x0000761005497816 */ /* 0x000fe40000000049 */
[----:B------:R-:W-:Y:S02]  /*34b0*/  PRMT R74, R7, 0x5410, R4 ;  /* 0x00005410074a7816 */ /* 0x000fe40000000004 */
[----:B------:R-:W-:Y:S01]  /*34c0*/  PRMT R70, R6, 0x7610, R70 ;  /* 0x0000761006467816 */ /* 0x000fe20000000046 */
[----:B------:R-:W-:Y:S06]  /*34d0*/  @!P5 BRA `(.L_x_3358) ;  /* 0x000000000004d947 */ /* 0x000fec0003800000 */
[----:B------:R-:W-:Y:S01]  /*34e0*/  BPT.TRAP 0x1 ;  /* 0x000000040000795c */ /* 0x000fe20000300000 */
.L_x_3358:
[----:B------:R-:W-:Y:S01]  /*34f0*/  IMAD R59, R188, 0x8, R17 ;  /* 0x00000008bc3b7824 */ /* 0x000fe200078e0211 */
[----:B------:R-:W-:Y:S01]  /*3500*/  SHF.L.U32 R66, R194, 0x1f, RZ ;  /* 0x0000001fc2427819 */ /* 0x000fe200000006ff */
[----:B------:R-:W-:Y:S03]  /*3510*/  BSSY B1, `(.L_x_3359) ;  /* 0x0000003000017945 */ /* 0x000fe60003800000 */
[----:B------:R-:W0:Y:S02]  /*3520*/  SYNCS.PHASECHK.TRANS64.TRYWAIT P6, [R59+URZ+0x38890], R66 ;  /* 0x038890423b0075a7 */ /* 0x000e2400080c017f */
[----:B0-----:R-:W-:Y:S05]  /*3530*/  @!P6 BRA `(.L_x_3360) ;  /* 0x00000260006ce947 */ /* 0x001fea0003800000 */
.L_x_3709:
[----:B------:R-:W-:Y:S05]  /*3540*/  BSYNC B1 ;  /* 0x0000000000017941 */ /* 0x000fea0003800000 */
.L_x_3359:
[----:B------:R-:W-:-:S03]  /*3550*/  UMOV UR4, 0xffffffff ;  /* 0xffffffff00047882 */ /* 0x000fc60000000000 */
[----:B------:R-:W-:Y:S05]  /*3560*/  BRA.DIV UR4, `(.L_x_3361) ;  /* 0x0000026204747947 */ /* 0x000fea000b800000 */
[----:B------:R1:W2:Y:S04]  /*3570*/  SHFL.IDX PT, R71, R14, RZ, 0x1c1f ;  /* 0x001c1fff0e477589 */ /* 0x0002a800000e0000 */
[----:B------:R-:W3:Y:S02]  /*3580*/  SHFL.IDX PT, R67, R67, RZ, 0x1c1f ;  /* 0x001c1fff43437589 */ /* 0x000ee400000e0000 */
.L_x_3713:
        /* <DEDUP_REMOVED lines=15> */
[C---:B------:R-:W-:Y:S01]  /*3680*/  LOP3.LUT R52, R13.reuse, 0xffff0000, RZ, 0xc0, !PT ;  /* 0xffff00000d347812 */ /* 0x040fe200078ec0ff */
[----:B------:R-:W-:Y:S01]  /*3690*/  IMAD.U32 R13, R13, 0x10000, RZ ;  /* 0x000100000d0d7824 */ /* 0x000fe200078e00ff */
[----:B------:R-:W-:-:S02]  /*36a0*/  SHF.R.U32.HI R53, RZ, 0x10, R53 ;  /* 0x00000010ff357819 */ /* 0x000fc40000011635 */
[----:B------:R-:W-:Y:S01]  /*36b0*/  SHF.R.U32.HI R26, RZ, 0x10, R27 ;  /* 0x00000010ff1a7819 */ /* 0x000fe2000001161b */
[----:B------:R-:W-:Y:S01]  /*36c0*/  FMUL.FTZ R5, R15, R52 ;  /* 0x000000340f057220 */ /* 0x000fe20000410000 */
[C---:B------:R-:W-:Y:S01]  /*36d0*/  LOP3.LUT R27, R12.reuse, 0xffff0000, RZ, 0xc0, !PT ;  /* 0xffff00000c1b7812 */ /* 0x040fe200078ec0ff */
[----:B------:R-:W-:Y:S01]  /*36e0*/  IMAD.U32 R12, R12, 0x10000, RZ ;  /* 0x000100000c0c7824 */ /* 0x000fe200078e00ff */
[----:B------:R-:W-:Y:S02]  /*36f0*/  PRMT R53, R74, 0x5410, R53 ;  /* 0x000054104a357816 */ /* 0x000fe40000000035 */
[----:B------:R-:W-:Y:S01]  /*3700*/  PRMT R26, R73, 0x5432, R26 ;  /* 0x00005432491a7816 */ /* 0x000fe2000000001a */
[-C--:B------:R-:W-:Y:S01]  /*3710*/  FMUL.FTZ R15, R15, R27.reuse ;  /* 0x0000001b0f0f7220 */ /* 0x080fe20000410000 */
[----:B------:R-:W-:Y:S01]  /*3720*/  FFMA.FTZ R5, R14, R27, -R5 ;  /* 0x0000001b0e057223 */ /* 0x000fe20000010805 */
[----:B------:R-:W-:Y:S01]  /*3730*/  LOP3.LUT R27, R6, 0xffff0000, RZ, 0xc0, !PT ;  /* 0xffff0000061b7812 */ /* 0x000fe200078ec0ff */
[----:B------:R-:W-:-:S02]  /*3740*/  IMAD.U32 R70, R53, 0x10000, RZ ;  /* 0x0001000035467824 */ /* 0x000fc400078e00ff */
[----:B------:R-:W-:Y:S01]  /*3750*/  FFMA.FTZ R14, R14, R52, R15 ;  /* 0x000000340e0e7223 */ /* 0x000fe2000001000f */
[----:B------:R-:W-:Y:S01]  /*3760*/  IMAD.U32 R52, R26, 0x10000, RZ ;  /* 0x000100001a347824 */ /* 0x000fe200078e00ff */
[----:B------:R-:W-:Y:S01]  /*3770*/  LOP3.LUT R53, R53, 0xffff0000, RZ, 0xc0, !PT ;  /* 0xffff000035357812 */ /* 0x000fe200078ec0ff */
[----:B------:R-:W-:Y:S02]  /*3780*/  IMAD.U32 R15, R6, 0x10000, RZ ;  /* 0x00010000060f7824 */ /* 0x000fe400078e00ff */
[C---:B------:R-:W-:Y:S01]  /*3790*/  FMUL.FTZ R6, R27.reuse, R70 ;  /* 0x000000461b067220 */ /* 0x040fe20000410000 */
[-C--:B------:R-:W-:Y:S01]  /*37a0*/  FMUL.FTZ R27, R27, R52.reuse ;  /* 0x000000341b1b7220 */ /* 0x080fe20000410000 */
[----:B------:R-:W-:Y:S02]  /*37b0*/  LOP3.LUT R26, R26, 0xffff0000, RZ, 0xc0, !PT ;  /* 0xffff00001a1a7812 */ /* 0x000fe400078ec0ff */
[----:B------:R-:W-:Y:S01]  /*37c0*/  FFMA.FTZ R6, R15, R52, -R6 ;  /* 0x000000340f067223 */ /* 0x000fe20000010806 */
[----:B------:R-:W-:Y:S01]  /*37d0*/  LOP3.LUT R52, R7, 0xffff0000, RZ, 0xc0, !PT ;  /* 0xffff000007347812 */ /* 0x000fe200078ec0ff */
[----:B------:R-:W-:Y:S01]  /*37e0*/  FFMA.FTZ R15, R15, R70, R27 ;  /* 0x000000460f0f7223 */ /* 0x000fe2000001001b */
[----:B------:R-:W-:Y:S01]  /*37f0*/  IMAD.U32 R27, R7, 0x10000, RZ ;  /* 0x00010000071b7824 */ /* 0x000fe200078e00ff */
[----:B------:R-:W-:Y:S01]  /*3800*/  F2FP.BF16.F32.PACK_AB R5, R14, R5 ;  /* 0x000000050e05723e */ /* 0x000fe200000010ff */
[C---:B------:R-:W-:Y:S01]  /*3810*/  IMAD.U32 R7, R4.reuse, 0x10000, RZ ;  /* 0x0001000004077824 */ /* 0x040fe200078e00ff */
[----:B------:R-:W-:Y:S01]  /*3820*/  LOP3.LUT R4, R4, 0xffff0000, RZ, 0xc0, !PT ;  /* 0xffff000004047812 */ /* 0x000fe200078ec0ff */
[C---:B------:R-:W-:Y:S01]  /*3830*/  FMUL.FTZ R70, R52.reuse, R53 ;  /* 0x0000003534467220 */ /* 0x040fe20000410000 */
[----:B------:R-:W-:Y:S01]  /*3840*/  FMUL.FTZ R52, R52, R26 ;  /* 0x0000001a34347220 */ /* 0x000fe20000410000 */
[----:B------:R-:W-:-:S02]  /*3850*/  F2FP.BF16.F32.PACK_AB R6, R15, R6 ;  /* 0x000000060f06723e */ /* 0x000fc400000010ff */
[C---:B------:R-:W-:Y:S01]  /*3860*/  FFMA.FTZ R70, R27.reuse, R26, -R70 ;  /* 0x0000001a1b467223 */ /* 0x040fe20000010846 */
[C---:B------:R-:W-:Y:S01]  /*3870*/  FMUL.FTZ R26, R4.reuse, R13 ;  /* 0x0000000d041a7220 */ /* 0x040fe20000410000 */
[-C--:B------:R-:W-:Y:S01]  /*3880*/  FMUL.FTZ R4, R4, R12.reuse ;  /* 0x0000000c04047220 */ /* 0x080fe20000410000 */
[----:B------:R-:W-:Y:S02]  /*3890*/  FFMA.FTZ R27, R27, R53, R52 ;  /* 0x000000351b1b7223 */ /* 0x000fe40000010034 */
[C---:B------:R-:W-:Y:S01]  /*38a0*/  FFMA.FTZ R26, R7.reuse, R12, -R26 ;  /* 0x0000000c071a7223 */ /* 0x040fe2000001081a */
[----:B------:R-:W-:Y:S02]  /*38b0*/  FFMA.FTZ R7, R7, R13, R4 ;  /* 0x0000000d07077223 */ /* 0x000fe40000010004 */
[----:B------:R-:W-:-:S03]  /*38c0*/  F2FP.BF16.F32.PACK_AB R27, R27, R70 ;  /* 0x000000461b1b723e */ /* 0x000fc600000010ff */
[----:B------:R-:W-:Y:S02]  /*38d0*/  F2FP.BF16.F32.PACK_AB R4, R7, R26 ;  /* 0x0000001a0704723e */ /* 0x000fe400000010ff */
[----:B------:R-:W-:-:S07]  /*38e0*/  IMAD.MOV.U32 R7, RZ, RZ, R27 ;  /* 0x000000ffff077224 */ /* 0x000fce00078e001b */
.L_x_3366:
[----:B------:R-:W-:Y:S05]  /*38f0*/  BSYNC B2 ;  /* 0x0000000000027941 */ /* 0x000fea0003800000 */
.L_x_3365:
[----:B0-----:R4:W-:Y:S02]  /*3900*/  ST.E.128 desc[UR50][R10.64], R4 ;  /* 0x000000040a007985 */ /* 0x0019e4000c101d32 */
.L_x_3364:
[----:B------:R-:W-:Y:S05]  /*3910*/  BSYNC B1 ;  /* 0x0000000000017941 */ /* 0x000fea0003800000 */
.L_x_3363:
        /* <DEDUP_REMOVED lines=12> */
[----:B------:R-:W-:Y:S01]  /*39e0*/  SHF.R.U32.HI R27, RZ, 0x10, R25 ;  /* 0x00000010ff1b7819 */ /* 0x000fe20000011619 */
[----:B--2---:R-:W-:Y:S01]  /*39f0*/  IMAD.U32 R12, R6, 0x10000, RZ ;  /* 0x00010000060c7824 */ /* 0x004fe200078e00ff */
[----:B------:R-:W-:Y:S02]  /*3a00*/  SHF.R.U32.HI R15, RZ, 0x10, R9 ;  /* 0x00000010ff0f7819 */ /* 0x000fe40000011609 */
[----:B------:R-:W-:Y:S02]  /*3a10*/  SHF.R.U64 R26, R24, 0x10, R25 ;  /* 0x00000010181a7819 */ /* 0x000fe40000001219 */
[----:B------:R-:W-:Y:S02]  /*3a20*/  PRMT R27, R73, 0x5410, R27 ;  /* 0x00005410491b7816 */ /* 0x000fe4000000001b */
[----:B-1----:R-:W-:Y:S02]  /*3a30*/  SHF.R.U64 R14, R8, 0x10, R9 ;  /* 0x00000010080e7819 */ /* 0x002fe40000001209 */
[----:B------:R-:W-:Y:S01]  /*3a40*/  PRMT R15, R72, 0x5410, R15 ;  /* 0x00005410480f7816 */ /* 0x000fe2000000000f */
[----:B------:R-:W-:Y:S01]  /*3a50*/  IMAD.U32 R53, R27, 0x10000, RZ ;  /* 0x000100001b357824 */ /* 0x000fe200078e00ff */
[----:B------:R-:W-:-:S02]  /*3a60*/  PRMT R26, R74, 0x5432, R26 ;  /* 0x000054324a1a7816 */ /* 0x000fc4000000001a */
[----:B------:R-:W-:Y:S01]  /*3a70*/  LOP3.LUT R13, R6, 0xffff0000, RZ, 0xc0, !PT ;  /* 0xffff0000060d7812 */ /* 0x000fe200078ec0ff */
[----:B------:R-:W-:Y:S01]  /*3a80*/  IMAD.U32 R25, R15, 0x10000, RZ ;  /* 0x000100000f197824 */ /* 0x000fe200078e00ff */
[----:B------:R-:W-:Y:S01]  /*3a90*/  PRMT R14, R72, 0x5432, R14 ;  /* 0x00005432480e7816 */ /* 0x000fe2000000000e */
[----:B------:R-:W-:Y:S01]  /*3aa0*/  IMAD.U32 R6, R7, 0x10000, RZ ;  /* 0x0001000007067824 */ /* 0x000fe200078e00ff */
[----:B------:R-:W-:Y:S01]  /*3ab0*/  LOP3.LUT R9, R5, 0xffff0000, RZ, 0xc0, !PT ;  /* 0xffff000005097812 */ /* 0x000fe200078ec0ff */
[C---:B------:R-:W-:Y:S01]  /*3ac0*/  FMUL.FTZ R65, R13.reuse, R53 ;  /* 0x000000350d417220 */ /* 0x040fe20000410000 */
[----:B------:R-:W-:Y:S01]  /*3ad0*/  LOP3.LUT R52, R26, 0xffff0000, RZ, 0xc0, !PT ;  /* 0xffff00001a347812 */ /* 0x000fe200078ec0ff */
[-C--:B------:R-:W-:Y:S01]  /*3ae0*/  FMUL.FTZ R13, R13, R25.reuse ;  /* 0x000000190d0d7220 */ /* 0x080fe20000410000 */
[----:B------:R-:W-:Y:S01]  /*3af0*/  LOP3.LUT R8, R7, 0xffff0000, RZ, 0xc0, !PT ;  /* 0xffff000007087812 */ /* 0x000fe200078ec0ff */
[----:B------:R-:W-:Y:S01]  /*3b00*/  IMAD.U32 R7, R5, 0x10000, RZ ;  /* 0x0001000005077824 */ /* 0x000fe200078e00ff */
[----:B------:R-:W-:Y:S01]  /*3b10*/  LOP3.LUT R24, R14, 0xffff0000, RZ, 0xc0, !PT ;  /* 0xffff00000e187812 */ /* 0x000fe200078ec0ff */
[----:B------:R-:W-:Y:S01]  /*3b20*/  FMUL.FTZ R68, R9, R52 ;  /* 0x0000003409447220 */ /* 0x000fe20000410000 */
[----:B------:R-:W-:Y:S01]  /*3b30*/  LOP3.LUT R27, R27, 0xffff0000, RZ, 0xc0, !PT ;  /* 0xffff00001b1b7812 */ /* 0x000fe200078ec0ff */
[----:B------:R-:W-:Y:S01]  /*3b40*/  IMAD.U32 R5, R4, 0x10000, RZ ;  /* 0x0001000004057824 */ /* 0x000fe200078e00ff */
[----:B------:R-:W-:Y:S01]  /*3b50*/  LOP3.LUT R15, R15, 0xffff0000, RZ, 0xc0, !PT ;  /* 0xffff00000f0f7812 */ /* 0x000fe200078ec0ff */
[----:B------:R-:W-:Y:S01]  /*3b60*/  FFMA.FTZ R65, R12, R25, -R65 ;  /* 0x000000190c417223 */ /* 0x000fe20000010841 */
[-C--:B------:R-:W-:Y:S01]  /*3b70*/  FMUL.FTZ R9, R9, R24.reuse ;  /* 0x0000001809097220 */ /* 0x080fe20000410000 */
[----:B------:R-:W-:Y:S01]  /*3b80*/  LOP3.LUT R4, R4, 0xffff0000, RZ, 0xc0, !PT ;  /* 0xffff000004047812 */ /* 0x000fe200078ec0ff */
[----:B------:R-:W-:Y:S01]  /*3b90*/  FFMA.FTZ R68, R7, R24, -R68 ;  /* 0x0000001807447223 */ /* 0x000fe20000010844 */
[----:B------:R-:W-:Y:S01]  /*3ba0*/  FFMA.FTZ R12, R12, R53, R13 ;  /* 0x000000350c0c7223 */ /* 0x000fe2000001000d */
[----:B------:R-:W-:-:S02]  /*3bb0*/  IMAD.U32 R26, R26, 0x10000, RZ ;  /* 0x000100001a1a7824 */ /* 0x000fc400078e00ff */
[----:B------:R-:W-:Y:S01]  /*3bc0*/  FMUL.FTZ R13, R8, R27 ;  /* 0x0000001b080d7220 */ /* 0x000fe20000410000 */
[----:B------:R-:W-:Y:S02]  /*3bd0*/  IMAD.U32 R14, R14, 0x10000, RZ ;  /* 0x000100000e0e7824 */ /* 0x000fe400078e00ff */
[-C--:B------:R-:W-:Y:S01]  /*3be0*/  FMUL.FTZ R24, R8, R15.reuse ;  /* 0x0000000f08187220 */ /* 0x080fe20000410000 */
[----:B------:R-:W-:Y:S01]  /*3bf0*/  FFMA.FTZ R9, R7, R52, R9 ;  /* 0x0000003407097223 */ /* 0x000fe20000010009 */
        /* <DEDUP_REMOVED lines=9> */
[----:B------:R-:W-:Y:S01]  /*3c90*/  F2FP.BF16.F32.PACK_AB R6, R12, R65 ;  /* 0x000000410c06723e */ /* 0x000fe200000010ff */
[----:B------:R-:W-:-:S07]  /*3ca0*/  IMAD.MOV.U32 R7, RZ, RZ, R13 ;  /* 0x000000ffff077224 */ /* 0x000fce00078e000d */
.L_x_3368:
[----:B------:R-:W-:Y:S05]  /*3cb0*/  BSYNC B1 ;  /* 0x0000000000017941 */ /* 0x000fea0003800000 */
.L_x_3367:
[----:B--2---:R2:W-:Y:S01]  /*3cc0*/  ST.E.128 desc[UR50][R10.64], R4 ;  /* 0x000000040a007985 */ /* 0x0045e2000c101d32 */
[----:B------:R-:W-:Y:S05]  /*3cd0*/  BRA `(.L_x_3362) ;  /* 0x0000000c009c7947 */ /* 0x000fea0003800000 */
.L_x_3355:
        /* <DEDUP_REMOVED lines=41> */
[----:B------:R-:W-:Y:S06]  /*3f70*/  @!P5 BRA `(.L_x_3369) ;  /* 0x000000000004d947 */ /* 0x000fec0003800000 */
[----:B------:R-:W-:Y:S01]  /*3f80*/  BPT.TRAP 0x1 ;  /* 0x000000040000795c */ /* 0x000fe20000300000 */
.L_x_3369:
[----:B------:R-:W-:Y:S01]  /*3f90*/  IMAD R59, R188, 0x8, R17 ;  /* 0x00000008bc3b7824 */ /* 0x000fe200078e0211 */
[----:B------:R-:W-:Y:S01]  /*3fa0*/  SHF.L.U32 R66, R194, 0x1f, RZ ;  /* 0x0000001fc2427819 */ /* 0x000fe200000006ff */
[----:B------:R-:W-:Y:S03]  /*3fb0*/  BSSY B1, `(.L_x_3370) ;  /* 0x0000003000017945 */ /* 0x000fe60003800000 */
[----:B------:R-:W0:Y:S02]  /*3fc0*/  SYNCS.PHASECHK.TRANS64.TRYWAIT P6, [R59+URZ+0x38890], R66 ;  /* 0x038890423b0075a7 */ /* 0x000e2400080c017f */
[----:B0-----:R-:W-:Y:S05]  /*3fd0*/  @!P6 BRA `(.L_x_3371) ;  /* 0x000002580024e947 */ /* 0x001fea0003800000 */
.L_x_3714:
[----:B------:R-:W-:Y:S05]  /*3fe0*/  BSYNC B1 ;  /* 0x0000000000017941 */ /* 0x000fea0003800000 */
.L_x_3370:
[----:B------:R-:W-:-:S03]  /*3ff0*/  UMOV UR4, 0xffffffff ;  /* 0xffffffff00047882 */ /* 0x000fc60000000000 */
[----:B------:R-:W-:Y:S05]  /*4000*/  BRA.DIV UR4, `(.L_x_3372) ;  /* 0x0000025a042c7947 */ /* 0x000fea000b800000 */
[----:B------:R1:W2:Y:S04]  /*4010*/  SHFL.IDX PT, R68, R14, RZ, 0x1c1f ;  /* 0x001c1fff0e447589 */ /* 0x0002a800000e0000 */
[----:B------:R-:W3:Y:S02]  /*4020*/  SHFL.IDX PT, R67, R67, RZ, 0x1c1f ;  /* 0x001c1fff43437589 */ /* 0x000ee400000e0000 */
.L_x_3718:
        /* <DEDUP_REMOVED lines=32> */
[C---:B------:R-:W-:Y:S01]  /*4230*/  IMAD.U32 R74, R72.reuse, 0x10000, RZ ;  /* 0x00010000484a7824 */ /* 0x040fe200078e00ff */
[----:B------:R-:W-:Y:S01]  /*4240*/  LOP3.LUT R72, R72, 0xffff0000, RZ, 0xc0, !PT ;  /* 0xffff000048487812 */ /* 0x000fe200078ec0ff */
[C---:B------:R-:W-:Y:S01]  /*4250*/  FMUL.FTZ R78, R65.reuse, R76 ;  /* 0x0000004c414e7220 */ /* 0x040fe20000410000 */
[----:B------:R-:W-:Y:S01]  /*4260*/  SHF.R.U64 R5, R4, 0x10, R5 ;  /* 0x0000001004057819 */ /* 0x000fe20000001205 */
[-C--:B------:R-:W-:Y:S01]  /*4270*/  FMUL.FTZ R75, R65, R74.reuse ;  /* 0x0000004a414b7220 */ /* 0x080fe20000410000 */
[----:B------:R-:W-:Y:S01]  /*4280*/  LOP3.LUT R4, R15, 0xffff0000, RZ, 0xc0, !PT ;  /* 0xffff00000f047812 */ /* 0x000fe200078ec0ff */
[----:B------:R-:W-:Y:S01]  /*4290*/  FFMA.FTZ R65, R71, R74, -R78 ;  /* 0x0000004a47417223 */ /* 0x000fe2000001084e */
[----:B------:R-:W-:Y:S01]  /*42a0*/  LOP3.LUT R74, R9, 0xffff0000, RZ, 0xc0, !PT ;  /* 0xffff0000094a7812 */ /* 0x000fe200078ec0ff */
[----:B------:R-:W-:Y:S01]  /*42b0*/  FFMA.FTZ R71, R71, R76, R75 ;  /* 0x0000004c47477223 */ /* 0x000fe2000001004b */
[C---:B------:R-:W-:Y:S01]  /*42c0*/  FMUL.FTZ R9, R13.reuse, R73 ;  /* 0x000000490d097220 */ /* 0x040fe20000410000 */
[----:B------:R-:W-:Y:S01]  /*42d0*/  FMUL.FTZ R76, R13, R72 ;  /* 0x000000480d4c7220 */ /* 0x000fe20000410000 */
[----:B------:R-:W-:Y:S01]  /*42e0*/  SHF.R.U32.HI R75, RZ, 0x10, R27 ;  /* 0x00000010ff4b7819 */ /* 0x000fe2000001161b */
[----:B------:R-:W-:-:S02]  /*42f0*/  IMAD.U32 R13, R15, 0x10000, RZ ;  /* 0x000100000f0d7824 */ /* 0x000fc400078e00ff */
[C---:B------:R-:W-:Y:S01]  /*4300*/  FFMA.FTZ R72, R74.reuse, R72, -R9 ;  /* 0x000000484a487223 */ /* 0x040fe20000010809 */
[----:B------:R-:W-:Y:S01]  /*4310*/  FFMA.FTZ R74, R74, R73, R76 ;  /* 0x000000494a4a7223 */ /* 0x000fe2000001004c */
[----:B------:R-:W-:Y:S01]  /*4320*/  SHF.R.U32.HI R73, RZ, 0x10, R7 ;  /* 0x00000010ff497819 */ /* 0x000fe20000011607 */
[----:B------:R-:W-:Y:S01]  /*4330*/  IMAD.U32 R9, R11, 0x10000, RZ ;  /* 0x000100000b097824 */ /* 0x000fe200078e00ff */
[----:B------:R-:W-:Y:S02]  /*4340*/  PRMT R75, R77, 0x5410, R75 ;  /* 0x000054104d4b7816 */ /* 0x000fe4000000004b */
[----:B------:R-:W-:Y:S02]  /*4350*/  PRMT R73, R82, 0x5410, R73 ;  /* 0x0000541052497816 */ /* 0x000fe40000000049 */
[----:B------:R-:W-:Y:S01]  /*4360*/  SHF.R.U64 R25, R24, 0x10, R25 ;  /* 0x0000001018197819 */ /* 0x000fe20000001219 */
[C---:B------:R-:W-:Y:S01]  /*4370*/  IMAD.U32 R78, R75.reuse, 0x10000, RZ ;  /* 0x000100004b4e7824 */ /* 0x040fe200078e00ff */
[----:B------:R-:W-:Y:S01]  /*4380*/  LOP3.LUT R75, R75, 0xffff0000, RZ, 0xc0, !PT ;  /* 0xffff00004b4b7812 */ /* 0x000fe200078ec0ff */
[C---:B------:R-:W-:Y:S01]  /*4390*/  IMAD.U32 R76, R73.reuse, 0x10000, RZ ;  /* 0x00010000494c7824 */ /* 0x040fe200078e00ff */
[----:B------:R-:W-:Y:S01]  /*43a0*/  LOP3.LUT R73, R73, 0xffff0000, RZ, 0xc0, !PT ;  /* 0xffff000049497812 */ /* 0x000fe200078ec0ff */
[----:B------:R-:W-:Y:S01]  /*43b0*/  FMUL.FTZ R82, R13, R78 ;  /* 0x0000004e0d527220 */ /* 0x000fe20000410000 */
[----:B------:R-:W-:Y:S01]  /*43c0*/  LOP3.LUT R24, R11, 0xffff0000, RZ, 0xc0, !PT ;  /* 0xffff00000b187812 */ /* 0x000fe200078ec0ff */
[-C--:B------:R-:W-:Y:S01]  /*43d0*/  FMUL.FTZ R77, R13, R76.reuse ;  /* 0x0000004c0d4d7220 */ /* 0x080fe20000410000 */
[C---:B------:R-:W-:Y:S01]  /*43e0*/  FMUL.FTZ R11, R4.reuse, R75 ;  /* 0x0000004b040b7220 */ /* 0x040fe20000410000 */
[----:B------:R-:W-:Y:S01]  /*43f0*/  FFMA.FTZ R13, R9, R76, -R82 ;  /* 0x0000004c090d7223 */ /* 0x000fe20000010852 */
[----:B------:R-:W-:Y:S01]  /*4400*/  PRMT R25, R79, 0x5410, R25 ;  /* 0x000054104f197816 */ /* 0x000fe20000000019 */
[-C--:B------:R-:W-:Y:S01]  /*4410*/  FMUL.FTZ R76, R4, R73.reuse ;  /* 0x00000049044c7220 */ /* 0x080fe20000410000 */
[----:B------:R-:W-:Y:S01]  /*4420*/  PRMT R15, R83, 0x5410, R5 ;  /* 0x00005410530f7816 */ /* 0x000fe20000000005 */
[----:B------:R-:W-:Y:S01]  /*4430*/  FFMA.FTZ R9, R9, R78, R77 ;  /* 0x0000004e09097223 */ /* 0x000fe2000001004d */
[C---:B------:R-:W-:Y:S01]  /*4440*/  FFMA.FTZ R4, R24.reuse, R73, -R11 ;  /* 0x0000004918047223 */ /* 0x040fe2000001080b */
[----:B------:R-:W-:Y:S01]  /*4450*/  FFMA.FTZ R24, R24, R75, R76 ;  /* 0x0000004b18187223 */ /* 0x000fe2000001004c */
[C---:B------:R-:W-:Y:S01]  /*4460*/  IMAD.U32 R5, R12.reuse, 0x10000, RZ ;  /* 0x000100000c057824 */ /* 0x040fe200078e00ff */
[----:B------:R-:W-:Y:S01]  /*4470*/  LOP3.LUT R12, R12, 0xffff0000, RZ, 0xc0, !PT ;  /* 0xffff00000c0c7812 */ /* 0x000fe200078ec0ff */
[C---:B------:R-:W-:Y:S01]  /*4480*/  IMAD.U32 R78, R25.reuse, 0x10000, RZ ;  /* 0x00010000194e7824 */ /* 0x040fe200078e00ff */
[----:B------:R-:W-:Y:S01]  /*4490*/  LOP3.LUT R25, R25, 0xffff0000, RZ, 0xc0, !PT ;  /* 0xffff000019197812 */ /* 0x000fe200078ec0ff */
[----:B------:R-:W-:Y:S01]  /*44a0*/  IMAD.U32 R76, R15, 0x10000, RZ ;  /* 0x000100000f4c7824 */ /* 0x000fe200078e00ff */
[----:B------:R-:W-:Y:S01]  /*44b0*/  SHF.R.U64 R26, R26, 0x10, R27 ;  /* 0x000000101a1a7819 */ /* 0x000fe2000000121b */
[----:B------:R-:W-:-:S02]  /*44c0*/  IMAD.U32 R11, R8, 0x10000, RZ ;  /* 0x00010000080b7824 */ /* 0x000fc400078e00ff */
[C---:B------:R-:W-:Y:S01]  /*44d0*/  FMUL.FTZ R82, R5.reuse, R78 ;  /* 0x0000004e05527220 */ /* 0x040fe20000410000 */
[-C--:B------:R-:W-:Y:S01]  /*44e0*/  FMUL.FTZ R73, R5, R76.reuse ;  /* 0x0000004c05497220 */ /* 0x080fe20000410000 */
[----:B------:R-:W-:Y:S02]  /*44f0*/  LOP3.LUT R15, R15, 0xffff0000, RZ, 0xc0, !PT ;  /* 0xffff00000f0f7812 */ /* 0x000fe400078ec0ff */
[C---:B------:R-:W-:Y:S01]  /*4500*/  FFMA.FTZ R5, R11.reuse, R76, -R82 ;  /* 0x0000004c0b057223 */ /* 0x040fe20000010852 */
[----:B------:R-:W-:Y:S01]  /*4510*/  FFMA.FTZ R11, R11, R78, R73 ;  /* 0x0000004e0b0b7223 */ /* 0x000fe20000010049 */
[----:B------:R-:W-:Y:S01]  /*4520*/  SHF.R.U64 R73, R6, 0x10, R7 ;  /* 0x0000001006497819 */ /* 0x000fe20000001207 */
[----:B------:R-:W-:Y:S01]  /*4530*/  FMUL.FTZ R7, R12, R25 ;  /* 0x000000190c077220 */ /* 0x000fe20000410000 */
[----:B------:R-:W-:Y:S01]  /*4540*/  LOP3.LUT R8, R8, 0xffff0000, RZ, 0xc0, !PT ;  /* 0xffff000008087812 */ /* 0x000fe200078ec0ff */
[----:B------:R-:W-:Y:S01]  /*4550*/  FMUL.FTZ R12, R12, R15 ;  /* 0x0000000f0c0c7220 */ /* 0x000fe20000410000 */
[----:B------:R-:W-:-:S02]  /*4560*/  PRMT R26, R79, 0x5432, R26 ;  /* 0x000054324f1a7816 */ /* 0x000fc4000000001a */
[----:B------:R-:W-:Y:S01]  /*4570*/  F2FP.BF16.F32.PACK_AB R65, R72, R65 ;  /* 0x000000414841723e */ /* 0x000fe200000010ff */
[----:B------:R-:W-:Y:S01]  /*4580*/  FFMA.FTZ R6, R8, R15, -R7 ;  /* 0x0000000f08067223 */ /* 0x000fe20000010807 */
[----:B------:R-:W-:Y:S01]  /*4590*/  PRMT R15, R81, 0x5410, R73 ;  /* 0x00005410510f7816 */ /* 0x000fe20000000049 */
[----:B------:R-:W-:Y:S02]  /*45a0*/  IMAD.U32 R7, R14, 0x10000, RZ ;  /* 0x000100000e077824 */ /* 0x000fe400078e00ff */
[----:B------:R-:W-:Y:S01]  /*45b0*/  FFMA.FTZ R8, R8, R25, R12 ;  /* 0x0000001908087223 */ /* 0x000fe2000001000c */
[----:B------:R-:W-:Y:S01]  /*45c0*/  IMAD.U32 R27, R26, 0x10000, RZ ;  /* 0x000100001a1b7824 */ /* 0x000fe200078e00ff */
[----:B------:R-:W-:Y:S01]  /*45d0*/  LOP3.LUT R14, R14, 0xffff0000, RZ, 0xc0, !PT ;  /* 0xffff00000e0e7812 */ /* 0x000fe200078ec0ff */
[C---:B------:R-:W-:Y:S01]  /*45e0*/  IMAD.U32 R25, R15.reuse, 0x10000, RZ ;  /* 0x000100000f197824 */ /* 0x040fe200078e00ff */
[----:B------:R-:W-:Y:S01]  /*45f0*/  LOP3.LUT R15, R15, 0xffff0000, RZ, 0xc0, !PT ;  /* 0xffff00000f0f7812 */ /* 0x000fe200078ec0ff */
[----:B------:R-:W-:-:S02]  /*4600*/  IMAD.U32 R12, R10, 0x10000, RZ ;  /* 0x000100000a0c7824 */ /* 0x000fc400078e00ff */
[C---:B------:R-:W-:Y:S01]  /*4610*/  FMUL.FTZ R73, R7.reuse, R27 ;  /* 0x0000001b07497220 */ /* 0x040fe20000410000 */
[-C--:B------:R-:W-:Y:S01]  /*4620*/  FMUL.FTZ R76, R7, R25.reuse ;  /* 0x00000019074c7220 */ /* 0x080fe20000410000 */
[----:B------:R-:W-:Y:S02]  /*4630*/  LOP3.LUT R10, R10, 0xffff0000, RZ, 0xc0, !PT ;  /* 0xffff00000a0a7812 */ /* 0x000fe400078ec0ff */
[----:B------:R-:W-:Y:S01]  /*4640*/  FFMA.FTZ R7, R12, R25, -R73 ;  /* 0x000000190c077223 */ /* 0x000fe20000010849 */
[----:B------:R-:W-:Y:S01]  /*4650*/  LOP3.LUT R25, R26, 0xffff0000, RZ, 0xc0, !PT ;  /* 0xffff00001a197812 */ /* 0x000fe200078ec0ff */
[----:B------:R-:W-:Y:S01]  /*4660*/  FFMA.FTZ R76, R12, R27, R76 ;  /* 0x0000001b0c4c7223 */ /* 0x000fe2000001004c */
[----:B------:R-:W-:Y:S02]  /*4670*/  F2FP.BF16.F32.PACK_AB R4, R4, R13 ;  /* 0x0000000d0404723e */ /* 0x000fe400000010ff */
[----:B------:R-:W-:Y:S01]  /*4680*/  F2FP.BF16.F32.PACK_AB R6, R6, R5 ;  /* 0x000000050606723e */ /* 0x000fe200000010ff */
[C---:B------:R-:W-:Y:S01]  /*4690*/  FMUL.FTZ R27, R14.reuse, R25 ;  /* 0x000000190e1b7220 */ /* 0x040fe20000410000 */
[----:B------:R-:W-:Y:S01]  /*46a0*/  FMUL.FTZ R14, R14, R15 ;  /* 0x0000000f0e0e7220 */ /* 0x000fe20000410000 */
[----:B------:R-:W-:-:S02]  /*46b0*/  F2FP.BF16.F32.PACK_AB R13, R74, R71 ;  /* 0x000000474a0d723e */ /* 0x000fc400000010ff */
[C---:B------:R-:W-:Y:S01]  /*46c0*/  FFMA.FTZ R12, R10.reuse, R15, -R27 ;  /* 0x0000000f0a0c7223 */ /* 0x040fe2000001081b */
[----:B------:R-:W-:Y:S01]  /*46d0*/  FFMA.FTZ R25, R10, R25, R14 ;  /* 0x000000190a197223 */ /* 0x000fe2000001000e */
[----:B------:R-:W-:Y:S01]  /*46e0*/  F2FP.BF16.F32.PACK_AB R14, R8, R11 ;  /* 0x0000000b080e723e */ /* 0x000fe200000010ff */
[----:B------:R-:W-:Y:S01]  /*46f0*/  IMAD.MOV.U32 R8, RZ, RZ, R6 ;  /* 0x000000ffff087224 */ /* 0x000fe200078e0006 */
[----:B------:R-:W-:Y:S01]  /*4700*/  F2FP.BF16.F32.PACK_AB R15, R24, R9 ;  /* 0x00000009180f723e */ /* 0x000fe200000010ff */
[----:B------:R-:W-:Y:S01]  /*4710*/  IMAD.MOV.U32 R9, RZ, RZ, R65 ;  /* 0x000000ffff097224 */ /* 0x000fe200078e0041 */
[----:B------:R-:W-:Y:S01]  /*4720*/  F2FP.BF16.F32.PACK_AB R76, R25, R76 ;  /* 0x0000004c194c723e */ /* 0x000fe200000010ff */
[----:B------:R-:W-:Y:S01]  /*4730*/  IMAD.MOV.U32 R11, RZ, RZ, R4 ;  /* 0x000000ffff0b7224 */ /* 0x000fe200078e0004 */
[----:B------:R-:W-:Y:S01]  /*4740*/  F2FP.BF16.F32.PACK_AB R10, R12, R7 ;  /* 0x000000070c0a723e */ /* 0x000fe200000010ff */
[----:B------:R-:W-:Y:S02]  /*4750*/  IMAD.MOV.U32 R12, RZ, RZ, R14 ;  /* 0x000000ffff0c7224 */ /* 0x000fe400078e000e */
[----:B------:R-:W-:-:S07]  /*4760*/  IMAD.MOV.U32 R14, RZ, RZ, R76 ;  /* 0x000000ffff0e7224 */ /* 0x000fce00078e004c */
.L_x_3374:
[----:B------:R-:W-:Y:S05]  /*4770*/  BSYNC B1 ;  /* 0x0000000000017941 */ /* 0x000fea0003800000 */
.L_x_3373:
        /* <DEDUP_REMOVED lines=8> */
.L_x_3354:
[----:B------:R-:W-:-:S06]  /*4800*/  UISETP.NE.AND UP0, UPT, UR47, 0x3, UPT ;  /* 0x000000032f00788c */ /* 0x000fcc000bf05270 */
[----:B------:R-:W-:-:S13]  /*4810*/  PLOP3.LUT P5, PT, PT, PT, UP0, 0x80, 0x0 ;  /* 0x000000000000781c */ /* 0x000fda0003faf008 */
[----:B------:R-:W-:Y:S05]  /*4820*/  @!P5 BRA `(.L_x_3375) ;  /* 0x000000000004d947 */ /* 0x000fea0003800000 */
[----:B------:R-:W-:Y:S01]  /*4830*/  BPT.TRAP 0x1 ;  /* 0x000000040000795c */ /* 0x000fe20000300000 */
.L_x_3375:
[----:B------:R-:W-:Y:S01]  /*4840*/  IMAD R59, R188, 0x8, R17 ;  /* 0x00000008bc3b7824 */ /* 0x000fe200078e0211 */
[----:B------:R-:W-:Y:S01]  /*4850*/  SHF.L.U32 R66, R194, 0x1f, RZ ;  /* 0x0000001fc2427819 */ /* 0x000fe200000006ff */
[----:B------:R-:W-:Y:S01]  /*4860*/  BSSY B1, `(.L_x_3376) ;  /* 0x0000004000017945 */ /* 0x000fe20003800000 */
[----:B------:R-:W-:Y:S02]  /*4870*/  SHF.R.S32.HI R63, RZ, 0x1f, R61 ;  /* 0x0000001fff3f7819 */ /* 0x000fe4000001143d */
[----:B------:R-:W0:Y:S02]  /*4880*/  SYNCS.PHASECHK.TRANS64.TRYWAIT P0, [R59+URZ+0x38890], R66 ;  /* 0x038890423b0075a7 */ /* 0x000e24000800017f */
[----:B0-----:R-:W-:Y:S05]  /*4890*/  @!P0 BRA `(.L_x_3377) ;  /* 0x0000025000548947 */ /* 0x001fea0003800000 */
.L_x_3719:
[----:B------:R-:W-:Y:S05]  /*48a0*/  BSYNC B1 ;  /* 0x0000000000017941 */ /* 0x000fea0003800000 */
.L_x_3376:
        /* <DEDUP_REMOVED lines=24> */
.L_x_3723:
        /* <DEDUP_REMOVED lines=18> */
.L_x_3362:
[----:B------:R-:W-:Y:S05]  /*4b50*/  BSYNC B0 ;  /* 0x0000000000007941 */ /* 0x000fea0003800000 */
.L_x_3353:
        /* <DEDUP_REMOVED lines=17> */
.L_x_3380:
[----:B------:R-:W-:Y:S05]  /*4c70*/  BSYNC B0 ;  /* 0x0000000000007941 */ /* 0x000fea0003800000 */
.L_x_3379:
[----:B------:R-:W2:Y:S01]  /*4c80*/  SYNCS.PHASECHK.TRANS64.TRYWAIT P5, [R59+URZ+0x388b0], R66 ;  /* 0x0388b0423b0075a7 */ /* 0x000ea200080a017f */
[----:B------:R-:W-:Y:S04]  /*4c90*/  BSSY B0, `(.L_x_3381) ;  /* 0x0000002000007945 */ /* 0x000fe80003800000 */
[----:B--2---:R-:W-:Y:S05]  /*4ca0*/  @!P5 BRA `(.L_x_3382) ;  /* 0x0000024c00a8d947 */ /* 0x004fea0003800000 */
.L_x_3724:
[----:B------:R-:W-:Y:S05]  /*4cb0*/  BSYNC B0 ;  /* 0x0000000000007941 */ /* 0x000fea0003800000 */
.L_x_3381:
        /* <DEDUP_REMOVED lines=27> */
[----:B------:R-:W2:Y:S04]  /*4e70*/  LDL R53, [R1+0x2c] ;  /* 0x00002c0001357983 */ /* 0x000ea80000100800 */
[----:B------:R-:W2:Y:S01]  /*4e80*/  LDL R24, [R1+0x14] ;  /* 0x0000140001187983 */ /* 0x000ea20000100800 */
[----:B------:R-:W-:Y:S01]  /*4e90*/  ISETP.GE.AND P6, PT, R18, UR4, PT ;  /* 0x0000000412007c0c */ /* 0x000fe2000bfc6270 */
[----:B------:R-:W-:-:S02]  /*4ea0*/  IMAD R8, R188, 0x8000, R47 ;  /* 0x00008000bc087824 */ /* 0x000fc400078e022f */
[----:B------:R-:W2:Y:S01]  /*4eb0*/  LDL R15, [R1+0x30] ;  /* 0x00003000010f7983 */ /* 0x000ea20000100800 */
[----:B------:R-:W-:Y:S01]  /*4ec0*/  LOP3.LUT P5, RZ, R213, 0x4, RZ, 0xc0, !PT ;  /* 0x00000004d5ff7812 */ /* 0x000fe200078ac0ff */
[C---:B------:R-:W-:Y:S02]  /*4ed0*/  IMAD R13, R8.reuse, 0x2, R17 ;  /* 0x00000002080d7824 */ /* 0x040fe400078e0211 */
[----:B------:R-:W-:Y:S01]  /*4ee0*/  VIADD R12, R8, 0x20 ;  /* 0x00000020080c7836 */ /* 0x000fe20000000000 */
[----:B------:R-:W2:Y:S01]  /*4ef0*/  LDL R61, [R1+0xc] ;  /* 0x00000c00013d7983 */ /* 0x000ea20000100800 */
[----:B---3--:R-:W-:-:S03]  /*4f00*/  VIADD R14, R18, 0x40 ;  /* 0x00000040120e7836 */ /* 0x008fc60000000000 */
[----:B------:R-:W3:Y:S04]  /*4f10*/  LDL R60, [R1+0x8] ;  /* 0x00000800013c7983 */ /* 0x000ee80000100800 */
[----:B------:R-:W0:Y:S01]  /*4f20*/  @!P6 LDS.128 R4, [R13+0x400] ;  /* 0x000400000d04e984 */ /* 0x000e220000000c00 */
[----:B------:R-:W-:Y:S01]  /*4f30*/  @P5 VIADD R12, R8, 0xffffffe0 ;  /* 0xffffffe0080c5836 */ /* 0x000fe20000000000 */
[----:B-1----:R-:W-:-:S03]  /*4f40*/  @!P6 LEA R8, P5, R18, R11, 0x1 ;  /* 0x0000000b1208e211 */ /* 0x002fc600078a08ff */
[----:B------:R-:W-:Y:S01]  /*4f50*/  IMAD R12, R12, 0x2, R17 ;  /* 0x000000020c0c7824 */ /* 0x000fe200078e0211 */
[----:B----4-:R-:W-:Y:S02]  /*4f60*/  @!P6 LEA.HI.X R9, R18, R10, R19, 0x1, P5 ;  /* 0x0000000a1209e211 */ /* 0x010fe400028f0c13 */
        /* <DEDUP_REMOVED lines=10> */
[----:B------:R-:W4:Y:S03]  /*5010*/  LDL R52, [R1+0x10] ;  /* 0x0000100001347983 */ /* 0x000f260000100800 */
[----:B--2---:R-:W-:Y:S02]  /*5020*/  @!P6 IMAD.X R9, R10, 0x1, R27, P5 ;  /* 0x000000010a09e824 */ /* 0x004fe400028e061b */
[----:B------:R-:W2:Y:S01]  /*5030*/  LDL R27, [R1+0x34] ;  /* 0x00003400011b7983 */ /* 0x000ea20000100800 */
[----:B------:R-:W-:-:S03]  /*5040*/  ISETP.GE.AND P5, PT, R14, UR4, PT ;  /* 0x000000040e007c0c */ /* 0x000fc6000bfa6270 */
[----:B0-----:R0:W-:Y:S10]  /*5050*/  @!P6 ST.E.128 desc[UR50][R8.64], R4 ;  /* 0x000000040800e985 */ /* 0x0011f4000c101d32 */
[----:B------:R-:W1:Y:S01]  /*5060*/  @!P5 LDS.128 R4, [R12+0x2400] ;  /* 0x002400000c04d984 */ /* 0x000e620000000c00 */
[----:B0-----:R-:W-:-:S05]  /*5070*/  @!P5 LEA R8, P6, R65, R11, 0x1 ;  /* 0x0000000b4108d211 */ /* 0x001fca00078c08ff */
[----:B------:R-:W-:Y:S02]  /*5080*/  @!P5 IMAD.X R9, R10, 0x1, R26, P6 ;  /* 0x000000010a09d824 */ /* 0x000fe400030e061a */
[----:B------:R-:W5:Y:S01]  /*5090*/  LDL R26, [R1+0x38] ;  /* 0x00003800011a7983 */ /* 0x000f620000100800 */
[----:B------:R-:W-:-:S05]  /*50a0*/  VIADD R14, R18, 0x80 ;  /* 0x00000080120e7836 */ /* 0x000fca0000000000 */
[----:B------:R-:W-:Y:S01]  /*50b0*/  ISETP.GE.AND P6, PT, R14, UR4, PT ;  /* 0x000000040e007c0c */ /* 0x000fe2000bfc6270 */
[----:B-1----:R0:W-:-:S12]  /*50c0*/  @!P5 ST.E.128 desc[UR50][R8.64], R4 ;  /* 0x000000040800d985 */ /* 0x0021d8000c101d32 */
[----:B------:R-:W1:Y:S01]  /*50d0*/  @!P6 LDS.128 R4, [R13+0x4400] ;  /* 0x004400000d04e984 */ /* 0x000e620000000c00 */
[----:B0-----:R-:W-:-:S03]  /*50e0*/  @!P6 LEA R8, P5, R25, R11, 0x1 ;  /* 0x0000000b1908e211 */ /* 0x001fc600078a08ff */
[----:B------:R-:W3:Y:S01]  /*50f0*/  LDL R25, [R1+0x3c] ;  /* 0x00003c0001197983 */ /* 0x000ee20000100800 */
[----:B------:R-:W-:Y:S02]  /*5100*/  VIADD R14, R18, 0xa0 ;  /* 0x000000a0120e7836 */ /* 0x000fe40000000000 */
[----:B------:R-:W-:Y:S02]  /*5110*/  @!P6 IMAD.X R9, R10, 0x1, R53, P5 ;  /* 0x000000010a09e824 */ /* 0x000fe400028e0635 */
[----:B------:R-:W3:Y:S01]  /*5120*/  LDL R53, [R1+0x4] ;  /* 0x0000040001357983 */ /* 0x000ee20000100800 */
[----:B------:R-:W-:-:S03]  /*5130*/  ISETP.GE.AND P5, PT, R14, UR4, PT ;  /* 0x000000040e007c0c */ /* 0x000fc6000bfa6270 */
[----:B-1----:R0:W-:Y:S10]  /*5140*/  @!P6 ST.E.128 desc[UR50][R8.64], R4 ;  /* 0x000000040800e985 */ /* 0x0021f4000c101d32 */
[----:B------:R-:W1:Y:S01]  /*5150*/  @!P5 LDS.128 R4, [R12+0x4400] ;  /* 0x004400000c04d984 */ /* 0x000e620000000c00 */
[----:B0-----:R-:W-:-:S03]  /*5160*/  @!P5 LEA R8, P6, R24, R11, 0x1 ;  /* 0x0000000b1808d211 */ /* 0x001fc600078c08ff */
[----:B------:R-:W3:Y:S02]  /*5170*/  LDL R24, [R1+0x40] ;  /* 0x0000400001187983 */ /* 0x000ee40000100800 */
[----:B------:R-:W-:Y:S02]  /*5180*/  @!P5 IMAD.X R9, R10, 0x1, R15, P6 ;  /* 0x000000010a09d824 */ /* 0x000fe400030e060f */
[----:B------:R-:W3:Y:S01]  /*5190*/  LDL R15, [R1] ;  /* 0x00000000010f7983 */ /* 0x000ee20000100800 */
[----:B------:R-:W-:-:S05]  /*51a0*/  VIADD R14, R18, 0xc0 ;  /* 0x000000c0120e7836 */ /* 0x000fca0000000000 */
[----:B------:R-:W-:Y:S01]  /*51b0*/  ISETP.GE.AND P6, PT, R14, UR4, PT ;  /* 0x000000040e007c0c */ /* 0x000fe2000bfc6270 */
[----:B-1----:R4:W-:-:S12]  /*51c0*/  @!P5 ST.E.128 desc[UR50][R8.64], R4 ;  /* 0x000000040800d985 */ /* 0x0029d8000c101d32 */
[----:B------:R-:W0:Y:S01]  /*51d0*/  @!P6 LDS.128 R4, [R13+0x6400] ;  /* 0x006400000d04e984 */ /* 0x000e220000000c00 */
[----:B------:R-:W-:Y:S01]  /*51e0*/  VIADD R14, R18, 0xe0 ;  /* 0x000000e0120e7836 */ /* 0x000fe20000000000 */
[----:B----4-:R-:W-:Y:S02]  /*51f0*/  @!P6 LEA R8, P5, R52, R11, 0x1 ;  /* 0x0000000b3408e211 */ /* 0x010fe400078a08ff */
[----:B------:R-:W4:Y:S03]  /*5200*/  LDL R52, [R1+0x44] ;  /* 0x0000440001347983 */ /* 0x000f260000100800 */
[----:B--2---:R-:W-:Y:S02]  /*5210*/  @!P6 IMAD.X R9, R10, 0x1, R27, P5 ;  /* 0x000000010a09e824 */ /* 0x004fe400028e061b */
[----:B------:R-:W2:Y:S01]  /*5220*/  LDL R27, [R1+0x48] ;  /* 0x00004800011b7983 */ /* 0x000ea20000100800 */
[----:B------:R-:W-:-:S03]  /*5230*/  ISETP.GE.AND P5, PT, R14, UR4, PT ;  /* 0x000000040e007c0c */ /* 0x000fc6000bfa6270 */
[----:B0-----:R0:W-:Y:S10]  /*5240*/  @!P6 ST.E.128 desc[UR50][R8.64], R4 ;  /* 0x000000040800e985 */ /* 0x0011f4000c101d32 */
[----:B------:R-:W1:Y:S01]  /*5250*/  @!P5 LDS.128 R4, [R12+0x6400] ;  /* 0x006400000c04d984 */ /* 0x000e620000000c00 */
[----:B0-----:R-:W-:-:S05]  /*5260*/  @!P5 LEA R8, P6, R61, R11, 0x1 ;  /* 0x0000000b3d08d211 */ /* 0x001fca00078c08ff */
[----:B-----5:R-:W-:Y:S02]  /*5270*/  @!P5 IMAD.X R9, R10, 0x1, R26, P6 ;  /* 0x000000010a09d824 */ /* 0x020fe400030e061a */
[----:B------:R-:W5:Y:S01]  /*5280*/  LDL R26, [R1+0x4c] ;  /* 0x00004c00011a7983 */ /* 0x000f620000100800 */
[----:B------:R-:W-:-:S05]  /*5290*/  VIADD R14, R18, 0x100 ;  /* 0x00000100120e7836 */ /* 0x000fca0000000000 */
[----:B------:R-:W-:Y:S01]  /*52a0*/  ISETP.GE.AND P6, PT, R14, UR4, PT ;  /* 0x000000040e007c0c */ /* 0x000fe2000bfc6270 */
[----:B-1----:R3:W-:-:S12]  /*52b0*/  @!P5 ST.E.128 desc[UR50][R8.64], R4 ;  /* 0x000000040800d985 */ /* 0x0027d8000c101d32 */
[----:B------:R-:W0:Y:S01]  /*52c0*/  @!P6 LDS.128 R4, [R13+0x8400] ;  /* 0x008400000d04e984 */ /* 0x000e220000000c00 */
[----:B---3--:R-:W-:-:S05]  /*52d0*/  @!P6 LEA R8, P5, R60, R11, 0x1 ;  /* 0x0000000b3c08e211 */ /* 0x008fca00078a08ff */
[----:B------:R-:W-:Y:S02]  /*52e0*/  @!P6 IMAD.X R9, R10, 0x1, R25, P5 ;  /* 0x000000010a09e824 */ /* 0x000fe400028e0619 */
[----:B------:R-:W3:Y:S01]  /*52f0*/  LDL R25, [R1+0x50] ;  /* 0x0000500001197983 */ /* 0x000ee20000100800 */
[----:B------:R-:W-:-:S05]  /*5300*/  VIADD R14, R18, 0x120 ;  /* 0x00000120120e7836 */ /* 0x000fca0000000000 */
[----:B------:R-:W-:Y:S01]  /*5310*/  ISETP.GE.AND P5, PT, R14, UR4, PT ;  /* 0x000000040e007c0c */ /* 0x000fe2000bfa6270 */
[----:B0-----:R0:W-:-:S12]  /*5320*/  @!P6 ST.E.128 desc[UR50][R8.64], R4 ;  /* 0x000000040800e985 */ /* 0x0011d8000c101d32 */
[----:B------:R-:W1:Y:S01]  /*5330*/  @!P5 LDS.128 R4, [R12+0x8400] ;  /* 0x008400000c04d984 */ /* 0x000e620000000c00 */
[----:B0-----:R-:W-:-:S05]  /*5340*/  @!P5 LEA R8, P6, R53, R11, 0x1 ;  /* 0x0000000b3508d211 */ /* 0x001fca00078c08ff */
[----:B------:R-:W-:Y:S02]  /*5350*/  @!P5 IMAD.X R9, R10, 0x1, R24, P6 ;  /* 0x000000010a09d824 */ /* 0x000fe400030e0618 */
[----:B------:R-:W3:Y:S01]  /*5360*/  LDL R24, [R1+0x54] ;  /* 0x0000540001187983 */ /* 0x000ee20000100800 */
[----:B------:R-:W-:-:S05]  /*5370*/  VIADD R14, R18, 0x140 ;  /* 0x00000140120e7836 */ /* 0x000fca0000000000 */
[----:B------:R-:W-:Y:S01]  /*5380*/  ISETP.GE.AND P6, PT, R14, UR4, PT ;  /* 0x000000040e007c0c */ /* 0x000fe2000bfc6270 */
[----:B-1----:R0:W-:-:S12]  /*5390*/  @!P5 ST.E.128 desc[UR50][R8.64], R4 ;  /* 0x000000040800d985 */ /* 0x0021d8000c101d32 */
[----:B------:R-:W1:Y:S01]  /*53a0*/  @!P6 LDS.128 R4, [R13+0xa400] ;  /* 0x00a400000d04e984 */ /* 0x000e620000000c00 */
[----:B0-----:R-:W-:-:S03]  /*53b0*/  @!P6 LEA R8, P5, R15, R11, 0x1 ;  /* 0x0000000b0f08e211 */ /* 0x001fc600078a08ff */
[----:B------:R-:W3:Y:S01]  /*53c0*/  LDL R15, [R1+0x58] ;  /* 0x00005800010f7983 */ /* 0x000ee20000100800 */
[----:B------:R-:W-:Y:S02]  /*53d0*/  VIADD R14, R18, 0x160 ;  /* 0x00000160120e7836 */ /* 0x000fe40000000000 */
[----:B----4-:R-:W-:-:S03]  /*53e0*/  @!P6 IMAD.X R9, R10, 0x1, R52, P5 ;  /* 0x000000010a09e824 */ /* 0x010fc600028e0634 */
[----:B------:R-:W-:Y:S02]  /*53f0*/  ISETP.GE.AND P5, PT, R14, UR4, PT ;  /* 0x000000040e007c0c */ /* 0x000fe4000bfa6270 */
[----:B-1----:R0:W-:Y:S11]  /*5400*/  @!P6 ST.E.128 desc[UR50][R8.64], R4 ;  /* 0x000000040800e985 */ /* 0x0021f6000c101d32 */
        /* <DEDUP_REMOVED lines=25> */
[----:B0-----:R-:W-:-:S05]  /*55a0*/  @!P5 LEA R8, P6, R225, R11, 0x1 ;  /* 0x0000000be108d211 */ /* 0x001fca00078c08ff */
[----:B------:R-:W-:-:S05]  /*55b0*/  @!P5 IMAD.X R9, R10, 0x1, R15, P6 ;  /* 0x000000010a09d824 */ /* 0x000fca00030e060f */
[----:B-1----:R0:W-:Y:S03]  /*55c0*/  @!P5 ST.E.128 desc[UR50][R8.64], R4 ;  /* 0x000000040800d985 */ /* 0x0021e6000c101d32 */
.L_x_3384:
[----:B------:R-:W-:Y:S05]  /*55d0*/  BSYNC B0 ;  /* 0x0000000000007941 */ /* 0x000fea0003800000 */
.L_x_3383:
        /* <DEDUP_REMOVED lines=17> */
.L_x_3348:
[----:B------:R-:W-:Y:S04]  /*56f0*/  BSSY B0, `(.L_x_3386) ;  /* 0x0000004000007945 */ /* 0x000fe80003800000 */
[----:B------:R-:W-:Y:S05]  /*5700*/  @P0 BRA `(.L_x_3387) ;  /* 0x0000000000080947 */ /* 0x000fea0003800000 */
[----:B------:R-:W2:Y:S02]  /*5710*/  FENCE.VIEW.ASYNC.G ;  /* 0x00000000000073c6 */ /* 0x000ea40000000100 */
[----:B--2---:R-:W-:Y:S06]  /*5720*/  BAR.ARV 0xc, 0x180 ;  /* 0x0306000000007b1d */ /* 0x004fec0000002000 */
.L_x_3387:
[----:B------:R-:W-:Y:S05]  /*5730*/  BSYNC B0 ;  /* 0x0000000000007941 */ /* 0x000fea0003800000 */
.L_x_3386:
[----:B------:R-:W-:Y:S01]  /*5740*/  UISETP.NE.AND UP0, UPT, UR37, 0x1, UPT ;  /* 0x000000012500788c */ /* 0x000fe2000bf05270 */
[----:B------:R-:W-:Y:S05]  /*5750*/  BSSY B7, `(.L_x_3388) ;  /* 0x000158e000077945 */ /* 0x000fea0003800000 */
[----:B------:R-:W-:-:S13]  /*5760*/  PLOP3.LUT P0, PT, PT, PT, UP0, 0x80, 0x0 ;  /* 0x000000000000781c */ /* 0x000fda0003f0f008 */
[----:B------:R-:W-:Y:S05]  /*5770*/  @!P0 BRA `(.L_x_3389) ;  /* 0x0000002400048947 */ /* 0x000fea0003800000 */
[----:B------:R-:W2:Y:S01]  /*5780*/  LDC R0, c[0x0][0x448] ;  /* 0x00011200ff007b82 */ /* 0x000ea20000000800 */
[----:B------:R-:W-:-:S07]  /*5790*/  VIADD R5, R197, 0x3f ;  /* 0x0000003fc5057836 */ /* 0x000fce0000000000 */
[----:B------:R-:W0:Y:S01]  /*57a0*/  LDC.64 R2, c[0x0][0xad8] ;  /* 0x0002b600ff027b82 */ /* 0x000e220000000a00 */
[----:B--2---:R-:W-:Y:S02]  /*57b0*/  ISETP.NE.AND P1, PT, R0, 0x1, PT ;  /* 0x000000010000780c */ /* 0x004fe40003f25270 */
        /* <DEDUP_REMOVED lines=19> */
.L_x_3392:
[----:B------:R-:W-:-:S13]  /*58f0*/  ISETP.NE.AND P0, PT, R3, 0x1, PT ;  /* 0x000000010300780c */ /* 0x000fda0003f05270 */
[----:B------:R-:W0:Y:S02]  /*5900*/  @P0 LDC.64 R4, c[0x0][0xae0] ;  /* 0x0002b800ff040b82 */ /* 0x000e240000000a00 */
[----:B0-----:R-:W-:-:S05]  /*5910*/  @P0 IMAD.HI.U32 R4, R0, R4, RZ ;  /* 0x0000000400040227 */ /* 0x001fca00078e00ff */
[----:B------:R-:W-:-:S07]  /*5920*/  @P0 SHF.R.U32.HI R0, RZ, R5, R4 ;  /* 0x00000005ff000219 */ /* 0x000fce0000011604 */
.L_x_3393:
[----:B------:R-:W-:Y:S05]  /*5930*/  BSYNC B0 ;  /* 0x0000000000007941 */ /* 0x000fea0003800000 */
.L_x_3391:
[----:B------:R-:W-:-:S05]  /*5940*/  IMAD R5, R0, R3, R3 ;  /* 0x0000000300057224 */ /* 0x000fca00078e0203 */
[----:B------:R-:W-:-:S07]  /*5950*/  VIMNMX R2, R2, R5, PT ;  /* 0x0000000502027248 */ /* 0x000fce0003fe0100 */
.L_x_3390:
[----:B------:R-:W0:Y:S01]  /*5960*/  @P1 LDC R0, c[0x0][0x44c] ;  /* 0x00011300ff001b82 */ /* 0x000e220000000800 */
[----:B------:R-:W-:Y:S01]  /*5970*/  VIADD R2, R2, 0x3f ;  /* 0x0000003f02027836 */ /* 0x000fe20000000000 */
[----:B------:R-:W-:Y:S01]  /*5980*/  ULDC UR4, c[0x0][0xad4] ;  /* 0x0002b50000047ab9 */ /* 0x000fe20000000800 */
[----:B------:R-:W-:-:S03]  /*5990*/  IMAD.MOV.U32 R4, RZ, RZ, R197 ;  /* 0x000000ffff047224 */ /* 0x000fc600078e00c5 */
[----:B------:R-:W-:Y:S02]  /*59a0*/  SHF.R.S32.HI R5, RZ, 0x1f, R2 ;  /* 0x0000001fff057819 */ /* 0x000fe40000011402 */
[----:B------:R-:W2:Y:S02]  /*59b0*/  @P1 LDC R7, c[0x0][0x450] ;  /* 0x00011400ff071b82 */ /* 0x000ea40000000800 */
[----:B------:R-:W-:Y:S01]  /*59c0*/  LEA.HI R5, R5, R2, RZ, 0x6 ;  /* 0x0000000205057211 */ /* 0x000fe200078f30ff */
[----:B0-----:R-:W-:-:S05]  /*59d0*/  @P1 IMAD.HI.U32 R0, R197, R0, RZ ;  /* 0x00000000c5001227 */ /* 0x001fca00078e00ff */
[----:B--2---:R-:W-:Y:S02]  /*59e0*/  @P1 SHF.R.U32.HI R4, RZ, R7, R0 ;  /* 0x00000007ff041219 */ /* 0x004fe40000011600 */
        /* <DEDUP_REMOVED lines=15> */
.L_x_3396:
[----:B------:R-:W-:-:S13]  /*5ae0*/  ISETP.NE.AND P0, PT, R3, 0x1, PT ;  /* 0x000000010300780c */ /* 0x000fda0003f05270 */
[----:B------:R-:W0:Y:S02]  /*5af0*/  @P0 LDC.64 R4, c[0x0][0xae0] ;  /* 0x0002b800ff040b82 */ /* 0x000e240000000a00 */
[----:B0-----:R-:W-:-:S05]  /*5b00*/  @P0 IMAD.HI.U32 R4, R169, R4, RZ ;  /* 0x00000004a9040227 */ /* 0x001fca00078e00ff */
[----:B------:R-:W-:-:S07]  /*5b10*/  @P0 SHF.R.U32.HI R169, RZ, R5, R4 ;  /* 0x00000005ffa90219 */ /* 0x000fce0000011604 */
.L_x_3397:
[----:B------:R-:W-:Y:S05]  /*5b20*/  BSYNC B0 ;  /* 0x0000000000007941 */ /* 0x000fea0003800000 */
.L_x_3395:
[----:B------:R-:W-:-:S05]  /*5b30*/  IMAD R3, R169, R3, RZ ;  /* 0x00000003a9037224 */ /* 0x000fca00078e02ff */
[----:B------:R-:W-:-:S07]  /*5b40*/  VIMNMX R0, R0, R3, !PT ;  /* 0x0000000300007248 */ /* 0x000fce0007fe0100 */
.L_x_3394:
        /* <DEDUP_REMOVED lines=15> */
[----:B-1----:R-:W-:Y:S02]  /*5c40*/  IABS R11, R8 ;  /* 0x00000008000b7213 */ /* 0x002fe40000000000 */
[----:B------:R-:W-:-:S05]  /*5c50*/  IMAD.IADD R0, R0, 0x1, -R6 ;  /* 0x0000000100007824 */ /* 0x000fca00078e0a06 */
[----:B------:R-:W-:Y:S02]  /*5c60*/  IABS R9, R0 ;  /* 0x0000000000097213 */ /* 0x000fe40000000000 */
[----:B------:R-:W-:-:S04]  /*5c70*/  LOP3.LUT R0, R0, R8, RZ, 0x3c, !PT ;  /* 0x0000000800007212 */ /* 0x000fc800078e3cff */
[----:B------:R-:W-:Y:S01]  /*5c80*/  ISETP.GE.AND P2, PT, R0, RZ, PT ;  /* 0x000000ff0000720c */ /* 0x000fe20003f46270 */
[----:B0-----:R-:W0:Y:S02]  /*5c90*/  MUFU.RCP R4, R4 ;  /* 0x0000000400047308 */ /* 0x001e240000001000 */
[----:B0-----:R-:W-:Y:S02]  /*5ca0*/  VIADD R2, R4, 0xffffffe ;  /* 0x0ffffffe04027836 */ /* 0x001fe40000000000 */
[----:B------:R-:W-:-:S04]  /*5cb0*/  IMAD.MOV R4, RZ, RZ, -R11 ;  /* 0x000000ffff047224 */ /* 0x000fc800078e0a0b */
[----:B------:R0:W4:Y:S02]  /*5cc0*/  F2I.FTZ.U32.TRUNC.NTZ R3, R2 ;  /* 0x0000000200037305 */ /* 0x000124000021f000 */
[----:B0-----:R-:W-:Y:S02]  /*5cd0*/  IMAD.MOV.U32 R2, RZ, RZ, RZ ;  /* 0x000000ffff027224 */ /* 0x001fe400078e00ff */
[----:B----4-:R-:W-:-:S04]  /*5ce0*/  IMAD.MOV R10, RZ, RZ, -R3 ;  /* 0x000000ffff0a7224 */ /* 0x010fc800078e0a03 */
        /* <DEDUP_REMOVED lines=13> */
.L_x_3399:
[----:B------:R-:W-:Y:S05]  /*5dc0*/  BSYNC B0 ;  /* 0x0000000000007941 */ /* 0x000fea0003800000 */
.L_x_3398:
        /* <DEDUP_REMOVED lines=65> */
[----:B--2---:R-:W-:-:S05]  /*61e0*/  IMAD R0, R0, R3, R6 ;  /* 0x0000000300007224 */ /* 0x004fca00078e0206 */
[----:B------:R-:W-:Y:S02]  /*61f0*/  VIADDMNMX R4, R0, R3, R35, PT ;  /* 0x0000000300047246 */ /* 0x000fe40003800123 */
[----:B------:R-:W-:Y:S02]  /*6200*/  CS2R R2, SRZ ;  /* 0x0000000000027805 */ /* 0x000fe4000001ff00 */
[----:B------:R-:W-:Y:S02]  /*6210*/  CS2R R34, SRZ ;  /* 0x0000000000227805 */ /* 0x000fe4000001ff00 */
[----:B------:R-:W-:-:S13]  /*6220*/  ISETP.GT.AND P1, PT, R4, R0, PT ;  /* 0x000000000400720c */ /* 0x000fda0003f24270 */
[----:B------:R-:W-:Y:S05]  /*6230*/  @!P1 BRA `(.L_x_3400) ;  /* 0x0000014c007c9947 */ /* 0x000fea0003800000 */
[----:B------:R-:W2:Y:S01]  /*6240*/  LDL R5, [R1+0x6c] ;  /* 0x00006c0001057983 */ /* 0x000ea20000100800 */
[----:B------:R-:W-:Y:S02]  /*6250*/  IMAD.MOV.U32 R7, RZ, RZ, 0x40000040 ;  /* 0x40000040ff077424 */ /* 0x000fe400078e00ff */
[----:B-1----:R-:W-:Y:S01]  /*6260*/  IMAD.MOV.U32 R11, RZ, RZ, 0x40000040 ;  /* 0x40000040ff0b7424 */ /* 0x002fe200078e00ff */
        /* <DEDUP_REMOVED lines=11> */
[----:B--2---:R0:W1:Y:S02]  /*6320*/  SHFL.IDX PT, R2, R5, RZ, 0x1f ;  /* 0x00001fff05027589 */ /* 0x00406400000e0000 */
[----:B0-----:R-:W-:-:S05]  /*6330*/  IMAD.U32 R5, RZ, RZ, UR47 ;  /* 0x0000002fff057e24 */ /* 0x001fca000f8e00ff */
[----:B------:R-:W-:Y:S02]  /*6340*/  ISETP.NE.AND P2, PT, R5, 0x3, PT ;  /* 0x000000030500780c */ /* 0x000fe40003f45270 */
[----:B-1----:R-:W-:-:S04]  /*6350*/  LEA.HI R3, R2, R2, RZ, 0x1 ;  /* 0x0000000202037211 */ /* 0x002fc800078f08ff */
[----:B------:R-:W-:-:S05]  /*6360*/  LOP3.LUT R3, R3, 0x1fffe, RZ, 0xc0, !PT ;  /* 0x0001fffe03037812 */ /* 0x000fca00078ec0ff */
[----:B------:R-:W-:Y:S02]  /*6370*/  IMAD.IADD R2, R2, 0x1, -R3 ;  /* 0x0000000102027824 */ /* 0x000fe400078e0a03 */
[----:B------:R-:W-:Y:S02]  /*6380*/  VIADD R3, R17, 0x36400 ;  /* 0x0003640011037836 */ /* 0x000fe40000000000 */
[----:B------:R-:W-:-:S03]  /*6390*/  IMAD R2, R2, 0x8000, R17 ;  /* 0x0000800002027824 */ /* 0x000fc600078e0211 */
[----:B------:R-:W-:Y:S01]  /*63a0*/  SHF.R.U32.HI R3, RZ, 0x4, R3 ;  /* 0x00000004ff037819 */ /* 0x000fe20000011603 */
[----:B------:R-:W-:-:S03]  /*63b0*/  VIADD R2, R2, 0x400 ;  /* 0x0000040002027836 */ /* 0x000fc60000000000 */
[----:B------:R-:W-:Y:S02]  /*63c0*/  LOP3.LUT R3, R3, 0x3fff, RZ, 0xc0, !PT ;  /* 0x00003fff03037812 */ /* 0x000fe400078ec0ff */
[----:B------:R-:W-:-:S04]  /*63d0*/  SHF.R.U32.HI R2, RZ, 0x4, R2 ;  /* 0x00000004ff027819 */ /* 0x000fc80000011602 */
[----:B------:R-:W-:-:S04]  /*63e0*/  LOP3.LUT R2, R2, 0x3fff, RZ, 0xc0, !PT ;  /* 0x00003fff02027812 */ /* 0x000fc800078ec0ff */
[----:B------:R-:W-:Y:S02]  /*63f0*/  LOP3.LUT R14, R2, 0x2000000, RZ, 0xfc, !PT ;  /* 0x02000000020e7812 */ /* 0x000fe400078efcff */
[----:B------:R-:W-:Y:S01]  /*6400*/  LOP3.LUT R2, R3, 0x10000, RZ, 0xfc, !PT ;  /* 0x0001000003027812 */ /* 0x000fe200078efcff */
[----:B------:R-:W-:Y:S02]  /*6410*/  IMAD.MOV.U32 R3, RZ, RZ, 0x40000040 ;  /* 0x40000040ff037424 */ /* 0x000fe400078e00ff */
[----:B------:R-:W-:Y:S01]  /*6420*/  IMAD R6, R22, 0x1000, R14 ;  /* 0x0000100016067824 */ /* 0x000fe200078e020e */
[----:B------:R-:W-:Y:S02]  /*6430*/  R2UR UR12, R2 ;  /* 0x00000000020c72ca */ /* 0x000fe400000e0000 */
[----:B------:R-:W-:Y:S01]  /*6440*/  R2UR UR13, R3 ;  /* 0x00000000030d72ca */ /* 0x000fe200000e0000 */
[C---:B----4-:R-:W-:Y:S01]  /*6450*/  VIADD R10, R6.reuse, 0x100 ;  /* 0x00000100060a7836 */ /* 0x050fe20000000000 */
[C---:B------:R-:W-:Y:S01]  /*6460*/  R2UR UR14, R6.reuse ;  /* 0x00000000060e72ca */ /* 0x040fe200000e0000 */
[----:B------:R-:W-:-:S02]  /*6470*/  VIADD R8, R6, 0x80 ;  /* 0x0000008006087836 */ /* 0x000fc40000000000 */
        /* <DEDUP_REMOVED lines=30> */
.L_x_3401:
        /* <DEDUP_REMOVED lines=8> */
[----:B------:R-:W-:-:S07]  /*66e0*/  IMAD.MOV.U32 R15, RZ, RZ, R4 ;  /* 0x000000ffff0f7224 */ /* 0x000fce00078e0004 */
.L_x_3405:
[----:B------:R-:W-:Y:S01]  /*66f0*/  BAR.SYNC.DEFER_BLOCKING 0xe, 0x100 ;  /* 0x0384000000007b1d */ /* 0x000fe20000010000 */
[----:B-1----:R-:W-:Y:S01]  /*6700*/  IMAD R4, R22, 0x40, R196 ;  /* 0x0000004016047824 */ /* 0x002fe200078e02c4 */
[----:B------:R-:W-:Y:S01]  /*6710*/  R2UR UR4, R2 ;  /* 0x00000000020472ca */ /* 0x000fe200000e0000 */
[----:B------:R-:W-:Y:S01]  /*6720*/  VIADD R22, R22, 0x1 ;  /* 0x0000000116167836 */ /* 0x000fe20000000000 */
[----:B------:R-:W-:Y:S01]  /*6730*/  R2UR UR5, R3 ;  /* 0x00000000030572ca */ /* 0x000fe200000e0000 */
[----:B------:R-:W-:Y:S02]  /*6740*/  IMAD R4, R4, 0x4, R17 ;  /* 0x0000000404047824 */ /* 0x000fe400078e0211 */
[----:B------:R-:W-:Y:S01]  /*6750*/  IMAD.MOV.U32 R13, RZ, RZ, 0x40000040 ;  /* 0x40000040ff0d7424 */ /* 0x000fe200078e00ff */
[----:B------:R-:W-:-:S04]  /*6760*/  ISETP.NE.AND P0, PT, R22, 0x2, PT ;  /* 0x000000021600780c */ /* 0x000fc80003f05270 */
[----:B------:R-:W-:Y:S01]  /*6770*/  SEL R22, R22, RZ, P0 ;  /* 0x000000ff16167207 */ /* 0x000fe20000000000 */
[----:B0-----:R-:W0:Y:S04]  /*6780*/  LDS R5, [R4+0x38400] ;  /* 0x0384000004057984 */ /* 0x001e280000000800 */
        /* <DEDUP_REMOVED lines=156> */
[----:B------:R-:W-:Y:S01]  /*7150*/  R2UR UR6, R4 ;  /* 0x00000000040672ca */ /* 0x000fe200000e0000 */
[----:B------:R-:W-:Y:S01]  /*7160*/  IMAD.MOV.U32 R4, RZ, RZ, R15 ;  /* 0x000000ffff047224 */ /* 0x000fe200078e000f */
[----:B------:R-:W-:Y:S01]  /*7170*/  R2UR UR7, R5 ;  /* 0x00000000050772ca */ /* 0x000fe200000e0000 */
[----:B------:R-:W-:Y:S01]  /*7180*/  VIADD R15, R15, 0xffffffff ;  /* 0xffffffff0f0f7836 */ /* 0x000fe20000000000 */
[----:B------:R-:W-:Y:S02]  /*7190*/  R2UR UR4, R6 ;  /* 0x00000000060472ca */ /* 0x000fe400000e0000 */
[----:B------:R-:W-:Y:S02]  /*71a0*/  R2UR UR5, R7 ;  /* 0x00000000070572ca */ /* 0x000fe400000e0000 */
[----:B------:R-:W-:Y:S02]  /*71b0*/  ISETP.GT.AND P1, PT, R4, R0, PT ;  /* 0x000000000400720c */ /* 0x000fe40003f24270 */
[----:B------:R-:W-:-:S04]  /*71c0*/  SEL R4, RZ, 0x1, P0 ;  /* 0x00000001ff047807 */ /* 0x000fc80000000000 */
[----:B------:R-:W-:Y:S01]  /*71d0*/  LOP3.LUT R23, R23, R4, RZ, 0x3c, !PT ;  /* 0x0000000417177212 */ /* 0x000fe200078e3cff */
[----:B------:R-:W-:Y:S02]  /*71e0*/  WARPGROUP.DEPBAR.LE gsb0, 0x0 ;  /* 0x00008000000079c5 */ /* 0x000fe40000010000 */
[----:B------:R-:W-:-:S10]  /*71f0*/  WARPGROUP.ARRIVE ;  /* 0x00000000000079c5 */ /* 0x000fd40000000000 */
[----:B------:R-:W-:Y:S03]  /*7200*/  HGMMA.64x256x16.F32.BF16 R24, gdesc[UR4].tnspB, R24, gsb0 ;  /* 0x43e00000041879f0 */ /* 0x000fe60008001818 */
[----:B------:R-:W-:Y:S02]  /*7210*/  WARPGROUP.DEPBAR.LE gsb0, 0x0 ;  /* 0x00008000000079c5 */ /* 0x000fe40000010000 */
[----:B------:R-:W-:Y:S06]  /*7220*/  BAR.ARV 0xf, 0x100 ;  /* 0x03c4000000007b1d */ /* 0x000fec0000002000 */
[----:B------:R-:W-:Y:S05]  /*7230*/  @!P2 BRA `(.L_x_3404) ;  /* 0x000000000004a947 */ /* 0x000fea0003800000 */
[----:B------:R-:W-:Y:S01]  /*7240*/  BPT.TRAP 0x1 ;  /* 0x000000040000795c */ /* 0x000fe20000300000 */
.L_x_3404:
[----:B------:R-:W-:-:S04]  /*7250*/  IMAD R4, R22, 0x8, R17 ;  /* 0x0000000816047824 */ /* 0x000fc800078e0211 */
[----:B------:R-:W-:-:S05]  /*7260*/  VIADD R4, R4, 0x38860 ;  /* 0x0003886004047836 */ /* 0x000fca0000000000 */
[----:B------:R-:W-:-:S04]  /*7270*/  PRMT R4, R187, 0x654, R4 ;  /* 0x00000654bb047816 */ /* 0x000fc80000000004 */
[----:B------:R1:W-:Y:S01]  /*7280*/  SYNCS.ARRIVE.TRANS64.RED.A1T0 RZ, [R4+URZ], RZ ;  /* 0x000000ff04ff79a7 */ /* 0x0003e2000810043f */
[----:B------:R-:W-:Y:S05]  /*7290*/  @P1 BRA `(.L_x_3405) ;  /* 0xfffffff400141947 */ /* 0x000fea000383ffff */
.L_x_3403:
[----:B------:R-:W-:Y:S05]  /*72a0*/  BSYNC B0 ;  /* 0x0000000000007941 */ /* 0x000fea0003800000 */
.L_x_3402:
        /* <DEDUP_REMOVED lines=8> */
[----:B------:R-:W2:Y:S04]  /*7330*/  LDS R0, [R17+0x38400] ;  /* 0x0384000011007984 */ /* 0x000ea80000000800 */
[----:B------:R-:W3:Y:S01]  /*7340*/  LDS R17, [R17+0x38420] ;  /* 0x0384200011117984 */ /* 0x000ee20000000800 */
        /* <DEDUP_REMOVED lines=65> */
[-C--:B---3--:R-:W-:Y:S01]  /*7760*/  FMUL.FTZ R26, R26, R17.reuse ;  /* 0x000000111a1a7220 */ /* 0x088fe20000410000 */
        /* <DEDUP_REMOVED lines=64> */
[----:B------:R-:W-:Y:S06]  /*7b70*/  BAR.ARV 0xf, 0x100 ;  /* 0x03c4000000007b1d */ /* 0x000fec0000002000 */
[----:B------:R-:W-:Y:S05]  /*7b80*/  BRA `(.L_x_3400) ;  /* 0x0000013400287947 */ /* 0x000fea0003800000 */
.L_x_3389:
        /* <DEDUP_REMOVED lines=23> */
.L_x_3408:
[----:B------:R-:W-:-:S13]  /*7d00*/  ISETP.NE.AND P0, PT, R3, 0x1, PT ;  /* 0x000000010300780c */ /* 0x000fda0003f05270 */
[----:B------:R-:W0:Y:S02]  /*7d10*/  @P0 LDC.64 R4, c[0x0][0xae0] ;  /* 0x0002b800ff040b82 */ /* 0x000e240000000a00 */
[----:B0-----:R-:W-:-:S05]  /*7d20*/  @P0 IMAD.HI.U32 R4, R0, R4, RZ ;  /* 0x0000000400040227 */ /* 0x001fca00078e00ff */
[----:B------:R-:W-:-:S07]  /*7d30*/  @P0 SHF.R.U32.HI R0, RZ, R5, R4 ;  /* 0x00000005ff000219 */ /* 0x000fce0000011604 */
.L_x_3409:
[----:B------:R-:W-:Y:S05]  /*7d40*/  BSYNC B0 ;  /* 0x0000000000007941 */ /* 0x000fea0003800000 */
.L_x_3407:
[----:B------:R-:W-:-:S05]  /*7d50*/  IMAD R5, R0, R3, R3 ;  /* 0x0000000300057224 */ /* 0x000fca00078e0203 */
[----:B------:R-:W-:-:S07]  /*7d60*/  VIMNMX R2, R2, R5, PT ;  /* 0x0000000502027248 */ /* 0x000fce0003fe0100 */
.L_x_3406:
        /* <DEDUP_REMOVED lines=24> */
.L_x_3412:
[----:B------:R-:W-:-:S13]  /*7ef0*/  ISETP.NE.AND P0, PT, R3, 0x1, PT ;  /* 0x000000010300780c */ /* 0x000fda0003f05270 */
[----:B------:R-:W0:Y:S02]  /*7f00*/  @P0 LDC.64 R4, c[0x0][0xae0] ;  /* 0x0002b800ff040b82 */ /* 0x000e240000000a00 */
[----:B0-----:R-:W-:-:S05]  /*7f10*/  @P0 IMAD.HI.U32 R4, R2, R4, RZ ;  /* 0x0000000402040227 */ /* 0x001fca00078e00ff */
[----:B------:R-:W-:-:S07]  /*7f20*/  @P0 SHF.R.U32.HI R2, RZ, R5, R4 ;  /* 0x00000005ff020219 */ /* 0x000fce0000011604 */
.L_x_3413:
[----:B------:R-:W-:Y:S05]  /*7f30*/  BSYNC B0 ;  /* 0x0000000000007941 */ /* 0x000fea0003800000 */
.L_x_3411:
[----:B------:R-:W-:-:S05]  /*7f40*/  IMAD R3, R2, R3, RZ ;  /* 0x0000000302037224 */ /* 0x000fca00078e02ff */
[----:B------:R-:W-:-:S07]  /*7f50*/  VIMNMX R0, R0, R3, !PT ;  /* 0x0000000300007248 */ /* 0x000fce0007fe0100 */
.L_x_3410:
        /* <DEDUP_REMOVED lines=20> */
[----:B------:R0:W2:Y:S02]  /*80a0*/  F2I.FTZ.U32.TRUNC.NTZ R3, R2 ;  /* 0x0000000200037305 */ /* 0x0000a4000021f000 */
[----:B0-----:R-:W-:Y:S02]  /*80b0*/  IMAD.MOV.U32 R2, RZ, RZ, RZ ;  /* 0x000000ffff027224 */ /* 0x001fe400078e00ff */
[----:B--2---:R-:W-:-:S04]  /*80c0*/  IMAD.MOV R8, RZ, RZ, -R3 ;  /* 0x000000ffff087224 */ /* 0x004fc800078e0a03 */
        /* <DEDUP_REMOVED lines=17> */
.L_x_3415:
[----:B------:R-:W-:Y:S05]  /*81e0*/  BSYNC B0 ;  /* 0x0000000000007941 */ /* 0x000fea0003800000 */
.L_x_3414:
        /* <DEDUP_REMOVED lines=75> */
[----:B------:R-:W-:Y:S01]  /*86a0*/  LOP3.LUT R3, R2, 0x1fffe, RZ, 0xc0, !PT ;  /* 0x0001fffe02037812 */ /* 0x000fe200078ec0ff */
[----:B------:R-:W-:-:S04]  /*86b0*/  VIADD R2, R17, 0x36400 ;  /* 0x0003640011027836 */ /* 0x000fc80000000000 */
[----:B------:R-:W-:Y:S01]  /*86c0*/  IMAD.IADD R0, R0, 0x1, -R3 ;  /* 0x0000000100007824 */ /* 0x000fe200078e0a03 */
[----:B------:R-:W-:-:S03]  /*86d0*/  LOP3.LUT P0, RZ, R2, 0x3ff, RZ, 0xc0, !PT ;  /* 0x000003ff02ff7812 */ /* 0x000fc6000780c0ff */
[----:B------:R-:W-:-:S04]  /*86e0*/  IMAD R0, R0, 0x8000, R17 ;  /* 0x0000800000007824 */ /* 0x000fc800078e0211 */
        /* <DEDUP_REMOVED lines=21> */
.L_x_3417:
[----:B------:R-:W-:Y:S05]  /*8840*/  BSYNC B6 ;  /* 0x0000000000067941 */ /* 0x000fea0003800000 */
.L_x_3416:
        /* <DEDUP_REMOVED lines=13> */
.L_x_3421:
[----:B--2---:R2:W3:Y:S02]  /*8920*/  SYNCS.PHASECHK.TRANS64.TRYWAIT P0, [R17+URZ+0x38800], R2 ;  /* 0x03880002110075a7 */ /* 0x0044e4000800017f */
[----:B---3--:R-:W-:Y:S05]  /*8930*/  @!P0 NANOSLEEP.SYNCS 0x989680 ;  /* 0x009896800000895d */ /* 0x008fea0003900000 */
[----:B------:R-:W3:Y:S02]  /*8940*/  @!P0 SYNCS.PHASECHK.TRANS64 P0, [R17+URZ+0x38800], R2 ;  /* 0x03880002110085a7 */ /* 0x000ee4000800007f */
[----:B---3--:R-:W-:Y:S05]  /*8950*/  @!P0 BRA `(.L_x_3421) ;  /* 0xfffffffc00f08947 */ /* 0x008fea000383ffff */
.L_x_3420:
[----:B------:R-:W-:Y:S05]  /*8960*/  BSYNC B0 ;  /* 0x0000000000007941 */ /* 0x000fea0003800000 */
.L_x_3419:
[----:B------:R-:W-:Y:S05]  /*8970*/  BRA `(.L_x_3422) ;  /* 0x0000002c00c47947 */ /* 0x000fea0003800000 */
.L_x_3418:
        /* <DEDUP_REMOVED lines=31> */
.L_x_3424:
[----:B------:R-:W-:Y:S05]  /*8b70*/  BSYNC B6 ;  /* 0x0000000000067941 */ /* 0x000fea0003800000 */
.L_x_3423:
        /* <DEDUP_REMOVED lines=36> */
[----:B----4-:R-:W-:Y:S02]  /*8dc0*/  LEA.HI.X R10, R24, UR5, R5, 0x1, P0 ;  /* 0x00000005180a7c11 */ /* 0x010fe400080f0c05 */
[----:B------:R-:W-:Y:S01]  /*8dd0*/  LEA.HI.X R80, R80, UR7, R3, 0x1, P1 ;  /* 0x0000000750507c11 */ /* 0x000fe200088f0c03 */
[----:B------:R-:W-:Y:S06]  /*8de0*/  BRA.DIV UR4, `(.L_x_3427) ;  /* 0x0000020e046c7947 */ /* 0x000fec000b800000 */
[----:B------:R0:W2:Y:S04]  /*8df0*/  SHFL.IDX PT, R0, R10, RZ, 0x1c1f ;  /* 0x001c1fff0a007589 */ /* 0x0000a800000e0000 */
[----:B------:R0:W3:Y:S04]  /*8e00*/  SHFL.IDX PT, R5, R9, RZ, 0x1c1f ;  /* 0x001c1fff09057589 */ /* 0x0000e800000e0000 */
[----:B------:R0:W4:Y:S04]  /*8e10*/  SHFL.IDX PT, R8, R80, RZ, 0x1c1f ;  /* 0x001c1fff50087589 */ /* 0x00012800000e0000 */
[----:B------:R0:W0:Y:S02]  /*8e20*/  SHFL.IDX PT, R6, R30, RZ, 0x1c1f ;  /* 0x001c1fff1e067589 */ /* 0x00002400000e0000 */
.L_x_3730:
        /* <DEDUP_REMOVED lines=31> */
.L_x_3429:
[----:B------:R-:W-:Y:S05]  /*9020*/  BSYNC B1 ;  /* 0x0000000000017941 */ /* 0x000fea0003800000 */
.L_x_3428:
[----:B--2--5:R-:W-:Y:S01]  /*9030*/  IMAD.MOV.U32 R0, RZ, RZ, R26 ;  /* 0x000000ffff007224 */ /* 0x024fe200078e001a */
[----:B------:R-:W-:Y:S01]  /*9040*/  UMOV UR4, 0xffffffff ;  /* 0xffffffff00047882 */ /* 0x000fe20000000000 */
[----:B0-----:R-:W-:Y:S02]  /*9050*/  IMAD.MOV.U32 R2, RZ, RZ, R27 ;  /* 0x000000ffff027224 */ /* 0x001fe400078e001b */
        /* <DEDUP_REMOVED lines=11> */
[----:B------:R-:W-:Y:S02]  /*9110*/  CS2R R2, SRZ ;  /* 0x0000000000027805 */ /* 0x000fe4000001ff00 */
[----:B------:R-:W-:Y:S01]  /*9120*/  PRMT R46, R4, 0x7610, R46 ;  /* 0x00007610042e7816 */ /* 0x000fe2000000002e */
[----:B------:R-:W-:Y:S06]  /*9130*/  BRA.DIV UR4, `(.L_x_3430) ;  /* 0x0000020e040c7947 */ /* 0x000fec000b800000 */
[----:B---3--:R0:W2:Y:S04]  /*9140*/  SHFL.IDX PT, R5, R10, 0x1, 0x1c1f ;  /* 0x003c1f000a057f89 */ /* 0x0080a800000e0000 */
[----:B------:R0:W3:Y:S04]  /*9150*/  SHFL.IDX PT, R4, R9, 0x1, 0x1c1f ;  /* 0x003c1f0009047f89 */ /* 0x0000e800000e0000 */
[----:B------:R0:W0:Y:S04]  /*9160*/  SHFL.IDX PT, R7, R80, 0x1, 0x1c1f ;  /* 0x003c1f0050077f89 */ /* 0x00002800000e0000 */
[----:B------:R0:W0:Y:S02]  /*9170*/  SHFL.IDX PT, R14, R30, 0x1, 0x1c1f ;  /* 0x003c1f001e0e7f89 */ /* 0x00002400000e0000 */
.L_x_3736:
[----:B------:R-:W5:Y:S01]  /*9180*/  LDL R6, [R1+0x68] ;  /* 0x0000680001067983 */ /* 0x000f620000100800 */
[----:B------:R-:W-:Y:S01]  /*9190*/  VIADD R33, R33, 0x20 ;  /* 0x0000002021217836 */ /* 0x000fe20000000000 */
[----:B------:R-:W-:Y:S01]  /*91a0*/  BSSY B1, `(.L_x_3431) ;  /* 0x0000023000017945 */ /* 0x000fe20003800000 */
[----:B------:R-:W-:Y:S01]  /*91b0*/  IMAD.SHL.U32 R31, R213, 0x40, RZ ;  /* 0x00000040d51f7824 */ /* 0x000fe200078e00ff */
[----:B0---4-:R-:W-:Y:S02]  /*91c0*/  CS2R R8, SRZ ;  /* 0x0000000000087805 */ /* 0x011fe4000001ff00 */
[----:B------:R-:W-:Y:S02]  /*91d0*/  CS2R R12, SRZ ;  /* 0x00000000000c7805 */ /* 0x000fe4000001ff00 */
[----:B------:R-:W-:Y:S02]  /*91e0*/  ISETP.GE.AND P0, PT, R33, R32, PT ;  /* 0x000000202100720c */ /* 0x000fe40003f06270 */
[----:B-1----:R-:W-:-:S02]  /*91f0*/  CS2R R10, SRZ ;  /* 0x00000000000a7805 */ /* 0x002fc4000001ff00 */
        /* <DEDUP_REMOVED lines=12> */
[----:B------:R-:W-:-:S06]  /*92c0*/  IMAD.MOV.U32 R8, RZ, RZ, R14 ;  /* 0x000000ffff087224 */ /* 0x000fcc00078e000e */
[C---:B------:R-:W-:Y:S01]  /*92d0*/  @!P3 IMAD.SHL.U32 R9, R221.reuse, 0x2, RZ ;  /* 0x00000002dd09b824 */ /* 0x040fe200078e00ff */
[----:B------:R-:W-:Y:S01]  /*92e0*/  @!P3 SHF.L.U64.HI R30, R221, 0x1, R30 ;  /* 0x00000001dd1eb819 */ /* 0x000fe2000001021e */
[----:B------:R-:W-:-:S03]  /*92f0*/  @!P2 IMAD.WIDE R2, R192, 0x2, R2 ;  /* 0x00000002c002a825 */ /* 0x000fc600078e0202 */
[-C--:B------:R-:W-:Y:S02]  /*9300*/  @!P3 IADD3 R4, P0, R4, R9.reuse, RZ ;  /* 0x000000090404b210 */ /* 0x080fe40007f1e0ff */
[----:B------:R-:W-:Y:S01]  /*9310*/  @!P3 IADD3 R6, P1, R14, R9, RZ ;  /* 0x000000090e06b210 */ /* 0x000fe20007f3e0ff */
[----:B------:R-:W-:Y:S01]  /*9320*/  IMAD.MOV.U32 R9, RZ, RZ, R7 ;  /* 0x000000ffff097224 */ /* 0x000fe200078e0007 */
[----:B------:R0:W5:Y:S01]  /*9330*/  @!P2 LD.E.64 R12, desc[UR50][R2.64] ;  /* 0x00000032020ca980 */ /* 0x000162000c101b00 */
[----:B------:R-:W-:Y:S01]  /*9340*/  CS2R R10, SRZ ;  /* 0x00000000000a7805 */ /* 0x000fe2000001ff00 */
[----:B------:R-:W-:Y:S02]  /*9350*/  @!P3 IMAD.X R5, R5, 0x1, R30, P0 ;  /* 0x000000010505b824 */ /* 0x000fe400000e061e */
[----:B------:R-:W-:Y:S01]  /*9360*/  @!P2 IMAD.WIDE R14, R192, 0x2, R8 ;  /* 0x00000002c00ea825 */ /* 0x000fe200078e0208 */
[----:B------:R-:W-:Y:S02]  /*9370*/  CS2R R8, SRZ ;  /* 0x0000000000087805 */ /* 0x000fe4000001ff00 */
[----:B------:R1:W5:Y:S01]  /*9380*/  @!P3 LD.E.64 R10, desc[UR50][R4.64] ;  /* 0x00000032040ab980 */ /* 0x000362000c101b00 */
[----:B------:R-:W-:Y:S01]  /*9390*/  @!P3 IMAD.X R7, R7, 0x1, R30, P1 ;  /* 0x000000010707b824 */ /* 0x000fe200008e061e */
[----:B0-----:R-:W-:-:S04]  /*93a0*/  CS2R R2, SRZ ;  /* 0x0000000000027805 */ /* 0x001fc8000001ff00 */
[----:B------:R1:W5:Y:S04]  /*93b0*/  @!P3 LD.E.64 R8, desc[UR50][R6.64] ;  /* 0x000000320608b980 */ /* 0x000368000c101b00 */
[----:B------:R1:W5:Y:S02]  /*93c0*/  @!P2 LD.E.64 R2, desc[UR50][R14.64] ;  /* 0x000000320e02a980 */ /* 0x000364000c101b00 */
.L_x_3432:
[----:B------:R-:W-:Y:S05]  /*93d0*/  BSYNC B1 ;  /* 0x0000000000017941 */ /* 0x000fea0003800000 */
.L_x_3431:
[----:B------:R-:W0:Y:S01]  /*93e0*/  SYNCS.PHASECHK.TRANS64.TRYWAIT P0, [R17+URZ+0x38800], R34 ;  /* 0x03880022110075a7 */ /* 0x000e22000800017f */
[----:B------:R-:W-:Y:S01]  /*93f0*/  LOP3.LUT R31, R31, 0x1c0, RZ, 0xc0, !PT ;  /* 0x000001c01f1f7812 */ /* 0x000fe200078ec0ff */
[----:B-1---5:R-:W-:Y:S01]  /*9400*/  IMAD.MOV.U32 R6, RZ, RZ, R2 ;  /* 0x000000ffff067224 */ /* 0x022fe200078e0002 */
[----:B------:R-:W-:Y:S01]  /*9410*/  VIADDMNMX R30, R32, -R197, 0x40, PT ;  /* 0x00000040201e7446 */ /* 0x000fe200038009c5 */
[----:B------:R-:W-:Y:S01]  /*9420*/  IMAD.MOV.U32 R14, RZ, RZ, R12 ;  /* 0x000000ffff0e7224 */ /* 0x000fe200078e000c */
[----:B---3--:R-:W-:Y:S01]  /*9430*/  LOP3.LUT R4, R31, 0x18, R18, 0xf8, !PT ;  /* 0x000000181f047812 */ /* 0x008fe200078ef812 */
[----:B------:R-:W-:Y:S01]  /*9440*/  IMAD.MOV.U32 R7, RZ, RZ, R9 ;  /* 0x000000ffff077224 */ /* 0x000fe200078e0009 */
[----:B------:R-:W-:Y:S01]  /*9450*/  SHF.R.U32.HI R31, RZ, 0x3, R31 ;  /* 0x00000003ff1f7819 */ /* 0x000fe2000001161f */
[----:B------:R-:W-:Y:S01]  /*9460*/  BSSY B1, `(.L_x_3433) ;  /* 0x0000014000017945 */ /* 0x000fe20003800000 */
[----:B------:R-:W-:Y:S02]  /*9470*/  PRMT R45, R45, 0x5410, R14 ;  /* 0x000054102d2d7816 */ /* 0x000fe4000000000e */
[----:B--2---:R-:W-:Y:S01]  /*9480*/  LOP3.LUT R5, R4, R31, RZ, 0x3c, !PT ;  /* 0x0000001f04057212 */ /* 0x004fe200078e3cff */
[----:B------:R-:W-:Y:S01]  /*9490*/  IMAD.MOV.U32 R4, RZ, RZ, R3 ;  /* 0x000000ffff047224 */ /* 0x000fe200078e0003 */
[----:B------:R-:W-:Y:S01]  /*94a0*/  PRMT R31, R31, 0x5410, R6 ;  /* 0x000054101f1f7816 */ /* 0x000fe20000000006 */
[----:B------:R-:W-:Y:S01]  /*94b0*/  IMAD.MOV.U32 R6, RZ, RZ, R8 ;  /* 0x000000ffff067224 */ /* 0x000fe200078e0008 */
[----:B------:R-:W-:-:S02]  /*94c0*/  LOP3.LUT P2, RZ, R213, 0x4, RZ, 0xc0, !PT ;  /* 0x00000004d5ff7812 */ /* 0x000fc4000784c0ff */
[----:B------:R-:W-:Y:S02]  /*94d0*/  PRMT R31, R7, 0x7610, R31 ;  /* 0x00007610071f7816 */ /* 0x000fe4000000001f */
[----:B------:R-:W-:Y:S01]  /*94e0*/  PRMT R33, R6, 0x5410, R4 ;  /* 0x0000541006217816 */ /* 0x000fe20000000004 */
[----:B------:R-:W-:Y:S01]  /*94f0*/  IMAD R4, R224, 0x200, R5 ;  /* 0x00000200e0047824 */ /* 0x000fe200078e0205 */
[----:B------:R-:W-:Y:S01]  /*9500*/  ISETP.GE.AND P1, PT, R191, R30, PT ;  /* 0x0000001ebf00720c */ /* 0x000fe20003f26270 */
[----:B------:R-:W-:Y:S02]  /*9510*/  IMAD.MOV.U32 R5, RZ, RZ, R13 ;  /* 0x000000ffff057224 */ /* 0x000fe400078e000d */
[----:B------:R-:W-:Y:S02]  /*9520*/  IMAD.MOV.U32 R6, RZ, RZ, R10 ;  /* 0x000000ffff067224 */ /* 0x000fe400078e000a */
[----:B------:R-:W-:Y:S01]  /*9530*/  IMAD R15, R4, 0x2, R17 ;  /* 0x00000002040f7824 */ /* 0x000fe200078e0211 */
[----:B------:R-:W-:Y:S01]  /*9540*/  PRMT R47, R5, 0x7610, R47 ;  /* 0x00007610052f7816 */ /* 0x000fe2000000002f */
[----:B------:R-:W-:Y:S01]  /*9550*/  IMAD.MOV.U32 R5, RZ, RZ, R11 ;  /* 0x000000ffff057224 */ /* 0x000fe200078e000b */
[----:B------:R-:W-:Y:S01]  /*9560*/  PRMT R32, R6, 0x7610, R32 ;  /* 0x0000761006207816 */ /* 0x000fe20000000020 */
[----:B------:R-:W-:-:S02]  /*9570*/  VIADD R4, R15, 0x20400 ;  /* 0x000204000f047836 */ /* 0x000fc40000000000 */
[----:B------:R-:W-:Y:S01]  /*9580*/  VIADD R14, R15, 0x20440 ;  /* 0x000204400f0e7836 */ /* 0x000fe20000000000 */
[----:B0-----:R-:W-:Y:S06]  /*9590*/  @!P0 BRA `(.L_x_3434) ;  /* 0x0000020800648947 */ /* 0x001fec0003800000 */
.L_x_3737:
[----:B------:R-:W-:Y:S05]  /*95a0*/  BSYNC B1 ;  /* 0x0000000000017941 */ /* 0x000fea0003800000 */
.L_x_3433:
[----:B------:R-:W-:Y:S01]  /*95b0*/  BSSY B1, `(.L_x_3435) ;  /* 0x0000067000017945 */ /* 0x000fe20003800000 */
[----:B0-----:R-:W-:Y:S01]  /*95c0*/  PRMT R34, R5, 0x7610, R34 ;  /* 0x0000761005227816 */ /* 0x001fe20000000022 */
[----:B------:R-:W-:Y:S02]  /*95d0*/  @P2 VIADD R14, R4, 0xffffffc0 ;  /* 0xffffffc0040e2836 */ /* 0x000fe40000000000 */
[----:B------:R-:W-:Y:S05]  /*95e0*/  @P1 BRA `(.L_x_3436) ;  /* 0x00000004008c1947 */ /* 0x000fea0003800000 */
[----:B------:R-:W0:Y:S01]  /*95f0*/  LDC R4, c[0x0][0x3f4] ;  /* 0x0000fd00ff047b82 */ /* 0x000e220000000800 */
[----:B------:R-:W-:Y:S01]  /*9600*/  BSSY B2, `(.L_x_3437) ;  /* 0x0000032000027945 */ /* 0x000fe20003800000 */
[-C--:B0-----:R-:W-:Y:S02]  /*9610*/  ISETP.GE.AND P0, PT, R192, R4.reuse, PT ;  /* 0x00000004c000720c */ /* 0x081fe40003f06270 */
[----:B------:R-:W-:-:S11]  /*9620*/  ISETP.GE.AND P1, PT, R221, R4, PT ;  /* 0x00000004dd00720c */ /* 0x000fd60003f26270 */
[----:B------:R-:W-:Y:S05]  /*9630*/  @P0 BRA `(.L_x_3438) ;  /* 0x0000000000b80947 */ /* 0x000fea0003800000 */
[----:B------:R-:W0:Y:S01]  /*9640*/  LDS.128 R4, [R15+0x20400] ;  /* 0x020400000f047984 */ /* 0x000e220000000c00 */
[----:B------:R-:W-:Y:S02]  /*9650*/  SHF.R.U32.HI R39, RZ, 0x10, R27 ;  /* 0x00000010ff277819 */ /* 0x000fe4000001161b */
[--C-:B------:R-:W-:Y:S02]  /*9660*/  SHF.R.U32.HI R36, RZ, 0x10, R29.reuse ;  /* 0x00000010ff247819 */ /* 0x100fe4000001161d */
[----:B------:R-:W-:Y:S02]  /*9670*/  SHF.R.U64 R35, R28, 0x10, R29 ;  /* 0x000000101c237819 */ /* 0x000fe4000000121d */
        /* <DEDUP_REMOVED lines=9> */
[C---:B0-----:R-:W-:Y:S01]  /*9710*/  LOP3.LUT R27, R6.reuse, 0xffff0000, RZ, 0xc0, !PT ;  /* 0xffff0000061b7812 */ /* 0x041fe200078ec0ff */
        /* <DEDUP_REMOVED lines=32> */
.L_x_3438:
[----:B------:R-:W-:Y:S05]  /*9920*/  BSYNC B2 ;  /* 0x0000000000027941 */ /* 0x000fea0003800000 */
.L_x_3437:
[----:B------:R-:W-:Y:S05]  /*9930*/  @P1 BRA `(.L_x_3436) ;  /* 0x0000000000b81947 */ /* 0x000fea0003800000 */
[----:B0-----:R-:W0:Y:S01]  /*9940*/  LDS.128 R4, [R14] ;  /* 0x000000000e047984 */ /* 0x001e220000000c00 */
        /* <DEDUP_REMOVED lines=12> */
[C---:B0-----:R-:W-:Y:S01]  /*9a10*/  LOP3.LUT R21, R6.reuse, 0xffff0000, RZ, 0xc0, !PT ;  /* 0xffff000006157812 */ /* 0x041fe200078ec0ff */
        /* <DEDUP_REMOVED lines=32> */
.L_x_3436:
[----:B------:R-:W-:Y:S05]  /*9c20*/  BSYNC B1 ;  /* 0x0000000000017941 */ /* 0x000fea0003800000 */
.L_x_3435:
[----:B01----:R-:W-:-:S05]  /*9c30*/  VIADD R5, R191, 0x20 ;  /* 0x00000020bf057836 */ /* 0x003fca0000000000 */
[----:B------:R-:W-:-:S13]  /*9c40*/  ISETP.GE.AND P0, PT, R5, R30, PT ;  /* 0x0000001e0500720c */ /* 0x000fda0003f06270 */
        /* <DEDUP_REMOVED lines=18> */
[----:B------:R-:W-:Y:S01]  /*9d70*/  PRMT R20, R45, 0x5432, R20 ;  /* 0x000054322d147816 */ /* 0x000fe20000000014 */
[C---:B0-----:R-:W-:Y:S01]  /*9d80*/  IMAD.U32 R12, R6.reuse, 0x10000, RZ ;  /* 0x00010000060c7824 */ /* 0x041fe200078e00ff */
[----:B------:R-:W-:Y:S01]  /*9d90*/  LOP3.LUT R6, R6, 0xffff0000, RZ, 0xc0, !PT ;  /* 0xffff000006067812 */ /* 0x000fe200078ec0ff */
[C---:B------:R-:W-:Y:S01]  /*9da0*/  IMAD.U32 R13, R7.reuse, 0x10000, RZ ;  /* 0x00010000070d7824 */ /* 0x040fe200078e00ff */
[----:B------:R-:W-:Y:S01]  /*9db0*/  LOP3.LUT R7, R7, 0xffff0000, RZ, 0xc0, !PT ;  /* 0xffff000007077812 */ /* 0x000fe200078ec0ff */
[C---:B------:R-:W-:Y:S01]  /*9dc0*/  IMAD.U32 R2, R4.reuse, 0x10000, RZ ;  /* 0x0001000004027824 */ /* 0x040fe200078e00ff */
[----:B------:R-:W-:Y:S01]  /*9dd0*/  LOP3.LUT R3, R4, 0xffff0000, RZ, 0xc0, !PT ;  /* 0xffff000004037812 */ /* 0x000fe200078ec0ff */
[C---:B------:R-:W-:Y:S01]  /*9de0*/  FMUL.FTZ R21, R6.reuse, R27 ;  /* 0x0000001b06157220 */ /* 0x040fe20000410000 */
[----:B------:R-:W-:Y:S01]  /*9df0*/  FMUL.FTZ R6, R6, R25 ;  /* 0x0000001906067220 */ /* 0x000fe20000410000 */
[----:B------:R-:W-:Y:S01]  /*9e00*/  FMUL.FTZ R36, R7, R28 ;  /* 0x0000001c07247220 */ /* 0x000fe20000410000 */
[----:B------:R-:W-:-:S02]  /*9e10*/  IMAD.U32 R4, R5, 0x10000, RZ ;  /* 0x0001000005047824 */ /* 0x000fc400078e00ff */
[C---:B------:R-:W-:Y:S01]  /*9e20*/  FFMA.FTZ R21, R12.reuse, R25, -R21 ;  /* 0x000000190c157223 */ /* 0x040fe20000010815 */
[----:B------:R-:W-:Y:S01]  /*9e30*/  FFMA.FTZ R30, R12, R27, R6 ;  /* 0x0000001b0c1e7223 */ /* 0x000fe20000010006 */
[-C--:B------:R-:W-:Y:S01]  /*9e40*/  FMUL.FTZ R12, R7, R24.reuse ;  /* 0x00000018070c7220 */ /* 0x080fe20000410000 */
[----:B------:R-:W-:Y:S01]  /*9e50*/  IMAD.U32 R7, R26, 0x10000, RZ ;  /* 0x000100001a077824 */ /* 0x000fe200078e00ff */
[----:B------:R-:W-:Y:S01]  /*9e60*/  LOP3.LUT R5, R5, 0xffff0000, RZ, 0xc0, !PT ;  /* 0xffff000005057812 */ /* 0x000fe200078ec0ff */
[----:B------:R-:W-:Y:S01]  /*9e70*/  IMAD.U32 R6, R20, 0x10000, RZ ;  /* 0x0001000014067824 */ /* 0x000fe200078e00ff */
[----:B------:R-:W-:Y:S01]  /*9e80*/  LOP3.LUT R26, R26, 0xffff0000, RZ, 0xc0, !PT ;  /* 0xffff00001a1a7812 */ /* 0x000fe200078ec0ff */
[C---:B------:R-:W-:Y:S01]  /*9e90*/  FFMA.FTZ R36, R13.reuse, R24, -R36 ;  /* 0x000000180d247223 */ /* 0x040fe20000010824 */
[----:B------:R-:W-:Y:S01]  /*9ea0*/  LOP3.LUT R20, R20, 0xffff0000, RZ, 0xc0, !PT ;  /* 0xffff000014147812 */ /* 0x000fe200078ec0ff */
[----:B------:R-:W-:Y:S01]  /*9eb0*/  FFMA.FTZ R25, R13, R28, R12 ;  /* 0x0000001c0d197223 */ /* 0x000fe2000001000c */
[CC--:B------:R-:W-:Y:S01]  /*9ec0*/  FMUL.FTZ R13, R3.reuse, R7.reuse ;  /* 0x00000007030d7220 */ /* 0x0c0fe20000410000 */
        /* <DEDUP_REMOVED lines=12> */
.L_x_3441:
[----:B------:R-:W-:Y:S05]  /*9f90*/  BSYNC B1 ;  /* 0x0000000000017941 */ /* 0x000fea0003800000 */
.L_x_3440:
[----:B------:R-:W-:Y:S05]  /*9fa0*/  @P1 BRA `(.L_x_3439) ;  /* 0x0000001800141947 */ /* 0x000fea0003800000 */
[----:B0-----:R-:W0:Y:S01]  /*9fb0*/  LDS.128 R4, [R14+0x1000] ;  /* 0x001000000e047984 */ /* 0x001e220000000c00 */
[----:B------:R-:W-:Y:S02]  /*9fc0*/  SHF.R.U64 R2, R8, 0x10, R9 ;  /* 0x0000001008027819 */ /* 0x000fe40000001209 */
[----:B------:R-:W-:Y:S02]  /*9fd0*/  SHF.R.U64 R3, R10, 0x10, R11 ;  /* 0x000000100a037819 */ /* 0x000fe4000000120b */
[----:B------:R-:W-:Y:S02]  /*9fe0*/  SHF.R.U32.HI R8, RZ, 0x10, R9 ;  /* 0x00000010ff087819 */ /* 0x000fe40000011609 */
[----:B------:R-:W-:Y:S02]  /*9ff0*/  SHF.R.U32.HI R11, RZ, 0x10, R11 ;  /* 0x00000010ff0b7819 */ /* 0x000fe4000001160b */
[----:B------:R-:W-:Y:S02]  /*a000*/  PRMT R31, R31, 0x5410, R8 ;  /* 0x000054101f1f7816 */ /* 0x000fe40000000008 */
[----:B------:R-:W-:-:S02]  /*a010*/  PRMT R34, R34, 0x5410, R11 ;  /* 0x0000541022227816 */ /* 0x000fc4000000000b */
[C---:B------:R-:W-:Y:S01]  /*a020*/  LOP3.LUT R10, R31.reuse, 0xffff0000, RZ, 0xc0, !PT ;  /* 0xffff00001f0a7812 */ /* 0x040fe200078ec0ff */
[----:B------:R-:W-:Y:S01]  /*a030*/  IMAD.U32 R13, R31, 0x10000, RZ ;  /* 0x000100001f0d7824 */ /* 0x000fe200078e00ff */
[----:B------:R-:W-:Y:S01]  /*a040*/  PRMT R32, R32, 0x5410, R3 ;  /* 0x0000541020207816 */ /* 0x000fe20000000003 */
[C---:B------:R-:W-:Y:S01]  /*a050*/  IMAD.U32 R11, R34.reuse, 0x10000, RZ ;  /* 0x00010000220b7824 */ /* 0x040fe200078e00ff */
[----:B------:R-:W-:Y:S02]  /*a060*/  LOP3.LUT R34, R34, 0xffff0000, RZ, 0xc0, !PT ;  /* 0xffff000022227812 */ /* 0x000fe400078ec0ff */
        /* <DEDUP_REMOVED lines=35> */
.L_x_3426:
        /* <DEDUP_REMOVED lines=39> */
[----:B------:R-:W1:Y:S01]  /*a510*/  SHFL.IDX PT, R3, R27, RZ, 0x1c1f ;  /* 0x001c1fff1b037589 */ /* 0x000e6200000e0000 */
[----:B0-----:R-:W-:-:S04]  /*a520*/  ISETP.GE.AND P0, PT, R18, R37, PT ;  /* 0x000000251200720c */ /* 0x001fc80003f06270 */
[----:B------:R-:W-:-:S13]  /*a530*/  ISETP.GE.OR P1, PT, R33, R24, P0 ;  /* 0x000000182100720c */ /* 0x000fda0000726670 */
[C---:B------:R-:W-:Y:S01]  /*a540*/  @!P1 IMAD.SHL.U32 R5, R18.reuse, 0x2, RZ ;  /* 0x0000000212059824 */ /* 0x040fe200078e00ff */
[----:B------:R-:W-:-:S04]  /*a550*/  @!P1 SHF.L.U64.HI R6, R18, 0x1, R19 ;  /* 0x0000000112069819 */ /* 0x000fc80000010213 */
[----:B--2---:R-:W-:-:S05]  /*a560*/  @!P1 IADD3 R8, P2, R2, R5, RZ ;  /* 0x0000000502089210 */ /* 0x004fca0007f5e0ff */
[----:B---3--:R-:W-:Y:S01]  /*a570*/  @!P1 IMAD.X R9, R0, 0x1, R6, P2 ;  /* 0x0000000100099824 */ /* 0x008fe200010e0606 */
[----:B-----5:R-:W-:-:S05]  /*a580*/  @!P1 IADD3 R4, P2, R14, R5, RZ ;  /* 0x000000050e049210 */ /* 0x020fca0007f5e0ff */
[----:B-1--4-:R-:W2:Y:S01]  /*a590*/  @!P1 LD.E.128 R8, desc[UR50][R8.64] ;  /* 0x0000003208089980 */ /* 0x012ea2000c101d00 */
[----:B------:R-:W-:-:S06]  /*a5a0*/  @!P1 IMAD.X R5, R3, 0x1, R6, P2 ;  /* 0x0000000103059824 */ /* 0x000fcc00010e0606 */
[----:B------:R-:W3:Y:S01]  /*a5b0*/  @!P1 LD.E.128 R4, desc[UR50][R4.64] ;  /* 0x0000003204049980 */ /* 0x000ee2000c101d00 */
[----:B------:R-:W-:Y:S02]  /*a5c0*/  CS2R R2, SRZ ;  /* 0x0000000000027805 */ /* 0x000fe4000001ff00 */
[----:B------:R-:W-:Y:S02]  /*a5d0*/  CS2R R20, SRZ ;  /* 0x0000000000147805 */ /* 0x000fe4000001ff00 */
[----:B------:R-:W-:Y:S01]  /*a5e0*/  CS2R R28, SRZ ;  /* 0x00000000001c7805 */ /* 0x000fe2000001ff00 */
[----:B------:R-:W0:Y:S01]  /*a5f0*/  SHFL.IDX PT, R26, R26, 0x1, 0x1c1f ;  /* 0x003c1f001a1a7f89 */ /* 0x000e2200000e0000 */
[----:B------:R-:W-:-:S03]  /*a600*/  CS2R R30, SRZ ;  /* 0x00000000001e7805 */ /* 0x000fc6000001ff00 */
[----:B------:R-:W1:Y:S04]  /*a610*/  SHFL.IDX PT, R25, R25, 0x1, 0x1c1f ;  /* 0x003c1f0019197f89 */ /* 0x000e6800000e0000 */
[----:B------:R4:W0:Y:S04]  /*a620*/  SHFL.IDX PT, R14, R32, 0x1, 0x1c1f ;  /* 0x003c1f00200e7f89 */ /* 0x00082800000e0000 */
[----:B------:R-:W0:Y:S01]  /*a630*/  SHFL.IDX PT, R27, R27, 0x1, 0x1c1f ;  /* 0x003c1f001b1b7f89 */ /* 0x000e2200000e0000 */
[----:B--2---:R-:W-:Y:S02]  /*a640*/  @!P1 IMAD.MOV.U32 R2, RZ, RZ, R8 ;  /* 0x000000ffff029224 */ /* 0x004fe400078e0008 */
[----:B------:R-:W-:-:S02]  /*a650*/  @!P1 IMAD.MOV.U32 R20, RZ, RZ, R10 ;  /* 0x000000ffff149224 */ /* 0x000fc400078e000a */
[----:B------:R-:W-:Y:S02]  /*a660*/  IMAD.MOV.U32 R0, RZ, RZ, R2 ;  /* 0x000000ffff007224 */ /* 0x000fe400078e0002 */
[----:B------:R-:W-:Y:S02]  /*a670*/  @!P1 IMAD.MOV.U32 R3, RZ, RZ, R9 ;  /* 0x000000ffff039224 */ /* 0x000fe400078e0009 */
[----:B---3--:R-:W-:Y:S01]  /*a680*/  @!P1 IMAD.MOV.U32 R28, RZ, RZ, R4 ;  /* 0x000000ffff1c9224 */ /* 0x008fe200078e0004 */
[----:B------:R-:W-:Y:S01]  /*a690*/  PRMT R43, R0, 0x7610, R43 ;  /* 0x00007610002b7816 */ /* 0x000fe2000000002b */
[----:B------:R-:W-:Y:S02]  /*a6a0*/  IMAD.MOV.U32 R0, RZ, RZ, R20 ;  /* 0x000000ffff007224 */ /* 0x000fe400078e0014 */
[----:B------:R-:W-:Y:S02]  /*a6b0*/  @!P1 IMAD.MOV.U32 R29, RZ, RZ, R5 ;  /* 0x000000ffff1d9224 */ /* 0x000fe400078e0005 */
[----:B------:R-:W-:Y:S01]  /*a6c0*/  @!P1 IMAD.MOV.U32 R30, RZ, RZ, R6 ;  /* 0x000000ffff1e9224 */ /* 0x000fe200078e0006 */
[----:B------:R-:W-:Y:S01]  /*a6d0*/  PRMT R34, R0, 0x7610, R34 ;  /* 0x0000761000227816 */ /* 0x000fe20000000022 */
[----:B------:R-:W-:-:S02]  /*a6e0*/  IMAD.MOV.U32 R12, RZ, RZ, R3 ;  /* 0x000000ffff0c7224 */ /* 0x000fc400078e0003 */
[----:B------:R-:W-:Y:S02]  /*a6f0*/  @!P1 IMAD.MOV.U32 R21, RZ, RZ, R11 ;  /* 0x000000ffff159224 */ /* 0x000fe400078e000b */
[----:B------:R-:W-:Y:S01]  /*a700*/  @!P1 IMAD.MOV.U32 R31, RZ, RZ, R7 ;  /* 0x000000ffff1f9224 */ /* 0x000fe200078e0007 */
[----:B------:R-:W-:Y:S01]  /*a710*/  PRMT R44, R12, 0x7610, R44 ;  /* 0x000076100c2c7816 */ /* 0x000fe2000000002c */
[----:B------:R-:W-:Y:S02]  /*a720*/  IMAD.MOV.U32 R0, RZ, RZ, R28 ;  /* 0x000000ffff007224 */ /* 0x000fe400078e001c */
[----:B------:R-:W-:Y:S02]  /*a730*/  IMAD.MOV.U32 R4, RZ, RZ, R29 ;  /* 0x000000ffff047224 */ /* 0x000fe400078e001d */
[----:B------:R-:W-:Y:S02]  /*a740*/  IMAD.MOV.U32 R5, RZ, RZ, R30 ;  /* 0x000000ffff057224 */ /* 0x000fe400078e001e */
[----:B------:R-:W-:Y:S01]  /*a750*/  IMAD.MOV.U32 R8, RZ, RZ, R21 ;  /* 0x000000ffff087224 */ /* 0x000fe200078e0015 */
[----:B------:R-:W-:Y:S01]  /*a760*/  PRMT R42, R4, 0x5410, R0 ;  /* 0x00005410042a7816 */ /* 0x000fe20000000000 */
[----:B------:R-:W-:Y:S01]  /*a770*/  IMAD.MOV.U32 R6, RZ, RZ, R31 ;  /* 0x000000ffff067224 */ /* 0x000fe200078e001f */
[----:B------:R-:W-:-:S02]  /*a780*/  PRMT R43, R43, 0x5410, R5 ;  /* 0x000054102b2b7816 */ /* 0x000fc40000000005 */
[----:B------:R-:W-:Y:S02]  /*a790*/  CS2R R4, SRZ ;  /* 0x0000000000047805 */ /* 0x000fe4000001ff00 */
[----:B------:R-:W-:Y:S02]  /*a7a0*/  PRMT R35, R8, 0x7610, R35 ;  /* 0x0000761008237816 */ /* 0x000fe40000000023 */
[----:B01--4-:R-:W-:-:S07]  /*a7b0*/  PRMT R44, R44, 0x5410, R6 ;  /* 0x000054102c2c7816 */ /* 0x013fce0000000006 */
.L_x_3747:
        /* <DEDUP_REMOVED lines=24> */
.L_x_3444:
[----:B------:R-:W-:Y:S05]  /*a940*/  BSYNC B1 ;  /* 0x0000000000017941 */ /* 0x000fea0003800000 */
.L_x_3443:
        /* <DEDUP_REMOVED lines=20> */
.L_x_3748:
[----:B------:R-:W-:Y:S05]  /*aa90*/  BSYNC B1 ;  /* 0x0000000000017941 */ /* 0x000fea0003800000 */
.L_x_3445:
[----:B------:R-:W-:Y:S04]  /*aaa0*/  BSSY B1, `(.L_x_3447) ;  /* 0x000006a000017945 */ /* 0x000fe80003800000 */
[----:B------:R-:W-:Y:S05]  /*aab0*/  @P2 BRA `(.L_x_3448) ;  /* 0x0000000400a02947 */ /* 0x000fea0003800000 */
[----:B0-----:R-:W-:Y:S01]  /*aac0*/  IMAD.SHL.U32 R12, R213, 0x40, RZ ;  /* 0x00000040d50c7824 */ /* 0x001fe200078e00ff */
[----:B------:R-:W-:Y:S01]  /*aad0*/  SHF.R.U64 R46, R28, 0x10, R29 ;  /* 0x000000101c2e7819 */ /* 0x000fe2000000121d */
[----:B------:R-:W-:Y:S01]  /*aae0*/  IMAD.IADD R14, R18, 0x1, R37 ;  /* 0x00000001120e7824 */ /* 0x000fe200078e0225 */
[--C-:B------:R-:W-:Y:S02]  /*aaf0*/  SHF.R.U64 R45, R2, 0x10, R3.reuse ;  /* 0x00000010022d7819 */ /* 0x100fe40000001203 */
[----:B------:R-:W-:Y:S02]  /*ab00*/  LOP3.LUT R15, R12, 0x1c0, RZ, 0xc0, !PT ;  /* 0x000001c00c0f7812 */ /* 0x000fe400078ec0ff */
[----:B------:R-:W-:Y:S02]  /*ab10*/  SHF.R.U32.HI R41, RZ, 0x10, R3 ;  /* 0x00000010ff297819 */ /* 0x000fe40000011603 */
[----:B------:R-:W-:Y:S02]  /*ab20*/  LOP3.LUT R12, R15, 0x38, R18, 0xf8, !PT ;  /* 0x000000380f0c7812 */ /* 0x000fe400078ef812 */
[----:B------:R-:W-:-:S02]  /*ab30*/  SHF.R.U32.HI R25, RZ, 0x3, R15 ;  /* 0x00000003ff197819 */ /* 0x000fc4000001160f */
[----:B------:R-:W-:Y:S02]  /*ab40*/  LOP3.LUT R14, R15, 0x38, R14, 0xf8, !PT ;  /* 0x000000380f0e7812 */ /* 0x000fe400078ef80e */
[-C--:B------:R-:W-:Y:S02]  /*ab50*/  LOP3.LUT R13, R12, R25.reuse, RZ, 0x3c, !PT ;  /* 0x000000190c0d7212 */ /* 0x080fe400078e3cff */
[----:B------:R-:W-:Y:S02]  /*ab60*/  SHF.R.U64 R3, R20, 0x10, R21 ;  /* 0x0000001014037819 */ /* 0x000fe40000001215 */
[----:B------:R-:W-:Y:S01]  /*ab70*/  PRMT R46, R42, 0x5432, R46 ;  /* 0x000054322a2e7816 */ /* 0x000fe2000000002e */
[----:B------:R-:W-:Y:S01]  /*ab80*/  IMAD R38, R224, 0x200, R13 ;  /* 0x00000200e0267824 */ /* 0x000fe200078e020d */
[----:B------:R-:W-:Y:S02]  /*ab90*/  LOP3.LUT R13, R14, R25, RZ, 0x3c, !PT ;  /* 0x000000190e0d7212 */ /* 0x000fe400078e3cff */
[----:B------:R-:W-:Y:S01]  /*aba0*/  SHF.R.U32.HI R47, RZ, 0x10, R29 ;  /* 0x00000010ff2f7819 */ /* 0x000fe2000001161d */
[----:B------:R-:W-:Y:S01]  /*abb0*/  IMAD R38, R38, 0x2, R17 ;  /* 0x0000000226267824 */ /* 0x000fe200078e0211 */
[----:B------:R-:W-:Y:S01]  /*abc0*/  SHF.R.U64 R20, R30, 0x10, R31 ;  /* 0x000000101e147819 */ /* 0x000fe2000000121f */
[----:B------:R-:W-:Y:S01]  /*abd0*/  IMAD R24, R224, 0x200, R13 ;  /* 0x00000200e0187824 */ /* 0x000fe200078e020d */
[----:B------:R-:W-:Y:S01]  /*abe0*/  SHF.R.U32.HI R2, RZ, 0x10, R31 ;  /* 0x00000010ff027819 */ /* 0x000fe2000001161f */
[----:B------:R-:W-:Y:S01]  /*abf0*/  IMAD.U32 R48, R46, 0x10000, RZ ;  /* 0x000100002e307824 */ /* 0x000fe200078e00ff */
[----:B------:R-:W0:Y:S01]  /*ac00*/  LDS.128 R12, [R38+0x20400] ;  /* 0x02040000260c7984 */ /* 0x000e220000000c00 */
[----:B------:R-:W-:Y:S01]  /*ac10*/  IMAD R39, R24, 0x2, R17 ;  /* 0x0000000218277824 */ /* 0x000fe200078e0211 */
[----:B------:R-:W-:-:S02]  /*ac20*/  PRMT R45, R43, 0x5410, R45 ;  /* 0x000054102b2d7816 */ /* 0x000fc4000000002d */
[----:B------:R-:W-:Y:S02]  /*ac30*/  PRMT R34, R34, 0x5410, R3 ;  /* 0x0000541022227816 */ /* 0x000fe40000000003 */
[----:B------:R-:W1:Y:S01]  /*ac40*/  LDS.128 R24, [R39+0x20400] ;  /* 0x0204000027187984 */ /* 0x000e620000000c00 */
[----:B------:R-:W-:Y:S02]  /*ac50*/  SHF.R.U32.HI R40, RZ, 0x10, R21 ;  /* 0x00000010ff287819 */ /* 0x000fe40000011615 */
[----:B------:R-:W-:Y:S02]  /*ac60*/  PRMT R47, R42, 0x5410, R47 ;  /* 0x000054102a2f7816 */ /* 0x000fe4000000002f */
[----:B------:R-:W-:Y:S02]  /*ac70*/  LOP3.LUT R46, R46, 0xffff0000, RZ, 0xc0, !PT ;  /* 0xffff00002e2e7812 */ /* 0x000fe400078ec0ff */
[----:B------:R-:W-:Y:S01]  /*ac80*/  PRMT R21, R44, 0x5410, R41 ;  /* 0x000054102c157816 */ /* 0x000fe20000000029 */
[----:B------:R-:W-:Y:S01]  /*ac90*/  IMAD.U32 R49, R47, 0x10000, RZ ;  /* 0x000100002f317824 */ /* 0x000fe200078e00ff */
[----:B------:R-:W-:-:S02]  /*aca0*/  PRMT R35, R35, 0x5410, R40 ;  /* 0x0000541023237816 */ /* 0x000fc40000000028 */
        /* <DEDUP_REMOVED lines=8> */
[C---:B-1----:R-:W-:Y:S01]  /*ad30*/  IMAD.U32 R15, R24.reuse, 0x10000, RZ ;  /* 0x00010000180f7824 */ /* 0x042fe200078e00ff */
[----:B------:R-:W-:Y:S01]  /*ad40*/  LOP3.LUT R30, R24, 0xffff0000, RZ, 0xc0, !PT ;  /* 0xffff0000181e7812 */ /* 0x000fe200078ec0ff */
[----:B------:R-:W-:Y:S01]  /*ad50*/  IMAD.U32 R24, R45, 0x10000, RZ ;  /* 0x000100002d187824 */ /* 0x000fe200078e00ff */
[----:B------:R-:W-:Y:S01]  /*ad60*/  LOP3.LUT R41, R13, 0xffff0000, RZ, 0xc0, !PT ;  /* 0xffff00000d297812 */ /* 0x000fe200078ec0ff */
[----:B------:R-:W-:Y:S01]  /*ad70*/  FMUL.FTZ R50, R15, R48 ;  /* 0x000000300f327220 */ /* 0x000fe20000410000 */
[----:B------:R-:W-:-:S02]  /*ad80*/  IMAD.U32 R40, R13, 0x10000, RZ ;  /* 0x000100000d287824 */ /* 0x000fc400078e00ff */
[-C--:B------:R-:W-:Y:S01]  /*ad90*/  FMUL.FTZ R52, R15, R24.reuse ;  /* 0x000000180f347220 */ /* 0x080fe20000410000 */
[----:B------:R-:W-:Y:S01]  /*ada0*/  IMAD.U32 R42, R25, 0x10000, RZ ;  /* 0x00010000192a7824 */ /* 0x000fe200078e00ff */
[----:B------:R-:W-:Y:S01]  /*adb0*/  LOP3.LUT R45, R45, 0xffff0000, RZ, 0xc0, !PT ;  /* 0xffff00002d2d7812 */ /* 0x000fe200078ec0ff */
[C---:B------:R-:W-:Y:S01]  /*adc0*/  IMAD.U32 R43, R26.reuse, 0x10000, RZ ;  /* 0x000100001a2b7824 */ /* 0x040fe200078e00ff */
[----:B------:R-:W-:Y:S01]  /*add0*/  LOP3.LUT R13, R26, 0xffff0000, RZ, 0xc0, !PT ;  /* 0xffff00001a0d7812 */ /* 0x000fe200078ec0ff */
[----:B------:R-:W-:Y:S01]  /*ade0*/  FFMA.FTZ R15, R29, R24, -R50 ;  /* 0x000000181d0f7223 */ /* 0x000fe20000010832 */
[C---:B------:R-:W-:Y:S01]  /*adf0*/  IMAD.U32 R44, R27.reuse, 0x10000, RZ ;  /* 0x000100001b2c7824 */ /* 0x040fe200078e00ff */
[----:B------:R-:W-:Y:S01]  /*ae00*/  LOP3.LUT R26, R27, 0xffff0000, RZ, 0xc0, !PT ;  /* 0xffff00001b1a7812 */ /* 0x000fe200078ec0ff */
[----:B------:R-:W-:Y:S01]  /*ae10*/  FMUL.FTZ R50, R30, R46 ;  /* 0x0000002e1e327220 */ /* 0x000fe20000410000 */
[----:B------:R-:W-:Y:S01]  /*ae20*/  FFMA.FTZ R24, R29, R48, R52 ;  /* 0x000000301d187223 */ /* 0x000fe20000010034 */
[----:B------:R-:W-:-:S02]  /*ae30*/  IMAD.U32 R27, R21, 0x10000, RZ ;  /* 0x00010000151b7824 */ /* 0x000fc400078e00ff */
[----:B------:R-:W-:Y:S01]  /*ae40*/  FMUL.FTZ R29, R42, R49 ;  /* 0x000000312a1d7220 */ /* 0x000fe20000410000 */
[-C--:B------:R-:W-:Y:S01]  /*ae50*/  FMUL.FTZ R52, R30, R45.reuse ;  /* 0x0000002d1e347220 */ /* 0x080fe20000410000 */
[----:B------:R-:W-:Y:S01]  /*ae60*/  FFMA.FTZ R30, R31, R45, -R50 ;  /* 0x0000002d1f1e7223 */ /* 0x000fe20000010832 */
[----:B------:R-:W-:Y:S01]  /*ae70*/  LOP3.LUT R25, R25, 0xffff0000, RZ, 0xc0, !PT ;  /* 0xffff000019197812 */ /* 0x000fe200078ec0ff */
[-C--:B------:R-:W-:Y:S01]  /*ae80*/  FMUL.FTZ R50, R42, R27.reuse ;  /* 0x0000001b2a327220 */ /* 0x080fe20000410000 */
[----:B------:R-:W-:Y:S01]  /*ae90*/  LOP3.LUT R48, R47, 0xffff0000, RZ, 0xc0, !PT ;  /* 0xffff00002f307812 */ /* 0x000fe200078ec0ff */
[----:B------:R-:W-:Y:S01]  /*aea0*/  FFMA.FTZ R45, R40, R27, -R29 ;  /* 0x0000001b282d7223 */ /* 0x000fe2000001081d */
[----:B------:R-:W-:Y:S01]  /*aeb0*/  IMAD.U32 R27, R20, 0x10000, RZ ;  /* 0x00010000141b7824 */ /* 0x000fe200078e00ff */
[----:B------:R-:W-:Y:S01]  /*aec0*/  LOP3.LUT R42, R21, 0xffff0000, RZ, 0xc0, !PT ;  /* 0xffff0000152a7812 */ /* 0x000fe200078ec0ff */
[----:B------:R-:W-:Y:S01]  /*aed0*/  FFMA.FTZ R50, R40, R49, R50 ;  /* 0x0000003128327223 */ /* 0x000fe20000010032 */
[----:B------:R-:W-:Y:S01]  /*aee0*/  FMUL.FTZ R40, R25, R48 ;  /* 0x0000003019287220 */ /* 0x000fe20000410000 */
[----:B------:R-:W-:-:S02]  /*aef0*/  IMAD.U32 R21, R34, 0x10000, RZ ;  /* 0x0001000022157824 */ /* 0x000fc400078e00ff */
[----:B------:R-:W-:Y:S01]  /*af00*/  FMUL.FTZ R47, R43, R27 ;  /* 0x0000001b2b2f7220 */ /* 0x000fe20000410000 */
[----:B------:R-:W-:Y:S02]  /*af10*/  IMAD.U32 R29, R2, 0x10000, RZ ;  /* 0x00010000021d7824 */ /* 0x000fe400078e00ff */
[----:B------:R-:W-:Y:S01]  /*af20*/  FFMA.FTZ R31, R31, R46, R52 ;  /* 0x0000002e1f1f7223 */ /* 0x000fe20000010034 */
[-C--:B------:R-:W-:Y:S01]  /*af30*/  FMUL.FTZ R46, R25, R42.reuse ;  /* 0x0000002a192e7220 */ /* 0x080fe20000410000 */
[----:B------:R-:W-:Y:S01]  /*af40*/  FFMA.FTZ R40, R41, R42, -R40 ;  /* 0x0000002a29287223 */ /* 0x000fe20000010828 */
[----:B------:R-:W-:Y:S01]  /*af50*/  LOP3.LUT R20, R20, 0xffff0000, RZ, 0xc0, !PT ;  /* 0xffff000014147812 */ /* 0x000fe200078ec0ff */
[-C--:B------:R-:W-:Y:S01]  /*af60*/  FMUL.FTZ R42, R43, R21.reuse ;  /* 0x000000152b2a7220 */ /* 0x080fe20000410000 */
[----:B------:R-:W-:Y:S01]  /*af70*/  FFMA.FTZ R47, R28, R21, -R47 ;  /* 0x000000151c2f7223 */ /* 0x000fe2000001082f */
[----:B------:R-:W-:Y:S01]  /*af80*/  LOP3.LUT R34, R34, 0xffff0000, RZ, 0xc0, !PT ;  /* 0xffff000022227812 */ /* 0x000fe200078ec0ff */
[----:B------:R-:W-:-:S02]  /*af90*/  IMAD.U32 R25, R35, 0x10000, RZ ;  /* 0x0001000023197824 */ /* 0x000fc400078e00ff */
[----:B------:R-:W-:Y:S01]  /*afa0*/  FMUL.FTZ R43, R44, R29 ;  /* 0x0000001d2c2b7220 */ /* 0x000fe20000410000 */
[----:B------:R-:W-:Y:S01]  /*afb0*/  LOP3.LUT R21, R2, 0xffff0000, RZ, 0xc0, !PT ;  /* 0xffff000002157812 */ /* 0x000fe200078ec0ff */
[----:B------:R-:W-:Y:S01]  /*afc0*/  FFMA.FTZ R42, R28, R27, R42 ;  /* 0x0000001b1c2a7223 */ /* 0x000fe2000001002a */
[----:B------:R-:W-:Y:S01]  /*afd0*/  LOP3.LUT R35, R35, 0xffff0000, RZ, 0xc0, !PT ;  /* 0xffff000023237812 */ /* 0x000fe200078ec0ff */
[C---:B------:R-:W-:Y:S01]  /*afe0*/  FMUL.FTZ R2, R13.reuse, R20 ;  /* 0x000000140d027220 */ /* 0x040fe20000410000 */
[-C--:B------:R-:W-:Y:S01]  /*aff0*/  FMUL.FTZ R27, R44, R25.reuse ;  /* 0x000000192c1b7220 */ /* 0x080fe20000410000 */
[----:B------:R-:W-:Y:S01]  /*b000*/  FFMA.FTZ R43, R12, R25, -R43 ;  /* 0x000000190c2b7223 */ /* 0x000fe2000001082b */
[-C--:B------:R-:W-:Y:S01]  /*b010*/  FMUL.FTZ R13, R13, R34.reuse ;  /* 0x000000220d0d7220 */ /* 0x080fe20000410000 */
[C---:B------:R-:W-:Y:S01]  /*b020*/  FMUL.FTZ R25, R26.reuse, R21 ;  /* 0x000000151a197220 */ /* 0x040fe20000410000 */
[-C--:B------:R-:W-:Y:S01]  /*b030*/  FMUL.FTZ R26, R26, R35.reuse ;  /* 0x000000231a1a7220 */ /* 0x080fe20000410000 */
[C---:B------:R-:W-:Y:S01]  /*b040*/  FFMA.FTZ R2, R3.reuse, R34, -R2 ;  /* 0x0000002203027223 */ /* 0x040fe20000010802 */
[----:B------:R-:W-:Y:S01]  /*b050*/  FFMA.FTZ R3, R3, R20, R13 ;  /* 0x0000001403037223 */ /* 0x000fe2000001000d */
        /* <DEDUP_REMOVED lines=14> */
.L_x_3448:
[----:B------:R-:W-:Y:S05]  /*b140*/  BSYNC B1 ;  /* 0x0000000000017941 */ /* 0x000fea0003800000 */
.L_x_3447:
[----:B------:R-:W-:Y:S01]  /*b150*/  PRMT R20, R36, 0x5410, R33 ;  /* 0x0000541024147816 */ /* 0x000fe20000000021 */
[----:B------:R-:W-:Y:S06]  /*b160*/  @P0 BRA `(.L_x_3439) ;  /* 0x0000000400a40947 */ /* 0x000fec0003800000 */
[----:B-1----:R-:W2:Y:S01]  /*b170*/  LDL R39, [R1+0x70] ;  /* 0x0000700001277983 */ /* 0x002ea20000100800 */
[----:B0-----:R-:W-:Y:S01]  /*b180*/  IMAD.SHL.U32 R12, R32, 0x40, RZ ;  /* 0x00000040200c7824 */ /* 0x001fe200078e00ff */
[----:B------:R-:W-:Y:S01]  /*b190*/  SHF.R.S32.HI R3, RZ, 0x1f, R32 ;  /* 0x0000001fff037819 */ /* 0x000fe20000011420 */
[----:B------:R-:W-:Y:S01]  /*b1a0*/  IMAD.IADD R2, R18, 0x1, R37 ;  /* 0x0000000112027824 */ /* 0x000fe200078e0225 */
[----:B------:R-:W-:Y:S02]  /*b1b0*/  SHF.R.U64 R21, R8, 0x10, R9 ;  /* 0x0000001008157819 */ /* 0x000fe40000001209 */
[----:B------:R-:W-:Y:S02]  /*b1c0*/  LEA.HI R3, R3, R32, RZ, 0x3 ;  /* 0x0000002003037211 */ /* 0x000fe400078f18ff */
[----:B------:R-:W-:Y:S02]  /*b1d0*/  LOP3.LUT R13, R12, 0x1c0, RZ, 0xc0, !PT ;  /* 0x000001c00c0d7812 */ /* 0x000fe400078ec0ff */
[----:B------:R-:W-:Y:S01]  /*b1e0*/  SHF.R.U64 R32, R4, 0x10, R5 ;  /* 0x0000001004207819 */ /* 0x000fe20000001205 */
[----:B------:R-:W-:Y:S01]  /*b1f0*/  IMAD.SHL.U32 R3, R3, 0x40, RZ ;  /* 0x0000004003037824 */ /* 0x000fe200078e00ff */
[----:B------:R-:W-:-:S02]  /*b200*/  LOP3.LUT R2, R13, 0x38, R2, 0xf8, !PT ;  /* 0x000000380d027812 */ /* 0x000fc400078ef802 */
[----:B------:R-:W-:Y:S02]  /*b210*/  SHF.R.U32.HI R13, RZ, 0x3, R13 ;  /* 0x00000003ff0d7819 */ /* 0x000fe4000001160d */
        /* <DEDUP_REMOVED lines=94> */
.L_x_3439:
[----:B------:R-:W-:Y:S05]  /*b800*/  BSYNC B0 ;  /* 0x0000000000007941 */ /* 0x000fea0003800000 */
.L_x_3425:
[----:B------:R-:W-:Y:S01]  /*b810*/  @!PT LDS RZ, [RZ] ;  /* 0x00000000fffff984 */ /* 0x000fe20000000800 */
[----:B------:R-:W-:Y:S01]  /*b820*/  @!PT LDS RZ, [RZ] ;  /* 0x00000000fffff984 */ /* 0x000fe20000000800 */
[----:B------:R-:W-:Y:S01]  /*b830*/  @!PT LDS RZ, [RZ] ;  /* 0x00000000fffff984 */ /* 0x000fe20000000800 */
[----:B------:R-:W-:Y:S01]  /*b840*/  @!PT LDS RZ, [RZ] ;  /* 0x00000000fffff984 */ /* 0x000fe20000000800 */
[----:B------:R3:W-:Y:S06]  /*b850*/  MEMBAR.ALL.CTA ;  /* 0x0000000000007992 */ /* 0x0007ec0000008000 */
[----:B---3--:R-:W3:Y:S01]  /*b860*/  FENCE.VIEW.ASYNC.S ;  /* 0x00000000000073c6 */ /* 0x008ee20000000000 */
[----:B------:R-:W-:Y:S05]  /*b870*/  WARPSYNC.ALL ;  /* 0x0000000000007948 */ /* 0x000fea0003800000 */
[----:B---3--:R-:W-:Y:S06]  /*b880*/  BAR.SYNC.DEFER_BLOCKING 0xd, 0x80 ;  /* 0x0342000000007b1d */ /* 0x008fec0000010000 */
.L_x_3422:
[----:B0-2---:R-:W-:-:S05]  /*b890*/  IMAD.U32 R2, RZ, RZ, UR47 ;  /* 0x0000002fff027e24 */ /* 0x005fca000f8e00ff */
[----:B------:R-:W-:-:S13]  /*b8a0*/  ISETP.NE.AND P0, PT, R2, 0x3, PT ;  /* 0x000000030200780c */ /* 0x000fda0003f05270 */
[----:B------:R-:W-:Y:S05]  /*b8b0*/  @!P0 BRA `(.L_x_3449) ;  /* 0x0000000000048947 */ /* 0x000fea0003800000 */
[----:B------:R-:W-:Y:S01]  /*b8c0*/  BPT.TRAP 0x1 ;  /* 0x000000040000795c */ /* 0x000fe20000300000 */
.L_x_3449:
[----:B------:R-:W-:Y:S01]  /*b8d0*/  IMAD R20, R22, 0x8, R17 ;  /* 0x0000000816147824 */ /* 0x000fe200078e0211 */
[----:B-1----:R-:W-:-:S04]  /*b8e0*/  SHF.L.U32 R15, R23, 0x1f, RZ ;  /* 0x0000001f170f7819 */ /* 0x002fc800000006ff */
[----:B------:R0:W1:Y:S01]  /*b8f0*/  SYNCS.PHASECHK.TRANS64.TRYWAIT P1, [R20+URZ+0x38830], R15 ;  /* 0x0388300f140075a7 */ /* 0x000062000802017f */
[----:B------:R-:W-:Y:S05]  /*b900*/  @!P0 BRA `(.L_x_3450) ;  /* 0x0000000000048947 */ /* 0x000fea0003800000 */
[----:B------:R-:W-:Y:S01]  /*b910*/  BPT.TRAP 0x1 ;  /* 0x000000040000795c */ /* 0x000fe20000300000 */
.L_x_3450:
[C---:B------:R-:W-:Y:S02]  /*b920*/  VIADD R2, R17.reuse, 0x22400 ;  /* 0x0002240011027836 */ /* 0x040fe40000000000 */
[----:B------:R-:W-:-:S03]  /*b930*/  VIADD R3, R17, 0x20400 ;  /* 0x0002040011037836 */ /* 0x000fc60000000000 */
        /* <DEDUP_REMOVED lines=8> */
.L_x_3451:
[----:B------:R-:W-:Y:S01]  /*b9c0*/  LOP3.LUT R4, R3, 0x10000, RZ, 0xfc, !PT ;  /* 0x0001000003047812 */ /* 0x000fe200078efcff */
[----:B------:R-:W-:Y:S01]  /*b9d0*/  IMAD R2, R22, 0x200, R195 ;  /* 0x0000020016027824 */ /* 0x000fe200078e02c3 */
[----:B------:R-:W-:Y:S05]  /*b9e0*/  WARPSYNC.ALL ;  /* 0x0000000000007948 */ /* 0x000fea0003800000 */
[----:B------:R-:W-:Y:S01]  /*b9f0*/  IMAD.MOV.U32 R5, RZ, RZ, 0x40000040 ;  /* 0x40000040ff057424 */ /* 0x000fe200078e00ff */
[----:B------:R-:W-:Y:S01]  /*ba00*/  R2UR UR4, R4 ;  /* 0x00000000040472ca */ /* 0x000fe200000e0000 */
[----:B------:R-:W-:Y:S01]  /*ba10*/  IMAD.MOV.U32 R3, RZ, RZ, 0x40000040 ;  /* 0x40000040ff037424 */ /* 0x000fe200078e00ff */
[----:B------:R-:W-:Y:S01]  /*ba20*/  R2UR UR6, R2 ;  /* 0x00000000020672ca */ /* 0x000fe200000e0000 */
[----:B------:R-:W-:Y:S01]  /*ba30*/  WARPGROUP.ARRIVE ;  /* 0x00000000000079c5 */ /* 0x000fe20000000000 */
[----:B------:R-:W-:Y:S01]  /*ba40*/  R2UR UR5, R5 ;  /* 0x00000000050572ca */ /* 0x000fe200000e0000 */
[----:B------:R-:W-:Y:S01]  /*ba50*/  VIADD R12, R4, 0x2 ;  /* 0x00000002040c7836 */ /* 0x000fe20000000000 */
[----:B------:R-:W-:Y:S01]  /*ba60*/  R2UR UR7, R3 ;  /* 0x00000000030772ca */ /* 0x000fe200000e0000 */
[----:B------:R-:W-:Y:S01]  /*ba70*/  VIADD R6, R2, 0x2 ;  /* 0x0000000202067836 */ /* 0x000fe20000000000 */
[----:B------:R-:W-:Y:S01]  /*ba80*/  SHF.L.U32 R0, R0, 0x1f, RZ ;  /* 0x0000001f00007819 */ /* 0x000fe200000006ff */
[----:B------:R-:W-:Y:S01]  /*ba90*/  IMAD.MOV.U32 R13, RZ, RZ, 0x40000040 ;  /* 0x40000040ff0d7424 */ /* 0x000fe200078e00ff */
[----:B------:R-:W-:Y:S01]  /*baa0*/  BSSY B0, `(.L_x_3453) ;  /* 0x0000023000007945 */ /* 0x000fe20003800000 */
[----:B------:R-:W-:-:S02]  /*bab0*/  IMAD.MOV.U32 R7, RZ, RZ, 0x40000040 ;  /* 0x40000040ff077424 */ /* 0x000fc400078e00ff */
[C---:B----4-:R-:W-:Y:S02]  /*bac0*/  VIADD R10, R4.reuse, 0x4 ;  /* 0x00000004040a7836 */ /* 0x050fe40000000000 */
[----:B------:R-:W-:Y:S02]  /*bad0*/  IMAD.MOV.U32 R11, RZ, RZ, 0x40000040 ;  /* 0x40000040ff0b7424 */ /* 0x000fe400078e00ff */
[----:B------:R-:W-:Y:S02]  /*bae0*/  VIADD R8, R4, 0x6 ;  /* 0x0000000604087836 */ /* 0x000fe40000000000 */
[----:B------:R-:W-:Y:S01]  /*baf0*/  HGMMA.64x64x16.F32.BF16 R24, gdesc[UR4], RZ, !UPT, gsb0 ;  /* 0x00e00000041879f0 */ /* 0x000fe2000c0018ff */
        /* <DEDUP_REMOVED lines=29> */
.L_x_3749:
[----:B------:R-:W-:Y:S05]  /*bcd0*/  BSYNC B0 ;  /* 0x0000000000007941 */ /* 0x000fea0003800000 */
.L_x_3453:
[----:B------:R-:W-:Y:S05]  /*bce0*/  @!P0 BRA `(.L_x_3455) ;  /* 0x0000000000048947 */ /* 0x000fea0003800000 */
[----:B------:R-:W-:Y:S01]  /*bcf0*/  BPT.TRAP 0x1 ;  /* 0x000000040000795c */ /* 0x000fe20000300000 */
.L_x_3455:
[----:B------:R3:W4:Y:S01]  /*bd00*/  SYNCS.PHASECHK.TRANS64.TRYWAIT P1, [R20+URZ+0x38850], R15 ;  /* 0x0388500f140075a7 */ /* 0x000722000802017f */
[----:B------:R-:W-:Y:S05]  /*bd10*/  @!P0 BRA `(.L_x_3456) ;  /* 0x0000000000048947 */ /* 0x000fea0003800000 */
[----:B------:R-:W-:Y:S01]  /*bd20*/  BPT.TRAP 0x1 ;  /* 0x000000040000795c */ /* 0x000fe20000300000 */
.L_x_3456:
[C---:B--2---:R-:W-:Y:S02]  /*bd30*/  VIADD R0, R17.reuse, 0x400 ;  /* 0x0000040011007836 */ /* 0x044fe40000000000 */
[----:B------:R-:W-:-:S03]  /*bd40*/  VIADD R2, R17, 0x26400 ;  /* 0x0002640011027836 */ /* 0x000fc60000000000 */
        /* <DEDUP_REMOVED lines=8> */
.L_x_3457:
        /* <DEDUP_REMOVED lines=12> */
[----:B0123--:R-:W-:Y:S01]  /*be90*/  IMAD.MOV.U32 R15, RZ, RZ, 0x40000040 ;  /* 0x40000040ff0f7424 */ /* 0x00ffe200078e00ff */
[----:B------:R-:W0:Y:S01]  /*bea0*/  S2R R0, SR_TID.X ;  /* 0x0000000000007919 */ /* 0x000e220000002100 */
[----:B------:R-:W-:-:S02]  /*beb0*/  IMAD.MOV.U32 R57, RZ, RZ, 0x40000040 ;  /* 0x40000040ff397424 */ /* 0x000fc400078e00ff */
[----:B------:R-:W-:Y:S02]  /*bec0*/  VIADD R60, R6, 0x800 ;  /* 0x00000800063c7836 */ /* 0x000fe40000000000 */
[----:B------:R-:W-:Y:S02]  /*bed0*/  VIADD R58, R2, 0x800 ;  /* 0x00000800023a7836 */ /* 0x000fe40000000000 */
[----:B------:R-:W-:-:S04]  /*bee0*/  IMAD.MOV.U32 R21, RZ, RZ, 0x4 ;  /* 0x00000004ff157424 */ /* 0x000fc800078e00ff */
        /* <DEDUP_REMOVED lines=9> */
[----:B0-----:R-:W-:-:S06]  /*bf80*/  SHF.R.U32.HI R0, RZ, 0x7, R0 ;  /* 0x00000007ff007819 */ /* 0x001fcc0000011600 */
[----:B------:R-:W0:Y:S02]  /*bf90*/  SHFL.IDX PT, R0, R0, RZ, 0x1f ;  /* 0x00001fff00007589 */ /* 0x000e2400000e0000 */
[----:B0-----:R-:W-:-:S04]  /*bfa0*/  ISETP.GT.AND P1, PT, R0, 0x7f, PT ;  /* 0x0000007f0000780c */ /* 0x001fc80003f24270 */
        /* <DEDUP_REMOVED lines=314> */
[----:B------:R-:W-:Y:S01]  /*d350*/  SEL R0, R0, 0x3e, P1 ;  /* 0x0000003e00007807 */ /* 0x000fe20000800000 */
        /* <DEDUP_REMOVED lines=11> */
[----:B------:R-:W-:Y:S01]  /*d410*/  LOP3.LUT R7, R0, 0x6, RZ, 0xc0, !PT ;  /* 0x0000000600077812 */ /* 0x000fe200078ec0ff */
[----:B------:R-:W-:-:S02]  /*d420*/  WARPGROUP.DEPBAR.LE gsb0, 0x0 ;  /* 0x00008000000079c5 */ /* 0x000fc40000010000 */
[----:B------:R-:W-:-:S08]  /*d430*/  WARPGROUP.ARRIVE ;  /* 0x00000000000079c5 */ /* 0x000fd00000000000 */
        /* <DEDUP_REMOVED lines=13> */
[----:B------:R-:W-:Y:S01]  /*d510*/  IMAD.MOV.U32 R14, RZ, RZ, 0x1000 ;  /* 0x00001000ff0e7424 */ /* 0x000fe200078e00ff */
[----:B------:R-:W-:Y:S01]  /*d520*/  R2UR UR5, R15 ;  /* 0x000000000f0572ca */ /* 0x000fe200000e0000 */
[----:B------:R-:W-:Y:S01]  /*d530*/  IMAD.MOV.U32 R15, RZ, RZ, 0x40000040 ;  /* 0x40000040ff0f7424 */ /* 0x000fe200078e00ff */
[----:B------:R-:W-:Y:S02]  /*d540*/  R2UR UR6, R56 ;  /* 0x00000000380672ca */ /* 0x000fe400000e0000 */
[----:B------:R-:W-:Y:S02]  /*d550*/  R2UR UR7, R57 ;  /* 0x00000000390772ca */ /* 0x000fe400000e0000 */
        /* <DEDUP_REMOVED lines=18> */
.L_x_3459:
[----:B------:R-:W0:Y:S01]  /*d680*/  LDC R170, c[0x0][0x448] ;  /* 0x00011200ffaa7b82 */ /* 0x000e220000000800 */
[----:B------:R-:W-:Y:S01]  /*d690*/  IMAD.IADD R0, R222, 0x1, R197 ;  /* 0x00000001de007824 */ /* 0x000fe200078e02c5 */
[----:B------:R-:W-:Y:S01]  /*d6a0*/  ULDC.64 UR4, c[0x0][0xad8] ;  /* 0x0002b60000047ab9 */ /* 0x000fe20000000a00 */
[----:B------:R-:W-:Y:S01]  /*d6b0*/  LOP3.LUT R16, R16, 0xffffff7f, RZ, 0xc0, !PT ;  /* 0xffffff7f10107812 */ /* 0x000fe200078ec0ff */
[----:B------:R-:W-:Y:S01]  /*d6c0*/  UISETP.GE.AND UP0, UPT, UR5, 0x1, UPT ;  /* 0x000000010500788c */ /* 0x000fe2000bf06270 */
[----:B------:R-:W-:Y:S02]  /*d6d0*/  ULDC UR6, c[0x0][0xad4] ;  /* 0x0002b50000067ab9 */ /* 0x000fe40000000800 */
[----:B------:R-:W-:Y:S01]  /*d6e0*/  IMAD.U32 R21, RZ, RZ, UR6 ;  /* 0x00000006ff157e24 */ /* 0x000fe2000f8e00ff */
[----:B------:R-:W-:Y:S01]  /*d6f0*/  UP2UR UR48, UPR, URZ, 0x1 ;  /* 0x000000013f307883 */ /* 0x000fe20008000000 */
[----:B0-----:R-:W-:-:S13]  /*d700*/  ISETP.NE.AND P1, PT, R170, 0x1, PT ;  /* 0x00000001aa00780c */ /* 0x001fda0003f25270 */
[----:B------:R-:W0:Y:S01]  /*d710*/  @P1 LDC R7, c[0x0][0x44c] ;  /* 0x00011300ff071b82 */ /* 0x000e220000000800 */
[----:B------:R-:W-:-:S07]  /*d720*/  @P1 LOP3.LUT R16, R16, 0x80, RZ, 0xfc, !PT ;  /* 0x0000008010101812 */ /* 0x000fce00078efcff */
[----:B------:R-:W1:Y:S01]  /*d730*/  @P1 LDC R15, c[0x0][0x450] ;  /* 0x00011400ff0f1b82 */ /* 0x000e620000000800 */
[----:B0-----:R-:W-:-:S04]  /*d740*/  @P1 IMAD.HI.U32 R6, R0, R7, RZ ;  /* 0x0000000700061227 */ /* 0x001fc800078e00ff */
[----:B------:R-:W-:Y:S01]  /*d750*/  IMAD.MOV.U32 R7, RZ, RZ, -0x40 ;  /* 0xffffffc0ff077424 */ /* 0x000fe200078e00ff */
[----:B-1----:R-:W-:-:S03]  /*d760*/  @P1 SHF.R.U32.HI R0, RZ, R15, R6 ;  /* 0x0000000fff001219 */ /* 0x002fc60000011606 */
[----:B------:R-:W-:Y:S01]  /*d770*/  IMAD R62, R168, R7, 0x41 ;  /* 0x00000041a83e7424 */ /* 0x000fe200078e0207 */
[----:B------:R-:W-:Y:S01]  /*d780*/  PLOP3.LUT P1, PT, PT, PT, UP0, 0x40, 0x0 ;  /* 0x000000000000781c */ /* 0x000fe20003f2e808 */
[----:B------:R-:W-:Y:S01]  /*d790*/  VIADD R6, R20, 0x38840 ;  /* 0x0003884014067836 */ /* 0x000fe20000000000 */
[----:B------:R-:W-:Y:S01]  /*d7a0*/  LOP3.LUT R15, RZ, R21, RZ, 0x33, !PT ;  /* 0x00000015ff0f7212 */ /* 0x000fe200078e33ff */
[----:B------:R-:W0:Y:S01]  /*d7b0*/  SHFL.IDX PT, R57, R0, RZ, 0x1c1f ;  /* 0x001c1fff00397589 */ /* 0x000e2200000e0000 */
[----:B------:R-:W-:Y:S01]  /*d7c0*/  IADD3 R7, -R190, R62, R185 ;  /* 0x0000003ebe077210 */ /* 0x000fe20007ffe1b9 */
[----:B------:R-:W-:Y:S01]  /*d7d0*/  VIADD R62, R62, 0xffffffff ;  /* 0xffffffff3e3e7836 */ /* 0x000fe20000000000 */
[----:B------:R-:W-:-:S03]  /*d7e0*/  PRMT R6, R187, 0x654, R6 ;  /* 0x00000654bb067816 */ /* 0x000fc60000000006 */
[----:B------:R-:W-:Y:S01]  /*d7f0*/  IMAD.IADD R56, R7, 0x1, -R184 ;  /* 0x0000000107387824 */ /* 0x000fe200078e0ab8 */
[----:B------:R1:W-:Y:S03]  /*d800*/  SYNCS.ARRIVE.TRANS64.RED.A1T0 RZ, [R6+URZ], RZ ;  /* 0x000000ff06ff79a7 */ /* 0x0003e6000810043f */
[C---:B------:R-:W-:Y:S02]  /*d810*/  VIADD R7, R56.reuse, UR4 ;  /* 0x0000000438077c36 */ /* 0x040fe40008000000 */
[----:B------:R-:W-:Y:S01]  /*d820*/  IMAD.IADD R56, R56, 0x1, R15 ;  /* 0x0000000138387824 */ /* 0x000fe200078e020f */
[----:B-1----:R-:W-:-:S04]  /*d830*/  LEA R6, R168, 0xffffffc0, 0x6 ;  /* 0xffffffc0a8067811 */ /* 0x002fc800078e30ff */
[----:B------:R-:W-:-:S04]  /*d840*/  IADD3 R14, -R190, R185, -R6 ;  /* 0x000000b9be0e7210 */ /* 0x000fc80007ffe906 */
[----:B0-----:R-:W-:Y:S01]  /*d850*/  VIADDMNMX R60, R57, R7, R14, PT ;  /* 0x00000007393c7246 */ /* 0x001fe2000380010e */
[----:B------:R-:W-:Y:S01]  /*d860*/  IMAD.IADD R58, R56, 0x1, R57 ;  /* 0x00000001383a7824 */ /* 0x000fe200078e0239 */
[----:B------:R-:W-:Y:S06]  /*d870*/  @P1 BRA `(.L_x_3460) ;  /* 0x0000000000581947 */ /* 0x000fec0003800000 */
        /* <DEDUP_REMOVED lines=12> */
.L_x_3462:
[----:B------:R-:W-:-:S06]  /*d940*/  UISETP.NE.AND UP0, UPT, UR5, 0x1, UPT ;  /* 0x000000010500788c */ /* 0x000fcc000bf05270 */
[----:B------:R-:W-:-:S05]  /*d950*/  PLOP3.LUT P1, PT, PT, PT, UP0, 0x80, 0x0 ;  /* 0x000000000000781c */ /* 0x000fca0003f2f008 */
[----:B------:R-:W-:-:S08]  /*d960*/  @UP0 ULDC.64 UR6, c[0x0][0xae0] ;  /* 0x0002b80000060ab9 */ /* 0x000fd00000000a00 */
[----:B------:R-:W-:-:S05]  /*d970*/  @P1 IMAD.HI.U32 R57, R15, UR6, RZ ;  /* 0x000000060f391c27 */ /* 0x000fca000f8e00ff */
[----:B------:R-:W-:-:S07]  /*d980*/  @P1 SHF.R.U32.HI R15, RZ, UR7, R57 ;  /* 0x00000007ff0f1c19 */ /* 0x000fce0008011639 */
.L_x_3463:
[----:B------:R-:W-:Y:S05]  /*d990*/  BSYNC B0 ;  /* 0x0000000000007941 */ /* 0x000fea0003800000 */
.L_x_3461:
[----:B------:R-:W-:-:S04]  /*d9a0*/  IMAD R15, R15, UR5, -R6 ;  /* 0x000000050f0f7c24 */ /* 0x000fc8000f8e0a06 */
[----:B------:R-:W-:-:S05]  /*d9b0*/  IMAD.IADD R15, R15, 0x1, -R190 ;  /* 0x000000010f0f7824 */ /* 0x000fca00078e0abe */
[----:B------:R-:W-:Y:S02]  /*d9c0*/  VIMNMX R58, R58, R15, !PT ;  /* 0x0000000f3a3a7248 */ /* 0x000fe40007fe0100 */
[----:B------:R-:W-:-:S07]  /*d9d0*/  VIADDMNMX R60, R15, UR5, R60, PT ;  /* 0x000000050f3c7c46 */ /* 0x000fce000b80013c */
.L_x_3460:
[C---:B------:R-:W-:Y:S01]  /*d9e0*/  ISETP.GE.AND P1, PT, R62.reuse, 0x2, PT ;  /* 0x000000023e00780c */ /* 0x040fe20003f26270 */
[----:B------:R-:W0:Y:S01]  /*d9f0*/  SHFL.IDX PT, R69, R0, 0x1, 0x1c1f ;  /* 0x003c1f0000457f89 */ /* 0x000e2200000e0000 */
        /* <DEDUP_REMOVED lines=13> */
[----:B0-----:R-:W-:Y:S01]  /*dad0*/  IMAD.IADD R56, R56, 0x1, R69 ;  /* 0x0000000138387824 */ /* 0x001fe200078e0245 */
        /* <DEDUP_REMOVED lines=48> */
[----:B------:R-:W-:Y:S02]  /*dde0*/  VIADDMNMX R28, R69, R7, R14, PT ;  /* 0x00000007451c7246 */ /* 0x000fe4000380010e */
[----:B------:R-:W-:-:S04]  /*ddf0*/  ISETP.LT.OR P4, PT, R60, 0x32, P4 ;  /* 0x000000323c00780c */ /* 0x000fc80002781670 */
[----:B------:R-:W-:Y:S02]  /*de00*/  FSEL R49, R49, -INF , !P4 ;  /* 0xff80000031317808 */ /* 0x000fe40006000000 */
[----:B------:R-:W-:-:S04]  /*de10*/  ISETP.GE.AND P4, PT, R62, 0x39, PT ;  /* 0x000000393e00780c */ /* 0x000fc80003f86270 */
[----:B------:R-:W-:-:S04]  /*de20*/  ISETP.GT.AND P5, PT, R58, 0x38, !P4 ;  /* 0x000000383a00780c */ /* 0x000fc800067a4270 */
[----:B------:R-:W-:-:S04]  /*de30*/  ISETP.LT.OR P5, PT, R60, 0x39, P5 ;  /* 0x000000393c00780c */ /* 0x000fc80002fa1670 */
[----:B------:R-:W-:Y:S02]  /*de40*/  FSEL R25, R52, -INF , !P5 ;  /* 0xff80000034197808 */ /* 0x000fe40006800000 */
[----:B------:R-:W-:-:S04]  /*de50*/  ISETP.GT.AND P5, PT, R58, RZ, !P6 ;  /* 0x000000ff3a00720c */ /* 0x000fc800077a4270 */
[----:B------:R-:W-:-:S04]  /*de60*/  ISETP.LT.OR P5, PT, R60, 0x1, P5 ;  /* 0x000000013c00780c */ /* 0x000fc80002fa1670 */
[----:B------:R-:W-:Y:S02]  /*de70*/  FSEL R24, R24, -INF , !P5 ;  /* 0xff80000018187808 */ /* 0x000fe40006800000 */
[----:B------:R-:W-:-:S04]  /*de80*/  ISETP.GE.AND P5, PT, R62, 0x3a, PT ;  /* 0x0000003a3e00780c */ /* 0x000fc80003fa6270 */
[----:B------:R-:W-:Y:S02]  /*de90*/  P2R R48, PR, RZ, 0x20 ;  /* 0x00000020ff307803 */ /* 0x000fe40000000000 */
        /* <DEDUP_REMOVED lines=18> */
.L_x_3466:
[----:B------:R-:W-:-:S06]  /*dfc0*/  UISETP.NE.AND UP0, UPT, UR5, 0x1, UPT ;  /* 0x000000010500788c */ /* 0x000fcc000bf05270 */
[----:B------:R-:W-:-:S05]  /*dfd0*/  PLOP3.LUT P5, PT, PT, PT, UP0, 0x80, 0x0 ;  /* 0x000000000000781c */ /* 0x000fca0003faf008 */
[----:B------:R-:W-:-:S08]  /*dfe0*/  @UP0 ULDC.64 UR6, c[0x0][0xae0] ;  /* 0x0002b80000060ab9 */ /* 0x000fd00000000a00 */
[----:B------:R-:W-:Y:S01]  /*dff0*/  @P5 IMAD.HI.U32 R0, R7, UR6, RZ ;  /* 0x0000000607005c27 */ /* 0x000fe2000f8e00ff */
[----:B------:R-:W-:-:S13]  /*e000*/  PLOP3.LUT P5, PT, PT, PT, UP0, 0x80, 0x0 ;  /* 0x000000000000781c */ /* 0x000fda0003faf008 */
[----:B------:R-:W-:-:S07]  /*e010*/  @P5 SHF.R.U32.HI R7, RZ, UR7, R0 ;  /* 0x00000007ff075c19 */ /* 0x000fce0008011600 */
.L_x_3467:
[----:B------:R-:W-:Y:S05]  /*e020*/  BSYNC B0 ;  /* 0x0000000000007941 */ /* 0x000fea0003800000 */
.L_x_3465:
[----:B------:R-:W-:-:S04]  /*e030*/  IMAD R7, R7, UR5, -R6 ;  /* 0x0000000507077c24 */ /* 0x000fc8000f8e0a06 */
[----:B------:R-:W-:-:S05]  /*e040*/  IMAD.IADD R7, R7, 0x1, -R190 ;  /* 0x0000000107077824 */ /* 0x000fca00078e0abe */
[----:B------:R-:W-:Y:S02]  /*e050*/  VIMNMX R56, R56, R7, !PT ;  /* 0x0000000738387248 */ /* 0x000fe40007fe0100 */
[----:B------:R-:W-:-:S07]  /*e060*/  VIADDMNMX R28, R7, UR5, R28, PT ;  /* 0x00000005071c7c46 */ /* 0x000fce000b80011c */
.L_x_3464:
[----:B------:R-:W-:Y:S01]  /*e070*/  ISETP.GT.AND P1, PT, R56, 0x1, !P1 ;  /* 0x000000013800780c */ /* 0x000fe20004f24270 */
[----:B------:R-:W-:Y:S01]  /*e080*/  ULDC UR6, c[0x0][0xa80] ;  /* 0x0002a00000067ab9 */ /* 0x000fe20000000800 */
[----:B------:R-:W-:Y:S01]  /*e090*/  FMNMX.FTZ R0, R24, R15, !PT ;  /* 0x0000000f18007209 */ /* 0x000fe20007810000 */
[----:B------:R-:W-:Y:S01]  /*e0a0*/  IMAD.U32 R14, RZ, RZ, UR6 ;  /* 0x00000006ff0e7e24 */ /* 0x000fe2000f8e00ff */
[----:B------:R-:W-:Y:S01]  /*e0b0*/  BAR.SYNC.DEFER_BLOCKING 0xf, 0x100 ;  /* 0x03c4000000007b1d */ /* 0x000fe20000010000 */
[----:B------:R-:W-:Y:S02]  /*e0c0*/  ISETP.LT.OR P1, PT, R28, 0x2, P1 ;  /* 0x000000021c00780c */ /* 0x000fe40000f21670 */
[----:B------:R-:W-:Y:S02]  /*e0d0*/  FMNMX.FTZ R0, R57, R0, !PT ;  /* 0x0000000039007209 */ /* 0x000fe40007810000 */
[----:B------:R-:W-:Y:S02]  /*e0e0*/  FSEL R27, R27, -INF , !P1 ;  /* 0xff8000001b1b7808 */ /* 0x000fe40004800000 */
[----:B------:R-:W-:-:S02]  /*e0f0*/  FMNMX.FTZ R0, R29, R0, !PT ;  /* 0x000000001d007209 */ /* 0x000fc40007810000 */
        /* <DEDUP_REMOVED lines=8> */
[C---:B------:R-:W-:Y:S02]  /*e180*/  ISETP.GT.AND P2, PT, R56.reuse, 0x8, !P2 ;  /* 0x000000083800780c */ /* 0x040fe40005744270 */
[----:B------:R-:W-:Y:S02]  /*e190*/  FMNMX.FTZ R0, R37, R0, !PT ;  /* 0x0000000025007209 */ /* 0x000fe40007810000 */
[----:B------:R-:W-:Y:S02]  /*e1a0*/  ISETP.GT.AND P1, PT, R56, 0x10, !P1 ;  /* 0x000000103800780c */ /* 0x000fe40004f24270 */
[----:B------:R-:W-:-:S02]  /*e1b0*/  ISETP.LT.OR P2, PT, R28, 0x9, P2 ;  /* 0x000000091c00780c */ /* 0x000fc40001741670 */
[----:B------:R-:W-:Y:S02]  /*e1c0*/  FMNMX.FTZ R0, R63, R0, !PT ;  /* 0x000000003f007209 */ /* 0x000fe40007810000 */
[----:B------:R-:W-:Y:S02]  /*e1d0*/  ISETP.LT.OR P1, PT, R28, 0x11, P1 ;  /* 0x000000111c00780c */ /* 0x000fe40000f21670 */
[----:B------:R-:W-:Y:S02]  /*e1e0*/  FSEL R69, R30, -INF , !P2 ;  /* 0xff8000001e457808 */ /* 0x000fe40005000000 */
[----:B------:R-:W-:Y:S02]  /*e1f0*/  FMNMX.FTZ R0, R41, R0, !PT ;  /* 0x0000000029007209 */ /* 0x000fe40007810000 */
[----:B------:R-:W-:Y:S02]  /*e200*/  ISETP.NE.AND P2, PT, R71, RZ, PT ;  /* 0x000000ff4700720c */ /* 0x000fe40003f45270 */
        /* <DEDUP_REMOVED lines=15> */
[----:B------:R-:W-:Y:S01]  /*e300*/  ISETP.NE.AND P1, PT, R36, RZ, PT ;  /* 0x000000ff2400720c */ /* 0x000fe20003f25270 */
[----:B------:R-:W0:Y:S01]  /*e310*/  SHFL.BFLY PT, R7, R6, 0x2, 0x1f ;  /* 0x0c401f0006077f89 */ /* 0x000e2200000e0000 */
[C---:B------:R-:W-:Y:S02]  /*e320*/  ISETP.GT.AND P6, PT, R56.reuse, RZ, !P6 ;  /* 0x000000ff3800720c */ /* 0x040fe400077c4270 */
[----:B------:R-:W-:Y:S02]  /*e330*/  ISETP.GT.AND P1, PT, R56, 0x19, !P1 ;  /* 0x000000193800780c */ /* 0x000fe40004f24270 */
[----:B------:R-:W-:-:S02]  /*e340*/  ISETP.LT.OR P6, PT, R28, 0x1, P6 ;  /* 0x000000011c00780c */ /* 0x000fc400037c1670 */
[----:B------:R-:W-:Y:S02]  /*e350*/  ISETP.LT.OR P1, PT, R28, 0x1a, P1 ;  /* 0x0000001a1c00780c */ /* 0x000fe40000f21670 */
[----:B------:R-:W-:Y:S02]  /*e360*/  FSEL R26, R26, -INF , !P6 ;  /* 0xff8000001a1a7808 */ /* 0x000fe40007000000 */
[----:B------:R-:W-:Y:S02]  /*e370*/  FSEL R39, R39, -INF , !P1 ;  /* 0xff80000027277808 */ /* 0x000fe40004800000 */
[----:B------:R-:W-:Y:S02]  /*e380*/  ISETP.NE.AND P1, PT, R70, RZ, PT ;  /* 0x000000ff4600720c */ /* 0x000fe40003f25270 */
[----:B------:R-:W-:Y:S02]  /*e390*/  FMNMX.FTZ R0, R26, R27, !PT ;  /* 0x0000001b1a007209 */ /* 0x000fe40007810000 */
[----:B------:R-:W-:-:S02]  /*e3a0*/  ISETP.GT.AND P1, PT, R56, 0x20, !P1 ;  /* 0x000000203800780c */ /* 0x000fc40004f24270 */
[----:B------:R-:W-:Y:S02]  /*e3b0*/  FMNMX.FTZ R0, R69, R0, !PT ;  /* 0x0000000045007209 */ /* 0x000fe40007810000 */
[----:B------:R-:W-:Y:S02]  /*e3c0*/  ISETP.LT.OR P1, PT, R28, 0x21, P1 ;  /* 0x000000211c00780c */ /* 0x000fe40000f21670 */
[----:B------:R-:W-:Y:S02]  /*e3d0*/  FMNMX.FTZ R0, R31, R0, !PT ;  /* 0x000000001f007209 */ /* 0x000fe40007810000 */
[----:B0-----:R-:W-:Y:S02]  /*e3e0*/  FMNMX.FTZ R30, R6, R7, !PT ;  /* 0x00000007061e7209 */ /* 0x001fe40007810000 */
[----:B------:R-:W-:Y:S02]  /*e3f0*/  FSEL R75, R42, -INF , !P1 ;  /* 0xff8000002a4b7808 */ /* 0x000fe40004800000 */
[----:B------:R-:W-:Y:S01]  /*e400*/  ISETP.GT.AND P1, PT, R56, 0x21, !P2 ;  /* 0x000000213800780c */ /* 0x000fe20005724270 */
[----:B------:R-:W0:Y:S01]  /*e410*/  SHFL.BFLY PT, R7, R30, 0x1, 0x1f ;  /* 0x0c201f001e077f89 */ /* 0x000e2200000e0000 */
[----:B------:R-:W-:-:S02]  /*e420*/  ISETP.NE.AND P5, PT, R72, RZ, PT ;  /* 0x000000ff4800720c */ /* 0x000fc40003fa5270 */
[----:B------:R-:W-:Y:S02]  /*e430*/  ISETP.LT.OR P1, PT, R28, 0x22, P1 ;  /* 0x000000221c00780c */ /* 0x000fe40000f21670 */
[----:B------:R-:W-:Y:S02]  /*e440*/  FMNMX.FTZ R0, R71, R0, !PT ;  /* 0x0000000047007209 */ /* 0x000fe40007810000 */
[----:B------:R-:W-:Y:S02]  /*e450*/  FSEL R77, R43, -INF , !P1 ;  /* 0xff8000002b4d7808 */ /* 0x000fe40004800000 */
[----:B------:R-:W-:Y:S02]  /*e460*/  ISETP.GT.AND P1, PT, R56, 0x28, !P5 ;  /* 0x000000283800780c */ /* 0x000fe40006f24270 */
[----:B------:R-:W-:Y:S02]  /*e470*/  FMNMX.FTZ R0, R35, R0, !PT ;  /* 0x0000000023007209 */ /* 0x000fe40007810000 */
[----:B------:R-:W-:-:S02]  /*e480*/  ISETP.LT.OR P1, PT, R28, 0x29, P1 ;  /* 0x000000291c00780c */ /* 0x000fc40000f21670 */
[----:B------:R-:W-:Y:S02]  /*e490*/  FMNMX.FTZ R0, R73, R0, !PT ;  /* 0x0000000049007209 */ /* 0x000fe40007810000 */
[----:B------:R-:W-:Y:S02]  /*e4a0*/  FSEL R43, R46, -INF , !P1 ;  /* 0xff8000002e2b7808 */ /* 0x000fe40004800000 */
[----:B------:R-:W-:Y:S02]  /*e4b0*/  ISETP.NE.AND P1, PT, R40, RZ, PT ;  /* 0x000000ff2800720c */ /* 0x000fe40003f25270 */
[----:B------:R-:W-:Y:S02]  /*e4c0*/  FMNMX.FTZ R0, R39, R0, !PT ;  /* 0x0000000027007209 */ /* 0x000fe40007810000 */
[----:B------:R-:W-:Y:S02]  /*e4d0*/  ISETP.NE.AND P2, PT, R44, RZ, PT ;  /* 0x000000ff2c00720c */ /* 0x000fe40003f45270 */
[----:B------:R-:W-:-:S02]  /*e4e0*/  ISETP.GT.AND P1, PT, R56, 0x29, !P1 ;  /* 0x000000293800780c */ /* 0x000fc40004f24270 */
[----:B------:R-:W-:Y:S02]  /*e4f0*/  FMNMX.FTZ R6, R75, R0, !PT ;  /* 0x000000004b067209 */ /* 0x000fe40007810000 */
[----:B------:R-:W-:Y:S02]  /*e500*/  ISETP.LT.OR P1, PT, R28, 0x2a, P1 ;  /* 0x0000002a1c00780c */ /* 0x000fe40000f21670 */
[----:B------:R-:W-:Y:S02]  /*e510*/  ISETP.GT.AND P2, PT, R56, 0x30, !P2 ;  /* 0x000000303800780c */ /* 0x000fe40005744270 */
[----:B------:R-:W-:Y:S02]  /*e520*/  FMNMX.FTZ R6, R77, R6, !PT ;  /* 0x000000064d067209 */ /* 0x000fe40007810000 */
[----:B0-----:R-:W-:Y:S02]  /*e530*/  FMNMX.FTZ R7, R30, R7, !PT ;  /* 0x000000071e077209 */ /* 0x001fe40007810000 */
[----:B------:R-:W-:-:S02]  /*e540*/  FSEL R47, R47, -INF , !P1 ;  /* 0xff8000002f2f7808 */ /* 0x000fc40004800000 */
[----:B------:R-:W-:Y:S01]  /*e550*/  ISETP.GT.AND P3, PT, R56, 0x31, !P3 ;  /* 0x000000313800780c */ /* 0x000fe20005f64270 */
[----:B------:R-:W-:Y:S01]  /*e560*/  FMUL.FTZ R30, R7, R14 ;  /* 0x0000000e071e7220 */ /* 0x000fe20000410000 */
[----:B------:R-:W-:Y:S02]  /*e570*/  ISETP.LT.OR P2, PT, R28, 0x31, P2 ;  /* 0x000000311c00780c */ /* 0x000fe40001741670 */
[----:B------:R-:W-:Y:S02]  /*e580*/  FMNMX.FTZ R6, R43, R6, !PT ;  /* 0x000000062b067209 */ /* 0x000fe40007810000 */
[----:B------:R-:W-:Y:S02]  /*e590*/  FSETP.NEU.FTZ.AND P1, PT, R7, -INF , PT ;  /* 0xff8000000700780b */ /* 0x000fe40003f3d000 */
        /* <DEDUP_REMOVED lines=8> */
[-CC-:B------:R-:W-:Y:S01]  /*e620*/  FFMA.FTZ R164, R24, R14.reuse, -R0.reuse ;  /* 0x0000000e18a47223 */ /* 0x180fe20000010800 */
[----:B------:R-:W-:Y:S01]  /*e630*/  FSEL R81, R51, -INF , !P3 ;  /* 0xff80000033517808 */ /* 0x000fe20005800000 */
[--C-:B------:R-:W-:Y:S01]  /*e640*/  FFMA.FTZ R51, R15, R14, -R0.reuse ;  /* 0x0000000e0f337223 */ /* 0x100fe20000010800 */
[----:B------:R-:W-:Y:S01]  /*e650*/  FMNMX.FTZ R6, R79, R6, !PT ;  /* 0x000000064f067209 */ /* 0x000fe20007810000 */
[-CC-:B------:R-:W-:Y:S01]  /*e660*/  FFMA.FTZ R166, R57, R14.reuse, -R0.reuse ;  /* 0x0000000e39a67223 */ /* 0x180fe20000010800 */
[----:B------:R-:W-:Y:S01]  /*e670*/  ISETP.LT.OR P1, PT, R28, 0x3a, P1 ;  /* 0x0000003a1c00780c */ /* 0x000fe20000f21670 */
[----:B------:R-:W-:Y:S01]  /*e680*/  MUFU.EX2 R164, R164 ;  /* 0x000000a400a47308 */ /* 0x000fe20000000800 */
[----:B------:R-:W-:Y:S01]  /*e690*/  FSEL R83, R54, -INF , !P4 ;  /* 0xff80000036537808 */ /* 0x000fe20006000000 */
[--C-:B------:R-:W-:Y:S01]  /*e6a0*/  FFMA.FTZ R29, R29, R14, -R0.reuse ;  /* 0x0000000e1d1d7223 */ /* 0x100fe20000010800 */
[----:B------:R-:W-:Y:S01]  /*e6b0*/  FMNMX.FTZ R6, R81, R6, !PT ;  /* 0x0000000651067209 */ /* 0x000fe20007810000 */
[-CC-:B------:R-:W-:Y:S01]  /*e6c0*/  FFMA.FTZ R160, R59, R14.reuse, -R0.reuse ;  /* 0x0000000e3ba07223 */ /* 0x180fe20000010800 */
[----:B------:R-:W-:Y:S01]  /*e6d0*/  FSEL R55, R55, -INF , !P1 ;  /* 0xff80000037377808 */ /* 0x000fe20004800000 */
[--C-:B------:R-:W-:Y:S01]  /*e6e0*/  FFMA.FTZ R33, R33, R14, -R0.reuse ;  /* 0x0000000e21217223 */ /* 0x100fe20000010800 */
[----:B------:R-:W-:Y:S01]  /*e6f0*/  FMNMX.FTZ R6, R83, R6, !PT ;  /* 0x0000000653067209 */ /* 0x000fe20007810000 */
[----:B------:R-:W0:Y:S01]  /*e700*/  MUFU.EX2 R51, R51 ;  /* 0x0000003300337308 */ /* 0x000e220000000800 */
        /* <DEDUP_REMOVED lines=8> */
[----:B------:R-:W2:Y:S01]  /*e790*/  MUFU.EX2 R166, R166 ;  /* 0x000000a600a67308 */ /* 0x000ea20000000800 */
[-CC-:B------:R-:W-:Y:S01]  /*e7a0*/  FFMA.FTZ R152, R67, R14.reuse, -R0.reuse ;  /* 0x0000000e43987223 */ /* 0x180fe20000010800 */
[-CC-:B------:R-:W-:Y:S01]  /*e7b0*/  FFMA.FTZ R49, R49, R14.reuse, -R0.reuse ;  /* 0x0000000e31317223 */ /* 0x180fe20000010800 */
[-CC-:B------:R-:W-:Y:S01]  /*e7c0*/  FFMA.FTZ R154, R25, R14.reuse, -R0.reuse ;  /* 0x0000000e199a7223 */ /* 0x180fe20000010800 */
[----:B------:R-:W-:-:S04]  /*e7d0*/  FFMA.FTZ R53, R53, R14, -R0 ;  /* 0x0000000e35357223 */ /* 0x000fc80000010800 */
[----:B------:R-:W3:Y:S01]  /*e7e0*/  MUFU.EX2 R29, R29 ;  /* 0x0000001d001d7308 */ /* 0x000ee20000000800 */
[----:B0-----:R-:W-:Y:S01]  /*e7f0*/  FADD.FTZ R25, R164, R51 ;  /* 0x00000033a4197221 */ /* 0x001fe20000010000 */
[----:B------:R-:W-:-:S06]  /*e800*/  F2FP.BF16.F32.PACK_AB R164, R51, R164 ;  /* 0x000000a433a4723e */ /* 0x000fcc00000010ff */
[----:B------:R-:W0:Y:S01]  /*e810*/  MUFU.EX2 R160, R160 ;  /* 0x000000a000a07308 */ /* 0x000e220000000800 */
[----:B-1----:R-:W-:-:S07]  /*e820*/  FMNMX.FTZ R24, R6, R15, !PT ;  /* 0x0000000f06187209 */ /* 0x002fce0007810000 */
[----:B------:R-:W1:Y:S01]  /*e830*/  MUFU.EX2 R33, R33 ;  /* 0x0000002100217308 */ /* 0x000e620000000800 */
[----:B------:R-:W4:Y:S07]  /*e840*/  SHFL.BFLY PT, R15, R24, 0x1, 0x1f ;  /* 0x0c201f00180f7f89 */ /* 0x000f2e00000e0000 */
[----:B------:R-:W1:Y:S08]  /*e850*/  MUFU.EX2 R162, R162 ;  /* 0x000000a200a27308 */ /* 0x000e700000000800 */
[----:B------:R-:W-:Y:S08]  /*e860*/  MUFU.EX2 R37, R37 ;  /* 0x0000002500257308 */ /* 0x000ff00000000800 */
[----:B------:R-:W-:Y:S01]  /*e870*/  MUFU.EX2 R156, R156 ;  /* 0x0000009c009c7308 */ /* 0x000fe20000000800 */
[----:B----4-:R-:W-:Y:S01]  /*e880*/  FMNMX.FTZ R15, R24, R15, !PT ;  /* 0x0000000f180f7209 */ /* 0x010fe20007810000 */
[----:B------:R-:W-:-:S03]  /*e890*/  IMAD R24, R22, 0x1000, R211 ;  /* 0x0000100016187824 */ /* 0x000fc600078e02d3 */
[C---:B------:R-:W-:Y:S01]  /*e8a0*/  FSETP.NEU.FTZ.AND P1, PT, R15.reuse, -INF , PT ;  /* 0xff8000000f00780b */ /* 0x040fe20003f3d000 */
[----:B------:R-:W-:Y:S02]  /*e8b0*/  FMUL.FTZ R6, R15, R14 ;  /* 0x0000000e0f067220 */ /* 0x000fe40000410000 */
[----:B------:R-:W-:Y:S01]  /*e8c0*/  MUFU.EX2 R41, R41 ;  /* 0x0000002900297308 */ /* 0x000fe20000000800 */
[----:B------:R-:W-:Y:S02]  /*e8d0*/  R2UR UR6, R24 ;  /* 0x00000000180672ca */ /* 0x000fe400000e0000 */
[----:B------:R-:W-:-:S05]  /*e8e0*/  FSEL R6, R6, RZ, P1 ;  /* 0x000000ff06067208 */ /* 0x000fca0000800000 */
[----:B------:R-:W-:Y:S01]  /*e8f0*/  MUFU.EX2 R158, R158 ;  /* 0x0000009e009e7308 */ /* 0x000fe20000000800 */
[-CC-:B------:R-:W-:Y:S01]  /*e900*/  FFMA.FTZ R165, R26, R14.reuse, -R6.reuse ;  /* 0x0000000e1aa57223 */ /* 0x180fe20000010806 */
[-CC-:B------:R-:W-:Y:S01]  /*e910*/  FFMA.FTZ R0, R27, R14.reuse, -R6.reuse ;  /* 0x0000000e1b007223 */ /* 0x180fe20000010806 */
[-CC-:B------:R-:W-:Y:S01]  /*e920*/  FFMA.FTZ R167, R69, R14.reuse, -R6.reuse ;  /* 0x0000000e45a77223 */ /* 0x180fe20000010806 */
[-CC-:B------:R-:W-:Y:S01]  /*e930*/  FFMA.FTZ R28, R31, R14.reuse, -R6.reuse ;  /* 0x0000000e1f1c7223 */ /* 0x180fe20000010806 */
[-CC-:B------:R-:W-:Y:S01]  /*e940*/  FFMA.FTZ R161, R71, R14.reuse, -R6.reuse ;  /* 0x0000000e47a17223 */ /* 0x180fe20000010806 */
[----:B--2---:R-:W-:Y:S01]  /*e950*/  FADD.FTZ R26, R166, R25 ;  /* 0x00000019a61a7221 */ /* 0x004fe20000010000 */
[-CC-:B------:R-:W-:Y:S01]  /*e960*/  FFMA.FTZ R30, R35, R14.reuse, -R6.reuse ;  /* 0x0000000e231e7223 */ /* 0x180fe20000010806 */
[----:B------:R-:W-:Y:S01]  /*e970*/  MUFU.EX2 R165, R165 ;  /* 0x000000a500a57308 */ /* 0x000fe20000000800 */
[-C--:B------:R-:W-:Y:S01]  /*e980*/  FFMA.FTZ R163, R73, R14.reuse, -R6 ;  /* 0x0000000e49a37223 */ /* 0x080fe20000010806 */
[----:B---3--:R-:W-:Y:S01]  /*e990*/  FADD.FTZ R25, R29, R26 ;  /* 0x0000001a1d197221 */ /* 0x008fe20000010000 */
[-CC-:B------:R-:W-:Y:S01]  /*e9a0*/  FFMA.FTZ R32, R39, R14.reuse, -R6.reuse ;  /* 0x0000000e27207223 */ /* 0x180fe20000010806 */
[-CC-:B------:R-:W-:Y:S01]  /*e9b0*/  FFMA.FTZ R157, R75, R14.reuse, -R6.reuse ;  /* 0x0000000e4b9d7223 */ /* 0x180fe20000010806 */
[-CC-:B------:R-:W-:Y:S01]  /*e9c0*/  FFMA.FTZ R34, R77, R14.reuse, -R6.reuse ;  /* 0x0000000e4d227223 */ /* 0x180fe20000010806 */
[----:B0-----:R-:W-:Y:S01]  /*e9d0*/  FADD.FTZ R38, R160, R25 ;  /* 0x00000019a0267221 */ /* 0x001fe20000010000 */
[----:B------:R-:W-:Y:S01]  /*e9e0*/  IMAD.MOV.U32 R25, RZ, RZ, 0x40000040 ;  /* 0x40000040ff197424 */ /* 0x000fe200078e00ff */
[----:B------:R-:W0:Y:S01]  /*e9f0*/  MUFU.EX2 R0, R0 ;  /* 0x0000000000007308 */ /* 0x000e220000000800 */
[-CC-:B------:R-:W-:Y:S01]  /*ea00*/  FFMA.FTZ R159, R43, R14.reuse, -R6.reuse ;  /* 0x0000000e2b9f7223 */ /* 0x180fe20000010806 */
[-CC-:B------:R-:W-:Y:S01]  /*ea10*/  FFMA.FTZ R36, R47, R14.reuse, -R6.reuse ;  /* 0x0000000e2f247223 */ /* 0x180fe20000010806 */
[-CC-:B------:R-:W-:Y:S01]  /*ea20*/  FFMA.FTZ R153, R79, R14.reuse, -R6.reuse ;  /* 0x0000000e4f997223 */ /* 0x180fe20000010806 */
[-CC-:B------:R-:W-:Y:S01]  /*ea30*/  FFMA.FTZ R81, R81, R14.reuse, -R6.reuse ;  /* 0x0000000e51517223 */ /* 0x180fe20000010806 */
[-CC-:B------:R-:W-:Y:S01]  /*ea40*/  FFMA.FTZ R83, R83, R14.reuse, -R6.reuse ;  /* 0x0000000e53537223 */ /* 0x180fe20000010806 */
[----:B------:R-:W-:Y:S01]  /*ea50*/  FFMA.FTZ R55, R55, R14, -R6 ;  /* 0x0000000e37377223 */ /* 0x000fe20000010806 */
[----:B-1----:R-:W-:Y:S01]  /*ea60*/  FADD.FTZ R31, R33, R38 ;  /* 0x00000026211f7221 */ /* 0x002fe20000010000 */
[----:B------:R-:W1:Y:S01]  /*ea70*/  MUFU.EX2 R167, R167 ;  /* 0x000000a700a77308 */ /* 0x000e620000000800 */
[----:B------:R-:W-:Y:S01]  /*ea80*/  R2UR UR7, R25 ;  /* 0x00000000190772ca */ /* 0x000fe200000e0000 */
[----:B------:R-:W-:-:S02]  /*ea90*/  IMAD.MOV.U32 R27, RZ, RZ, 0x40000040 ;  /* 0x40000040ff1b7424 */ /* 0x000fc400078e00ff */
[----:B------:R-:W-:Y:S01]  /*eaa0*/  FADD.FTZ R38, R162, R31 ;  /* 0x0000001fa2267221 */ /* 0x000fe20000010000 */
[----:B------:R-:W-:Y:S01]  /*eab0*/  VIADD R26, R24, 0x80 ;  /* 0x00000080181a7836 */ /* 0x000fe20000000000 */
[----:B------:R-:W-:Y:S02]  /*eac0*/  F2FP.BF16.F32.PACK_AB R166, R29, R166 ;  /* 0x000000a61da6723e */ /* 0x000fe400000010ff */
[----:B------:R-:W-:Y:S01]  /*ead0*/  R2UR UR11, R27 ;  /* 0x000000001b0b72ca */ /* 0x000fe200000e0000 */
[----:B------:R-:W2:Y:S01]  /*eae0*/  MUFU.EX2 R28, R28 ;  /* 0x0000001c001c7308 */ /* 0x000ea20000000800 */
[----:B0-----:R-:W-:Y:S01]  /*eaf0*/  FADD.FTZ R6, R165, R0 ;  /* 0x00000000a5067221 */ /* 0x001fe20000010000 */
[----:B------:R-:W-:Y:S01]  /*eb00*/  FADD.FTZ R27, R37, R38 ;  /* 0x00000026251b7221 */ /* 0x000fe20000010000 */
[----:B------:R-:W-:Y:S01]  /*eb10*/  R2UR UR10, R26 ;  /* 0x000000001a0a72ca */ /* 0x000fe200000e0000 */
[----:B------:R-:W-:Y:S01]  /*eb20*/  VIADD R26, R24, 0x100 ;  /* 0x00000100181a7836 */ /* 0x000fe20000000000 */
[----:B------:R-:W-:Y:S01]  /*eb30*/  F2FP.BF16.F32.PACK_AB R165, R0, R165 ;  /* 0x000000a500a5723e */ /* 0x000fe200000010ff */
[----:B------:R-:W-:Y:S01]  /*eb40*/  FADD.FTZ R38, R156, R27 ;  /* 0x0000001b9c267221 */ /* 0x000fe20000010000 */
[----:B------:R-:W-:Y:S01]  /*eb50*/  IMAD.MOV.U32 R27, RZ, RZ, 0x40000040 ;  /* 0x40000040ff1b7424 */ /* 0x000fe200078e00ff */
[----:B------:R-:W0:Y:S01]  /*eb60*/  MUFU.EX2 R161, R161 ;  /* 0x000000a100a17308 */ /* 0x000e220000000800 */
[----:B-1----:R-:W-:Y:S01]  /*eb70*/  FADD.FTZ R25, R167, R6 ;  /* 0x00000006a7197221 */ /* 0x002fe20000010000 */
[----:B------:R-:W-:Y:S01]  /*eb80*/  FADD.FTZ R31, R41, R38 ;  /* 0x00000026291f7221 */ /* 0x000fe20000010000 */
[----:B------:R-:W-:Y:S01]  /*eb90*/  VIADD R24, R24, 0x180 ;  /* 0x0000018018187836 */ /* 0x000fe20000000000 */
[----:B------:R-:W-:-:S02]  /*eba0*/  R2UR UR15, R27 ;  /* 0x000000001b0f72ca */ /* 0x000fc400000e0000 */
[----:B------:R-:W-:Y:S01]  /*ebb0*/  FADD.FTZ R38, R158, R31 ;  /* 0x0000001f9e267221 */ /* 0x000fe20000010000 */
[----:B------:R-:W-:Y:S01]  /*ebc0*/  R2UR UR14, R26 ;  /* 0x000000001a0e72ca */ /* 0x000fe200000e0000 */
[----:B------:R-:W1:Y:S01]  /*ebd0*/  MUFU.EX2 R30, R30 ;  /* 0x0000001e001e7308 */ /* 0x000e620000000800 */
[----:B--2---:R-:W-:Y:S01]  /*ebe0*/  FADD.FTZ R6, R28, R25 ;  /* 0x000000191c067221 */ /* 0x004fe20000010000 */
[----:B------:R-:W-:Y:S02]  /*ebf0*/  R2UR UR18, R24 ;  /* 0x00000000181272ca */ /* 0x000fe400000e0000 */
[----:B------:R-:W-:Y:S02]  /*ec00*/  F2FP.BF16.F32.PACK_AB R167, R28, R167 ;  /* 0x000000a71ca7723e */ /* 0x000fe400000010ff */
[----:B------:R-:W-:Y:S02]  /*ec10*/  F2FP.BF16.F32.PACK_AB R160, R33, R160 ;  /* 0x000000a021a0723e */ /* 0x000fe400000010ff */
[----:B------:R-:W2:Y:S01]  /*ec20*/  MUFU.EX2 R163, R163 ;  /* 0x000000a300a37308 */ /* 0x000ea20000000800 */
[----:B0-----:R-:W-:Y:S01]  /*ec30*/  FADD.FTZ R25, R161, R6 ;  /* 0x00000006a1197221 */ /* 0x001fe20000010000 */
[----:B------:R-:W-:Y:S01]  /*ec40*/  F2FP.BF16.F32.PACK_AB R162, R37, R162 ;  /* 0x000000a225a2723e */ /* 0x000fe200000010ff */
[----:B------:R0:W-:Y:S01]  /*ec50*/  STSM.16.M88.4 [R216+0x36400], R164 ;  /* 0x036400a4d8007844 */ /* 0x0001e20000000200 */
[----:B------:R-:W-:-:S04]  /*ec60*/  F2FP.BF16.F32.PACK_AB R156, R41, R156 ;  /* 0x0000009c299c723e */ /* 0x000fc800000010ff */
[----:B------:R-:W3:Y:S01]  /*ec70*/  MUFU.EX2 R32, R32 ;  /* 0x0000002000207308 */ /* 0x000ee20000000800 */
[C---:B-1----:R-:W-:Y:S01]  /*ec80*/  FADD.FTZ R6, R30.reuse, R25 ;  /* 0x000000191e067221 */ /* 0x042fe20000010000 */
[----:B------:R-:W-:Y:S01]  /*ec90*/  IMAD.MOV.U32 R25, RZ, RZ, 0x40000040 ;  /* 0x40000040ff197424 */ /* 0x000fe200078e00ff */
[----:B------:R-:W-:-:S04]  /*eca0*/  F2FP.BF16.F32.PACK_AB R161, R30, R161 ;  /* 0x000000a11ea1723e */ /* 0x000fc800000010ff */
[----:B------:R-:W-:Y:S01]  /*ecb0*/  R2UR UR19, R25 ;  /* 0x00000000191372ca */ /* 0x000fe200000e0000 */
[----:B------:R-:W1:Y:S01]  /*ecc0*/  MUFU.EX2 R45, R45 ;  /* 0x0000002d002d7308 */ /* 0x000e620000000800 */
[----:B--2---:R-:W-:-:S07]  /*ecd0*/  FADD.FTZ R27, R163, R6 ;  /* 0x00000006a31b7221 */ /* 0x004fce0000010000 */
[----:B------:R-:W2:Y:S01]  /*ece0*/  MUFU.EX2 R157, R157 ;  /* 0x0000009d009d7308 */ /* 0x000ea20000000800 */
[C---:B---3--:R-:W-:Y:S01]  /*ecf0*/  FADD.FTZ R6, R32.reuse, R27 ;  /* 0x0000001b20067221 */ /* 0x048fe20000010000 */
[----:B------:R-:W-:-:S05]  /*ed00*/  F2FP.BF16.F32.PACK_AB R163, R32, R163 ;  /* 0x000000a320a3723e */ /* 0x000fca00000010ff */
[----:B------:R0:W-:Y:S01]  /*ed10*/  STSM.16.M88.4 [R217], R160 ;  /* 0x000000a0d9007844 */ /* 0x0001e20000000200 */
[----:B------:R-:W3:Y:S01]  /*ed20*/  MUFU.EX2 R152, R152 ;  /* 0x0000009800987308 */ /* 0x000ee20000000800 */
[C---:B-1----:R-:W-:Y:S01]  /*ed30*/  FADD.FTZ R27, R45.reuse, R38 ;  /* 0x000000262d1b7221 */ /* 0x042fe20000010000 */
[----:B------:R-:W-:-:S06]  /*ed40*/  F2FP.BF16.F32.PACK_AB R158, R45, R158 ;  /* 0x0000009e2d9e723e */ /* 0x000fcc00000010ff */
[----:B------:R-:W1:Y:S01]  /*ed50*/  MUFU.EX2 R34, R34 ;  /* 0x0000002200227308 */ /* 0x000e620000000800 */
[----:B--2---:R-:W-:-:S07]  /*ed60*/  FADD.FTZ R25, R157, R6 ;  /* 0x000000069d197221 */ /* 0x004fce0000010000 */
[----:B------:R-:W2:Y:S01]  /*ed70*/  MUFU.EX2 R49, R49 ;  /* 0x0000003100317308 */ /* 0x000ea20000000800 */
[----:B---3--:R-:W-:-:S07]  /*ed80*/  FADD.FTZ R24, R152, R27 ;  /* 0x0000001b98187221 */ /* 0x008fce0000010000 */
[----:B------:R-:W3:Y:S01]  /*ed90*/  MUFU.EX2 R159, R159 ;  /* 0x0000009f009f7308 */ /* 0x000ee20000000800 */
[C---:B-1----:R-:W-:Y:S01]  /*eda0*/  FADD.FTZ R6, R34.reuse, R25 ;  /* 0x0000001922067221 */ /* 0x042fe20000010000 */
[----:B------:R-:W-:-:S06]  /*edb0*/  F2FP.BF16.F32.PACK_AB R157, R34, R157 ;  /* 0x0000009d229d723e */ /* 0x000fcc00000010ff */
[----:B------:R-:W1:Y:S01]  /*edc0*/  MUFU.EX2 R36, R36 ;  /* 0x0000002400247308 */ /* 0x000e620000000800 */
[C---:B--2---:R-:W-:Y:S01]  /*edd0*/  FADD.FTZ R27, R49.reuse, R24 ;  /* 0x00000018311b7221 */ /* 0x044fe20000010000 */
[----:B------:R-:W-:-:S06]  /*ede0*/  F2FP.BF16.F32.PACK_AB R152, R49, R152 ;  /* 0x000000983198723e */ /* 0x000fcc00000010ff */
[----:B------:R-:W2:Y:S01]  /*edf0*/  MUFU.EX2 R153, R153 ;  /* 0x0000009900997308 */ /* 0x000ea20000000800 */
[----:B---3--:R-:W-:-:S07]  /*ee00*/  FADD.FTZ R25, R159, R6 ;  /* 0x000000069f197221 */ /* 0x008fce0000010000 */
[----:B------:R-:W3:Y:S01]  /*ee10*/  MUFU.EX2 R26, R81 ;  /* 0x00000051001a7308 */ /* 0x000ee20000000800 */
[C---:B-1----:R-:W-:Y:S01]  /*ee20*/  FADD.FTZ R6, R36.reuse, R25 ;  /* 0x0000001924067221 */ /* 0x042fe20000010000 */
[----:B------:R-:W-:-:S05]  /*ee30*/  F2FP.BF16.F32.PACK_AB R159, R36, R159 ;  /* 0x0000009f249f723e */ /* 0x000fca00000010ff */
[----:B------:R0:W-:Y:S01]  /*ee40*/  STSM.16.M88.4 [R219], R156 ;  /* 0x0000009cdb007844 */ /* 0x0001e20000000200 */
[----:B------:R-:W1:Y:S01]  /*ee50*/  MUFU.EX2 R154, R154 ;  /* 0x0000009a009a7308 */ /* 0x000e620000000800 */
[----:B--2---:R-:W-:-:S07]  /*ee60*/  FADD.FTZ R25, R153, R6 ;  /* 0x0000000699197221 */ /* 0x004fce0000010000 */
[----:B------:R-:W2:Y:S01]  /*ee70*/  MUFU.EX2 R53, R53 ;  /* 0x0000003500357308 */ /* 0x000ea20000000800 */
[C---:B---3--:R-:W-:Y:S01]  /*ee80*/  FADD.FTZ R0, R26.reuse, R25 ;  /* 0x000000191a007221 */ /* 0x048fe20000010000 */
[----:B------:R-:W-:-:S06]  /*ee90*/  F2FP.BF16.F32.PACK_AB R153, R26, R153 ;  /* 0x000000991a99723e */ /* 0x000fcc00000010ff */
[----:B------:R-:W3:Y:S01]  /*eea0*/  MUFU.EX2 R83, R83 ;  /* 0x0000005300537308 */ /* 0x000ee20000000800 */
[----:B-1----:R-:W-:-:S07]  /*eeb0*/  FADD.FTZ R38, R154, R27 ;  /* 0x0000001b9a267221 */ /* 0x002fce0000010000 */
[----:B------:R-:W1:Y:S01]  /*eec0*/  MUFU.EX2 R24, R55 ;  /* 0x0000003700187308 */ /* 0x000e620000000800 */
[C---:B--2---:R-:W-:Y:S01]  /*eed0*/  F2FP.BF16.F32.PACK_AB R154, R53.reuse, R154 ;  /* 0x0000009a359a723e */ /* 0x044fe200000010ff */
[----:B------:R-:W-:Y:S01]  /*eee0*/  FADD.FTZ R6, R53, R38 ;  /* 0x0000002635067221 */ /* 0x000fe20000010000 */
[----:B---3--:R-:W-:Y:S01]  /*eef0*/  FADD.FTZ R25, R83, R0 ;  /* 0x0000000053197221 */ /* 0x008fe20000010000 */
[----:B-1----:R-:W-:-:S03]  /*ef00*/  F2FP.BF16.F32.PACK_AB R155, R24, R83 ;  /* 0x00000053189b723e */ /* 0x002fc600000010ff */
[----:B------:R-:W-:Y:S02]  /*ef10*/  FADD.FTZ R0, R24, R25 ;  /* 0x0000001918007221 */ /* 0x000fe40000010000 */
        /* <DEDUP_REMOVED lines=16> */
[----:B------:R1:W-:Y:S06]  /*f020*/  MEMBAR.ALL.CTA ;  /* 0x0000000000007992 */ /* 0x0003ec0000008000 */
[----:B-1----:R-:W1:Y:S02]  /*f030*/  FENCE.VIEW.ASYNC.S ;  /* 0x00000000000073c6 */ /* 0x002e640000000000 */
[----:B-1----:R-:W-:Y:S01]  /*f040*/  NOP ;  /* 0x0000000000007918 */ /* 0x002fe20000000000 */
[----:B------:R-:W-:Y:S06]  /*f050*/  BAR.ARV 0xe, 0x100 ;  /* 0x0384000000007b1d */ /* 0x000fec0000002000 */
[----:B0-----:R-:W-:Y:S05]  /*f060*/  @!P0 BRA `(.L_x_3468) ;  /* 0x0000000000048947 */ /* 0x001fea0003800000 */
[----:B------:R-:W-:Y:S01]  /*f070*/  BPT.TRAP 0x1 ;  /* 0x000000040000795c */ /* 0x000fe20000300000 */
.L_x_3468:
[----:B------:R-:W-:Y:S01]  /*f080*/  ISETP.NE.AND P1, PT, R170, 0x1, PT ;  /* 0x00000001aa00780c */ /* 0x000fe20003f25270 */
[----:B------:R-:W-:Y:S01]  /*f090*/  VIADD R20, R20, 0x38860 ;  /* 0x0003886014147836 */ /* 0x000fe20000000000 */
[----:B------:R-:W-:Y:S01]  /*f0a0*/  UISETP.NE.AND UP0, UPT, UR48, URZ, UPT ;  /* 0x0000003f3000728c */ /* 0x000fe2000bf05270 */
[----:B------:R-:W-:-:S03]  /*f0b0*/  IMAD.MOV.U32 R153, RZ, RZ, R197 ;  /* 0x000000ffff997224 */ /* 0x000fc600078e00c5 */
[----:B------:R-:W-:-:S04]  /*f0c0*/  PRMT R20, R187, 0x654, R20 ;  /* 0x00000654bb147816 */ /* 0x000fc80000000014 */
[----:B------:R0:W-:Y:S03]  /*f0d0*/  SYNCS.ARRIVE.TRANS64.RED.A1T0 RZ, [R20+URZ], RZ ;  /* 0x000000ff14ff79a7 */ /* 0x0001e6000810043f */
[----:B------:R-:W1:Y:S08]  /*f0e0*/  @P1 LDC R152, c[0x0][0x44c] ;  /* 0x00011300ff981b82 */ /* 0x000e700000000800 */
[----:B0-----:R-:W0:Y:S01]  /*f0f0*/  @P1 LDC R20, c[0x0][0x450] ;  /* 0x00011400ff141b82 */ /* 0x001e220000000800 */
[----:B-1----:R-:W-:-:S05]  /*f100*/  @P1 IMAD.HI.U32 R152, R197, R152, RZ ;  /* 0x00000098c5981227 */ /* 0x002fca00078e00ff */
[----:B0-----:R-:W-:Y:S01]  /*f110*/  @P1 SHF.R.U32.HI R153, RZ, R20, R152 ;  /* 0x00000014ff991219 */ /* 0x001fe20000011698 */
[----:B------:R-:W-:Y:S01]  /*f120*/  VIADD R20, R168, 0xfffffffe ;  /* 0xfffffffea8147836 */ /* 0x000fe20000000000 */
[----:B------:R-:W-:-:S03]  /*f130*/  PLOP3.LUT P1, PT, PT, PT, UP0, 0x40, 0x0 ;  /* 0x000000000000781c */ /* 0x000fc60003f2e808 */
[----:B------:R-:W-:-:S04]  /*f140*/  IMAD.IADD R169, R169, 0x1, R153 ;  /* 0x00000001a9a97824 */ /* 0x000fc800078e0299 */
        /* <DEDUP_REMOVED lines=14> */
.L_x_3471:
[----:B------:R-:W-:-:S06]  /*f230*/  UISETP.NE.AND UP0, UPT, UR5, 0x1, UPT ;  /* 0x000000010500788c */ /* 0x000fcc000bf05270 */
[----:B------:R-:W-:-:S05]  /*f240*/  PLOP3.LUT P1, PT, PT, PT, UP0, 0x80, 0x0 ;  /* 0x000000000000781c */ /* 0x000fca0003f2f008 */
[----:B------:R-:W-:-:S08]  /*f250*/  @UP0 ULDC.64 UR6, c[0x0][0xae0] ;  /* 0x0002b80000060ab9 */ /* 0x000fd00000000a00 */
[----:B------:R-:W-:-:S05]  /*f260*/  @P1 IMAD.HI.U32 R154, R153, UR6, RZ ;  /* 0x00000006999a1c27 */ /* 0x000fca000f8e00ff */
[----:B------:R-:W-:-:S07]  /*f270*/  @P1 SHF.R.U32.HI R153, RZ, UR7, R154 ;  /* 0x00000007ff991c19 */ /* 0x000fce000801169a */
.L_x_3472:
[----:B------:R-:W-:Y:S05]  /*f280*/  BSYNC B0 ;  /* 0x0000000000007941 */ /* 0x000fea0003800000 */
.L_x_3470:
[----:B------:R-:W-:-:S04]  /*f290*/  IMAD.U32 R154, RZ, RZ, UR5 ;  /* 0x00000005ff9a7e24 */ /* 0x000fc8000f8e00ff */
[----:B------:R-:W-:-:S05]  /*f2a0*/  IMAD R154, R153, R154, UR5 ;  /* 0x00000005999a7e24 */ /* 0x000fca000f8e029a */
[----:B------:R-:W-:-:S07]  /*f2b0*/  VIMNMX R152, R152, R154, PT ;  /* 0x0000009a98987248 */ /* 0x000fce0003fe0100 */
.L_x_3469:
[----:B------:R-:W-:Y:S01]  /*f2c0*/  SHF.R.S32.HI R153, RZ, 0x1f, R152 ;  /* 0x0000001fff997819 */ /* 0x000fe20000011498 */
[----:B------:R-:W-:Y:S01]  /*f2d0*/  ULDC UR42, c[0x0][0xadc] ;  /* 0x0002b700002a7ab9 */ /* 0x000fe20000000800 */
[----:B------:R-:W-:Y:S01]  /*f2e0*/  ULDC UR39, c[0x0][0xadc] ;  /* 0x0002b70000277ab9 */ /* 0x000fe20000000800 */
[----:B------:R-:W-:Y:S01]  /*f2f0*/  ULDC UR43, c[0x0][0xad4] ;  /* 0x0002b500002b7ab9 */ /* 0x000fe20000000800 */
[----:B------:R-:W-:Y:S01]  /*f300*/  LEA.HI R153, R153, R152, RZ, 0x6 ;  /* 0x0000009899997211 */ /* 0x000fe200078f30ff */
[----:B------:R-:W-:Y:S01]  /*f310*/  ULDC UR45, c[0x0][0xad4] ;  /* 0x0002b500002d7ab9 */ /* 0x000fe20000000800 */
[----:B------:R-:W-:Y:S01]  /*f320*/  ULDC UR38, c[0x0][0xa80] ;  /* 0x0002a00000267ab9 */ /* 0x000fe20000000800 */
[----:B------:R-:W-:Y:S01]  /*f330*/  ULDC UR41, c[0x0][0xa80] ;  /* 0x0002a00000297ab9 */ /* 0x000fe20000000800 */
[----:B------:R-:W-:Y:S01]  /*f340*/  SHF.R.S32.HI R153, RZ, 0x6, R153 ;  /* 0x00000006ff997819 */ /* 0x000fe20000011499 */
[----:B------:R-:W-:Y:S01]  /*f350*/  ULDC UR40, c[0x0][0xa80] ;  /* 0x0002a00000287ab9 */ /* 0x000fe20000000800 */
[----:B------:R-:W-:Y:S01]  /*f360*/  ULDC UR46, c[0x0][0xad8] ;  /* 0x0002b600002e7ab9 */ /* 0x000fe20000000800 */
[----:B------:R-:W-:Y:S01]  /*f370*/  ULDC UR44, c[0x0][0xad8] ;  /* 0x0002b600002c7ab9 */ /* 0x000fe20000000800 */
[----:B------:R-:W-:Y:S01]  /*f380*/  VIMNMX R215, R223, R153, !PT ;  /* 0x00000099dfd77248 */ /* 0x000fe20007fe0100 */
[----:B------:R-:W-:Y:S03]  /*f390*/  BSSY B1, `(.L_x_3473) ;  /* 0x00003f9000017945 */ /* 0x000fe60003800000 */
[----:B------:R-:W-:-:S13]  /*f3a0*/  ISETP.GE.AND P1, PT, R20, R215, PT ;  /* 0x000000d71400720c */ /* 0x000fda0003f26270 */
[----:B------:R-:W-:Y:S05]  /*f3b0*/  @!P1 BRA `(.L_x_3474) ;  /* 0x0000003c00d89947 */ /* 0x000fea0003800000 */
[----:B------:R-:W-:Y:S01]  /*f3c0*/  BSSY B0, `(.L_x_3475) ;  /* 0x00003f2000007945 */ /* 0x000fe20003800000 */
.L_x_3496:
[----:B------:R-:W-:-:S05]  /*f3d0*/  VIADD R198, R22, 0x1 ;  /* 0x0000000116c67836 */ /* 0x000fca0000000000 */
[----:B------:R-:W-:-:S04]  /*f3e0*/  ISETP.NE.AND P1, PT, R198, 0x2, PT ;  /* 0x00000002c600780c */ /* 0x000fc80003f25270 */
[----:B------:R-:W-:Y:S02]  /*f3f0*/  SEL R14, RZ, 0x1, P1 ;  /* 0x00000001ff0e7807 */ /* 0x000fe40000800000 */
[----:B------:R-:W-:Y:S02]  /*f400*/  SEL R198, R198, RZ, P1 ;  /* 0x000000ffc6c67207 */ /* 0x000fe40000800000 */
[----:B------:R-:W-:Y:S01]  /*f410*/  LOP3.LUT R23, R23, R14, RZ, 0x3c, !PT ;  /* 0x0000000e17177212 */ /* 0x000fe200078e3cff */
[----:B0-----:R-:W-:Y:S06]  /*f420*/  @!P0 BRA `(.L_x_3476) ;  /* 0x0000000000048947 */ /* 0x001fec0003800000 */
[----:B------:R-:W-:Y:S01]  /*f430*/  BPT.TRAP 0x1 ;  /* 0x000000040000795c */ /* 0x000fe20000300000 */
.L_x_3476:
[----:B------:R-:W-:Y:S01]  /*f440*/  IMAD R199, R198, 0x8, R17 ;  /* 0x00000008c6c77824 */ /* 0x000fe200078e0211 */
[----:B------:R-:W-:-:S04]  /*f450*/  SHF.L.U32 R14, R23, 0x1f, RZ ;  /* 0x0000001f170e7819 */ /* 0x000fc800000006ff */
[----:B------:R0:W1:Y:S01]  /*f460*/  SYNCS.PHASECHK.TRANS64.TRYWAIT P1, [R199+URZ+0x38830], R14 ;  /* 0x0388300ec70075a7 */ /* 0x000062000802017f */
[----:B------:R-:W-:Y:S05]  /*f470*/  @!P0 BRA `(.L_x_3477) ;  /* 0x0000000000048947 */ /* 0x000fea0003800000 */
[----:B------:R-:W-:Y:S01]  /*f480*/  BPT.TRAP 0x1 ;  /* 0x000000040000795c */ /* 0x000fe20000300000 */
.L_x_3477:
[----:B------:R-:W-:Y:S01]  /*f490*/  BSSY B2, `(.L_x_3478) ;  /* 0x0000006000027945 */ /* 0x000fe20003800000 */
[----:B------:R-:W-:Y:S02]  /*f4a0*/  IMAD R156, R198, 0x200, R195 ;  /* 0x00000200c69c7824 */ /* 0x000fe400078e02c3 */
[----:B------:R-:W-:Y:S01]  /*f4b0*/  IMAD.MOV.U32 R157, RZ, RZ, 0x40000040 ;  /* 0x40000040ff9d7424 */ /* 0x000fe200078e00ff */
[----:B-1----:R-:W-:Y:S06]  /*f4c0*/  @P1 BRA `(.L_x_3479) ;  /* 0x0000000000081947 */ /* 0x002fec0003800000 */
[----:B------:R-:W1:Y:S02]  /*f4d0*/  SYNCS.PHASECHK.TRANS64.TRYWAIT P1, [R199+URZ+0x38830], R14 ;  /* 0x0388300ec70075a7 */ /* 0x000e64000802017f */
[----:B-1----:R-:W-:Y:S05]  /*f4e0*/  @!P1 BRA `(.L_x_3480) ;  /* 0x000001b000589947 */ /* 0x002fea0003800000 */
.L_x_3479:
[----:B------:R-:W-:Y:S05]  /*f4f0*/  BSYNC B2 ;  /* 0x0000000000027941 */ /* 0x000fea0003800000 */
.L_x_3478:
        /* <DEDUP_REMOVED lines=36> */
.L_x_3481:
[----:B------:R2:W3:Y:S01]  /*f740*/  SYNCS.PHASECHK.TRANS64.TRYWAIT P1, [R199+URZ+0x38850], R14 ;  /* 0x0388500ec70075a7 */ /* 0x0004e2000802017f */
[----:B------:R-:W-:Y:S05]  /*f750*/  @!P0 BRA `(.L_x_3482) ;  /* 0x0000000000048947 */ /* 0x000fea0003800000 */
[----:B------:R-:W-:Y:S01]  /*f760*/  BPT.TRAP 0x1 ;  /* 0x000000040000795c */ /* 0x000fe20000300000 */
.L_x_3482:
[----:B------:R-:W-:Y:S04]  /*f770*/  BSSY B2, `(.L_x_3483) ;  /* 0x0000004000027945 */ /* 0x000fe80003800000 */
[----:B---3--:R-:W-:Y:S05]  /*f780*/  @P1 BRA `(.L_x_3484) ;  /* 0x0000000000081947 */ /* 0x008fea0003800000 */
[----:B------:R-:W3:Y:S02]  /*f790*/  SYNCS.PHASECHK.TRANS64.TRYWAIT P1, [R199+URZ+0x38850], R14 ;  /* 0x0388500ec70075a7 */ /* 0x000ee4000802017f */
[----:B---3--:R-:W-:Y:S05]  /*f7a0*/  @!P1 BRA `(.L_x_3485) ;  /* 0x000001ac00bc9947 */ /* 0x008fea0003800000 */
.L_x_3484:
[----:B------:R-:W-:Y:S05]  /*f7b0*/  BSYNC B2 ;  /* 0x0000000000027941 */ /* 0x000fea0003800000 */
.L_x_3483:
[----:B------:R-:W-:Y:S01]  /*f7c0*/  IMAD R200, R198, 0x1000, R210 ;  /* 0x00001000c6c87824 */ /* 0x000fe200078e02d2 */
[----:B------:R-:W-:Y:S01]  /*f7d0*/  R2UR UR4, R2 ;  /* 0x00000000020472ca */ /* 0x000fe200000e0000 */
[----:B------:R-:W-:Y:S01]  /*f7e0*/  IMAD.MOV.U32 R201, RZ, RZ, 0x40000040 ;  /* 0x40000040ffc97424 */ /* 0x000fe200078e00ff */
[----:B------:R-:W-:Y:S01]  /*f7f0*/  R2UR UR5, R3 ;  /* 0x00000000030572ca */ /* 0x000fe200000e0000 */
[----:B------:R-:W-:Y:S01]  /*f800*/  WARPGROUP.ARRIVE ;  /* 0x00000000000079c5 */ /* 0x000fe20000000000 */
[----:B------:R-:W-:Y:S01]  /*f810*/  R2UR UR6, R200 ;  /* 0x00000000c80672ca */ /* 0x000fe200000e0000 */
[----:B------:R-:W-:Y:S01]  /*f820*/  VIADD R202, R2, 0x2 ;  /* 0x0000000202ca7836 */ /* 0x000fe20000000000 */
[----:B------:R-:W-:Y:S01]  /*f830*/  R2UR UR7, R201 ;  /* 0x00000000c90772ca */ /* 0x000fe200000e0000 */
[----:B------:R-:W-:Y:S02]  /*f840*/  IMAD.MOV.U32 R203, RZ, RZ, 0x40000040 ;  /* 0x40000040ffcb7424 */ /* 0x000fe400078e00ff */
[----:B------:R-:W4:Y:S01]  /*f850*/  S2R R21, SR_TID.X ;  /* 0x0000000000157919 */ /* 0x000f220000002100 */
[----:B------:R-:W-:-:S02]  /*f860*/  VIADD R201, R200, 0x800 ;  /* 0x00000800c8c97836 */ /* 0x000fc40000000000 */
[----:B------:R-:W-:Y:S02]  /*f870*/  VIADD R204, R2, 0x800 ;  /* 0x0000080002cc7836 */ /* 0x000fe40000000000 */
[----:B------:R-:W-:Y:S02]  /*f880*/  IMAD.MOV.U32 R208, RZ, RZ, 0x4 ;  /* 0x00000004ffd07424 */ /* 0x000fe400078e00ff */
[----:B------:R-:W-:Y:S02]  /*f890*/  IMAD.MOV.U32 R205, RZ, RZ, 0xa00 ;  /* 0x00000a00ffcd7424 */ /* 0x000fe400078e00ff */
[----:B------:R-:W-:Y:S01]  /*f8a0*/  VIADD R209, R200, 0xe00 ;  /* 0x00000e00c8d17836 */ /* 0x000fe20000000000 */
[----:B------:R-:W-:Y:S01]  /*f8b0*/  HGMMA.64x64x16.F32.BF16 R152, gdesc[UR4], R152, gsb0 ;  /* 0x00e00000049879f0 */ /* 0x000fe20008001898 */
[----:B------:R-:W-:Y:S01]  /*f8c0*/  R2UR UR4, R202 ;  /* 0x00000000ca0472ca */ /* 0x000fe200000e0000 */
[----:B------:R-:W-:Y:S01]  /*f8d0*/  VIADD R202, R200, 0x2 ;  /* 0x00000002c8ca7836 */ /* 0x000fe20000000000 */
[----:B------:R-:W-:Y:S01]  /*f8e0*/  R2UR UR5, R203 ;  /* 0x00000000cb0572ca */ /* 0x000fe200000e0000 */
[----:B------:R-:W-:-:S02]  /*f8f0*/  IMAD.MOV.U32 R203, RZ, RZ, 0x40000040 ;  /* 0x40000040ffcb7424 */ /* 0x000fc400078e00ff */
[----:B------:R-:W-:Y:S01]  /*f900*/  VIADD R206, R2, 0xe00 ;  /* 0x00000e0002ce7836 */ /* 0x000fe20000000000 */
[----:B------:R-:W-:Y:S01]  /*f910*/  R2UR UR6, R202 ;  /* 0x00000000ca0672ca */ /* 0x000fe200000e0000 */
[----:B------:R-:W-:Y:S01]  /*f920*/  VIADD R202, R2, 0x4 ;  /* 0x0000000402ca7836 */ /* 0x000fe20000000000 */
[----:B------:R-:W-:Y:S01]  /*f930*/  R2UR UR7, R203 ;  /* 0x00000000cb0772ca */ /* 0x000fe200000e0000 */
[----:B------:R-:W-:Y:S02]  /*f940*/  IMAD.MOV.U32 R203, RZ, RZ, 0x40000040 ;  /* 0x40000040ffcb7424 */ /* 0x000fe400078e00ff */
[----:B------:R-:W-:Y:S01]  /*f950*/  IMAD.MOV.U32 R207, RZ, RZ, 0x40000040 ;  /* 0x40000040ffcf7424 */ /* 0x000fe200078e00ff */
[----:B----4-:R-:W-:-:S05]  /*f960*/  SHF.R.U32.HI R21, RZ, 0x7, R21 ;  /* 0x00000007ff157819 */ /* 0x010fca0000011615 */
[----:B0123--:R-:W0:Y:S02]  /*f970*/  SHFL.IDX PT, R14, R21, RZ, 0x1f ;  /* 0x00001fff150e7589 */ /* 0x00fe2400000e0000 */
[----:B0-----:R-:W-:-:S04]  /*f980*/  ISETP.GT.AND P1, PT, R14, 0x7f, PT ;  /* 0x0000007f0e00780c */ /* 0x001fc80003f24270 */
[----:B------:R-:W-:Y:S02]  /*f990*/  SEL R21, RZ, 0x2, !P1 ;  /* 0x00000002ff157807 */ /* 0x000fe40004800000 */
[C---:B------:R-:W-:Y:S02]  /*f9a0*/  SEL R14, R208.reuse, 0x2, P1 ;  /* 0x00000002d00e7807 */ /* 0x040fe40000800000 */
[----:B------:R-:W-:Y:S02]  /*f9b0*/  SEL R208, R208, 0x6, !P1 ;  /* 0x00000006d0d07807 */ /* 0x000fe40004800000 */
[----:B------:R-:W-:-:S04]  /*f9c0*/  SEL R205, R205, 0x980, P1 ;  /* 0x00000980cdcd7807 */ /* 0x000fc80000800000 */
[----:B------:R-:W-:Y:S01]  /*f9d0*/  LOP3.LUT R205, R205, 0xa00, RZ, 0xc0, !PT ;  /* 0x00000a00cdcd7812 */ /* 0x000fe200078ec0ff */
        /* <DEDUP_REMOVED lines=186> */
[----:B------:R-:W-:Y:S01]  /*10580*/  VIADD R201, R2, 0xa00 ;  /* 0x00000a0002c97836 */ /* 0x000fe20000000000 */
[----:B------:R-:W-:Y:S02]  /*10590*/  R2UR UR6, R202 ;  /* 0x00000000ca0672ca */ /* 0x000fe400000e0000 */
[----:B------:R-:W-:Y:S01]  /*105a0*/  R2UR UR7, R203 ;  /* 0x00000000cb0772ca */ /* 0x000fe200000e0000 */
[----:B------:R-:W-:Y:S01]  /*105b0*/  IMAD.MOV.U32 R203, RZ, RZ, 0x40000040 ;  /* 0x40000040ffcb7424 */ /* 0x000fe200078e00ff */
[----:B------:R-:W-:-:S02]  /*105c0*/  IADD3 R202, R204, R205, R2 ;  /* 0x000000cdccca7210 */ /* 0x000fc40007ffe002 */
[----:B------:R-:W-:Y:S01]  /*105d0*/  IADD3 R204, R204, R205, R200 ;  /* 0x000000cdcccc7210 */ /* 0x000fe20007ffe0c8 */
        /* <DEDUP_REMOVED lines=9> */
[----:B------:R-:W-:Y:S01]  /*10670*/  VIADD R204, R200, 0xa00 ;  /* 0x00000a00c8cc7836 */ /* 0x000fe20000000000 */
[----:B------:R-:W-:Y:S01]  /*10680*/  R2UR UR7, R205 ;  /* 0x00000000cd0772ca */ /* 0x000fe200000e0000 */
        /* <DEDUP_REMOVED lines=25> */
[----:B------:R-:W-:Y:S01]  /*10820*/  VIADD R201, R2, 0xc00 ;  /* 0x00000c0002c97836 */ /* 0x000fe20000000000 */
[----:B------:R-:W-:Y:S02]  /*10830*/  WARPGROUP.DEPBAR.LE gsb0, 0x0 ;  /* 0x00008000000079c5 */ /* 0x000fe40000010000 */
[----:B------:R-:W-:-:S07]  /*10840*/  WARPGROUP.ARRIVE ;  /* 0x00000000000079c5 */ /* 0x000fce0000000000 */
        /* <DEDUP_REMOVED lines=87> */
[C---:B------:R-:W-:Y:S01]  /*10dc0*/  IMAD.IADD R202, R206.reuse, 0x1, R14 ;  /* 0x00000001ceca7824 */ /* 0x040fe200078e020e */
[----:B------:R-:W-:Y:S01]  /*10dd0*/  R2UR UR5, R203 ;  /* 0x00000000cb0572ca */ /* 0x000fe200000e0000 */
[----:B------:R-:W-:Y:S02]  /*10de0*/  IMAD.MOV.U32 R203, RZ, RZ, 0x40000040 ;  /* 0x40000040ffcb7424 */ /* 0x000fe400078e00ff */
[----:B------:R-:W-:Y:S02]  /*10df0*/  IMAD.IADD R206, R206, 0x1, R208 ;  /* 0x00000001cece7824 */ /* 0x000fe400078e02d0 */
[----:B------:R-:W-:Y:S02]  /*10e00*/  IMAD.IADD R208, R208, 0x1, R209 ;  /* 0x00000001d0d07824 */ /* 0x000fe400078e02d1 */
        /* <DEDUP_REMOVED lines=35> */
.L_x_3486:
[----:B------:R-:W0:Y:S01]  /*11040*/  LDC R14, c[0x0][0x448] ;  /* 0x00011200ff0e7b82 */ /* 0x000e220000000800 */
[----:B------:R-:W-:Y:S01]  /*11050*/  IMAD.IADD R206, R222, 0x1, R197 ;  /* 0x00000001dece7824 */ /* 0x000fe200078e02c5 */
[----:B------:R-:W-:Y:S01]  /*11060*/  UISETP.NE.AND UP0, UPT, UR48, URZ, UPT ;  /* 0x0000003f3000728c */ /* 0x000fe2000bf05270 */
[----:B0-----:R-:W-:-:S13]  /*11070*/  ISETP.NE.AND P1, PT, R14, 0x1, PT ;  /* 0x000000010e00780c */ /* 0x001fda0003f25270 */
[----:B------:R-:W0:Y:S08]  /*11080*/  @P1 LDC R21, c[0x0][0x44c] ;  /* 0x00011300ff151b82 */ /* 0x000e300000000800 */
[----:B------:R-:W1:Y:S01]  /*11090*/  @P1 LDC R14, c[0x0][0x450] ;  /* 0x00011400ff0e1b82 */ /* 0x000e620000000800 */
[----:B0-----:R-:W-:-:S05]  /*110a0*/  @P1 IMAD.HI.U32 R21, R206, R21, RZ ;  /* 0x00000015ce151227 */ /* 0x001fca00078e00ff */
[----:B-1----:R-:W-:Y:S01]  /*110b0*/  @P1 SHF.R.U32.HI R206, RZ, R14, R21 ;  /* 0x0000000effce1219 */ /* 0x002fe20000011615 */
[----:B------:R-:W-:Y:S01]  /*110c0*/  VIADD R14, R199, 0x38840 ;  /* 0x00038840c70e7836 */ /* 0x000fe20000000000 */
[----:B------:R-:W-:Y:S01]  /*110d0*/  PLOP3.LUT P1, PT, PT, PT, UP0, 0x40, 0x0 ;  /* 0x000000000000781c */ /* 0x000fe20003f2e808 */
[----:B------:R-:W-:Y:S02]  /*110e0*/  IMAD.U32 R21, RZ, RZ, UR43 ;  /* 0x0000002bff157e24 */ /* 0x000fe4000f8e00ff */
[----:B------:R-:W0:Y:S01]  /*110f0*/  SHFL.IDX PT, R207, R206, RZ, 0x1c1f ;  /* 0x001c1fffcecf7589 */ /* 0x000e2200000e0000 */
[----:B------:R-:W-:Y:S02]  /*11100*/  PRMT R14, R187, 0x654, R14 ;  /* 0x00000654bb0e7816 */ /* 0x000fe4000000000e */
[----:B------:R-:W-:Y:S02]  /*11110*/  LOP3.LUT R205, RZ, R21, RZ, 0x33, !PT ;  /* 0x00000015ffcd7212 */ /* 0x000fe400078e33ff */
[----:B------:R1:W-:Y:S02]  /*11120*/  SYNCS.ARRIVE.TRANS64.RED.A1T0 RZ, [R14+URZ], RZ ;  /* 0x000000ff0eff79a7 */ /* 0x0003e4000810043f */
[----:B-1----:R-:W-:-:S05]  /*11130*/  IMAD.SHL.U32 R14, R20, 0x40, RZ ;  /* 0x00000040140e7824 */ /* 0x002fca00078e00ff */
[----:B------:R-:W-:-:S04]  /*11140*/  IADD3 R204, -R190, 0x1, -R14 ;  /* 0x00000001becc7810 */ /* 0x000fc80007ffe90e */
[----:B------:R-:W-:-:S05]  /*11150*/  IADD3 R204, -R184, R204, R185 ;  /* 0x000000ccb8cc7210 */ /* 0x000fca0007ffe1b9 */
[----:B------:R-:W-:Y:S02]  /*11160*/  IMAD.IADD R205, R205, 0x1, R204 ;  /* 0x00000001cdcd7824 */ /* 0x000fe400078e02cc */
[----:B------:R-:W-:Y:S02]  /*11170*/  VIADD R204, R204, UR46 ;  /* 0x0000002ecccc7c36 */ /* 0x000fe40008000000 */
[C---:B0-----:R-:W-:Y:S02]  /*11180*/  IMAD.IADD R202, R207.reuse, 0x1, R205 ;  /* 0x00000001cfca7824 */ /* 0x041fe400078e02cd */
        /* <DEDUP_REMOVED lines=14> */
.L_x_3489:
[----:B------:R-:W-:-:S05]  /*11270*/  IMAD.U32 R208, RZ, RZ, UR42 ;  /* 0x0000002affd07e24 */ /* 0x000fca000f8e00ff */
[----:B------:R-:W-:-:S13]  /*11280*/  ISETP.NE.AND P1, PT, R208, 0x1, PT ;  /* 0x00000001d000780c */ /* 0x000fda0003f25270 */
[----:B------:R-:W0:Y:S02]  /*11290*/  @P1 LDC.64 R200, c[0x0][0xae0] ;  /* 0x0002b800ffc81b82 */ /* 0x000e240000000a00 */
[----:B0-----:R-:W-:-:S05]  /*112a0*/  @P1 IMAD.HI.U32 R200, R207, R200, RZ ;  /* 0x000000c8cfc81227 */ /* 0x001fca00078e00ff */
[----:B------:R-:W-:-:S07]  /*112b0*/  @P1 SHF.R.U32.HI R207, RZ, R201, R200 ;  /* 0x000000c9ffcf1219 */ /* 0x000fce00000116c8 */
.L_x_3490:
[----:B------:R-:W-:Y:S05]  /*112c0*/  BSYNC B2 ;  /* 0x0000000000027941 */ /* 0x000fea0003800000 */
.L_x_3488:
[----:B------:R-:W-:-:S04]  /*112d0*/  IMAD R207, R207, R208, -R14 ;  /* 0x000000d0cfcf7224 */ /* 0x000fc800078e0a0e */
[----:B------:R-:W-:-:S05]  /*112e0*/  IMAD.IADD R207, R207, 0x1, -R190 ;  /* 0x00000001cfcf7824 */ /* 0x000fca00078e0abe */
[----:B------:R-:W-:Y:S02]  /*112f0*/  VIMNMX R202, R202, R207, !PT ;  /* 0x000000cfcaca7248 */ /* 0x000fe40007fe0100 */
[----:B------:R-:W-:-:S07]  /*11300*/  VIADDMNMX R203, R207, R208, R203, PT ;  /* 0x000000d0cfcb7246 */ /* 0x000fce00038001cb */
.L_x_3487:
[----:B------:R-:W-:Y:S01]  /*11310*/  ISETP.GT.AND P1, PT, R20, -0x1, PT ;  /* 0xffffffff1400780c */ /* 0x000fe20003f24270 */
[----:B------:R-:W0:Y:S01]  /*11320*/  SHFL.IDX PT, R206, R206, 0x1, 0x1c1f ;  /* 0x003c1f00cece7f89 */ /* 0x000e2200000e0000 */
[----:B------:R-:W-:Y:S02]  /*11330*/  UISETP.NE.AND UP0, UPT, UR48, URZ, UPT ;  /* 0x0000003f3000728c */ /* 0x000fe4000bf05270 */
[C---:B------:R-:W-:Y:S02]  /*11340*/  ISETP.GT.AND P4, PT, R202.reuse, RZ, P1 ;  /* 0x000000ffca00720c */ /* 0x040fe40000f84270 */
[C---:B------:R-:W-:Y:S02]  /*11350*/  ISETP.GT.AND P3, PT, R202.reuse, 0x1, P1 ;  /* 0x00000001ca00780c */ /* 0x040fe40000f64270 */
[----:B------:R-:W-:Y:S02]  /*11360*/  ISETP.LT.OR P4, PT, R203, 0x1, P4 ;  /* 0x00000001cb00780c */ /* 0x000fe40002781670 */
[----:B------:R-:W-:-:S02]  /*11370*/  ISETP.GT.AND P5, PT, R202, 0x8, P1 ;  /* 0x00000008ca00780c */ /* 0x000fc40000fa4270 */
[----:B------:R-:W-:Y:S02]  /*11380*/  ISETP.GT.AND P2, PT, R202, 0x9, P1 ;  /* 0x00000009ca00780c */ /* 0x000fe40000f44270 */
[----:B------:R-:W-:Y:S02]  /*11390*/  FSEL R200, R152, -INF , !P4 ;  /* 0xff80000098c87808 */ /* 0x000fe40006000000 */
[----:B------:R-:W-:Y:S02]  /*113a0*/  ISETP.GT.AND P4, PT, R202, 0x10, P1 ;  /* 0x00000010ca00780c */ /* 0x000fe40000f84270 */
[C---:B------:R-:W-:Y:S02]  /*113b0*/  ISETP.LT.OR P3, PT, R203.reuse, 0x2, P3 ;  /* 0x00000002cb00780c */ /* 0x040fe40001f61670 */
[C---:B------:R-:W-:Y:S02]  /*113c0*/  ISETP.LT.OR P5, PT, R203.reuse, 0x9, P5 ;  /* 0x00000009cb00780c */ /* 0x040fe40002fa1670 */
[----:B------:R-:W-:-:S02]  /*113d0*/  ISETP.LT.OR P2, PT, R203, 0xa, P2 ;  /* 0x0000000acb00780c */ /* 0x000fc40001741670 */
[----:B------:R-:W-:Y:S01]  /*113e0*/  ISETP.LT.OR P4, PT, R203, 0x11, P4 ;  /* 0x00000011cb00780c */ /* 0x000fe20002781670 */
[--C-:B0-----:R-:W-:Y:S01]  /*113f0*/  IMAD.IADD R204, R204, 0x1, R206.reuse ;  /* 0x00000001cccc7824 */ /* 0x101fe200078e02ce */
[----:B------:R-:W-:Y:S01]  /*11400*/  FSEL R201, R153, -INF , !P3 ;  /* 0xff80000099c97808 */ /* 0x000fe20005800000 */
[----:B------:R-:W-:Y:S01]  /*11410*/  IMAD.IADD R205, R205, 0x1, R206 ;  /* 0x00000001cdcd7824 */ /* 0x000fe200078e02ce */
[----:B------:R-:W-:Y:S02]  /*11420*/  FSEL R156, R156, -INF , !P5 ;  /* 0xff8000009c9c7808 */ /* 0x000fe40006800000 */
[----:B------:R-:W-:Y:S02]  /*11430*/  FSEL R157, R157, -INF , !P2 ;  /* 0xff8000009d9d7808 */ /* 0x000fe40005000000 */
[C---:B------:R-:W-:Y:S02]  /*11440*/  ISETP.GT.AND P3, PT, R202.reuse, 0x11, P1 ;  /* 0x00000011ca00780c */ /* 0x040fe40000f64270 */
[----:B------:R-:W-:-:S02]  /*11450*/  ISETP.GT.AND P5, PT, R202, 0x18, P1 ;  /* 0x00000018ca00780c */ /* 0x000fc40000fa4270 */
[----:B------:R-:W-:Y:S02]  /*11460*/  ISETP.GT.AND P2, PT, R202, 0x19, P1 ;  /* 0x00000019ca00780c */ /* 0x000fe40000f44270 */
[----:B------:R-:W-:Y:S02]  /*11470*/  FSEL R160, R160, -INF , !P4 ;  /* 0xff800000a0a07808 */ /* 0x000fe40006000000 */
[----:B------:R-:W-:Y:S02]  /*11480*/  ISETP.GT.AND P4, PT, R202, 0x20, P1 ;  /* 0x00000020ca00780c */ /* 0x000fe40000f84270 */
[C---:B------:R-:W-:Y:S02]  /*11490*/  ISETP.LT.OR P3, PT, R203.reuse, 0x12, P3 ;  /* 0x00000012cb00780c */ /* 0x040fe40001f61670 */
        /* <DEDUP_REMOVED lines=22> */
[----:B------:R-:W-:Y:S02]  /*11600*/  PLOP3.LUT P4, PT, PT, PT, UP0, 0x40, 0x0 ;  /* 0x000000000000781c */ /* 0x000fe40003f8e808 */
        /* <DEDUP_REMOVED lines=19> */
.L_x_3493:
[----:B------:R-:W-:-:S05]  /*11740*/  IMAD.U32 R176, RZ, RZ, UR42 ;  /* 0x0000002affb07e24 */ /* 0x000fca000f8e00ff */
[----:B------:R-:W-:-:S13]  /*11750*/  ISETP.NE.AND P2, PT, R176, 0x1, PT ;  /* 0x00000001b000780c */ /* 0x000fda0003f45270 */
[----:B------:R-:W0:Y:S02]  /*11760*/  @P2 LDC.64 R152, c[0x0][0xae0] ;  /* 0x0002b800ff982b82 */ /* 0x000e240000000a00 */
[----:B0-----:R-:W-:-:S05]  /*11770*/  @P2 IMAD.HI.U32 R152, R206, R152, RZ ;  /* 0x00000098ce982227 */ /* 0x001fca00078e00ff */
[----:B------:R-:W-:-:S07]  /*11780*/  @P2 SHF.R.U32.HI R206, RZ, R153, R152 ;  /* 0x00000099ffce2219 */ /* 0x000fce0000011698 */
.L_x_3494:
[----:B------:R-:W-:Y:S05]  /*11790*/  BSYNC B2 ;  /* 0x0000000000027941 */ /* 0x000fea0003800000 */
.L_x_3492:
[----:B------:R-:W-:-:S04]  /*117a0*/  IMAD R14, R206, R176, -R14 ;  /* 0x000000b0ce0e7224 */ /* 0x000fc800078e0a0e */
[----:B------:R-:W-:-:S05]  /*117b0*/  IMAD.IADD R14, R14, 0x1, -R190 ;  /* 0x000000010e0e7824 */ /* 0x000fca00078e0abe */
[----:B------:R-:W-:Y:S02]  /*117c0*/  VIMNMX R205, R205, R14, !PT ;  /* 0x0000000ecdcd7248 */ /* 0x000fe40007fe0100 */
[----:B------:R-:W-:-:S07]  /*117d0*/  VIADDMNMX R204, R14, R176, R204, PT ;  /* 0x000000b00ecc7246 */ /* 0x000fce00038001cc */
.L_x_3491:
        /* <DEDUP_REMOVED lines=40> */
[----:B------:R-:W0:Y:S01]  /*11a60*/  SHFL.BFLY PT, R152, R14, 0x2, 0x1f ;  /* 0x0c401f000e987f89 */ /* 0x000e2200000e0000 */
        /* <DEDUP_REMOVED lines=14> */
[----:B0-----:R-:W-:Y:S02]  /*11b50*/  FMNMX.FTZ R152, R14, R152, !PT ;  /* 0x000000980e987209 */ /* 0x001fe40007810000 */
[C---:B------:R-:W-:Y:S02]  /*11b60*/  LOP3.LUT P0, RZ, R16.reuse, 0x400000, RZ, 0xc0, !PT ;  /* 0x0040000010ff7812 */ /* 0x040fe4000780c0ff */
[----:B------:R-:W-:Y:S01]  /*11b70*/  LOP3.LUT R16, R16, 0xfffffff7, RZ, 0xc0, !PT ;  /* 0xfffffff710107812 */ /* 0x000fe200078ec0ff */
[----:B------:R-:W0:Y:S01]  /*11b80*/  SHFL.BFLY PT, R176, R152, 0x1, 0x1f ;  /* 0x0c201f0098b07f89 */ /* 0x000e2200000e0000 */
        /* <DEDUP_REMOVED lines=12> */
[----:B0-----:R-:W-:Y:S02]  /*11c50*/  FMNMX.FTZ R176, R152, R176, !PT ;  /* 0x000000b098b07209 */ /* 0x001fe40007810000 */
        /* <DEDUP_REMOVED lines=20> */
[C---:B------:R-:W-:Y:S01]  /*11da0*/  LOP3.LUT P0, RZ, R16.reuse, 0x10, RZ, 0xc0, !PT ;  /* 0x0000001010ff7812 */ /* 0x040fe2000780c0ff */
[----:B------:R-:W-:Y:S01]  /*11db0*/  FMUL.FTZ R7, R7, R14 ;  /* 0x0000000e07077220 */ /* 0x000fe20000410000 */
[----:B------:R-:W-:Y:S02]  /*11dc0*/  LOP3.LUT R16, R16, 0xffdfffff, RZ, 0xc0, !PT ;  /* 0xffdfffff10107812 */ /* 0x000fe400078ec0ff */
[----:B------:R-:W-:-:S05]  /*11dd0*/  FSEL R152, R152, RZ, P4 ;  /* 0x000000ff98987208 */ /* 0x000fca0002000000 */
[-CC-:B------:R-:W-:Y:S01]  /*11de0*/  FFMA.FTZ R153, R168, R14.reuse, -R152.reuse ;  /* 0x0000000ea8997223 */ /* 0x180fe20000010898 */
[----:B------:R-:W-:Y:S01]  /*11df0*/  FMNMX.FTZ R168, R154, R15, !PT ;  /* 0x0000000f9aa87209 */ /* 0x000fe20007810000 */
[-CC-:B------:R-:W-:Y:S01]  /*11e00*/  FFMA.FTZ R200, R200, R14.reuse, -R152.reuse ;  /* 0x0000000ec8c87223 */ /* 0x180fe20000010898 */
[-CC-:B------:R-:W-:Y:S01]  /*11e10*/  FFMA.FTZ R201, R201, R14.reuse, -R152.reuse ;  /* 0x0000000ec9c97223 */ /* 0x180fe20000010898 */
[----:B------:R-:W-:Y:S01]  /*11e20*/  @P0 LOP3.LUT R16, R16, 0x200000, RZ, 0xfc, !PT ;  /* 0x0020000010100812 */ /* 0x000fe200078efcff */
[--C-:B------:R-:W-:Y:S01]  /*11e30*/  FFMA.FTZ R156, R156, R14, -R152.reuse ;  /* 0x0000000e9c9c7223 */ /* 0x100fe20000010898 */
[----:B------:R-:W-:Y:S01]  /*11e40*/  FMNMX.FTZ R168, R155, R168, !PT ;  /* 0x000000a89ba87209 */ /* 0x000fe20007810000 */
[-CC-:B------:R-:W-:Y:S01]  /*11e50*/  FFMA.FTZ R157, R157, R14.reuse, -R152.reuse ;  /* 0x0000000e9d9d7223 */ /* 0x180fe20000010898 */
[----:B------:R-:W-:Y:S01]  /*11e60*/  LOP3.LUT P0, RZ, R16, 0x40, RZ, 0xc0, !PT ;  /* 0x0000004010ff7812 */ /* 0x000fe2000780c0ff */
[--C-:B------:R-:W-:Y:S01]  /*11e70*/  FFMA.FTZ R160, R160, R14, -R152.reuse ;  /* 0x0000000ea0a07223 */ /* 0x100fe20000010898 */
[----:B------:R-:W-:Y:S01]  /*11e80*/  FMNMX.FTZ R168, R158, R168, !PT ;  /* 0x000000a89ea87209 */ /* 0x000fe20007810000 */
[-CC-:B------:R-:W-:Y:S01]  /*11e90*/  FFMA.FTZ R161, R161, R14.reuse, -R152.reuse ;  /* 0x0000000ea1a17223 */ /* 0x180fe20000010898 */
[----:B------:R-:W-:Y:S01]  /*11ea0*/  FSEL R170, R170, -INF , !P0 ;  /* 0xff800000aaaa7808 */ /* 0x000fe20004000000 */
[--C-:B------:R-:W-:Y:S01]  /*11eb0*/  FFMA.FTZ R164, R164, R14, -R152.reuse ;  /* 0x0000000ea4a47223 */ /* 0x100fe20000010898 */
[----:B------:R-:W-:Y:S01]  /*11ec0*/  FMNMX.FTZ R168, R159, R168, !PT ;  /* 0x000000a89fa87209 */ /* 0x000fe20007810000 */
[-CC-:B------:R-:W-:Y:S01]  /*11ed0*/  FFMA.FTZ R165, R165, R14.reuse, -R152.reuse ;  /* 0x0000000ea5a57223 */ /* 0x180fe20000010898 */
[----:B------:R-:W-:Y:S01]  /*11ee0*/  LOP3.LUT P0, RZ, R16, 0x200000, RZ, 0xc0, !PT ;  /* 0x0020000010ff7812 */ /* 0x000fe2000780c0ff */
        /* <DEDUP_REMOVED lines=12> */
[----:B------:R-:W-:Y:S01]  /*11fb0*/  FFMA.FTZ R152, R181, R14, -R152 ;  /* 0x0000000eb5987223 */ /* 0x000fe20000010898 */
[----:B------:R-:W-:Y:S01]  /*11fc0*/  FMNMX.FTZ R168, R167, R168, !PT ;  /* 0x000000a8a7a87209 */ /* 0x000fe20007810000 */
[----:B------:R-:W-:Y:S01]  /*11fd0*/  MUFU.EX2 R203, R200 ;  /* 0x000000c800cb7308 */ /* 0x000fe20000000800 */
[----:B------:R-:W-:-:S02]  /*11fe0*/  FSEL R174, R174, -INF , !P4 ;  /* 0xff800000aeae7808 */ /* 0x000fc40006000000 */
[----:B------:R-:W-:Y:S02]  /*11ff0*/  FMNMX.FTZ R168, R170, R168, !PT ;  /* 0x000000a8aaa87209 */ /* 0x000fe40007810000 */
[----:B------:R-:W-:Y:S02]  /*12000*/  FSEL R175, R175, -INF , !P0 ;  /* 0xff800000afaf7808 */ /* 0x000fe40004000000 */
[----:B------:R-:W-:Y:S01]  /*12010*/  FMNMX.FTZ R168, R171, R168, !PT ;  /* 0x000000a8aba87209 */ /* 0x000fe20007810000 */
[----:B------:R-:W-:Y:S01]  /*12020*/  MUFU.EX2 R200, R160 ;  /* 0x000000a000c87308 */ /* 0x000fe20000000800 */
[----:B------:R-:W-:Y:S02]  /*12030*/  LOP3.LUT P0, RZ, R16, 0x80000, RZ, 0xc0, !PT ;  /* 0x0008000010ff7812 */ /* 0x000fe4000780c0ff */
[----:B------:R-:W-:-:S04]  /*12040*/  FMNMX.FTZ R168, R174, R168, !PT ;  /* 0x000000a8aea87209 */ /* 0x000fc80007810000 */
[----:B------:R-:W-:Y:S01]  /*12050*/  FMNMX.FTZ R168, R175, R168, !PT ;  /* 0x000000a8afa87209 */ /* 0x000fe20007810000 */
[----:B------:R-:W-:Y:S03]  /*12060*/  MUFU.EX2 R160, R153 ;  /* 0x0000009900a07308 */ /* 0x000fe60000000800 */
[----:B------:R-:W-:-:S04]  /*12070*/  FMNMX.FTZ R168, R178, R168, !PT ;  /* 0x000000a8b2a87209 */ /* 0x000fc80007810000 */
[----:B------:R-:W-:Y:S01]  /*12080*/  FMNMX.FTZ R168, R179, R168, !PT ;  /* 0x000000a8b3a87209 */ /* 0x000fe20007810000 */
[----:B------:R-:W-:Y:S03]  /*12090*/  MUFU.EX2 R204, R161 ;  /* 0x000000a100cc7308 */ /* 0x000fe60000000800 */
[----:B------:R-:W-:-:S04]  /*120a0*/  FMNMX.FTZ R168, R182, R168, !PT ;  /* 0x000000a8b6a87209 */ /* 0x000fc80007810000 */
[----:B------:R-:W-:Y:S01]  /*120b0*/  FMNMX.FTZ R168, R183, R168, !PT ;  /* 0x000000a8b7a87209 */ /* 0x000fe20007810000 */
[----:B------:R-:W0:Y:S04]  /*120c0*/  MUFU.EX2 R201, R201 ;  /* 0x000000c900c97308 */ /* 0x000e280000000800 */
[----:B------:R-:W1:Y:S04]  /*120d0*/  SHFL.BFLY PT, R181, R168, 0x2, 0x1f ;  /* 0x0c401f00a8b57f89 */ /* 0x000e6800000e0000 */
[----:B------:R-:W-:Y:S08]  /*120e0*/  MUFU.EX2 R157, R157 ;  /* 0x0000009d009d7308 */ /* 0x000ff00000000800 */
[----:B------:R-:W-:Y:S08]  /*120f0*/  MUFU.EX2 R164, R164 ;  /* 0x000000a400a47308 */ /* 0x000ff00000000800 */
[----:B------:R-:W-:Y:S01]  /*12100*/  MUFU.EX2 R165, R165 ;  /* 0x000000a500a57308 */ /* 0x000fe20000000800 */
[----:B-1----:R-:W-:-:S07]  /*12110*/  FMNMX.FTZ R168, R168, R181, !PT ;  /* 0x000000b5a8a87209 */ /* 0x002fce0007810000 */
[----:B------:R0:W-:Y:S01]  /*12120*/  MUFU.EX2 R181, R156 ;  /* 0x0000009c00b57308 */ /* 0x0001e20000000800 */
[----:B------:R-:W1:Y:S07]  /*12130*/  SHFL.BFLY PT, R205, R168, 0x1, 0x1f ;  /* 0x0c201f00a8cd7f89 */ /* 0x000e6e00000e0000 */
[----:B------:R-:W-:Y:S01]  /*12140*/  MUFU.EX2 R202, R202 ;  /* 0x000000ca00ca7308 */ /* 0x000fe20000000800 */
[----:B0-----:R-:W-:-:S07]  /*12150*/  F2FP.BF16.F32.PACK_AB R156, R201, R203 ;  /* 0x000000cbc99c723e */ /* 0x001fce00000010ff */
[----:B------:R-:W-:Y:S08]  /*12160*/  MUFU.EX2 R177, R177 ;  /* 0x000000b100b17308 */ /* 0x000ff00000000800 */
[----:B------:R-:W-:Y:S01]  /*12170*/  MUFU.EX2 R180, R180 ;  /* 0x000000b400b47308 */ /* 0x000fe20000000800 */
[----:B-1----:R-:W-:-:S04]  /*12180*/  FMNMX.FTZ R168, R168, R205, !PT ;  /* 0x000000cda8a87209 */ /* 0x002fc80007810000 */
[----:B------:R-:W-:-:S04]  /*12190*/  FSETP.NEU.FTZ.AND P2, PT, R168, -INF , PT ;  /* 0xff800000a800780b */ /* 0x000fc80003f5d000 */
[----:B------:R-:W-:-:S05]  /*121a0*/  FSEL R153, R168, RZ, P2 ;  /* 0x000000ffa8997208 */ /* 0x000fca0001000000 */
[----:B------:R-:W-:Y:S02]  /*121b0*/  FADD.FTZ R15, -R153, R15 ;  /* 0x0000000f990f7221 */ /* 0x000fe40000010100 */
[----:B------:R0:W1:Y:S02]  /*121c0*/  MUFU.EX2 R153, R7 ;  /* 0x0000000700997308 */ /* 0x0000640000000800 */
[----:B------:R-:W-:-:S06]  /*121d0*/  FMUL.FTZ R15, R15, R14 ;  /* 0x0000000e0f0f7220 */ /* 0x000fcc0000410000 */
[----:B------:R-:W2:Y:S01]  /*121e0*/  MUFU.EX2 R161, R15 ;  /* 0x0000000f00a17308 */ /* 0x000ea20000000800 */
[----:B0-----:R-:W-:-:S04]  /*121f0*/  @!P1 IMAD R7, R22, 0x40, R196 ;  /* 0x0000004016079824 */ /* 0x001fc800078e02c4 */
[----:B------:R-:W-:-:S03]  /*12200*/  @!P1 IMAD R7, R7, 0x4, R17 ;  /* 0x0000000407079824 */ /* 0x000fc600078e0211 */
[----:B------:R0:W-:Y:S01]  /*12210*/  MUFU.EX2 R22, R172 ;  /* 0x000000ac00167308 */ /* 0x0001e20000000800 */
[-C--:B-1----:R-:W-:Y:S01]  /*12220*/  FMUL.FTZ R24, R24, R153.reuse ;  /* 0x0000009918187220 */ /* 0x082fe20000410000 */
[----:B------:R-:W-:Y:S01]  /*12230*/  @!P1 STS [R7+0x38400], R153 ;  /* 0x0384009907009388 */ /* 0x000fe20000000800 */
[-C--:B------:R-:W-:Y:S01]  /*12240*/  FMUL.FTZ R25, R25, R153.reuse ;  /* 0x0000009919197220 */ /* 0x080fe20000410000 */
[-C--:B------:R-:W-:Y:S01]  /*12250*/  FMUL.FTZ R28, R28, R153.reuse ;  /* 0x000000991c1c7220 */ /* 0x080fe20000410000 */
[-C--:B------:R-:W-:Y:S01]  /*12260*/  FMUL.FTZ R29, R29, R153.reuse ;  /* 0x000000991d1d7220 */ /* 0x080fe20000410000 */
[-C--:B------:R-:W-:Y:S01]  /*12270*/  FMUL.FTZ R32, R32, R153.reuse ;  /* 0x0000009920207220 */ /* 0x080fe20000410000 */
[-C--:B------:R-:W-:Y:S01]  /*12280*/  FMUL.FTZ R33, R33, R153.reuse ;  /* 0x0000009921217220 */ /* 0x080fe20000410000 */
[----:B------:R-:W-:Y:S01]  /*12290*/  MUFU.EX2 R15, R169 ;  /* 0x000000a9000f7308 */ /* 0x000fe20000000800 */
[----:B--2---:R1:W-:Y:S01]  /*122a0*/  @!P1 STS [R7+0x38420], R161 ;  /* 0x038420a107009388 */ /* 0x0043e20000000800 */
        /* <DEDUP_REMOVED lines=9> */
[-C--:B-1----:R-:W-:Y:S01]  /*12340*/  FMUL.FTZ R7, R168, R14.reuse ;  /* 0x0000000ea8077220 */ /* 0x082fe20000410000 */
        /* <DEDUP_REMOVED lines=9> */
[-CC-:B0-----:R-:W-:Y:S01]  /*123e0*/  FFMA.FTZ R172, R154, R14.reuse, -R7.reuse ;  /* 0x0000000e9aac7223 */ /* 0x181fe20000010807 */
[-CC-:B------:R-:W-:Y:S01]  /*123f0*/  FFMA.FTZ R154, R155, R14.reuse, -R7.reuse ;  /* 0x0000000e9b9a7223 */ /* 0x180fe20000010807 */
[----:B------:R-:W-:Y:S01]  /*12400*/  FFMA.FTZ R155, R158, R14, -R7 ;  /* 0x0000000e9e9b7223 */ /* 0x000fe20000010807 */
[----:B------:R-:W-:Y:S01]  /*12410*/  FFMA.FTZ R158, R153, R6, R203 ;  /* 0x00000006999e7223 */ /* 0x000fe200000100cb */
[-CC-:B------:R-:W-:Y:S01]  /*12420*/  FFMA.FTZ R159, R159, R14.reuse, -R7.reuse ;  /* 0x0000000e9f9f7223 */ /* 0x180fe20000010807 */
[-CC-:B------:R-:W-:Y:S01]  /*12430*/  FFMA.FTZ R162, R162, R14.reuse, -R7.reuse ;  /* 0x0000000ea2a27223 */ /* 0x180fe20000010807 */
[-CC-:B------:R-:W-:Y:S01]  /*12440*/  FFMA.FTZ R163, R163, R14.reuse, -R7.reuse ;  /* 0x0000000ea3a37223 */ /* 0x180fe20000010807 */
[-CC-:B------:R-:W-:Y:S01]  /*12450*/  FFMA.FTZ R166, R166, R14.reuse, -R7.reuse ;  /* 0x0000000ea6a67223 */ /* 0x180fe20000010807 */
[-CC-:B------:R-:W-:Y:S01]  /*12460*/  FFMA.FTZ R167, R167, R14.reuse, -R7.reuse ;  /* 0x0000000ea7a77223 */ /* 0x180fe20000010807 */
[-CC-:B--2---:R-:W-:Y:S01]  /*12470*/  FFMA.FTZ R173, R170, R14.reuse, -R7.reuse ;  /* 0x0000000eaaad7223 */ /* 0x184fe20000010807 */
[-CC-:B------:R-:W-:Y:S01]  /*12480*/  FFMA.FTZ R171, R171, R14.reuse, -R7.reuse ;  /* 0x0000000eabab7223 */ /* 0x180fe20000010807 */
[-CC-:B------:R-:W-:Y:S01]  /*12490*/  FFMA.FTZ R174, R174, R14.reuse, -R7.reuse ;  /* 0x0000000eaeae7223 */ /* 0x180fe20000010807 */
[-CC-:B------:R-:W-:Y:S01]  /*124a0*/  FFMA.FTZ R175, R175, R14.reuse, -R7.reuse ;  /* 0x0000000eafaf7223 */ /* 0x180fe20000010807 */
[-CC-:B------:R-:W-:Y:S01]  /*124b0*/  FFMA.FTZ R178, R178, R14.reuse, -R7.reuse ;  /* 0x0000000eb2b27223 */ /* 0x180fe20000010807 */
[-CC-:B------:R-:W-:Y:S01]  /*124c0*/  FFMA.FTZ R179, R179, R14.reuse, -R7.reuse ;  /* 0x0000000eb3b37223 */ /* 0x180fe20000010807 */
[-CC-:B------:R-:W-:Y:S01]  /*124d0*/  FFMA.FTZ R182, R182, R14.reuse, -R7.reuse ;  /* 0x0000000eb6b67223 */ /* 0x180fe20000010807 */
[----:B------:R-:W-:Y:S01]  /*124e0*/  FFMA.FTZ R183, R183, R14, -R7 ;  /* 0x0000000eb7b77223 */ /* 0x000fe20000010807 */
[----:B------:R-:W-:-:S02]  /*124f0*/  IMAD.MOV.U32 R7, RZ, RZ, 0x40000040 ;  /* 0x40000040ff077424 */ /* 0x000fc400078e00ff */
[----:B------:R-:W-:Y:S01]  /*12500*/  FADD.FTZ R158, R201, R158 ;  /* 0x0000009ec99e7221 */ /* 0x000fe20000010000 */
[----:B------:R-:W0:Y:S01]  /*12510*/  MUFU.EX2 R172, R172 ;  /* 0x000000ac00ac7308 */ /* 0x000e220000000800 */
[----:B------:R-:W-:Y:S02]  /*12520*/  IMAD R6, R198, 0x1000, R211 ;  /* 0x00001000c6067824 */ /* 0x000fe400078e02d3 */
[----:B------:R-:W-:Y:S01]  /*12530*/  FMUL.FTZ R68, R68, R153 ;  /* 0x0000009944447220 */ /* 0x000fe20000410000 */
[----:B------:R-:W-:Y:S01]  /*12540*/  R2UR UR7, R7 ;  /* 0x00000000070772ca */ /* 0x000fe200000e0000 */
[----:B------:R-:W-:Y:S01]  /*12550*/  FADD.FTZ R7, R181, R158 ;  /* 0x0000009eb5077221 */ /* 0x000fe20000010000 */
        /* <DEDUP_REMOVED lines=10> */
[-C--:B------:R-:W-:Y:S01]  /*12600*/  FMUL.FTZ R81, R81, R153.reuse ;  /* 0x0000009951517220 */ /* 0x080fe20000410000 */
[----:B------:R-:W-:Y:S01]  /*12610*/  FADD.FTZ R7, R204, R7 ;  /* 0x00000007cc077221 */ /* 0x000fe20000010000 */
[----:B------:R-:W1:Y:S01]  /*12620*/  MUFU.EX2 R157, R154 ;  /* 0x0000009a009d7308 */ /* 0x000e620000000800 */
[----:B0-----:R-:W-:Y:S01]  /*12630*/  FFMA.FTZ R0, R161, R0, R172 ;  /* 0x00000000a1007223 */ /* 0x001fe200000100ac */
[-C--:B------:R-:W-:Y:S01]  /*12640*/  FMUL.FTZ R84, R84, R153.reuse ;  /* 0x0000009954547220 */ /* 0x080fe20000410000 */
[----:B------:R-:W-:Y:S01]  /*12650*/  FADD.FTZ R7, R164, R7 ;  /* 0x00000007a4077221 */ /* 0x000fe20000010000 */
[-C--:B------:R-:W-:Y:S01]  /*12660*/  FMUL.FTZ R85, R85, R153.reuse ;  /* 0x0000009955557220 */ /* 0x080fe20000410000 */
[-C--:B------:R-:W-:Y:S01]  /*12670*/  FMUL.FTZ R88, R88, R153.reuse ;  /* 0x0000009958587220 */ /* 0x080fe20000410000 */
[-C--:B------:R-:W-:Y:S01]  /*12680*/  FMUL.FTZ R89, R89, R153.reuse ;  /* 0x0000009959597220 */ /* 0x080fe20000410000 */
[----:B------:R-:W-:Y:S01]  /*12690*/  FADD.FTZ R7, R165, R7 ;  /* 0x00000007a5077221 */ /* 0x000fe20000010000 */
        /* <DEDUP_REMOVED lines=9> */
[----:B-1----:R-:W-:Y:S01]  /*12730*/  FADD.FTZ R0, R157, R0 ;  /* 0x000000009d007221 */ /* 0x002fe20000010000 */
[-C--:B------:R-:W-:Y:S01]  /*12740*/  FMUL.FTZ R105, R105, R153.reuse ;  /* 0x0000009969697220 */ /* 0x080fe20000410000 */
[-C--:B------:R-:W-:Y:S01]  /*12750*/  FMUL.FTZ R108, R108, R153.reuse ;  /* 0x000000996c6c7220 */ /* 0x080fe20000410000 */
[-C--:B------:R-:W-:Y:S01]  /*12760*/  FMUL.FTZ R109, R109, R153.reuse ;  /* 0x000000996d6d7220 */ /* 0x080fe20000410000 */
[----:B------:R-:W-:Y:S01]  /*12770*/  FADD.FTZ R0, R155, R0 ;  /* 0x000000009b007221 */ /* 0x000fe20000010000 */
[-C--:B------:R-:W-:Y:S01]  /*12780*/  FMUL.FTZ R112, R112, R153.reuse ;  /* 0x0000009970707220 */ /* 0x080fe20000410000 */
[-C--:B------:R-:W-:Y:S01]  /*12790*/  FMUL.FTZ R113, R113, R153.reuse ;  /* 0x0000009971717220 */ /* 0x080fe20000410000 */
[----:B------:R-:W1:Y:S01]  /*127a0*/  MUFU.EX2 R163, R163 ;  /* 0x000000a300a37308 */ /* 0x000e620000000800 */
        /* <DEDUP_REMOVED lines=24> */
[----:B0-----:R-:W-:Y:S01]  /*12930*/  FADD.FTZ R0, R166, R0 ;  /* 0x00000000a6007221 */ /* 0x001fe20000010000 */
[----:B------:R-:W-:Y:S01]  /*12940*/  F2FP.BF16.F32.PACK_AB R157, R157, R172 ;  /* 0x000000ac9d9d723e */ /* 0x000fe200000010ff */
[----:B------:R-:W-:Y:S01]  /*12950*/  FMUL.FTZ R26, R26, R161 ;  /* 0x000000a11a1a7220 */ /* 0x000fe20000410000 */
[----:B------:R-:W-:Y:S01]  /*12960*/  F2FP.BF16.F32.PACK_AB R159, R159, R155 ;  /* 0x0000009b9f9f723e */ /* 0x000fe200000010ff */
[----:B------:R-:W-:Y:S01]  /*12970*/  BAR.SYNC.DEFER_BLOCKING 0xf, 0x100 ;  /* 0x03c4000000007b1d */ /* 0x000fe20000010000 */
[----:B------:R-:W-:Y:S01]  /*12980*/  F2FP.BF16.F32.PACK_AB R154, R165, R164 ;  /* 0x000000a4a59a723e */ /* 0x000fe200000010ff */
[-C--:B------:R-:W-:Y:S01]  /*12990*/  FMUL.FTZ R27, R27, R161.reuse ;  /* 0x000000a11b1b7220 */ /* 0x080fe20000410000 */
[----:B------:R-:W-:Y:S01]  /*129a0*/  F2FP.BF16.F32.PACK_AB R153, R163, R162 ;  /* 0x000000a2a399723e */ /* 0x000fe200000010ff */
[-C--:B------:R-:W-:Y:S01]  /*129b0*/  FMUL.FTZ R30, R30, R161.reuse ;  /* 0x000000a11e1e7220 */ /* 0x080fe20000410000 */
[----:B--2---:R-:W-:Y:S01]  /*129c0*/  F2FP.BF16.F32.PACK_AB R155, R167, R166 ;  /* 0x000000a6a79b723e */ /* 0x004fe200000010ff */
        /* <DEDUP_REMOVED lines=33> */
[----:B--2---:R-:W-:Y:S01]  /*12be0*/  F2FP.BF16.F32.PACK_AB R152, R204, R200 ;  /* 0x000000c8cc98723e */ /* 0x004fe200000010ff */
        /* <DEDUP_REMOVED lines=36> */
[----:B------:R-:W-:Y:S01]  /*12e30*/  FADD.FTZ R172, R160, R7 ;  /* 0x00000007a0ac7221 */ /* 0x000fe20000010000 */
[----:B------:R-:W-:Y:S01]  /*12e40*/  R2UR UR6, R6 ;  /* 0x00000000060672ca */ /* 0x000fe200000e0000 */
[----:B------:R-:W-:Y:S01]  /*12e50*/  FADD.FTZ R0, R167, R0 ;  /* 0x00000000a7007221 */ /* 0x000fe20000010000 */
[----:B------:R-:W-:Y:S01]  /*12e60*/  F2FP.BF16.F32.PACK_AB R160, R15, R160 ;  /* 0x000000a00fa0723e */ /* 0x000fe200000010ff */
[----:B------:R5:W-:Y:S01]  /*12e70*/  STSM.16.M88.4 [R216+0x36400], R156 ;  /* 0x0364009cd8007844 */ /* 0x000be20000000200 */
[----:B------:R-:W-:Y:S01]  /*12e80*/  F2FP.BF16.F32.PACK_AB R162, R169, R22 ;  /* 0x00000016a9a2723e */ /* 0x000fe200000010ff */
[----:B------:R-:W-:Y:S01]  /*12e90*/  IMAD.MOV.U32 R7, RZ, RZ, 0x40000040 ;  /* 0x40000040ff077424 */ /* 0x000fe200078e00ff */
[----:B0-----:R-:W-:Y:S01]  /*12ea0*/  F2FP.BF16.F32.PACK_AB R161, R171, R173 ;  /* 0x000000adaba1723e */ /* 0x001fe200000010ff */
[----:B------:R0:W-:Y:S01]  /*12eb0*/  STSM.16.M88.4 [R217], R152 ;  /* 0x00000098d9007844 */ /* 0x0001e20000000200 */
[----:B-1----:R-:W-:Y:S01]  /*12ec0*/  F2FP.BF16.F32.PACK_AB R163, R175, R174 ;  /* 0x000000aeafa3723e */ /* 0x002fe200000010ff */
[----:B------:R-:W-:Y:S01]  /*12ed0*/  FADD.FTZ R0, R173, R0 ;  /* 0x00000000ad007221 */ /* 0x000fe20000010000 */
[----:B------:R-:W-:Y:S01]  /*12ee0*/  F2FP.BF16.F32.PACK_AB R164, R177, R202 ;  /* 0x000000cab1a4723e */ /* 0x000fe200000010ff */
[----:B------:R-:W-:Y:S01]  /*12ef0*/  FADD.FTZ R172, R15, R172 ;  /* 0x000000ac0fac7221 */ /* 0x000fe20000010000 */
[----:B---3--:R-:W-:Y:S01]  /*12f00*/  F2FP.BF16.F32.PACK_AB R166, R170, R180 ;  /* 0x000000b4aaa6723e */ /* 0x008fe200000010ff */
[----:B------:R1:W-:Y:S01]  /*12f10*/  STSM.16.M88.4 [R219], R160 ;  /* 0x000000a0db007844 */ /* 0x0003e20000000200 */
[----:B--2---:R-:W-:Y:S01]  /*12f20*/  F2FP.BF16.F32.PACK_AB R165, R179, R178 ;  /* 0x000000b2b3a5723e */ /* 0x004fe200000010ff */
[----:B------:R-:W-:Y:S01]  /*12f30*/  FADD.FTZ R0, R171, R0 ;  /* 0x00000000ab007221 */ /* 0x000fe20000010000 */
[----:B----4-:R-:W-:Y:S01]  /*12f40*/  F2FP.BF16.F32.PACK_AB R167, R183, R182 ;  /* 0x000000b6b7a7723e */ /* 0x010fe200000010ff */
[----:B------:R-:W-:-:S02]  /*12f50*/  FADD.FTZ R172, R22, R172 ;  /* 0x000000ac16ac7221 */ /* 0x000fc40000010000 */
[----:B------:R-:W-:Y:S02]  /*12f60*/  FADD.FTZ R0, R174, R0 ;  /* 0x00000000ae007221 */ /* 0x000fe40000010000 */
[----:B------:R1:W-:Y:S01]  /*12f70*/  STSM.16.M88.4 [R218], R164 ;  /* 0x000000a4da007844 */ /* 0x0003e20000000200 */
[----:B------:R-:W-:Y:S01]  /*12f80*/  WARPGROUP.ARRIVE ;  /* 0x00000000000079c5 */ /* 0x000fe20000000000 */
[----:B------:R-:W-:Y:S01]  /*12f90*/  FADD.FTZ R172, R169, R172 ;  /* 0x000000aca9ac7221 */ /* 0x000fe20000010000 */
[----:B------:R-:W-:-:S03]  /*12fa0*/  FADD.FTZ R0, R175, R0 ;  /* 0x00000000af007221 */ /* 0x000fc60000010000 */
[----:B------:R-:W-:Y:S01]  /*12fb0*/  FADD.FTZ R172, R202, R172 ;  /* 0x000000accaac7221 */ /* 0x000fe20000010000 */
[----:B------:R-:W-:Y:S01]  /*12fc0*/  HGMMA.64x256x16.F32.BF16 R24, R156, gdesc[UR4].tnspB, R24, gsb0 ;  /* 0x43e000049c187df0 */ /* 0x000fe20008001818 */
[----:B------:R-:W-:Y:S02]  /*12fd0*/  FADD.FTZ R0, R178, R0 ;  /* 0x00000000b2007221 */ /* 0x000fe40000010000 */
[----:B------:R-:W-:Y:S02]  /*12fe0*/  FADD.FTZ R172, R177, R172 ;  /* 0x000000acb1ac7221 */ /* 0x000fe40000010000 */
[----:B------:R-:W-:Y:S02]  /*12ff0*/  FADD.FTZ R0, R179, R0 ;  /* 0x00000000b3007221 */ /* 0x000fe40000010000 */
[----:B------:R-:W-:Y:S02]  /*13000*/  FADD.FTZ R172, R180, R172 ;  /* 0x000000acb4ac7221 */ /* 0x000fe40000010000 */
[----:B------:R-:W-:-:S04]  /*13010*/  FADD.FTZ R0, R182, R0 ;  /* 0x00000000b6007221 */ /* 0x000fc80000010000 */
[----:B------:R-:W-:Y:S01]  /*13020*/  FADD.FTZ R0, R183, R0 ;  /* 0x00000000b7007221 */ /* 0x000fe20000010000 */
[----:B------:R-:W-:Y:S02]  /*13030*/  WARPGROUP.DEPBAR.LE gsb0, 0x0 ;  /* 0x00008000000079c5 */ /* 0x000fe40000010000 */
[----:B-----5:R-:W-:Y:S01]  /*13040*/  VIADD R156, R6, 0x80 ;  /* 0x00000080069c7836 */ /* 0x020fe20000000000 */
[----:B------:R-:W-:Y:S01]  /*13050*/  WARPGROUP.ARRIVE ;  /* 0x00000000000079c5 */ /* 0x000fe20000000000 */
[----:B------:R-:W-:-:S03]  /*13060*/  IMAD.MOV.U32 R157, RZ, RZ, 0x40000040 ;  /* 0x40000040ff9d7424 */ /* 0x000fc600078e00ff */
[----:B------:R-:W-:Y:S02]  /*13070*/  R2UR UR6, R156 ;  /* 0x000000009c0672ca */ /* 0x000fe400000e0000 */
[----:B------:R-:W-:-:S13]  /*13080*/  R2UR UR7, R157 ;  /* 0x000000009d0772ca */ /* 0x000fda00000e0000 */
[----:B------:R-:W-:Y:S03]  /*13090*/  HGMMA.64x256x16.F32.BF16 R24, R152, gdesc[UR4].tnspB, R24, gsb0 ;  /* 0x43e0000498187df0 */ /* 0x000fe60008001818 */
[----:B------:R-:W-:Y:S02]  /*130a0*/  WARPGROUP.DEPBAR.LE gsb0, 0x0 ;  /* 0x00008000000079c5 */ /* 0x000fe40000010000 */
[C---:B0-----:R-:W-:Y:S01]  /*130b0*/  VIADD R152, R6.reuse, 0x100 ;  /* 0x0000010006987836 */ /* 0x041fe20000000000 */
[----:B------:R-:W-:Y:S01]  /*130c0*/  WARPGROUP.ARRIVE ;  /* 0x00000000000079c5 */ /* 0x000fe20000000000 */
[----:B------:R-:W-:Y:S02]  /*130d0*/  IMAD.MOV.U32 R153, RZ, RZ, 0x40000040 ;  /* 0x40000040ff997424 */ /* 0x000fe400078e00ff */
[----:B------:R-:W-:Y:S01]  /*130e0*/  VIADD R6, R6, 0x180 ;  /* 0x0000018006067836 */ /* 0x000fe20000000000 */
[----:B------:R-:W-:-:S02]  /*130f0*/  R2UR UR6, R152 ;  /* 0x00000000980672ca */ /* 0x000fc400000e0000 */
[----:B------:R-:W-:-:S15]  /*13100*/  R2UR UR7, R153 ;  /* 0x00000000990772ca */ /* 0x000fde00000e0000 */
[----:B------:R-:W-:-:S01]  /*13110*/  NOP ;  /* 0x0000000000007918 */ /* 0x000fc20000000000 */
[----:B------:R-:W-:Y:S01]  /*13120*/  HGMMA.64x256x16.F32.BF16 R24, R160, gdesc[UR4].tnspB, R24, gsb0 ;  /* 0x43e00004a0187df0 */ /* 0x000fe20008001818 */
[----:B------:R-:W-:Y:S01]  /*13130*/  R2UR UR6, R6 ;  /* 0x00000000060672ca */ /* 0x000fe200000e0000 */
[----:B------:R-:W-:Y:S01]  /*13140*/  FADD.FTZ R6, R170, R172 ;  /* 0x000000acaa067221 */ /* 0x000fe20000010000 */
        /* <DEDUP_REMOVED lines=16> */
.L_x_3495:
[C---:B------:R-:W-:Y:S01]  /*13250*/  ISETP.GT.AND P1, PT, R20.reuse, R215, PT ;  /* 0x000000d71400720c */ /* 0x040fe20003f24270 */
        /* <DEDUP_REMOVED lines=9> */
.L_x_3475:
[----:B------:R-:W-:Y:S02]  /*132f0*/  IMAD.MOV.U32 R15, RZ, RZ, R168 ;  /* 0x000000ffff0f7224 */ /* 0x000fe400078e00a8 */
[----:B------:R-:W-:Y:S02]  /*13300*/  IMAD.MOV.U32 R7, RZ, RZ, R176 ;  /* 0x000000ffff077224 */ /* 0x000fe400078e00b0 */
[----:B------:R-:W-:-:S07]  /*13310*/  IMAD.MOV.U32 R22, RZ, RZ, R198 ;  /* 0x000000ffff167224 */ /* 0x000fce00078e00c6 */
.L_x_3474:
[----:B------:R-:W-:Y:S05]  /*13320*/  BSYNC B1 ;  /* 0x0000000000017941 */ /* 0x000fea0003800000 */
.L_x_3473:
        /* <DEDUP_REMOVED lines=24> */
.L_x_3499:
[----:B------:R-:W-:-:S13]  /*134b0*/  ISETP.NE.AND P1, PT, R155, 0x1, PT ;  /* 0x000000019b00780c */ /* 0x000fda0003f25270 */
[----:B------:R-:W1:Y:S02]  /*134c0*/  @P1 LDC.64 R152, c[0x0][0xae0] ;  /* 0x0002b800ff981b82 */ /* 0x000e640000000a00 */
[----:B-1----:R-:W-:-:S05]  /*134d0*/  @P1 IMAD.HI.U32 R152, R154, R152, RZ ;  /* 0x000000989a981227 */ /* 0x002fca00078e00ff */
[----:B------:R-:W-:-:S07]  /*134e0*/  @P1 SHF.R.U32.HI R154, RZ, R153, R152 ;  /* 0x00000099ff9a1219 */ /* 0x000fce0000011698 */
.L_x_3500:
[----:B------:R-:W-:Y:S05]  /*134f0*/  BSYNC B0 ;  /* 0x0000000000007941 */ /* 0x000fea0003800000 */
.L_x_3498:
[----:B------:R-:W-:-:S05]  /*13500*/  IMAD R154, R154, R155, RZ ;  /* 0x0000009b9a9a7224 */ /* 0x000fca00078e02ff */
[----:B------:R-:W-:-:S07]  /*13510*/  VIMNMX R21, R21, R154, !PT ;  /* 0x0000009a15157248 */ /* 0x000fce0007fe0100 */
.L_x_3497:
        /* <DEDUP_REMOVED lines=10> */
[----:B0-----:R-:W-:Y:S02]  /*135c0*/  IMAD.MOV.U32 R199, RZ, RZ, R7 ;  /* 0x000000ffffc77224 */ /* 0x001fe400078e0007 */
[----:B------:R-:W-:-:S07]  /*135d0*/  IMAD.MOV.U32 R208, RZ, RZ, R22 ;  /* 0x000000ffffd07224 */ /* 0x000fce00078e0016 */
.L_x_3515:
        /* <DEDUP_REMOVED lines=10> */
.L_x_3503:
[----:B------:R-:W-:Y:S01]  /*13680*/  IMAD R21, R22, 0x8, R17 ;  /* 0x0000000816157824 */ /* 0x000fe200078e0211 */
[----:B------:R-:W-:-:S04]  /*13690*/  SHF.L.U32 R7, R23, 0x1f, RZ ;  /* 0x0000001f17077819 */ /* 0x000fc800000006ff */
[----:B------:R0:W1:Y:S01]  /*136a0*/  SYNCS.PHASECHK.TRANS64.TRYWAIT P2, [R21+URZ+0x38830], R7 ;  /* 0x03883007150075a7 */ /* 0x000062000804017f */
[----:B------:R-:W-:Y:S05]  /*136b0*/  @!P0 BRA `(.L_x_3504) ;  /* 0x0000000000048947 */ /* 0x000fea0003800000 */
[----:B------:R-:W-:Y:S01]  /*136c0*/  BPT.TRAP 0x1 ;  /* 0x000000040000795c */ /* 0x000fe20000300000 */
.L_x_3504:
[----:B------:R-:W-:Y:S01]  /*136d0*/  BSSY B2, `(.L_x_3505) ;  /* 0x0000006000027945 */ /* 0x000fe20003800000 */
[----:B------:R-:W-:Y:S02]  /*136e0*/  IMAD R154, R22, 0x200, R195 ;  /* 0x00000200169a7824 */ /* 0x000fe400078e02c3 */
[----:B------:R-:W-:Y:S01]  /*136f0*/  IMAD.MOV.U32 R155, RZ, RZ, 0x40000040 ;  /* 0x40000040ff9b7424 */ /* 0x000fe200078e00ff */
[----:B-1----:R-:W-:Y:S06]  /*13700*/  @P2 BRA `(.L_x_3506) ;  /* 0x0000000000082947 */ /* 0x002fec0003800000 */
[----:B------:R-:W1:Y:S02]  /*13710*/  SYNCS.PHASECHK.TRANS64.TRYWAIT P2, [R21+URZ+0x38830], R7 ;  /* 0x03883007150075a7 */ /* 0x000e64000804017f */
[----:B-1----:R-:W-:Y:S05]  /*13720*/  @!P2 BRA `(.L_x_3507) ;  /* 0x0000016c00f0a947 */ /* 0x002fea0003800000 */
.L_x_3506:
[----:B------:R-:W-:Y:S05]  /*13730*/  BSYNC B2 ;  /* 0x0000000000027941 */ /* 0x000fea0003800000 */
.L_x_3505:
        /* <DEDUP_REMOVED lines=36> */
.L_x_3508:
[----:B------:R2:W3:Y:S01]  /*13980*/  SYNCS.PHASECHK.TRANS64.TRYWAIT P2, [R21+URZ+0x38850], R7 ;  /* 0x03885007150075a7 */ /* 0x0004e2000804017f */
[----:B------:R-:W-:Y:S05]  /*13990*/  @!P0 BRA `(.L_x_3509) ;  /* 0x0000000000048947 */ /* 0x000fea0003800000 */
[----:B------:R-:W-:Y:S01]  /*139a0*/  BPT.TRAP 0x1 ;  /* 0x000000040000795c */ /* 0x000fe20000300000 */
.L_x_3509:
[----:B------:R-:W-:Y:S04]  /*139b0*/  BSSY B2, `(.L_x_3510) ;  /* 0x0000004000027945 */ /* 0x000fe80003800000 */
[----:B---3--:R-:W-:Y:S05]  /*139c0*/  @P2 BRA `(.L_x_3511) ;  /* 0x0000000000082947 */ /* 0x008fea0003800000 */
[----:B------:R-:W3:Y:S02]  /*139d0*/  SYNCS.PHASECHK.TRANS64.TRYWAIT P2, [R21+URZ+0x38850], R7 ;  /* 0x03885007150075a7 */ /* 0x000ee4000804017f */
[----:B---3--:R-:W-:Y:S05]  /*139e0*/  @!P2 BRA `(.L_x_3512) ;  /* 0x0000016c0054a947 */ /* 0x008fea0003800000 */
.L_x_3511:
[----:B------:R-:W-:Y:S05]  /*139f0*/  BSYNC B2 ;  /* 0x0000000000027941 */ /* 0x000fea0003800000 */
.L_x_3510:
[----:B------:R-:W-:Y:S01]  /*13a00*/  IMAD R14, R22, 0x1000, R210 ;  /* 0x00001000160e7824 */ /* 0x000fe200078e02d2 */
[----:B------:R-:W-:Y:S01]  /*13a10*/  R2UR UR4, R2 ;  /* 0x00000000020472ca */ /* 0x000fe200000e0000 */
[----:B------:R-:W-:Y:S01]  /*13a20*/  IMAD.MOV.U32 R15, RZ, RZ, 0x40000040 ;  /* 0x40000040ff0f7424 */ /* 0x000fe200078e00ff */
[----:B------:R-:W-:Y:S01]  /*13a30*/  R2UR UR5, R3 ;  /* 0x00000000030572ca */ /* 0x000fe200000e0000 */
[----:B------:R-:W-:Y:S01]  /*13a40*/  WARPGROUP.ARRIVE ;  /* 0x00000000000079c5 */ /* 0x000fe20000000000 */
[----:B------:R-:W-:Y:S01]  /*13a50*/  R2UR UR6, R14 ;  /* 0x000000000e0672ca */ /* 0x000fe200000e0000 */
[C---:B------:R-:W-:Y:S01]  /*13a60*/  VIADD R200, R2.reuse, 0x2 ;  /* 0x0000000202c87836 */ /* 0x040fe20000000000 */
[----:B------:R-:W-:Y:S01]  /*13a70*/  R2UR UR7, R15 ;  /* 0x000000000f0772ca */ /* 0x000fe200000e0000 */
[----:B------:R-:W-:Y:S02]  /*13a80*/  IMAD.MOV.U32 R201, RZ, RZ, 0x40000040 ;  /* 0x40000040ffc97424 */ /* 0x000fe400078e00ff */
[----:B------:R-:W4:Y:S01]  /*13a90*/  S2R R202, SR_TID.X ;  /* 0x0000000000ca7919 */ /* 0x000f220000002100 */
[----:B------:R-:W-:-:S02]  /*13aa0*/  VIADD R203, R2, 0x800 ;  /* 0x0000080002cb7836 */ /* 0x000fc40000000000 */
[----:B------:R-:W-:Y:S02]  /*13ab0*/  IMAD.MOV.U32 R206, RZ, RZ, 0x4 ;  /* 0x00000004ffce7424 */ /* 0x000fe400078e00ff */
[----:B------:R-:W-:Y:S02]  /*13ac0*/  VIADD R207, R14, 0xe00 ;  /* 0x00000e000ecf7836 */ /* 0x000fe40000000000 */
[----:B------:R-:W-:Y:S02]  /*13ad0*/  VIADD R204, R2, 0xe00 ;  /* 0x00000e0002cc7836 */ /* 0x000fe40000000000 */
[----:B------:R-:W-:Y:S01]  /*13ae0*/  IMAD.MOV.U32 R205, RZ, RZ, 0x40000040 ;  /* 0x40000040ffcd7424 */ /* 0x000fe200078e00ff */
        /* <DEDUP_REMOVED lines=9> */
[----:B----4-:R-:W-:-:S05]  /*13b80*/  SHF.R.U32.HI R202, RZ, 0x7, R202 ;  /* 0x00000007ffca7819 */ /* 0x010fca00000116ca */
[----:B0123--:R0:W1:Y:S02]  /*13b90*/  SHFL.IDX PT, R7, R202, RZ, 0x1f ;  /* 0x00001fffca077589 */ /* 0x00f06400000e0000 */
        /* <DEDUP_REMOVED lines=321> */
[----:B------:R-:W-:Y:S02]  /*14fb0*/  IMAD.MOV.U32 R201, RZ, RZ, 0x40000040 ;  /* 0x40000040ffc97424 */ /* 0x000fe400078e00ff */
[----:B------:R-:W-:Y:S01]  /*14fc0*/  IMAD.MOV.U32 R15, RZ, RZ, 0x40 ;  /* 0x00000040ff0f7424 */ /* 0x000fe200078e00ff */
[----:B------:R-:W-:Y:S01]  /*14fd0*/  R2UR UR4, R200 ;  /* 0x00000000c80472ca */ /* 0x000fe200000e0000 */
[C---:B------:R-:W-:Y:S01]  /*14fe0*/  IMAD.IADD R200, R204.reuse, 0x1, R7 ;  /* 0x00000001ccc87824 */ /* 0x040fe200078e0207 */
[----:B------:R-:W-:Y:S01]  /*14ff0*/  R2UR UR5, R201 ;  /* 0x00000000c90572ca */ /* 0x000fe200000e0000 */
[----:B------:R-:W-:Y:S01]  /*15000*/  IMAD.MOV.U32 R201, RZ, RZ, 0x40000040 ;  /* 0x40000040ffc97424 */ /* 0x000fe200078e00ff */
[----:B------:R-:W-:Y:S01]  /*15010*/  SEL R15, R15, 0x3e, P2 ;  /* 0x0000003e0f0f7807 */ /* 0x000fe20001000000 */
[----:B------:R-:W-:-:S02]  /*15020*/  IMAD.IADD R204, R204, 0x1, R206 ;  /* 0x00000001cccc7824 */ /* 0x000fc400078e02ce */
[----:B------:R-:W-:Y:S01]  /*15030*/  IMAD.IADD R206, R206, 0x1, R207 ;  /* 0x00000001cece7824 */ /* 0x000fe200078e02cf */
[----:B------:R-:W-:Y:S01]  /*15040*/  LOP3.LUT R15, R15, 0x6, RZ, 0xc0, !PT ;  /* 0x000000060f0f7812 */ /* 0x000fe200078ec0ff */
        /* <DEDUP_REMOVED lines=35> */
.L_x_3513:
[----:B------:R-:W-:Y:S02]  /*15280*/  FMNMX.FTZ R7, R152, R199, !PT ;  /* 0x000000c798077209 */ /* 0x000fe40007810000 */
        /* <DEDUP_REMOVED lines=41> */
[----:B------:R-:W-:-:S03]  /*15520*/  FFMA.FTZ R207, R181, R14, -R207 ;  /* 0x0000000eb5cf7223 */ /* 0x000fc600000108cf */
[----:B------:R-:W1:Y:S08]  /*15530*/  MUFU.EX2 R152, R152 ;  /* 0x0000009800987308 */ /* 0x000e700000000800 */
        /* <DEDUP_REMOVED lines=8> */
[----:B------:R0:W-:Y:S01]  /*155c0*/  MUFU.EX2 R176, R168 ;  /* 0x000000a800b07308 */ /* 0x0001e20000000800 */
[----:B-1----:R-:W-:Y:S01]  /*155d0*/  FFMA.FTZ R202, R153, R6, R152 ;  /* 0x0000000699ca7223 */ /* 0x002fe20000010098 */
[----:B------:R-:W-:Y:S01]  /*155e0*/  VIADD R6, R21, 0x38840 ;  /* 0x0003884015067836 */ /* 0x000fe20000000000 */
[----:B------:R-:W-:Y:S01]  /*155f0*/  F2FP.BF16.F32.PACK_AB R152, R157, R152 ;  /* 0x000000989d98723e */ /* 0x000fe200000010ff */
[-C--:B------:R-:W-:Y:S01]  /*15600*/  FMUL.FTZ R37, R37, R153.reuse ;  /* 0x0000009925257220 */ /* 0x080fe20000410000 */
[----:B------:R-:W-:Y:S01]  /*15610*/  FADD.FTZ R202, R157, R202 ;  /* 0x000000ca9dca7221 */ /* 0x000fe20000010000 */
[----:B------:R-:W-:Y:S01]  /*15620*/  FMUL.FTZ R40, R40, R153 ;  /* 0x0000009928287220 */ /* 0x000fe20000410000 */
[----:B------:R-:W-:Y:S01]  /*15630*/  PRMT R6, R187, 0x654, R6 ;  /* 0x00000654bb067816 */ /* 0x000fe20000000006 */
[----:B------:R-:W-:Y:S01]  /*15640*/  MUFU.EX2 R201, R201 ;  /* 0x000000c900c97308 */ /* 0x000fe20000000800 */
[----:B0-----:R-:W-:-:S02]  /*15650*/  @!P2 IMAD R168, R208, 0x40, R196 ;  /* 0x00000040d0a8a824 */ /* 0x001fc400078e02c4 */
[-C--:B------:R-:W-:Y:S01]  /*15660*/  FMUL.FTZ R41, R41, R153.reuse ;  /* 0x0000009929297220 */ /* 0x080fe20000410000 */
[----:B------:R0:W-:Y:S01]  /*15670*/  SYNCS.ARRIVE.TRANS64.RED.A1T0 RZ, [R6+URZ], RZ ;  /* 0x000000ff06ff79a7 */ /* 0x0001e2000810043f */
[-C--:B------:R-:W-:Y:S01]  /*15680*/  FMUL.FTZ R44, R44, R153.reuse ;  /* 0x000000992c2c7220 */ /* 0x080fe20000410000 */
[----:B------:R-:W-:Y:S02]  /*15690*/  @!P2 IMAD R168, R168, 0x4, R17 ;  /* 0x00000004a8a8a824 */ /* 0x000fe400078e0211 */
[-C--:B------:R-:W-:Y:S01]  /*156a0*/  FMUL.FTZ R45, R45, R153.reuse ;  /* 0x000000992d2d7220 */ /* 0x080fe20000410000 */
[-C--:B------:R-:W-:Y:S01]  /*156b0*/  FMUL.FTZ R48, R48, R153.reuse ;  /* 0x0000009930307220 */ /* 0x080fe20000410000 */
[----:B------:R-:W-:Y:S01]  /*156c0*/  MUFU.EX2 R200, R200 ;  /* 0x000000c800c87308 */ /* 0x000fe20000000800 */
[-C--:B------:R-:W-:Y:S01]  /*156d0*/  FMUL.FTZ R49, R49, R153.reuse ;  /* 0x0000009931317220 */ /* 0x080fe20000410000 */
[----:B------:R-:W-:Y:S01]  /*156e0*/  @!P2 STS [R168+0x38400], R153 ;  /* 0x03840099a800a388 */ /* 0x000fe20000000800 */
[----:B0-----:R-:W-:Y:S01]  /*156f0*/  FMNMX.FTZ R6, R154, R198, !PT ;  /* 0x000000c69a067209 */ /* 0x001fe20007810000 */
[-C--:B------:R-:W-:Y:S01]  /*15700*/  FMUL.FTZ R52, R52, R153.reuse ;  /* 0x0000009934347220 */ /* 0x080fe20000410000 */
[-C--:B------:R-:W-:Y:S01]  /*15710*/  FMUL.FTZ R53, R53, R153.reuse ;  /* 0x0000009935357220 */ /* 0x080fe20000410000 */
[-C--:B------:R-:W-:Y:S01]  /*15720*/  FMUL.FTZ R56, R56, R153.reuse ;  /* 0x0000009938387220 */ /* 0x080fe20000410000 */
[----:B------:R-:W-:Y:S01]  /*15730*/  FMNMX.FTZ R6, R155, R6, !PT ;  /* 0x000000069b067209 */ /* 0x000fe20007810000 */
[----:B------:R-:W-:Y:S01]  /*15740*/  MUFU.EX2 R180, R160 ;  /* 0x000000a000b47308 */ /* 0x000fe20000000800 */
[-C--:B------:R-:W-:Y:S01]  /*15750*/  FMUL.FTZ R57, R57, R153.reuse ;  /* 0x0000009939397220 */ /* 0x080fe20000410000 */
[-C--:B------:R-:W-:Y:S01]  /*15760*/  FMUL.FTZ R60, R60, R153.reuse ;  /* 0x000000993c3c7220 */ /* 0x080fe20000410000 */
[----:B------:R-:W-:Y:S01]  /*15770*/  FMNMX.FTZ R6, R158, R6, !PT ;  /* 0x000000069e067209 */ /* 0x000fe20007810000 */
        /* <DEDUP_REMOVED lines=66> */
[----:B------:R-:W-:-:S04]  /*15ba0*/  FADD.FTZ R6, -R15, R198 ;  /* 0x000000c60f067221 */ /* 0x000fc80000010100 */
[----:B------:R-:W-:-:S04]  /*15bb0*/  FMUL.FTZ R6, R6, R14 ;  /* 0x0000000e06067220 */ /* 0x000fc80000410000 */
[----:B------:R-:W0:Y:S08]  /*15bc0*/  MUFU.EX2 R157, R6 ;  /* 0x00000006009d7308 */ /* 0x000e300000000800 */
[----:B------:R-:W-:Y:S08]  /*15bd0*/  MUFU.EX2 R6, R161 ;  /* 0x000000a100067308 */ /* 0x000ff00000000800 */
[----:B------:R-:W-:Y:S01]  /*15be0*/  MUFU.EX2 R161, R164 ;  /* 0x000000a400a17308 */ /* 0x000fe20000000800 */
[----:B0-----:R0:W-:Y:S01]  /*15bf0*/  @!P2 STS [R168+0x38420], R157 ;  /* 0x0384209da800a388 */ /* 0x0011e20000000800 */
        /* <DEDUP_REMOVED lines=9> */
[-C--:B0-----:R-:W-:Y:S01]  /*15c90*/  FMUL.FTZ R168, R15, R14.reuse ;  /* 0x0000000e0fa87220 */ /* 0x081fe20000410000 */
[-C--:B------:R-:W-:Y:S01]  /*15ca0*/  FMUL.FTZ R42, R42, R157.reuse ;  /* 0x0000009d2a2a7220 */ /* 0x080fe20000410000 */
[-C--:B------:R-:W-:Y:S01]  /*15cb0*/  FMUL.FTZ R43, R43, R157.reuse ;  /* 0x0000009d2b2b7220 */ /* 0x080fe20000410000 */
[----:B------:R-:W-:Y:S01]  /*15cc0*/  FMUL.FTZ R46, R46, R157 ;  /* 0x0000009d2e2e7220 */ /* 0x000fe20000410000 */
[-CC-:B------:R-:W-:Y:S01]  /*15cd0*/  FFMA.FTZ R169, R154, R14.reuse, -R168.reuse ;  /* 0x0000000e9aa97223 */ /* 0x180fe200000108a8 */
[-CC-:B------:R-:W-:Y:S01]  /*15ce0*/  FFMA.FTZ R203, R159, R14.reuse, -R168.reuse ;  /* 0x0000000e9fcb7223 */ /* 0x180fe200000108a8 */
[-CC-:B------:R-:W-:Y:S01]  /*15cf0*/  FFMA.FTZ R172, R155, R14.reuse, -R168.reuse ;  /* 0x0000000e9bac7223 */ /* 0x180fe200000108a8 */
[-CC-:B-1----:R-:W-:Y:S01]  /*15d00*/  FFMA.FTZ R177, R167, R14.reuse, -R168.reuse ;  /* 0x0000000ea7b17223 */ /* 0x182fe200000108a8 */
        /* <DEDUP_REMOVED lines=8> */
[----:B------:R2:W3:Y:S01]  /*15d90*/  MUFU.EX2 R155, R173 ;  /* 0x000000ad009b7308 */ /* 0x0004e20000000800 */
[----:B0-----:R-:W-:-:S02]  /*15da0*/  IMAD.MOV.U32 R169, RZ, RZ, 0x40000040 ;  /* 0x40000040ffa97424 */ /* 0x001fc400078e00ff */
[-CC-:B------:R-:W-:Y:S01]  /*15db0*/  FFMA.FTZ R162, R175, R14.reuse, -R168.reuse ;  /* 0x0000000eafa27223 */ /* 0x180fe200000108a8 */
[-CC-:B------:R-:W-:Y:S01]  /*15dc0*/  FFMA.FTZ R163, R178, R14.reuse, -R168.reuse ;  /* 0x0000000eb2a37223 */ /* 0x180fe200000108a8 */
[-C--:B------:R-:W-:Y:S01]  /*15dd0*/  FFMA.FTZ R167, R179, R14.reuse, -R168 ;  /* 0x0000000eb3a77223 */ /* 0x080fe200000108a8 */
        /* <DEDUP_REMOVED lines=12> */
[-C--:B------:R-:W-:Y:S01]  /*15ea0*/  FMUL.FTZ R51, R51, R157.reuse ;  /* 0x0000009d33337220 */ /* 0x080fe20000410000 */
        /* <DEDUP_REMOVED lines=14> */
[----:B------:R-:W-:Y:S01]  /*15f90*/  MUFU.EX2 R172, R203 ;  /* 0x000000cb00ac7308 */ /* 0x000fe20000000800 */
[-C--:B------:R-:W-:Y:S01]  /*15fa0*/  FMUL.FTZ R70, R70, R157.reuse ;  /* 0x0000009d46467220 */ /* 0x080fe20000410000 */
[-C--:B------:R-:W-:Y:S01]  /*15fb0*/  FMUL.FTZ R71, R71, R157.reuse ;  /* 0x0000009d47477220 */ /* 0x080fe20000410000 */
        /* <DEDUP_REMOVED lines=14> */
[----:B-1----:R-:W-:Y:S01]  /*160a0*/  F2FP.BF16.F32.PACK_AB R158, R181, R199 ;  /* 0x000000c7b59e723e */ /* 0x002fe200000010ff */
[-C--:B------:R-:W-:Y:S01]  /*160b0*/  FMUL.FTZ R87, R87, R157.reuse ;  /* 0x0000009d57577220 */ /* 0x080fe20000410000 */
[----:B------:R-:W-:Y:S01]  /*160c0*/  FADD.FTZ R169, R164, R169 ;  /* 0x000000a9a4a97221 */ /* 0x000fe20000010000 */
[-C--:B------:R-:W-:Y:S01]  /*160d0*/  FMUL.FTZ R90, R90, R157.reuse ;  /* 0x0000009d5a5a7220 */ /* 0x080fe20000410000 */
[-C--:B------:R-:W-:Y:S01]  /*160e0*/  FMUL.FTZ R91, R91, R157.reuse ;  /* 0x0000009d5b5b7220 */ /* 0x080fe20000410000 */
[-C--:B------:R-:W-:Y:S01]  /*160f0*/  FMUL.FTZ R94, R94, R157.reuse ;  /* 0x0000009d5e5e7220 */ /* 0x080fe20000410000 */
[----:B---3--:R-:W-:Y:S01]  /*16100*/  FADD.FTZ R169, R155, R169 ;  /* 0x000000a99ba97221 */ /* 0x008fe20000010000 */
        /* <DEDUP_REMOVED lines=33> */
[----:B---3--:R-:W-:Y:S01]  /*16320*/  F2FP.BF16.F32.PACK_AB R154, R200, R201 ;  /* 0x000000c9c89a723e */ /* 0x008fe200000010ff */
[----:B------:R-:W-:Y:S01]  /*16330*/  FMUL.FTZ R151, R151, R157 ;  /* 0x0000009d97977220 */ /* 0x000fe20000410000 */
[C---:B0-----:R-:W-:Y:S01]  /*16340*/  F2FP.BF16.F32.PACK_AB R153, R170.reuse, R159 ;  /* 0x0000009faa99723e */ /* 0x041fe200000010ff */
[----:B------:R-:W-:Y:S01]  /*16350*/  FADD.FTZ R0, R170, R0 ;  /* 0x00000000aa007221 */ /* 0x000fe20000010000 */
[----:B------:R-:W-:-:S02]  /*16360*/  F2FP.BF16.F32.PACK_AB R164, R164, R161 ;  /* 0x000000a1a4a4723e */ /* 0x000fc400000010ff */
[----:B-1----:R-:W-:Y:S01]  /*16370*/  F2FP.BF16.F32.PACK_AB R157, R174, R173 ;  /* 0x000000adae9d723e */ /* 0x002fe200000010ff */
[----:B------:R0:W1:Y:S01]  /*16380*/  MUFU.EX2 R181, R162 ;  /* 0x000000a200b57308 */ /* 0x0000620000000800 */
[----:B--2---:R-:W-:Y:S01]  /*16390*/  F2FP.BF16.F32.PACK_AB R159, R177, R175 ;  /* 0x000000afb19f723e */ /* 0x004fe200000010ff */
[----:B------:R-:W-:Y:S01]  /*163a0*/  FADD.FTZ R0, R171, R0 ;  /* 0x00000000ab007221 */ /* 0x000fe20000010000 */
[----:B------:R-:W-:-:S03]  /*163b0*/  R2UR UR6, R168 ;  /* 0x00000000a80672ca */ /* 0x000fc600000e0000 */
[----:B------:R-:W-:Y:S02]  /*163c0*/  FADD.FTZ R0, R172, R0 ;  /* 0x00000000ac007221 */ /* 0x000fe40000010000 */
[----:B------:R1:W-:Y:S01]  /*163d0*/  MUFU.EX2 R176, R163 ;  /* 0x000000a300b07308 */ /* 0x0003e20000000800 */
[----:B0-----:R-:W-:Y:S01]  /*163e0*/  F2FP.BF16.F32.PACK_AB R162, R6, R165 ;  /* 0x000000a506a2723e */ /* 0x001fe200000010ff */
[C---:B------:R-:W-:Y:S01]  /*163f0*/  FADD.FTZ R6, R166.reuse, R169 ;  /* 0x000000a9a6067221 */ /* 0x040fe20000010000 */
[----:B------:R-:W-:Y:S01]  /*16400*/  F2FP.BF16.F32.PACK_AB R166, R166, R155 ;  /* 0x0000009ba6a6723e */ /* 0x000fe200000010ff */
[----:B------:R-:W-:Y:S01]  /*16410*/  IMAD.MOV.U32 R169, RZ, RZ, 0x40000040 ;  /* 0x40000040ffa97424 */ /* 0x000fe200078e00ff */
[----:B------:R-:W-:Y:S01]  /*16420*/  F2FP.BF16.F32.PACK_AB R155, R172, R171 ;  /* 0x000000abac9b723e */ /* 0x000fe200000010ff */
[----:B------:R-:W-:Y:S01]  /*16430*/  BAR.SYNC.DEFER_BLOCKING 0xf, 0x100 ;  /* 0x03c4000000007b1d */ /* 0x000fe20000010000 */
[----:B----4-:R-:W-:Y:S01]  /*16440*/  F2FP.BF16.F32.PACK_AB R161, R179, R178 ;  /* 0x000000b2b3a1723e */ /* 0x010fe200000010ff */
[----:B------:R-:W-:Y:S01]  /*16450*/  FADD.FTZ R0, R173, R0 ;  /* 0x00000000ad007221 */ /* 0x000fe20000010000 */
[----:B-1----:R-:W-:-:S03]  /*16460*/  F2FP.BF16.F32.PACK_AB R163, R181, R180 ;  /* 0x000000b4b5a3723e */ /* 0x002fc600000010ff */
        /* <DEDUP_REMOVED lines=55> */
.L_x_3514:
[----:B------:R-:W-:Y:S02]  /*167e0*/  VIADD R21, R21, 0x38860 ;  /* 0x0003886015157836 */ /* 0x000fe40000000000 */
[----:B------:R-:W-:Y:S02]  /*167f0*/  IMAD.MOV.U32 R198, RZ, RZ, R15 ;  /* 0x000000ffffc67224 */ /* 0x000fe400078e000f */
[----:B------:R-:W-:Y:S01]  /*16800*/  IMAD.MOV.U32 R199, RZ, RZ, R7 ;  /* 0x000000ffffc77224 */ /* 0x000fe200078e0007 */
[----:B------:R-:W-:Y:S01]  /*16810*/  PRMT R21, R187, 0x654, R21 ;  /* 0x00000654bb157816 */ /* 0x000fe20000000015 */
[----:B------:R-:W-:-:S03]  /*16820*/  IMAD.MOV.U32 R208, RZ, RZ, R22 ;  /* 0x000000ffffd07224 */ /* 0x000fc600078e0016 */
[----:B------:R0:W-:Y:S01]  /*16830*/  SYNCS.ARRIVE.TRANS64.RED.A1T0 RZ, [R21+URZ], RZ ;  /* 0x000000ff15ff79a7 */ /* 0x0001e2000810043f */
[----:B------:R-:W-:Y:S05]  /*16840*/  @P1 BRA `(.L_x_3515) ;  /* 0xffffffcc00641947 */ /* 0x000fea000383ffff */
[----:B------:R-:W-:Y:S05]  /*16850*/  BSYNC B0 ;  /* 0x0000000000007941 */ /* 0x000fea0003800000 */
.L_x_3502:
[----:B------:R-:W-:Y:S05]  /*16860*/  BSYNC B1 ;  /* 0x0000000000017941 */ /* 0x000fea0003800000 */
.L_x_3501:
[----:B------:R-:W-:Y:S01]  /*16870*/  ISETP.GE.AND P1, PT, R20, R223, PT ;  /* 0x000000df1400720c */ /* 0x000fe20003f26270 */
[----:B------:R-:W-:-:S12]  /*16880*/  BSSY B0, `(.L_x_3516) ;  /* 0x00003d1000007945 */ /* 0x000fd80003800000 */
[----:B------:R-:W-:Y:S05]  /*16890*/  @!P1 BRA `(.L_x_3517) ;  /* 0x0000003c003c9947 */ /* 0x000fea0003800000 */
[----:B------:R-:W-:Y:S02]  /*168a0*/  IMAD.MOV.U32 R198, RZ, RZ, R15 ;  /* 0x000000ffffc67224 */ /* 0x000fe400078e000f */
[----:B0-----:R-:W-:Y:S02]  /*168b0*/  IMAD.MOV.U32 R199, RZ, RZ, R7 ;  /* 0x000000ffffc77224 */ /* 0x001fe400078e0007 */
[----:B------:R-:W-:-:S07]  /*168c0*/  IMAD.MOV.U32 R208, RZ, RZ, R22 ;  /* 0x000000ffffd07224 */ /* 0x000fce00078e0016 */
.L_x_3538:
[----:B------:R-:W-:-:S05]  /*168d0*/  VIADD R22, R208, 0x1 ;  /* 0x00000001d0167836 */ /* 0x000fca0000000000 */
[----:B------:R-:W-:-:S04]  /*168e0*/  ISETP.NE.AND P1, PT, R22, 0x2, PT ;  /* 0x000000021600780c */ /* 0x000fc80003f25270 */
[----:B------:R-:W-:Y:S02]  /*168f0*/  SEL R7, RZ, 0x1, P1 ;  /* 0x00000001ff077807 */ /* 0x000fe40000800000 */
[----:B------:R-:W-:Y:S02]  /*16900*/  SEL R22, R22, RZ, P1 ;  /* 0x000000ff16167207 */ /* 0x000fe40000800000 */
[----:B------:R-:W-:Y:S01]  /*16910*/  LOP3.LUT R23, R23, R7, RZ, 0x3c, !PT ;  /* 0x0000000717177212 */ /* 0x000fe200078e3cff */
[----:B-1----:R-:W-:Y:S06]  /*16920*/  @!P0 BRA `(.L_x_3518) ;  /* 0x0000000000048947 */ /* 0x002fec0003800000 */
[----:B------:R-:W-:Y:S01]  /*16930*/  BPT.TRAP 0x1 ;  /* 0x000000040000795c */ /* 0x000fe20000300000 */
.L_x_3518:
[----:B------:R-:W-:Y:S01]  /*16940*/  IMAD R21, R22, 0x8, R17 ;  /* 0x0000000816157824 */ /* 0x000fe200078e0211 */
[----:B------:R-:W-:-:S04]  /*16950*/  SHF.L.U32 R7, R23, 0x1f, RZ ;  /* 0x0000001f17077819 */ /* 0x000fc800000006ff */
[----:B------:R0:W1:Y:S01]  /*16960*/  SYNCS.PHASECHK.TRANS64.TRYWAIT P1, [R21+URZ+0x38830], R7 ;  /* 0x03883007150075a7 */ /* 0x000062000802017f */
[----:B------:R-:W-:Y:S05]  /*16970*/  @!P0 BRA `(.L_x_3519) ;  /* 0x0000000000048947 */ /* 0x000fea0003800000 */
[----:B------:R-:W-:Y:S01]  /*16980*/  BPT.TRAP 0x1 ;  /* 0x000000040000795c */ /* 0x000fe20000300000 */
.L_x_3519:
[----:B------:R-:W-:Y:S01]  /*16990*/  BSSY B1, `(.L_x_3520) ;  /* 0x0000006000017945 */ /* 0x000fe20003800000 */
[----:B------:R-:W-:Y:S02]  /*169a0*/  IMAD R154, R22, 0x200, R195 ;  /* 0x00000200169a7824 */ /* 0x000fe400078e02c3 */
[----:B------:R-:W-:Y:S01]  /*169b0*/  IMAD.MOV.U32 R155, RZ, RZ, 0x40000040 ;  /* 0x40000040ff9b7424 */ /* 0x000fe200078e00ff */
[----:B-1----:R-:W-:Y:S06]  /*169c0*/  @P1 BRA `(.L_x_3521) ;  /* 0x0000000000081947 */ /* 0x002fec0003800000 */
[----:B------:R-:W1:Y:S02]  /*169d0*/  SYNCS.PHASECHK.TRANS64.TRYWAIT P1, [R21+URZ+0x38830], R7 ;  /* 0x03883007150075a7 */ /* 0x000e64000802017f */
[----:B-1----:R-:W-:Y:S05]  /*169e0*/  @!P1 BRA `(.L_x_3522) ;  /* 0x0000013c00689947 */ /* 0x002fea0003800000 */
.L_x_3521:
[----:B------:R-:W-:Y:S05]  /*169f0*/  BSYNC B1 ;  /* 0x0000000000017941 */ /* 0x000fea0003800000 */
.L_x_3520:
        /* <DEDUP_REMOVED lines=36> */
.L_x_3523:
[----:B------:R2:W3:Y:S01]  /*16c40*/  SYNCS.PHASECHK.TRANS64.TRYWAIT P1, [R21+URZ+0x38850], R7 ;  /* 0x03885007150075a7 */ /* 0x0004e2000802017f */
[----:B------:R-:W-:Y:S05]  /*16c50*/  @!P0 BRA `(.L_x_3524) ;  /* 0x0000000000048947 */ /* 0x000fea0003800000 */
[----:B------:R-:W-:Y:S01]  /*16c60*/  BPT.TRAP 0x1 ;  /* 0x000000040000795c */ /* 0x000fe20000300000 */
.L_x_3524:
[----:B------:R-:W-:Y:S04]  /*16c70*/  BSSY B1, `(.L_x_3525) ;  /* 0x0000004000017945 */ /* 0x000fe80003800000 */
[----:B---3--:R-:W-:Y:S05]  /*16c80*/  @P1 BRA `(.L_x_3526) ;  /* 0x0000000000081947 */ /* 0x008fea0003800000 */
[----:B------:R-:W3:Y:S02]  /*16c90*/  SYNCS.PHASECHK.TRANS64.TRYWAIT P1, [R21+URZ+0x38850], R7 ;  /* 0x03885007150075a7 */ /* 0x000ee4000802017f */
[----:B---3--:R-:W-:Y:S05]  /*16ca0*/  @!P1 BRA `(.L_x_3527) ;  /* 0x0000013800cc9947 */ /* 0x008fea0003800000 */
.L_x_3526:
[----:B------:R-:W-:Y:S05]  /*16cb0*/  BSYNC B1 ;  /* 0x0000000000017941 */ /* 0x000fea0003800000 */
.L_x_3525:
        /* <DEDUP_REMOVED lines=392> */
.L_x_3528:
[----:B------:R-:W0:Y:S01]  /*18540*/  @P4 LDC R14, c[0x0][0x44c] ;  /* 0x00011300ff0e4b82 */ /* 0x000e220000000800 */
[----:B------:R-:W-:Y:S01]  /*18550*/  IMAD.IADD R204, R222, 0x1, R197 ;  /* 0x00000001decc7824 */ /* 0x000fe200078e02c5 */
[----:B------:R-:W-:-:S06]  /*18560*/  ULOP3.LUT UR4, URZ, UR45, URZ, 0x33, !UPT ;  /* 0x0000002d3f047292 */ /* 0x000fcc000f8e333f */
[----:B------:R-:W1:Y:S01]  /*18570*/  @P4 LDC R7, c[0x0][0x450] ;  /* 0x00011400ff074b82 */ /* 0x000e620000000800 */
[----:B0-----:R-:W-:-:S05]  /*18580*/  @P4 IMAD.HI.U32 R14, R204, R14, RZ ;  /* 0x0000000ecc0e4227 */ /* 0x001fca00078e00ff */
[----:B-1----:R-:W-:Y:S01]  /*18590*/  @P4 SHF.R.U32.HI R204, RZ, R7, R14 ;  /* 0x00000007ffcc4219 */ /* 0x002fe2000001160e */
[----:B------:R-:W-:-:S04]  /*185a0*/  VIADD R7, R21, 0x38840 ;  /* 0x0003884015077836 */ /* 0x000fc80000000000 */
[----:B------:R-:W0:Y:S01]  /*185b0*/  SHFL.IDX PT, R205, R204, RZ, 0x1c1f ;  /* 0x001c1fffcccd7589 */ /* 0x000e2200000e0000 */
[----:B------:R-:W-:-:S04]  /*185c0*/  PRMT R7, R187, 0x654, R7 ;  /* 0x00000654bb077816 */ /* 0x000fc80000000007 */
[----:B------:R1:W-:Y:S02]  /*185d0*/  SYNCS.ARRIVE.TRANS64.RED.A1T0 RZ, [R7+URZ], RZ ;  /* 0x000000ff07ff79a7 */ /* 0x0003e4000810043f */
[----:B-1----:R-:W-:-:S05]  /*185e0*/  IMAD.SHL.U32 R7, R20, 0x40, RZ ;  /* 0x0000004014077824 */ /* 0x002fca00078e00ff */
[----:B------:R-:W-:-:S04]  /*185f0*/  IADD3 R202, -R190, 0x1, -R7 ;  /* 0x00000001beca7810 */ /* 0x000fc80007ffe907 */
[----:B------:R-:W-:-:S05]  /*18600*/  IADD3 R202, -R184, R202, R185 ;  /* 0x000000cab8ca7210 */ /* 0x000fca0007ffe1b9 */
[C---:B------:R-:W-:Y:S02]  /*18610*/  VIADD R203, R202.reuse, UR44 ;  /* 0x0000002ccacb7c36 */ /* 0x040fe40008000000 */
[----:B------:R-:W-:Y:S02]  /*18620*/  VIADD R202, R202, UR4 ;  /* 0x00000004caca7c36 */ /* 0x000fe40008000000 */
        /* <DEDUP_REMOVED lines=15> */
.L_x_3531:
[----:B------:R-:W-:-:S05]  /*18720*/  IMAD.U32 R206, RZ, RZ, UR39 ;  /* 0x00000027ffce7e24 */ /* 0x000fca000f8e00ff */
[----:B------:R-:W-:-:S13]  /*18730*/  ISETP.NE.AND P1, PT, R206, 0x1, PT ;  /* 0x00000001ce00780c */ /* 0x000fda0003f25270 */
[----:B------:R-:W0:Y:S02]  /*18740*/  @P1 LDC.64 R14, c[0x0][0xae0] ;  /* 0x0002b800ff0e1b82 */ /* 0x000e240000000a00 */
[----:B0-----:R-:W-:-:S05]  /*18750*/  @P1 IMAD.HI.U32 R14, R205, R14, RZ ;  /* 0x0000000ecd0e1227 */ /* 0x001fca00078e00ff */
[----:B------:R-:W-:-:S07]  /*18760*/  @P1 SHF.R.U32.HI R205, RZ, R15, R14 ;  /* 0x0000000fffcd1219 */ /* 0x000fce000001160e */
.L_x_3532:
[----:B------:R-:W-:Y:S05]  /*18770*/  BSYNC B1 ;  /* 0x0000000000017941 */ /* 0x000fea0003800000 */
.L_x_3530:
[----:B------:R-:W-:-:S04]  /*18780*/  IMAD R205, R205, R206, -R7 ;  /* 0x000000cecdcd7224 */ /* 0x000fc800078e0a07 */
[----:B------:R-:W-:-:S05]  /*18790*/  IMAD.IADD R205, R205, 0x1, -R190 ;  /* 0x00000001cdcd7824 */ /* 0x000fca00078e0abe */
[----:B------:R-:W-:Y:S02]  /*187a0*/  VIMNMX R200, R200, R205, !PT ;  /* 0x000000cdc8c87248 */ /* 0x000fe40007fe0100 */
[----:B------:R-:W-:-:S07]  /*187b0*/  VIADDMNMX R201, R205, R206, R201, PT ;  /* 0x000000cecdc97246 */ /* 0x000fce00038001c9 */
.L_x_3529:
        /* <DEDUP_REMOVED lines=65> */
.L_x_3535:
[----:B------:R-:W-:-:S05]  /*18bd0*/  IMAD.U32 R200, RZ, RZ, UR39 ;  /* 0x00000027ffc87e24 */ /* 0x000fca000f8e00ff */
[----:B------:R-:W-:-:S13]  /*18be0*/  ISETP.NE.AND P2, PT, R200, 0x1, PT ;  /* 0x00000001c800780c */ /* 0x000fda0003f45270 */
[----:B------:R-:W0:Y:S02]  /*18bf0*/  @P2 LDC.64 R14, c[0x0][0xae0] ;  /* 0x0002b800ff0e2b82 */ /* 0x000e240000000a00 */
[----:B0-----:R-:W-:-:S05]  /*18c00*/  @P2 IMAD.HI.U32 R14, R204, R14, RZ ;  /* 0x0000000ecc0e2227 */ /* 0x001fca00078e00ff */
[----:B------:R-:W-:-:S07]  /*18c10*/  @P2 SHF.R.U32.HI R204, RZ, R15, R14 ;  /* 0x0000000fffcc2219 */ /* 0x000fce000001160e */
.L_x_3536:
[----:B------:R-:W-:Y:S05]  /*18c20*/  BSYNC B1 ;  /* 0x0000000000017941 */ /* 0x000fea0003800000 */
.L_x_3534:
[----:B------:R-:W-:-:S04]  /*18c30*/  IMAD R7, R204, R200, -R7 ;  /* 0x000000c8cc077224 */ /* 0x000fc800078e0a07 */
[----:B------:R-:W-:-:S05]  /*18c40*/  IMAD.IADD R7, R7, 0x1, -R190 ;  /* 0x0000000107077824 */ /* 0x000fca00078e0abe */
[----:B------:R-:W-:Y:S02]  /*18c50*/  VIMNMX R202, R202, R7, !PT ;  /* 0x00000007caca7248 */ /* 0x000fe40007fe0100 */
[----:B------:R-:W-:-:S07]  /*18c60*/  VIADDMNMX R203, R7, R200, R203, PT ;  /* 0x000000c807cb7246 */ /* 0x000fce00038001cb */
.L_x_3533:
        /* <DEDUP_REMOVED lines=74> */
[----:B------:R0:W-:Y:S01]  /*19110*/  MUFU.EX2 R171, R169 ;  /* 0x000000a900ab7308 */ /* 0x0001e20000000800 */
        /* <DEDUP_REMOVED lines=9> */
[----:B------:R-:W-:Y:S01]  /*191b0*/  MUFU.EX2 R153, R153 ;  /* 0x0000009900997308 */ /* 0x000fe20000000800 */
        /* <DEDUP_REMOVED lines=27> */
[----:B------:R-:W-:-:S03]  /*19370*/  FMNMX.FTZ R15, R182, R15, !PT ;  /* 0x0000000fb60f7209 */ /* 0x000fc60007810000 */
[----:B------:R-:W-:Y:S01]  /*19380*/  MUFU.EX2 R165, R165 ;  /* 0x000000a500a57308 */ /* 0x000fe20000000800 */
[----:B------:R-:W-:-:S05]  /*19390*/  FMNMX.FTZ R15, R183, R15, !PT ;  /* 0x0000000fb70f7209 */ /* 0x000fca0007810000 */
[----:B------:R-:W1:Y:S02]  /*193a0*/  SHFL.BFLY PT, R170, R15, 0x2, 0x1f ;  /* 0x0c401f000faa7f89 */ /* 0x000e6400000e0000 */
[----:B------:R-:W-:Y:S08]  /*193b0*/  MUFU.EX2 R172, R172 ;  /* 0x000000ac00ac7308 */ /* 0x000ff00000000800 */
[----:B------:R-:W-:Y:S08]  /*193c0*/  MUFU.EX2 R173, R173 ;  /* 0x000000ad00ad7308 */ /* 0x000ff00000000800 */
[----:B------:R-:W-:Y:S01]  /*193d0*/  MUFU.EX2 R176, R176 ;  /* 0x000000b000b07308 */ /* 0x000fe20000000800 */
[----:B-1----:R-:W-:-:S07]  /*193e0*/  FMNMX.FTZ R15, R15, R170, !PT ;  /* 0x000000aa0f0f7209 */ /* 0x002fce0007810000 */
[----:B------:R1:W-:Y:S01]  /*193f0*/  MUFU.EX2 R170, R168 ;  /* 0x000000a800aa7308 */ /* 0x0003e20000000800 */
[----:B------:R-:W2:Y:S07]  /*19400*/  SHFL.BFLY PT, R203, R15, 0x1, 0x1f ;  /* 0x0c201f000fcb7f89 */ /* 0x000eae00000e0000 */
[----:B------:R-:W-:Y:S08]  /*19410*/  MUFU.EX2 R177, R177 ;  /* 0x000000b100b17308 */ /* 0x000ff00000000800 */
[----:B------:R-:W-:Y:S08]  /*19420*/  MUFU.EX2 R180, R180 ;  /* 0x000000b400b47308 */ /* 0x000ff00000000800 */
[----:B------:R-:W-:Y:S01]  /*19430*/  MUFU.EX2 R181, R181 ;  /* 0x000000b500b57308 */ /* 0x000fe20000000800 */
[----:B--2---:R-:W-:-:S04]  /*19440*/  FMNMX.FTZ R15, R15, R203, !PT ;  /* 0x000000cb0f0f7209 */ /* 0x004fc80007810000 */
[C---:B------:R-:W-:Y:S01]  /*19450*/  FSETP.NEU.FTZ.AND P1, PT, R15.reuse, -INF , PT ;  /* 0xff8000000f00780b */ /* 0x040fe20003f3d000 */
[----:B0-----:R-:W-:-:S03]  /*19460*/  FMUL.FTZ R169, R15, R14 ;  /* 0x0000000e0fa97220 */ /* 0x001fc60000410000 */
[----:B-1----:R-:W-:Y:S02]  /*19470*/  FSEL R168, R15, RZ, P1 ;  /* 0x000000ff0fa87208 */ /* 0x002fe40000800000 */
[----:B------:R-:W-:Y:S02]  /*19480*/  FSEL R169, R169, RZ, P1 ;  /* 0x000000ffa9a97208 */ /* 0x000fe40000800000 */
[----:B------:R-:W-:Y:S01]  /*19490*/  ISETP.NE.AND P1, PT, R212, RZ, PT ;  /* 0x000000ffd400720c */ /* 0x000fe20003f25270 */
[----:B------:R-:W-:Y:S01]  /*194a0*/  FADD.FTZ R168, -R168, R198 ;  /* 0x000000c6a8a87221 */ /* 0x000fe20000010100 */
        /* <DEDUP_REMOVED lines=19> */
[----:B------:R-:W-:Y:S01]  /*195e0*/  FMUL.FTZ R168, R168, R14 ;  /* 0x0000000ea8a87220 */ /* 0x000fe20000410000 */
[----:B------:R-:W-:Y:S01]  /*195f0*/  MUFU.EX2 R155, R155 ;  /* 0x0000009b009b7308 */ /* 0x000fe20000000800 */
[----:B------:R-:W-:Y:S01]  /*19600*/  @!P1 IMAD R158, R208, 0x40, R196 ;  /* 0x00000040d09e9824 */ /* 0x000fe200078e02c4 */
[----:B------:R-:W-:Y:S01]  /*19610*/  R2UR UR7, R169 ;  /* 0x00000000a90772ca */ /* 0x000fe200000e0000 */
[----:B0-----:R-:W-:Y:S02]  /*19620*/  FFMA.FTZ R6, R198, R6, R152 ;  /* 0x00000006c6067223 */ /* 0x001fe40000010098 */
[----:B------:R-:W-:Y:S02]  /*19630*/  @!P1 IMAD R158, R158, 0x4, R17 ;  /* 0x000000049e9e9824 */ /* 0x000fe400078e0211 */
[-C--:B------:R-:W-:Y:S01]  /*19640*/  FMUL.FTZ R24, R24, R198.reuse ;  /* 0x000000c618187220 */ /* 0x080fe20000410000 */
[-C--:B------:R-:W-:Y:S01]  /*19650*/  FMUL.FTZ R25, R25, R198.reuse ;  /* 0x000000c619197220 */ /* 0x080fe20000410000 */
[----:B------:R0:W1:Y:S01]  /*19660*/  MUFU.EX2 R199, R168 ;  /* 0x000000a800c77308 */ /* 0x0000620000000800 */
[----:B------:R-:W-:Y:S01]  /*19670*/  FADD.FTZ R6, R153, R6 ;  /* 0x0000000699067221 */ /* 0x000fe20000010000 */
[----:B------:R-:W-:Y:S01]  /*19680*/  @!P1 STS [R158+0x38400], R198 ;  /* 0x038400c69e009388 */ /* 0x000fe20000000800 */
[-C--:B------:R-:W-:Y:S01]  /*19690*/  FMUL.FTZ R28, R28, R198.reuse ;  /* 0x000000c61c1c7220 */ /* 0x080fe20000410000 */
[-C--:B------:R-:W-:Y:S01]  /*196a0*/  FMUL.FTZ R29, R29, R198.reuse ;  /* 0x000000c61d1d7220 */ /* 0x080fe20000410000 */
[----:B------:R-:W-:Y:S01]  /*196b0*/  FADD.FTZ R6, R202, R6 ;  /* 0x00000006ca067221 */ /* 0x000fe20000010000 */
[-C--:B------:R-:W-:Y:S01]  /*196c0*/  FMUL.FTZ R32, R32, R198.reuse ;  /* 0x000000c620207220 */ /* 0x080fe20000410000 */
[----:B------:R-:W-:Y:S01]  /*196d0*/  FMUL.FTZ R33, R33, R198 ;  /* 0x000000c621217220 */ /* 0x000fe20000410000 */
[----:B------:R2:W3:Y:S01]  /*196e0*/  MUFU.EX2 R169, R156 ;  /* 0x0000009c00a97308 */ /* 0x0004e20000000800 */
[----:B------:R-:W-:Y:S01]  /*196f0*/  FADD.FTZ R6, R157, R6 ;  /* 0x000000069d067221 */ /* 0x000fe20000010000 */
[----:B0-----:R-:W-:-:S02]  /*19700*/  IMAD R168, R22, 0x1000, R211 ;  /* 0x0000100016a87824 */ /* 0x001fc400078e02d3 */
[-C--:B------:R-:W-:Y:S01]  /*19710*/  FMUL.FTZ R36, R36, R198.reuse ;  /* 0x000000c624247220 */ /* 0x080fe20000410000 */
[-C--:B------:R-:W-:Y:S01]  /*19720*/  FMUL.FTZ R37, R37, R198.reuse ;  /* 0x000000c625257220 */ /* 0x080fe20000410000 */
[----:B------:R-:W-:Y:S01]  /*19730*/  FADD.FTZ R6, R160, R6 ;  /* 0x00000006a0067221 */ /* 0x000fe20000010000 */
[----:B------:R-:W-:Y:S01]  /*19740*/  FMUL.FTZ R40, R40, R198 ;  /* 0x000000c628287220 */ /* 0x000fe20000410000 */
[----:B------:R-:W-:Y:S01]  /*19750*/  R2UR UR6, R168 ;  /* 0x00000000a80672ca */ /* 0x000fe200000e0000 */
[----:B------:R-:W-:Y:S01]  /*19760*/  MUFU.EX2 R159, R159 ;  /* 0x0000009f009f7308 */ /* 0x000fe20000000800 */
[----:B--2---:R-:W-:Y:S01]  /*19770*/  F2FP.BF16.F32.PACK_AB R156, R153, R152 ;  /* 0x00000098999c723e */ /* 0x004fe200000010ff */
[----:B-1----:R0:W-:Y:S01]  /*19780*/  @!P1 STS [R158+0x38420], R199 ;  /* 0x038420c79e009388 */ /* 0x0021e20000000800 */
[C---:B------:R-:W-:Y:S01]  /*19790*/  FADD.FTZ R6, R161.reuse, R6 ;  /* 0x00000006a1067221 */ /* 0x040fe20000010000 */
[----:B------:R-:W-:Y:S01]  /*197a0*/  F2FP.BF16.F32.PACK_AB R152, R161, R160 ;  /* 0x000000a0a198723e */ /* 0x000fe200000010ff */
[----:B------:R-:W-:Y:S01]  /*197b0*/  FMUL.FTZ R41, R41, R198 ;  /* 0x000000c629297220 */ /* 0x000fe20000410000 */
[----:B------:R-:W-:Y:S01]  /*197c0*/  F2FP.BF16.F32.PACK_AB R160, R171, R170 ;  /* 0x000000aaaba0723e */ /* 0x000fe200000010ff */
[----:B------:R-:W-:Y:S01]  /*197d0*/  FADD.FTZ R6, R164, R6 ;  /* 0x00000006a4067221 */ /* 0x000fe20000010000 */
[----:B------:R1:W2:Y:S01]  /*197e0*/  MUFU.EX2 R153, R154 ;  /* 0x0000009a00997308 */ /* 0x0002a20000000800 */
[----:B---3--:R-:W-:Y:S01]  /*197f0*/  FFMA.FTZ R0, R199, R0, R169 ;  /* 0x00000000c7007223 */ /* 0x008fe200000100a9 */
[----:B------:R-:W-:Y:S01]  /*19800*/  FMUL.FTZ R44, R44, R198 ;  /* 0x000000c62c2c7220 */ /* 0x000fe20000410000 */
[----:B------:R-:W-:Y:S01]  /*19810*/  FADD.FTZ R6, R165, R6 ;  /* 0x00000006a5067221 */ /* 0x000fe20000010000 */
[----:B0-----:R-:W-:Y:S01]  /*19820*/  F2FP.BF16.F32.PACK_AB R158, R157, R202 ;  /* 0x000000ca9d9e723e */ /* 0x001fe200000010ff */
[C---:B------:R-:W-:Y:S01]  /*19830*/  FADD.FTZ R0, R155.reuse, R0 ;  /* 0x000000009b007221 */ /* 0x040fe20000010000 */
[----:B------:R-:W-:Y:S01]  /*19840*/  F2FP.BF16.F32.PACK_AB R157, R155, R169 ;  /* 0x000000a99b9d723e */ /* 0x000fe200000010ff */
        /* <DEDUP_REMOVED lines=14> */
[C---:B------:R-:W-:Y:S01]  /*19930*/  FADD.FTZ R0, R159.reuse, R0 ;  /* 0x000000009f007221 */ /* 0x040fe20000010000 */
[----:B------:R-:W-:Y:S01]  /*19940*/  F2FP.BF16.F32.PACK_AB R159, R159, R153 ;  /* 0x000000999f9f723e */ /* 0x000fe200000010ff */
[----:B------:R-:W-:Y:S01]  /*19950*/  BAR.SYNC.DEFER_BLOCKING 0xf, 0x100 ;  /* 0x03c4000000007b1d */ /* 0x000fe20000010000 */
[-C--:B------:R-:W-:Y:S01]  /*19960*/  FMUL.FTZ R65, R65, R198.reuse ;  /* 0x000000c641417220 */ /* 0x080fe20000410000 */
[----:B0-----:R-:W-:Y:S01]  /*19970*/  FADD.FTZ R0, R162, R0 ;  /* 0x00000000a2007221 */ /* 0x001fe20000010000 */
[-C--:B------:R-:W-:Y:S01]  /*19980*/  FMUL.FTZ R68, R68, R198.reuse ;  /* 0x000000c644447220 */ /* 0x080fe20000410000 */
[-C--:B------:R-:W-:Y:S01]  /*19990*/  FMUL.FTZ R69, R69, R198.reuse ;  /* 0x000000c645457220 */ /* 0x080fe20000410000 */
[-C--:B------:R-:W-:Y:S01]  /*199a0*/  FMUL.FTZ R72, R72, R198.reuse ;  /* 0x000000c648487220 */ /* 0x080fe20000410000 */
[----:B------:R-:W0:Y:S01]  /*199b0*/  MUFU.EX2 R166, R166 ;  /* 0x000000a600a67308 */ /* 0x000e220000000800 */
[-C--:B------:R-:W-:Y:S01]  /*199c0*/  FMUL.FTZ R73, R73, R198.reuse ;  /* 0x000000c649497220 */ /* 0x080fe20000410000 */
[-C--:B------:R-:W-:Y:S01]  /*199d0*/  FMUL.FTZ R76, R76, R198.reuse ;  /* 0x000000c64c4c7220 */ /* 0x080fe20000410000 */
[----:B------:R-:W-:Y:S01]  /*199e0*/  FMUL.FTZ R77, R77, R198 ;  /* 0x000000c64d4d7220 */ /* 0x000fe20000410000 */
[C---:B-1----:R-:W-:Y:S01]  /*199f0*/  FADD.FTZ R0, R163.reuse, R0 ;  /* 0x00000000a3007221 */ /* 0x042fe20000010000 */
[----:B------:R-:W-:Y:S01]  /*19a00*/  F2FP.BF16.F32.PACK_AB R153, R163, R162 ;  /* 0x000000a2a399723e */ /* 0x000fe200000010ff */
[----:B------:R-:W-:Y:S01]  /*19a10*/  FMUL.FTZ R80, R80, R198 ;  /* 0x000000c650507220 */ /* 0x000fe20000410000 */
[----:B------:R-:W-:Y:S01]  /*19a20*/  F2FP.BF16.F32.PACK_AB R162, R173, R172 ;  /* 0x000000acada2723e */ /* 0x000fe200000010ff */
        /* <DEDUP_REMOVED lines=9> */
[----:B0-----:R-:W-:Y:S01]  /*19ac0*/  FADD.FTZ R0, R166, R0 ;  /* 0x00000000a6007221 */ /* 0x001fe20000010000 */
        /* <DEDUP_REMOVED lines=110> */
[----:B------:R-:W-:Y:S01]  /*1a1b0*/  FADD.FTZ R6, R170, R6 ;  /* 0x00000006aa067221 */ /* 0x000fe20000010000 */
[----:B------:R1:W-:Y:S02]  /*1a1c0*/  STSM.16.M88.4 [R219], R160 ;  /* 0x000000a0db007844 */ /* 0x0003e40000000200 */
[----:B------:R-:W-:Y:S01]  /*1a1d0*/  FADD.FTZ R0, R200, R0 ;  /* 0x00000000c8007221 */ /* 0x000fe20000010000 */
[----:B------:R-:W-:Y:S01]  /*1a1e0*/  FADD.FTZ R6, R171, R6 ;  /* 0x00000006ab067221 */ /* 0x000fe20000010000 */
        /* <DEDUP_REMOVED lines=10> */
[----:B------:R-:W-:-:S02]  /*1a290*/  FADD.FTZ R6, R177, R6 ;  /* 0x00000006b1067221 */ /* 0x000fc40000010000 */
[----:B------:R-:W-:Y:S02]  /*1a2a0*/  FADD.FTZ R0, R179, R0 ;  /* 0x00000000b3007221 */ /* 0x000fe40000010000 */
[----:B------:R-:W-:Y:S02]  /*1a2b0*/  FADD.FTZ R6, R180, R6 ;  /* 0x00000006b4067221 */ /* 0x000fe40000010000 */
[----:B------:R-:W-:Y:S02]  /*1a2c0*/  FADD.FTZ R0, R182, R0 ;  /* 0x00000000b6007221 */ /* 0x000fe40000010000 */
[----:B------:R-:W-:Y:S02]  /*1a2d0*/  FADD.FTZ R6, R181, R6 ;  /* 0x00000006b5067221 */ /* 0x000fe40000010000 */
[----:B------:R-:W-:Y:S01]  /*1a2e0*/  FADD.FTZ R0, R183, R0 ;  /* 0x00000000b7007221 */ /* 0x000fe20000010000 */
[----:B------:R-:W-:Y:S02]  /*1a2f0*/  WARPGROUP.DEPBAR.LE gsb0, 0x0 ;  /* 0x00008000000079c5 */ /* 0x000fe40000010000 */
[----:B--2---:R-:W-:Y:S01]  /*1a300*/  VIADD R156, R168, 0x80 ;  /* 0x00000080a89c7836 */ /* 0x004fe20000000000 */
        /* <DEDUP_REMOVED lines=31> */
.L_x_3537:
        /* <DEDUP_REMOVED lines=9> */
.L_x_3517:
[----:B------:R-:W-:Y:S05]  /*1a590*/  BSYNC B0 ;  /* 0x0000000000007941 */ /* 0x000fea0003800000 */
.L_x_3516:
[----:B01----:R-:W2:Y:S01]  /*1a5a0*/  LDL.LU R21, [R1+0x68] ;  /* 0x0000680001157983 */ /* 0x003ea20000300800 */
        /* <DEDUP_REMOVED lines=24> */
[-C--:B------:R-:W-:Y:S01]  /*1a730*/  FMUL.FTZ R44, R44, R2.reuse ;  /* 0x000000022c2c7220 */ /* 0x080fe20000410000 */
        /* <DEDUP_REMOVED lines=143> */
.L_x_3400:
[----:B------:R-:W-:Y:S05]  /*1b030*/  BSYNC B7 ;  /* 0x0000000000077941 */ /* 0x000fea0003800000 */
.L_x_3388:
        /* <DEDUP_REMOVED lines=9> */
[----:B-1----:R-:W2:Y:S01]  /*1b0d0*/  LDL R4, [R1+0x78] ;  /* 0x0000780001047983 */ /* 0x002ea20000100800 */
[----:B------:R-:W0:Y:S01]  /*1b0e0*/  S2R R0, SR_SWINHI ;  /* 0x0000000000007919 */ /* 0x000e220000002f00 */
[----:B------:R-:W-:Y:S01]  /*1b0f0*/  F2FP.BF16.F32.PACK_AB R6, R29, R28 ;  /* 0x0000001c1d06723e */ /* 0x000fe200000010ff */
[----:B------:R-:W-:Y:S01]  /*1b100*/  ULDC.64 UR4, c[0x0][0xd08] ;  /* 0x0003420000047ab9 */ /* 0x000fe20000000a00 */
[----:B------:R-:W-:Y:S01]  /*1b110*/  F2FP.BF16.F32.PACK_AB R7, R31, R30 ;  /* 0x0000001e1f07723e */ /* 0x000fe200000010ff */
[----:B------:R-:W3:Y:S01]  /*1b120*/  LDL R157, [R1+0x60] ;  /* 0x00006000019d7983 */ /* 0x000ee20000100800 */
[----:B------:R-:W-:Y:S01]  /*1b130*/  F2FP.BF16.F32.PACK_AB R8, R33, R32 ;  /* 0x000000202108723e */ /* 0x000fe200000010ff */
[----:B------:R-:W-:Y:S01]  /*1b140*/  ULDC.64 UR6, c[0x0][0xd00] ;  /* 0x0003400000067ab9 */ /* 0x000fe20000000a00 */
[----:B------:R-:W-:Y:S02]  /*1b150*/  MOV R20, R17 ;  /* 0x0000001100147202 */ /* 0x000fe40000000f00 */
[----:B0-----:R-:W-:-:S02]  /*1b160*/  MOV R21, R0 ;  /* 0x0000000000157202 */ /* 0x001fc40000000f00 */
[----:B------:R-:W-:Y:S02]  /*1b170*/  F2FP.BF16.F32.PACK_AB R9, R35, R34 ;  /* 0x000000222309723e */ /* 0x000fe400000010ff */
[----:B----4-:R-:W-:Y:S02]  /*1b180*/  F2FP.BF16.F32.PACK_AB R10, R37, R36 ;  /* 0x00000024250a723e */ /* 0x010fe400000010ff */
        /* <DEDUP_REMOVED lines=167> */
[----:B------:R-:W3:Y:S01]  /*1bc00*/  @P0 LDC.64 R6, c[0x0][0xd08] ;  /* 0x00034200ff060b82 */ /* 0x000ee20000000a00 */
        /* <DEDUP_REMOVED lines=9> */
[----:B---3--:R-:W-:Y:S01]  /*1bca0*/  @P0 IMAD.WIDE R6, R157, 0x4, R6 ;  /* 0x000000049d060825 */ /* 0x008fe200078e0206 */
        /* <DEDUP_REMOVED lines=13> */
.L_x_3541:
[----:B------:R-:W2:Y:S01]  /*1bd80*/  LDL R0, [R1+0x6c] ;  /* 0x00006c0001007983 */ /* 0x000ea20000100800 */
[----:B------:R-:W-:-:S03]  /*1bd90*/  ULDC UR4, c[0x0][0xbd4] ;  /* 0x0002f50000047ab9 */ /* 0x000fc60000000800 */
[----:B0-----:R-:W3:Y:S04]  /*1bda0*/  LDL.LU R6, [R1+0x5c] ;  /* 0x00005c0001067983 */ /* 0x001ee80000300800 */
[----:B--2---:R-:W0:Y:S01]  /*1bdb0*/  SHFL.IDX PT, R0, R0, RZ, 0x1f ;  /* 0x00001fff00007589 */ /* 0x004e2200000e0000 */
[----:B---3--:R-:W-:-:S04]  /*1bdc0*/  ISETP.NE.AND P1, PT, R6, RZ, PT ;  /* 0x000000ff0600720c */ /* 0x008fc80003f25270 */
[----:B------:R-:W-:Y:S02]  /*1bdd0*/  SEL R10, R6, UR4, P1 ;  /* 0x00000004060a7c07 */ /* 0x000fe40008800000 */
[----:B0-----:R-:W-:Y:S02]  /*1bde0*/  ISETP.NE.AND P0, PT, R0, RZ, PT ;  /* 0x000000ff0000720c */ /* 0x001fe40003f05270 */
[----:B-----5:R-:W-:-:S11]  /*1bdf0*/  SHF.R.S32.HI R0, RZ, 0x1f, R4 ;  /* 0x0000001fff007819 */ /* 0x020fd60000011404 */
[----:B------:R-:W-:Y:S05]  /*1be00*/  @P0 BRA `(.L_x_3542) ;  /* 0x0000000000fc0947 */ /* 0x000fea0003800000 */
[----:B------:R-:W2:Y:S04]  /*1be10*/  LDL R155, [R1+0x64] ;  /* 0x00006400019b7983 */ /* 0x000ea80000100800 */
[----:B------:R-:W3:Y:S01]  /*1be20*/  LDL R158, [R1+0x74] ;  /* 0x00007400019e7983 */ /* 0x000ee20000100800 */
[----:B------:R-:W-:Y:S01]  /*1be30*/  IMAD.MOV.U32 R11, RZ, RZ, 0xab8 ;  /* 0x00000ab8ff0b7424 */ /* 0x000fe200078e00ff */
        /* <DEDUP_REMOVED lines=60> */
.L_x_3542:
[----:B------:R-:W-:Y:S02]  /*1c200*/  ISETP.GT.AND P1, PT, R10, 0x1, PT ;  /* 0x000000010a00780c */ /* 0x000fe40003f24270 */
[----:B------:R-:W-:-:S04]  /*1c210*/  ISETP.NE.U32.AND P0, PT, RZ, UR6, PT ;  /* 0x00000006ff007c0c */ /* 0x000fc8000bf05070 */
[----:B------:R-:W-:-:S04]  /*1c220*/  ISETP.NE.AND.EX P0, PT, RZ, UR7, PT, P0 ;  /* 0x00000007ff007c0c */ /* 0x000fc8000bf05300 */
[----:B0-----:R-:W-:-:S03]  /*1c230*/  SEL R6, R157, RZ, !P0 ;  /* 0x000000ff9d067207 */ /* 0x001fc60004000000 */
[----:B------:R-:W-:Y:S06]  /*1c240*/  @P1 BRA `(.L_x_3543) ;  /* 0x0000001000601947 */ /* 0x000fec0003800000 */
[----:B------:R-:W0:Y:S01]  /*1c250*/  S2R R80, SR_TID.X ;  /* 0x0000000000507919 */ /* 0x000e220000002100 */
[----:B------:R-:W-:Y:S01]  /*1c260*/  ULDC.64 UR4, c[0x0][0xba0] ;  /* 0x0002e80000047ab9 */ /* 0x000fe20000000a00 */
[----:B0-----:R-:W-:-:S05]  /*1c270*/  VIADD R80, R80, 0xffffff80 ;  /* 0xffffff8050507836 */ /* 0x001fca0000000000 */
[----:B------:R-:W-:-:S04]  /*1c280*/  SHF.R.S32.HI R3, RZ, 0x1f, R80 ;  /* 0x0000001fff037819 */ /* 0x000fc80000011450 */
[----:B------:R-:W-:-:S04]  /*1c290*/  LEA.HI R84, R3, R80, RZ, 0x3 ;  /* 0x0000005003547211 */ /* 0x000fc800078f18ff */
[----:B------:R-:W-:-:S05]  /*1c2a0*/  SHF.R.S32.HI R7, RZ, 0x3, R84 ;  /* 0x00000003ff077819 */ /* 0x000fca0000011454 */
[----:B------:R-:W-:-:S04]  /*1c2b0*/  IMAD R3, R7, 0x40, R214 ;  /* 0x0000004007037824 */ /* 0x000fc800078e02d6 */
[----:B------:R-:W-:-:S03]  /*1c2c0*/  IMAD.WIDE R20, R3, 0x2, R20 ;  /* 0x0000000203147825 */ /* 0x000fc600078e0214 */
[C---:B------:R-:W-:Y:S02]  /*1c2d0*/  IADD3 R13, P3, R20.reuse, 0x1000, RZ ;  /* 0x00001000140d7810 */ /* 0x040fe40007f7e0ff */
[C---:B------:R-:W-:Y:S02]  /*1c2e0*/  IADD3 R25, P4, R20.reuse, 0x2000, RZ ;  /* 0x0000200014197810 */ /* 0x040fe40007f9e0ff */
[----:B------:R-:W-:Y:S02]  /*1c2f0*/  LOP3.LUT R12, R13, 0x380, RZ, 0xc0, !PT ;  /* 0x000003800d0c7812 */ /* 0x000fe400078ec0ff */
[----:B------:R-:W-:Y:S02]  /*1c300*/  IADD3 R29, P5, R20, 0x3000, RZ ;  /* 0x00003000141d7810 */ /* 0x000fe40007fbe0ff */
[----:B------:R-:W-:Y:S02]  /*1c310*/  SHF.R.U64 R12, R12, 0x3, RZ ;  /* 0x000000030c0c7819 */ /* 0x000fe400000012ff */
[----:B------:R-:W-:-:S02]  /*1c320*/  IADD3 R33, P6, R20, 0x4000, RZ ;  /* 0x0000400014217810 */ /* 0x000fc40007fde0ff */
[----:B------:R-:W-:Y:S01]  /*1c330*/  LOP3.LUT R12, R12, R13, RZ, 0x3c, !PT ;  /* 0x0000000d0c0c7212 */ /* 0x000fe200078e3cff */
[----:B------:R-:W-:Y:S01]  /*1c340*/  IMAD.X R13, RZ, RZ, R21, P3 ;  /* 0x000000ffff0d7224 */ /* 0x000fe200018e0615 */
[C---:B------:R-:W-:Y:S02]  /*1c350*/  IADD3 R37, P0, R20.reuse, 0x5000, RZ ;  /* 0x0000500014257810 */ /* 0x040fe40007f1e0ff */
[C---:B------:R-:W-:Y:S02]  /*1c360*/  IADD3 R41, P1, R20.reuse, 0x6000, RZ ;  /* 0x0000600014297810 */ /* 0x040fe40007f3e0ff */
[----:B------:R-:W-:Y:S01]  /*1c370*/  IADD3 R45, P2, R20, 0x7000, RZ ;  /* 0x00007000142d7810 */ /* 0x000fe20007f5e0ff */
[----:B------:R-:W-:Y:S01]  /*1c380*/  VIADD R164, R214, 0x40 ;  /* 0x00000040d6a47836 */ /* 0x000fe20000000000 */
[----:B------:R-:W-:Y:S01]  /*1c390*/  IADD3 R49, P3, R20, 0x8000, RZ ;  /* 0x0000800014317810 */ /* 0x000fe20007f7e0ff */
[C---:B------:R-:W-:Y:S01]  /*1c3a0*/  VIADD R162, R214.reuse, 0x80 ;  /* 0x00000080d6a27836 */ /* 0x040fe20000000000 */
[----:B------:R-:W-:Y:S01]  /*1c3b0*/  LOP3.LUT R24, R25, 0x380, RZ, 0xc0, !PT ;  /* 0x0000038019187812 */ /* 0x000fe200078ec0ff */
[C---:B------:R-:W-:Y:S01]  /*1c3c0*/  VIADD R160, R214.reuse, 0xc0 ;  /* 0x000000c0d6a07836 */ /* 0x040fe20000000000 */
[----:B------:R-:W-:Y:S01]  /*1c3d0*/  LOP3.LUT R28, R29, 0x380, RZ, 0xc0, !PT ;  /* 0x000003801d1c7812 */ /* 0x000fe200078ec0ff */
[C---:B------:R-:W-:Y:S01]  /*1c3e0*/  VIADD R158, R214.reuse, 0x100 ;  /* 0x00000100d69e7836 */ /* 0x040fe20000000000 */
[----:B------:R-:W-:Y:S01]  /*1c3f0*/  LOP3.LUT R32, R33, 0x380, RZ, 0xc0, !PT ;  /* 0x0000038021207812 */ /* 0x000fe200078ec0ff */
[----:B------:R-:W-:Y:S01]  /*1c400*/  VIADD R156, R214, 0x140 ;  /* 0x00000140d69c7836 */ /* 0x000fe20000000000 */
[----:B------:R-:W-:Y:S01]  /*1c410*/  LOP3.LUT R36, R37, 0x380, RZ, 0xc0, !PT ;  /* 0x0000038025247812 */ /* 0x000fe200078ec0ff */
[----:B------:R-:W5:Y:S01]  /*1c420*/  LD.E.128 R12, desc[UR50][R12.64] ;  /* 0x000000320c0c7980 */ /* 0x000f62000c101d00 */
[----:B------:R-:W-:-:S02]  /*1c430*/  LOP3.LUT R40, R41, 0x380, RZ, 0xc0, !PT ;  /* 0x0000038029287812 */ /* 0x000fc400078ec0ff */
[----:B------:R-:W-:Y:S02]  /*1c440*/  LOP3.LUT R44, R45, 0x380, RZ, 0xc0, !PT ;  /* 0x000003802d2c7812 */ /* 0x000fe400078ec0ff */
[----:B------:R-:W-:Y:S02]  /*1c450*/  LOP3.LUT R48, R49, 0x380, RZ, 0xc0, !PT ;  /* 0x0000038031307812 */ /* 0x000fe400078ec0ff */
[----:B------:R-:W-:Y:S02]  /*1c460*/  LOP3.LUT R9, R20, 0x380, RZ, 0xc0, !PT ;  /* 0x0000038014097812 */ /* 0x000fe400078ec0ff */
[----:B------:R-:W-:Y:S02]  /*1c470*/  SHF.R.U64 R24, R24, 0x3, RZ ;  /* 0x0000000318187819 */ /* 0x000fe400000012ff */
[----:B------:R-:W-:Y:S02]  /*1c480*/  SHF.R.U64 R28, R28, 0x3, RZ ;  /* 0x000000031c1c7819 */ /* 0x000fe400000012ff */
[----:B------:R-:W-:-:S02]  /*1c490*/  SHF.R.U64 R32, R32, 0x3, RZ ;  /* 0x0000000320207819 */ /* 0x000fc400000012ff */
[----:B------:R-:W-:Y:S02]  /*1c4a0*/  SHF.R.U64 R36, R36, 0x3, RZ ;  /* 0x0000000324247819 */ /* 0x000fe400000012ff */
[----:B------:R-:W-:Y:S02]  /*1c4b0*/  SHF.R.U64 R40, R40, 0x3, RZ ;  /* 0x0000000328287819 */ /* 0x000fe400000012ff */
[----:B------:R-:W-:Y:S02]  /*1c4c0*/  SHF.R.U64 R44, R44, 0x3, RZ ;  /* 0x000000032c2c7819 */ /* 0x000fe400000012ff */
[----:B------:R-:W-:Y:S02]  /*1c4d0*/  SHF.R.U64 R48, R48, 0x3, RZ ;  /* 0x0000000330307819 */ /* 0x000fe400000012ff */
[----:B------:R-:W-:Y:S02]  /*1c4e0*/  SHF.R.U64 R9, R9, 0x3, RZ ;  /* 0x0000000309097819 */ /* 0x000fe400000012ff */
        /* <DEDUP_REMOVED lines=19> */
[C---:B------:R-:W-:Y:S02]  /*1c620*/  IADD3 R65, P0, R20.reuse, 0xc000, RZ ;  /* 0x0000c00014417810 */ /* 0x040fe40007f1e0ff */
[C---:B------:R-:W-:Y:S01]  /*1c630*/  IADD3 R69, P1, R20.reuse, 0xd000, RZ ;  /* 0x0000d00014457810 */ /* 0x040fe20007f3e0ff */
[----:B------:R-:W5:Y:S01]  /*1c640*/  LD.E.128 R32, desc[UR50][R32.64] ;  /* 0x0000003220207980 */ /* 0x000f62000c101d00 */
[C---:B------:R-:W-:Y:S02]  /*1c650*/  IADD3 R73, P2, R20.reuse, 0xe000, RZ ;  /* 0x0000e00014497810 */ /* 0x040fe40007f5e0ff */
[----:B------:R-:W-:Y:S01]  /*1c660*/  IADD3 R3, P3, R20, 0xf000, RZ ;  /* 0x0000f00014037810 */ /* 0x000fe20007f7e0ff */
[----:B------:R-:W5:Y:S01]  /*1c670*/  LD.E.128 R36, desc[UR50][R36.64] ;  /* 0x0000003224247980 */ /* 0x000f62000c101d00 */
[----:B------:R-:W-:Y:S01]  /*1c680*/  LOP3.LUT R8, R9, R20, RZ, 0x3c, !PT ;  /* 0x0000001409087212 */ /* 0x000fe200078e3cff */
[--C-:B------:R-:W-:Y:S01]  /*1c690*/  IMAD.MOV.U32 R9, RZ, RZ, R21.reuse ;  /* 0x000000ffff097224 */ /* 0x100fe200078e0015 */
[----:B------:R-:W0:Y:S01]  /*1c6a0*/  LDC R20, c[0x0][0xce8] ;  /* 0x00033a00ff147b82 */ /* 0x000e220000000800 */
[----:B------:R-:W-:Y:S01]  /*1c6b0*/  LOP3.LUT R64, R65, 0x380, RZ, 0xc0, !PT ;  /* 0x0000038041407812 */ /* 0x000fe200078ec0ff */
[----:B------:R-:W-:Y:S01]  /*1c6c0*/  IMAD.X R77, RZ, RZ, R21, P3 ;  /* 0x000000ffff4d7224 */ /* 0x000fe200018e0615 */
[----:B------:R-:W-:Y:S01]  /*1c6d0*/  LOP3.LUT R2, R3, 0x380, RZ, 0xc0, !PT ;  /* 0x0000038003027812 */ /* 0x000fe200078ec0ff */
[----:B------:R-:W5:Y:S01]  /*1c6e0*/  LD.E.128 R40, desc[UR50][R40.64] ;  /* 0x0000003228287980 */ /* 0x000f62000c101d00 */
[----:B------:R-:W-:-:S02]  /*1c6f0*/  SHF.R.U64 R64, R64, 0x3, RZ ;  /* 0x0000000340407819 */ /* 0x000fc400000012ff */
[----:B------:R-:W-:Y:S01]  /*1c700*/  LOP3.LUT R52, R53, 0x380, RZ, 0xc0, !PT ;  /* 0x0000038035347812 */ /* 0x000fe200078ec0ff */
[----:B------:R-:W5:Y:S01]  /*1c710*/  LD.E.128 R8, desc[UR50][R8.64] ;  /* 0x0000003208087980 */ /* 0x000f62000c101d00 */
[----:B------:R-:W-:Y:S01]  /*1c720*/  LOP3.LUT R64, R64, R65, RZ, 0x3c, !PT ;  /* 0x0000004140407212 */ /* 0x000fe200078e3cff */
[----:B------:R-:W-:Y:S01]  /*1c730*/  IMAD.X R65, RZ, RZ, R21, P0 ;  /* 0x000000ffff417224 */ /* 0x000fe200000e0615 */
[----:B------:R-:W-:Y:S01]  /*1c740*/  LOP3.LUT R56, R57, 0x380, RZ, 0xc0, !PT ;  /* 0x0000038039387812 */ /* 0x000fe200078ec0ff */
[----:B------:R-:W5:Y:S01]  /*1c750*/  LD.E.128 R44, desc[UR50][R44.64] ;  /* 0x000000322c2c7980 */ /* 0x000f62000c101d00 */
[----:B------:R-:W-:Y:S02]  /*1c760*/  LOP3.LUT R60, R61, 0x380, RZ, 0xc0, !PT ;  /* 0x000003803d3c7812 */ /* 0x000fe400078ec0ff */
[----:B------:R-:W-:Y:S01]  /*1c770*/  LOP3.LUT R68, R69, 0x380, RZ, 0xc0, !PT ;  /* 0x0000038045447812 */ /* 0x000fe200078ec0ff */
[----:B------:R-:W5:Y:S01]  /*1c780*/  LD.E.128 R48, desc[UR50][R48.64] ;  /* 0x0000003230307980 */ /* 0x000f62000c101d00 */
[----:B------:R-:W-:-:S02]  /*1c790*/  LOP3.LUT R72, R73, 0x380, RZ, 0xc0, !PT ;  /* 0x0000038049487812 */ /* 0x000fc400078ec0ff */
[----:B------:R-:W-:Y:S01]  /*1c7a0*/  SHF.R.U64 R2, R2, 0x3, RZ ;  /* 0x0000000302027819 */ /* 0x000fe200000012ff */
[----:B------:R-:W5:Y:S01]  /*1c7b0*/  LD.E.128 R64, desc[UR50][R64.64] ;  /* 0x0000003240407980 */ /* 0x000f62000c101d00 */
[----:B------:R-:W-:Y:S02]  /*1c7c0*/  SHF.R.U64 R52, R52, 0x3, RZ ;  /* 0x0000000334347819 */ /* 0x000fe400000012ff */
[----:B------:R-:W-:Y:S02]  /*1c7d0*/  SHF.R.U64 R56, R56, 0x3, RZ ;  /* 0x0000000338387819 */ /* 0x000fe400000012ff */
[----:B0-----:R-:W-:Y:S02]  /*1c7e0*/  ISETP.NE.AND P0, PT, R20, 0x1, PT ;  /* 0x000000011400780c */ /* 0x001fe40003f05270 */
[----:B------:R-:W-:Y:S02]  /*1c7f0*/  SHF.R.U64 R60, R60, 0x3, RZ ;  /* 0x000000033c3c7819 */ /* 0x000fe400000012ff */
[----:B------:R-:W-:-:S02]  /*1c800*/  SHF.R.U64 R68, R68, 0x3, RZ ;  /* 0x0000000344447819 */ /* 0x000fc400000012ff */
[----:B------:R-:W-:Y:S02]  /*1c810*/  SHF.R.U64 R72, R72, 0x3, RZ ;  /* 0x0000000348487819 */ /* 0x000fe400000012ff */
[----:B------:R-:W-:Y:S01]  /*1c820*/  LOP3.LUT R76, R2, R3, RZ, 0x3c, !PT ;  /* 0x00000003024c7212 */ /* 0x000fe200078e3cff */
[----:B------:R-:W-:Y:S01]  /*1c830*/  IMAD R3, R0, UR4, RZ ;  /* 0x0000000400037c24 */ /* 0x000fe2000f8e02ff */
        /* <DEDUP_REMOVED lines=10> */
[----:B------:R-:W0:Y:S01]  /*1c8e0*/  @P0 LDC R87, c[0x0][0xcec] ;  /* 0x00033b00ff570b82 */ /* 0x000e220000000800 */
[C---:B------:R-:W-:Y:S01]  /*1c8f0*/  IMAD R21, R4.reuse, UR5, R3 ;  /* 0x0000000504157c24 */ /* 0x040fe2000f8e0203 */
[----:B------:R-:W5:Y:S01]  /*1c900*/  LD.E.128 R52, desc[UR50][R52.64] ;  /* 0x0000003234347980 */ /* 0x000f62000c101d00 */
[----:B------:R-:W-:Y:S01]  /*1c910*/  IMAD.WIDE.U32 R2, R4, UR4, RZ ;  /* 0x0000000404027c25 */ /* 0x000fe2000f8e00ff */
[----:B------:R-:W-:-:S02]  /*1c920*/  ULDC.64 UR4, c[0x0][0xbe8] ;  /* 0x0002fa0000047ab9 */ /* 0x000fc40000000a00 */
[----:B------:R-:W5:Y:S01]  /*1c930*/  LD.E.128 R56, desc[UR50][R56.64] ;  /* 0x0000003238387980 */ /* 0x000f62000c101d00 */
[----:B------:R-:W-:Y:S01]  /*1c940*/  IMAD.IADD R3, R3, 0x1, R21 ;  /* 0x0000000103037824 */ /* 0x000fe200078e0215 */
[----:B------:R-:W1:Y:S01]  /*1c950*/  @P0 LDC R89, c[0x0][0xcf0] ;  /* 0x00033c00ff590b82 */ /* 0x000e620000000800 */
[----:B------:R-:W-:Y:S01]  /*1c960*/  LOP3.LUT R21, R84, 0xfffffff8, RZ, 0xc0, !PT ;  /* 0xfffffff854157812 */ /* 0x000fe200078ec0ff */
[----:B------:R-:W5:Y:S01]  /*1c970*/  LD.E.128 R60, desc[UR50][R60.64] ;  /* 0x000000323c3c7980 */ /* 0x000f62000c101d00 */
[C---:B------:R-:W-:Y:S01]  /*1c980*/  IMAD.WIDE.U32 R2, R189.reuse, UR4, R2 ;  /* 0x00000004bd027c25 */ /* 0x040fe2000f8e0002 */
[----:B------:R-:W-:Y:S02]  /*1c990*/  SHF.R.S32.HI R4, RZ, 0x1f, R6 ;  /* 0x0000001fff047819 */ /* 0x000fe40000011406 */
[----:B------:R-:W5:Y:S01]  /*1c9a0*/  LD.E.128 R68, desc[UR50][R68.64] ;  /* 0x0000003244447980 */ /* 0x000f62000c101d00 */
[----:B------:R-:W-:Y:S02]  /*1c9b0*/  IMAD.IADD R0, R80, 0x1, -R21 ;  /* 0x0000000150007824 */ /* 0x000fe400078e0a15 */
[----:B------:R-:W-:Y:S01]  /*1c9c0*/  IMAD R3, R189, UR5, R3 ;  /* 0x00000005bd037c24 */ /* 0x000fe2000f8e0203 */
[----:B------:R-:W-:Y:S01]  /*1c9d0*/  ULDC.64 UR4, c[0x0][0xbf0] ;  /* 0x0002fc0000047ab9 */ /* 0x000fe20000000a00 */
[----:B------:R-:W-:Y:S01]  /*1c9e0*/  IMAD R0, R0, 0x20, R7 ;  /* 0x0000002000007824 */ /* 0x000fe200078e0207 */
[----:B------:R-:W5:Y:S01]  /*1c9f0*/  LD.E.128 R72, desc[UR50][R72.64] ;  /* 0x0000003248487980 */ /* 0x000f62000c101d00 */
[----:B------:R-:W-:-:S02]  /*1ca00*/  IMAD R21, R4, UR4, RZ ;  /* 0x0000000404157c24 */ /* 0x000fc4000f8e02ff */
[----:B------:R-:W-:Y:S01]  /*1ca10*/  IMAD.IADD R4, R197, 0x1, R0 ;  /* 0x00000001c5047824 */ /* 0x000fe200078e0200 */
[----:B------:R-:W5:Y:S03]  /*1ca20*/  LD.E.128 R76, desc[UR50][R76.64] ;  /* 0x000000324c4c7980 */ /* 0x000f66000c101d00 */
[----:B0-----:R-:W-:Y:S01]  /*1ca30*/  @P0 IMAD.HI.U32 R0, R4, R87, RZ ;  /* 0x0000005704000227 */ /* 0x001fe200078e00ff */
[----:B------:R-:W-:Y:S01]  /*1ca40*/  @!PT LDS RZ, [RZ] ;  /* 0x00000000fffff984 */ /* 0x000fe20000000800 */
[----:B------:R-:W-:Y:S01]  /*1ca50*/  @!PT LDS RZ, [RZ] ;  /* 0x00000000fffff984 */ /* 0x000fe20000000800 */
[----:B------:R-:W-:Y:S01]  /*1ca60*/  @!PT LDS RZ, [RZ] ;  /* 0x00000000fffff984 */ /* 0x000fe20000000800 */
[----:B------:R-:W-:Y:S01]  /*1ca70*/  @!PT LDS RZ, [RZ] ;  /* 0x00000000fffff984 */ /* 0x000fe20000000800 */
[----:B------:R0:W-:Y:S06]  /*1ca80*/  MEMBAR.ALL.CTA ;  /* 0x0000000000007992 */ /* 0x0001ec0000008000 */
[----:B0-----:R-:W0:Y:S01]  /*1ca90*/  FENCE.VIEW.ASYNC.S ;  /* 0x00000000000073c6 */ /* 0x001e220000000000 */
[----:B------:R-:W-:-:S02]  /*1caa0*/  IMAD R85, R6, UR5, R21 ;  /* 0x0000000506557c24 */ /* 0x000fc4000f8e0215 */
[----:B------:R-:W-:Y:S01]  /*1cab0*/  IMAD.MOV.U32 R21, RZ, RZ, R4 ;  /* 0x000000ffff157224 */ /* 0x000fe200078e0004 */
[----:B-1----:R-:W-:Y:S01]  /*1cac0*/  @P0 SHF.R.U32.HI R21, RZ, R89, R0 ;  /* 0x00000059ff150219 */ /* 0x002fe20000011600 */
[----:B------:R-:W-:Y:S01]  /*1cad0*/  IMAD.WIDE.U32 R2, R6, UR4, R2 ;  /* 0x0000000406027c25 */ /* 0x000fe2000f8e0002 */
[----:B------:R-:W-:Y:S02]  /*1cae0*/  ULDC.64 UR4, c[0x0][0xbe0] ;  /* 0x0002f80000047ab9 */ /* 0x000fe40000000a00 */
[----:B------:R-:W-:Y:S01]  /*1caf0*/  SHF.R.S32.HI R0, RZ, 0x1f, R21 ;  /* 0x0000001fff007819 */ /* 0x000fe20000011415 */
[----:B------:R-:W-:Y:S02]  /*1cb00*/  IMAD.IADD R3, R3, 0x1, R85 ;  /* 0x0000000103037824 */ /* 0x000fe400078e0255 */
[----:B------:R-:W-:-:S04]  /*1cb10*/  IMAD.MOV R85, RZ, RZ, -R21 ;  /* 0x000000ffff557224 */ /* 0x000fc800078e0a15 */
[----:B------:R-:W-:Y:S02]  /*1cb20*/  IMAD R85, R20, R85, R4 ;  /* 0x0000005514557224 */ /* 0x000fe400078e0204 */
[----:B------:R-:W-:Y:S02]  /*1cb30*/  IMAD R4, R0, UR4, RZ ;  /* 0x0000000400047c24 */ /* 0x000fe4000f8e02ff */
[----:B------:R-:W1:Y:S01]  /*1cb40*/  LDC R0, c[0x0][0xbc8] ;  /* 0x0002f200ff007b82 */ /* 0x000e620000000800 */
[----:B------:R-:W-:-:S04]  /*1cb50*/  IMAD.WIDE.U32 R2, R21, UR4, R2 ;  /* 0x0000000415027c25 */ /* 0x000fc8000f8e0002 */
        /* <DEDUP_REMOVED lines=10> */
[----:B-1----:R-:W-:-:S04]  /*1cc00*/  ISETP.GE.AND P0, PT, R164, R0, PT ;  /* 0x00000000a400720c */ /* 0x002fc80003f06270 */
[----:B------:R-:W-:Y:S02]  /*1cc10*/  LEA.HI.X R84, R2, UR5, R3, 0x1, P1 ;  /* 0x0000000502547c11 */ /* 0x000fe400088f0c03 */
[----:B------:R-:W-:Y:S02]  /*1cc20*/  SEL R2, RZ, 0xffffffff, P0 ;  /* 0xffffffffff027807 */ /* 0x000fe40000000000 */
[-C--:B------:R-:W-:Y:S02]  /*1cc30*/  ISETP.GE.AND P0, PT, R162, R0.reuse, PT ;  /* 0x00000000a200720c */ /* 0x080fe40003f06270 */
[----:B------:R-:W-:Y:S01]  /*1cc40*/  ISETP.GE.AND P1, PT, R214, R0, PT ;  /* 0x00000000d600720c */ /* 0x000fe20003f26270 */
[----:B------:R-:W-:Y:S01]  /*1cc50*/  IMAD.SHL.U32 R21, R2, 0x2, RZ ;  /* 0x0000000202157824 */ /* 0x000fe200078e00ff */
[----:B------:R-:W-:Y:S02]  /*1cc60*/  SEL R3, RZ, 0xffffffff, P0 ;  /* 0xffffffffff037807 */ /* 0x000fe40000000000 */
[----:B------:R-:W-:-:S03]  /*1cc70*/  SEL R2, RZ, 0x1, P1 ;  /* 0x00000001ff027807 */ /* 0x000fc60000800000 */
[----:B------:R-:W-:Y:S01]  /*1cc80*/  IMAD.SHL.U32 R3, R3, 0x4, RZ ;  /* 0x0000000403037824 */ /* 0x000fe200078e00ff */
[----:B------:R-:W-:Y:S02]  /*1cc90*/  LOP3.LUT R2, R21, 0x2, R2, 0xe2, !PT ;  /* 0x0000000215027812 */ /* 0x000fe400078ee202 */
[-C--:B------:R-:W-:Y:S02]  /*1cca0*/  ISETP.GE.AND P0, PT, R160, R0.reuse, PT ;  /* 0x00000000a000720c */ /* 0x080fe40003f06270 */
[----:B------:R-:W-:Y:S02]  /*1ccb0*/  LOP3.LUT R2, R3, 0x4, R2, 0xe2, !PT ;  /* 0x0000000403027812 */ /* 0x000fe400078ee202 */
[----:B------:R-:W-:Y:S02]  /*1ccc0*/  SEL R3, RZ, 0xffffffff, P0 ;  /* 0xffffffffff037807 */ /* 0x000fe40000000000 */
[----:B------:R-:W-:-:S03]  /*1ccd0*/  ISETP.GE.AND P0, PT, R158, R0, PT ;  /* 0x000000009e00720c */ /* 0x000fc60003f06270 */
[----:B------:R-:W-:-:S05]  /*1cce0*/  IMAD.SHL.U32 R3, R3, 0x8, RZ ;  /* 0x0000000803037824 */ /* 0x000fca00078e00ff */
[----:B------:R-:W-:Y:S02]  /*1ccf0*/  LOP3.LUT R2, R3, 0x8, R2, 0xe2, !PT ;  /* 0x0000000803027812 */ /* 0x000fe400078ee202 */
[----:B------:R-:W-:Y:S02]  /*1cd00*/  SEL R3, RZ, 0xffffffff, P0 ;  /* 0xffffffffff037807 */ /* 0x000fe40000000000 */
[----:B------:R-:W-:-:S03]  /*1cd10*/  ISETP.GE.AND P0, PT, R156, R0, PT ;  /* 0x000000009c00720c */ /* 0x000fc60003f06270 */
[----:B------:R-:W-:-:S05]  /*1cd20*/  IMAD.SHL.U32 R3, R3, 0x10, RZ ;  /* 0x0000001003037824 */ /* 0x000fca00078e00ff */
[----:B------:R-:W-:Y:S02]  /*1cd30*/  LOP3.LUT R2, R3, 0x10, R2, 0xe2, !PT ;  /* 0x0000001003027812 */ /* 0x000fe400078ee202 */
[----:B------:R-:W-:Y:S01]  /*1cd40*/  SEL R3, RZ, 0xffffffff, P0 ;  /* 0xffffffffff037807 */ /* 0x000fe20000000000 */
[----:B------:R-:W-:Y:S02]  /*1cd50*/  IMAD R85, R5, R20, RZ ;  /* 0x0000001405557224 */ /* 0x000fe400078e02ff */
[----:B------:R-:W-:Y:S02]  /*1cd60*/  IMAD.IADD R197, R7, 0x1, R197 ;  /* 0x0000000107c57824 */ /* 0x000fe400078e02c5 */
[----:B------:R-:W-:Y:S02]  /*1cd70*/  IMAD.SHL.U32 R3, R3, 0x20, RZ ;  /* 0x0000002003037824 */ /* 0x000fe400078e00ff */
[----:B------:R-:W-:Y:S01]  /*1cd80*/  VIADD R154, R214, 0x180 ;  /* 0x00000180d69a7836 */ /* 0x000fe20000000000 */
[----:B------:R-:W-:-:S02]  /*1cd90*/  ISETP.GE.AND P1, PT, R197, R85, PT ;  /* 0x00000055c500720c */ /* 0x000fc40003f26270 */
[----:B------:R-:W-:Y:S01]  /*1cda0*/  LOP3.LUT R21, R3, 0x20, R2, 0xe2, !PT ;  /* 0x0000002003157812 */ /* 0x000fe200078ee202 */
[----:B------:R-:W-:Y:S01]  /*1cdb0*/  VIADD R2, R17, 0x38820 ;  /* 0x0003882011027836 */ /* 0x000fe20000000000 */
[----:B------:R-:W-:Y:S01]  /*1cdc0*/  ISETP.GE.AND P0, PT, R154, R0, PT ;  /* 0x000000009a00720c */ /* 0x000fe20003f06270 */
[----:B------:R-:W-:-:S03]  /*1cdd0*/  VIADD R152, R214, 0x1c0 ;  /* 0x000001c0d6987836 */ /* 0x000fc60000000000 */
[----:B------:R-:W-:Y:S02]  /*1cde0*/  SEL R4, RZ, 0x40, P0 ;  /* 0x00000040ff047807 */ /* 0x000fe40000000000 */
[----:B------:R-:W-:Y:S02]  /*1cdf0*/  PRMT R2, RZ, 0x654, R2 ;  /* 0x00000654ff027816 */ /* 0x000fe40000000002 */
[----:B------:R-:W-:Y:S01]  /*1ce00*/  ISETP.GE.AND P0, PT, R152, R0, PT ;  /* 0x000000009800720c */ /* 0x000fe20003f06270 */
[C---:B------:R-:W-:Y:S01]  /*1ce10*/  VIADD R153, R214.reuse, 0x1c0 ;  /* 0x000001c0d6997836 */ /* 0x040fe20000000000 */
[----:B------:R-:W-:Y:S01]  /*1ce20*/  LOP3.LUT R21, R21, R4, RZ, 0xfc, !PT ;  /* 0x0000000415157212 */ /* 0x000fe200078efcff */
[C---:B------:R-:W-:Y:S01]  /*1ce30*/  VIADD R155, R214.reuse, 0x180 ;  /* 0x00000180d69b7836 */ /* 0x040fe20000000000 */
[----:B------:R-:W-:Y:S01]  /*1ce40*/  SEL R20, RZ, 0x80, P0 ;  /* 0x00000080ff147807 */ /* 0x000fe20000000000 */
[C---:B------:R-:W-:Y:S01]  /*1ce50*/  VIADD R157, R214.reuse, 0x140 ;  /* 0x00000140d69d7836 */ /* 0x040fe20000000000 */
[----:B0-----:R0:W-:Y:S01]  /*1ce60*/  SYNCS.ARRIVE.TRANS64.RED.A1T0 RZ, [R2+URZ], RZ ;  /* 0x000000ff02ff79a7 */ /* 0x0011e2000810043f */
[----:B------:R-:W-:-:S02]  /*1ce70*/  VIADD R159, R214, 0x100 ;  /* 0x00000100d69f7836 */ /* 0x000fc40000000000 */
[C---:B------:R-:W-:Y:S02]  /*1ce80*/  VIADD R161, R214.reuse, 0xc0 ;  /* 0x000000c0d6a17836 */ /* 0x040fe40000000000 */
[C---:B------:R-:W-:Y:S02]  /*1ce90*/  VIADD R163, R214.reuse, 0x80 ;  /* 0x00000080d6a37836 */ /* 0x040fe40000000000 */
[----:B------:R-:W-:Y:S01]  /*1cea0*/  VIADD R165, R214, 0x40 ;  /* 0x00000040d6a57836 */ /* 0x000fe20000000000 */
[----:B0-----:R0:W1:Y:S01]  /*1ceb0*/  SHFL.IDX PT, R2, R80, RZ, 0x181f ;  /* 0x00181fff50027589 */ /* 0x00106200000e0000 */
[----:B------:R-:W-:Y:S03]  /*1cec0*/  BSSY B1, `(.L_x_3544) ;  /* 0x000002a000017945 */ /* 0x000fe60003800000 */
[----:B------:R0:W2:Y:S01]  /*1ced0*/  SHFL.IDX PT, R3, R84, RZ, 0x181f ;  /* 0x00181fff54037589 */ /* 0x0000a200000e0000 */
[----:B------:R-:W-:-:S02]  /*1cee0*/  LOP3.LUT R20, R21, R20, RZ, 0xfc, !PT ;  /* 0x0000001415147212 */ /* 0x000fc400078efcff */
[----:B------:R-:W-:Y:S02]  /*1cef0*/  SHF.R.S32.HI R153, RZ, 0x1f, R153 ;  /* 0x0000001fff997819 */ /* 0x000fe40000011499 */
[----:B------:R-:W-:Y:S02]  /*1cf00*/  SHF.R.S32.HI R155, RZ, 0x1f, R155 ;  /* 0x0000001fff9b7819 */ /* 0x000fe4000001149b */
[----:B------:R-:W-:Y:S02]  /*1cf10*/  SHF.R.S32.HI R157, RZ, 0x1f, R157 ;  /* 0x0000001fff9d7819 */ /* 0x000fe4000001149d */
[----:B------:R-:W-:Y:S02]  /*1cf20*/  SHF.R.S32.HI R159, RZ, 0x1f, R159 ;  /* 0x0000001fff9f7819 */ /* 0x000fe4000001149f */
[----:B------:R-:W-:Y:S02]  /*1cf30*/  SHF.R.S32.HI R161, RZ, 0x1f, R161 ;  /* 0x0000001fffa17819 */ /* 0x000fe400000114a1 */
[----:B------:R-:W-:-:S02]  /*1cf40*/  SHF.R.S32.HI R163, RZ, 0x1f, R163 ;  /* 0x0000001fffa37819 */ /* 0x000fc400000114a3 */
        /* <DEDUP_REMOVED lines=8> */
[----:B-----5:R0:W-:Y:S01]  /*1cfd0*/  @!P0 ST.E.128 desc[UR50][R4.64], R8 ;  /* 0x0000000804008985 */ /* 0x0201e2000c101d32 */
[----:B------:R-:W-:-:S04]  /*1cfe0*/  @!P3 LEA R6, P6, R160, R2, 0x1 ;  /* 0x00000002a006b211 */ /* 0x000fc800078c08ff */
[----:B------:R-:W-:Y:S02]  /*1cff0*/  @!P3 LEA.HI.X R7, R160, R3, R161, 0x1, P6 ;  /* 0x00000003a007b211 */ /* 0x000fe400030f0ca1 */
[----:B0-----:R-:W-:-:S04]  /*1d000*/  @!P1 LEA R4, P0, R164, R2, 0x1 ;  /* 0x00000002a4049211 */ /* 0x001fc800078008ff */
[----:B------:R-:W-:Y:S02]  /*1d010*/  @!P1 LEA.HI.X R5, R164, R3, R165, 0x1, P0 ;  /* 0x00000003a4059211 */ /* 0x000fe400000f0ca5 */
[----:B------:R-:W-:-:S03]  /*1d020*/  LOP3.LUT P0, RZ, R21, 0x40, RZ, 0xc0, !PT ;  /* 0x0000004015ff7812 */ /* 0x000fc6000780c0ff */
        /* <DEDUP_REMOVED lines=19> */
.L_x_3545:
[----:B------:R-:W-:Y:S05]  /*1d160*/  BSYNC B1 ;  /* 0x0000000000017941 */ /* 0x000fea0003800000 */
.L_x_3544:
[----:B0-----:R-:W-:Y:S01]  /*1d170*/  VIADD R4, R197, 0x20 ;  /* 0x00000020c5047836 */ /* 0x001fe20000000000 */
[----:B--2---:R2:W0:Y:S04]  /*1d180*/  SHFL.IDX PT, R3, R84, 0x1, 0x181f ;  /* 0x00381f0054037f89 */ /* 0x00442800000e0000 */
        /* <DEDUP_REMOVED lines=9> */
[----:B01----:R-:W-:Y:S02]  /*1d220*/  @!P6 IMAD.WIDE R4, R214, 0x2, R2 ;  /* 0x00000002d604e825 */ /* 0x003fe400078e0202 */
[----:B------:R-:W-:-:S03]  /*1d230*/  @!P5 LEA R6, P4, R164, R2, 0x1 ;  /* 0x00000002a406d211 */ /* 0x000fc600078808ff */
[----:B-----5:R0:W-:Y:S01]  /*1d240*/  @!P6 ST.E.128 desc[UR50][R4.64], R12 ;  /* 0x0000000c0400e985 */ /* 0x0201e2000c101d32 */
        /* <DEDUP_REMOVED lines=24> */
.L_x_3543:
[----:B------:R-:W2:Y:S01]  /*1d3d0*/  LDL.LU R7, [R1+0x64] ;  /* 0x0000640001077983 */ /* 0x000ea20000300800 */
[----:B------:R-:W-:Y:S01]  /*1d3e0*/  ULDC.64 UR4, c[0x0][0xc08] ;  /* 0x0003020000047ab9 */ /* 0x000fe20000000a00 */
[----:B------:R-:W0:Y:S01]  /*1d3f0*/  LDC R10, c[0x0][0xce8] ;  /* 0x00033a00ff0a7b82 */ /* 0x000e220000000800 */
[----:B------:R-:W-:Y:S01]  /*1d400*/  IMAD R0, R0, UR4, RZ ;  /* 0x0000000400007c24 */ /* 0x000fe2000f8e02ff */
[----:B------:R-:W-:Y:S01]  /*1d410*/  BSSY B1, `(.L_x_3547) ;  /* 0x0000110000017945 */ /* 0x000fe20003800000 */
[----:B------:R-:W-:-:S04]  /*1d420*/  IMAD.WIDE.U32 R8, R4, UR4, RZ ;  /* 0x0000000404087c25 */ /* 0x000fc8000f8e00ff */
[----:B------:R-:W-:Y:S01]  /*1d430*/  IMAD R0, R4, UR5, R0 ;  /* 0x0000000504007c24 */ /* 0x000fe2000f8e0200 */
[----:B------:R-:W-:Y:S01]  /*1d440*/  ULDC.64 UR4, c[0x0][0xc38] ;  /* 0x00030e0000047ab9 */ /* 0x000fe20000000a00 */
[--C-:B------:R-:W-:Y:S02]  /*1d450*/  IMAD.IADD R4, R222, 0x1, R197.reuse ;  /* 0x00000001de047824 */ /* 0x100fe400078e02c5 */
        /* <DEDUP_REMOVED lines=115> */
[----:B------:R-:W-:Y:S01]  /*1db90*/  ULDC.64 UR4, c[0x0][0xc00] ;  /* 0x0003000000047ab9 */ /* 0x000fe20000000a00 */
[----:B------:R-:W-:Y:S01]  /*1dba0*/  VIADD R4, R17, 0x38820 ;  /* 0x0003882011047836 */ /* 0x000fe20000000000 */
[----:B------:R-:W-:Y:S01]  /*1dbb0*/  LEA R6, P0, R8, UR4, 0x2 ;  /* 0x0000000408067c11 */ /* 0x000fe2000f8010ff */
[----:B------:R-:W-:-:S03]  /*1dbc0*/  IMAD.IADD R5, R9, 0x1, R5 ;  /* 0x0000000109057824 */ /* 0x000fc600078e0205 */
[----:B------:R-:W-:Y:S01]  /*1dbd0*/  PRMT R4, RZ, 0x654, R4 ;  /* 0x00000654ff047816 */ /* 0x000fe20000000004 */
[----:B------:R0:W1:Y:S01]  /*1dbe0*/  SHFL.IDX PT, R15, R6, RZ, 0x1c1f ;  /* 0x001c1fff060f7589 */ /* 0x00006200000e0000 */
[----:B------:R-:W-:Y:S02]  /*1dbf0*/  LEA.HI.X R7, R8, UR5, R5, 0x2, P0 ;  /* 0x0000000508077c11 */ /* 0x000fe400080f1405 */
[----:B------:R-:W-:Y:S01]  /*1dc00*/  ISETP.GE.AND P0, PT, R197, R0, PT ;  /* 0x00000000c500720c */ /* 0x000fe20003f06270 */
[----:B------:R0:W-:Y:S02]  /*1dc10*/  SYNCS.ARRIVE.TRANS64.RED.A1T0 RZ, [R4+URZ], RZ ;  /* 0x000000ff04ff79a7 */ /* 0x0001e4000810043f */
[----:B------:R0:W2:Y:S10]  /*1dc20*/  SHFL.IDX PT, R14, R7, RZ, 0x1c1f ;  /* 0x001c1fff070e7589 */ /* 0x0000b400000e0000 */
[----:B0-----:R-:W-:Y:S05]  /*1dc30*/  @P0 BRA `(.L_x_3548) ;  /* 0x0000000800340947 */ /* 0x001fea0003800000 */
[----:B------:R-:W-:Y:S01]  /*1dc40*/  ULDC UR4, c[0x0][0xbc8] ;  /* 0x0002f20000047ab9 */ /* 0x000fe20000000800 */
[----:B------:R-:W-:Y:S01]  /*1dc50*/  SHF.R.S32.HI R11, RZ, 0x1f, R212 ;  /* 0x0000001fff0b7819 */ /* 0x000fe200000114d4 */
[C---:B------:R-:W-:Y:S01]  /*1dc60*/  VIADD R9, R212.reuse, 0x8 ;  /* 0x00000008d4097836 */ /* 0x040fe20000000000 */
[C---:B------:R-:W-:Y:S01]  /*1dc70*/  ISETP.GE.AND P0, PT, R212.reuse, UR4, PT ;  /* 0x00000004d4007c0c */ /* 0x040fe2000bf06270 */
[C---:B------:R-:W-:Y:S01]  /*1dc80*/  VIADD R8, R212.reuse, 0x8 ;  /* 0x00000008d4087836 */ /* 0x040fe20000000000 */
[----:B------:R-:W-:Y:S01]  /*1dc90*/  ISETP.GE.AND P3, PT, R195, UR4, PT ;  /* 0x00000004c3007c0c */ /* 0x000fe2000bf66270 */
[----:B------:R-:W-:Y:S01]  /*1dca0*/  VIADD R10, R212, 0x10 ;  /* 0x00000010d40a7836 */ /* 0x000fe20000000000 */
[----:B------:R-:W-:Y:S02]  /*1dcb0*/  ISETP.GE.AND P4, PT, R185, UR4, PT ;  /* 0x00000004b9007c0c */ /* 0x000fe4000bf86270 */
[----:B------:R-:W-:-:S07]  /*1dcc0*/  SHF.R.S32.HI R8, RZ, 0x1f, R8 ;  /* 0x0000001fff087819 */ /* 0x000fce0000011408 */
[----:B-1----:R-:W-:-:S04]  /*1dcd0*/  @!P0 LEA R4, P1, R212, R15, 0x2 ;  /* 0x0000000fd4048211 */ /* 0x002fc800078210ff */
        /* <DEDUP_REMOVED lines=11> */
[----:B------:R-:W-:Y:S02]  /*1dd90*/  SHF.R.S32.HI R9, RZ, 0x1f, R9 ;  /* 0x0000001fff097819 */ /* 0x000fe40000011409 */
[----:B------:R-:W-:-:S09]  /*1dda0*/  SHF.R.S32.HI R8, RZ, 0x1f, R8 ;  /* 0x0000001fff087819 */ /* 0x000fd20000011408 */
[----:B0-----:R-:W-:-:S04]  /*1ddb0*/  @!P0 LEA R4, P2, R10, R15, 0x2 ;  /* 0x0000000f0a048211 */ /* 0x001fc800078410ff */
[----:B------:R-:W-:Y:S01]  /*1ddc0*/  @!P0 LEA.HI.X R5, R10, R14, R9, 0x2, P2 ;  /* 0x0000000e0a058211 */ /* 0x000fe200010f1409 */
[----:B------:R-:W-:-:S04]  /*1ddd0*/  VIADD R10, R212, 0x18 ;  /* 0x00000018d40a7836 */ /* 0x000fc80000000000 */
        /* <DEDUP_REMOVED lines=38> */
[----:B0-----:R-:W-:Y:S02]  /*1e040*/  @!P1 LEA R4, P0, R199, R15, 0x2 ;  /* 0x0000000fc7049211 */ /* 0x001fe400078010ff */
        /* <DEDUP_REMOVED lines=76> */
.L_x_3548:
[----:B------:R-:W-:Y:S05]  /*1e510*/  BSYNC B1 ;  /* 0x0000000000017941 */ /* 0x000fea0003800000 */
.L_x_3547:
[----:B------:R-:W-:Y:S01]  /*1e520*/  VIADD R197, R197, 0x8 ;  /* 0x00000008c5c57836 */ /* 0x000fe20000000000 */
[----:B0-----:R0:W3:Y:S04]  /*1e530*/  SHFL.IDX PT, R10, R7, 0x1, 0x1c1f ;  /* 0x003c1f00070a7f89 */ /* 0x0010e800000e0000 */
[----:B------:R-:W-:Y:S01]  /*1e540*/  ISETP.GE.AND P0, PT, R197, R0, PT ;  /* 0x00000000c500720c */ /* 0x000fe20003f06270 */
[----:B------:R0:W4:-:S12]  /*1e550*/  SHFL.IDX PT, R11, R6, 0x1, 0x1c1f ;  /* 0x003c1f00060b7f89 */ /* 0x00011800000e0000 */
[----:B0-----:R-:W-:Y:S05]  /*1e560*/  @P0 BRA `(.L_x_3546) ;  /* 0x0000001800400947 */ /* 0x001fea0003800000 */
[----:B------:R-:W-:Y:S01]  /*1e570*/  ULDC UR4, c[0x0][0xbc8] ;  /* 0x0002f20000047ab9 */ /* 0x000fe20000000800 */
[C---:B------:R-:W-:Y:S01]  /*1e580*/  VIADD R8, R212.reuse, 0x8 ;  /* 0x00000008d4087836 */ /* 0x040fe20000000000 */
[C---:B------:R-:W-:Y:S01]  /*1e590*/  ISETP.GE.AND P4, PT, R212.reuse, UR4, PT ;  /* 0x00000004d4007c0c */ /* 0x040fe2000bf86270 */
[C---:B--2---:R-:W-:Y:S01]  /*1e5a0*/  VIADD R14, R212.reuse, 0x10 ;  /* 0x00000010d40e7836 */ /* 0x044fe20000000000 */
[----:B------:R-:W-:Y:S01]  /*1e5b0*/  SHF.R.S32.HI R9, RZ, 0x1f, R212 ;  /* 0x0000001fff097819 */ /* 0x000fe200000114d4 */
[----:B------:R-:W-:Y:S01]  /*1e5c0*/  VIADD R12, R212, 0x18 ;  /* 0x00000018d40c7836 */ /* 0x000fe20000000000 */
[----:B------:R-:W-:Y:S01]  /*1e5d0*/  ISETP.GE.AND P2, PT, R8, UR4, PT ;  /* 0x0000000408007c0c */ /* 0x000fe2000bf46270 */
[----:B-1----:R-:W-:Y:S01]  /*1e5e0*/  VIADD R15, R212, 0x10 ;  /* 0x00000010d40f7836 */ /* 0x002fe20000000000 */
[----:B------:R-:W-:Y:S01]  /*1e5f0*/  ISETP.GE.AND P1, PT, R14, UR4, PT ;  /* 0x000000040e007c0c */ /* 0x000fe2000bf26270 */
[----:B------:R-:W-:Y:S01]  /*1e600*/  VIADD R13, R212, 0x18 ;  /* 0x00000018d40d7836 */ /* 0x000fe20000000000 */
[----:B------:R-:W-:-:S02]  /*1e610*/  ISETP.GE.AND P0, PT, R12, UR4, PT ;  /* 0x000000040c007c0c */ /* 0x000fc4000bf06270 */
[----:B------:R-:W-:Y:S02]  /*1e620*/  SHF.R.S32.HI R15, RZ, 0x1f, R15 ;  /* 0x0000001fff0f7819 */ /* 0x000fe4000001140f */
[----:B------:R-:W-:Y:S02]  /*1e630*/  SHF.R.S32.HI R13, RZ, 0x1f, R13 ;  /* 0x0000001fff0d7819 */ /* 0x000fe4000001140d */
[----:B----4-:R-:W-:-:S04]  /*1e640*/  @!P4 LEA R4, P3, R212, R11, 0x2 ;  /* 0x0000000bd404c211 */ /* 0x010fc800078610ff */
[CC--:B---3--:R-:W-:Y:S01]  /*1e650*/  @!P4 LEA.HI.X R5, R212.reuse, R10.reuse, R9, 0x2, P3 ;  /* 0x0000000ad405c211 */ /* 0x0c8fe200018f1409 */
[----:B------:R-:W-:Y:S01]  /*1e660*/  VIADD R9, R212, 0x8 ;  /* 0x00000008d4097836 */ /* 0x000fe20000000000 */
[----:B------:R-:W-:Y:S02]  /*1e670*/  ISETP.GE.AND P3, PT, R223, UR4, PT ;  /* 0x00000004df007c0c */ /* 0x000fe4000bf66270 */
[C---:B------:R-:W-:Y:S01]  /*1e680*/  @!P1 LEA R6, P5, R14.reuse, R11, 0x2 ;  /* 0x0000000b0e069211 */ /* 0x040fe200078a10ff */
[----:B------:R0:W-:Y:S01]  /*1e690*/  @!P4 ST.E.64 desc[UR50][R4.64], R26 ;  /* 0x0000001a0400c985 */ /* 0x0001e2000c101b32 */
[----:B------:R-:W-:Y:S02]  /*1e6a0*/  SHF.R.S32.HI R9, RZ, 0x1f, R9 ;  /* 0x0000001fff097819 */ /* 0x000fe40000011409 */
[----:B------:R-:W-:Y:S02]  /*1e6b0*/  ISETP.GE.AND P4, PT, R211, UR4, PT ;  /* 0x00000004d3007c0c */ /* 0x000fe4000bf86270 */
[----:B------:R-:W-:-:S02]  /*1e6c0*/  @!P1 LEA.HI.X R7, R14, R10, R15, 0x2, P5 ;  /* 0x0000000a0e079211 */ /* 0x000fc400028f140f */
        /* <DEDUP_REMOVED lines=11> */
[----:B0-----:R-:W-:-:S02]  /*1e780*/  @!P3 LEA R4, P1, R223, R11, 0x2 ;  /* 0x0000000bdf04b211 */ /* 0x001fc400078210ff */
[-C--:B-1----:R-:W-:Y:S02]  /*1e790*/  @!P4 LEA R6, P2, R211, R11.reuse, 0x2 ;  /* 0x0000000bd306c211 */ /* 0x082fe400078410ff */
        /* <DEDUP_REMOVED lines=8> */
[----:B------:R-:W-:Y:S02]  /*1e820*/  @!P5 LEA.HI.X R9, R209, R10, R210, 0x2, P6 ;  /* 0x0000000ad109d211 */ /* 0x000fe400030f14d2 */
[----:B------:R-:W-:-:S03]  /*1e830*/  ISETP.GE.AND P4, PT, R199, UR4, PT ;  /* 0x00000004c7007c0c */ /* 0x000fc6000bf86270 */
[----:B------:R2:W-:Y:S01]  /*1e840*/  @!P5 ST.E.64 desc[UR50][R8.64], R50 ;  /* 0x000000320800d985 */ /* 0x0005e2000c101b32 */
[-C--:B0-----:R-:W-:Y:S02]  /*1e850*/  @!P0 LEA R4, P6, R207, R11.reuse, 0x2 ;  /* 0x0000000bcf048211 */ /* 0x081fe400078c10ff */
[-C--:B-1----:R-:W-:Y:S02]  /*1e860*/  @!P1 LEA R6, P5, R205, R11.reuse, 0x2 ;  /* 0x0000000bcd069211 */ /* 0x082fe400078a10ff */
        /* <DEDUP_REMOVED lines=24> */
[-C--:B-1----:R-:W-:Y:S01]  /*1e9f0*/  @!P1 LEA R6, P3, R183, R11.reuse, 0x2 ;  /* 0x0000000bb7069211 */ /* 0x082fe200078610ff */
[----:B------:R0:W-:Y:S01]  /*1ea00*/  @!P0 ST.E.64 desc[UR50][R4.64], R78 ;  /* 0x0000004e04008985 */ /* 0x0001e2000c101b32 */
[----:B--2---:R-:W-:Y:S02]  /*1ea10*/  @!P2 LEA R8, P6, R181, R11, 0x2 ;  /* 0x0000000bb508a211 */ /* 0x004fe400078c10ff */
[----:B------:R-:W-:Y:S02]  /*1ea20*/  @!P1 LEA.HI.X R7, R183, R10, R184, 0x2, P3 ;  /* 0x0000000ab7079211 */ /* 0x000fe400018f14b8 */
[----:B------:R-:W-:-:S02]  /*1ea30*/  ISETP.GE.AND P3, PT, R175, UR4, PT ;  /* 0x00000004af007c0c */ /* 0x000fc4000bf66270 */
[----:B------:R-:W-:Y:S01]  /*1ea40*/  @!P2 LEA.HI.X R9, R181, R10, R182, 0x2, P6 ;  /* 0x0000000ab509a211 */ /* 0x000fe200030f14b6 */
[----:B------:R1:W-:Y:S01]  /*1ea50*/  @!P1 ST.E.64 desc[UR50][R6.64], R2 ;  /* 0x0000000206009985 */ /* 0x0003e2000c101b32 */
[----:B------:R-:W-:-:S03]  /*1ea60*/  ISETP.GE.AND P1, PT, R171, UR4, PT ;  /* 0x00000004ab007c0c */ /* 0x000fc6000bf26270 */
[----:B------:R-:W-:Y:S01]  /*1ea70*/  @!P2 ST.E.64 desc[UR50][R8.64], R86 ;  /* 0x000000560800a985 */ /* 0x000fe2000c101b32 */
[----:B------:R-:W-:Y:S02]  /*1ea80*/  ISETP.GE.AND P2, PT, R173, UR4, PT ;  /* 0x00000004ad007c0c */ /* 0x000fe4000bf46270 */
[----:B0-----:R-:W-:-:S04]  /*1ea90*/  @!P4 LEA R4, P0, R177, R11, 0x2 ;  /* 0x0000000bb104c211 */ /* 0x001fc800078010ff */
[----:B------:R-:W-:Y:S02]  /*1eaa0*/  @!P4 LEA.HI.X R5, R177, R10, R178, 0x2, P0 ;  /* 0x0000000ab105c211 */ /* 0x000fe400000f14b2 */
[----:B------:R-:W-:Y:S02]  /*1eab0*/  ISETP.GE.AND P0, PT, R169, UR4, PT ;  /* 0x00000004a9007c0c */ /* 0x000fe4000bf06270 */
[----:B-1----:R-:W-:-:S04]  /*1eac0*/  @!P5 LEA R2, P6, R179, R11, 0x2 ;  /* 0x0000000bb302d211 */ /* 0x002fc800078c10ff */
        /* <DEDUP_REMOVED lines=57> */
.L_x_3540:
[----:B------:R-:W4:Y:S01]  /*1ee60*/  LDL R9, [R1+0x60] ;  /* 0x0000600001097983 */ /* 0x000f220000100800 */
        /* <DEDUP_REMOVED lines=9> */
[----:B01----:R-:W0:Y:S01]  /*1ef00*/  @P1 LDC.64 R4, c[0x0][0xd08] ;  /* 0x00034200ff041b82 */ /* 0x003e220000000a00 */
[----:B------:R-:W-:Y:S02]  /*1ef10*/  ULDC UR4, c[0x0][0xb88] ;  /* 0x0002e20000047ab9 */ /* 0x000fe40000000800 */
[----:B------:R-:W-:Y:S01]  /*1ef20*/  IMAD.U32 R0, RZ, RZ, UR4 ;  /* 0x00000004ff007e24 */ /* 0x000fe2000f8e00ff */
[----:B------:R-:W1:Y:S01]  /*1ef30*/  S2R R6, SR_TID.X ;  /* 0x0000000000067919 */ /* 0x000e620000002100 */
[----:B----4-:R-:W-:-:S04]  /*1ef40*/  IMAD.WIDE R2, R9, 0x4, R2 ;  /* 0x0000000409027825 */ /* 0x010fc800078e0202 */
[----:B0-----:R-:W-:Y:S01]  /*1ef50*/  @P1 IMAD.WIDE R4, R9, 0x4, R4 ;  /* 0x0000000409041825 */ /* 0x001fe200078e0204 */
[----:B------:R0:W5:Y:S04]  /*1ef60*/  @P0 LDG.E R15, desc[UR50][R2.64] ;  /* 0x00000032020f0981 */ /* 0x000168000c1e1900 */
[----:B------:R0:W5:Y:S01]  /*1ef70*/  @P1 LDG.E R0, desc[UR50][R4.64] ;  /* 0x0000003204001981 */ /* 0x000162000c1e1900 */
[----:B--2---:R-:W-:Y:S01]  /*1ef80*/  ISETP.NE.AND P2, PT, R8, RZ, PT ;  /* 0x000000ff0800720c */ /* 0x004fe20003f45270 */
[----:B-1----:R-:W-:Y:S01]  /*1ef90*/  VIADD R7, R6, 0xffffff80 ;  /* 0xffffff8006077836 */ /* 0x002fe20000000000 */
[----:B------:R-:W-:-:S04]  /*1efa0*/  SHF.R.S32.HI R26, RZ, 0x1f, R9 ;  /* 0x0000001fff1a7819 */ /* 0x000fc80000011409 */
[----:B------:R-:W-:-:S07]  /*1efb0*/  ISETP.GT.AND P3, PT, R7, 0x3f, PT ;  /* 0x0000003f0700780c */ /* 0x000fce0003f64270 */
[----:B------:R-:W1:Y:S02]  /*1efc0*/  @!P2 LDC R8, c[0x0][0xbd4] ;  /* 0x0002f500ff08ab82 */ /* 0x000e640000000800 */
[----:B-1----:R0:W-:Y:S01]  /*1efd0*/  @!P2 STL [R1+0x5c], R8 ;  /* 0x00005c080100a387 */ /* 0x0021e20000100800 */
[----:B------:R-:W-:Y:S01]  /*1efe0*/  ISETP.GT.AND P2, PT, R8, 0x1, PT ;  /* 0x000000010800780c */ /* 0x000fe20003f44270 */
[----:B------:R-:W-:-:S12]  /*1eff0*/  @P1 BRA `(.L_x_3549) ;  /* 0x0000000000101947 */ /* 0x000fd80003800000 */
[----:B------:R-:W-:Y:S05]  /*1f000*/  @!P0 BRA `(.L_x_3549) ;  /* 0x00000000000c8947 */ /* 0x000fea0003800000 */
[----:B0-----:R-:W2:Y:S04]  /*1f010*/  LDG.E R5, desc[UR50][R2.64] ;  /* 0x0000003202057981 */ /* 0x001ea8000c1e1900 */
[----:B-----5:R-:W2:Y:S02]  /*1f020*/  LDG.E R0, desc[UR50][R2.64+0x4] ;  /* 0x0000043202007981 */ /* 0x020ea4000c1e1900 */
[----:B--2---:R-:W-:-:S07]  /*1f030*/  IMAD.IADD R0, R0, 0x1, -R5 ;  /* 0x0000000100007824 */ /* 0x004fce00078e0a05 */
.L_x_3549:
        /* <DEDUP_REMOVED lines=18> */
[----:B------:R-:W4:Y:S08]  /*1f160*/  LDC.64 R10, c[0x0][R20+0x218] ;  /* 0x00008600140a7b82 */ /* 0x000f300000000a00 */
[----:B------:R-:W5:Y:S08]  /*1f170*/  LDC.64 R4, c[0x0][R20+0x228] ;  /* 0x00008a0014047b82 */ /* 0x000f700000000a00 */
[----:B------:R-:W3:Y:S08]  /*1f180*/  @P1 LDC R14, c[0x0][0xcec] ;  /* 0x00033b00ff0e1b82 */ /* 0x000ef00000000800 */
[----:B------:R-:W5:Y:S08]  /*1f190*/  LDC.64 R6, c[0x0][R20+0x210] ;  /* 0x0000840014067b82 */ /* 0x000f700000000a00 */
[----:B------:R-:W5:Y:S01]  /*1f1a0*/  @P1 LDC R27, c[0x0][0xcf0] ;  /* 0x00033c00ff1b1b82 */ /* 0x000f620000000800 */
[----:B---3--:R-:W-:-:S07]  /*1f1b0*/  @P1 IMAD.HI.U32 R14, R31, R14, RZ ;  /* 0x0000000e1f0e1227 */ /* 0x008fce00078e00ff */
[----:B0-----:R-:W0:Y:S01]  /*1f1c0*/  @!P0 LDC R8, c[0x0][0xc50] ;  /* 0x00031400ff088b82 */ /* 0x001e220000000800 */
[-C--:B-1----:R-:W-:Y:S02]  /*1f1d0*/  IMAD R3, R3, R29.reuse, RZ ;  /* 0x0000001d03037224 */ /* 0x082fe400078e02ff */
[----:B------:R-:W-:-:S05]  /*1f1e0*/  IMAD.WIDE.U32 R12, R2, R29, RZ ;  /* 0x0000001d020c7225 */ /* 0x000fca00078e00ff */
[----:B------:R-:W1:Y:S01]  /*1f1f0*/  @!P0 LDC R9, c[0x0][0xc54] ;  /* 0x00031500ff098b82 */ /* 0x000e620000000800 */
[-C--:B----4-:R-:W-:Y:S02]  /*1f200*/  IMAD R25, R11, R189.reuse, RZ ;  /* 0x000000bd0b197224 */ /* 0x090fe400078e02ff */
[----:B------:R-:W-:Y:S01]  /*1f210*/  IMAD.WIDE.U32 R10, R10, R189, RZ ;  /* 0x000000bd0a0a7225 */ /* 0x000fe200078e00ff */
[----:B-----5:R-:W-:-:S03]  /*1f220*/  @P1 SHF.R.U32.HI R21, RZ, R27, R14 ;  /* 0x0000001bff151219 */ /* 0x020fc6000001160e */
        /* <DEDUP_REMOVED lines=23> */
.L_x_3551:
[----:B------:R-:W-:Y:S05]  /*1f3a0*/  BSYNC B1 ;  /* 0x0000000000017941 */ /* 0x000fea0003800000 */
.L_x_3550:
[----:B------:R-:W-:Y:S05]  /*1f3b0*/  @P2 BRA `(.L_x_3546) ;  /* 0x0000000800ac2947 */ /* 0x000fea0003800000 */
[----:B0-----:R-:W0:Y:S01]  /*1f3c0*/  S2R R4, SR_TID.X ;  /* 0x0000000000047919 */ /* 0x001e220000002100 */
[----:B-1----:R-:W1:Y:S01]  /*1f3d0*/  LDC R9, c[0x0][0xce8] ;  /* 0x00033a00ff097b82 */ /* 0x002e620000000800 */
[----:B------:R-:W-:Y:S01]  /*1f3e0*/  ULDC.64 UR4, c[0x0][0xba0] ;  /* 0x0002e80000047ab9 */ /* 0x000fe20000000a00 */
[----:B------:R-:W-:Y:S01]  /*1f3f0*/  VIADD R38, R214, 0x40 ;  /* 0x00000040d6267836 */ /* 0x000fe20000000000 */
[----:B------:R-:W-:Y:S01]  /*1f400*/  BSSY B1, `(.L_x_3552) ;  /* 0x0000082000017945 */ /* 0x000fe20003800000 */
[----:B------:R-:W-:Y:S02]  /*1f410*/  IMAD R2, R24, UR4, RZ ;  /* 0x0000000418027c24 */ /* 0x000fe4000f8e02ff */
[----:B------:R-:W-:Y:S02]  /*1f420*/  VIADD R36, R214, 0x80 ;  /* 0x00000080d6247836 */ /* 0x000fe40000000000 */
[----:B------:R-:W2:Y:S01]  /*1f430*/  LDC R11, c[0x0][0xbc8] ;  /* 0x0002f200ff0b7b82 */ /* 0x000ea20000000800 */
[----:B------:R-:W-:-:S02]  /*1f440*/  IMAD R5, R15, UR5, R2 ;  /* 0x000000050f057c24 */ /* 0x000fc4000f8e0202 */
[----:B------:R-:W-:Y:S01]  /*1f450*/  IMAD.WIDE.U32 R2, R15, UR4, RZ ;  /* 0x000000040f027c25 */ /* 0x000fe2000f8e00ff */
[----:B------:R-:W-:-:S03]  /*1f460*/  ULDC.64 UR4, c[0x0][0xbe8] ;  /* 0x0002fa0000047ab9 */ /* 0x000fc60000000a00 */
[----:B------:R-:W-:Y:S02]  /*1f470*/  IMAD.IADD R3, R3, 0x1, R5 ;  /* 0x0000000103037824 */ /* 0x000fe400078e0205 */
[----:B------:R-:W-:Y:S02]  /*1f480*/  VIADD R34, R214, 0xc0 ;  /* 0x000000c0d6227836 */ /* 0x000fe40000000000 */
[----:B------:R-:W-:-:S04]  /*1f490*/  IMAD.WIDE.U32 R2, R189, UR4, R2 ;  /* 0x00000004bd027c25 */ /* 0x000fc8000f8e0002 */
[----:B------:R-:W-:Y:S01]  /*1f4a0*/  IMAD R3, R189, UR5, R3 ;  /* 0x00000005bd037c24 */ /* 0x000fe2000f8e0203 */
[----:B-1----:R-:W-:Y:S01]  /*1f4b0*/  ISETP.NE.AND P0, PT, R9, 0x1, PT ;  /* 0x000000010900780c */ /* 0x002fe20003f05270 */
[----:B------:R-:W-:Y:S01]  /*1f4c0*/  ULDC.64 UR4, c[0x0][0xbf0] ;  /* 0x0002fc0000047ab9 */ /* 0x000fe20000000a00 */
[----:B------:R-:W-:Y:S02]  /*1f4d0*/  VIADD R32, R214, 0x100 ;  /* 0x00000100d6207836 */ /* 0x000fe40000000000 */
[----:B------:R-:W-:-:S04]  /*1f4e0*/  IMAD.WIDE.U32 R2, R29, UR4, R2 ;  /* 0x000000041d027c25 */ /* 0x000fc8000f8e0002 */
[----:B0-----:R-:W-:Y:S01]  /*1f4f0*/  VIADD R4, R4, 0xffffff80 ;  /* 0xffffff8004047836 */ /* 0x001fe20000000000 */
[-C--:B--2---:R-:W-:Y:S01]  /*1f500*/  ISETP.GE.AND P1, PT, R38, R11.reuse, PT ;  /* 0x0000000b2600720c */ /* 0x084fe20003f26270 */
[C---:B------:R-:W-:Y:S01]  /*1f510*/  VIADD R30, R214.reuse, 0x140 ;  /* 0x00000140d61e7836 */ /* 0x040fe20000000000 */
[CC--:B------:R-:W-:Y:S01]  /*1f520*/  ISETP.GE.AND P2, PT, R214.reuse, R11.reuse, PT ;  /* 0x0000000bd600720c */ /* 0x0c0fe20003f46270 */
[C---:B------:R-:W-:Y:S01]  /*1f530*/  VIADD R27, R214.reuse, 0x180 ;  /* 0x00000180d61b7836 */ /* 0x040fe20000000000 */
[----:B------:R-:W-:Y:S01]  /*1f540*/  SHF.R.S32.HI R7, RZ, 0x1f, R4 ;  /* 0x0000001fff077819 */ /* 0x000fe20000011404 */
[----:B------:R-:W0:Y:S01]  /*1f550*/  @P0 LDC R13, c[0x0][0xcec] ;  /* 0x00033b00ff0d0b82 */ /* 0x000e220000000800 */
[----:B------:R-:W-:Y:S01]  /*1f560*/  SEL R8, RZ, 0xffffffff, P1 ;  /* 0xffffffffff087807 */ /* 0x000fe20000800000 */
[C---:B------:R-:W-:Y:S01]  /*1f570*/  VIADD R21, R214.reuse, 0x1c0 ;  /* 0x000001c0d6157836 */ /* 0x040fe20000000000 */
[----:B------:R-:W-:Y:S01]  /*1f580*/  LEA.HI R7, R7, R4, RZ, 0x3 ;  /* 0x0000000407077211 */ /* 0x000fe200078f18ff */
[----:B------:R-:W-:Y:S01]  /*1f590*/  VIADD R25, R214, 0x1c0 ;  /* 0x000001c0d6197836 */ /* 0x000fe20000000000 */
[----:B------:R-:W-:Y:S01]  /*1f5a0*/  ISETP.GE.AND P1, PT, R36, R11, PT ;  /* 0x0000000b2400720c */ /* 0x000fe20003f26270 */
[----:B------:R-:W-:Y:S01]  /*1f5b0*/  IMAD.SHL.U32 R8, R8, 0x2, RZ ;  /* 0x0000000208087824 */ /* 0x000fe200078e00ff */
[----:B------:R-:W-:Y:S01]  /*1f5c0*/  LOP3.LUT R5, R7, 0xfffffff8, RZ, 0xc0, !PT ;  /* 0xfffffff807057812 */ /* 0x000fe200078ec0ff */
[----:B------:R-:W1:Y:S01]  /*1f5d0*/  @P0 LDC R15, c[0x0][0xcf0] ;  /* 0x00033c00ff0f0b82 */ /* 0x000e620000000800 */
[----:B------:R-:W-:Y:S01]  /*1f5e0*/  SHF.R.S32.HI R20, RZ, 0x3, R7 ;  /* 0x00000003ff147819 */ /* 0x000fe20000011407 */
[----:B------:R-:W-:Y:S01]  /*1f5f0*/  VIADD R28, R214, 0x180 ;  /* 0x00000180d61c7836 */ /* 0x000fe20000000000 */
[----:B------:R-:W-:Y:S01]  /*1f600*/  SHF.R.S32.HI R25, RZ, 0x1f, R25 ;  /* 0x0000001fff197819 */ /* 0x000fe20000011419 */
[----:B------:R-:W-:-:S02]  /*1f610*/  IMAD.IADD R5, R4, 0x1, -R5 ;  /* 0x0000000104057824 */ /* 0x000fc400078e0a05 */
[----:B------:R-:W-:Y:S01]  /*1f620*/  IMAD R4, R26, UR4, RZ ;  /* 0x000000041a047c24 */ /* 0x000fe2000f8e02ff */
[----:B------:R-:W-:Y:S01]  /*1f630*/  SHF.R.S32.HI R28, RZ, 0x1f, R28 ;  /* 0x0000001fff1c7819 */ /* 0x000fe2000001141c */
[----:B------:R-:W-:Y:S02]  /*1f640*/  IMAD R6, R5, 0x20, R20 ;  /* 0x0000002005067824 */ /* 0x000fe400078e0214 */
[----:B------:R-:W-:Y:S01]  /*1f650*/  IMAD R7, R29, UR5, R4 ;  /* 0x000000051d077c24 */ /* 0x000fe2000f8e0204 */
[----:B------:R-:W-:Y:S01]  /*1f660*/  ULDC.64 UR4, c[0x0][0xbe0] ;  /* 0x0002f80000047ab9 */ /* 0x000fe20000000a00 */
[----:B------:R-:W-:Y:S02]  /*1f670*/  IMAD.IADD R6, R197, 0x1, R6 ;  /* 0x00000001c5067824 */ /* 0x000fe400078e0206 */
[----:B------:R-:W-:Y:S01]  /*1f680*/  IMAD.IADD R3, R3, 0x1, R7 ;  /* 0x0000000103037824 */ /* 0x000fe200078e0207 */
[----:B------:R-:W-:Y:S01]  /*1f690*/  SEL R7, RZ, 0x1, P2 ;  /* 0x00000001ff077807 */ /* 0x000fe20001000000 */
[----:B0-----:R-:W-:Y:S01]  /*1f6a0*/  @P0 IMAD.HI.U32 R4, R6, R13, RZ ;  /* 0x0000000d06040227 */ /* 0x001fe200078e00ff */
[----:B------:R-:W-:-:S03]  /*1f6b0*/  ISETP.GE.AND P2, PT, R21, R11, PT ;  /* 0x0000000b1500720c */ /* 0x000fc60003f46270 */
[----:B------:R-:W-:Y:S02]  /*1f6c0*/  IMAD.MOV.U32 R5, RZ, RZ, R6 ;  /* 0x000000ffff057224 */ /* 0x000fe400078e0006 */
[----:B------:R-:W-:Y:S01]  /*1f6d0*/  IMAD.IADD R20, R20, 0x1, R197 ;  /* 0x0000000114147824 */ /* 0x000fe200078e02c5 */
[----:B-1----:R-:W-:Y:S01]  /*1f6e0*/  @P0 SHF.R.U32.HI R5, RZ, R15, R4 ;  /* 0x0000000fff050219 */ /* 0x002fe20000011604 */
[----:B------:R-:W-:Y:S01]  /*1f6f0*/  IMAD R15, R0, R9, RZ ;  /* 0x00000009000f7224 */ /* 0x000fe200078e02ff */
[----:B------:R-:W-:Y:S01]  /*1f700*/  LOP3.LUT R4, R8, 0x2, R7, 0xe2, !PT ;  /* 0x0000000208047812 */ /* 0x000fe200078ee207 */
[----:B------:R-:W-:Y:S01]  /*1f710*/  VIADD R31, R214, 0x140 ;  /* 0x00000140d61f7836 */ /* 0x000fe20000000000 */
[----:B------:R-:W-:Y:S01]  /*1f720*/  SEL R8, RZ, 0xffffffff, P1 ;  /* 0xffffffffff087807 */ /* 0x000fe20000800000 */
[----:B------:R-:W-:Y:S01]  /*1f730*/  IMAD.MOV R7, RZ, RZ, -R5 ;  /* 0x000000ffff077224 */ /* 0x000fe200078e0a05 */
[----:B------:R-:W-:Y:S01]  /*1f740*/  ISETP.GE.AND P0, PT, R34, R11, PT ;  /* 0x0000000b2200720c */ /* 0x000fe20003f06270 */
[----:B------:R-:W-:Y:S01]  /*1f750*/  IMAD.WIDE.U32 R2, R5, UR4, R2 ;  /* 0x0000000405027c25 */ /* 0x000fe2000f8e0002 */
[----:B------:R-:W-:-:S02]  /*1f760*/  SHF.R.S32.HI R0, RZ, 0x1f, R5 ;  /* 0x0000001fff007819 */ /* 0x000fc40000011405 */
[----:B------:R-:W-:Y:S01]  /*1f770*/  ISETP.GE.AND P1, PT, R32, R11, PT ;  /* 0x0000000b2000720c */ /* 0x000fe20003f26270 */
[----:B------:R-:W-:Y:S01]  /*1f780*/  IMAD R7, R9, R7, R6 ;  /* 0x0000000709077224 */ /* 0x000fe200078e0206 */
[----:B------:R-:W-:Y:S01]  /*1f790*/  SEL R6, RZ, 0xffffffff, P0 ;  /* 0xffffffffff067807 */ /* 0x000fe20000000000 */
[----:B------:R-:W-:Y:S01]  /*1f7a0*/  IMAD.SHL.U32 R13, R8, 0x4, RZ ;  /* 0x00000004080d7824 */ /* 0x000fe200078e00ff */
[-C--:B------:R-:W-:Y:S01]  /*1f7b0*/  ISETP.GE.AND P0, PT, R30, R11.reuse, PT ;  /* 0x0000000b1e00720c */ /* 0x080fe20003f06270 */
[----:B------:R-:W-:Y:S01]  /*1f7c0*/  IMAD R0, R0, UR4, RZ ;  /* 0x0000000400007c24 */ /* 0x000fe2000f8e02ff */
[----:B------:R-:W-:Y:S01]  /*1f7d0*/  SHF.R.S32.HI R31, RZ, 0x1f, R31 ;  /* 0x0000001fff1f7819 */ /* 0x000fe2000001141f */
        /* <DEDUP_REMOVED lines=20> */
[----:B------:R-:W-:Y:S01]  /*1f920*/  LEA R10, P1, R2, UR4, 0x1 ;  /* 0x00000004020a7c11 */ /* 0x000fe2000f8208ff */
[C---:B------:R-:W-:Y:S01]  /*1f930*/  VIADD R33, R214.reuse, 0x100 ;  /* 0x00000100d6217836 */ /* 0x040fe20000000000 */
[----:B------:R-:W-:Y:S01]  /*1f940*/  LOP3.LUT R4, R9, 0x20, R4, 0xe2, !PT ;  /* 0x0000002009047812 */ /* 0x000fe200078ee204 */
[----:B------:R-:W-:Y:S01]  /*1f950*/  VIADD R35, R214, 0xc0 ;  /* 0x000000c0d6237836 */ /* 0x000fe20000000000 */
[----:B------:R-:W-:Y:S01]  /*1f960*/  LEA.HI.X R12, R2, UR5, R3, 0x1, P1 ;  /* 0x00000005020c7c11 */ /* 0x000fe200088f0c03 */
[----:B------:R-:W-:Y:S01]  /*1f970*/  VIADD R37, R214, 0x80 ;  /* 0x00000080d6257836 */ /* 0x000fe20000000000 */
[----:B------:R-:W-:Y:S01]  /*1f980*/  LOP3.LUT R13, R4, R7, RZ, 0xfc, !PT ;  /* 0x00000007040d7212 */ /* 0x000fe200078efcff */
[----:B------:R-:W-:Y:S01]  /*1f990*/  VIADD R39, R214, 0x40 ;  /* 0x00000040d6277836 */ /* 0x000fe20000000000 */
[----:B------:R-:W-:Y:S01]  /*1f9a0*/  SEL R0, RZ, 0x80, P2 ;  /* 0x00000080ff007807 */ /* 0x000fe20001000000 */
[----:B------:R0:W1:Y:S01]  /*1f9b0*/  SHFL.IDX PT, R8, R10, RZ, 0x181f ;  /* 0x00181fff0a087589 */ /* 0x00006200000e0000 */
[----:B------:R-:W-:-:S02]  /*1f9c0*/  SHF.R.S32.HI R33, RZ, 0x1f, R33 ;  /* 0x0000001fff217819 */ /* 0x000fc40000011421 */
[----:B------:R-:W-:Y:S01]  /*1f9d0*/  LOP3.LUT R14, R13, R0, RZ, 0xfc, !PT ;  /* 0x000000000d0e7212 */ /* 0x000fe200078efcff */
[----:B------:R0:W2:Y:S01]  /*1f9e0*/  SHFL.IDX PT, R9, R12, RZ, 0x181f ;  /* 0x00181fff0c097589 */ /* 0x0000a200000e0000 */
[----:B------:R-:W-:Y:S02]  /*1f9f0*/  SHF.R.S32.HI R35, RZ, 0x1f, R35 ;  /* 0x0000001fff237819 */ /* 0x000fe40000011423 */
[----:B------:R-:W-:Y:S02]  /*1fa00*/  SHF.R.S32.HI R37, RZ, 0x1f, R37 ;  /* 0x0000001fff257819 */ /* 0x000fe40000011425 */
[----:B------:R-:W-:Y:S01]  /*1fa10*/  SHF.R.S32.HI R39, RZ, 0x1f, R39 ;  /* 0x0000001fff277819 */ /* 0x000fe20000011427 */
[----:B------:R-:W-:Y:S06]  /*1fa20*/  @P0 BRA `(.L_x_3553) ;  /* 0x00000000007c0947 */ /* 0x000fec0003800000 */
        /* <DEDUP_REMOVED lines=31> */
.L_x_3553:
[----:B------:R-:W-:Y:S05]  /*1fc20*/  BSYNC B1 ;  /* 0x0000000000017941 */ /* 0x000fea0003800000 */
.L_x_3552:
[----:B------:R-:W-:Y:S01]  /*1fc30*/  VIADD R0, R20, 0x20 ;  /* 0x0000002014007836 */ /* 0x000fe20000000000 */
[----:B--2-4-:R2:W4:Y:S04]  /*1fc40*/  SHFL.IDX PT, R9, R12, 0x1, 0x181f ;  /* 0x00381f000c097f89 */ /* 0x01452800000e0000 */
        /* <DEDUP_REMOVED lines=9> */
[----:B-1--4-:R-:W-:Y:S02]  /*1fce0*/  @!P6 IMAD.WIDE R4, R214, 0x2, R8 ;  /* 0x00000002d604e825 */ /* 0x012fe400078e0208 */
        /* <DEDUP_REMOVED lines=24> */
.L_x_3546:
[----:B------:R-:W-:Y:S05]  /*1fe70*/  BSYNC B0 ;  /* 0x0000000000007941 */ /* 0x000fea0003800000 */
.L_x_3539:
[----:B------:R-:W-:Y:S02]  /*1fe80*/  ULDC UR4, c[0x0][0xd3c] ;  /* 0x00034f0000047ab9 */ /* 0x000fe40000000800 */
[----:B---3--:R-:W-:-:S13]  /*1fe90*/  ISETP.GE.AND P0, PT, R83, UR4, PT ;  /* 0x0000000453007c0c */ /* 0x008fda000bf06270 */
[----:B------:R-:W-:Y:S05]  /*1fea0*/  @!P0 BRA `(.L_x_3554) ;  /* 0xfffffe1800d48947 */ /* 0x000fea000383ffff */
[----:B------:R-:W-:Y:S05]  /*1feb0*/  BRA `(.L_x_3334) ;  /* 0x0000009800047947 */ /* 0x000fea0003800000 */
.L_x_3332:
        /* <DEDUP_REMOVED lines=16> */
.L_x_3555:
        /* <DEDUP_REMOVED lines=43> */
.L_x_3559:
        /* <DEDUP_REMOVED lines=37> */
.L_x_3557:
        /* <DEDUP_REMOVED lines=13> */
.L_x_3560:
        /* <DEDUP_REMOVED lines=62> */
.L_x_3561:
        /* <DEDUP_REMOVED lines=61> */
.L_x_3562:
[----:B------:R-:W-:-:S05]  /*20d40*/  LOP3.LUT R25, RZ, R2, RZ, 0x33, !PT ;  /* 0x00000002ff197212 */ /* 0x000fca00078e33ff */
[----:B------:R-:W-:Y:S01]  /*20d50*/  IMAD.IADD R25, R6, 0x1, R25 ;  /* 0x0000000106197824 */ /* 0x000fe200078e0219 */
[----:B------:R-:W-:Y:S06]  /*20d60*/  BRA `(.L_x_3563) ;  /* 0x00000000000c7947 */ /* 0x000fec0003800000 */
.L_x_3558:
[----:B------:R-:W-:Y:S02]  /*20d70*/  IMAD.MOV.U32 R25, RZ, RZ, RZ ;  /* 0x000000ffff197224 */ /* 0x000fe400078e00ff */
[----:B------:R-:W-:Y:S02]  /*20d80*/  IMAD.U32 R24, RZ, RZ, UR6 ;  /* 0x00000006ff187e24 */ /* 0x000fe4000f8e00ff */
[----:B------:R-:W-:-:S07]  /*20d90*/  IMAD.MOV.U32 R26, RZ, RZ, RZ ;  /* 0x000000ffff1a7224 */ /* 0x000fce00078e00ff */
.L_x_3563:
[----:B------:R-:W-:-:S13]  /*20da0*/  ISETP.NE.AND P0, PT, R7, RZ, PT ;  /* 0x000000ff0700720c */ /* 0x000fda0003f05270 */
[----:B------:R-:W0:Y:S01]  /*20db0*/  @!P0 S2R R3, SR_CgaCtaId ;  /* 0x0000000000038919 */ /* 0x000e220000008800 */
[----:B------:R-:W-:-:S04]  /*20dc0*/  @!P0 MOV R2, 0x400 ;  /* 0x0000040000028802 */ /* 0x000fc80000000f00 */
[----:B0-----:R-:W-:-:S05]  /*20dd0*/  @!P0 LEA R2, R3, R2, 0x18 ;  /* 0x0000000203028211 */ /* 0x001fca00078ec0ff */
[----:B------:R1:W-:Y:S01]  /*20de0*/  @!P0 STS.128 [R2+0x388d0], R24 ;  /* 0x0388d01802008388 */ /* 0x0003e20000000c00 */
[----:B------:R-:W-:Y:S06]  /*20df0*/  BAR.ARV 0x5, 0x180 ;  /* 0x0146000000007b1d */ /* 0x000fec0000002000 */
.L_x_3556:
        /* <DEDUP_REMOVED lines=37> */
.L_x_3697:
[----:B------:R-:W-:Y:S05]  /*21050*/  YIELD ;  /* 0x0000000000007946 */ /* 0x000fea0003800000 */
[----:B------:R-:W-:Y:S01]  /*21060*/  ULDC.64 UR4, c[0x0][0xb20] ;  /* 0x0002c80000047ab9 */ /* 0x000fe20000000a00 */
[----:B------:R-:W-:Y:S01]  /*21070*/  IMAD.MOV.U32 R34, RZ, RZ, RZ ;  /* 0x000000ffff227224 */ /* 0x000fe200078e00ff */
[----:B------:R-:W-:Y:S01]  /*21080*/  ISETP.NE.U32.AND P0, PT, RZ, UR4, PT ;  /* 0x00000004ff007c0c */ /* 0x000fe2000bf05070 */
[----:B0-----:R-:W0:Y:S01]  /*21090*/  LDC.64 R4, c[0x0][0xaf8] ;  /* 0x0002be00ff047b82 */ /* 0x001e220000000a00 */
[----:B------:R-:W-:Y:S01]  /*210a0*/  IMAD.MOV.U32 R0, RZ, RZ, RZ ;  /* 0x000000ffff007224 */ /* 0x000fe200078e00ff */
[----:B------:R-:W-:Y:S01]  /*210b0*/  ULDC.64 UR6, c[0x0][0xb08] ;  /* 0x0002c20000067ab9 */ /* 0x000fe20000000a00 */
[----:B------:R-:W-:Y:S01]  /*210c0*/  ISETP.NE.AND.EX P0, PT, RZ, UR5, PT, P0 ;  /* 0x00000005ff007c0c */ /* 0x000fe2000bf05300 */
[----:B------:R-:W-:-:S12]  /*210d0*/  ULDC.64 UR4, c[0x0][0xb10] ;  /* 0x0002c40000047ab9 */ /* 0x000fd80000000a00 */
[----:B-1----:R-:W1:Y:S02]  /*210e0*/  @P0 LDC.64 R2, c[0x0][0xb20] ;  /* 0x0002c800ff020b82 */ /* 0x002e640000000a00 */
[----:B-1----:R-:W-:-:S05]  /*210f0*/  @P0 IMAD.WIDE R2, R27, 0x4, R2 ;  /* 0x000000041b020825 */ /* 0x002fca00078e0202 */
[----:B------:R1:W5:Y:S01]  /*21100*/  @P0 LDG.E R34, desc[UR50][R2.64] ;  /* 0x0000003202220981 */ /* 0x000362000c1e1900 */
[----:B------:R-:W-:Y:S01]  /*21110*/  ISETP.NE.U32.AND P0, PT, RZ, UR4, PT ;  /* 0x00000004ff007c0c */ /* 0x000fe2000bf05070 */
[----:B0-----:R-:W-:Y:S01]  /*21120*/  IMAD.WIDE R4, R27, 0x4, R4 ;  /* 0x000000041b047825 */ /* 0x001fe200078e0204 */
[----:B------:R-:W-:Y:S02]  /*21130*/  ISETP.NE.U32.AND P1, PT, RZ, UR6, PT ;  /* 0x00000006ff007c0c */ /* 0x000fe4000bf25070 */
[----:B------:R-:W-:Y:S01]  /*21140*/  ISETP.NE.AND.EX P2, PT, RZ, UR5, PT, P0 ;  /* 0x00000005ff007c0c */ /* 0x000fe2000bf45300 */
[----:B------:R-:W-:Y:S01]  /*21150*/  ULDC.64 UR4, c[0x0][0xaf8] ;  /* 0x0002be0000047ab9 */ /* 0x000fe20000000a00 */
[----:B------:R-:W-:Y:S01]  /*21160*/  ISETP.NE.AND.EX P1, PT, RZ, UR7, PT, P1 ;  /* 0x00000007ff007c0c */ /* 0x000fe2000bf25310 */
[----:B--2---:R-:W-:Y:S01]  /*21170*/  IMAD.MOV.U32 R6, RZ, RZ, RZ ;  /* 0x000000ffff067224 */ /* 0x004fe200078e00ff */
[----:B------:R-:W-:Y:S01]  /*21180*/  ISETP.NE.U32.AND P0, PT, RZ, UR4, PT ;  /* 0x00000004ff007c0c */ /* 0x000fe2000bf05070 */
[----:B-1----:R-:W0:Y:S03]  /*21190*/  LDC.64 R2, c[0x0][0xb08] ;  /* 0x0002c200ff027b82 */ /* 0x002e260000000a00 */
[----:B------:R-:W-:-:S05]  /*211a0*/  ISETP.NE.AND.EX P0, PT, RZ, UR5, PT, P0 ;  /* 0x00000005ff007c0c */ /* 0x000fca000bf05300 */
[----:B------:R-:W1:Y:S08]  /*211b0*/  @P2 LDC.64 R8, c[0x0][0xb10] ;  /* 0x0002c400ff082b82 */ /* 0x000e700000000a00 */
[----:B------:R-:W2:Y:S01]  /*211c0*/  @P0 LDG.E R0, desc[UR50][R4.64] ;  /* 0x0000003204000981 */ /* 0x000ea2000c1e1900 */
[----:B------:R-:W-:Y:S01]  /*211d0*/  ULDC UR4, c[0x0][0x288] ;  /* 0x0000a20000047ab9 */ /* 0x000fe20000000800 */
[----:B0-----:R-:W-:-:S05]  /*211e0*/  IMAD.WIDE R2, R27, 0x4, R2 ;  /* 0x000000041b027825 */ /* 0x001fca00078e0202 */
[----:B------:R0:W5:Y:S01]  /*211f0*/  @P1 LDG.E R6, desc[UR50][R2.64] ;  /* 0x0000003202061981 */ /* 0x000162000c1e1900 */
[----:B-1----:R-:W-:-:S03]  /*21200*/  @P2 IMAD.WIDE R8, R27, 0x4, R8 ;  /* 0x000000041b082825 */ /* 0x002fc600078e0208 */
[----:B--2---:R1:W-:Y:S02]  /*21210*/  STL [R1+0x8], R0 ;  /* 0x0000080001007387 */ /* 0x0043e40000100800 */
[----:B-1----:R-:W-:Y:S01]  /*21220*/  IMAD.U32 R0, RZ, RZ, UR4 ;  /* 0x00000004ff007e24 */ /* 0x002fe2000f8e00ff */
[----:B------:R-:W-:-:S05]  /*21230*/  ULDC.64 UR4, c[0x0][0x418] ;  /* 0x0001060000047ab9 */ /* 0x000fca0000000a00 */
[----:B------:R-:W2:Y:S01]  /*21240*/  @P2 LDG.E R0, desc[UR50][R8.64] ;  /* 0x0000003208002981 */ /* 0x000ea2000c1e1900 */
[----:B------:R-:W-:-:S03]  /*21250*/  UISETP.NE.U32.AND UP0, UPT, UR4, URZ, UPT ;  /* 0x0000003f0400728c */ /* 0x000fc6000bf05070 */
[----:B------:R-:W-:Y:S01]  /*21260*/  ULDC UR4, c[0x0][0x424] ;  /* 0x0001090000047ab9 */ /* 0x000fe20000000800 */
[----:B------:R-:W-:-:S03]  /*21270*/  UISETP.NE.AND.EX UP0, UPT, UR5, URZ, UPT, UP0 ;  /* 0x0000003f0500728c */ /* 0x000fc6000bf05300 */
[----:B------:R-:W-:Y:S01]  /*21280*/  ULDC UR5, c[0x0][0x2f0] ;  /* 0x0000bc0000057ab9 */ /* 0x000fe20000000800 */
[----:B------:R-:W-:-:S04]  /*21290*/  USEL UR4, UR4, 0x1, UP0 ;  /* 0x0000000104047887 */ /* 0x000fc80008000000 */
[----:B------:R-:W-:-:S03]  /*212a0*/  UIMAD UR4, UR4, UR5, URZ ;  /* 0x00000005040472a4 */ /* 0x000fc6000f8e023f */
[----:B------:R-:W-:Y:S02]  /*212b0*/  ULDC UR5, c[0x0][0x348] ;  /* 0x0000d20000057ab9 */ /* 0x000fe40000000800 */
[----:B------:R-:W-:Y:S02]  /*212c0*/  IMAD.U32 R7, RZ, RZ, UR5 ;  /* 0x00000005ff077e24 */ /* 0x000fe4000f8e00ff */
[----:B------:R-:W-:Y:S01]  /*212d0*/  IMAD.U32 R10, RZ, RZ, UR4 ;  /* 0x00000004ff0a7e24 */ /* 0x000fe2000f8e00ff */
[----:B--2---:R0:W-:Y:S01]  /*212e0*/  STL [R1], R0 ;  /* 0x0000000001007387 */ /* 0x0041e20000100800 */
[----:B------:R-:W-:Y:S01]  /*212f0*/  IMAD.MOV.U32 R12, RZ, RZ, R0 ;  /* 0x000000ffff0c7224 */ /* 0x000fe200078e0000 */
[----:B---3--:R-:W-:Y:S06]  /*21300*/  @P2 BRA `(.L_x_3565) ;  /* 0x0000000000142947 */ /* 0x008fec0003800000 */
[----:B------:R-:W-:Y:S05]  /*21310*/  @!P0 BRA `(.L_x_3565) ;  /* 0x0000000000108947 */ /* 0x000fea0003800000 */
[----:B------:R-:W2:Y:S04]  /*21320*/  LDG.E R9, desc[UR50][R4.64] ;  /* 0x0000003204097981 */ /* 0x000ea8000c1e1900 */
[----:B0-----:R-:W2:Y:S02]  /*21330*/  LDG.E R0, desc[UR50][R4.64+0x4] ;  /* 0x0000043204007981 */ /* 0x001ea4000c1e1900 */
[----:B--2---:R-:W-:-:S05]  /*21340*/  IMAD.IADD R12, R0, 0x1, -R9 ;  /* 0x00000001000c7824 */ /* 0x004fca00078e0a09 */
[----:B------:R1:W-:Y:S02]  /*21350*/  STL [R1], R12 ;  /* 0x0000000c01007387 */ /* 0x0003e40000100800 */
.L_x_3565:
[----:B------:R-:W-:Y:S01]  /*21360*/  ULDC.64 UR4, c[0x0][0xb18] ;  /* 0x0002c60000047ab9 */ /* 0x000fe20000000a00 */
[C---:B0-----:R-:W-:Y:S02]  /*21370*/  LOP3.LUT R0, R26.reuse, 0xff000000, RZ, 0xc0, !PT ;  /* 0xff0000001a007812 */ /* 0x041fe400078ec0ff */
[----:B------:R-:W-:Y:S02]  /*21380*/  ISETP.NE.U32.AND P0, PT, RZ, UR4, PT ;  /* 0x00000004ff007c0c */ /* 0x000fe4000bf05070 */
[----:B------:R-:W-:Y:S02]  /*21390*/  SHF.R.U32.HI R5, RZ, 0x8, R0 ;  /* 0x00000008ff057819 */ /* 0x000fe40000011600 */
[----:B------:R-:W-:Y:S02]  /*213a0*/  ISETP.NE.AND.EX P0, PT, RZ, UR5, PT, P0 ;  /* 0x00000005ff007c0c */ /* 0x000fe4000bf05300 */
[C---:B------:R-:W-:Y:S02]  /*213b0*/  LOP3.LUT R0, R26.reuse, 0xff0000, RZ, 0xc0, !PT ;  /* 0x00ff00001a007812 */ /* 0x040fe400078ec0ff */
[----:B------:R-:W-:-:S02]  /*213c0*/  LOP3.LUT R17, R26, 0xffff, RZ, 0xc0, !PT ;  /* 0x0000ffff1a117812 */ /* 0x000fc400078ec0ff */
[----:B------:R-:W-:-:S07]  /*213d0*/  LEA.HI R0, R0, R5, RZ, 0x10 ;  /* 0x0000000500007211 */ /* 0x000fce00078f80ff */
[----:B------:R-:W-:Y:S05]  /*213e0*/  @!P0 BRA `(.L_x_3566) ;  /* 0x0000000000108947 */ /* 0x000fea0003800000 */
[----:B------:R-:W0:Y:S02]  /*213f0*/  LDC.64 R4, c[0x0][0xb18] ;  /* 0x0002c600ff047b82 */ /* 0x000e240000000a00 */
[----:B0-----:R-:W-:-:S05]  /*21400*/  IMAD.WIDE R4, R27, 0x4, R4 ;  /* 0x000000041b047825 */ /* 0x001fca00078e0204 */
[----:B------:R0:W5:Y:S01]  /*21410*/  LDG.E R10, desc[UR50][R4.64] ;  /* 0x00000032040a7981 */ /* 0x000162000c1e1900 */
[----:B------:R-:W-:Y:S05]  /*21420*/  BRA `(.L_x_3567) ;  /* 0x0000000000247947 */ /* 0x000fea0003800000 */
.L_x_3566:
        /* <DEDUP_REMOVED lines=9> */
.L_x_3567:
[----:B0-----:R-:W2:Y:S01]  /*214c0*/  @P1 LDG.E R4, desc[UR50][R2.64] ;  /* 0x0000003202041981 */ /* 0x001ea2000c1e1900 */
[----:B------:R-:W0:Y:S03]  /*214d0*/  LDC R5, c[0x0][0x448] ;  /* 0x00011200ff057b82 */ /* 0x000e260000000800 */
[----:B------:R-:W2:Y:S01]  /*214e0*/  @P1 LDG.E R9, desc[UR50][R2.64+0x4] ;  /* 0x0000043202091981 */ /* 0x000ea2000c1e1900 */
[----:B-----5:R-:W-:Y:S02]  /*214f0*/  IMAD.IADD R10, R10, 0x1, -R34 ;  /* 0x000000010a0a7824 */ /* 0x020fe400078e0a22 */
[----:B------:R-:W-:Y:S01]  /*21500*/  IMAD.SHL.U32 R32, R25, 0x40, RZ ;  /* 0x0000004019207824 */ /* 0x000fe200078e00ff */
[----:B0-----:R-:W-:-:S13]  /*21510*/  ISETP.NE.AND P2, PT, R5, 0x1, PT ;  /* 0x000000010500780c */ /* 0x001fda0003f45270 */
[----:B------:R-:W0:Y:S08]  /*21520*/  @P2 LDC R8, c[0x0][0x44c] ;  /* 0x00011300ff082b82 */ /* 0x000e300000000800 */
[----:B------:R-:W3:Y:S01]  /*21530*/  @P2 LDC R5, c[0x0][0x450] ;  /* 0x00011400ff052b82 */ /* 0x000ee20000000800 */
[----:B--2---:R-:W-:Y:S02]  /*21540*/  @P1 IMAD.IADD R7, R9, 0x1, -R4 ;  /* 0x0000000109071824 */ /* 0x004fe400078e0a04 */
[----:B------:R-:W-:-:S02]  /*21550*/  VIADD R9, R32, 0x3f ;  /* 0x0000003f20097836 */ /* 0x000fc40000000000 */
[----:B------:R-:W-:Y:S02]  /*21560*/  IMAD.IADD R26, R10, 0x1, R7 ;  /* 0x000000010a1a7824 */ /* 0x000fe400078e0207 */
[----:B0-----:R-:W-:-:S04]  /*21570*/  @P2 IMAD.HI.U32 R8, R9, R8, RZ ;  /* 0x0000000809082227 */ /* 0x001fc800078e00ff */
[C---:B------:R-:W-:Y:S01]  /*21580*/  VIADD R20, R26.reuse, 0x3f ;  /* 0x0000003f1a147836 */ /* 0x040fe20000000000 */
[----:B---3--:R-:W-:Y:S02]  /*21590*/  @P2 SHF.R.U32.HI R9, RZ, R5, R8 ;  /* 0x00000005ff092219 */ /* 0x008fe40000011608 */
[----:B------:R-:W-:Y:S02]  /*215a0*/  IADD3 R8, R26, 0x1, -R12 ;  /* 0x000000011a087810 */ /* 0x000fe40007ffe80c */
[----:B------:R-:W-:-:S03]  /*215b0*/  SHF.R.S32.HI R3, RZ, 0x1f, R20 ;  /* 0x0000001fff037819 */ /* 0x000fc60000011414 */
[----:B------:R-:W-:Y:S01]  /*215c0*/  IMAD.IADD R9, R8, 0x1, R9 ;  /* 0x0000000108097824 */ /* 0x000fe200078e0209 */
        /* <DEDUP_REMOVED lines=17> */
.L_x_3570:
[----:B------:R-:W-:-:S13]  /*216e0*/  ISETP.NE.AND P0, PT, R3, 0x1, PT ;  /* 0x000000010300780c */ /* 0x000fda0003f05270 */
[----:B------:R-:W0:Y:S02]  /*216f0*/  @P0 LDC.64 R4, c[0x0][0xae0] ;  /* 0x0002b800ff040b82 */ /* 0x000e240000000a00 */
[----:B0-----:R-:W-:-:S05]  /*21700*/  @P0 IMAD.HI.U32 R4, R11, R4, RZ ;  /* 0x000000040b040227 */ /* 0x001fca00078e00ff */
[----:B------:R-:W-:-:S07]  /*21710*/  @P0 SHF.R.U32.HI R11, RZ, R5, R4 ;  /* 0x00000005ff0b0219 */ /* 0x000fce0000011604 */
.L_x_3571:
[----:B------:R-:W-:Y:S05]  /*21720*/  BSYNC B0 ;  /* 0x0000000000007941 */ /* 0x000fea0003800000 */
.L_x_3569:
[----:B------:R-:W-:-:S05]  /*21730*/  IMAD R11, R11, R3, R3 ;  /* 0x000000030b0b7224 */ /* 0x000fca00078e0203 */
[----:B------:R-:W-:-:S07]  /*21740*/  VIMNMX R2, R2, R11, PT ;  /* 0x0000000b02027248 */ /* 0x000fce0003fe0100 */
.L_x_3568:
        /* <DEDUP_REMOVED lines=9> */
[----:B-1----:R-:W-:Y:S01]  /*217e0*/  IMAD.IADD R12, R9, 0x1, R4 ;  /* 0x00000001090c7824 */ /* 0x002fe200078e0204 */
        /* <DEDUP_REMOVED lines=15> */
.L_x_3574:
[----:B------:R-:W-:-:S13]  /*218e0*/  ISETP.NE.AND P0, PT, R3, 0x1, PT ;  /* 0x000000010300780c */ /* 0x000fda0003f05270 */
[----:B------:R-:W0:Y:S02]  /*218f0*/  @P0 LDC.64 R4, c[0x0][0xae0] ;  /* 0x0002b800ff040b82 */ /* 0x000e240000000a00 */
[----:B0-----:R-:W-:-:S05]  /*21900*/  @P0 IMAD.HI.U32 R4, R12, R4, RZ ;  /* 0x000000040c040227 */ /* 0x001fca00078e00ff */
[----:B------:R-:W-:-:S07]  /*21910*/  @P0 SHF.R.U32.HI R12, RZ, R5, R4 ;  /* 0x00000005ff0c0219 */ /* 0x000fce0000011604 */
.L_x_3575:
[----:B------:R-:W-:Y:S05]  /*21920*/  BSYNC B0 ;  /* 0x0000000000007941 */ /* 0x000fea0003800000 */
.L_x_3573:
[----:B------:R-:W-:-:S05]  /*21930*/  IMAD R3, R12, R3, RZ ;  /* 0x000000030c037224 */ /* 0x000fca00078e02ff */
[----:B------:R-:W-:-:S07]  /*21940*/  VIMNMX R2, R2, R3, !PT ;  /* 0x0000000302027248 */ /* 0x000fce0007fe0100 */
.L_x_3572:
        /* <DEDUP_REMOVED lines=13> */
[----:B------:R-:W-:Y:S02]  /*21a20*/  IABS R13, R5 ;  /* 0x00000005000d7213 */ /* 0x000fe40000000000 */
        /* <DEDUP_REMOVED lines=25> */
.L_x_3577:
[----:B------:R-:W-:Y:S05]  /*21bc0*/  BSYNC B0 ;  /* 0x0000000000007941 */ /* 0x000fea0003800000 */
.L_x_3576:
        /* <DEDUP_REMOVED lines=8> */
[----:B------:R-:W-:-:S13]  /*21c50*/  ISETP.GT.AND P0, PT, R11, R4, PT ;  /* 0x000000040b00720c */ /* 0x000fda0003f04270 */
        /* <DEDUP_REMOVED lines=15> */
.L_x_3752:
[----:B-1----:R-:W-:Y:S02]  /*21d50*/  ISETP.NE.AND P0, PT, R14, RZ, PT ;  /* 0x000000ff0e00720c */ /* 0x002fe40003f05270 */
[----:B------:R-:W-:-:S11]  /*21d60*/  PLOP3.LUT P6, PT, PT, PT, PT, 0x8, 0x0 ;  /* 0x000000000000781c */ /* 0x000fd60003fce170 */
[----:B------:R-:W-:Y:S05]  /*21d70*/  @P0 BRA `(.L_x_3581) ;  /* 0x00000000000c0947 */ /* 0x000fea0003800000 */
[----:B------:R-:W-:-:S03]  /*21d80*/  UMOV UR4, 0xffffffff ;  /* 0xffffffff00047882 */ /* 0x000fc60000000000 */
[----:B------:R-:W-:Y:S05]  /*21d90*/  BRA.DIV UR4, `(.L_x_3582) ;  /* 0x0000008a04d87947 */ /* 0x000fea000b800000 */
[----:B------:R-:W-:-:S13]  /*21da0*/  ELECT P6, URZ, PT ;  /* 0x00000000003f782f */ /* 0x000fda00038c0000 */
.L_x_3581:
        /* <DEDUP_REMOVED lines=9> */
.L_x_3755:
[----:B------:R-:W-:Y:S05]  /*21e40*/  BSYNC B1 ;  /* 0x0000000000017941 */ /* 0x000fea0003800000 */
.L_x_3583:
        /* <DEDUP_REMOVED lines=10> */
.L_x_3756:
[----:B------:R-:W-:Y:S05]  /*21ef0*/  BSYNC B2 ;  /* 0x0000000000027941 */ /* 0x000fea0003800000 */
.L_x_3587:
        /* <DEDUP_REMOVED lines=9> */
.L_x_3590:
[----:B------:R-:W-:Y:S05]  /*21f90*/  BSYNC B2 ;  /* 0x0000000000027941 */ /* 0x000fea0003800000 */
.L_x_3589:
        /* <DEDUP_REMOVED lines=12> */
.L_x_3591:
        /* <DEDUP_REMOVED lines=13> */
.L_x_3757:
[----:B------:R-:W-:Y:S05]  /*22130*/  BSYNC B2 ;  /* 0x0000000000027941 */ /* 0x000fea0003800000 */
.L_x_3592:
        /* <DEDUP_REMOVED lines=11> */
.L_x_3595:
[----:B------:R-:W-:Y:S05]  /*221f0*/  BSYNC B2 ;  /* 0x0000000000027941 */ /* 0x000fea0003800000 */
.L_x_3594:
        /* <DEDUP_REMOVED lines=9> */
.L_x_3596:
        /* <DEDUP_REMOVED lines=15> */
.L_x_3597:
        /* <DEDUP_REMOVED lines=15> */
.L_x_3598:
        /* <DEDUP_REMOVED lines=15> */
.L_x_3599:
        /* <DEDUP_REMOVED lines=15> */
.L_x_3600:
        /* <DEDUP_REMOVED lines=15> */
.L_x_3601:
        /* <DEDUP_REMOVED lines=15> */
.L_x_3602:
        /* <DEDUP_REMOVED lines=15> */
.L_x_3603:
        /* <DEDUP_REMOVED lines=10> */
.L_x_3586:
[----:B------:R-:W-:Y:S05]  /*229c0*/  BSYNC B1 ;  /* 0x0000000000017941 */ /* 0x000fea0003800000 */
.L_x_3585:
        /* <DEDUP_REMOVED lines=9> */
.L_x_3623:
        /* <DEDUP_REMOVED lines=11> */
.L_x_3758:
[----:B------:R-:W-:Y:S05]  /*22b10*/  BSYNC B2 ;  /* 0x0000000000027941 */ /* 0x000fea0003800000 */
.L_x_3606:
        /* <DEDUP_REMOVED lines=9> */
.L_x_3609:
[----:B------:R-:W-:Y:S05]  /*22bb0*/  BSYNC B2 ;  /* 0x0000000000027941 */ /* 0x000fea0003800000 */
.L_x_3608:
        /* <DEDUP_REMOVED lines=11> */
.L_x_3610:
        /* <DEDUP_REMOVED lines=13> */
.L_x_3759:
[----:B------:R-:W-:Y:S05]  /*22d40*/  BSYNC B2 ;  /* 0x0000000000027941 */ /* 0x000fea0003800000 */
.L_x_3611:
        /* <DEDUP_REMOVED lines=11> */
.L_x_3614:
[----:B------:R-:W-:Y:S05]  /*22e00*/  BSYNC B2 ;  /* 0x0000000000027941 */ /* 0x000fea0003800000 */
.L_x_3613:
        /* <DEDUP_REMOVED lines=9> */
.L_x_3615:
        /* <DEDUP_REMOVED lines=15> */
.L_x_3616:
        /* <DEDUP_REMOVED lines=15> */
.L_x_3617:
        /* <DEDUP_REMOVED lines=15> */
.L_x_3618:
        /* <DEDUP_REMOVED lines=15> */
.L_x_3619:
        /* <DEDUP_REMOVED lines=15> */
.L_x_3620:
        /* <DEDUP_REMOVED lines=15> */
.L_x_3621:
        /* <DEDUP_REMOVED lines=15> */
.L_x_3622:
        /* <DEDUP_REMOVED lines=10> */
.L_x_3605:
[----:B------:R-:W-:Y:S05]  /*235d0*/  BSYNC B1 ;  /* 0x0000000000017941 */ /* 0x000fea0003800000 */
.L_x_3604:
        /* <DEDUP_REMOVED lines=8> */
.L_x_3579:
[----:B------:R-:W-:Y:S05]  /*23660*/  BSYNC B0 ;  /* 0x0000000000007941 */ /* 0x000fea0003800000 */
.L_x_3578:
[----:B------:R-:W1:Y:S01]  /*23670*/  LDC R2, c[0x0][0x448] ;  /* 0x00011200ff027b82 */ /* 0x000e620000000800 */
[----:B0-----:R-:W-:Y:S01]  /*23680*/  VIADD R3, R32, 0x3f ;  /* 0x0000003f20037836 */ /* 0x001fe20000000000 */
[----:B------:R-:W-:Y:S06]  /*23690*/  @!P0 WARPSYNC.ALL ;  /* 0x0000000000008948 */ /* 0x000fec0003800000 */
[----:B------:R-:W-:Y:S01]  /*236a0*/  @!P0 BAR.SYNC.DEFER_BLOCKING 0xc, 0x180 ;  /* 0x0306000000008b1d */ /* 0x000fe20000010000 */
[----:B-1----:R-:W-:-:S13]  /*236b0*/  ISETP.NE.AND P1, PT, R2, 0x1, PT ;  /* 0x000000010200780c */ /* 0x002fda0003f25270 */
[----:B------:R-:W0:Y:S08]  /*236c0*/  @P1 LDC R4, c[0x0][0x44c] ;  /* 0x00011300ff041b82 */ /* 0x000e300000000800 */
[----:B------:R-:W1:Y:S01]  /*236d0*/  @P1 LDC R2, c[0x0][0x450] ;  /* 0x00011400ff021b82 */ /* 0x000e620000000800 */
[----:B0-----:R-:W-:-:S05]  /*236e0*/  @P1 IMAD.HI.U32 R4, R3, R4, RZ ;  /* 0x0000000403041227 */ /* 0x001fca00078e00ff */
[----:B-1----:R-:W-:-:S05]  /*236f0*/  @P1 SHF.R.U32.HI R3, RZ, R2, R4 ;  /* 0x00000002ff031219 */ /* 0x002fca0000011604 */
        /* <DEDUP_REMOVED lines=16> */
.L_x_3626:
[----:B------:R-:W-:-:S13]  /*23800*/  ISETP.NE.AND P0, PT, R3, 0x1, PT ;  /* 0x000000010300780c */ /* 0x000fda0003f05270 */
[----:B------:R-:W0:Y:S02]  /*23810*/  @P0 LDC.64 R4, c[0x0][0xae0] ;  /* 0x0002b800ff040b82 */ /* 0x000e240000000a00 */
[----:B0-----:R-:W-:-:S05]  /*23820*/  @P0 IMAD.HI.U32 R4, R6, R4, RZ ;  /* 0x0000000406040227 */ /* 0x001fca00078e00ff */
[----:B------:R-:W-:-:S07]  /*23830*/  @P0 SHF.R.U32.HI R6, RZ, R5, R4 ;  /* 0x00000005ff060219 */ /* 0x000fce0000011604 */
.L_x_3627:
[----:B------:R-:W-:Y:S05]  /*23840*/  BSYNC B0 ;  /* 0x0000000000007941 */ /* 0x000fea0003800000 */
.L_x_3625:
[----:B------:R-:W-:-:S05]  /*23850*/  IMAD R5, R6, R3, R3 ;  /* 0x0000000306057224 */ /* 0x000fca00078e0203 */
[----:B------:R-:W-:-:S07]  /*23860*/  VIMNMX R2, R2, R5, PT ;  /* 0x0000000502027248 */ /* 0x000fce0003fe0100 */
.L_x_3624:
[----:B------:R-:W-:Y:S01]  /*23870*/  VIADD R2, R2, 0x3f ;  /* 0x0000003f02027836 */ /* 0x000fe20000000000 */
[----:B------:R-:W-:-:S04]  /*23880*/  ULDC UR4, c[0x0][0xad4] ;  /* 0x0002b50000047ab9 */ /* 0x000fc80000000800 */
[----:B------:R-:W-:-:S04]  /*23890*/  SHF.R.S32.HI R5, RZ, 0x1f, R2 ;  /* 0x0000001fff057819 */ /* 0x000fc80000011402 */
[----:B------:R-:W-:Y:S02]  /*238a0*/  LEA.HI R5, R5, R2, RZ, 0x6 ;  /* 0x0000000205057211 */ /* 0x000fe400078f30ff */
[----:B------:R-:W0:Y:S02]  /*238b0*/  @P1 LDC R2, c[0x0][0x450] ;  /* 0x00011400ff021b82 */ /* 0x000e240000000800 */
[----:B------:R-:W-:-:S04]  /*238c0*/  SHF.R.S32.HI R5, RZ, 0x6, R5 ;  /* 0x00000006ff057819 */ /* 0x000fc80000011405 */
[----:B------:R-:W-:Y:S02]  /*238d0*/  VIMNMX R20, R20, R5, PT ;  /* 0x0000000514147248 */ /* 0x000fe40003fe0100 */
[----:B------:R-:W1:Y:S02]  /*238e0*/  @P1 LDC R5, c[0x0][0x44c] ;  /* 0x00011300ff051b82 */ /* 0x000e640000000800 */
[----:B-1----:R-:W-:-:S04]  /*238f0*/  @P1 IMAD.HI.U32 R4, R32, R5, RZ ;  /* 0x0000000520041227 */ /* 0x002fc800078e00ff */
[----:B------:R-:W-:Y:S01]  /*23900*/  IMAD.MOV.U32 R5, RZ, RZ, R32 ;  /* 0x000000ffff057224 */ /* 0x000fe200078e0020 */
        /* <DEDUP_REMOVED lines=14> */
.L_x_3630:
[----:B------:R-:W-:-:S13]  /*239f0*/  ISETP.NE.AND P0, PT, R3, 0x1, PT ;  /* 0x000000010300780c */ /* 0x000fda0003f05270 */
[----:B------:R-:W0:Y:S02]  /*23a00*/  @P0 LDC.64 R4, c[0x0][0xae0] ;  /* 0x0002b800ff040b82 */ /* 0x000e240000000a00 */
[----:B0-----:R-:W-:-:S05]  /*23a10*/  @P0 IMAD.HI.U32 R4, R6, R4, RZ ;  /* 0x0000000406040227 */ /* 0x001fca00078e00ff */
[----:B------:R-:W-:-:S07]  /*23a20*/  @P0 SHF.R.U32.HI R6, RZ, R5, R4 ;  /* 0x00000005ff060219 */ /* 0x000fce0000011604 */
.L_x_3631:
[----:B------:R-:W-:Y:S05]  /*23a30*/  BSYNC B0 ;  /* 0x0000000000007941 */ /* 0x000fea0003800000 */
.L_x_3629:
[----:B------:R-:W-:-:S05]  /*23a40*/  IMAD R3, R6, R3, RZ ;  /* 0x0000000306037224 */ /* 0x000fca00078e02ff */
[----:B------:R-:W-:-:S07]  /*23a50*/  VIMNMX R2, R2, R3, !PT ;  /* 0x0000000302027248 */ /* 0x000fce0007fe0100 */
.L_x_3628:
[----:B------:R-:W-:Y:S01]  /*23a60*/  ISETP.NE.AND P1, PT, R0, RZ, PT ;  /* 0x000000ff0000720c */ /* 0x000fe20003f25270 */
[----:B------:R-:W-:Y:S01]  /*23a70*/  BSSY B0, `(.L_x_3632) ;  /* 0x0000024000007945 */ /* 0x000fe20003800000 */
[----:B------:R-:W-:-:S04]  /*23a80*/  SHF.R.S32.HI R3, RZ, 0x1f, R2 ;  /* 0x0000001fff037819 */ /* 0x000fc80000011402 */
[----:B------:R-:W-:Y:S01]  /*23a90*/  LEA.HI R3, R3, R2, RZ, 0x6 ;  /* 0x0000000203037211 */ /* 0x000fe200078f30ff */
[----:B------:R-:W-:-:S03]  /*23aa0*/  IMAD.MOV.U32 R2, RZ, RZ, RZ ;  /* 0x000000ffff027224 */ /* 0x000fc600078e00ff */
[----:B------:R-:W-:-:S03]  /*23ab0*/  SHF.R.S32.HI R3, RZ, 0x6, R3 ;  /* 0x00000006ff037819 */ /* 0x000fc60000011403 */
        /* <DEDUP_REMOVED lines=31> */
.L_x_3633:
[----:B------:R-:W-:Y:S05]  /*23cb0*/  BSYNC B0 ;  /* 0x0000000000007941 */ /* 0x000fea0003800000 */
.L_x_3632:
[-C--:B------:R-:W-:Y:S01]  /*23cc0*/  IMAD R33, R33, R2.reuse, R4 ;  /* 0x0000000221217224 */ /* 0x080fe200078e0204 */
[----:B------:R-:W-:Y:S04]  /*23cd0*/  BSSY B7, `(.L_x_3634) ;  /* 0x0000464000077945 */ /* 0x000fe80003800000 */
[----:B------:R-:W-:-:S04]  /*23ce0*/  VIADDMNMX R31, R33, R2, R20, PT ;  /* 0x00000002211f7246 */ /* 0x000fc80003800114 */
[----:B------:R-:W-:Y:S01]  /*23cf0*/  ISETP.GT.AND P0, PT, R31, R33, PT ;  /* 0x000000211f00720c */ /* 0x000fe20003f04270 */
[----:B------:R1:W-:-:S12]  /*23d00*/  STL [R1+0x24], R31 ;  /* 0x0000241f01007387 */ /* 0x0003d80000100800 */
[----:B-1----:R-:W-:Y:S05]  /*23d10*/  @P0 BRA `(.L_x_3635) ;  /* 0x0000000000440947 */ /* 0x002fea0003800000 */
[----:B0-----:R-:W0:Y:S02]  /*23d20*/  S2R R0, SR_TID.X ;  /* 0x0000000000007919 */ /* 0x001e240000002100 */
        /* <DEDUP_REMOVED lines=16> */
.L_x_3635:
[----:B0-----:R-:W-:Y:S01]  /*23e30*/  VIADD R0, R18, 0x22400 ;  /* 0x0002240012007836 */ /* 0x001fe20000000000 */
        /* <DEDUP_REMOVED lines=19> */
.L_x_3638:
[----:B------:R-:W-:Y:S05]  /*23f70*/  BSYNC B6 ;  /* 0x0000000000067941 */ /* 0x000fea0003800000 */
.L_x_3637:
        /* <DEDUP_REMOVED lines=20> */
.L_x_3641:
        /* <DEDUP_REMOVED lines=15> */
.L_x_3640:
[----:B------:R-:W-:Y:S05]  /*241b0*/  BSYNC B6 ;  /* 0x0000000000067941 */ /* 0x000fea0003800000 */
.L_x_3639:
[----:B------:R-:W-:Y:S01]  /*241c0*/  ULDC.64 UR4, c[0x0][0xaf0] ;  /* 0x0002bc0000047ab9 */ /* 0x000fe20000000a00 */
[----:B------:R-:W-:Y:S01]  /*241d0*/  IMAD.MOV.U32 R30, RZ, RZ, R27 ;  /* 0x000000ffff1e7224 */ /* 0x000fe200078e001b */
[----:B------:R-:W-:Y:S01]  /*241e0*/  ISETP.NE.U32.AND P0, PT, RZ, UR4, PT ;  /* 0x00000004ff007c0c */ /* 0x000fe2000bf05070 */
[----:B------:R-:W0:Y:S01]  /*241f0*/  S2R R20, SR_TID.X ;  /* 0x0000000000147919 */ /* 0x000e220000002100 */
[----:B------:R-:W1:Y:S01]  /*24200*/  LDC R10, c[0x0][0x430] ;  /* 0x00010c00ff0a7b82 */ /* 0x000e620000000800 */
[----:B------:R-:W-:Y:S01]  /*24210*/  ULDC UR4, c[0x0][0x320] ;  /* 0x0000c80000047ab9 */ /* 0x000fe20000000800 */
[----:B------:R-:W-:-:S13]  /*24220*/  ISETP.NE.AND.EX P0, PT, RZ, UR5, PT, P0 ;  /* 0x00000005ff007c0c */ /* 0x000fda000bf05300 */
[----:B------:R-:W2:Y:S01]  /*24230*/  @P0 LDC.64 R2, c[0x0][0xaf0] ;  /* 0x0002bc00ff020b82 */ /* 0x000ea20000000a00 */
[----:B------:R-:W3:Y:S01]  /*24240*/  S2R R25, SR_TID.X ;  /* 0x0000000000197919 */ /* 0x000ee20000002100 */
[----:B0-----:R-:W-:Y:S01]  /*24250*/  LOP3.LUT R20, R20, 0x7f, RZ, 0xc0, !PT ;  /* 0x0000007f14147812 */ /* 0x001fe200078ec0ff */
[----:B--2---:R-:W-:-:S05]  /*24260*/  @P0 IMAD.WIDE R2, R27, 0x4, R2 ;  /* 0x000000041b020825 */ /* 0x004fca00078e0202 */
[----:B------:R0:W2:Y:S01]  /*24270*/  @P0 LDG.E R30, desc[UR50][R2.64] ;  /* 0x00000032021e0981 */ /* 0x0000a2000c1e1900 */
[----:B------:R-:W-:Y:S01]  /*24280*/  SHF.R.U32.HI R21, RZ, 0x3, R20 ;  /* 0x00000003ff157819 */ /* 0x000fe20000011614 */
[----:B------:R-:W-:Y:S01]  /*24290*/  IMAD.MOV.U32 R12, RZ, RZ, RZ ;  /* 0x000000ffff0c7224 */ /* 0x000fe200078e00ff */
[----:B-1----:R-:W-:Y:S01]  /*242a0*/  ISETP.NE.AND P1, PT, R10, 0x1, PT ;  /* 0x000000010a00780c */ /* 0x002fe20003f25270 */
[----:B------:R-:W1:Y:S01]  /*242b0*/  S2R R20, SR_TID.X ;  /* 0x0000000000147919 */ /* 0x000e620000002100 */
[----:B---3--:R-:W-:Y:S01]  /*242c0*/  IMAD.SHL.U32 R25, R25, 0x8, RZ ;  /* 0x0000000819197824 */ /* 0x008fe200078e00ff */
[----:B------:R-:W-:Y:S02]  /*242d0*/  LEA R0, R31, 0xffffffc0, 0x6 ;  /* 0xffffffc01f007811 */ /* 0x000fe400078e30ff */
[----:B------:R-:W3:Y:S01]  /*242e0*/  S2R R31, SR_TID.X ;  /* 0x00000000001f7919 */ /* 0x000ee20000002100 */
[----:B------:R-:W-:Y:S02]  /*242f0*/  LOP3.LUT R16, R16, 0xffffffbf, RZ, 0xc0, !PT ;  /* 0xffffffbf10107812 */ /* 0x000fe400078ec0ff */
[----:B------:R-:W-:-:S04]  /*24300*/  LOP3.LUT R25, R25, 0x38, RZ, 0xc0, !PT ;  /* 0x0000003819197812 */ /* 0x000fc800078ec0ff */
[----:B------:R-:W-:Y:S01]  /*24310*/  LOP3.LUT R25, R25, 0x40, RZ, 0xfc, !PT ;  /* 0x0000004019197812 */ /* 0x000fe200078efcff */
[----:B0-----:R-:W0:Y:S03]  /*24320*/  @P1 LDC R3, c[0x0][0x434] ;  /* 0x00010d00ff031b82 */ /* 0x001e260000000800 */
[----:B------:R-:W-:Y:S02]  /*24330*/  ISETP.GE.AND P2, PT, R25, UR4, PT ;  /* 0x0000000419007c0c */ /* 0x000fe4000bf46270 */
[----:B------:R-:W4:Y:S02]  /*24340*/  S2R R25, SR_TID.X ;  /* 0x0000000000197919 */ /* 0x000f240000002100 */
[----:B------:R-:W-:Y:S01]  /*24350*/  SEL R8, RZ, 0xffffffff, P2 ;  /* 0xffffffffff087807 */ /* 0x000fe20001000000 */
[----:B------:R-:W5:Y:S04]  /*24360*/  @P1 LDC R2, c[0x0][0x438] ;  /* 0x00010e00ff021b82 */ /* 0x000f680000000800 */
[----:B------:R-:W-:-:S04]  /*24370*/  IMAD.SHL.U32 R8, R8, 0x2, RZ ;  /* 0x0000000208087824 */ /* 0x000fc800078e00ff */
[----:B------:R-:W-:Y:S01]  /*24380*/  @P2 LOP3.LUT R16, R16, 0x40, RZ, 0xfc, !PT ;  /* 0x0000004010102812 */ /* 0x000fe200078efcff */
[----:B-1----:R-:W-:-:S03]  /*24390*/  IMAD.SHL.U32 R20, R20, 0x10, RZ ;  /* 0x0000001014147824 */ /* 0x002fc600078e00ff */
[----:B------:R-:W-:Y:S01]  /*243a0*/  LOP3.LUT R16, R16, 0xffffff7f, RZ, 0xc0, !PT ;  /* 0xffffff7f10107812 */ /* 0x000fe200078ec0ff */
[----:B---3--:R-:W-:Y:S01]  /*243b0*/  IMAD.SHL.U32 R31, R31, 0x8, RZ ;  /* 0x000000081f1f7824 */ /* 0x008fe200078e00ff */
[----:B------:R-:W-:Y:S02]  /*243c0*/  LOP3.LUT R20, R21, 0x70, R20, 0xf8, !PT ;  /* 0x0000007015147812 */ /* 0x000fe400078ef814 */
[----:B------:R-:W1:Y:S02]  /*243d0*/  S2R R21, SR_TID.X ;  /* 0x0000000000157919 */ /* 0x000e640000002100 */
[----:B------:R-:W-:Y:S01]  /*243e0*/  LOP3.LUT R31, R31, 0x38, RZ, 0xc0, !PT ;  /* 0x000000381f1f7812 */ /* 0x000fe200078ec0ff */
[----:B------:R-:W-:-:S03]  /*243f0*/  IMAD.IADD R7, R20, 0x1, R0 ;  /* 0x0000000114077824 */ /* 0x000fc600078e0200 */
[----:B------:R-:W-:Y:S02]  /*24400*/  LOP3.LUT R31, R31, 0x80, RZ, 0xfc, !PT ;  /* 0x000000801f1f7812 */ /* 0x000fe400078efcff */
[C---:B------:R-:W-:Y:S01]  /*24410*/  ISETP.GE.AND P0, PT, R7.reuse, R26, PT ;  /* 0x0000001a0700720c */ /* 0x040fe20003f06270 */
[----:B------:R-:W-:Y:S01]  /*24420*/  IMAD.IADD R7, R7, 0x1, R34 ;  /* 0x0000000107077824 */ /* 0x000fe200078e0222 */
[----:B------:R-:W-:Y:S01]  /*24430*/  ISETP.GE.AND P2, PT, R31, UR4, PT ;  /* 0x000000041f007c0c */ /* 0x000fe2000bf46270 */
[----:B----4-:R-:W-:Y:S01]  /*24440*/  IMAD.SHL.U32 R25, R25, 0x8, RZ ;  /* 0x0000000819197824 */ /* 0x010fe200078e00ff */
[----:B------:R-:W-:Y:S01]  /*24450*/  ISETP.GT.U32.OR P0, PT, R20, 0x3f, P0 ;  /* 0x0000003f1400780c */ /* 0x000fe20000704470 */
[----:B0-----:R-:W-:-:S03]  /*24460*/  @P1 IMAD.HI.U32 R3, R7, R3, RZ ;  /* 0x0000000307031227 */ /* 0x001fc600078e00ff */
[----:B------:R-:W-:Y:S01]  /*24470*/  LOP3.LUT R25, R25, 0x38, RZ, 0xc0, !PT ;  /* 0x0000003819197812 */ /* 0x000fe200078ec0ff */
[----:B------:R-:W-:Y:S01]  /*24480*/  IMAD.MOV.U32 R6, RZ, RZ, R7 ;  /* 0x000000ffff067224 */ /* 0x000fe200078e0007 */
[----:B-----5:R-:W-:Y:S02]  /*24490*/  @P1 SHF.R.U32.HI R6, RZ, R2, R3 ;  /* 0x00000002ff061219 */ /* 0x020fe40000011603 */
[----:B------:R-:W-:-:S04]  /*244a0*/  LOP3.LUT R25, R25, 0xc0, RZ, 0xfc, !PT ;  /* 0x000000c019197812 */ /* 0x000fc800078efcff */
[----:B------:R-:W-:Y:S01]  /*244b0*/  ISETP.GE.AND P1, PT, R25, UR4, PT ;  /* 0x0000000419007c0c */ /* 0x000fe2000bf26270 */
[----:B------:R-:W0:Y:S01]  /*244c0*/  @!P0 LDC.64 R2, c[0x0][0x428] ;  /* 0x00010a00ff028b82 */ /* 0x000e220000000a00 */
[----:B------:R-:W3:Y:S02]  /*244d0*/  S2R R25, SR_TID.X ;  /* 0x0000000000197919 */ /* 0x000ee40000002100 */
[----:B------:R-:W-:Y:S01]  /*244e0*/  SEL R5, RZ, 0x8, P1 ;  /* 0x00000008ff057807 */ /* 0x000fe20000800000 */
[----:B-1----:R-:W-:-:S05]  /*244f0*/  IMAD.SHL.U32 R21, R21, 0x8, RZ ;  /* 0x0000000815157824 */ /* 0x002fca00078e00ff */
        /* <DEDUP_REMOVED lines=9> */
[----:B---3--:R-:W-:Y:S01]  /*24590*/  IMAD.SHL.U32 R25, R25, 0x8, RZ ;  /* 0x0000000819197824 */ /* 0x008fe200078e00ff */
[----:B------:R-:W-:-:S04]  /*245a0*/  LOP3.LUT R16, R16, 0xffffffdf, RZ, 0xc0, !PT ;  /* 0xffffffdf10107812 */ /* 0x000fc800078ec0ff */
[----:B------:R-:W-:Y:S02]  /*245b0*/  @P2 LOP3.LUT R16, R16, 0x20, RZ, 0xfc, !PT ;  /* 0x0000002010102812 */ /* 0x000fe400078efcff */
[----:B------:R-:W-:Y:S02]  /*245c0*/  LOP3.LUT R25, R25, 0x38, RZ, 0xc0, !PT ;  /* 0x0000003819197812 */ /* 0x000fe400078ec0ff */
[----:B------:R-:W-:Y:S02]  /*245d0*/  LOP3.LUT R16, R16, 0xffffffef, RZ, 0xc0, !PT ;  /* 0xffffffef10107812 */ /* 0x000fe400078ec0ff */
[----:B------:R-:W-:Y:S02]  /*245e0*/  LOP3.LUT R11, R25, 0x180, RZ, 0xfc, !PT ;  /* 0x00000180190b7812 */ /* 0x000fe400078efcff */
[----:B------:R-:W-:Y:S02]  /*245f0*/  @P1 LOP3.LUT R16, R16, 0x10, RZ, 0xfc, !PT ;  /* 0x0000001010101812 */ /* 0x000fe400078efcff */
[----:B--2---:R-:W-:Y:S01]  /*24600*/  SHF.R.S32.HI R35, RZ, 0x1f, R30 ;  /* 0x0000001fff237819 */ /* 0x004fe2000001141e */
[----:B0-----:R-:W-:-:S04]  /*24610*/  @!P0 IMAD.WIDE.U32 R4, R30, R2, R4 ;  /* 0x000000021e048225 */ /* 0x001fc800078e0004 */
[----:B------:R-:W-:-:S04]  /*24620*/  @!P0 IMAD R9, R35, R2, RZ ;  /* 0x0000000223098224 */ /* 0x000fc800078e02ff */
[----:B------:R-:W-:Y:S02]  /*24630*/  @!P0 IMAD R9, R30, R3, R9 ;  /* 0x000000031e098224 */ /* 0x000fe400078e0209 */
[----:B------:R-:W0:Y:S02]  /*24640*/  @!P0 LDC.64 R2, c[0x0][0x418] ;  /* 0x00010600ff028b82 */ /* 0x000e240000000a00 */
[----:B------:R-:W-:Y:S01]  /*24650*/  @!P0 IMAD.IADD R9, R5, 0x1, R9 ;  /* 0x0000000105098824 */ /* 0x000fe200078e0209 */
[----:B0-----:R-:W-:-:S04]  /*24660*/  @!P0 LEA R2, P1, R4, R2, 0x2 ;  /* 0x0000000204028211 */ /* 0x001fc800078210ff */
[----:B------:R-:W-:-:S05]  /*24670*/  @!P0 LEA.HI.X R3, R4, R3, R9, 0x2, P1 ;  /* 0x0000000304038211 */ /* 0x000fca00008f1409 */
[----:B------:R0:W2:Y:S01]  /*24680*/  @!P0 LDG.E R12, desc[UR50][R2.64] ;  /* 0x00000032020c8981 */ /* 0x0000a2000c1e1900 */
[----:B------:R-:W-:Y:S02]  /*24690*/  ISETP.GE.AND P0, PT, R11, UR4, PT ;  /* 0x000000040b007c0c */ /* 0x000fe4000bf06270 */
[----:B------:R-:W-:Y:S02]  /*246a0*/  LOP3.LUT R11, R21, 0x140, RZ, 0xfc, !PT ;  /* 0x00000140150b7812 */ /* 0x000fe400078efcff */
[----:B------:R-:W-:Y:S02]  /*246b0*/  LOP3.LUT R16, R16, 0xfffffff7, RZ, 0xc0, !PT ;  /* 0xfffffff710107812 */ /* 0x000fe400078ec0ff */
[----:B------:R-:W-:Y:S02]  /*246c0*/  ISETP.GE.AND P2, PT, R11, UR4, PT ;  /* 0x000000040b007c0c */ /* 0x000fe4000bf46270 */
[----:B------:R-:W-:Y:S02]  /*246d0*/  LOP3.LUT R13, R21, 0x1c0, RZ, 0xfc, !PT ;  /* 0x000001c0150d7812 */ /* 0x000fe400078efcff */
[----:B------:R-:W-:-:S02]  /*246e0*/  SEL R4, RZ, 0x20, P2 ;  /* 0x00000020ff047807 */ /* 0x000fc40001000000 */
[----:B0-----:R-:W-:Y:S02]  /*246f0*/  SEL R2, RZ, 0x40, P0 ;  /* 0x00000040ff027807 */ /* 0x001fe40000000000 */
[----:B------:R-:W-:-:S04]  /*24700*/  ISETP.GE.AND P0, PT, R13, UR4, PT ;  /* 0x000000040d007c0c */ /* 0x000fc8000bf06270 */
[----:B------:R-:W-:Y:S01]  /*24710*/  SEL R31, RZ, 0x80, P0 ;  /* 0x00000080ff1f7807 */ /* 0x000fe20000000000 */
[----:B--2---:R0:W-:Y:S02]  /*24720*/  STL [R1+0x4], R12 ;  /* 0x0000040c01007387 */ /* 0x0041e40000100800 */
[----:B0-----:R-:W-:-:S04]  /*24730*/  LOP3.LUT R12, R21, 0x100, RZ, 0xfc, !PT ;  /* 0x00000100150c7812 */ /* 0x001fc800078efcff */
[----:B------:R-:W-:Y:S01]  /*24740*/  ISETP.GE.AND P3, PT, R12, UR4, PT ;  /* 0x000000040c007c0c */ /* 0x000fe2000bf66270 */
[----:B------:R-:W-:-:S03]  /*24750*/  UMOV UR4, 0xffffffff ;  /* 0xffffffff00047882 */ /* 0x000fc60000000000 */
[----:B------:R-:W-:-:S04]  /*24760*/  SEL R3, RZ, 0x10, P3 ;  /* 0x00000010ff037807 */ /* 0x000fc80001800000 */
[----:B------:R-:W-:-:S04]  /*24770*/  LOP3.LUT R3, R4, R8, R3, 0xfe, !PT ;  /* 0x0000000804037212 */ /* 0x000fc800078efe03 */
[----:B------:R-:W-:Y:S01]  /*24780*/  LOP3.LUT R5, R3, R2, RZ, 0xfc, !PT ;  /* 0x0000000203057212 */ /* 0x000fe200078efcff */
[----:B------:R-:W-:Y:S01]  /*24790*/  IMAD.MOV R2, RZ, RZ, -R6 ;  /* 0x000000ffff027224 */ /* 0x000fe200078e0a06 */
[----:B------:R-:W-:Y:S01]  /*247a0*/  @P3 LOP3.LUT R16, R16, 0x8, RZ, 0xfc, !PT ;  /* 0x0000000810103812 */ /* 0x000fe200078efcff */
[----:B------:R-:W-:Y:S02]  /*247b0*/  IMAD.U32 R3, RZ, RZ, UR39 ;  /* 0x00000027ff037e24 */ /* 0x000fe4000f8e00ff */
[----:B------:R-:W-:Y:S01]  /*247c0*/  IMAD R2, R10, R2, R7 ;  /* 0x000000020a027224 */ /* 0x000fe200078e0207 */
[----:B------:R0:W-:Y:S01]  /*247d0*/  STL [R1+0x44], R5 ;  /* 0x0000440501007387 */ /* 0x0001e20000100800 */
[----:B------:R-:W-:-:S03]  /*247e0*/  LOP3.LUT R16, R16, 0xfffffffb, RZ, 0xc0, !PT ;  /* 0xfffffffb10107812 */ /* 0x000fc600078ec0ff */
[----:B------:R0:W-:Y:S01]  /*247f0*/  STL [R1+0xc], R2 ;  /* 0x00000c0201007387 */ /* 0x0001e20000100800 */
[----:B------:R-:W-:Y:S01]  /*24800*/  @P2 LOP3.LUT R16, R16, 0x4, RZ, 0xfc, !PT ;  /* 0x0000000410102812 */ /* 0x000fe200078efcff */
[----:B------:R-:W-:Y:S06]  /*24810*/  BRA.DIV UR4, `(.L_x_3642) ;  /* 0x0000006204bc7947 */ /* 0x000fec000b800000 */
.L_x_3762:
        /* <DEDUP_REMOVED lines=9> */
.L_x_3643:
[----:B0-----:R-:W0:Y:S01]  /*248b0*/  S2R R2, SR_TID.X ;  /* 0x0000000000027919 */ /* 0x001e220000002100 */
        /* <DEDUP_REMOVED lines=8> */
.L_x_3763:
[----:B------:R-:W-:Y:S05]  /*24940*/  BSYNC B0 ;  /* 0x0000000000007941 */ /* 0x000fea0003800000 */
.L_x_3644:
        /* <DEDUP_REMOVED lines=65> */
.L_x_3773:
        /* <DEDUP_REMOVED lines=10> */
.L_x_3647:
        /* <DEDUP_REMOVED lines=11> */
.L_x_3648:
[----:B0-----:R0:W5:Y:S01]  /*24eb0*/  LDL R2, [R1+0x8] ;  /* 0x0000080001027983 */ /* 0x0011620000100800 */
[----:B------:R0:W-:Y:S02]  /*24ec0*/  SYNCS.ARRIVE.TRANS64.A1T0 RZ, [R25+URZ+0x38830], RZ ;  /* 0x038830ff19ff79a7 */ /* 0x0001e4000810003f */
[----:B------:R-:W-:Y:S05]  /*24ed0*/  WARPSYNC.ALL ;  /* 0x0000000000007948 */ /* 0x000fea0003800000 */
[----:B------:R-:W-:Y:S01]  /*24ee0*/  ULDC.64 UR4, c[0x0][0xaf8] ;  /* 0x0002be0000047ab9 */ /* 0x000fe20000000a00 */
[----:B------:R-:W-:Y:S01]  /*24ef0*/  VIADD R0, R18, 0x20400 ;  /* 0x0002040012007836 */ /* 0x000fe20000000000 */
[----:B------:R-:W-:Y:S01]  /*24f00*/  BAR.SYNC.DEFER_BLOCKING 0x8, 0x100 ;  /* 0x0204000000007b1d */ /* 0x000fe20000010000 */
[----:B------:R-:W-:-:S03]  /*24f10*/  ISETP.NE.U32.AND P0, PT, RZ, UR4, PT ;  /* 0x00000004ff007c0c */ /* 0x000fc6000bf05070 */
[----:B------:R-:W-:Y:S02]  /*24f20*/  LOP3.LUT P1, RZ, R0, 0x3ff, RZ, 0xc0, !PT ;  /* 0x000003ff00ff7812 */ /* 0x000fe4000782c0ff */
[----:B------:R-:W-:Y:S01]  /*24f30*/  ISETP.NE.AND.EX P0, PT, RZ, UR5, PT, P0 ;  /* 0x00000005ff007c0c */ /* 0x000fe2000bf05300 */
[----:B------:R-:W-:Y:S01]  /*24f40*/  BSSY B6, `(.L_x_3649) ;  /* 0x0000019000067945 */ /* 0x000fe20003800000 */
[----:B------:R-:W-:Y:S02]  /*24f50*/  SHF.R.S32.HI R0, RZ, 0x1f, R27 ;  /* 0x0000001fff007819 */ /* 0x000fe4000001141b */
[----:B------:R-:W-:Y:S02]  /*24f60*/  SEL R3, R27, RZ, !P0 ;  /* 0x000000ff1b037207 */ /* 0x000fe40004000000 */
[----:B------:R-:W-:-:S05]  /*24f70*/  SEL R0, R0, RZ, !P0 ;  /* 0x000000ff00007207 */ /* 0x000fca0004000000 */
[----:B------:R1:W-:Y:S04]  /*24f80*/  STL [R1+0x28], R0 ;  /* 0x0000280001007387 */ /* 0x0003e80000100800 */
[----:B------:R2:W-:Y:S01]  /*24f90*/  STL [R1+0x10], R3 ;  /* 0x0000100301007387 */ /* 0x0005e20000100800 */
[----:B-1---5:R-:W-:-:S05]  /*24fa0*/  SHF.R.S32.HI R0, RZ, 0x1f, R2 ;  /* 0x0000001fff007819 */ /* 0x022fca0000011402 */
[----:B------:R2:W-:Y:S01]  /*24fb0*/  STL [R1+0x20], R0 ;  /* 0x0000200001007387 */ /* 0x0005e20000100800 */
[----:B------:R-:W-:Y:S05]  /*24fc0*/  @!P1 BRA `(.L_x_3650) ;  /* 0x0000000000409947 */ /* 0x000fea0003800000 */
[----:B------:R-:W-:Y:S01]  /*24fd0*/  MOV R2, 0x0 ;  /* 0x0000000000027802 */ /* 0x000fe20000000f00 */
[----:B------:R-:W-:Y:S01]  /*24fe0*/  ULDC.64 UR4, c[0x4][0x90] ;  /* 0x0100240000047ab9 */ /* 0x000fe20000000a00 */
[----:B------:R-:W-:Y:S01]  /*24ff0*/  ULDC.64 UR6, c[0x4][0x98] ;  /* 0x0100260000067ab9 */ /* 0x000fe20000000a00 */
[----:B------:R-:W-:Y:S01]  /*25000*/  ULDC.64 UR8, c[0x4][0x20] ;  /* 0x0100080000087ab9 */ /* 0x000fe20000000a00 */
[----:B------:R-:W-:Y:S02]  /*25010*/  IMAD.U32 R4, RZ, RZ, UR4 ;  /* 0x00000004ff047e24 */ /* 0x000fe4000f8e00ff */
[----:B--2---:R-:W1:Y:S01]  /*25020*/  LDC.64 R2, c[0x4][R2] ;  /* 0x0100000002027b82 */ /* 0x004e620000000a00 */
        /* <DEDUP_REMOVED lines=10> */
.L_x_3650:
[----:B------:R-:W-:Y:S05]  /*250d0*/  BSYNC B6 ;  /* 0x0000000000067941 */ /* 0x000fea0003800000 */
.L_x_3649:
[----:B------:R-:W3:Y:S01]  /*250e0*/  LDL R21, [R1+0x8] ;  /* 0x0000080001157983 */ /* 0x000ee20000100800 */
[----:B------:R-:W1:Y:S01]  /*250f0*/  LDC R6, c[0x0][0x448] ;  /* 0x00011200ff067b82 */ /* 0x000e620000000800 */
[----:B------:R-:W-:Y:S02]  /*25100*/  ULDC.64 UR4, c[0x0][0x298] ;  /* 0x0000a60000047ab9 */ /* 0x000fe40000000a00 */
[----:B------:R-:W4:Y:S04]  /*25110*/  LDL R20, [R1+0x28] ;  /* 0x0000280001147983 */ /* 0x000f280000100800 */
[----:B------:R-:W4:Y:S04]  /*25120*/  LDL R4, [R1+0x20] ;  /* 0x0000200001047983 */ /* 0x000f280000100800 */
[----:B------:R0:W5:Y:S01]  /*25130*/  LDL R9, [R1] ;  /* 0x0000000001097983 */ /* 0x0001620000100800 */
[----:B------:R-:W0:Y:S01]  /*25140*/  S2R R2, SR_TID.X ;  /* 0x0000000000027919 */ /* 0x000e220000002100 */
[----:B--2---:R-:W2:Y:S01]  /*25150*/  S2R R0, SR_TID.X ;  /* 0x0000000000007919 */ /* 0x004ea20000002100 */
[----:B-1----:R-:W-:-:S13]  /*25160*/  ISETP.NE.AND P0, PT, R6, 0x1, PT ;  /* 0x000000010600780c */ /* 0x002fda0003f05270 */
[----:B------:R-:W1:Y:S01]  /*25170*/  @P0 LDC R3, c[0x0][0x450] ;  /* 0x00011400ff030b82 */ /* 0x000e620000000800 */
[----:B0-----:R-:W-:-:S04]  /*25180*/  LOP3.LUT R2, R2, 0x7f, RZ, 0xc0, !PT ;  /* 0x0000007f02027812 */ /* 0x001fc800078ec0ff */
[----:B------:R-:W-:Y:S01]  /*25190*/  SHF.R.U32.HI R2, RZ, 0x3, R2 ;  /* 0x00000003ff027819 */ /* 0x000fe20000011602 */
[----:B--2---:R-:W-:Y:S02]  /*251a0*/  IMAD.SHL.U32 R0, R0, 0x10, RZ ;  /* 0x0000001000007824 */ /* 0x004fe400078e00ff */
[----:B---3--:R-:W-:Y:S02]  /*251b0*/  IMAD.MOV.U32 R5, RZ, RZ, R21 ;  /* 0x000000ffff057224 */ /* 0x008fe400078e0015 */
[----:B----4-:R-:W-:Y:S02]  /*251c0*/  IMAD.MOV.U32 R21, RZ, RZ, R20 ;  /* 0x000000ffff157224 */ /* 0x010fe400078e0014 */
[----:B------:R-:W2:Y:S01]  /*251d0*/  LDL R20, [R1+0x10] ;  /* 0x0000100001147983 */ /* 0x000ea20000100800 */
[----:B------:R-:W-:Y:S01]  /*251e0*/  LOP3.LUT R0, R2, 0x70, R0, 0xf8, !PT ;  /* 0x0000007002007812 */ /* 0x000fe200078ef800 */
[----:B------:R-:W-:Y:S01]  /*251f0*/  IMAD R4, R4, UR4, RZ ;  /* 0x0000000404047c24 */ /* 0x000fe2000f8e02ff */
[----:B------:R-:W0:Y:S03]  /*25200*/  @P0 LDC R2, c[0x0][0x44c] ;  /* 0x00011300ff020b82 */ /* 0x000e260000000800 */
[----:B------:R-:W-:-:S02]  /*25210*/  IMAD.IADD R37, R0, 0x1, R32 ;  /* 0x0000000100257824 */ /* 0x000fc400078e0220 */
[----:B------:R-:W-:Y:S02]  /*25220*/  IMAD R4, R5, UR5, R4 ;  /* 0x0000000505047c24 */ /* 0x000fe4000f8e0204 */
[----:B------:R-:W-:Y:S02]  /*25230*/  IMAD.MOV.U32 R0, RZ, RZ, R37 ;  /* 0x000000ffff007224 */ /* 0x000fe400078e0025 */
[----:B0-----:R-:W-:-:S05]  /*25240*/  @P0 IMAD.HI.U32 R2, R37, R2, RZ ;  /* 0x0000000225020227 */ /* 0x001fca00078e00ff */
[----:B-1----:R-:W-:Y:S01]  /*25250*/  @P0 SHF.R.U32.HI R0, RZ, R3, R2 ;  /* 0x00000003ff000219 */ /* 0x002fe20000011602 */
        /* <DEDUP_REMOVED lines=39> */
[----:B------:R-:W-:Y:S01]  /*254d0*/  IMAD.IADD R32, R8, 0x1, R32 ;  /* 0x0000000108207824 */ /* 0x000fe200078e0220 */
        /* <DEDUP_REMOVED lines=30> */
.L_x_3782:
        /* <DEDUP_REMOVED lines=11> */
.L_x_3652:
        /* <DEDUP_REMOVED lines=28> */
.L_x_3654:
[----:B------:R-:W-:Y:S05]  /*25930*/  BSYNC B6 ;  /* 0x0000000000067941 */ /* 0x000fea0003800000 */
.L_x_3653:
[----:B------:R-:W2:Y:S01]  /*25940*/  LDL.LU R0, [R1+0x20] ;  /* 0x0000200001007983 */ /* 0x000ea20000300800 */
[----:B------:R-:W1:Y:S01]  /*25950*/  LDC R7, c[0x0][0x448] ;  /* 0x00011200ff077b82 */ /* 0x000e620000000800 */
[----:B------:R-:W-:Y:S02]  /*25960*/  ULDC.64 UR4, c[0x0][0x398] ;  /* 0x0000e60000047ab9 */ /* 0x000fe40000000a00 */
[----:B0-----:R-:W3:Y:S04]  /*25970*/  LDL.LU R2, [R1+0x8] ;  /* 0x0000080001027983 */ /* 0x001ee80000300800 */
        /* <DEDUP_REMOVED lines=94> */
[----:B------:R-:W2:Y:S04]  /*25f60*/  LDL.LU R9, [R1] ;  /* 0x0000000001097983 */ /* 0x000ea80000300800 */
        /* <DEDUP_REMOVED lines=10> */
[----:B---3--:R-:W-:-:S03]  /*26010*/  IMAD.MOV.U32 R9, RZ, RZ, R3 ;  /* 0x000000ffff097224 */ /* 0x008fc600078e0003 */
[----:B------:R-:W-:Y:S01]  /*26020*/  ISETP.GE.AND P0, PT, R32, R7, PT ;  /* 0x000000072000720c */ /* 0x000fe20003f06270 */
[----:B------:R-:W0:-:S12]  /*26030*/  SHFL.IDX PT, R3, R5, RZ, 0x181f ;  /* 0x00181fff05037589 */ /* 0x000e1800000e0000 */
        /* <DEDUP_REMOVED lines=38> */
[----:B------:R-:W-:-:S04]  /*262a0*/  @P2 LOP3.LUT R16, R16, 0x4000, RZ, 0xfc, !PT ;  /* 0x0000400010102812 */ /* 0x000fc800078efcff */
        /* <DEDUP_REMOVED lines=37> */
[----:B------:R-:W-:-:S13]  /*26500*/  @!P0 ISETP.NE.U32.AND P1, PT, R8, RZ, PT ;  /* 0x000000ff0800820c */ /* 0x000fda0003f25070 */
[----:B------:R0:W-:Y:S04]  /*26510*/  @!P0 LDGSTS.E.BYPASS.LTC128B.128 [R23+0x35400], desc[UR50][R2.64+0x380], P1 ;  /* 0x3540038002178fae */ /* 0x0001e80008901d72 */
[----:B0-2---:R0:W1:Y:S02]  /*26520*/  SHFL.IDX PT, R2, R5, 0x3, 0x181f ;  /* 0x00781f0005027f89 */ /* 0x00506400000e0000 */
.L_x_3792:
[----:B------:R-:W2:Y:S01]  /*26530*/  LDL.LU R3, [R1+0x2c] ;  /* 0x00002c0001037983 */ /* 0x000ea20000300800 */
[----:B------:R-:W-:Y:S01]  /*26540*/  BSSY B0, `(.L_x_3656) ;  /* 0x0000019000007945 */ /* 0x000fe20003800000 */
[----:B--2---:R-:W-:-:S13]  /*26550*/  ISETP.GE.AND P0, PT, R3, R7, PT ;  /* 0x000000070300720c */ /* 0x004fda0003f06270 */
[----:B------:R-:W-:Y:S05]  /*26560*/  @P0 BRA `(.L_x_3657) ;  /* 0x0000000000580947 */ /* 0x000fea0003800000 */
[----:B------:R-:W-:Y:S02]  /*26570*/  LOP3.LUT R0, R0, 0x40, RZ, 0xc0, !PT ;  /* 0x0000004000007812 */ /* 0x000fe400078ec0ff */
[----:B------:R-:W-:Y:S02]  /*26580*/  LOP3.LUT P6, RZ, R16, 0x400, RZ, 0xc0, !PT ;  /* 0x0000040010ff7812 */ /* 0x000fe400078cc0ff */
[----:B-1----:R-:W-:Y:S02]  /*26590*/  LEA R2, P0, R20, R2, 0x1 ;  /* 0x0000000214027211 */ /* 0x002fe400078008ff */
        /* <DEDUP_REMOVED lines=19> */
.L_x_3657:
[----:B------:R-:W-:Y:S05]  /*266d0*/  BSYNC B0 ;  /* 0x0000000000007941 */ /* 0x000fea0003800000 */
.L_x_3656:
[----:B------:R-:W-:Y:S01]  /*266e0*/  NOP ;  /* 0x0000000000007918 */ /* 0x000fe20000000000 */
[----:B------:R-:W-:-:S13]  /*266f0*/  PLOP3.LUT P0, PT, PT, PT, PT, 0x80, 0x0 ;  /* 0x000000000000781c */ /* 0x000fda0003f0f070 */
.L_x_3658:
[----:B------:R-:W-:Y:S02]  /*26700*/  PLOP3.LUT P1, PT, P1, P0, PT, 0xa2, 0x0 ;  /* 0x000000000000781c */ /* 0x000fe40000f21472 */
[----:B------:R-:W-:-:S08]  /*26710*/  @P0 R2UR P1, UR4, R18 ;  /* 0x00000000120402ca */ /* 0x000fd00000020000 */
[----:B------:R-:W-:-:S05]  /*26720*/  @P0 PLOP3.LUT P0, PT, P1, PT, PT, 0x80, 0x0 ;  /* 0x000000000000081c */ /* 0x000fca0000f0f070 */
[----:B------:R-:W-:Y:S01]  /*26730*/  @!P1 SYNCS.ARRIVE.TRANS64.RED.A0T1 RZ, [UR4+0x38810], RZ ;  /* 0x038810ffffff99a7 */ /* 0x000fe20008200404 */
[----:B------:R-:W-:Y:S07]  /*26740*/  @!P1 ARRIVES.LDGSTSBAR.64.TRANSCNT [UR4+0x38810] ;  /* 0x03881000ff0099b0 */ /* 0x000fee0008000a84 */
[----:B------:R-:W-:Y:S05]  /*26750*/  @P0 BRA.U.ANY `(.L_x_3658) ;  /* 0xfffffffd00e80947 */ /* 0x000fea000393ffff */
[----:B-12---:R-:W2:Y:S02]  /*26760*/  LDL.LU R2, [R1+0x30] ;  /* 0x0000300001027983 */ /* 0x006ea40000300800 */
        /* <DEDUP_REMOVED lines=10> */
[----:B-12---:R-:W-:Y:S05]  /*26810*/  @!P0 BRA `(.L_x_3660) ;  /* 0x0000005800548947 */ /* 0x006fea0003800000 */
.L_x_3793:
[----:B------:R-:W-:Y:S05]  /*26820*/  BSYNC B0 ;  /* 0x0000000000007941 */ /* 0x000fea0003800000 */
.L_x_3659:
[----:B------:R-:W-:-:S05]  /*26830*/  IMAD.U32 R2, RZ, RZ, UR39 ;  /* 0x00000027ff027e24 */ /* 0x000fca000f8e00ff */
[----:B------:R-:W-:-:S13]  /*26840*/  ISETP.NE.AND P0, PT, R2, 0x3, PT ;  /* 0x000000030200780c */ /* 0x000fda0003f05270 */
[----:B------:R-:W-:Y:S05]  /*26850*/  @!P0 BRA `(.L_x_3661) ;  /* 0x0000000000048947 */ /* 0x000fea0003800000 */
[----:B------:R-:W-:Y:S01]  /*26860*/  BPT.TRAP 0x1 ;  /* 0x000000040000795c */ /* 0x000fe20000300000 */
.L_x_3661:
[----:B-1----:R-:W-:Y:S01]  /*26870*/  SHF.L.U32 R0, R28, 0x1f, RZ ;  /* 0x0000001f1c007819 */ /* 0x002fe200000006ff */
[----:B------:R-:W-:Y:S03]  /*26880*/  BSSY B0, `(.L_x_3662) ;  /* 0x0000003000007945 */ /* 0x000fe60003800000 */
[----:B------:R-:W1:Y:S02]  /*26890*/  SYNCS.PHASECHK.TRANS64.TRYWAIT P0, [R25+URZ+0x38860], R0 ;  /* 0x03886000190075a7 */ /* 0x000e64000800017f */
[----:B-1----:R-:W-:Y:S05]  /*268a0*/  @!P0 BRA `(.L_x_3663) ;  /* 0x0000005800448947 */ /* 0x002fea0003800000 */
.L_x_3794:
[----:B------:R-:W-:Y:S05]  /*268b0*/  BSYNC B0 ;  /* 0x0000000000007941 */ /* 0x000fea0003800000 */
.L_x_3662:
[----:B------:R-:W1:Y:S01]  /*268c0*/  LDL.LU R3, [R1+0x38] ;  /* 0x0000380001037983 */ /* 0x000e620000300800 */
[----:B------:R-:W-:Y:S01]  /*268d0*/  ULDC.64 UR4, c[0x0][0x328] ;  /* 0x0000ca0000047ab9 */ /* 0x000fe20000000a00 */
[----:B------:R-:W-:Y:S02]  /*268e0*/  ULDC.64 UR6, c[0x0][0x318] ;  /* 0x0000c60000067ab9 */ /* 0x000fe40000000a00 */
[----:B------:R-:W2:Y:S04]  /*268f0*/  LDL.LU R2, [R1+0xc] ;  /* 0x00000c0001027983 */ /* 0x000ea80000300800 */
[----:B0-----:R-:W3:Y:S04]  /*26900*/  LDL.LU R5, [R1+0x3c] ;  /* 0x00003c0001057983 */ /* 0x001ee80000300800 */
[----:B------:R-:W4:Y:S01]  /*26910*/  LDL.LU R4, [R1+0x4] ;  /* 0x0000040001047983 */ /* 0x000f220000300800 */
[----:B-1----:R-:W-:-:S04]  /*26920*/  IMAD R0, R3, UR4, RZ ;  /* 0x0000000403007c24 */ /* 0x002fc8000f8e02ff */
        /* <DEDUP_REMOVED lines=102> */
.L_x_3804:
        /* <DEDUP_REMOVED lines=34> */
.L_x_3665:
        /* <DEDUP_REMOVED lines=11> */
.L_x_3666:
        /* <DEDUP_REMOVED lines=11> */
.L_x_3681:
        /* <DEDUP_REMOVED lines=42> */
.L_x_3669:
[----:B------:R-:W-:Y:S01]  /*275b0*/  IMAD R6, R22, 0x8, R18 ;  /* 0x0000000816067824 */ /* 0x000fe200078e0212 */
[----:B------:R-:W-:Y:S01]  /*275c0*/  SHF.L.U32 R25, R28, 0x1f, RZ ;  /* 0x0000001f1c197819 */ /* 0x000fe200000006ff */
[----:B------:R-:W-:Y:S01]  /*275d0*/  BSSY B1, `(.L_x_3670) ;  /* 0x0000004000017945 */ /* 0x000fe20003800000 */
[----:B------:R-:W-:Y:S02]  /*275e0*/  SHF.R.S32.HI R9, RZ, 0x1f, R5 ;  /* 0x0000001fff097819 */ /* 0x000fe40000011405 */
[----:B------:R-:W0:Y:S02]  /*275f0*/  SYNCS.PHASECHK.TRANS64.TRYWAIT P0, [R6+URZ+0x38840], R25 ;  /* 0x03884019060075a7 */ /* 0x000e24000800017f */
[----:B0-----:R-:W-:Y:S05]  /*27600*/  @!P0 BRA `(.L_x_3671) ;  /* 0x0000005400288947 */ /* 0x001fea0003800000 */
.L_x_3805:
[----:B------:R-:W-:Y:S05]  /*27610*/  BSYNC B1 ;  /* 0x0000000000017941 */ /* 0x000fea0003800000 */
.L_x_3670:
        /* <DEDUP_REMOVED lines=40> */
.L_x_3815:
        /* <DEDUP_REMOVED lines=8> */
.L_x_3673:
        /* <DEDUP_REMOVED lines=11> */
.L_x_3674:
[----:B------:R2:W-:Y:S01]  /*279d0*/  SYNCS.ARRIVE.TRANS64.A1T0 RZ, [R6+URZ+0x38830], RZ ;  /* 0x038830ff06ff79a7 */ /* 0x0005e2000810003f */
[----:B------:R-:W-:Y:S05]  /*279e0*/  @!P2 BRA `(.L_x_3675) ;  /* 0x000000000004a947 */ /* 0x000fea0003800000 */
[----:B------:R-:W-:Y:S01]  /*279f0*/  BPT.TRAP 0x1 ;  /* 0x000000040000795c */ /* 0x000fe20000300000 */
.L_x_3675:
[----:B------:R-:W3:Y:S01]  /*27a00*/  SYNCS.PHASECHK.TRANS64.TRYWAIT P0, [R6+URZ+0x38860], R25 ;  /* 0x03886019060075a7 */ /* 0x000ee2000800017f */
[----:B------:R-:W-:Y:S04]  /*27a10*/  BSSY B1, `(.L_x_3676) ;  /* 0x0000002000017945 */ /* 0x000fe80003800000 */
[----:B---3--:R-:W-:Y:S05]  /*27a20*/  @!P0 BRA `(.L_x_3677) ;  /* 0x0000005400508947 */ /* 0x008fea0003800000 */
.L_x_3816:
[----:B------:R-:W-:Y:S05]  /*27a30*/  BSYNC B1 ;  /* 0x0000000000017941 */ /* 0x000fea0003800000 */
.L_x_3676:
        /* <DEDUP_REMOVED lines=79> */
.L_x_3826:
        /* <DEDUP_REMOVED lines=25> */
.L_x_3679:
        /* <DEDUP_REMOVED lines=11> */
.L_x_3680:
[----:B------:R1:W-:Y:S01]  /*28170*/  SYNCS.ARRIVE.TRANS64.A1T0 RZ, [R6+URZ+0x38850], RZ ;  /* 0x038850ff06ff79a7 */ /* 0x0003e2000810003f */
[----:B------:R-:W-:Y:S05]  /*28180*/  @P3 BRA `(.L_x_3681) ;  /* 0xfffffff000603947 */ /* 0x000fea000383ffff */
.L_x_3668:
[----:B------:R-:W-:Y:S05]  /*28190*/  BSYNC B0 ;  /* 0x0000000000007941 */ /* 0x000fea0003800000 */
.L_x_3667:
        /* <DEDUP_REMOVED lines=21> */
.L_x_3683:
[----:B------:R-:W-:Y:S05]  /*282f0*/  BSYNC B0 ;  /* 0x0000000000007941 */ /* 0x000fea0003800000 */
.L_x_3682:
[----:B------:R-:W-:-:S07]  /*28300*/  SEL R22, R22, RZ, P0 ;  /* 0x000000ff16167207 */ /* 0x000fce0000000000 */
.L_x_3636:
[----:B------:R-:W-:Y:S05]  /*28310*/  BSYNC B7 ;  /* 0x0000000000077941 */ /* 0x000fea0003800000 */
.L_x_3634:
        /* <DEDUP_REMOVED lines=8> */
[----:B---3--:R3:W4:Y:S01]  /*283a0*/  LDS.128 R24, [R18+0x388d0] ;  /* 0x0388d00012187984 */ /* 0x0087220000000c00 */
[----:B------:R-:W-:Y:S06]  /*283b0*/  BAR.ARV 0x4, 0x180 ;  /* 0x0106000000007b1d */ /* 0x000fec0000002000 */
[----:B------:R-:W-:Y:S05]  /*283c0*/  BRA `(.L_x_3685) ;  /* 0x0000000c00d47947 */ /* 0x000fea0003800000 */
.L_x_3684:
        /* <DEDUP_REMOVED lines=14> */
[----:B---3--:R-:W-:Y:S01]  /*284b0*/  IMAD.MOV.U32 R25, RZ, RZ, RZ ;  /* 0x000000ffff197224 */ /* 0x008fe200078e00ff */
[C---:B------:R-:W-:Y:S01]  /*284c0*/  ISETP.GE.U32.AND P2, PT, R8.reuse, 0x2, PT ;  /* 0x000000020800780c */ /* 0x040fe20003f46070 */
[----:B------:R-:W-:Y:S01]  /*284d0*/  IMAD.MOV.U32 R5, RZ, RZ, RZ ;  /* 0x000000ffff057224 */ /* 0x000fe200078e00ff */
[C---:B------:R-:W-:Y:S01]  /*284e0*/  ISETP.GE.U32.AND P3, PT, R8.reuse, 0x4, PT ;  /* 0x000000040800780c */ /* 0x040fe20003f66070 */
[----:B------:R-:W-:Y:S01]  /*284f0*/  SHFL.IDX PT, R0, R24, RZ, 0x1f ;  /* 0x00001fff18007589 */ /* 0x000fe200000e0000 */
[C---:B------:R-:W-:Y:S02]  /*28500*/  ISETP.GE.U32.AND P4, PT, R8.reuse, 0x8, PT ;  /* 0x000000080800780c */ /* 0x040fe40003f86070 */
[----:B------:R-:W-:Y:S01]  /*28510*/  ISETP.GE.U32.AND P5, PT, R8, 0x10, PT ;  /* 0x000000100800780c */ /* 0x000fe20003fa6070 */
[----:B-12---:R0:W-:Y:S02]  /*28520*/  SHFL.IDX PT, R6, R24, 0x1, 0x1f ;  /* 0x00201f0018067f89 */ /* 0x0061e400000e0000 */
        /* <DEDUP_REMOVED lines=21> */
.L_x_3836:
[----:B------:R-:W-:Y:S02]  /*28680*/  ULDC UR4, c[0x0][0xd38] ;  /* 0x00034e0000047ab9 */ /* 0x000fe40000000800 */
[----:B------:R-:W-:-:S04]  /*28690*/  IMAD.U32 R4, RZ, RZ, UR4 ;  /* 0x00000004ff047e24 */ /* 0x000fc8000f8e00ff */
[----:B-1----:R-:W-:-:S04]  /*286a0*/  IMAD R3, R14, R4, RZ ;  /* 0x000000040e037224 */ /* 0x002fc800078e02ff */
[----:B------:R-:W-:-:S05]  /*286b0*/  IMAD.IADD R6, R6, 0x1, R3 ;  /* 0x0000000106067824 */ /* 0x000fca00078e0203 */
[----:B------:R-:W-:-:S13]  /*286c0*/  ISETP.GT.AND P6, PT, R6, R0, PT ;  /* 0x000000000600720c */ /* 0x000fda0003fc4270 */
[----:B------:R-:W-:Y:S05]  /*286d0*/  @P6 BRA `(.L_x_3687) ;  /* 0x0000000000a46947 */ /* 0x000fea0003800000 */
.L_x_3690:
        /* <DEDUP_REMOVED lines=35> */
.L_x_3844:
[----:B------:R-:W-:Y:S02]  /*28910*/  ULDC UR4, c[0x0][0xd38] ;  /* 0x00034e0000047ab9 */ /* 0x000fe40000000800 */
[----:B------:R-:W-:-:S04]  /*28920*/  IMAD.U32 R4, RZ, RZ, UR4 ;  /* 0x00000004ff047e24 */ /* 0x000fc8000f8e00ff */
[----:B-1----:R-:W-:-:S04]  /*28930*/  IMAD R3, R14, R4, RZ ;  /* 0x000000040e037224 */ /* 0x002fc800078e02ff */
[----:B------:R-:W-:-:S05]  /*28940*/  IMAD.IADD R6, R3, 0x1, R6 ;  /* 0x0000000103067824 */ /* 0x000fca00078e0206 */
[----:B------:R-:W-:-:S13]  /*28950*/  ISETP.GT.AND P6, PT, R6, R0, PT ;  /* 0x000000000600720c */ /* 0x000fda0003fc4270 */
[----:B------:R-:W-:Y:S05]  /*28960*/  @!P6 BRA `(.L_x_3690) ;  /* 0xfffffffc005ce947 */ /* 0x000fea000383ffff */
.L_x_3687:
        /* <DEDUP_REMOVED lines=10> */
.L_x_3849:
[----:B------:R-:W-:-:S13]  /*28a10*/  ISETP.NE.AND P0, PT, R3, RZ, PT ;  /* 0x000000ff0300720c */ /* 0x000fda0003f05270 */
[----:B------:R-:W-:Y:S05]  /*28a20*/  @!P0 BRA `(.L_x_3692) ;  /* 0x0000000000108947 */ /* 0x000fea0003800000 */
[----:B------:R-:W-:Y:S01]  /*28a30*/  UMOV UR4, 0xffffffff ;  /* 0xffffffff00047882 */ /* 0x000fe20000000000 */
[----:B------:R-:W-:Y:S02]  /*28a40*/  VIADD R12, R7, 0xffffffff ;  /* 0xffffffff070c7836 */ /* 0x000fe40000000000 */
[----:B------:R-:W-:Y:S05]  /*28a50*/  BRA.DIV UR4, `(.L_x_3693) ;  /* 0x0000005604847947 */ /* 0x000fea000b800000 */
[----:B------:R4:W0:Y:S02]  /*28a60*/  SHFL.IDX PT, R24, R2, R12, 0x1f ;  /* 0x00001f0c02187589 */ /* 0x00082400000e0000 */
.L_x_3692:
        /* <DEDUP_REMOVED lines=59> */
.L_x_3694:
        /* <DEDUP_REMOVED lines=60> */
.L_x_3695:
[----:B------:R-:W-:-:S05]  /*291e0*/  LOP3.LUT R0, RZ, R3, RZ, 0x33, !PT ;  /* 0x00000003ff007212 */ /* 0x000fca00078e33ff */
[----:B------:R-:W-:Y:S01]  /*291f0*/  IMAD.IADD R25, R25, 0x1, R0 ;  /* 0x0000000119197824 */ /* 0x000fe200078e0200 */
[----:B------:R-:W-:Y:S06]  /*29200*/  BRA `(.L_x_3696) ;  /* 0x00000000001c7947 */ /* 0x000fec0003800000 */
.L_x_3688:
[----:B------:R-:W-:Y:S01]  /*29210*/  UMOV UR4, URZ ;  /* 0x0000003f00047c82 */ /* 0x000fe20008000000 */
[----:B------:R-:W-:Y:S01]  /*29220*/  UMOV UR5, URZ ;  /* 0x0000003f00057c82 */ /* 0x000fe20008000000 */
[----:B------:R-:W-:Y:S01]  /*29230*/  ULDC UR6, c[0x0][0xd3c] ;  /* 0x00034f0000067ab9 */ /* 0x000fe20000000800 */
[----:B------:R-:W-:Y:S02]  /*29240*/  IMAD.MOV.U32 R24, RZ, RZ, R0 ;  /* 0x000000ffff187224 */ /* 0x000fe400078e0000 */
[----:B------:R-:W-:Y:S02]  /*29250*/  IMAD.U32 R25, RZ, RZ, UR4 ;  /* 0x00000004ff197e24 */ /* 0x000fe4000f8e00ff */
[----:B------:R-:W-:Y:S02]  /*29260*/  IMAD.U32 R26, RZ, RZ, UR5 ;  /* 0x00000005ff1a7e24 */ /* 0x000fe4000f8e00ff */
[----:B------:R-:W-:-:S07]  /*29270*/  IMAD.U32 R27, RZ, RZ, UR6 ;  /* 0x00000006ff1b7e24 */ /* 0x000fce000f8e00ff */
.L_x_3696:
        /* <DEDUP_REMOVED lines=10> */
.L_x_3685:
[----:B------:R-:W-:Y:S02]  /*29320*/  ULDC UR4, c[0x0][0xd3c] ;  /* 0x00034f0000047ab9 */ /* 0x000fe40000000800 */
[----:B----4-:R-:W-:-:S13]  /*29330*/  ISETP.GE.AND P0, PT, R27, UR4, PT ;  /* 0x000000041b007c0c */ /* 0x010fda000bf06270 */
[----:B------:R-:W-:Y:S05]  /*29340*/  @!P0 BRA `(.L_x_3697) ;  /* 0xffffff7c00408947 */ /* 0x000fea000383ffff */
[----:B------:R-:W-:Y:S05]  /*29350*/  BSYNC B8 ;  /* 0x0000000000087941 */ /* 0x000fea0003800000 */
.L_x_3564:
[----:B------:R-:W4:Y:S01]  /*29360*/  LDL.LU R0, [R1+0x30] ;  /* 0x0000300001007983 */ /* 0x000f220000300800 */
[----:B------:R-:W-:Y:S01]  /*29370*/  BSSY B0, `(.L_x_3698) ;  /* 0x000000b000007945 */ /* 0x000fe20003800000 */
[----:B0-----:R-:W0:Y:S01]  /*29380*/  S2R R5, SR_CgaCtaId ;  /* 0x0000000000057919 */ /* 0x001e220000008800 */
[----:B----4-:R-:W-:-:S05]  /*29390*/  VIADD R0, R0, 0x1 ;  /* 0x0000000100007836 */ /* 0x010fca0000000000 */
        /* <DEDUP_REMOVED lines=8> */
.L_x_3852:
[----:B------:R-:W-:Y:S05]  /*29420*/  BSYNC B0 ;  /* 0x0000000000007941 */ /* 0x000fea0003800000 */
.L_x_3698:
[----:B------:R-:W-:-:S03]  /*29430*/  UMOV UR4, 0xffffffff ;  /* 0xffffffff00047882 */ /* 0x000fc60000000000 */
[----:B------:R-:W-:Y:S05]  /*29440*/  BRA.DIV UR4, `(.L_x_3700) ;  /* 0x0000004e04447947 */ /* 0x000fea000b800000 */
[----:B0-----:R-:W0:Y:S02]  /*29450*/  S2R R0, SR_TID.X ;  /* 0x0000000000007919 */ /* 0x001e240000002100 */
[----:B0-----:R-:W-:-:S04]  /*29460*/  SHF.R.U32.HI R0, RZ, 0x5, R0 ;  /* 0x00000005ff007819 */ /* 0x001fc80000011600 */
[----:B------:R-:W-:-:S05]  /*29470*/  LOP3.LUT R0, R0, 0x3, RZ, 0xc0, !PT ;  /* 0x0000000300007812 */ /* 0x000fca00078ec0ff */
[----:B------:R0:W1:Y:S02]  /*29480*/  SHFL.IDX PT, R14, R0, RZ, 0x1f ;  /* 0x00001fff000e7589 */ /* 0x00006400000e0000 */
.L_x_3855:
[----:B-1----:R-:W-:-:S13]  /*29490*/  ISETP.NE.AND P0, PT, R14, RZ, PT ;  /* 0x000000ff0e00720c */ /* 0x002fda0003f05270 */
[----:B------:R-:W-:Y:S05]  /*294a0*/  @P0 BRA `(.L_x_3334) ;  /* 0x0000000000880947 */ /* 0x000fea0003800000 */
[----:B------:R-:W-:-:S03]  /*294b0*/  UMOV UR4, 0xffffffff ;  /* 0xffffffff00047882 */ /* 0x000fc60000000000 */
[----:B------:R-:W-:Y:S05]  /*294c0*/  BRA.DIV UR4, `(.L_x_3701) ;  /* 0x0000004e04587947 */ /* 0x000fea000b800000 */
[----:B------:R-:W-:-:S13]  /*294d0*/  ELECT P6, URZ, PT ;  /* 0x00000000003f782f */ /* 0x000fda00038c0000 */
.L_x_3858:
[----:B------:R-:W-:Y:S05]  /*294e0*/  @!P6 BRA `(.L_x_3334) ;  /* 0x000000000078e947 */ /* 0x000fea0003800000 */
[----:B------:R-:W-:-:S06]  /*294f0*/  ULOP3.LUT UR4, UR36, 0x2, URZ, 0xfc, !UPT ;  /* 0x0000000224047892 */ /* 0x000fcc000f8efc3f */
[----:B0-----:R-:W-:-:S05]  /*29500*/  IMAD.U32 R0, RZ, RZ, UR4 ;  /* 0x00000004ff007e24 */ /* 0x001fca000f8e00ff */
[----:B------:R-:W-:-:S13]  /*29510*/  ISETP.NE.AND P0, PT, R0, 0x3, PT ;  /* 0x000000030000780c */ /* 0x000fda0003f05270 */
[----:B------:R-:W-:Y:S05]  /*29520*/  @!P0 BRA `(.L_x_3702) ;  /* 0x0000000000048947 */ /* 0x000fea0003800000 */
[----:B------:R-:W-:Y:S01]  /*29530*/  BPT.TRAP 0x1 ;  /* 0x000000040000795c */ /* 0x000fe20000300000 */
.L_x_3702:
[----:B------:R-:W-:Y:S01]  /*29540*/  IMAD R5, R22, 0x8, R7 ;  /* 0x0000000816057824 */ /* 0x000fe200078e0207 */
[----:B------:R-:W-:Y:S01]  /*29550*/  SHF.L.U32 R0, R28, 0x1f, RZ ;  /* 0x0000001f1c007819 */ /* 0x000fe200000006ff */
[----:B------:R-:W-:-:S03]  /*29560*/  VIADD R22, R22, 0x1 ;  /* 0x0000000116167836 */ /* 0x000fc60000000000 */
[----:B------:R-:W0:Y:S02]  /*29570*/  SYNCS.PHASECHK.TRANS64.TRYWAIT P1, [R5+URZ+0x38840], R0 ;  /* 0x03884000050075a7 */ /* 0x000e24000802017f */
[----:B------:R-:W-:-:S04]  /*29580*/  ISETP.NE.AND P2, PT, R22, 0x2, PT ;  /* 0x000000021600780c */ /* 0x000fc80003f45270 */
[----:B------:R-:W-:Y:S01]  /*29590*/  SEL R3, RZ, 0x1, P2 ;  /* 0x00000001ff037807 */ /* 0x000fe20001000000 */
[----:B0-----:R-:W-:Y:S08]  /*295a0*/  @!P1 BRA `(.L_x_3703) ;  /* 0x0000004c00409947 */ /* 0x001ff00003800000 */
.L_x_3859:
[----:B------:R-:W-:Y:S02]  /*295b0*/  SEL R22, R22, RZ, P2 ;  /* 0x000000ff16167207 */ /* 0x000fe40001000000 */
[----:B------:R-:W-:Y:S01]  /*295c0*/  LOP3.LUT R2, R28, R3, RZ, 0x3c, !PT ;  /* 0x000000031c027212 */ /* 0x000fe200078e3cff */
[----:B------:R-:W-:Y:S06]  /*295d0*/  @!P0 BRA `(.L_x_3704) ;  /* 0x0000000000048947 */ /* 0x000fec0003800000 */
[----:B------:R-:W-:Y:S01]  /*295e0*/  BPT.TRAP 0x1 ;  /* 0x000000040000795c */ /* 0x000fe20000300000 */
.L_x_3704:
[----:B------:R-:W-:Y:S01]  /*295f0*/  IMAD R3, R22, 0x8, R7 ;  /* 0x0000000816037824 */ /* 0x000fe200078e0207 */
[----:B------:R-:W-:-:S04]  /*29600*/  SHF.L.U32 R2, R2, 0x1f, RZ ;  /* 0x0000001f02027819 */ /* 0x000fc800000006ff */
[----:B------:R-:W1:Y:S02]  /*29610*/  SYNCS.PHASECHK.TRANS64.TRYWAIT P1, [R3+URZ+0x38840], R2 ;  /* 0x03884002030075a7 */ /* 0x000e64000802017f */
[----:B-1----:R-:W-:Y:S05]  /*29620*/  @!P1 BRA `(.L_x_3705) ;  /* 0x0000004c00349947 */ /* 0x002fea0003800000 */
.L_x_3860:
[----:B------:R-:W-:Y:S05]  /*29630*/  @!P0 BRA `(.L_x_3706) ;  /* 0x0000000000048947 */ /* 0x000fea0003800000 */
[----:B------:R-:W-:Y:S01]  /*29640*/  BPT.TRAP 0x1 ;  /* 0x000000040000795c */ /* 0x000fe20000300000 */
.L_x_3706:
[----:B------:R-:W4:Y:S02]  /*29650*/  SYNCS.PHASECHK.TRANS64.TRYWAIT P1, [R5+URZ+0x38860], R0 ;  /* 0x03886000050075a7 */ /* 0x000f24000802017f */
[----:B----4-:R-:W-:Y:S05]  /*29660*/  @!P1 BRA `(.L_x_3707) ;  /* 0x0000004c00389947 */ /* 0x010fea0003800000 */
.L_x_3861:
[----:B------:R-:W-:Y:S05]  /*29670*/  @!P0 BRA `(.L_x_3708) ;  /* 0x0000000000048947 */ /* 0x000fea0003800000 */
[----:B------:R-:W-:Y:S01]  /*29680*/  BPT.TRAP 0x1 ;  /* 0x000000040000795c */ /* 0x000fe20000300000 */
.L_x_3708:
[----:B------:R0:W0:Y:S02]  /*29690*/  SYNCS.PHASECHK.TRANS64.TRYWAIT P0, [R3+URZ+0x38860], R2 ;  /* 0x03886002030075a7 */ /* 0x000024000800017f */
[----:B0-----:R-:W-:Y:S05]  /*296a0*/  @!P0 NANOSLEEP.SYNCS 0x989680 ;  /* 0x009896800000895d */ /* 0x001fea0003900000 */
[----:B------:R-:W0:Y:S02]  /*296b0*/  @!P0 SYNCS.PHASECHK.TRANS64 P0, [R3+URZ+0x38860], R2 ;  /* 0x03886002030085a7 */ /* 0x000e24000800007f */
[----:B0-----:R-:W-:Y:S05]  /*296c0*/  @!P0 BRA `(.L_x_3708) ;  /* 0xfffffffc00f08947 */ /* 0x001fea000383ffff */
.L_x_3334:
[----:B------:R-:W-:Y:S05]  /*296d0*/  BSYNC B9 ;  /* 0x0000000000097941 */ /* 0x000fea0003800000 */
.L_x_3331:
[----:B------:R-:W-:Y:S05]  /*296e0*/  EXIT ;  /* 0x000000000000794d */ /* 0x000fea0003800000 */
.L_x_3360:
[----:B0-----:R0:W1:Y:S02]  /*296f0*/  SYNCS.PHASECHK.TRANS64.TRYWAIT P6, [R59+URZ+0x38890], R66 ;  /* 0x038890423b0075a7 */ /* 0x00106400080c017f */
[----:B-1----:R-:W-:Y:S05]  /*29700*/  @!P6 NANOSLEEP.SYNCS 0x989680 ;  /* 0x009896800000e95d */ /* 0x002fea0003900000 */
[----:B------:R-:W1:Y:S02]  /*29710*/  @!P6 SYNCS.PHASECHK.TRANS64 P6, [R59+URZ+0x38890], R66 ;  /* 0x038890423b00e5a7 */ /* 0x000e6400080c007f */
[----:B-1----:R-:W-:Y:S05]  /*29720*/  @!P6 BRA `(.L_x_3360) ;  /* 0xfffffffc00f0e947 */ /* 0x002fea000383ffff */
[----:B------:R-:W-:Y:S05]  /*29730*/  BRA `(.L_x_3709) ;  /* 0xfffffd9c00807947 */ /* 0x000fea000383ffff */
.L_x_3361:
        /* <DEDUP_REMOVED lines=8> */
.L_x_3711:
[----:B------:R-:W-:Y:S05]  /*297c0*/  BSYNC B1 ;  /* 0x0000000000017941 */ /* 0x000fea0003800000 */
.L_x_3710:
        /* <DEDUP_REMOVED lines=8> */
.L_x_3712:
[----:B------:R-:W-:Y:S01]  /*29850*/  IMAD.MOV.U32 R67, RZ, RZ, R14 ;  /* 0x000000ffff437224 */ /* 0x000fe200078e000e */
[----:B------:R-:W-:Y:S06]  /*29860*/  BRA `(.L_x_3713) ;  /* 0xfffffd9c00487947 */ /* 0x000fec000383ffff */
.L_x_3371:
[----:B0-----:R0:W1:Y:S02]  /*29870*/  SYNCS.PHASECHK.TRANS64.TRYWAIT P6, [R59+URZ+0x38890], R66 ;  /* 0x038890423b0075a7 */ /* 0x00106400080c017f */
[----:B-1----:R-:W-:Y:S05]  /*29880*/  @!P6 NANOSLEEP.SYNCS 0x989680 ;  /* 0x009896800000e95d */ /* 0x002fea0003900000 */
[----:B------:R-:W1:Y:S02]  /*29890*/  @!P6 SYNCS.PHASECHK.TRANS64 P6, [R59+URZ+0x38890], R66 ;  /* 0x038890423b00e5a7 */ /* 0x000e6400080c007f */
[----:B-1----:R-:W-:Y:S05]  /*298a0*/  @!P6 BRA `(.L_x_3371) ;  /* 0xfffffffc00f0e947 */ /* 0x002fea000383ffff */
[----:B------:R-:W-:Y:S05]  /*298b0*/  BRA `(.L_x_3714) ;  /* 0xfffffda400c87947 */ /* 0x000fea000383ffff */
.L_x_3372:
        /* <DEDUP_REMOVED lines=8> */
.L_x_3716:
[----:B------:R-:W-:Y:S05]  /*29940*/  BSYNC B1 ;  /* 0x0000000000017941 */ /* 0x000fea0003800000 */
.L_x_3715:
        /* <DEDUP_REMOVED lines=8> */
.L_x_3717:
[----:B------:R-:W-:Y:S01]  /*299d0*/  IMAD.MOV.U32 R67, RZ, RZ, R14 ;  /* 0x000000ffff437224 */ /* 0x000fe200078e000e */
[----:B------:R-:W-:Y:S06]  /*299e0*/  BRA `(.L_x_3718) ;  /* 0xfffffda400907947 */ /* 0x000fec000383ffff */
.L_x_3377:
[----:B0-----:R0:W1:Y:S02]  /*299f0*/  SYNCS.PHASECHK.TRANS64.TRYWAIT P0, [R59+URZ+0x38890], R66 ;  /* 0x038890423b0075a7 */ /* 0x001064000800017f */
[----:B-1----:R-:W-:Y:S05]  /*29a00*/  @!P0 NANOSLEEP.SYNCS 0x989680 ;  /* 0x009896800000895d */ /* 0x002fea0003900000 */
[----:B------:R-:W1:Y:S02]  /*29a10*/  @!P0 SYNCS.PHASECHK.TRANS64 P0, [R59+URZ+0x38890], R66 ;  /* 0x038890423b0085a7 */ /* 0x000e64000800007f */
[----:B-1----:R-:W-:Y:S05]  /*29a20*/  @!P0 BRA `(.L_x_3377) ;  /* 0xfffffffc00f08947 */ /* 0x002fea000383ffff */
[----:B------:R-:W-:Y:S05]  /*29a30*/  BRA `(.L_x_3719) ;  /* 0xfffffdac00987947 */ /* 0x000fea000383ffff */
.L_x_3378:
[----:B------:R-:W-:Y:S01]  /*29a40*/  BSSY B1, `(.L_x_3720) ;  /* 0x0000007000017945 */ /* 0x000fe20003800000 */
[----:B------:R-:W-:Y:S02]  /*29a50*/  IMAD.MOV.U32 R12, RZ, RZ, RZ ;  /* 0x000000ffff0c7224 */ /* 0x000fe400078e00ff */
[----:B------:R-:W-:Y:S02]  /*29a60*/  IMAD.MOV.U32 R11, RZ, RZ, 0x1c1f ;  /* 0x00001c1fff0b7424 */ /* 0x000fe400078e00ff */
[----:B------:R-:W-:-:S07]  /*29a70*/  IMAD.MOV.U32 R15, RZ, RZ, -0x1 ;  /* 0xffffffffff0f7424 */ /* 0x000fce00078e00ff */
[----:B0-----:R-:W-:Y:S05]  /*29a80*/  WARPSYNC.COLLECTIVE R15, `(.L_x_3721) ;  /* 0x000000000f087348 */ /* 0x001fea0003c00000 */
[----:B------:R1:W2:Y:S02]  /*29a90*/  SHFL.IDX P6, R14, R13, R12, R11 ;  /* 0x0000000c0d0e7389 */ /* 0x0002a400000c000b */
[----:B012---:R-:W-:Y:S01]  /*29aa0*/  ENDCOLLECTIVE ;  /* 0x000000000000791b */ /* 0x007fe20003800000 */
.L_x_3721:
[----:B------:R-:W-:Y:S05]  /*29ab0*/  BSYNC B1 ;  /* 0x0000000000017941 */ /* 0x000fea0003800000 */
.L_x_3720:
        /* <DEDUP_REMOVED lines=8> */
.L_x_3722:
[----:B------:R-:W-:Y:S05]  /*29b40*/  BRA `(.L_x_3723) ;  /* 0xfffffdac00b87947 */ /* 0x000fea000383ffff */
.L_x_3382:
[----:B--2---:R2:W4:Y:S02]  /*29b50*/  SYNCS.PHASECHK.TRANS64.TRYWAIT P5, [R59+URZ+0x388b0], R66 ;  /* 0x0388b0423b0075a7 */ /* 0x00452400080a017f */
[----:B----4-:R-:W-:Y:S05]  /*29b60*/  @!P5 NANOSLEEP.SYNCS 0x989680 ;  /* 0x009896800000d95d */ /* 0x010fea0003900000 */
[----:B------:R-:W4:Y:S02]  /*29b70*/  @!P5 SYNCS.PHASECHK.TRANS64 P5, [R59+URZ+0x388b0], R66 ;  /* 0x0388b0423b00d5a7 */ /* 0x000f2400080a007f */
[----:B----4-:R-:W-:Y:S05]  /*29b80*/  @!P5 BRA `(.L_x_3382) ;  /* 0xfffffffc00f0d947 */ /* 0x010fea000383ffff */
[----:B------:R-:W-:Y:S05]  /*29b90*/  BRA `(.L_x_3724) ;  /* 0xfffffdb000447947 */ /* 0x000fea000383ffff */
.L_x_3427:
        /* <DEDUP_REMOVED lines=8> */
.L_x_3726:
[----:B------:R-:W-:Y:S05]  /*29c20*/  BSYNC B1 ;  /* 0x0000000000017941 */ /* 0x000fea0003800000 */
.L_x_3725:
        /* <DEDUP_REMOVED lines=8> */
.L_x_3727:
[----:B------:R-:W-:Y:S02]  /*29cb0*/  IMAD.MOV.U32 R13, RZ, RZ, R80 ;  /* 0x000000ffff0d7224 */ /* 0x000fe400078e0050 */
[----:B------:R-:W-:-:S07]  /*29cc0*/  IMAD.MOV.U32 R5, RZ, RZ, R14 ;  /* 0x000000ffff057224 */ /* 0x000fce00078e000e */
[----:B------:R-:W-:Y:S05]  /*29cd0*/  WARPSYNC.COLLECTIVE R15, `(.L_x_3728) ;  /* 0x000000000f087348 */ /* 0x000fea0003c00000 */
[----:B------:R0:W1:Y:S02]  /*29ce0*/  SHFL.IDX P6, R14, R13, R12, R11 ;  /* 0x0000000c0d0e7389 */ /* 0x00006400000c000b */
[----:B01----:R-:W-:Y:S01]  /*29cf0*/  ENDCOLLECTIVE ;  /* 0x000000000000791b */ /* 0x003fe20003800000 */
.L_x_3728:
[----:B------:R-:W-:Y:S02]  /*29d00*/  IMAD.MOV.U32 R13, RZ, RZ, R30 ;  /* 0x000000ffff0d7224 */ /* 0x000fe400078e001e */
[----:B------:R-:W-:-:S07]  /*29d10*/  IMAD.MOV.U32 R8, RZ, RZ, R14 ;  /* 0x000000ffff087224 */ /* 0x000fce00078e000e */
[----:B------:R-:W-:Y:S05]  /*29d20*/  WARPSYNC.COLLECTIVE R15, `(.L_x_3729) ;  /* 0x000000000f087348 */ /* 0x000fea0003c00000 */
[----:B------:R0:W1:Y:S02]  /*29d30*/  SHFL.IDX P6, R14, R13, R12, R11 ;  /* 0x0000000c0d0e7389 */ /* 0x00006400000c000b */
[----:B01----:R-:W-:Y:S01]  /*29d40*/  ENDCOLLECTIVE ;  /* 0x000000000000791b */ /* 0x003fe20003800000 */
.L_x_3729:
[----:B------:R-:W-:Y:S01]  /*29d50*/  IMAD.MOV.U32 R6, RZ, RZ, R14 ;  /* 0x000000ffff067224 */ /* 0x000fe200078e000e */
[----:B------:R-:W-:Y:S06]  /*29d60*/  BRA `(.L_x_3730) ;  /* 0xfffffdf000307947 */ /* 0x000fec000383ffff */
.L_x_3430:
[----:B------:R-:W-:Y:S01]  /*29d70*/  BSSY B1, `(.L_x_3731) ;  /* 0x0000008000017945 */ /* 0x000fe20003800000 */
[----:B------:R-:W-:Y:S02]  /*29d80*/  IMAD.MOV.U32 R13, RZ, RZ, R10 ;  /* 0x000000ffff0d7224 */ /* 0x000fe400078e000a */
[----:B------:R-:W-:Y:S02]  /*29d90*/  IMAD.MOV.U32 R12, RZ, RZ, 0x1 ;  /* 0x00000001ff0c7424 */ /* 0x000fe400078e00ff */
[----:B-1----:R-:W-:Y:S02]  /*29da0*/  IMAD.MOV.U32 R11, RZ, RZ, 0x1c1f ;  /* 0x00001c1fff0b7424 */ /* 0x002fe400078e00ff */
[----:B------:R-:W-:-:S07]  /*29db0*/  IMAD.MOV.U32 R15, RZ, RZ, -0x1 ;  /* 0xffffffffff0f7424 */ /* 0x000fce00078e00ff */
[----:B---34-:R-:W-:Y:S05]  /*29dc0*/  WARPSYNC.COLLECTIVE R15, `(.L_x_3732) ;  /* 0x000000000f087348 */ /* 0x018fea0003c00000 */
[----:B------:R0:W1:Y:S02]  /*29dd0*/  SHFL.IDX P6, R14, R13, R12, R11 ;  /* 0x0000000c0d0e7389 */ /* 0x00006400000c000b */
[----:B01-34-:R-:W-:Y:S01]  /*29de0*/  ENDCOLLECTIVE ;  /* 0x000000000000791b */ /* 0x01bfe20003800000 */
.L_x_3732:
[----:B------:R-:W-:Y:S05]  /*29df0*/  BSYNC B1 ;  /* 0x0000000000017941 */ /* 0x000fea0003800000 */
.L_x_3731:
        /* <DEDUP_REMOVED lines=8> */
.L_x_3733:
[----:B------:R-:W-:Y:S02]  /*29e80*/  IMAD.MOV.U32 R13, RZ, RZ, R80 ;  /* 0x000000ffff0d7224 */ /* 0x000fe400078e0050 */
[----:B------:R-:W-:-:S07]  /*29e90*/  IMAD.MOV.U32 R4, RZ, RZ, R14 ;  /* 0x000000ffff047224 */ /* 0x000fce00078e000e */
[----:B------:R-:W-:Y:S05]  /*29ea0*/  WARPSYNC.COLLECTIVE R15, `(.L_x_3734) ;  /* 0x000000000f087348 */ /* 0x000fea0003c00000 */
[----:B------:R0:W1:Y:S02]  /*29eb0*/  SHFL.IDX P6, R14, R13, R12, R11 ;  /* 0x0000000c0d0e7389 */ /* 0x00006400000c000b */
[----:B01----:R-:W-:Y:S01]  /*29ec0*/  ENDCOLLECTIVE ;  /* 0x000000000000791b */ /* 0x003fe20003800000 */
.L_x_3734:
[----:B------:R-:W-:Y:S02]  /*29ed0*/  IMAD.MOV.U32 R13, RZ, RZ, R30 ;  /* 0x000000ffff0d7224 */ /* 0x000fe400078e001e */
[----:B------:R-:W-:-:S07]  /*29ee0*/  IMAD.MOV.U32 R7, RZ, RZ, R14 ;  /* 0x000000ffff077224 */ /* 0x000fce00078e000e */
[----:B------:R-:W-:Y:S05]  /*29ef0*/  WARPSYNC.COLLECTIVE R15, `(.L_x_3735) ;  /* 0x000000000f087348 */ /* 0x000fea0003c00000 */
[----:B------:R0:W1:Y:S02]  /*29f00*/  SHFL.IDX P6, R14, R13, R12, R11 ;  /* 0x0000000c0d0e7389 */ /* 0x00006400000c000b */
[----:B01----:R-:W-:Y:S01]  /*29f10*/  ENDCOLLECTIVE ;  /* 0x000000000000791b */ /* 0x003fe20003800000 */
.L_x_3735:
[----:B------:R-:W-:Y:S05]  /*29f20*/  BRA `(.L_x_3736) ;  /* 0xfffffdf000947947 */ /* 0x000fea000383ffff */
.L_x_3434:
[----:B0-----:R0:W1:Y:S02]  /*29f30*/  SYNCS.PHASECHK.TRANS64.TRYWAIT P0, [R17+URZ+0x38800], R34 ;  /* 0x03880022110075a7 */ /* 0x001064000800017f */
[----:B-1----:R-:W-:Y:S05]  /*29f40*/  @!P0 NANOSLEEP.SYNCS 0x989680 ;  /* 0x009896800000895d */ /* 0x002fea0003900000 */
[----:B------:R-:W1:Y:S02]  /*29f50*/  @!P0 SYNCS.PHASECHK.TRANS64 P0, [R17+URZ+0x38800], R34 ;  /* 0x03880022110085a7 */ /* 0x000e64000800007f */
[----:B-1----:R-:W-:Y:S05]  /*29f60*/  @!P0 BRA `(.L_x_3434) ;  /* 0xfffffffc00f08947 */ /* 0x002fea000383ffff */
[----:B------:R-:W-:Y:S05]  /*29f70*/  BRA `(.L_x_3737) ;  /* 0xfffffdf400887947 */ /* 0x000fea000383ffff */
.L_x_3442:
        /* <DEDUP_REMOVED lines=9> */
.L_x_3739:
[----:B------:R-:W-:Y:S05]  /*2a010*/  BSYNC B1 ;  /* 0x0000000000017941 */ /* 0x000fea0003800000 */
.L_x_3738:
        /* <DEDUP_REMOVED lines=10> */
.L_x_3740:
        /* <DEDUP_REMOVED lines=8> */
.L_x_3741:
[----:B------:R-:W-:-:S05]  /*2a140*/  @!P1 IADD3 R8, P2, R2, R5, RZ ;  /* 0x0000000502089210 */ /* 0x000fca0007f5e0ff */
[----:B------:R-:W-:Y:S02]  /*2a150*/  @!P1 IMAD.X R9, R0, 0x1, R6, P2 ;  /* 0x0000000100099824 */ /* 0x000fe400010e0606 */
[----:B------:R-:W-:Y:S02]  /*2a160*/  IMAD.MOV.U32 R13, RZ, RZ, R32 ;  /* 0x000000ffff0d7224 */ /* 0x000fe400078e0020 */
[----:B------:R-:W-:-:S07]  /*2a170*/  IMAD.MOV.U32 R3, RZ, RZ, R14 ;  /* 0x000000ffff037224 */ /* 0x000fce00078e000e */
[----:B------:R-:W-:Y:S05]  /*2a180*/  WARPSYNC.COLLECTIVE R15, `(.L_x_3742) ;  /* 0x000000000f087348 */ /* 0x000fea0003c00000 */
[----:B------:R0:W1:Y:S02]  /*2a190*/  SHFL.IDX P6, R14, R13, R12, R11 ;  /* 0x0000000c0d0e7389 */ /* 0x00006400000c000b */
[----:B01----:R-:W-:Y:S01]  /*2a1a0*/  ENDCOLLECTIVE ;  /* 0x000000000000791b */ /* 0x003fe20003800000 */
.L_x_3742:
        /* <DEDUP_REMOVED lines=21> */
.L_x_3743:
        /* <DEDUP_REMOVED lines=20> */
.L_x_3744:
[----:B------:R-:W-:Y:S02]  /*2a440*/  PRMT R44, R44, 0x5410, R6 ;  /* 0x000054102c2c7816 */ /* 0x000fe40000000006 */
[----:B------:R-:W-:Y:S01]  /*2a450*/  CS2R R4, SRZ ;  /* 0x0000000000047805 */ /* 0x000fe2000001ff00 */
[----:B------:R-:W-:Y:S02]  /*2a460*/  IMAD.MOV.U32 R13, RZ, RZ, R27 ;  /* 0x000000ffff0d7224 */ /* 0x000fe400078e001b */
[----:B------:R-:W-:-:S07]  /*2a470*/  IMAD.MOV.U32 R26, RZ, RZ, R14 ;  /* 0x000000ffff1a7224 */ /* 0x000fce00078e000e */
[----:B------:R-:W-:Y:S05]  /*2a480*/  WARPSYNC.COLLECTIVE R15, `(.L_x_3745) ;  /* 0x000000000f087348 */ /* 0x000fea0003c00000 */
[----:B------:R0:W1:Y:S02]  /*2a490*/  SHFL.IDX P6, R14, R13, R12, R11 ;  /* 0x0000000c0d0e7389 */ /* 0x00006400000c000b */
[----:B01----:R-:W-:Y:S01]  /*2a4a0*/  ENDCOLLECTIVE ;  /* 0x000000000000791b */ /* 0x003fe20003800000 */
.L_x_3745:
[----:B------:R-:W-:Y:S02]  /*2a4b0*/  IMAD.MOV.U32 R13, RZ, RZ, R32 ;  /* 0x000000ffff0d7224 */ /* 0x000fe400078e0020 */
[----:B------:R-:W-:-:S07]  /*2a4c0*/  IMAD.MOV.U32 R27, RZ, RZ, R14 ;  /* 0x000000ffff1b7224 */ /* 0x000fce00078e000e */
[----:B------:R-:W-:Y:S05]  /*2a4d0*/  WARPSYNC.COLLECTIVE R15, `(.L_x_3746) ;  /* 0x000000000f087348 */ /* 0x000fea0003c00000 */
[----:B------:R0:W1:Y:S02]  /*2a4e0*/  SHFL.IDX P6, R14, R13, R12, R11 ;  /* 0x0000000c0d0e7389 */ /* 0x00006400000c000b */
[----:B01----:R-:W-:Y:S01]  /*2a4f0*/  ENDCOLLECTIVE ;  /* 0x000000000000791b */ /* 0x003fe20003800000 */
.L_x_3746:
[----:B------:R-:W-:Y:S05]  /*2a500*/  BRA `(.L_x_3747) ;  /* 0xfffffe0000ac7947 */ /* 0x000fea000383ffff */
.L_x_3446:
[----:B0-----:R0:W1:Y:S02]  /*2a510*/  SYNCS.PHASECHK.TRANS64.TRYWAIT P1, [R17+URZ+0x38800], R12 ;  /* 0x0388000c110075a7 */ /* 0x001064000802017f */
[----:B-1----:R-:W-:Y:S05]  /*2a520*/  @!P1 NANOSLEEP.SYNCS 0x989680 ;  /* 0x009896800000995d */ /* 0x002fea0003900000 */
[----:B------:R-:W1:Y:S02]  /*2a530*/  @!P1 SYNCS.PHASECHK.TRANS64 P1, [R17+URZ+0x38800], R12 ;  /* 0x0388000c110095a7 */ /* 0x000e64000802007f */
[----:B-1----:R-:W-:Y:S05]  /*2a540*/  @!P1 BRA `(.L_x_3446) ;  /* 0xfffffffc00f09947 */ /* 0x002fea000383ffff */
[----:B------:R-:W-:Y:S05]  /*2a550*/  BRA `(.L_x_3748) ;  /* 0xfffffe04004c7947 */ /* 0x000fea000383ffff */
.L_x_3452:
[----:B-1----:R1:W2:Y:S02]  /*2a560*/  SYNCS.PHASECHK.TRANS64.TRYWAIT P1, [R20+URZ+0x38830], R15 ;  /* 0x0388300f140075a7 */ /* 0x0022a4000802017f */
[----:B--2---:R-:W-:Y:S05]  /*2a570*/  @!P1 NANOSLEEP.SYNCS 0x989680 ;  /* 0x009896800000995d */ /* 0x004fea0003900000 */
[----:B------:R-:W2:Y:S02]  /*2a580*/  @!P1 SYNCS.PHASECHK.TRANS64 P1, [R20+URZ+0x38830], R15 ;  /* 0x0388300f140095a7 */ /* 0x000ea4000802007f */
[----:B--2---:R-:W-:Y:S05]  /*2a590*/  @!P1 BRA `(.L_x_3452) ;  /* 0xfffffffc00f09947 */ /* 0x004fea000383ffff */
[----:B------:R-:W-:Y:S05]  /*2a5a0*/  BRA `(.L_x_3451) ;  /* 0xfffffe1400047947 */ /* 0x000fea000383ffff */
.L_x_3454:
[----:B--2---:R2:W3:Y:S02]  /*2a5b0*/  SYNCS.PHASECHK.TRANS64.TRYWAIT P1, [R17+URZ+0x38810], R0 ;  /* 0x03881000110075a7 */ /* 0x0044e4000802017f */
[----:B---3--:R-:W-:Y:S05]  /*2a5c0*/  @!P1 NANOSLEEP.SYNCS 0x989680 ;  /* 0x009896800000995d */ /* 0x008fea0003900000 */
[----:B------:R-:W3:Y:S02]  /*2a5d0*/  @!P1 SYNCS.PHASECHK.TRANS64 P1, [R17+URZ+0x38810], R0 ;  /* 0x03881000110095a7 */ /* 0x000ee4000802007f */
[----:B---3--:R-:W-:Y:S05]  /*2a5e0*/  @!P1 BRA `(.L_x_3454) ;  /* 0xfffffffc00f09947 */ /* 0x008fea000383ffff */
[----:B------:R-:W-:Y:S05]  /*2a5f0*/  BRA `(.L_x_3749) ;  /* 0xfffffe1400b47947 */ /* 0x000fea000383ffff */
.L_x_3458:
[----:B--2---:R2:W4:Y:S02]  /*2a600*/  SYNCS.PHASECHK.TRANS64.TRYWAIT P1, [R20+URZ+0x38850], R15 ;  /* 0x0388500f140075a7 */ /* 0x004524000802017f */
[----:B----4-:R-:W-:Y:S05]  /*2a610*/  @!P1 NANOSLEEP.SYNCS 0x989680 ;  /* 0x009896800000995d */ /* 0x010fea0003900000 */
[----:B------:R-:W4:Y:S02]  /*2a620*/  @!P1 SYNCS.PHASECHK.TRANS64 P1, [R20+URZ+0x38850], R15 ;  /* 0x0388500f140095a7 */ /* 0x000f24000802007f */
[----:B----4-:R-:W-:Y:S05]  /*2a630*/  @!P1 BRA `(.L_x_3458) ;  /* 0xfffffffc00f09947 */ /* 0x010fea000383ffff */
[----:B------:R-:W-:Y:S05]  /*2a640*/  BRA `(.L_x_3457) ;  /* 0xfffffe1400e07947 */ /* 0x000fea000383ffff */
.L_x_3480:
[----:B-1----:R1:W2:Y:S02]  /*2a650*/  SYNCS.PHASECHK.TRANS64.TRYWAIT P1, [R199+URZ+0x38830], R14 ;  /* 0x0388300ec70075a7 */ /* 0x0022a4000802017f */
[----:B--2---:R-:W-:Y:S05]  /*2a660*/  @!P1 NANOSLEEP.SYNCS 0x989680 ;  /* 0x009896800000995d */ /* 0x004fea0003900000 */
[----:B------:R-:W2:Y:S02]  /*2a670*/  @!P1 SYNCS.PHASECHK.TRANS64 P1, [R199+URZ+0x38830], R14 ;  /* 0x0388300ec70095a7 */ /* 0x000ea4000802007f */
[----:B--2---:R-:W-:Y:S05]  /*2a680*/  @!P1 BRA `(.L_x_3480) ;  /* 0xfffffffc00f09947 */ /* 0x004fea000383ffff */
[----:B------:R-:W-:Y:S05]  /*2a690*/  BRA `(.L_x_3479) ;  /* 0xfffffe4c00947947 */ /* 0x000fea000383ffff */
.L_x_3485:
[----:B---3--:R3:W4:Y:S02]  /*2a6a0*/  SYNCS.PHASECHK.TRANS64.TRYWAIT P1, [R199+URZ+0x38850], R14 ;  /* 0x0388500ec70075a7 */ /* 0x008724000802017f */
[----:B----4-:R-:W-:Y:S05]  /*2a6b0*/  @!P1 NANOSLEEP.SYNCS 0x989680 ;  /* 0x009896800000995d */ /* 0x010fea0003900000 */
[----:B------:R-:W4:Y:S02]  /*2a6c0*/  @!P1 SYNCS.PHASECHK.TRANS64 P1, [R199+URZ+0x38850], R14 ;  /* 0x0388500ec70095a7 */ /* 0x000f24000802007f */
[----:B----4-:R-:W-:Y:S05]  /*2a6d0*/  @!P1 BRA `(.L_x_3485) ;  /* 0xfffffffc00f09947 */ /* 0x010fea000383ffff */
[----:B------:R-:W-:Y:S05]  /*2a6e0*/  BRA `(.L_x_3484) ;  /* 0xfffffe5000307947 */ /* 0x000fea000383ffff */
.L_x_3507:
[----:B-1----:R1:W2:Y:S02]  /*2a6f0*/  SYNCS.PHASECHK.TRANS64.TRYWAIT P2, [R21+URZ+0x38830], R7 ;  /* 0x03883007150075a7 */ /* 0x0022a4000804017f */
[----:B--2---:R-:W-:Y:S05]  /*2a700*/  @!P2 NANOSLEEP.SYNCS 0x989680 ;  /* 0x009896800000a95d */ /* 0x004fea0003900000 */
[----:B------:R-:W2:Y:S02]  /*2a710*/  @!P2 SYNCS.PHASECHK.TRANS64 P2, [R21+URZ+0x38830], R7 ;  /* 0x038830071500a5a7 */ /* 0x000ea4000804007f */
[----:B--2---:R-:W-:Y:S05]  /*2a720*/  @!P2 BRA `(.L_x_3507) ;  /* 0xfffffffc00f0a947 */ /* 0x004fea000383ffff */
[----:B------:R-:W-:Y:S05]  /*2a730*/  BRA `(.L_x_3506) ;  /* 0xfffffe8c00fc7947 */ /* 0x000fea000383ffff */
.L_x_3512:
[----:B---3--:R3:W4:Y:S02]  /*2a740*/  SYNCS.PHASECHK.TRANS64.TRYWAIT P2, [R21+URZ+0x38850], R7 ;  /* 0x03885007150075a7 */ /* 0x008724000804017f */
[----:B----4-:R-:W-:Y:S05]  /*2a750*/  @!P2 NANOSLEEP.SYNCS 0x989680 ;  /* 0x009896800000a95d */ /* 0x010fea0003900000 */
[----:B------:R-:W4:Y:S02]  /*2a760*/  @!P2 SYNCS.PHASECHK.TRANS64 P2, [R21+URZ+0x38850], R7 ;  /* 0x038850071500a5a7 */ /* 0x000f24000804007f */
[----:B----4-:R-:W-:Y:S05]  /*2a770*/  @!P2 BRA `(.L_x_3512) ;  /* 0xfffffffc00f0a947 */ /* 0x010fea000383ffff */
[----:B------:R-:W-:Y:S05]  /*2a780*/  BRA `(.L_x_3511) ;  /* 0xfffffe9000987947 */ /* 0x000fea000383ffff */
.L_x_3522:
[----:B-1----:R1:W2:Y:S02]  /*2a790*/  SYNCS.PHASECHK.TRANS64.TRYWAIT P1, [R21+URZ+0x38830], R7 ;  /* 0x03883007150075a7 */ /* 0x0022a4000802017f */
[----:B--2---:R-:W-:Y:S05]  /*2a7a0*/  @!P1 NANOSLEEP.SYNCS 0x989680 ;  /* 0x009896800000995d */ /* 0x004fea0003900000 */
[----:B------:R-:W2:Y:S02]  /*2a7b0*/  @!P1 SYNCS.PHASECHK.TRANS64 P1, [R21+URZ+0x38830], R7 ;  /* 0x03883007150095a7 */ /* 0x000ea4000802007f */
[----:B--2---:R-:W-:Y:S05]  /*2a7c0*/  @!P1 BRA `(.L_x_3522) ;  /* 0xfffffffc00f09947 */ /* 0x004fea000383ffff */
[----:B------:R-:W-:Y:S05]  /*2a7d0*/  BRA `(.L_x_3521) ;  /* 0xfffffec000847947 */ /* 0x000fea000383ffff */
.L_x_3527:
[----:B---3--:R3:W4:Y:S02]  /*2a7e0*/  SYNCS.PHASECHK.TRANS64.TRYWAIT P1, [R21+URZ+0x38850], R7 ;  /* 0x03885007150075a7 */ /* 0x008724000802017f */
[----:B----4-:R-:W-:Y:S05]  /*2a7f0*/  @!P1 NANOSLEEP.SYNCS 0x989680 ;  /* 0x009896800000995d */ /* 0x010fea0003900000 */
[----:B------:R-:W4:Y:S02]  /*2a800*/  @!P1 SYNCS.PHASECHK.TRANS64 P1, [R21+URZ+0x38850], R7 ;  /* 0x03885007150095a7 */ /* 0x000f24000802007f */
[----:B----4-:R-:W-:Y:S05]  /*2a810*/  @!P1 BRA `(.L_x_3527) ;  /* 0xfffffffc00f09947 */ /* 0x010fea000383ffff */
[----:B------:R-:W-:Y:S05]  /*2a820*/  BRA `(.L_x_3526) ;  /* 0xfffffec400207947 */ /* 0x000fea000383ffff */
.L_x_3580:
[----:B------:R-:W0:Y:S01]  /*2a830*/  S2R R12, SR_TID.X ;  /* 0x00000000000c7919 */ /* 0x000e220000002100 */
[----:B------:R-:W-:Y:S01]  /*2a840*/  BSSY B1, `(.L_x_3750) ;  /* 0x000000a000017945 */ /* 0x000fe20003800000 */
[----:B------:R-:W-:Y:S02]  /*2a850*/  IMAD.MOV.U32 R11, RZ, RZ, 0x1f ;  /* 0x0000001fff0b7424 */ /* 0x000fe400078e00ff */
[----:B------:R-:W-:Y:S01]  /*2a860*/  IMAD.MOV.U32 R15, RZ, RZ, -0x1 ;  /* 0xffffffffff0f7424 */ /* 0x000fe200078e00ff */
[----:B0-----:R-:W-:-:S04]  /*2a870*/  SHF.R.U32.HI R12, RZ, 0x5, R12 ;  /* 0x00000005ff0c7819 */ /* 0x001fc8000001160c */
[----:B------:R-:W-:-:S05]  /*2a880*/  LOP3.LUT R12, R12, 0x3, RZ, 0xc0, !PT ;  /* 0x000000030c0c7812 */ /* 0x000fca00078ec0ff */
[----:B------:R-:W-:Y:S02]  /*2a890*/  IMAD.MOV.U32 R13, RZ, RZ, R12 ;  /* 0x000000ffff0d7224 */ /* 0x000fe400078e000c */
[----:B------:R-:W-:-:S07]  /*2a8a0*/  IMAD.MOV.U32 R12, RZ, RZ, RZ ;  /* 0x000000ffff0c7224 */ /* 0x000fce00078e00ff */
[----:B------:R-:W-:Y:S05]  /*2a8b0*/  WARPSYNC.COLLECTIVE R15, `(.L_x_3751) ;  /* 0x000000000f087348 */ /* 0x000fea0003c00000 */
[----:B------:R0:W1:Y:S02]  /*2a8c0*/  SHFL.IDX P6, R14, R13, R12, R11 ;  /* 0x0000000c0d0e7389 */ /* 0x00006400000c000b */
[----:B01----:R-:W-:Y:S01]  /*2a8d0*/  ENDCOLLECTIVE ;  /* 0x000000000000791b */ /* 0x003fe20003800000 */
.L_x_3751:
[----:B------:R-:W-:Y:S05]  /*2a8e0*/  BSYNC B1 ;  /* 0x0000000000017941 */ /* 0x000fea0003800000 */
.L_x_3750:
[----:B------:R-:W-:Y:S05]  /*2a8f0*/  BRA `(.L_x_3752) ;  /* 0xffffff7400147947 */ /* 0x000fea000383ffff */
.L_x_3582:
[----:B------:R-:W-:Y:S01]  /*2a900*/  BSSY B1, `(.L_x_3753) ;  /* 0x0000006000017945 */ /* 0x000fe20003800000 */
[----:B------:R-:W-:-:S07]  /*2a910*/  IMAD.MOV.U32 R15, RZ, RZ, -0x1 ;  /* 0xffffffffff0f7424 */ /* 0x000fce00078e00ff */
[----:B0-----:R-:W-:Y:S05]  /*2a920*/  WARPSYNC.COLLECTIVE R15, `(.L_x_3754) ;  /* 0x000000000f0c7348 */ /* 0x001fea0003c00000 */
[----:B------:R-:W-:Y:S02]  /*2a930*/  ELECT P6, UR62, PT ;  /* 0x00000000003e782f */ /* 0x000fe400038c0000 */
[----:B------:R-:W-:Y:S01]  /*2a940*/  MOV R14, UR62 ;  /* 0x0000003e000e7c02 */ /* 0x000fe20008000f00 */
[----:B0-----:R-:W-:Y:S10]  /*2a950*/  ENDCOLLECTIVE ;  /* 0x000000000000791b */ /* 0x001ff40003800000 */
.L_x_3754:
[----:B------:R-:W-:Y:S05]  /*2a960*/  BSYNC B1 ;  /* 0x0000000000017941 */ /* 0x000fea0003800000 */
.L_x_3753:
[----:B------:R-:W-:Y:S05]  /*2a970*/  BRA `(.L_x_3581) ;  /* 0xffffff74000c7947 */ /* 0x000fea000383ffff */
.L_x_3584:
[----:B0-----:R0:W1:Y:S02]  /*2a980*/  SYNCS.PHASECHK.TRANS64.TRYWAIT P0, [R18+URZ+0x38820], R3 ;  /* 0x03882003120075a7 */ /* 0x001064000800017f */
[----:B-1----:R-:W-:Y:S05]  /*2a990*/  @!P0 NANOSLEEP.SYNCS 0x989680 ;  /* 0x009896800000895d */ /* 0x002fea0003900000 */
[----:B------:R-:W1:Y:S02]  /*2a9a0*/  @!P0 SYNCS.PHASECHK.TRANS64 P0, [R18+URZ+0x38820], R3 ;  /* 0x03882003120085a7 */ /* 0x000e64000800007f */
[----:B-1----:R-:W-:Y:S05]  /*2a9b0*/  @!P0 BRA `(.L_x_3584) ;  /* 0xfffffffc00f08947 */ /* 0x002fea000383ffff */
[----:B------:R-:W-:Y:S05]  /*2a9c0*/  BRA `(.L_x_3755) ;  /* 0xffffff74001c7947 */ /* 0x000fea000383ffff */
.L_x_3588:
[----:B0-----:R0:W1:Y:S02]  /*2a9d0*/  SYNCS.PHASECHK.TRANS64.TRYWAIT P0, [R3+URZ+0x388a0], R7 ;  /* 0x0388a007030075a7 */ /* 0x001064000800017f */
[----:B-1----:R-:W-:Y:S05]  /*2a9e0*/  @!P0 NANOSLEEP.SYNCS 0x989680 ;  /* 0x009896800000895d */ /* 0x002fea0003900000 */
[----:B------:R-:W1:Y:S02]  /*2a9f0*/  @!P0 SYNCS.PHASECHK.TRANS64 P0, [R3+URZ+0x388a0], R7 ;  /* 0x0388a007030085a7 */ /* 0x000e64000800007f */
[----:B-1----:R-:W-:Y:S05]  /*2aa00*/  @!P0 BRA `(.L_x_3588) ;  /* 0xfffffffc00f08947 */ /* 0x002fea000383ffff */
[----:B------:R-:W-:Y:S05]  /*2aa10*/  BRA `(.L_x_3756) ;  /* 0xffffff7400347947 */ /* 0x000fea000383ffff */
.L_x_3593:
[----:B-1----:R1:W2:Y:S02]  /*2aa20*/  SYNCS.PHASECHK.TRANS64.TRYWAIT P0, [R3+URZ+0x388c0], R7 ;  /* 0x0388c007030075a7 */ /* 0x0022a4000800017f */
[----:B--2---:R-:W-:Y:S05]  /*2aa30*/  @!P0 NANOSLEEP.SYNCS 0x989680 ;  /* 0x009896800000895d */ /* 0x004fea0003900000 */
[----:B------:R-:W2:Y:S02]  /*2aa40*/  @!P0 SYNCS.PHASECHK.TRANS64 P0, [R3+URZ+0x388c0], R7 ;  /* 0x0388c007030085a7 */ /* 0x000ea4000800007f */
[----:B--2---:R-:W-:Y:S05]  /*2aa50*/  @!P0 BRA `(.L_x_3593) ;  /* 0xfffffffc00f08947 */ /* 0x004fea000383ffff */
[----:B------:R-:W-:Y:S05]  /*2aa60*/  BRA `(.L_x_3757) ;  /* 0xffffff7400b07947 */ /* 0x000fea000383ffff */
.L_x_3607:
[----:B0-----:R0:W1:Y:S02]  /*2aa70*/  SYNCS.PHASECHK.TRANS64.TRYWAIT P1, [R10+URZ+0x388a0], R2 ;  /* 0x0388a0020a0075a7 */ /* 0x001064000802017f */
[----:B-1----:R-:W-:Y:S05]  /*2aa80*/  @!P1 NANOSLEEP.SYNCS 0x989680 ;  /* 0x009896800000995d */ /* 0x002fea0003900000 */
[----:B------:R-:W1:Y:S02]  /*2aa90*/  @!P1 SYNCS.PHASECHK.TRANS64 P1, [R10+URZ+0x388a0], R2 ;  /* 0x0388a0020a0095a7 */ /* 0x000e64000802007f */
[----:B-1----:R-:W-:Y:S05]  /*2aaa0*/  @!P1 BRA `(.L_x_3607) ;  /* 0xfffffffc00f09947 */ /* 0x002fea000383ffff */
[----:B------:R-:W-:Y:S05]  /*2aab0*/  BRA `(.L_x_3758) ;  /* 0xffffff8000147947 */ /* 0x000fea000383ffff */
.L_x_3612:
[----:B-1----:R1:W2:Y:S02]  /*2aac0*/  SYNCS.PHASECHK.TRANS64.TRYWAIT P1, [R10+URZ+0x388c0], R2 ;  /* 0x0388c0020a0075a7 */ /* 0x0022a4000802017f */
[----:B--2---:R-:W-:Y:S05]  /*2aad0*/  @!P1 NANOSLEEP.SYNCS 0x989680 ;  /* 0x009896800000995d */ /* 0x004fea0003900000 */
[----:B------:R-:W2:Y:S02]  /*2aae0*/  @!P1 SYNCS.PHASECHK.TRANS64 P1, [R10+URZ+0x388c0], R2 ;  /* 0x0388c0020a0095a7 */ /* 0x000ea4000802007f */
[----:B--2---:R-:W-:Y:S05]  /*2aaf0*/  @!P1 BRA `(.L_x_3612) ;  /* 0xfffffffc00f09947 */ /* 0x004fea000383ffff */
[----:B------:R-:W-:Y:S05]  /*2ab00*/  BRA `(.L_x_3759) ;  /* 0xffffff80008c7947 */ /* 0x000fea000383ffff */
.L_x_3642:
        /* <DEDUP_REMOVED lines=8> */
[----:B0-----:R-:W-:Y:S05]  /*2ab90*/  WARPSYNC.COLLECTIVE R15, `(.L_x_3761) ;  /* 0x000000000f087348 */ /* 0x001fea0003c00000 */
[----:B------:R1:W2:Y:S02]  /*2aba0*/  SHFL.IDX P6, R14, R13, R12, R11 ;  /* 0x0000000c0d0e7389 */ /* 0x0002a400000c000b */
[----:B012---:R-:W-:Y:S01]  /*2abb0*/  ENDCOLLECTIVE ;  /* 0x000000000000791b */ /* 0x007fe20003800000 */
.L_x_3761:
[----:B------:R-:W-:Y:S05]  /*2abc0*/  BSYNC B0 ;  /* 0x0000000000007941 */ /* 0x000fea0003800000 */
.L_x_3760:
[----:B------:R-:W-:Y:S05]  /*2abd0*/  BRA `(.L_x_3762) ;  /* 0xffffff9c00107947 */ /* 0x000fea000383ffff */
.L_x_3645:
[----:B0-----:R0:W1:Y:S02]  /*2abe0*/  SYNCS.PHASECHK.TRANS64.TRYWAIT P0, [R25+URZ+0x38840], R0 ;  /* 0x03884000190075a7 */ /* 0x001064000800017f */
[----:B-1----:R-:W-:Y:S05]  /*2abf0*/  @!P0 NANOSLEEP.SYNCS 0x989680 ;  /* 0x009896800000895d */ /* 0x002fea0003900000 */
[----:B------:R-:W1:Y:S02]  /*2ac00*/  @!P0 SYNCS.PHASECHK.TRANS64 P0, [R25+URZ+0x38840], R0 ;  /* 0x03884000190085a7 */ /* 0x000e64000800007f */
[----:B-1----:R-:W-:Y:S05]  /*2ac10*/  @!P0 BRA `(.L_x_3645) ;  /* 0xfffffffc00f08947 */ /* 0x002fea000383ffff */
[----:B------:R-:W-:Y:S05]  /*2ac20*/  BRA `(.L_x_3763) ;  /* 0xffffff9c00447947 */ /* 0x000fea000383ffff */
.L_x_3646:
        /* <DEDUP_REMOVED lines=8> */
.L_x_3765:
[----:B------:R-:W-:Y:S05]  /*2acb0*/  BSYNC B0 ;  /* 0x0000000000007941 */ /* 0x000fea0003800000 */
.L_x_3764:
        /* <DEDUP_REMOVED lines=9> */
.L_x_3766:
[----:B------:R-:W-:Y:S02]  /*2ad50*/  IMAD.MOV.U32 R13, RZ, RZ, R4 ;  /* 0x000000ffff0d7224 */ /* 0x000fe400078e0004 */
[----:B------:R-:W-:Y:S02]  /*2ad60*/  IMAD.MOV.U32 R12, RZ, RZ, 0x1 ;  /* 0x00000001ff0c7424 */ /* 0x000fe400078e00ff */
[----:B------:R-:W-:-:S07]  /*2ad70*/  IMAD.MOV.U32 R3, RZ, RZ, R14 ;  /* 0x000000ffff037224 */ /* 0x000fce00078e000e */
[----:B------:R-:W-:Y:S05]  /*2ad80*/  WARPSYNC.COLLECTIVE R15, `(.L_x_3767) ;  /* 0x000000000f087348 */ /* 0x000fea0003c00000 */
[----:B------:R0:W1:Y:S02]  /*2ad90*/  SHFL.IDX P6, R14, R13, R12, R11 ;  /* 0x0000000c0d0e7389 */ /* 0x00006400000c000b */
[----:B01----:R-:W-:Y:S01]  /*2ada0*/  ENDCOLLECTIVE ;  /* 0x000000000000791b */ /* 0x003fe20003800000 */
.L_x_3767:
        /* <DEDUP_REMOVED lines=15> */
.L_x_3768:
[----:B------:R-:W-:Y:S02]  /*2aea0*/  @P0 IMAD R6, R5, 0x2, R18 ;  /* 0x0000000205060824 */ /* 0x000fe400078e0212 */
[----:B------:R-:W-:Y:S02]  /*2aeb0*/  IMAD.MOV.U32 R13, RZ, RZ, R4 ;  /* 0x000000ffff0d7224 */ /* 0x000fe400078e0004 */
[----:B------:R-:W-:Y:S02]  /*2aec0*/  IMAD.MOV.U32 R12, RZ, RZ, 0x2 ;  /* 0x00000002ff0c7424 */ /* 0x000fe400078e00ff */
[----:B------:R-:W-:-:S07]  /*2aed0*/  IMAD.MOV.U32 R3, RZ, RZ, R14 ;  /* 0x000000ffff037224 */ /* 0x000fce00078e000e */
[----:B------:R-:W-:Y:S05]  /*2aee0*/  WARPSYNC.COLLECTIVE R15, `(.L_x_3769) ;  /* 0x000000000f087348 */ /* 0x000fea0003c00000 */
[----:B------:R0:W1:Y:S02]  /*2aef0*/  SHFL.IDX P6, R14, R13, R12, R11 ;  /* 0x0000000c0d0e7389 */ /* 0x00006400000c000b */
[----:B01----:R-:W-:Y:S01]  /*2af00*/  ENDCOLLECTIVE ;  /* 0x000000000000791b */ /* 0x003fe20003800000 */
.L_x_3769:
        /* <DEDUP_REMOVED lines=15> */
.L_x_3770:
[----:B------:R-:W-:Y:S02]  /*2b000*/  @P0 IMAD R6, R5, 0x2, R18 ;  /* 0x0000000205060824 */ /* 0x000fe400078e0212 */
[----:B------:R-:W-:Y:S02]  /*2b010*/  IMAD.MOV.U32 R13, RZ, RZ, R4 ;  /* 0x000000ffff0d7224 */ /* 0x000fe400078e0004 */
[----:B------:R-:W-:Y:S02]  /*2b020*/  IMAD.MOV.U32 R12, RZ, RZ, 0x3 ;  /* 0x00000003ff0c7424 */ /* 0x000fe400078e00ff */
[----:B------:R-:W-:-:S07]  /*2b030*/  IMAD.MOV.U32 R3, RZ, RZ, R14 ;  /* 0x000000ffff037224 */ /* 0x000fce00078e000e */
[----:B------:R-:W-:Y:S05]  /*2b040*/  WARPSYNC.COLLECTIVE R15, `(.L_x_3771) ;  /* 0x000000000f087348 */ /* 0x000fea0003c00000 */
[----:B------:R0:W1:Y:S02]  /*2b050*/  SHFL.IDX P6, R14, R13, R12, R11 ;  /* 0x0000000c0d0e7389 */ /* 0x00006400000c000b */
[----:B01----:R-:W-:Y:S01]  /*2b060*/  ENDCOLLECTIVE ;  /* 0x000000000000791b */ /* 0x003fe20003800000 */
.L_x_3771:
        /* <DEDUP_REMOVED lines=10> */
.L_x_3772:
[----:B------:R-:W-:Y:S01]  /*2b110*/  @!PT LDS RZ, [RZ] ;  /* 0x00000000fffff984 */ /* 0x000fe20000000800 */
[----:B------:R-:W-:Y:S01]  /*2b120*/  @!PT LDS RZ, [RZ] ;  /* 0x00000000fffff984 */ /* 0x000fe20000000800 */
[----:B------:R-:W-:Y:S01]  /*2b130*/  @!PT LDS RZ, [RZ] ;  /* 0x00000000fffff984 */ /* 0x000fe20000000800 */
[----:B------:R0:W-:Y:S01]  /*2b140*/  @P0 LDGSTS.E.BYPASS.LTC128B.128 [R6+0x23400], desc[UR50][R2.64], !P2 ;  /* 0x2340000002060fae */ /* 0x0001e2000d101d72 */
[----:B------:R-:W-:Y:S01]  /*2b150*/  IMAD.MOV.U32 R0, RZ, RZ, R14 ;  /* 0x000000ffff007224 */ /* 0x000fe200078e000e */
[----:B------:R-:W-:Y:S06]  /*2b160*/  BRA `(.L_x_3773) ;  /* 0xffffff9800fc7947 */ /* 0x000fec000383ffff */
.L_x_3651:
        /* <DEDUP_REMOVED lines=9> */
.L_x_3774:
        /* <DEDUP_REMOVED lines=10> */
.L_x_3775:
[----:B------:R-:W-:Y:S02]  /*2b2a0*/  IMAD.MOV.U32 R13, RZ, RZ, R2 ;  /* 0x000000ffff0d7224 */ /* 0x000fe400078e0002 */
[----:B------:R-:W-:Y:S02]  /*2b2b0*/  IMAD.MOV.U32 R12, RZ, RZ, 0x1 ;  /* 0x00000001ff0c7424 */ /* 0x000fe400078e00ff */
[----:B------:R-:W-:-:S07]  /*2b2c0*/  IMAD.MOV.U32 R4, RZ, RZ, R14 ;  /* 0x000000ffff047224 */ /* 0x000fce00078e000e */
[----:B------:R-:W-:Y:S05]  /*2b2d0*/  WARPSYNC.COLLECTIVE R15, `(.L_x_3776) ;  /* 0x000000000f087348 */ /* 0x000fea0003c00000 */
[----:B------:R0:W1:Y:S02]  /*2b2e0*/  SHFL.IDX P6, R14, R13, R12, R11 ;  /* 0x0000000c0d0e7389 */ /* 0x00006400000c000b */
[----:B01----:R-:W-:Y:S01]  /*2b2f0*/  ENDCOLLECTIVE ;  /* 0x000000000000791b */ /* 0x003fe20003800000 */
.L_x_3776:
        /* <DEDUP_REMOVED lines=12> */
.L_x_3777:
[----:B------:R-:W-:Y:S02]  /*2b3c0*/  IMAD.MOV.U32 R13, RZ, RZ, R2 ;  /* 0x000000ffff0d7224 */ /* 0x000fe400078e0002 */
[----:B------:R-:W-:Y:S02]  /*2b3d0*/  IMAD.MOV.U32 R12, RZ, RZ, 0x2 ;  /* 0x00000002ff0c7424 */ /* 0x000fe400078e00ff */
[----:B------:R-:W-:-:S07]  /*2b3e0*/  IMAD.MOV.U32 R5, RZ, RZ, R14 ;  /* 0x000000ffff057224 */ /* 0x000fce00078e000e */
[----:B------:R-:W-:Y:S05]  /*2b3f0*/  WARPSYNC.COLLECTIVE R15, `(.L_x_3778) ;  /* 0x000000000f087348 */ /* 0x000fea0003c00000 */
[----:B------:R0:W1:Y:S02]  /*2b400*/  SHFL.IDX P6, R14, R13, R12, R11 ;  /* 0x0000000c0d0e7389 */ /* 0x00006400000c000b */
[----:B01----:R-:W-:Y:S01]  /*2b410*/  ENDCOLLECTIVE ;  /* 0x000000000000791b */ /* 0x003fe20003800000 */
.L_x_3778:
        /* <DEDUP_REMOVED lines=10> */
.L_x_3779:
        /* <DEDUP_REMOVED lines=11> */
.L_x_3780:
        /* <DEDUP_REMOVED lines=14> */
.L_x_3781:
[----:B------:R-:W-:Y:S01]  /*2b650*/  IMAD.MOV.U32 R0, RZ, RZ, R14 ;  /* 0x000000ffff007224 */ /* 0x000fe200078e000e */
[----:B------:R-:W-:Y:S06]  /*2b660*/  BRA `(.L_x_3782) ;  /* 0xffffffa000147947 */ /* 0x000fec000383ffff */
.L_x_3655:
[----:B------:R-:W2:Y:S04]  /*2b670*/  LDL.LU R10, [R1] ;  /* 0x00000000010a7983 */ /* 0x000ea80000300800 */
        /* <DEDUP_REMOVED lines=44> */
.L_x_3784:
[----:B------:R-:W-:Y:S05]  /*2b940*/  BSYNC B0 ;  /* 0x0000000000007941 */ /* 0x000fea0003800000 */
.L_x_3783:
        /* <DEDUP_REMOVED lines=11> */
.L_x_3785:
        /* <DEDUP_REMOVED lines=39> */
.L_x_3786:
        /* <DEDUP_REMOVED lines=8> */
.L_x_3787:
        /* <DEDUP_REMOVED lines=33> */
.L_x_3788:
[----:B------:R-:W-:Y:S02]  /*2bf00*/  IMAD.MOV.U32 R13, RZ, RZ, R5 ;  /* 0x000000ffff0d7224 */ /* 0x000fe400078e0005 */
[----:B------:R-:W-:-:S07]  /*2bf10*/  IMAD.MOV.U32 R8, RZ, RZ, R14 ;  /* 0x000000ffff087224 */ /* 0x000fce00078e000e */
[----:B------:R-:W-:Y:S05]  /*2bf20*/  WARPSYNC.COLLECTIVE R15, `(.L_x_3789) ;  /* 0x000000000f087348 */ /* 0x000fea0003c00000 */
[----:B------:R0:W1:Y:S02]  /*2bf30*/  SHFL.IDX P6, R14, R13, R12, R11 ;  /* 0x0000000c0d0e7389 */ /* 0x00006400000c000b */
[----:B01----:R-:W-:Y:S01]  /*2bf40*/  ENDCOLLECTIVE ;  /* 0x000000000000791b */ /* 0x003fe20003800000 */
.L_x_3789:
        /* <DEDUP_REMOVED lines=23> */
.L_x_3790:
        /* <DEDUP_REMOVED lines=9> */
.L_x_3791:
[----:B------:R-:W-:Y:S01]  /*2c150*/  IMAD.MOV.U32 R2, RZ, RZ, R14 ;  /* 0x000000ffff027224 */ /* 0x000fe200078e000e */
[----:B------:R-:W-:Y:S06]  /*2c160*/  BRA `(.L_x_3792) ;  /* 0xffffffa000f07947 */ /* 0x000fec000383ffff */
.L_x_3660:
[----:B-1----:R1:W2:Y:S02]  /*2c170*/  SYNCS.PHASECHK.TRANS64.TRYWAIT P0, [R18+URZ+0x38820], R0 ;  /* 0x03882000120075a7 */ /* 0x0022a4000800017f */
[----:B--2---:R-:W-:Y:S05]  /*2c180*/  @!P0 NANOSLEEP.SYNCS 0x989680 ;  /* 0x009896800000895d */ /* 0x004fea0003900000 */
[----:B------:R-:W2:Y:S02]  /*2c190*/  @!P0 SYNCS.PHASECHK.TRANS64 P0, [R18+URZ+0x38820], R0 ;  /* 0x03882000120085a7 */ /* 0x000ea4000800007f */
[----:B--2---:R-:W-:Y:S05]  /*2c1a0*/  @!P0 BRA `(.L_x_3660) ;  /* 0xfffffffc00f08947 */ /* 0x004fea000383ffff */
[----:B------:R-:W-:Y:S05]  /*2c1b0*/  BRA `(.L_x_3793) ;  /* 0xffffffa400987947 */ /* 0x000fea000383ffff */
.L_x_3663:
[----:B-1----:R1:W2:Y:S02]  /*2c1c0*/  SYNCS.PHASECHK.TRANS64.TRYWAIT P0, [R25+URZ+0x38860], R0 ;  /* 0x03886000190075a7 */ /* 0x0022a4000800017f */
[----:B--2---:R-:W-:Y:S05]  /*2c1d0*/  @!P0 NANOSLEEP.SYNCS 0x989680 ;  /* 0x009896800000895d */ /* 0x004fea0003900000 */
[----:B------:R-:W2:Y:S02]  /*2c1e0*/  @!P0 SYNCS.PHASECHK.TRANS64 P0, [R25+URZ+0x38860], R0 ;  /* 0x03886000190085a7 */ /* 0x000ea4000800007f */
[----:B--2---:R-:W-:Y:S05]  /*2c1f0*/  @!P0 BRA `(.L_x_3663) ;  /* 0xfffffffc00f08947 */ /* 0x004fea000383ffff */
[----:B------:R-:W-:Y:S05]  /*2c200*/  BRA `(.L_x_3794) ;  /* 0xffffffa400a87947 */ /* 0x000fea000383ffff */
.L_x_3664:
        /* <DEDUP_REMOVED lines=8> */
.L_x_3796:
[----:B------:R-:W-:Y:S05]  /*2c290*/  BSYNC B0 ;  /* 0x0000000000007941 */ /* 0x000fea0003800000 */
.L_x_3795:
        /* <DEDUP_REMOVED lines=15> */
.L_x_3797:
        /* <DEDUP_REMOVED lines=39> */
.L_x_3798:
[----:B------:R-:W-:Y:S02]  /*2c600*/  IMAD.MOV.U32 R13, RZ, RZ, R5 ;  /* 0x000000ffff0d7224 */ /* 0x000fe400078e0005 */
[----:B------:R-:W-:-:S07]  /*2c610*/  IMAD.MOV.U32 R3, RZ, RZ, R14 ;  /* 0x000000ffff037224 */ /* 0x000fce00078e000e */
[----:B------:R-:W-:Y:S05]  /*2c620*/  WARPSYNC.COLLECTIVE R15, `(.L_x_3799) ;  /* 0x000000000f087348 */ /* 0x000fea0003c00000 */
[----:B------:R0:W1:Y:S02]  /*2c630*/  SHFL.IDX P6, R14, R13, R12, R11 ;  /* 0x0000000c0d0e7389 */ /* 0x00006400000c000b */
[----:B01----:R-:W-:Y:S01]  /*2c640*/  ENDCOLLECTIVE ;  /* 0x000000000000791b */ /* 0x003fe20003800000 */
.L_x_3799:
        /* <DEDUP_REMOVED lines=29> */
.L_x_3800:
[----:B------:R-:W-:Y:S02]  /*2c820*/  IMAD.MOV.U32 R13, RZ, RZ, R5 ;  /* 0x000000ffff0d7224 */ /* 0x000fe400078e0005 */
[----:B------:R-:W-:-:S07]  /*2c830*/  IMAD.MOV.U32 R7, RZ, RZ, R14 ;  /* 0x000000ffff077224 */ /* 0x000fce00078e000e */
[----:B------:R-:W-:Y:S05]  /*2c840*/  WARPSYNC.COLLECTIVE R15, `(.L_x_3801) ;  /* 0x000000000f087348 */ /* 0x000fea0003c00000 */
[----:B------:R0:W1:Y:S02]  /*2c850*/  SHFL.IDX P6, R14, R13, R12, R11 ;  /* 0x0000000c0d0e7389 */ /* 0x00006400000c000b */
[----:B01----:R-:W-:Y:S01]  /*2c860*/  ENDCOLLECTIVE ;  /* 0x000000000000791b */ /* 0x003fe20003800000 */
.L_x_3801:
        /* <DEDUP_REMOVED lines=29> */
.L_x_3802:
[----:B------:R-:W-:Y:S02]  /*2ca40*/  IMAD.MOV.U32 R13, RZ, RZ, R5 ;  /* 0x000000ffff0d7224 */ /* 0x000fe400078e0005 */
[----:B------:R-:W-:-:S07]  /*2ca50*/  IMAD.MOV.U32 R6, RZ, RZ, R14 ;  /* 0x000000ffff067224 */ /* 0x000fce00078e000e */
[----:B------:R-:W-:Y:S05]  /*2ca60*/  WARPSYNC.COLLECTIVE R15, `(.L_x_3803) ;  /* 0x000000000f087348 */ /* 0x000fea0003c00000 */
[----:B------:R0:W1:Y:S02]  /*2ca70*/  SHFL.IDX P6, R14, R13, R12, R11 ;  /* 0x0000000c0d0e7389 */ /* 0x00006400000c000b */
[----:B01----:R-:W-:Y:S01]  /*2ca80*/  ENDCOLLECTIVE ;  /* 0x000000000000791b */ /* 0x003fe20003800000 */
.L_x_3803:
[----:B------:R-:W-:Y:S01]  /*2ca90*/  IMAD.MOV.U32 R2, RZ, RZ, R14 ;  /* 0x000000ffff027224 */ /* 0x000fe200078e000e */
[----:B------:R-:W-:Y:S06]  /*2caa0*/  BRA `(.L_x_3804) ;  /* 0xffffffa400387947 */ /* 0x000fec000383ffff */
.L_x_3671:
[----:B0-----:R0:W1:Y:S02]  /*2cab0*/  SYNCS.PHASECHK.TRANS64.TRYWAIT P0, [R6+URZ+0x38840], R25 ;  /* 0x03884019060075a7 */ /* 0x001064000800017f */
[----:B-1----:R-:W-:Y:S05]  /*2cac0*/  @!P0 NANOSLEEP.SYNCS 0x989680 ;  /* 0x009896800000895d */ /* 0x002fea0003900000 */
[----:B------:R-:W1:Y:S02]  /*2cad0*/  @!P0 SYNCS.PHASECHK.TRANS64 P0, [R6+URZ+0x38840], R25 ;  /* 0x03884019060085a7 */ /* 0x000e64000800007f */
[----:B-1----:R-:W-:Y:S05]  /*2cae0*/  @!P0 BRA `(.L_x_3671) ;  /* 0xfffffffc00f08947 */ /* 0x002fea000383ffff */
[----:B------:R-:W-:Y:S05]  /*2caf0*/  BRA `(.L_x_3805) ;  /* 0xffffffa800c47947 */ /* 0x000fea000383ffff */
.L_x_3672:
        /* <DEDUP_REMOVED lines=8> */
.L_x_3807:
[----:B------:R-:W-:Y:S05]  /*2cb80*/  BSYNC B1 ;  /* 0x0000000000017941 */ /* 0x000fea0003800000 */
.L_x_3806:
        /* <DEDUP_REMOVED lines=9> */
.L_x_3808:
[----:B------:R-:W-:Y:S02]  /*2cc20*/  IMAD.MOV.U32 R13, RZ, RZ, R26 ;  /* 0x000000ffff0d7224 */ /* 0x000fe400078e001a */
[----:B------:R-:W-:Y:S02]  /*2cc30*/  IMAD.MOV.U32 R12, RZ, RZ, 0x1 ;  /* 0x00000001ff0c7424 */ /* 0x000fe400078e00ff */
[----:B------:R-:W-:-:S07]  /*2cc40*/  IMAD.MOV.U32 R2, RZ, RZ, R14 ;  /* 0x000000ffff027224 */ /* 0x000fce00078e000e */
[----:B------:R-:W-:Y:S05]  /*2cc50*/  WARPSYNC.COLLECTIVE R15, `(.L_x_3809) ;  /* 0x000000000f087348 */ /* 0x000fea0003c00000 */
[----:B------:R0:W1:Y:S02]  /*2cc60*/  SHFL.IDX P6, R14, R13, R12, R11 ;  /* 0x0000000c0d0e7389 */ /* 0x00006400000c000b */
[----:B01----:R-:W-:Y:S01]  /*2cc70*/  ENDCOLLECTIVE ;  /* 0x000000000000791b */ /* 0x003fe20003800000 */
.L_x_3809:
        /* <DEDUP_REMOVED lines=11> */
.L_x_3810:
[----:B------:R-:W-:Y:S02]  /*2cd30*/  IMAD.MOV.U32 R13, RZ, RZ, R26 ;  /* 0x000000ffff0d7224 */ /* 0x000fe400078e001a */
[----:B------:R-:W-:Y:S02]  /*2cd40*/  IMAD.MOV.U32 R12, RZ, RZ, 0x2 ;  /* 0x00000002ff0c7424 */ /* 0x000fe400078e00ff */
[----:B------:R-:W-:-:S07]  /*2cd50*/  IMAD.MOV.U32 R2, RZ, RZ, R14 ;  /* 0x000000ffff027224 */ /* 0x000fce00078e000e */
[----:B------:R-:W-:Y:S05]  /*2cd60*/  WARPSYNC.COLLECTIVE R15, `(.L_x_3811) ;  /* 0x000000000f087348 */ /* 0x000fea0003c00000 */
[----:B------:R0:W1:Y:S02]  /*2cd70*/  SHFL.IDX P6, R14, R13, R12, R11 ;  /* 0x0000000c0d0e7389 */ /* 0x00006400000c000b */
[----:B01----:R-:W-:Y:S01]  /*2cd80*/  ENDCOLLECTIVE ;  /* 0x000000000000791b */ /* 0x003fe20003800000 */
.L_x_3811:
        /* <DEDUP_REMOVED lines=11> */
.L_x_3812:
[----:B------:R-:W-:Y:S02]  /*2ce40*/  IMAD.MOV.U32 R13, RZ, RZ, R26 ;  /* 0x000000ffff0d7224 */ /* 0x000fe400078e001a */
[----:B------:R-:W-:Y:S02]  /*2ce50*/  IMAD.MOV.U32 R12, RZ, RZ, 0x3 ;  /* 0x00000003ff0c7424 */ /* 0x000fe400078e00ff */
[----:B------:R-:W-:-:S07]  /*2ce60*/  IMAD.MOV.U32 R2, RZ, RZ, R14 ;  /* 0x000000ffff027224 */ /* 0x000fce00078e000e */
[----:B------:R-:W-:Y:S05]  /*2ce70*/  WARPSYNC.COLLECTIVE R15, `(.L_x_3813) ;  /* 0x000000000f087348 */ /* 0x000fea0003c00000 */
[----:B------:R0:W1:Y:S02]  /*2ce80*/  SHFL.IDX P6, R14, R13, R12, R11 ;  /* 0x0000000c0d0e7389 */ /* 0x00006400000c000b */
[----:B01----:R-:W-:Y:S01]  /*2ce90*/  ENDCOLLECTIVE ;  /* 0x000000000000791b */ /* 0x003fe20003800000 */
.L_x_3813:
        /* <DEDUP_REMOVED lines=11> */
.L_x_3814:
[----:B------:R-:W-:Y:S01]  /*2cf50*/  IMAD.MOV.U32 R2, RZ, RZ, R14 ;  /* 0x000000ffff027224 */ /* 0x000fe200078e000e */
[----:B------:R-:W-:Y:S06]  /*2cf60*/  BRA `(.L_x_3815) ;  /* 0xffffffa8004c7947 */ /* 0x000fec000383ffff */
.L_x_3677:
[----:B---3--:R3:W4:Y:S02]  /*2cf70*/  SYNCS.PHASECHK.TRANS64.TRYWAIT P0, [R6+URZ+0x38860], R25 ;  /* 0x03886019060075a7 */ /* 0x008724000800017f */
[----:B----4-:R-:W-:Y:S05]  /*2cf80*/  @!P0 NANOSLEEP.SYNCS 0x989680 ;  /* 0x009896800000895d */ /* 0x010fea0003900000 */
[----:B------:R-:W4:Y:S02]  /*2cf90*/  @!P0 SYNCS.PHASECHK.TRANS64 P0, [R6+URZ+0x38860], R25 ;  /* 0x03886019060085a7 */ /* 0x000f24000800007f */
[----:B----4-:R-:W-:Y:S05]  /*2cfa0*/  @!P0 BRA `(.L_x_3677) ;  /* 0xfffffffc00f08947 */ /* 0x010fea000383ffff */
[----:B------:R-:W-:Y:S05]  /*2cfb0*/  BRA `(.L_x_3816) ;  /* 0xffffffa8009c7947 */ /* 0x000fea000383ffff */
.L_x_3678:
        /* <DEDUP_REMOVED lines=8> */
.L_x_3818:
[----:B------:R-:W-:Y:S05]  /*2d040*/  BSYNC B1 ;  /* 0x0000000000017941 */ /* 0x000fea0003800000 */
.L_x_3817:
        /* <DEDUP_REMOVED lines=13> */
.L_x_3819:
        /* <DEDUP_REMOVED lines=17> */
.L_x_3820:
        /* <DEDUP_REMOVED lines=16> */
.L_x_3821:
        /* <DEDUP_REMOVED lines=19> */
.L_x_3822:
        /* <DEDUP_REMOVED lines=14> */
.L_x_3823:
        /* <DEDUP_REMOVED lines=16> */
.L_x_3824:
        /* <DEDUP_REMOVED lines=14> */
.L_x_3825:
[----:B------:R-:W-:Y:S05]  /*2d720*/  BRA `(.L_x_3826) ;  /* 0xffffffa800007947 */ /* 0x000fea000383ffff */
.L_x_3686:
        /* <DEDUP_REMOVED lines=8> */
.L_x_3828:
[----:B------:R-:W-:Y:S05]  /*2d7b0*/  BSYNC B0 ;  /* 0x0000000000007941 */ /* 0x000fea0003800000 */
.L_x_3827:
        /* <DEDUP_REMOVED lines=9> */
.L_x_3829:
        /* <DEDUP_REMOVED lines=23> */
.L_x_3830:
[----:B------:R-:W-:Y:S01]  /*2d9c0*/  IMAD.MOV.U32 R12, RZ, RZ, 0x2 ;  /* 0x00000002ff0c7424 */ /* 0x000fe200078e00ff */
[----:B------:R-:W-:-:S05]  /*2d9d0*/  SEL R4, R14, RZ, P1 ;  /* 0x000000ff0e047207 */ /* 0x000fca0000800000 */
[----:B------:R-:W-:-:S04]  /*2d9e0*/  IMAD.IADD R4, R13, 0x1, R4 ;  /* 0x000000010d047824 */ /* 0x000fc800078e0204 */
[----:B------:R-:W-:-:S07]  /*2d9f0*/  IMAD.MOV.U32 R13, RZ, RZ, R4 ;  /* 0x000000ffff0d7224 */ /* 0x000fce00078e0004 */
[----:B------:R-:W-:Y:S05]  /*2da00*/  WARPSYNC.COLLECTIVE R15, `(.L_x_3831) ;  /* 0x000000000f087348 */ /* 0x000fea0003c00000 */
[----:B------:R0:W1:Y:S02]  /*2da10*/  SHFL.UP P6, R14, R13, R12, R11 ;  /* 0x0400000c0d0e7389 */ /* 0x00006400000c000b */
[----:B01----:R-:W-:Y:S01]  /*2da20*/  ENDCOLLECTIVE ;  /* 0x000000000000791b */ /* 0x003fe20003800000 */
.L_x_3831:
[----:B------:R-:W-:Y:S01]  /*2da30*/  IMAD.MOV.U32 R12, RZ, RZ, 0x4 ;  /* 0x00000004ff0c7424 */ /* 0x000fe200078e00ff */
[----:B------:R-:W-:-:S05]  /*2da40*/  SEL R3, R14, RZ, P2 ;  /* 0x000000ff0e037207 */ /* 0x000fca0001000000 */
[----:B------:R-:W-:-:S04]  /*2da50*/  IMAD.IADD R2, R4, 0x1, R3 ;  /* 0x0000000104027824 */ /* 0x000fc800078e0203 */
[----:B------:R-:W-:-:S07]  /*2da60*/  IMAD.MOV.U32 R13, RZ, RZ, R2 ;  /* 0x000000ffff0d7224 */ /* 0x000fce00078e0002 */
[----:B------:R-:W-:Y:S05]  /*2da70*/  WARPSYNC.COLLECTIVE R15, `(.L_x_3832) ;  /* 0x000000000f087348 */ /* 0x000fea0003c00000 */
[----:B------:R0:W1:Y:S02]  /*2da80*/  SHFL.UP P6, R14, R13, R12, R11 ;  /* 0x0400000c0d0e7389 */ /* 0x00006400000c000b */
[----:B01----:R-:W-:Y:S01]  /*2da90*/  ENDCOLLECTIVE ;  /* 0x000000000000791b */ /* 0x003fe20003800000 */
.L_x_3832:
[----:B------:R-:W-:Y:S01]  /*2daa0*/  IMAD.MOV.U32 R12, RZ, RZ, 0x8 ;  /* 0x00000008ff0c7424 */ /* 0x000fe200078e00ff */
[----:B------:R-:W-:-:S05]  /*2dab0*/  SEL R3, R14, RZ, P3 ;  /* 0x000000ff0e037207 */ /* 0x000fca0001800000 */
[----:B------:R-:W-:-:S04]  /*2dac0*/  IMAD.IADD R3, R2, 0x1, R3 ;  /* 0x0000000102037824 */ /* 0x000fc800078e0203 */
[----:B------:R-:W-:-:S07]  /*2dad0*/  IMAD.MOV.U32 R13, RZ, RZ, R3 ;  /* 0x000000ffff0d7224 */ /* 0x000fce00078e0003 */
[----:B------:R-:W-:Y:S05]  /*2dae0*/  WARPSYNC.COLLECTIVE R15, `(.L_x_3833) ;  /* 0x000000000f087348 */ /* 0x000fea0003c00000 */
[----:B------:R0:W1:Y:S02]  /*2daf0*/  SHFL.UP P6, R14, R13, R12, R11 ;  /* 0x0400000c0d0e7389 */ /* 0x00006400000c000b */
[----:B01----:R-:W-:Y:S01]  /*2db00*/  ENDCOLLECTIVE ;  /* 0x000000000000791b */ /* 0x003fe20003800000 */
.L_x_3833:
[----:B------:R-:W-:Y:S01]  /*2db10*/  IMAD.MOV.U32 R12, RZ, RZ, 0x10 ;  /* 0x00000010ff0c7424 */ /* 0x000fe200078e00ff */
[----:B------:R-:W-:-:S05]  /*2db20*/  SEL R4, R14, RZ, P4 ;  /* 0x000000ff0e047207 */ /* 0x000fca0002000000 */
[----:B------:R-:W-:-:S04]  /*2db30*/  IMAD.IADD R4, R3, 0x1, R4 ;  /* 0x0000000103047824 */ /* 0x000fc800078e0204 */
[----:B------:R-:W-:-:S07]  /*2db40*/  IMAD.MOV.U32 R13, RZ, RZ, R4 ;  /* 0x000000ffff0d7224 */ /* 0x000fce00078e0004 */
[----:B------:R-:W-:Y:S05]  /*2db50*/  WARPSYNC.COLLECTIVE R15, `(.L_x_3834) ;  /* 0x000000000f087348 */ /* 0x000fea0003c00000 */
[----:B------:R0:W1:Y:S02]  /*2db60*/  SHFL.UP P6, R14, R13, R12, R11 ;  /* 0x0400000c0d0e7389 */ /* 0x00006400000c000b */
[----:B01----:R-:W-:Y:S01]  /*2db70*/  ENDCOLLECTIVE ;  /* 0x000000000000791b */ /* 0x003fe20003800000 */
.L_x_3834:
        /* <DEDUP_REMOVED lines=8> */
.L_x_3835:
[----:B------:R-:W-:Y:S05]  /*2dc00*/  BRA `(.L_x_3836) ;  /* 0xffffffa8009c7947 */ /* 0x000fea000383ffff */
.L_x_3689:
[----:B------:R-:W-:Y:S01]  /*2dc10*/  BSSY B0, `(.L_x_3837) ;  /* 0x0000007000007945 */ /* 0x000fe20003800000 */
[----:B------:R-:W-:Y:S02]  /*2dc20*/  IMAD.MOV.U32 R12, RZ, RZ, 0x1 ;  /* 0x00000001ff0c7424 */ /* 0x000fe400078e00ff */
[----:B------:R-:W-:Y:S02]  /*2dc30*/  IMAD.MOV.U32 R11, RZ, RZ, RZ ;  /* 0x000000ffff0b7224 */ /* 0x000fe400078e00ff */
[----:B------:R-:W-:-:S07]  /*2dc40*/  IMAD.MOV.U32 R15, RZ, RZ, -0x1 ;  /* 0xffffffffff0f7424 */ /* 0x000fce00078e00ff */
[----:B------:R-:W-:Y:S05]  /*2dc50*/  WARPSYNC.COLLECTIVE R15, `(.L_x_3838) ;  /* 0x000000000f087348 */ /* 0x000fea0003c00000 */
[----:B------:R0:W1:Y:S02]  /*2dc60*/  SHFL.UP P6, R14, R13, R12, R11 ;  /* 0x0400000c0d0e7389 */ /* 0x00006400000c000b */
[----:B01----:R-:W-:Y:S01]  /*2dc70*/  ENDCOLLECTIVE ;  /* 0x000000000000791b */ /* 0x003fe20003800000 */
.L_x_3838:
[----:B------:R-:W-:Y:S05]  /*2dc80*/  BSYNC B0 ;  /* 0x0000000000007941 */ /* 0x000fea0003800000 */
.L_x_3837:
        /* <DEDUP_REMOVED lines=8> */
.L_x_3839:
[----:B------:R-:W-:Y:S01]  /*2dd10*/  IMAD.MOV.U32 R12, RZ, RZ, 0x4 ;  /* 0x00000004ff0c7424 */ /* 0x000fe200078e00ff */
[----:B------:R-:W-:-:S05]  /*2dd20*/  SEL R2, R14, RZ, P2 ;  /* 0x000000ff0e027207 */ /* 0x000fca0001000000 */
[----:B------:R-:W-:-:S04]  /*2dd30*/  IMAD.IADD R2, R13, 0x1, R2 ;  /* 0x000000010d027824 */ /* 0x000fc800078e0202 */
[----:B------:R-:W-:-:S07]  /*2dd40*/  IMAD.MOV.U32 R13, RZ, RZ, R2 ;  /* 0x000000ffff0d7224 */ /* 0x000fce00078e0002 */
[----:B------:R-:W-:Y:S05]  /*2dd50*/  WARPSYNC.COLLECTIVE R15, `(.L_x_3840) ;  /* 0x000000000f087348 */ /* 0x000fea0003c00000 */
[----:B------:R0:W1:Y:S02]  /*2dd60*/  SHFL.UP P6, R14, R13, R12, R11 ;  /* 0x0400000c0d0e7389 */ /* 0x00006400000c000b */
[----:B01----:R-:W-:Y:S01]  /*2dd70*/  ENDCOLLECTIVE ;  /* 0x000000000000791b */ /* 0x003fe20003800000 */
.L_x_3840:
[----:B------:R-:W-:Y:S01]  /*2dd80*/  IMAD.MOV.U32 R12, RZ, RZ, 0x8 ;  /* 0x00000008ff0c7424 */ /* 0x000fe200078e00ff */
[----:B------:R-:W-:-:S05]  /*2dd90*/  SEL R3, R14, RZ, P3 ;  /* 0x000000ff0e037207 */ /* 0x000fca0001800000 */
[----:B------:R-:W-:-:S04]  /*2dda0*/  IMAD.IADD R3, R2, 0x1, R3 ;  /* 0x0000000102037824 */ /* 0x000fc800078e0203 */
[----:B------:R-:W-:-:S07]  /*2ddb0*/  IMAD.MOV.U32 R13, RZ, RZ, R3 ;  /* 0x000000ffff0d7224 */ /* 0x000fce00078e0003 */
[----:B------:R-:W-:Y:S05]  /*2ddc0*/  WARPSYNC.COLLECTIVE R15, `(.L_x_3841) ;  /* 0x000000000f087348 */ /* 0x000fea0003c00000 */
[----:B------:R0:W1:Y:S02]  /*2ddd0*/  SHFL.UP P6, R14, R13, R12, R11 ;  /* 0x0400000c0d0e7389 */ /* 0x00006400000c000b */
[----:B01----:R-:W-:Y:S01]  /*2dde0*/  ENDCOLLECTIVE ;  /* 0x000000000000791b */ /* 0x003fe20003800000 */
.L_x_3841:
[----:B------:R-:W-:Y:S01]  /*2ddf0*/  IMAD.MOV.U32 R12, RZ, RZ, 0x10 ;  /* 0x00000010ff0c7424 */ /* 0x000fe200078e00ff */
[----:B------:R-:W-:-:S05]  /*2de00*/  SEL R4, R14, RZ, P4 ;  /* 0x000000ff0e047207 */ /* 0x000fca0002000000 */
[----:B------:R-:W-:-:S04]  /*2de10*/  IMAD.IADD R4, R3, 0x1, R4 ;  /* 0x0000000103047824 */ /* 0x000fc800078e0204 */
[----:B------:R-:W-:-:S07]  /*2de20*/  IMAD.MOV.U32 R13, RZ, RZ, R4 ;  /* 0x000000ffff0d7224 */ /* 0x000fce00078e0004 */
[----:B------:R-:W-:Y:S05]  /*2de30*/  WARPSYNC.COLLECTIVE R15, `(.L_x_3842) ;  /* 0x000000000f087348 */ /* 0x000fea0003c00000 */
[----:B------:R0:W1:Y:S02]  /*2de40*/  SHFL.UP P6, R14, R13, R12, R11 ;  /* 0x0400000c0d0e7389 */ /* 0x00006400000c000b */
[----:B01----:R-:W-:Y:S01]  /*2de50*/  ENDCOLLECTIVE ;  /* 0x000000000000791b */ /* 0x003fe20003800000 */
.L_x_3842:
        /* <DEDUP_REMOVED lines=8> */
.L_x_3843:
[----:B------:R-:W-:Y:S05]  /*2dee0*/  BRA `(.L_x_3844) ;  /* 0xffffffa800887947 */ /* 0x000fea000383ffff */
.L_x_3691:
[----:B------:R-:W-:Y:S01]  /*2def0*/  BSSY B0, `(.L_x_3845) ;  /* 0x0000006000007945 */ /* 0x000fe20003800000 */
[----:B------:R-:W-:Y:S01]  /*2df00*/  PLOP3.LUT P6, PT, P6, PT, PT, 0x8, 0x0 ;  /* 0x000000000000781c */ /* 0x000fe200037ce170 */
[----:B------:R-:W-:-:S12]  /*2df10*/  IMAD.MOV.U32 R15, RZ, RZ, -0x1 ;  /* 0xffffffffff0f7424 */ /* 0x000fd800078e00ff */
[----:B0-----:R-:W-:Y:S05]  /*2df20*/  WARPSYNC.COLLECTIVE R15, `(.L_x_3846) ;  /* 0x000000000f087348 */ /* 0x001fea0003c00000 */
[----:B------:R-:W-:Y:S01]  /*2df30*/  VOTE.ANY R14, PT, P6 ;  /* 0x00000000000e7806 */ /* 0x000fe200030e0100 */
[----:B0-----:R-:W-:Y:S06]  /*2df40*/  ENDCOLLECTIVE ;  /* 0x000000000000791b */ /* 0x001fec0003800000 */
.L_x_3846:
[----:B------:R-:W-:Y:S05]  /*2df50*/  BSYNC B0 ;  /* 0x0000000000007941 */ /* 0x000fea0003800000 */
.L_x_3845:
        /* <DEDUP_REMOVED lines=10> */
.L_x_3847:
[----:B------:R-:W-:Y:S02]  /*2e000*/  IMAD.MOV.U32 R13, RZ, RZ, R5 ;  /* 0x000000ffff0d7224 */ /* 0x000fe400078e0005 */
[----:B------:R-:W-:-:S07]  /*2e010*/  IMAD.MOV.U32 R25, RZ, RZ, R14 ;  /* 0x000000ffff197224 */ /* 0x000fce00078e000e */
[----:B------:R-:W-:Y:S05]  /*2e020*/  WARPSYNC.COLLECTIVE R15, `(.L_x_3848) ;  /* 0x000000000f087348 */ /* 0x000fea0003c00000 */
[----:B------:R0:W1:Y:S02]  /*2e030*/  SHFL.IDX P6, R14, R13, R12, R11 ;  /* 0x0000000c0d0e7389 */ /* 0x00006400000c000b */
[----:B01----:R-:W-:Y:S01]  /*2e040*/  ENDCOLLECTIVE ;  /* 0x000000000000791b */ /* 0x003fe20003800000 */
.L_x_3848:
[----:B------:R-:W-:Y:S01]  /*2e050*/  IMAD.MOV.U32 R5, RZ, RZ, R14 ;  /* 0x000000ffff057224 */ /* 0x000fe200078e000e */
[----:B------:R-:W-:Y:S06]  /*2e060*/  BRA `(.L_x_3849) ;  /* 0xffffffa800687947 */ /* 0x000fec000383ffff */
.L_x_3693:
[----:B------:R-:W-:Y:S01]  /*2e070*/  BSSY B0, `(.L_x_3850) ;  /* 0x0000007000007945 */ /* 0x000fe20003800000 */
[----:B------:R-:W-:Y:S02]  /*2e080*/  IMAD.MOV.U32 R13, RZ, RZ, R2 ;  /* 0x000000ffff0d7224 */ /* 0x000fe400078e0002 */
[----:B------:R-:W-:Y:S02]  /*2e090*/  IMAD.MOV.U32 R11, RZ, RZ, 0x1f ;  /* 0x0000001fff0b7424 */ /* 0x000fe400078e00ff */
[----:B------:R-:W-:-:S07]  /*2e0a0*/  IMAD.MOV.U32 R15, RZ, RZ, -0x1 ;  /* 0xffffffffff0f7424 */ /* 0x000fce00078e00ff */
[----:B0123--:R-:W-:Y:S05]  /*2e0b0*/  WARPSYNC.COLLECTIVE R15, `(.L_x_3851) ;  /* 0x000000000f087348 */ /* 0x00ffea0003c00000 */
[----:B------:R4:W0:Y:S02]  /*2e0c0*/  SHFL.IDX P6, R14, R13, R12, R11 ;  /* 0x0000000c0d0e7389 */ /* 0x00082400000c000b */
[----:B01234-:R-:W-:Y:S01]  /*2e0d0*/  ENDCOLLECTIVE ;  /* 0x000000000000791b */ /* 0x01ffe20003800000 */
.L_x_3851:
[----:B------:R-:W-:Y:S05]  /*2e0e0*/  BSYNC B0 ;  /* 0x0000000000007941 */ /* 0x000fea0003800000 */
.L_x_3850:
[----:B------:R-:W-:Y:S01]  /*2e0f0*/  IMAD.MOV.U32 R24, RZ, RZ, R14 ;  /* 0x000000ffff187224 */ /* 0x000fe200078e000e */
[----:B------:R-:W-:Y:S06]  /*2e100*/  BRA `(.L_x_3692) ;  /* 0xffffffa800587947 */ /* 0x000fec000383ffff */
.L_x_3699:
[----:B0-----:R0:W1:Y:S02]  /*2e110*/  SYNCS.PHASECHK.TRANS64.TRYWAIT P0, [R7+URZ+0x38820], R0 ;  /* 0x03882000070075a7 */ /* 0x001064000800017f */
[----:B-1----:R-:W-:Y:S05]  /*2e120*/  @!P0 NANOSLEEP.SYNCS 0x989680 ;  /* 0x009896800000895d */ /* 0x002fea0003900000 */
[----:B------:R-:W1:Y:S02]  /*2e130*/  @!P0 SYNCS.PHASECHK.TRANS64 P0, [R7+URZ+0x38820], R0 ;  /* 0x03882000070085a7 */ /* 0x000e64000800007f */
[----:B-1----:R-:W-:Y:S05]  /*2e140*/  @!P0 BRA `(.L_x_3699) ;  /* 0xfffffffc00f08947 */ /* 0x002fea000383ffff */
[----:B------:R-:W-:Y:S05]  /*2e150*/  BRA `(.L_x_3852) ;  /* 0xffffffb000b07947 */ /* 0x000fea000383ffff */
.L_x_3700:
        /* <DEDUP_REMOVED lines=8> */
[----:B0-23--:R-:W-:Y:S05]  /*2e1e0*/  WARPSYNC.COLLECTIVE R15, `(.L_x_3854) ;  /* 0x000000000f087348 */ /* 0x00dfea0003c00000 */
[----:B------:R1:W4:Y:S02]  /*2e1f0*/  SHFL.IDX P6, R14, R13, R12, R11 ;  /* 0x0000000c0d0e7389 */ /* 0x00032400000c000b */
[----:B01234-:R-:W-:Y:S01]  /*2e200*/  ENDCOLLECTIVE ;  /* 0x000000000000791b */ /* 0x01ffe20003800000 */
.L_x_3854:
[----:B------:R-:W-:Y:S05]  /*2e210*/  BSYNC B0 ;  /* 0x0000000000007941 */ /* 0x000fea0003800000 */
.L_x_3853:
[----:B------:R-:W-:Y:S05]  /*2e220*/  BRA `(.L_x_3855) ;  /* 0xffffffb000987947 */ /* 0x000fea000383ffff */
.L_x_3701:
[----:B------:R-:W-:Y:S01]  /*2e230*/  BSSY B0, `(.L_x_3856) ;  /* 0x0000006000007945 */ /* 0x000fe20003800000 */
[----:B------:R-:W-:-:S07]  /*2e240*/  IMAD.MOV.U32 R15, RZ, RZ, -0x1 ;  /* 0xffffffffff0f7424 */ /* 0x000fce00078e00ff */
[----:B0-23--:R-:W-:Y:S05]  /*2e250*/  WARPSYNC.COLLECTIVE R15, `(.L_x_3857) ;  /* 0x000000000f0c7348 */ /* 0x00dfea0003c00000 */
[----:B------:R-:W-:Y:S02]  /*2e260*/  ELECT P6, UR62, PT ;  /* 0x00000000003e782f */ /* 0x000fe400038c0000 */
[----:B------:R-:W-:Y:S01]  /*2e270*/  MOV R14, UR62 ;  /* 0x0000003e000e7c02 */ /* 0x000fe20008000f00 */
[----:B0-23--:R-:W-:Y:S10]  /*2e280*/  ENDCOLLECTIVE ;  /* 0x000000000000791b */ /* 0x00dff40003800000 */
.L_x_3857:
[----:B------:R-:W-:Y:S05]  /*2e290*/  BSYNC B0 ;  /* 0x0000000000007941 */ /* 0x000fea0003800000 */
.L_x_3856:
[----:B------:R-:W-:Y:S05]  /*2e2a0*/  BRA `(.L_x_3858) ;  /* 0xffffffb0008c7947 */ /* 0x000fea000383ffff */
.L_x_3703:
[----:B0-----:R0:W1:Y:S02]  /*2e2b0*/  SYNCS.PHASECHK.TRANS64.TRYWAIT P1, [R5+URZ+0x38840], R0 ;  /* 0x03884000050075a7 */ /* 0x001064000802017f */
[----:B-1----:R-:W-:Y:S05]  /*2e2c0*/  @!P1 NANOSLEEP.SYNCS 0x989680 ;  /* 0x009896800000995d */ /* 0x002fea0003900000 */
[----:B------:R-:W1:Y:S02]  /*2e2d0*/  @!P1 SYNCS.PHASECHK.TRANS64 P1, [R5+URZ+0x38840], R0 ;  /* 0x03884000050095a7 */ /* 0x000e64000802007f */
[----:B-1----:R-:W-:Y:S05]  /*2e2e0*/  @!P1 BRA `(.L_x_3703) ;  /* 0xfffffffc00f09947 */ /* 0x002fea000383ffff */
[----:B------:R-:W-:Y:S05]  /*2e2f0*/  BRA `(.L_x_3859) ;  /* 0xffffffb000ac7947 */ /* 0x000fea000383ffff */
.L_x_3705:
[----:B-1----:R1:W4:Y:S02]  /*2e300*/  SYNCS.PHASECHK.TRANS64.TRYWAIT P1, [R3+URZ+0x38840], R2 ;  /* 0x03884002030075a7 */ /* 0x002324000802017f */
[----:B----4-:R-:W-:Y:S05]  /*2e310*/  @!P1 NANOSLEEP.SYNCS 0x989680 ;  /* 0x009896800000995d */ /* 0x010fea0003900000 */
[----:B------:R-:W4:Y:S02]  /*2e320*/  @!P1 SYNCS.PHASECHK.TRANS64 P1, [R3+URZ+0x38840], R2 ;  /* 0x03884002030095a7 */ /* 0x000f24000802007f */
[----:B----4-:R-:W-:Y:S05]  /*2e330*/  @!P1 BRA `(.L_x_3705) ;  /* 0xfffffffc00f09947 */ /* 0x010fea000383ffff */
[----:B------:R-:W-:Y:S05]  /*2e340*/  BRA `(.L_x_3860) ;  /* 0xffffffb000b87947 */ /* 0x000fea000383ffff */
.L_x_3707:
[----:B----4-:R4:W0:Y:S02]  /*2e350*/  SYNCS.PHASECHK.TRANS64.TRYWAIT P1, [R5+URZ+0x38860], R0 ;  /* 0x03886000050075a7 */ /* 0x010824000802017f */
[----:B0-----:R-:W-:Y:S05]  /*2e360*/  @!P1 NANOSLEEP.SYNCS 0x989680 ;  /* 0x009896800000995d */ /* 0x001fea0003900000 */
[----:B------:R-:W0:Y:S02]  /*2e370*/  @!P1 SYNCS.PHASECHK.TRANS64 P1, [R5+URZ+0x38860], R0 ;  /* 0x03886000050095a7 */ /* 0x000e24000802007f */
[----:B0-----:R-:W-:Y:S05]  /*2e380*/  @!P1 BRA `(.L_x_3707) ;  /* 0xfffffffc00f09947 */ /* 0x001fea000383ffff */
[----:B------:R-:W-:Y:S05]  /*2e390*/  BRA `(.L_x_3861) ;  /* 0xffffffb000b47947 */ /* 0x000fea000383ffff */
.L_x_3862:
        /* <DEDUP_REMOVED lines=14> */
.L_x_5658:


//--------------------- .text._ZN7cutlass13device_kernelIN5flash11enable_sm90INS1_16FlashAttnFwdSm90INS1_25CollectiveMainloopFwdSm90ILi2EN4cute5tupleIJNS5_1CILi1EEES8_S8_EEENS6_IJNS7_ILi64EEESA_SA_EEELi512ENS_10bfloat16_tEfNS_4arch4Sm90ELb1ELb0ELb0ELb0ELb1ELb0ELb0ELb0ELb0ELb1ELb1ELb0EEENS1_21CollectiveEpilogueFwdINS6_IJSA_NS7_ILi512EEESA_EEES9_SC_SE_Li256ELb0ELb1ELb1ELb0EEENS1_19SingleTileSchedulerILb0ELb1ELb1ELi64EEEEEEEEEvNT_6ParamsE --------------------------
	.section	.text._ZN7cutlass13device_kernelIN5flash11enable_sm90INS1_16FlashAttnFwdSm90INS1_25CollectiveMainloopFwdSm90ILi2EN4cute5tupleIJNS5_1CILi1EEES8_S8_EEENS6_IJNS7_ILi64EEESA_SA_EEELi512ENS_10bfloat16_tEfNS_4arch4Sm90ELb1ELb0ELb0ELb0ELb1ELb0ELb0ELb0ELb0ELb1ELb1ELb0EEENS1_21CollectiveEpilogueFwdINS6_IJSA_NS7_ILi512EEESA_EEES9_SC_SE_Li256ELb0ELb1ELb1ELb0EEENS1_19SingleTileSchedulerILb0ELb1ELb1ELi64EEEEEEEEEvNT_6ParamsE,"ax",@progbits
	.align	128
.text._ZN7cutlass13device_kernelIN5flash11enable_sm90INS1_16FlashAttnFwdSm90INS1_25CollectiveMainloopFwdSm90ILi2EN4cute5tupleIJNS5_1CILi1EEES8_S8_EEENS6_IJNS7_ILi64EEESA_SA_EEELi512ENS_10bfloat16_tEfNS_4arch4Sm90ELb1ELb0ELb0ELb0ELb1ELb0ELb0ELb0ELb0ELb1ELb1ELb0EEENS1_21CollectiveEpilogueFwdINS6_IJSA_NS7_ILi512EEESA_EEES9_SC_SE_Li256ELb0ELb1ELb1ELb0EEENS1_19SingleTileSchedulerILb0ELb1ELb1ELi64EEEEEEEEEvNT_6ParamsE:
        .type           _ZN7cutlass13device_kernelIN5flash11enable_sm90INS1_16FlashAttnFwdSm90INS1_25CollectiveMainloopFwdSm90ILi2EN4cute5tupleIJNS5_1CILi1EEES8_S8_EEENS6_IJNS7_ILi64EEESA_SA_EEELi512ENS_10bfloat16_tEfNS_4arch4Sm90ELb1ELb0ELb0ELb0ELb1ELb0ELb0ELb0ELb0ELb1ELb1ELb0EEENS1_21CollectiveEpilogueFwdINS6_IJSA_NS7_ILi512EEESA_EEES9_SC_SE_Li256ELb0ELb1ELb1ELb0EEENS1_19SingleTileSchedulerILb0ELb1ELb1ELi64EEEEEEEEEvNT_6ParamsE,@function
        .size           _ZN7cutlass13device_kernelIN5flash11enable_sm90INS1_16FlashAttnFwdSm90INS1_25CollectiveMainloopFwdSm90ILi2EN4cute5tupleIJNS5_1CILi1EEES8_S8_EEENS6_IJNS7_ILi64EEESA_SA_EEELi512ENS_10bfloat16_tEfNS_4arch4Sm90ELb1ELb0ELb0ELb0ELb1ELb0ELb0ELb0ELb0ELb1ELb1ELb0EEENS1_21CollectiveEpilogueFwdINS6_IJSA_NS7_ILi512EEESA_EEES9_SC_SE_Li256ELb0ELb1ELb1ELb0EEENS1_19SingleTileSchedulerILb0ELb1ELb1ELi64EEEEEEEEEvNT_6ParamsE,(.L_x_5659 - _ZN7cutlass13device_kernelIN5flash11enable_sm90INS1_16FlashAttnFwdSm90INS1_25CollectiveMainloopFwdSm90ILi2EN4cute5tupleIJNS5_1CILi1EEES8_S8_EEENS6_IJNS7_ILi64EEESA_SA_EEELi512ENS_10bfloat16_tEfNS_4arch4Sm90ELb1ELb0ELb0ELb0ELb1ELb0ELb0ELb0ELb0ELb1ELb1ELb0EEENS1_21CollectiveEpilogueFwdINS6_IJSA_NS7_ILi512EEESA_EEES9_SC_SE_Li256ELb0ELb1ELb1ELb0EEENS1_19SingleTileSchedulerILb0ELb1ELb1ELi64EEEEEEEEEvNT_6ParamsE)
        .other          _ZN7cutlass13device_kernelIN5flash11enable_sm90INS1_16FlashAttnFwdSm90INS1_25CollectiveMainloopFwdSm90ILi2EN4cute5tupleIJNS5_1CILi1EEES8_S8_EEENS6_IJNS7_ILi64EEESA_SA_EEELi512ENS_10bfloat16_tEfNS_4arch4Sm90ELb1ELb0ELb0ELb0ELb1ELb0ELb0ELb0ELb0ELb1ELb1ELb0EEENS1_21CollectiveEpilogueFwdINS6_IJSA_NS7_ILi512EEESA_EEES9_SC_SE_Li256ELb0ELb1ELb1ELb0EEENS1_19SingleTileSchedulerILb0ELb1ELb1ELi64EEEEEEEEEvNT_6ParamsE,@"STO_CUDA_ENTRY STV_DEFAULT"
_ZN7cutlass13device_kernelIN5flash11enable_sm90INS1_16FlashAttnFwdSm90INS1_25CollectiveMainloopFwdSm90ILi2EN4cute5tupleIJNS5_1CILi1EEES8_S8_EEENS6_IJNS7_ILi64EEESA_SA_EEELi512ENS_10bfloat16_tEfNS_4arch4Sm90ELb1ELb0ELb0ELb0ELb1ELb0ELb0ELb0ELb0ELb1ELb1ELb0EEENS1_21CollectiveEpilogueFwdINS6_IJSA_NS7_ILi512EEESA_EEES9_SC_SE_Li256ELb0ELb1ELb1ELb0EEENS1_19SingleTileSchedulerILb0ELb1ELb1ELi64EEEEEEEEEvNT_6ParamsE:
        /* <DEDUP_REMOVED lines=40> */
.L_x_3863:
        /* <DEDUP_REMOVED lines=22> */
.L_x_3864:
        /* <DEDUP_REMOVED lines=18> */
.L_x_3865:
        /* <DEDUP_REMOVED lines=22> */
.L_x_3866:
        /* <DEDUP_REMOVED lines=23> */
.L_x_3867:
        /* <DEDUP_REMOVED lines=9> */
.L_x_3870:
        /* <DEDUP_REMOVED lines=25> */
[----:B------:R-:W0:Y:S01]  /*09f0*/  S2UR UR7, SR_CTAID.X ;  /* 0x00000000000779c3 */ /* 0x000e220000002500 */
[----:B------:R-:W-:Y:S01]  /*0a00*/  ULDC UR10, c[0x0][0x2f0] ;  /* 0x0000bc00000a7ab9 */ /* 0x000fe20000000800 */
[----:B------:R-:W-:Y:S01]  /*0a10*/  VIADD R16, R30, 0xffffff80 ;  /* 0xffffff801e107836 */ /* 0x000fe20000000000 */
[----:B------:R-:W-:-:S04]  /*0a20*/  UISETP.NE.AND.EX UP0, UPT, UR5, URZ, UPT, UP0 ;  /* 0x0000003f0500728c */ /* 0x000fc8000bf05300 */
[----:B------:R-:W-:Y:S01]  /*0a30*/  USEL UR41, UR41, 0x1, UP0 ;  /* 0x0000000129297887 */ /* 0x000fe20008000000 */
[----:B------:R-:W1:Y:S01]  /*0a40*/  S2UR UR44, SR_CgaCtaId ;  /* 0x00000000002c79c3 */ /* 0x000e620000008800 */
[----:B------:R-:W-:Y:S02]  /*0a50*/  UISETP.NE.AND UP0, UPT, UR11, 0x1, UPT ;  /* 0x000000010b00788c */ /* 0x000fe4000bf05270 */
[----:B------:R-:W-:-:S04]  /*0a60*/  UIMAD UR4, UR41, UR10, 0x3f ;  /* 0x0000003f290474a4 */ /* 0x000fc8000f8e020a */
[----:B------:R-:W-:Y:S01]  /*0a70*/  PLOP3.LUT P0, PT, PT, PT, UP0, 0x80, 0x0 ;  /* 0x000000000000781c */ /* 0x000fe20003f0f008 */
[----:B------:R-:W-:-:S04]  /*0a80*/  USHF.R.S32.HI UR5, URZ, 0x1f, UR4 ;  /* 0x0000001f3f057899 */ /* 0x000fc80008011404 */
[----:B------:R-:W-:-:S04]  /*0a90*/  ULEA.HI UR5, UR5, UR4, URZ, 0x6 ;  /* 0x0000000405057291 */ /* 0x000fc8000f8f303f */
[----:B------:R-:W-:-:S04]  /*0aa0*/  USHF.R.S32.HI UR6, URZ, 0x6, UR5 ;  /* 0x000000063f067899 */ /* 0x000fc80008011405 */
[----:B0-----:R-:W-:Y:S08]  /*0ab0*/  @!P0 BRA `(.L_x_3872) ;  /* 0x00000020003c8947 */ /* 0x001ff00003800000 */
[----:B------:R-:W-:Y:S01]  /*0ac0*/  ULDC UR4, c[0x0][0x448] ;  /* 0x0001120000047ab9 */ /* 0x000fe20000000800 */
[----:B------:R-:W-:Y:S01]  /*0ad0*/  ULEA UR7, UR7, 0x3f, 0x6 ;  /* 0x0000003f07077891 */ /* 0x000fe2000f8e303f */
[----:B------:R-:W-:Y:S01]  /*0ae0*/  PLOP3.LUT P0, PT, PT, PT, PT, 0x80, 0x0 ;  /* 0x000000000000781c */ /* 0x000fe20003f0f070 */
[----:B------:R-:W-:Y:S01]  /*0af0*/  UISETP.NE.AND UP0, UPT, UR4, 0x1, UPT ;  /* 0x000000010400788c */ /* 0x000fe2000bf05270 */
[----:B------:R-:W-:Y:S01]  /*0b00*/  IMAD.MOV.U32 R3, RZ, RZ, RZ ;  /* 0x000000ffff037224 */ /* 0x000fe200078e00ff */
[----:B------:R-:W-:Y:S01]  /*0b10*/  ULDC UR8, c[0x0][0x288] ;  /* 0x0000a20000087ab9 */ /* 0x000fe20000000800 */
[----:B------:R-:W-:Y:S01]  /*0b20*/  USHF.R.U32.HI UR11, URZ, 0x10, UR9 ;  /* 0x000000103f0b7899 */ /* 0x000fe20008011609 */
[----:B------:R-:W-:Y:S01]  /*0b30*/  IMAD.MOV.U32 R5, RZ, RZ, RZ ;  /* 0x000000ffff057224 */ /* 0x000fe200078e00ff */
[----:B------:R-:W-:Y:S01]  /*0b40*/  UIADD3 UR8, -UR8, 0x40, URZ ;  /* 0x0000004008087890 */ /* 0x000fe2000fffe13f */
[----:B------:R-:W-:Y:S01]  /*0b50*/  MOV R6, RZ ;  /* 0x000000ff00067202 */ /* 0x000fe20000000f00 */
[----:B------:R-:W-:Y:S01]  /*0b60*/  ULOP3.LUT UR9, UR9, 0xffff, URZ, 0xc0, !UPT ;  /* 0x0000ffff09097892 */ /* 0x000fe2000f8ec03f */
[----:B------:R-:W-:Y:S01]  /*0b70*/  CS2R R150, SRZ ;  /* 0x0000000000967805 */ /* 0x000fe2000001ff00 */
[----:B------:R-:W-:Y:S01]  /*0b80*/  UIMAD UR8, UR41, UR10, UR8 ;  /* 0x0000000a290872a4 */ /* 0x000fe2000f8e0208 */
[----:B------:R-:W-:Y:S01]  /*0b90*/  CS2R R148, SRZ ;  /* 0x0000000000947805 */ /* 0x000fe2000001ff00 */
[----:B------:R-:W-:Y:S01]  /*0ba0*/  @UP0 ULDC UR4, c[0x0][0x44c] ;  /* 0x0001130000040ab9 */ /* 0x000fe20000000800 */
[----:B------:R-:W-:Y:S01]  /*0bb0*/  @UP0 ULDC UR12, c[0x0][0x450] ;  /* 0x00011400000c0ab9 */ /* 0x000fe20000000800 */
[----:B------:R-:W-:Y:S01]  /*0bc0*/  UIMAD.WIDE.U32 UR4, UR7, UR4, URZ ;  /* 0x00000004070472a5 */ /* 0x000fe2000f8e003f */
[----:B------:R-:W-:-:S02]  /*0bd0*/  CS2R R146, SRZ ;  /* 0x0000000000927805 */ /* 0x000fc4000001ff00 */
[----:B------:R-:W-:Y:S02]  /*0be0*/  CS2R R144, SRZ ;  /* 0x0000000000907805 */ /* 0x000fe4000001ff00 */
[----:B------:R-:W-:Y:S01]  /*0bf0*/  CS2R R142, SRZ ;  /* 0x00000000008e7805 */ /* 0x000fe2000001ff00 */
[----:B------:R-:W-:Y:S01]  /*0c00*/  @UP0 USHF.R.U32.HI UR7, URZ, UR12, UR5 ;  /* 0x0000000c3f070299 */ /* 0x000fe20008011605 */
[----:B------:R-:W-:Y:S02]  /*0c10*/  CS2R R140, SRZ ;  /* 0x00000000008c7805 */ /* 0x000fe4000001ff00 */
[----:B------:R-:W-:Y:S02]  /*0c20*/  CS2R R138, SRZ ;  /* 0x00000000008a7805 */ /* 0x000fe4000001ff00 */
[----:B------:R-:W-:Y:S01]  /*0c30*/  CS2R R136, SRZ ;  /* 0x0000000000887805 */ /* 0x000fe2000001ff00 */
[----:B------:R-:W-:Y:S01]  /*0c40*/  UIADD3 UR7, UR8, UR7, URZ ;  /* 0x0000000708077290 */ /* 0x000fe2000fffe03f */
[----:B------:R-:W-:-:S02]  /*0c50*/  CS2R R134, SRZ ;  /* 0x0000000000867805 */ /* 0x000fc4000001ff00 */
[----:B------:R-:W-:Y:S02]  /*0c60*/  CS2R R132, SRZ ;  /* 0x0000000000847805 */ /* 0x000fe4000001ff00 */
[----:B------:R-:W-:Y:S01]  /*0c70*/  CS2R R130, SRZ ;  /* 0x0000000000827805 */ /* 0x000fe2000001ff00 */
[----:B------:R-:W-:Y:S01]  /*0c80*/  USHF.R.S32.HI UR4, URZ, 0x1f, UR7 ;  /* 0x0000001f3f047899 */ /* 0x000fe20008011407 */
[----:B------:R-:W-:Y:S02]  /*0c90*/  CS2R R128, SRZ ;  /* 0x0000000000807805 */ /* 0x000fe4000001ff00 */
[----:B------:R-:W-:Y:S02]  /*0ca0*/  CS2R R126, SRZ ;  /* 0x00000000007e7805 */ /* 0x000fe4000001ff00 */
[----:B------:R-:W-:Y:S01]  /*0cb0*/  CS2R R124, SRZ ;  /* 0x00000000007c7805 */ /* 0x000fe2000001ff00 */
[----:B------:R-:W-:Y:S01]  /*0cc0*/  ULEA.HI UR4, UR4, UR7, URZ, 0x6 ;  /* 0x0000000704047291 */ /* 0x000fe2000f8f303f */
[----:B------:R-:W-:-:S02]  /*0cd0*/  CS2R R122, SRZ ;  /* 0x00000000007a7805 */ /* 0x000fc4000001ff00 */
[----:B------:R-:W-:Y:S02]  /*0ce0*/  CS2R R120, SRZ ;  /* 0x0000000000787805 */ /* 0x000fe4000001ff00 */
[----:B------:R-:W-:Y:S01]  /*0cf0*/  CS2R R118, SRZ ;  /* 0x0000000000767805 */ /* 0x000fe2000001ff00 */
[----:B------:R-:W-:Y:S01]  /*0d00*/  USHF.R.S32.HI UR4, URZ, 0x6, UR4 ;  /* 0x000000063f047899 */ /* 0x000fe20008011404 */
[----:B------:R-:W-:Y:S02]  /*0d10*/  CS2R R116, SRZ ;  /* 0x0000000000747805 */ /* 0x000fe4000001ff00 */
[----:B------:R-:W-:Y:S02]  /*0d20*/  CS2R R114, SRZ ;  /* 0x0000000000727805 */ /* 0x000fe4000001ff00 */
[----:B------:R-:W-:Y:S01]  /*0d30*/  CS2R R112, SRZ ;  /* 0x0000000000707805 */ /* 0x000fe2000001ff00 */
[----:B------:R-:W-:Y:S01]  /*0d40*/  UISETP.LT.AND UP0, UPT, UR6, UR4, UPT ;  /* 0x000000040600728c */ /* 0x000fe2000bf01270 */
[----:B------:R-:W-:-:S02]  /*0d50*/  CS2R R110, SRZ ;  /* 0x00000000006e7805 */ /* 0x000fc4000001ff00 */
[----:B------:R-:W-:Y:S02]  /*0d60*/  CS2R R108, SRZ ;  /* 0x00000000006c7805 */ /* 0x000fe4000001ff00 */
[----:B------:R-:W-:Y:S01]  /*0d70*/  CS2R R106, SRZ ;  /* 0x00000000006a7805 */ /* 0x000fe2000001ff00 */
[----:B------:R-:W-:Y:S01]  /*0d80*/  USEL UR6, UR6, UR4, UP0 ;  /* 0x0000000406067287 */ /* 0x000fe20008000000 */
[----:B------:R-:W-:Y:S01]  /*0d90*/  CS2R R104, SRZ ;  /* 0x0000000000687805 */ /* 0x000fe2000001ff00 */
[----:B------:R-:W-:Y:S01]  /*0da0*/  UISETP.NE.AND UP0, UPT, UR11, URZ, UPT ;  /* 0x0000003f0b00728c */ /* 0x000fe2000bf05270 */
[----:B------:R-:W-:Y:S01]  /*0db0*/  CS2R R102, SRZ ;  /* 0x0000000000667805 */ /* 0x000fe2000001ff00 */
[----:B------:R-:W-:Y:S01]  /*0dc0*/  UISETP.GE.AND UP1, UPT, UR6, 0x1, UPT ;  /* 0x000000010600788c */ /* 0x000fe2000bf26270 */
[----:B------:R-:W-:Y:S02]  /*0dd0*/  CS2R R100, SRZ ;  /* 0x0000000000647805 */ /* 0x000fe4000001ff00 */
[----:B------:R-:W-:-:S02]  /*0de0*/  CS2R R98, SRZ ;  /* 0x0000000000627805 */ /* 0x000fc4000001ff00 */
[----:B------:R-:W-:Y:S02]  /*0df0*/  CS2R R96, SRZ ;  /* 0x0000000000607805 */ /* 0x000fe4000001ff00 */
[----:B------:R-:W-:Y:S02]  /*0e00*/  CS2R R94, SRZ ;  /* 0x00000000005e7805 */ /* 0x000fe4000001ff00 */
[----:B------:R-:W-:Y:S02]  /*0e10*/  CS2R R92, SRZ ;  /* 0x00000000005c7805 */ /* 0x000fe4000001ff00 */
[----:B------:R-:W-:Y:S02]  /*0e20*/  PLOP3.LUT P1, PT, PT, PT, UP1, 0x80, 0x0 ;  /* 0x000000000000781c */ /* 0x000fe40003f2f018 */
[----:B------:R-:W-:Y:S02]  /*0e30*/  CS2R R90, SRZ ;  /* 0x00000000005a7805 */ /* 0x000fe4000001ff00 */
[----:B------:R-:W-:Y:S01]  /*0e40*/  CS2R R88, SRZ ;  /* 0x0000000000587805 */ /* 0x000fe2000001ff00 */
[----:B------:R-:W-:Y:S01]  /*0e50*/  @!UP0 ULDC UR11, c[0x0][0x9f0] ;  /* 0x00027c00000b8ab9 */ /* 0x000fe20000000800 */
        /* <DEDUP_REMOVED lines=39> */
[----:B------:R0:W2:Y:S02]  /*10d0*/  F2I.FTZ.U32.TRUNC.NTZ R3, R2 ;  /* 0x0000000200037305 */ /* 0x0000a4000021f000 */
[----:B0-----:R-:W-:Y:S01]  /*10e0*/  IMAD.MOV.U32 R2, RZ, RZ, RZ ;  /* 0x000000ffff027224 */ /* 0x001fe200078e00ff */
[----:B--2---:R-:W-:-:S05]  /*10f0*/  IADD3 R10, RZ, -R3, RZ ;  /* 0x80000003ff0a7210 */ /* 0x004fca0007ffe0ff */
[----:B------:R-:W-:-:S04]  /*1100*/  IMAD R9, R10, R7, RZ ;  /* 0x000000070a097224 */ /* 0x000fc800078e02ff */
[----:B------:R-:W-:Y:S01]  /*1110*/  IMAD.HI.U32 R3, R3, R9, R2 ;  /* 0x0000000903037227 */ /* 0x000fe200078e0002 */
[----:B------:R-:W-:-:S05]  /*1120*/  MOV R2, R4 ;  /* 0x0000000400027202 */ /* 0x000fca0000000f00 */
[----:B------:R-:W-:-:S04]  /*1130*/  IMAD.HI.U32 R3, R3, R0, RZ ;  /* 0x0000000003037227 */ /* 0x000fc800078e00ff */
[----:B------:R-:W-:-:S05]  /*1140*/  IMAD R0, R3, R2, R0 ;  /* 0x0000000203007224 */ /* 0x000fca00078e0200 */
[----:B------:R-:W-:-:S13]  /*1150*/  ISETP.GT.U32.AND P2, PT, R7, R0, PT ;  /* 0x000000000700720c */ /* 0x000fda0003f44070 */
[----:B------:R-:W-:Y:S02]  /*1160*/  @!P2 IMAD.IADD R0, R0, 0x1, -R7 ;  /* 0x000000010000a824 */ /* 0x000fe400078e0a07 */
[----:B------:R-:W-:Y:S01]  /*1170*/  @!P2 VIADD R3, R3, 0x1 ;  /* 0x000000010303a836 */ /* 0x000fe20000000000 */
[----:B------:R-:W-:Y:S02]  /*1180*/  ISETP.NE.AND P2, PT, RZ, UR11, PT ;  /* 0x0000000bff007c0c */ /* 0x000fe4000bf45270 */
[----:B------:R-:W-:-:S13]  /*1190*/  ISETP.GE.U32.AND P1, PT, R0, R7, PT ;  /* 0x000000070000720c */ /* 0x000fda0003f26070 */
[----:B------:R-:W-:-:S05]  /*11a0*/  @P1 IADD3 R3, R3, 0x1, RZ ;  /* 0x0000000103031810 */ /* 0x000fca0007ffe0ff */
[----:B------:R-:W-:Y:S01]  /*11b0*/  @!P3 IMAD.MOV R3, RZ, RZ, -R3 ;  /* 0x000000ffff03b224 */ /* 0x000fe200078e0a03 */
[----:B------:R-:W-:-:S07]  /*11c0*/  @!P2 LOP3.LUT R3, RZ, UR11, RZ, 0x33, !PT ;  /* 0x0000000bff03ac12 */ /* 0x000fce000f8e33ff */
.L_x_3873:
[----:B------:R-:W-:Y:S01]  /*11d0*/  IMAD R0, R3, UR9, RZ ;  /* 0x0000000903007c24 */ /* 0x000fe2000f8e02ff */
[----:B------:R-:W-:Y:S01]  /*11e0*/  CS2R R34, SRZ ;  /* 0x0000000000227805 */ /* 0x000fe2000001ff00 */
[----:B------:R-:W-:Y:S01]  /*11f0*/  IMAD.MOV.U32 R36, RZ, RZ, RZ ;  /* 0x000000ffff247224 */ /* 0x000fe200078e00ff */
[----:B------:R-:W-:Y:S02]  /*1200*/  CS2R R32, SRZ ;  /* 0x0000000000207805 */ /* 0x000fe4000001ff00 */
[----:B------:R-:W-:Y:S02]  /*1210*/  CS2R R30, SRZ ;  /* 0x00000000001e7805 */ /* 0x000fe4000001ff00 */
[----:B------:R-:W-:Y:S02]  /*1220*/  VIADDMNMX R3, R0, R3, UR6, PT ;  /* 0x0000000600037e46 */ /* 0x000fe4000b800103 */
[----:B------:R-:W-:Y:S02]  /*1230*/  CS2R R28, SRZ ;  /* 0x00000000001c7805 */ /* 0x000fe4000001ff00 */
[----:B------:R-:W-:-:S02]  /*1240*/  CS2R R26, SRZ ;  /* 0x00000000001a7805 */ /* 0x000fc4000001ff00 */
        /* <DEDUP_REMOVED lines=9> */
[----:B------:R-:W-:-:S04]  /*12e0*/  IADD3 R5, R16, -R5, RZ ;  /* 0x8000000510057210 */ /* 0x000fc80007ffe0ff */
        /* <DEDUP_REMOVED lines=12> */
[----:B-1----:R-:W-:Y:S01]  /*13b0*/  ULEA UR5, UR44, UR7, 0x18 ;  /* 0x000000072c057291 */ /* 0x002fe2000f8ec03f */
        /* <DEDUP_REMOVED lines=12> */
.L_x_3875:
[----:B------:R-:W-:-:S04]  /*1480*/  SHF.L.U32 R2, RZ, 0x1f, RZ ;  /* 0x0000001fff027819 */ /* 0x000fc800000006ff */
[----:B------:R-:W0:Y:S02]  /*1490*/  SYNCS.PHASECHK.TRANS64.TRYWAIT P1, [UR5+0x28c50], R2 ;  /* 0x028c5002ff0075a7 */ /* 0x000e240008020145 */
[----:B0-----:R-:W-:Y:S05]  /*14a0*/  @!P1 BRA `(.L_x_3876) ;  /* 0x000000dc00889947 */ /* 0x001fea0003800000 */
.L_x_3972:
        /* <DEDUP_REMOVED lines=39> */
.L_x_3877:
        /* <DEDUP_REMOVED lines=9> */
.L_x_3884:
[----:B------:R-:W-:Y:S01]  /*17b0*/  BAR.SYNC.DEFER_BLOCKING 0xe, 0x100 ;  /* 0x0384000000007b1d */ /* 0x000fe20000010000 */
[----:B01----:R-:W-:Y:S01]  /*17c0*/  IMAD.U32 R5, RZ, RZ, UR4 ;  /* 0x00000004ff057e24 */ /* 0x003fe2000f8e00ff */
[----:B------:R-:W-:Y:S01]  /*17d0*/  UIADD3 UR4, UR4, 0x1, URZ ;  /* 0x0000000104047890 */ /* 0x000fe2000fffe03f */
[C---:B------:R-:W-:Y:S01]  /*17e0*/  ISETP.GT.AND P2, PT, R3.reuse, R0, PT ;  /* 0x000000000300720c */ /* 0x040fe20003f44270 */
[----:B------:R-:W-:Y:S02]  /*17f0*/  VIADD R3, R3, 0xffffffff ;  /* 0xffffffff03037836 */ /* 0x000fe40000000000 */
[----:B------:R-:W-:Y:S01]  /*1800*/  LEA R2, R5, R4, 0x6 ;  /* 0x0000000405027211 */ /* 0x000fe200078e30ff */
[----:B------:R-:W-:-:S03]  /*1810*/  UISETP.NE.AND UP0, UPT, UR4, 0x2, UPT ;  /* 0x000000020400788c */ /* 0x000fc6000bf05270 */
        /* <DEDUP_REMOVED lines=136> */
.L_x_3879:
[----:B------:R-:W-:Y:S01]  /*20a0*/  ULEA UR7, UR4, UR5, 0x3 ;  /* 0x0000000504077291 */ /* 0x000fe2000f8e183f */
[----:B------:R-:W-:-:S08]  /*20b0*/  SHF.L.U32 R2, R7, 0x1f, RZ ;  /* 0x0000001f07027819 */ /* 0x000fd000000006ff */
[----:B------:R0:W1:Y:S01]  /*20c0*/  SYNCS.PHASECHK.TRANS64.TRYWAIT P1, [UR7+0x28c50], R2 ;  /* 0x028c5002ff0075a7 */ /* 0x0000620008020147 */
[----:B------:R-:W-:Y:S05]  /*20d0*/  @!P0 BRA `(.L_x_3880) ;  /* 0x0000000000048947 */ /* 0x000fea0003800000 */
[----:B------:R-:W-:Y:S01]  /*20e0*/  BPT.TRAP 0x1 ;  /* 0x000000040000795c */ /* 0x000fe20000300000 */
.L_x_3880:
[----:B-1----:R-:W-:Y:S05]  /*20f0*/  @P1 BRA `(.L_x_3881) ;  /* 0x0000000000081947 */ /* 0x002fea0003800000 */
[----:B------:R-:W1:Y:S02]  /*2100*/  SYNCS.PHASECHK.TRANS64.TRYWAIT P1, [UR7+0x28c50], R2 ;  /* 0x028c5002ff0075a7 */ /* 0x000e640008020147 */
[----:B-1----:R-:W-:Y:S05]  /*2110*/  @!P1 BRA `(.L_x_3882) ;  /* 0x000000d000849947 */ /* 0x002fea0003800000 */
.L_x_3881:
        /* <DEDUP_REMOVED lines=26> */
.L_x_3883:
[----:B------:R-:W-:-:S04]  /*22c0*/  UIADD3 UR7, UR7, 0x28c60, URZ ;  /* 0x00028c6007077890 */ /* 0x000fc8000fffe03f */
[----:B------:R-:W-:-:S09]  /*22d0*/  UPRMT UR7, UR44, 0x654, UR7 ;  /* 0x000006542c077896 */ /* 0x000fd20008000007 */
[----:B------:R-:W-:Y:S01]  /*22e0*/  SYNCS.ARRIVE.TRANS64.RED.A1T0 RZ, [UR7], RZ ;  /* 0x000000ffffff79a7 */ /* 0x000fe20008100407 */
[----:B------:R-:W-:Y:S05]  /*22f0*/  @P2 BRA `(.L_x_3884) ;  /* 0xfffffff4002c2947 */ /* 0x000fea000383ffff */
[----:B------:R-:W-:-:S12]  /*2300*/  USHF.L.U32 UR4, UR4, 0x6, URZ ;  /* 0x0000000604047899 */ /* 0x000fd8000800063f */
.L_x_3878:
[----:B------:R-:W-:Y:S01]  /*2310*/  BAR.SYNC.DEFER_BLOCKING 0xe, 0x100 ;  /* 0x0384000000007b1d */ /* 0x000fe20000010000 */
[----:B------:R-:W-:Y:S01]  /*2320*/  VIADD R4, R4, UR4 ;  /* 0x0000000404047c36 */ /* 0x000fe20008000000 */
[----:B------:R-:W-:Y:S01]  /*2330*/  PLOP3.LUT P0, PT, PT, PT, PT, 0x8, 0x0 ;  /* 0x000000000000781c */ /* 0x000fe20003f0e170 */
[----:B------:R-:W-:Y:S01]  /*2340*/  IMAD.MOV.U32 R6, RZ, RZ, RZ ;  /* 0x000000ffff067224 */ /* 0x000fe200078e00ff */
[----:B01----:R-:W-:Y:S02]  /*2350*/  MOV R5, RZ ;  /* 0x000000ff00057202 */ /* 0x003fe40000000f00 */
[----:B------:R-:W-:-:S05]  /*2360*/  LEA R4, R4, UR5, 0x2 ;  /* 0x0000000504047c11 */ /* 0x000fca000f8e10ff */
        /* <DEDUP_REMOVED lines=132> */
.L_x_3872:
[----:B------:R-:W-:Y:S01]  /*2bb0*/  ULDC UR4, c[0x0][0x448] ;  /* 0x0001120000047ab9 */ /* 0x000fe20000000800 */
[----:B------:R-:W-:Y:S02]  /*2bc0*/  ULEA UR7, UR7, 0x3f, 0x6 ;  /* 0x0000003f07077891 */ /* 0x000fe4000f8e303f */
[----:B------:R-:W-:Y:S01]  /*2bd0*/  UISETP.NE.AND UP0, UPT, UR4, 0x1, UPT ;  /* 0x000000010400788c */ /* 0x000fe2000bf05270 */
[----:B------:R-:W-:Y:S01]  /*2be0*/  ULDC UR8, c[0x0][0x288] ;  /* 0x0000a20000087ab9 */ /* 0x000fe20000000800 */
[----:B------:R-:W-:Y:S02]  /*2bf0*/  ULOP3.LUT UR40, UR9, 0xffff, URZ, 0xc0, !UPT ;  /* 0x0000ffff09287892 */ /* 0x000fe4000f8ec03f */
[----:B------:R-:W-:Y:S02]  /*2c00*/  UIADD3 UR8, -UR8, 0x40, URZ ;  /* 0x0000004008087890 */ /* 0x000fe4000fffe13f */
[----:B------:R-:W-:Y:S02]  /*2c10*/  UP2UR UR45, UPR, URZ, 0x1 ;  /* 0x000000013f2d7883 */ /* 0x000fe40008000000 */
[----:B------:R-:W-:-:S03]  /*2c20*/  UIMAD UR8, UR41, UR10, UR8 ;  /* 0x0000000a290872a4 */ /* 0x000fc6000f8e0208 */
[----:B------:R-:W-:Y:S01]  /*2c30*/  @UP0 ULDC UR4, c[0x0][0x44c] ;  /* 0x0001130000040ab9 */ /* 0x000fe20000000800 */
[----:B------:R-:W-:Y:S01]  /*2c40*/  @UP0 ULDC UR11, c[0x0][0x450] ;  /* 0x00011400000b0ab9 */ /* 0x000fe20000000800 */
[----:B------:R-:W-:-:S04]  /*2c50*/  UIMAD.WIDE.U32 UR4, UR7, UR4, URZ ;  /* 0x00000004070472a5 */ /* 0x000fc8000f8e003f */
[----:B------:R-:W-:Y:S02]  /*2c60*/  @UP0 USHF.R.U32.HI UR7, URZ, UR11, UR5 ;  /* 0x0000000b3f070299 */ /* 0x000fe40008011605 */
[----:B------:R-:W-:Y:S02]  /*2c70*/  USHF.R.U32.HI UR11, URZ, 0x10, UR9 ;  /* 0x000000103f0b7899 */ /* 0x000fe40008011609 */
[----:B------:R-:W-:Y:S02]  /*2c80*/  UIADD3 UR7, UR8, UR7, URZ ;  /* 0x0000000708077290 */ /* 0x000fe4000fffe03f */
[----:B------:R-:W-:Y:S02]  /*2c90*/  UISETP.NE.AND UP1, UPT, UR11, URZ, UPT ;  /* 0x0000003f0b00728c */ /* 0x000fe4000bf25270 */
[----:B------:R-:W-:-:S04]  /*2ca0*/  USHF.R.S32.HI UR4, URZ, 0x1f, UR7 ;  /* 0x0000001f3f047899 */ /* 0x000fc80008011407 */
[----:B------:R-:W-:-:S04]  /*2cb0*/  ULEA.HI UR4, UR4, UR7, URZ, 0x6 ;  /* 0x0000000704047291 */ /* 0x000fc8000f8f303f */
[----:B------:R-:W-:Y:S01]  /*2cc0*/  USHF.R.S32.HI UR4, URZ, 0x6, UR4 ;  /* 0x000000063f047899 */ /* 0x000fe20008011404 */
[----:B------:R-:W-:-:S03]  /*2cd0*/  @!UP1 ULDC UR11, c[0x0][0x9f0] ;  /* 0x00027c00000b9ab9 */ /* 0x000fc60000000800 */
[----:B------:R-:W-:-:S04]  /*2ce0*/  UISETP.LT.AND UP0, UPT, UR6, UR4, UPT ;  /* 0x000000040600728c */ /* 0x000fc8000bf01270 */
[----:B------:R-:W-:-:S03]  /*2cf0*/  USEL UR10, UR6, UR4, UP0 ;  /* 0x00000004060a7287 */ /* 0x000fc60008000000 */
[----:B------:R-:W-:Y:S01]  /*2d00*/  UMOV UR4, URZ ;  /* 0x0000003f00047c82 */ /* 0x000fe20008000000 */
[----:B------:R-:W-:-:S06]  /*2d10*/  UISETP.GE.AND UP0, UPT, UR10, 0x1, UPT ;  /* 0x000000010a00788c */ /* 0x000fcc000bf06270 */
        /* <DEDUP_REMOVED lines=15> */
[----:B0-----:R-:W-:-:S02]  /*2e10*/  IADD3 R2, R0, 0xffffffe, RZ ;  /* 0x0ffffffe00027810 */ /* 0x001fc40007ffe0ff */
[----:B------:R-:W-:-:S04]  /*2e20*/  IADD3 R0, RZ, -R5, RZ ;  /* 0x80000005ff007210 */ /* 0x000fc80007ffe0ff */
        /* <DEDUP_REMOVED lines=18> */
.L_x_3885:
        /* <DEDUP_REMOVED lines=77> */
[----:B-1----:R-:W-:Y:S01]  /*3420*/  ULEA UR39, UR44, UR39, 0x18 ;  /* 0x000000272c277291 */ /* 0x002fe2000f8ec03f */
        /* <DEDUP_REMOVED lines=21> */
[----:B------:R-:W-:Y:S01]  /*3580*/  MOV R5, UR5 ;  /* 0x0000000500057c02 */ /* 0x000fe20008000f00 */
[----:B------:R-:W-:Y:S01]  /*3590*/  ULDC.64 UR4, c[0x4][0x98] ;  /* 0x0100260000047ab9 */ /* 0x000fe20000000a00 */
[----:B------:R-:W-:Y:S01]  /*35a0*/  MOV R10, UR6 ;  /* 0x00000006000a7c02 */ /* 0x000fe20008000f00 */
[----:B------:R-:W-:Y:S01]  /*35b0*/  IMAD.U32 R6, RZ, RZ, UR4 ;  /* 0x00000004ff067e24 */ /* 0x000fe2000f8e00ff */
[----:B------:R-:W-:Y:S01]  /*35c0*/  MOV R12, 0x1 ;  /* 0x00000001000c7802 */ /* 0x000fe20000000f00 */
[----:B------:R-:W-:-:S02]  /*35d0*/  IMAD.U32 R7, RZ, RZ, UR5 ;  /* 0x00000005ff077e24 */ /* 0x000fc4000f8e00ff */
[----:B------:R-:W-:Y:S02]  /*35e0*/  IMAD.U32 R11, RZ, RZ, UR7 ;  /* 0x00000007ff0b7e24 */ /* 0x000fe4000f8e00ff */
[----:B------:R-:W-:Y:S02]  /*35f0*/  IMAD.MOV.U32 R8, RZ, RZ, 0x70 ;  /* 0x00000070ff087424 */ /* 0x000fe400078e00ff */
[----:B0-----:R-:W-:-:S07]  /*3600*/  IMAD.MOV.U32 R13, RZ, RZ, RZ ;  /* 0x000000ffff0d7224 */ /* 0x001fce00078e00ff */
[----:B------:R-:W-:-:S07]  /*3610*/  LEPC R20, `(.L_x_3886) ;  /* 0x000000001014794e */ /* 0x000fce0000000000 */
[----:B-1----:R-:W-:Y:S05]  /*3620*/  CALL.ABS.NOINC R2 ;  /* 0x0000000002007343 */ /* 0x002fea0003c00000 */
.L_x_3886:
        /* <DEDUP_REMOVED lines=11> */
.L_x_3973:
[----:B------:R-:W-:Y:S01]  /*36e0*/  ULOP3.LUT UR4, UR43, 0x1, URZ, 0xfc, !UPT ;  /* 0x000000012b047892 */ /* 0x000fe2000f8efc3f */
[----:B0-----:R-:W-:Y:S02]  /*36f0*/  LOP3.LUT R0, R3, 0x7ffffffc, RZ, 0xc0, !PT ;  /* 0x7ffffffc03007812 */ /* 0x001fe400078ec0ff */
[----:B------:R-:W-:Y:S02]  /*3700*/  IADD3 R3, -R2, R19, RZ ;  /* 0x0000001302037210 */ /* 0x000fe40007ffe1ff */
[----:B------:R-:W-:Y:S01]  /*3710*/  LEA.HI R7, R7, R6, RZ, 0x3 ;  /* 0x0000000607077211 */ /* 0x000fe200078f18ff */
[----:B------:R-:W-:Y:S01]  /*3720*/  IMAD.U32 R2, RZ, RZ, UR4 ;  /* 0x00000004ff027e24 */ /* 0x000fe2000f8e00ff */
[----:B------:R-:W-:Y:S01]  /*3730*/  LEA.HI R4, R4, R5, RZ, 0x5 ;  /* 0x0000000504047211 */ /* 0x000fe200078f28ff */
[----:B------:R-:W-:Y:S01]  /*3740*/  IMAD.IADD R0, R5, 0x1, -R0 ;  /* 0x0000000105007824 */ /* 0x000fe200078e0a00 */
[----:B------:R-:W-:Y:S02]  /*3750*/  LOP3.LUT R7, R7, 0xfffffff8, RZ, 0xc0, !PT ;  /* 0xfffffff807077812 */ /* 0x000fe400078ec0ff */
[----:B------:R-:W-:Y:S01]  /*3760*/  ISETP.NE.AND P0, PT, R2, 0x3, PT ;  /* 0x000000030200780c */ /* 0x000fe20003f05270 */
[----:B------:R-:W-:Y:S01]  /*3770*/  IMAD.SHL.U32 R12, R0, 0x2, RZ ;  /* 0x00000002000c7824 */ /* 0x000fe200078e00ff */
[----:B------:R-:W-:-:S02]  /*3780*/  IADD3 R7, R6, -R7, RZ ;  /* 0x8000000706077210 */ /* 0x000fc40007ffe0ff */
[----:B------:R-:W-:Y:S01]  /*3790*/  SHF.R.S32.HI R0, RZ, 0x5, R4 ;  /* 0x00000005ff007819 */ /* 0x000fe20000011404 */
[----:B------:R-:W-:-:S03]  /*37a0*/  IMAD R2, R3, 0x100, R12 ;  /* 0x0000010003027824 */ /* 0x000fc600078e020c */
[----:B------:R-:W-:-:S05]  /*37b0*/  LEA R0, R0, R7, 0x4 ;  /* 0x0000000700007211 */ /* 0x000fca00078e20ff */
[----:B------:R-:W-:Y:S05]  /*37c0*/  @!P0 BRA `(.L_x_3888) ;  /* 0x0000000000048947 */ /* 0x000fea0003800000 */
[----:B------:R-:W-:Y:S01]  /*37d0*/  BPT.TRAP 0x1 ;  /* 0x000000040000795c */ /* 0x000fe20000300000 */
.L_x_3888:
[----:B------:R0:W1:Y:S01]  /*37e0*/  SYNCS.PHASECHK.TRANS64.TRYWAIT P1, [UR39+0x28c30], R13 ;  /* 0x028c300dff0075a7 */ /* 0x0000620008020167 */
[----:B------:R-:W-:Y:S05]  /*37f0*/  @!P0 BRA `(.L_x_3889) ;  /* 0x0000000000048947 */ /* 0x000fea0003800000 */
[----:B------:R-:W-:Y:S01]  /*3800*/  BPT.TRAP 0x1 ;  /* 0x000000040000795c */ /* 0x000fe20000300000 */
.L_x_3889:
[----:B-1----:R-:W-:Y:S05]  /*3810*/  @P1 BRA `(.L_x_3890) ;  /* 0x0000000000081947 */ /* 0x002fea0003800000 */
[----:B------:R-:W1:Y:S02]  /*3820*/  SYNCS.PHASECHK.TRANS64.TRYWAIT P1, [UR39+0x28c30], R13 ;  /* 0x028c300dff0075a7 */ /* 0x000e640008020167 */
[----:B-1----:R-:W-:Y:S05]  /*3830*/  @!P1 BRA `(.L_x_3891) ;  /* 0x000000b800ec9947 */ /* 0x002fea0003800000 */
.L_x_3890:
        /* <DEDUP_REMOVED lines=39> */
.L_x_3892:
[----:B------:R-:W2:Y:S01]  /*3ab0*/  S2R R11, SR_CTAID.X ;  /* 0x00000000000b7919 */ /* 0x000ea20000002500 */
[----:B------:R-:W-:Y:S01]  /*3ac0*/  LEA.HI R3, R17, R16, RZ, 0x2 ;  /* 0x0000001011037211 */ /* 0x000fe200078f10ff */
[----:B------:R-:W-:Y:S01]  /*3ad0*/  UISETP.NE.AND UP0, UPT, UR45, URZ, UPT ;  /* 0x0000003f2d00728c */ /* 0x000fe2000bf05270 */
[----:B------:R-:W-:Y:S02]  /*3ae0*/  ULDC UR7, c[0x0][0x2f0] ;  /* 0x0000bc0000077ab9 */ /* 0x000fe40000000800 */
[----:B------:R-:W-:Y:S01]  /*3af0*/  LOP3.LUT R3, R3, 0xfffffffc, RZ, 0xc0, !PT ;  /* 0xfffffffc03037812 */ /* 0x000fe200078ec0ff */
[----:B------:R-:W-:Y:S01]  /*3b00*/  ULDC UR6, c[0x0][0x288] ;  /* 0x0000a20000067ab9 */ /* 0x000fe20000000800 */
[----:B------:R-:W-:Y:S01]  /*3b10*/  ULDC UR14, c[0x0][0x988] ;  /* 0x00026200000e7ab9 */ /* 0x000fe20000000800 */
[----:B------:R-:W-:Y:S02]  /*3b20*/  PLOP3.LUT P1, PT, PT, PT, UP0, 0x80, 0x0 ;  /* 0x000000000000781c */ /* 0x000fe40003f2f008 */
[----:B------:R-:W-:Y:S01]  /*3b30*/  IMAD.IADD R3, R16, 0x1, -R3 ;  /* 0x0000000110037824 */ /* 0x000fe200078e0a03 */
[----:B------:R-:W-:-:S02]  /*3b40*/  PLOP3.LUT P2, PT, PT, PT, UP0, 0x80, 0x0 ;  /* 0x000000000000781c */ /* 0x000fc40003f4f008 */
[----:B------:R-:W-:Y:S01]  /*3b50*/  @UP0 ULDC UR4, c[0x0][0x44c] ;  /* 0x0001130000040ab9 */ /* 0x000fe20000000800 */
[----:B------:R-:W-:Y:S02]  /*3b60*/  MOV R5, UR6 ;  /* 0x0000000600057c02 */ /* 0x000fe40008000f00 */
[----:B-1----:R-:W-:-:S04]  /*3b70*/  LEA.HI R4, R3, R3, RZ, 0x1 ;  /* 0x0000000303047211 */ /* 0x002fc800078f08ff */
[----:B------:R-:W-:-:S04]  /*3b80*/  LOP3.LUT R4, R4, 0x1ffffffe, RZ, 0xc0, !PT ;  /* 0x1ffffffe04047812 */ /* 0x000fc800078ec0ff */
[----:B------:R-:W-:Y:S01]  /*3b90*/  IADD3 R4, R3, -R4, RZ ;  /* 0x8000000403047210 */ /* 0x000fe20007ffe0ff */
[----:B--2---:R-:W-:-:S04]  /*3ba0*/  IMAD R11, R11, 0x40, R0 ;  /* 0x000000400b0b7824 */ /* 0x004fc800078e0200 */
[----:B------:R-:W-:-:S04]  /*3bb0*/  IMAD R11, R4, 0x8, R11 ;  /* 0x00000008040b7824 */ /* 0x000fc800078e020b */
[----:B------:R-:W-:Y:S01]  /*3bc0*/  @P1 IMAD.HI.U32 R4, R11, UR4, RZ ;  /* 0x000000040b041c27 */ /* 0x000fe2000f8e00ff */
[----:B------:R-:W-:-:S03]  /*3bd0*/  @UP0 ULDC UR4, c[0x0][0x450] ;  /* 0x0001140000040ab9 */ /* 0x000fc60000000800 */
[----:B------:R-:W-:Y:S01]  /*3be0*/  IMAD.MOV.U32 R3, RZ, RZ, R11 ;  /* 0x000000ffff037224 */ /* 0x000fe200078e000b */
[----:B------:R-:W-:Y:S01]  /*3bf0*/  @P2 SHF.R.U32.HI R3, RZ, UR4, R4 ;  /* 0x00000004ff032c19 */ /* 0x000fe20008011604 */
[----:B------:R-:W-:Y:S02]  /*3c00*/  UMOV UR4, 0xffffffc0 ;  /* 0xffffffc000047882 */ /* 0x000fe40000000000 */
[----:B------:R-:W-:Y:S02]  /*3c10*/  UIMAD UR4, UR46, UR4, 0x40 ;  /* 0x000000402e0474a4 */ /* 0x000fe4000f8e0204 */
[----:B------:R-:W1:Y:S02]  /*3c20*/  SHFL.IDX PT, R6, R3, 0x1, 0x1c1f ;  /* 0x003c1f0003067f89 */ /* 0x000e6400000e0000 */
[----:B------:R-:W-:Y:S02]  /*3c30*/  UIADD3 UR5, UR4, 0x1, URZ ;  /* 0x0000000104057890 */ /* 0x000fe4000fffe03f */
[----:B------:R-:W-:Y:S01]  /*3c40*/  UIMAD UR4, UR41, UR7, UR4 ;  /* 0x00000007290472a4 */ /* 0x000fe2000f8e0204 */
[----:B------:R-:W2:Y:S01]  /*3c50*/  SHFL.IDX PT, R3, R3, RZ, 0x1c1f ;  /* 0x001c1fff03037589 */ /* 0x000ea200000e0000 */
[----:B------:R-:W-:-:S04]  /*3c60*/  UIMAD UR5, UR41, UR7, UR5 ;  /* 0x00000007290572a4 */ /* 0x000fc8000f8e0205 */
[----:B------:R-:W-:Y:S01]  /*3c70*/  IADD3 R4, -R12, UR4, RZ ;  /* 0x000000040c047c10 */ /* 0x000fe2000fffe1ff */
[----:B------:R-:W-:Y:S01]  /*3c80*/  UIADD3 UR4, UR39, 0x28c40, URZ ;  /* 0x00028c4027047890 */ /* 0x000fe2000fffe03f */
[----:B------:R-:W-:-:S03]  /*3c90*/  IADD3 R5, -R5, UR5, -R12 ;  /* 0x0000000505057c10 */ /* 0x000fc6000fffe90c */
[----:B------:R-:W-:Y:S01]  /*3ca0*/  UPRMT UR4, UR44, 0x654, UR4 ;  /* 0x000006542c047896 */ /* 0x000fe20008000004 */
[----:B-1----:R-:W-:-:S08]  /*3cb0*/  VIADDMNMX R6, R6, R5, R4, PT ;  /* 0x0000000506067246 */ /* 0x002fd00003800104 */
[----:B------:R-:W-:Y:S01]  /*3cc0*/  SYNCS.ARRIVE.TRANS64.RED.A1T0 RZ, [UR4], RZ ;  /* 0x000000ffffff79a7 */ /* 0x000fe20008100404 */
[----:B------:R-:W-:Y:S01]  /*3cd0*/  BAR.SYNC.DEFER_BLOCKING 0xf, 0x100 ;  /* 0x03c4000000007b1d */ /* 0x000fe20000010000 */
[C---:B------:R-:W-:Y:S02]  /*3ce0*/  ISETP.GT.AND P1, PT, R6.reuse, RZ, PT ;  /* 0x000000ff0600720c */ /* 0x040fe40003f24270 */
[C---:B------:R-:W-:Y:S02]  /*3cf0*/  ISETP.GT.AND P2, PT, R6.reuse, 0x1, PT ;  /* 0x000000010600780c */ /* 0x040fe40003f44270 */
[----:B------:R-:W-:Y:S02]  /*3d00*/  ISETP.GT.AND P3, PT, R6, 0x8, PT ;  /* 0x000000080600780c */ /* 0x000fe40003f64270 */
[----:B------:R-:W-:Y:S02]  /*3d10*/  FSEL R26, R26, -INF , P1 ;  /* 0xff8000001a1a7808 */ /* 0x000fe40000800000 */
[----:B------:R-:W-:-:S02]  /*3d20*/  FSEL R27, R27, -INF , P2 ;  /* 0xff8000001b1b7808 */ /* 0x000fc40001000000 */
[----:B------:R-:W-:Y:S02]  /*3d30*/  ISETP.GT.AND P1, PT, R6, 0x9, PT ;  /* 0x000000090600780c */ /* 0x000fe40003f24270 */
[----:B------:R-:W-:Y:S02]  /*3d40*/  FSEL R30, R30, -INF , P3 ;  /* 0xff8000001e1e7808 */ /* 0x000fe40001800000 */
[----:B------:R-:W-:Y:S02]  /*3d50*/  FMNMX.FTZ R7, R26, R27, !PT ;  /* 0x0000001b1a077209 */ /* 0x000fe40007810000 */
[----:B------:R-:W-:Y:S02]  /*3d60*/  ISETP.GT.AND P2, PT, R6, 0x10, PT ;  /* 0x000000100600780c */ /* 0x000fe40003f44270 */
[----:B------:R-:W-:Y:S02]  /*3d70*/  FSEL R31, R31, -INF , P1 ;  /* 0xff8000001f1f7808 */ /* 0x000fe40000800000 */
[----:B------:R-:W-:-:S02]  /*3d80*/  FMNMX.FTZ R8, R30, R7, !PT ;  /* 0x000000071e087209 */ /* 0x000fc40007810000 */
        /* <DEDUP_REMOVED lines=31> */
[----:B--2---:R-:W-:Y:S02]  /*3f80*/  VIADDMNMX R5, R3, R5, R4, PT ;  /* 0x0000000503057246 */ /* 0x004fe40003800104 */
[----:B------:R-:W-:Y:S02]  /*3f90*/  FSEL R54, R54, -INF , P2 ;  /* 0xff80000036367808 */ /* 0x000fe40001000000 */
[----:B------:R-:W-:Y:S02]  /*3fa0*/  FMNMX.FTZ R7, R51, R8, !PT ;  /* 0x0000000833077209 */ /* 0x000fe40007810000 */
[----:B------:R-:W-:Y:S02]  /*3fb0*/  FSEL R55, R55, -INF , P1 ;  /* 0xff80000037377808 */ /* 0x000fe40000800000 */
[----:B------:R-:W-:-:S02]  /*3fc0*/  ISETP.GT.AND P1, PT, R5, RZ, PT ;  /* 0x000000ff0500720c */ /* 0x000fc40003f24270 */
[C---:B------:R-:W-:Y:S02]  /*3fd0*/  ISETP.GT.AND P2, PT, R5.reuse, 0x1, PT ;  /* 0x000000010500780c */ /* 0x040fe40003f44270 */
[----:B------:R-:W-:Y:S02]  /*3fe0*/  FMNMX.FTZ R6, R54, R7, !PT ;  /* 0x0000000736067209 */ /* 0x000fe40007810000 */
[----:B------:R-:W-:Y:S02]  /*3ff0*/  ISETP.GT.AND P3, PT, R5, 0x8, PT ;  /* 0x000000080500780c */ /* 0x000fe40003f64270 */
[----:B------:R-:W-:Y:S02]  /*4000*/  FSEL R24, R24, -INF , P1 ;  /* 0xff80000018187808 */ /* 0x000fe40000800000 */
[----:B------:R-:W-:Y:S02]  /*4010*/  FSEL R25, R25, -INF , P2 ;  /* 0xff80000019197808 */ /* 0x000fe40001000000 */
[----:B------:R-:W-:-:S02]  /*4020*/  FMNMX.FTZ R6, R55, R6, !PT ;  /* 0x0000000637067209 */ /* 0x000fc40007810000 */
[C---:B------:R-:W-:Y:S02]  /*4030*/  ISETP.GT.AND P1, PT, R5.reuse, 0x9, PT ;  /* 0x000000090500780c */ /* 0x040fe40003f24270 */
[----:B------:R-:W-:Y:S01]  /*4040*/  FSEL R28, R28, -INF , P3 ;  /* 0xff8000001c1c7808 */ /* 0x000fe20001800000 */
[----:B------:R-:W1:Y:S01]  /*4050*/  SHFL.BFLY PT, R7, R6, 0x2, 0x1f ;  /* 0x0c401f0006077f89 */ /* 0x000e6200000e0000 */
        /* <DEDUP_REMOVED lines=19> */
[----:B-1----:R-:W-:Y:S02]  /*4190*/  FMNMX.FTZ R7, R6, R7, !PT ;  /* 0x0000000706077209 */ /* 0x002fe40007810000 */
[----:B------:R-:W-:Y:S02]  /*41a0*/  ISETP.GT.AND P2, PT, R5, 0x28, PT ;  /* 0x000000280500780c */ /* 0x000fe40003f44270 */
[----:B------:R-:W-:Y:S01]  /*41b0*/  FSEL R41, R41, -INF , P1 ;  /* 0xff80000029297808 */ /* 0x000fe20000800000 */
[----:B------:R-:W1:Y:S01]  /*41c0*/  SHFL.BFLY PT, R8, R7, 0x1, 0x1f ;  /* 0x0c201f0007087f89 */ /* 0x000e6200000e0000 */
        /* <DEDUP_REMOVED lines=16> */
[----:B------:R-:W-:Y:S02]  /*42d0*/  FSEL R53, R53, -INF , P1 ;  /* 0xff80000035357808 */ /* 0x000fe40000800000 */
[----:B------:R-:W-:Y:S02]  /*42e0*/  FMNMX.FTZ R6, R52, R3, !PT ;  /* 0x0000000334067209 */ /* 0x000fe40007810000 */
[----:B-1----:R-:W-:-:S02]  /*42f0*/  FMNMX.FTZ R4, R7, R8, !PT ;  /* 0x0000000807047209 */ /* 0x002fc40007810000 */
[----:B------:R-:W-:Y:S02]  /*4300*/  FMNMX.FTZ R6, R53, R6, !PT ;  /* 0x0000000635067209 */ /* 0x000fe40007810000 */
[C---:B------:R-:W-:Y:S01]  /*4310*/  FSETP.NEU.FTZ.AND P2, PT, R4.reuse, -INF , PT ;  /* 0xff8000000400780b */ /* 0x040fe20003f5d000 */
[----:B------:R-:W-:Y:S02]  /*4320*/  FMUL.FTZ R7, R4, UR14 ;  /* 0x0000000e04077c20 */ /* 0x000fe40008410000 */
[----:B------:R-:W1:Y:S03]  /*4330*/  SHFL.BFLY PT, R3, R6, 0x2, 0x1f ;  /* 0x0c401f0006037f89 */ /* 0x000e6600000e0000 */
        /* <DEDUP_REMOVED lines=15> */
[----:B------:R-:W2:Y:S01]  /*4430*/  MUFU.EX2 R27, R27 ;  /* 0x0000001b001b7308 */ /* 0x000ea20000000800 */
[--C-:B------:R-:W-:Y:S01]  /*4440*/  FFMA.FTZ R51, R51, UR14, -R10.reuse ;  /* 0x0000000e33337c23 */ /* 0x100fe2000801080a */
[----:B-1----:R-:W-:Y:S01]  /*4450*/  FMNMX.FTZ R5, R6, R3, !PT ;  /* 0x0000000306057209 */ /* 0x002fe20007810000 */
[--C-:B------:R-:W-:Y:S01]  /*4460*/  FFMA.FTZ R54, R54, UR14, -R10.reuse ;  /* 0x0000000e36367c23 */ /* 0x100fe2000801080a */
[----:B------:R-:W-:-:S03]  /*4470*/  FFMA.FTZ R55, R55, UR14, -R10 ;  /* 0x0000000e37377c23 */ /* 0x000fc6000801080a */
[----:B------:R-:W1:Y:S01]  /*4480*/  SHFL.BFLY PT, R6, R5, 0x1, 0x1f ;  /* 0x0c201f0005067f89 */ /* 0x000e6200000e0000 */
[----:B------:R-:W-:Y:S08]  /*4490*/  MUFU.EX2 R30, R30 ;  /* 0x0000001e001e7308 */ /* 0x000ff00000000800 */
[----:B------:R-:W3:Y:S01]  /*44a0*/  MUFU.EX2 R31, R31 ;  /* 0x0000001f001f7308 */ /* 0x000ee20000000800 */
[----:B--2---:R-:W-:-:S07]  /*44b0*/  F2FP.BF16.F32.PACK_AB R161, R27, R26 ;  /* 0x0000001a1ba1723e */ /* 0x004fce00000010ff */
[----:B------:R-:W-:Y:S01]  /*44c0*/  MUFU.EX2 R34, R34 ;  /* 0x0000002200227308 */ /* 0x000fe20000000800 */
[----:B-1----:R-:W-:-:S07]  /*44d0*/  FMNMX.FTZ R3, R5, R6, !PT ;  /* 0x0000000605037209 */ /* 0x002fce0007810000 */
[----:B------:R-:W-:Y:S01]  /*44e0*/  MUFU.EX2 R35, R35 ;  /* 0x0000002300237308 */ /* 0x000fe20000000800 */
[----:B---3--:R-:W-:Y:S02]  /*44f0*/  F2FP.BF16.F32.PACK_AB R163, R31, R30 ;  /* 0x0000001e1fa3723e */ /* 0x008fe400000010ff */
[C---:B------:R-:W-:Y:S01]  /*4500*/  FSETP.NEU.FTZ.AND P1, PT, R3.reuse, -INF , PT ;  /* 0xff8000000300780b */ /* 0x040fe20003f3d000 */
[----:B------:R-:W-:-:S04]  /*4510*/  FMUL.FTZ R5, R3, UR14 ;  /* 0x0000000e03057c20 */ /* 0x000fc80008410000 */
[----:B------:R-:W-:Y:S01]  /*4520*/  MUFU.EX2 R38, R38 ;  /* 0x0000002600267308 */ /* 0x000fe20000000800 */
[----:B------:R-:W-:Y:S02]  /*4530*/  FSEL R9, R5, RZ, P1 ;  /* 0x000000ff05097208 */ /* 0x000fe40000800000 */
[----:B------:R-:W-:-:S03]  /*4540*/  LEA.HI R5, R17, R16, RZ, 0x4 ;  /* 0x0000001011057211 */ /* 0x000fc600078f20ff */
        /* <DEDUP_REMOVED lines=20> */
[--C-:B------:R-:W-:Y:S01]  /*4690*/  FFMA.FTZ R45, R45, UR14, -R9.reuse ;  /* 0x0000000e2d2d7c23 */ /* 0x100fe20008010809 */
[----:B------:R-:W-:Y:S01]  /*46a0*/  SHF.L.U32 R15, R6, 0x6, RZ ;  /* 0x00000006060f7819 */ /* 0x000fe200000006ff */
        /* <DEDUP_REMOVED lines=13> */
[----:B------:R-:W-:-:S02]  /*4780*/  LOP3.LUT P1, RZ, R8, 0x4, RZ, 0xc0, !PT ;  /* 0x0000000408ff7812 */ /* 0x000fc4000782c0ff */
[----:B------:R-:W-:Y:S02]  /*4790*/  LOP3.LUT R14, R5, 0x8, R14, 0xf8, !PT ;  /* 0x00000008050e7812 */ /* 0x000fe400078ef80e */
[----:B------:R-:W-:Y:S02]  /*47a0*/  SHF.R.U32.HI R5, RZ, 0x3, R5 ;  /* 0x00000003ff057819 */ /* 0x000fe40000011605 */
[----:B------:R-:W-:Y:S01]  /*47b0*/  LOP3.LUT P2, RZ, R8, 0x2, RZ, 0xc0, !PT ;  /* 0x0000000208ff7812 */ /* 0x000fe2000784c0ff */
[----:B------:R-:W-:Y:S01]  /*47c0*/  MUFU.EX2 R32, R32 ;  /* 0x0000002000207308 */ /* 0x000fe20000000800 */
[----:B------:R-:W-:Y:S01]  /*47d0*/  LOP3.LUT R14, R14, R5, RZ, 0x3c, !PT ;  /* 0x000000050e0e7212 */ /* 0x000fe200078e3cff */
[----:B------:R-:W-:Y:S01]  /*47e0*/  FADD.FTZ R5, R26, R27 ;  /* 0x0000001b1a057221 */ /* 0x000fe20000010000 */
[----:B-1----:R-:W-:Y:S02]  /*47f0*/  F2FP.BF16.F32.PACK_AB R160, R25, R24 ;  /* 0x0000001819a0723e */ /* 0x002fe400000010ff */
[----:B------:R-:W-:Y:S01]  /*4800*/  IADD3 R14, R14, R15, R7 ;  /* 0x0000000f0e0e7210 */ /* 0x000fe20007ffe007 */
[----:B------:R-:W-:Y:S01]  /*4810*/  FADD.FTZ R6, R30, R5 ;  /* 0x000000051e067221 */ /* 0x000fe20000010000 */
[----:B------:R-:W-:Y:S01]  /*4820*/  F2FP.BF16.F32.PACK_AB R157, R35, R34 ;  /* 0x00000022239d723e */ /* 0x000fe200000010ff */
[----:B------:R-:W1:Y:S01]  /*4830*/  MUFU.EX2 R33, R33 ;  /* 0x0000002100217308 */ /* 0x000e620000000800 */
[----:B------:R-:W-:Y:S01]  /*4840*/  LEA R10, R14, UR39, 0x1 ;  /* 0x000000270e0a7c11 */ /* 0x000fe2000f8e08ff */
[----:B------:R-:W-:Y:S01]  /*4850*/  FADD.FTZ R5, R31, R6 ;  /* 0x000000061f057221 */ /* 0x000fe20000010000 */
[----:B--2---:R-:W-:-:S02]  /*4860*/  F2FP.BF16.F32.PACK_AB R162, R29, R28 ;  /* 0x0000001c1da2723e */ /* 0x004fc400000010ff */
[----:B------:R-:W-:Y:S01]  /*4870*/  IADD3 R9, R10, 0x26820, RZ ;  /* 0x000268200a097810 */ /* 0x000fe20007ffe0ff */
        /* <DEDUP_REMOVED lines=9> */
[----:B-1----:R-:W-:Y:S02]  /*4910*/  F2FP.BF16.F32.PACK_AB R156, R33, R32 ;  /* 0x00000020219c723e */ /* 0x002fe400000010ff */
[----:B------:R-:W-:-:S04]  /*4920*/  FADD.FTZ R6, R32, R5 ;  /* 0x0000000520067221 */ /* 0x000fc80000010000 */
[----:B------:R-:W-:Y:S01]  /*4930*/  FADD.FTZ R5, R33, R6 ;  /* 0x0000000621057221 */ /* 0x000fe20000010000 */
[----:B------:R-:W1:Y:S03]  /*4940*/  MUFU.EX2 R37, R37 ;  /* 0x0000002500257308 */ /* 0x000e660000000800 */
[----:B--2---:R-:W-:-:S05]  /*4950*/  FADD.FTZ R6, R36, R5 ;  /* 0x0000000524067221 */ /* 0x004fca0000010000 */
[----:B------:R-:W2:Y:S01]  /*4960*/  MUFU.EX2 R42, R42 ;  /* 0x0000002a002a7308 */ /* 0x000ea20000000800 */
[C---:B----4-:R-:W-:Y:S01]  /*4970*/  FADD.FTZ R7, R39.reuse, R8 ;  /* 0x0000000827077221 */ /* 0x050fe20000010000 */
[----:B------:R-:W-:-:S06]  /*4980*/  F2FP.BF16.F32.PACK_AB R159, R39, R38 ;  /* 0x00000026279f723e */ /* 0x000fcc00000010ff */
[----:B------:R-:W4:Y:S01]  /*4990*/  MUFU.EX2 R40, R40 ;  /* 0x0000002800287308 */ /* 0x000f220000000800 */
[C---:B-1----:R-:W-:Y:S01]  /*49a0*/  FADD.FTZ R5, R37.reuse, R6 ;  /* 0x0000000625057221 */ /* 0x042fe20000010000 */
[----:B------:R-:W-:-:S06]  /*49b0*/  F2FP.BF16.F32.PACK_AB R158, R37, R36 ;  /* 0x00000024259e723e */ /* 0x000fcc00000010ff */
[----:B------:R-:W1:Y:S01]  /*49c0*/  MUFU.EX2 R43, R43 ;  /* 0x0000002b002b7308 */ /* 0x000e620000000800 */
[----:B--2---:R-:W-:Y:S01]  /*49d0*/  FADD.FTZ R8, R42, R7 ;  /* 0x000000072a087221 */ /* 0x004fe20000010000 */
[----:B------:R-:W-:-:S05]  /*49e0*/  IMAD.MOV.U32 R7, RZ, RZ, -0x40 ;  /* 0xffffffc0ff077424 */ /* 0x000fca00078e00ff */
[----:B------:R-:W-:Y:S01]  /*49f0*/  SEL R7, R7, 0x40, P1 ;  /* 0x0000004007077807 */ /* 0x000fe20000800000 */
[----:B------:R-:W2:Y:S01]  /*4a00*/  MUFU.EX2 R41, R41 ;  /* 0x0000002900297308 */ /* 0x000ea20000000800 */
[----:B----4-:R-:W-:-:S07]  /*4a10*/  FADD.FTZ R6, R40, R5 ;  /* 0x0000000528067221 */ /* 0x010fce0000010000 */
[----:B------:R-:W4:Y:S01]  /*4a20*/  MUFU.EX2 R46, R46 ;  /* 0x0000002e002e7308 */ /* 0x000f220000000800 */
[C---:B-1----:R-:W-:Y:S01]  /*4a30*/  FADD.FTZ R15, R43.reuse, R8 ;  /* 0x000000082b0f7221 */ /* 0x042fe20000010000 */
[----:B------:R-:W-:Y:S01]  /*4a40*/  VIADD R8, R10, 0x26800 ;  /* 0x000268000a087836 */ /* 0x000fe20000000000 */
[----:B------:R-:W-:-:S03]  /*4a50*/  F2FP.BF16.F32.PACK_AB R153, R43, R42 ;  /* 0x0000002a2b99723e */ /* 0x000fc600000010ff */
[C---:B------:R-:W-:Y:S02]  /*4a60*/  @P2 VIADD R9, R8.reuse, 0xffffffe0 ;  /* 0xffffffe008092836 */ /* 0x040fe40000000000 */
[----:B------:R-:W1:Y:S01]  /*4a70*/  MUFU.EX2 R44, R44 ;  /* 0x0000002c002c7308 */ /* 0x000e620000000800 */
[C---:B--2---:R-:W-:Y:S01]  /*4a80*/  FADD.FTZ R5, R41.reuse, R6 ;  /* 0x0000000629057221 */ /* 0x044fe20000010000 */
[----:B------:R-:W-:Y:S01]  /*4a90*/  F2FP.BF16.F32.PACK_AB R152, R41, R40 ;  /* 0x000000282998723e */ /* 0x000fe200000010ff */
[----:B------:R-:W-:Y:S01]  /*4aa0*/  IMAD.IADD R8, R8, 0x1, R7 ;  /* 0x0000000108087824 */ /* 0x000fe200078e0207 */
[----:B------:R-:W-:Y:S01]  /*4ab0*/  IADD3 R7, R7, R9, RZ ;  /* 0x0000000907077210 */ /* 0x000fe20007ffe0ff */
[----:B------:R3:W-:Y:S03]  /*4ac0*/  STSM.16.M88.4 [R9], R156 ;  /* 0x0000009c09007844 */ /* 0x0007e60000000200 */
[----:B------:R-:W2:Y:S01]  /*4ad0*/  MUFU.EX2 R47, R47 ;  /* 0x0000002f002f7308 */ /* 0x000ea20000000800 */
[----:B----4-:R-:W-:-:S07]  /*4ae0*/  FADD.FTZ R14, R46, R15 ;  /* 0x0000000f2e0e7221 */ /* 0x010fce0000010000 */
[----:B------:R-:W4:Y:S01]  /*4af0*/  MUFU.EX2 R45, R45 ;  /* 0x0000002d002d7308 */ /* 0x000f220000000800 */
[----:B-1----:R-:W-:-:S07]  /*4b00*/  FADD.FTZ R6, R44, R5 ;  /* 0x000000052c067221 */ /* 0x002fce0000010000 */
[----:B------:R-:W-:Y:S01]  /*4b10*/  MUFU.EX2 R50, R50 ;  /* 0x0000003200327308 */ /* 0x000fe20000000800 */
[C---:B--2---:R-:W-:Y:S01]  /*4b20*/  F2FP.BF16.F32.PACK_AB R155, R47.reuse, R46 ;  /* 0x0000002e2f9b723e */ /* 0x044fe200000010ff */
[----:B------:R-:W-:-:S06]  /*4b30*/  FADD.FTZ R47, R47, R14 ;  /* 0x0000000e2f2f7221 */ /* 0x000fcc0000010000 */
[----:B------:R-:W1:Y:S01]  /*4b40*/  MUFU.EX2 R51, R51 ;  /* 0x0000003300337308 */ /* 0x000e620000000800 */
[C---:B----4-:R-:W-:Y:S01]  /*4b50*/  F2FP.BF16.F32.PACK_AB R154, R45.reuse, R44 ;  /* 0x0000002c2d9a723e */ /* 0x050fe200000010ff */
        /* <DEDUP_REMOVED lines=9> */
[----:B--2---:R-:W-:Y:S01]  /*4bf0*/  F2FP.BF16.F32.PACK_AB R164, R49, R48 ;  /* 0x0000003031a4723e */ /* 0x004fe200000010ff */
[----:B------:R-:W-:-:S04]  /*4c00*/  FADD.FTZ R48, R48, R45 ;  /* 0x0000002d30307221 */ /* 0x000fc80000010000 */
[----:B------:R-:W-:Y:S02]  /*4c10*/  FADD.FTZ R49, R49, R48 ;  /* 0x0000003031317221 */ /* 0x000fe40000010000 */
[----:B------:R-:W2:Y:S01]  /*4c20*/  MUFU.EX2 R53, R53 ;  /* 0x0000003500357308 */ /* 0x000ea20000000800 */
[----:B-1----:R-:W-:-:S07]  /*4c30*/  FADD.FTZ R6, R54, R51 ;  /* 0x0000003336067221 */ /* 0x002fce0000010000 */
[----:B------:R-:W1:Y:S01]  /*4c40*/  MUFU.EX2 R55, R55 ;  /* 0x0000003700377308 */ /* 0x000e620000000800 */
[----:B--2---:R-:W-:Y:S01]  /*4c50*/  F2FP.BF16.F32.PACK_AB R166, R53, R52 ;  /* 0x0000003435a6723e */ /* 0x004fe200000010ff */
[----:B------:R-:W-:-:S04]  /*4c60*/  FADD.FTZ R52, R52, R49 ;  /* 0x0000003134347221 */ /* 0x000fc80000010000 */
[----:B------:R-:W-:Y:S01]  /*4c70*/  FADD.FTZ R5, R53, R52 ;  /* 0x0000003435057221 */ /* 0x000fe20000010000 */
[C---:B-1----:R-:W-:Y:S01]  /*4c80*/  F2FP.BF16.F32.PACK_AB R167, R55.reuse, R54 ;  /* 0x0000003637a7723e */ /* 0x042fe200000010ff */
[----:B------:R-:W-:-:S04]  /*4c90*/  FADD.FTZ R6, R55, R6 ;  /* 0x0000000637067221 */ /* 0x000fc80000010000 */
[----:B------:R3:W-:Y:S01]  /*4ca0*/  STSM.16.M88.4 [R7], R164 ;  /* 0x000000a407007844 */ /* 0x0007e20000000200 */
[----:B------:R-:W-:Y:S05]  /*4cb0*/  @!P0 BRA `(.L_x_3893) ;  /* 0x0000000000048947 */ /* 0x000fea0003800000 */
[----:B------:R-:W-:Y:S01]  /*4cc0*/  BPT.TRAP 0x1 ;  /* 0x000000040000795c */ /* 0x000fe20000300000 */
.L_x_3893:
[----:B------:R1:W2:Y:S01]  /*4cd0*/  SYNCS.PHASECHK.TRANS64.TRYWAIT P1, [UR39+0x28c50], R13 ;  /* 0x028c500dff0075a7 */ /* 0x0002a20008020167 */
[----:B------:R-:W-:Y:S05]  /*4ce0*/  @!P0 BRA `(.L_x_3894) ;  /* 0x0000000000048947 */ /* 0x000fea0003800000 */
[----:B------:R-:W-:Y:S01]  /*4cf0*/  BPT.TRAP 0x1 ;  /* 0x000000040000795c */ /* 0x000fe20000300000 */
.L_x_3894:
[----:B--2---:R-:W-:Y:S05]  /*4d00*/  @P1 BRA `(.L_x_3895) ;  /* 0x0000000000081947 */ /* 0x004fea0003800000 */
[----:B------:R-:W2:Y:S02]  /*4d10*/  SYNCS.PHASECHK.TRANS64.TRYWAIT P1, [UR39+0x28c50], R13 ;  /* 0x028c500dff0075a7 */ /* 0x000ea40008020167 */
[----:B--2---:R-:W-:Y:S05]  /*4d20*/  @!P1 BRA `(.L_x_3896) ;  /* 0x000000a400c89947 */ /* 0x004fea0003800000 */
.L_x_3895:
        /* <DEDUP_REMOVED lines=36> */
.L_x_3897:
[----:B------:R-:W4:Y:S01]  /*4f70*/  S2UR UR4, SR_CTAID.X ;  /* 0x00000000000479c3 */ /* 0x000f220000002500 */
[----:B------:R-:W-:Y:S02]  /*4f80*/  UISETP.NE.AND UP0, UPT, UR45, URZ, UPT ;  /* 0x0000003f2d00728c */ /* 0x000fe4000bf05270 */
[----:B------:R-:W-:Y:S02]  /*4f90*/  UIMAD UR7, UR41, UR7, -UR6 ;  /* 0x00000007290772a4 */ /* 0x000fe4000f8e0a06 */
[----:B------:R-:W-:-:S07]  /*4fa0*/  UIADD3 UR25, UR46, -0x2, URZ ;  /* 0xfffffffe2e197890 */ /* 0x000fce000fffe03f */
[----:B------:R-:W-:Y:S01]  /*4fb0*/  @UP0 ULDC UR11, c[0x0][0x450] ;  /* 0x00011400000b0ab9 */ /* 0x000fe20000000800 */
[----:B----4-:R-:W-:-:S03]  /*4fc0*/  USHF.L.U32 UR10, UR4, 0x6, URZ ;  /* 0x00000006040a7899 */ /* 0x010fc6000800063f */
[----:B------:R-:W-:Y:S02]  /*4fd0*/  @UP0 ULDC UR4, c[0x0][0x44c] ;  /* 0x0001130000040ab9 */ /* 0x000fe40000000800 */
[----:B------:R-:W-:Y:S02]  /*4fe0*/  UIMAD.WIDE.U32 UR4, UR10, UR4, URZ ;  /* 0x000000040a0472a5 */ /* 0x000fe4000f8e003f */
[----:B------:R-:W-:Y:S02]  /*4ff0*/  UMOV UR6, UR10 ;  /* 0x0000000a00067c82 */ /* 0x000fe40008000000 */
[----:B------:R-:W-:Y:S02]  /*5000*/  @UP0 USHF.R.U32.HI UR6, URZ, UR11, UR5 ;  /* 0x0000000b3f060299 */ /* 0x000fe40008011605 */
[----:B------:R-:W-:Y:S02]  /*5010*/  UIADD3 UR5, UR39, 0x28c60, URZ ;  /* 0x00028c6027057890 */ /* 0x000fe4000fffe03f */
[----:B------:R-:W-:-:S02]  /*5020*/  UIADD3 UR6, UR7, UR6, URZ ;  /* 0x0000000607067290 */ /* 0x000fc4000fffe03f */
[----:B------:R-:W-:Y:S02]  /*5030*/  UPRMT UR5, UR44, 0x654, UR5 ;  /* 0x000006542c057896 */ /* 0x000fe40008000005 */
[----:B------:R-:W-:-:S04]  /*5040*/  USHF.R.S32.HI UR4, URZ, 0x1f, UR6 ;  /* 0x0000001f3f047899 */ /* 0x000fc80008011406 */
[----:B------:R-:W-:-:S03]  /*5050*/  ULEA.HI UR4, UR4, UR6, URZ, 0x6 ;  /* 0x0000000604047291 */ /* 0x000fc6000f8f303f */
[----:B------:R-:W-:Y:S01]  /*5060*/  SYNCS.ARRIVE.TRANS64.RED.A1T0 RZ, [UR5], RZ ;  /* 0x000000ffffff79a7 */ /* 0x000fe20008100405 */
[----:B------:R-:W-:Y:S01]  /*5070*/  USHF.R.S32.HI UR4, URZ, 0x6, UR4 ;  /* 0x000000063f047899 */ /* 0x000fe20008011404 */
[----:B------:R-:W-:-:S03]  /*5080*/  UMOV UR5, URZ ;  /* 0x0000003f00057c82 */ /* 0x000fc60008000000 */
[----:B------:R-:W-:-:S04]  /*5090*/  UISETP.LT.AND UP0, UPT, UR40, UR4, UPT ;  /* 0x000000042800728c */ /* 0x000fc8000bf01270 */
[----:B------:R-:W-:-:S03]  /*50a0*/  USEL UR7, UR40, UR4, !UP0 ;  /* 0x0000000428077287 */ /* 0x000fc6000c000000 */
[----:B------:R-:W-:Y:S01]  /*50b0*/  UMOV UR4, URZ ;  /* 0x0000003f00047c82 */ /* 0x000fe20008000000 */
[----:B------:R-:W-:-:S06]  /*50c0*/  UISETP.GE.AND UP0, UPT, UR25, UR7, UPT ;  /* 0x000000071900728c */ /* 0x000fcc000bf06270 */
[----:B------:R-:W-:-:S13]  /*50d0*/  PLOP3.LUT P1, PT, PT, PT, UP0, 0x80, 0x0 ;  /* 0x000000000000781c */ /* 0x000fda0003f2f008 */
[----:B------:R-:W-:Y:S05]  /*50e0*/  @!P1 BRA `(.L_x_3898) ;  /* 0x0000001c009c9947 */ /* 0x000fea0003800000 */
[----:B------:R-:W-:Y:S01]  /*50f0*/  IMAD.MOV.U32 R15, RZ, RZ, R4 ;  /* 0x000000ffff0f7224 */ /* 0x000fe200078e0004 */
[----:B------:R-:W-:Y:S01]  /*5100*/  UMOV UR5, URZ ;  /* 0x0000003f00057c82 */ /* 0x000fe20008000000 */
[----:B--2---:R-:W-:Y:S01]  /*5110*/  IMAD.MOV.U32 R14, RZ, RZ, R3 ;  /* 0x000000ffff0e7224 */ /* 0x004fe200078e0003 */
[----:B------:R-:W-:Y:S01]  /*5120*/  UMOV UR6, URZ ;  /* 0x0000003f00067c82 */ /* 0x000fe20008000000 */
[----:B------:R-:W-:Y:S01]  /*5130*/  ULDC UR29, c[0x0][0x288] ;  /* 0x0000a200001d7ab9 */ /* 0x000fe20000000800 */
[----:B------:R-:W-:Y:S01]  /*5140*/  ULDC UR28, c[0x0][0x2f0] ;  /* 0x0000bc00001c7ab9 */ /* 0x000fe20000000800 */
[----:B------:R-:W-:-:S05]  /*5150*/  ULDC UR26, c[0x0][0x988] ;  /* 0x00026200001a7ab9 */ /* 0x000fca0000000800 */
.L_x_3909:
[----:B------:R-:W-:-:S04]  /*5160*/  UIADD3 UR4, UR6, 0x1, URZ ;  /* 0x0000000106047890 */ /* 0x000fc8000fffe03f */
[----:B------:R-:W-:-:S04]  /*5170*/  UISETP.NE.AND UP0, UPT, UR4, 0x2, UPT ;  /* 0x000000020400788c */ /* 0x000fc8000bf05270 */
[----:B------:R-:W-:Y:S02]  /*5180*/  USEL UR10, URZ, 0x1, UP0 ;  /* 0x000000013f0a7887 */ /* 0x000fe40008000000 */
[----:B------:R-:W-:Y:S02]  /*5190*/  USEL UR4, UR4, URZ, UP0 ;  /* 0x0000003f04047287 */ /* 0x000fe40008000000 */
[----:B------:R-:W-:Y:S01]  /*51a0*/  ULOP3.LUT UR5, UR5, UR10, URZ, 0x3c, !UPT ;  /* 0x0000000a05057292 */ /* 0x000fe2000f8e3c3f */
[----:B------:R-:W-:Y:S11]  /*51b0*/  @!P0 BRA `(.L_x_3899) ;  /* 0x0000000000048947 */ /* 0x000ff60003800000 */
[----:B------:R-:W-:Y:S01]  /*51c0*/  BPT.TRAP 0x1 ;  /* 0x000000040000795c */ /* 0x000fe20000300000 */
.L_x_3899:
[----:B------:R-:W-:Y:S01]  /*51d0*/  ULEA UR27, UR4, UR39, 0x3 ;  /* 0x00000027041b7291 */ /* 0x000fe2000f8e183f */
[----:B01----:R-:W-:-:S04]  /*51e0*/  MOV R13, UR5 ;  /* 0x00000005000d7c02 */ /* 0x003fc80008000f00 */
[----:B------:R-:W-:-:S04]  /*51f0*/  SHF.L.U32 R13, R13, 0x1f, RZ ;  /* 0x0000001f0d0d7819 */ /* 0x000fc800000006ff */
[----:B------:R0:W1:Y:S01]  /*5200*/  SYNCS.PHASECHK.TRANS64.TRYWAIT P1, [UR27+0x28c30], R13 ;  /* 0x028c300dff0075a7 */ /* 0x000062000802015b */
[----:B------:R-:W-:Y:S05]  /*5210*/  @!P0 BRA `(.L_x_3900) ;  /* 0x0000000000048947 */ /* 0x000fea0003800000 */
[----:B------:R-:W-:Y:S01]  /*5220*/  BPT.TRAP 0x1 ;  /* 0x000000040000795c */ /* 0x000fe20000300000 */
.L_x_3900:
[----:B-1----:R-:W-:Y:S05]  /*5230*/  @P1 BRA `(.L_x_3901) ;  /* 0x0000000000081947 */ /* 0x002fea0003800000 */
[----:B------:R-:W1:Y:S02]  /*5240*/  SYNCS.PHASECHK.TRANS64.TRYWAIT P1, [UR27+0x28c30], R13 ;  /* 0x028c300dff0075a7 */ /* 0x000e64000802015b */
[----:B-1----:R-:W-:Y:S05]  /*5250*/  @!P1 BRA `(.L_x_3902) ;  /* 0x000000a000949947 */ /* 0x002fea0003800000 */
.L_x_3901:
        /* <DEDUP_REMOVED lines=22> */
.L_x_3903:
[----:B------:R-:W-:Y:S01]  /*53c0*/  UISETP.NE.AND UP0, UPT, UR45, URZ, UPT ;  /* 0x0000003f2d00728c */ /* 0x000fe2000bf05270 */
[----:B------:R-:W-:Y:S01]  /*53d0*/  IMAD.MOV.U32 R3, RZ, RZ, R11 ;  /* 0x000000ffff037224 */ /* 0x000fe200078e000b */
[----:B------:R-:W-:Y:S01]  /*53e0*/  UMOV UR14, UR26 ;  /* 0x0000001a000e7c82 */ /* 0x000fe20008000000 */
[----:B------:R-:W-:-:S03]  /*53f0*/  IMAD.U32 R19, RZ, RZ, UR28 ;  /* 0x0000001cff137e24 */ /* 0x000fc6000f8e00ff */
[----:B------:R-:W-:Y:S02]  /*5400*/  PLOP3.LUT P1, PT, PT, PT, UP0, 0x80, 0x0 ;  /* 0x000000000000781c */ /* 0x000fe40003f2f008 */
[----:B------:R-:W-:-:S03]  /*5410*/  PLOP3.LUT P2, PT, PT, PT, UP0, 0x80, 0x0 ;  /* 0x000000000000781c */ /* 0x000fc60003f4f008 */
[----:B------:R-:W-:-:S08]  /*5420*/  @UP0 ULDC UR10, c[0x0][0x44c] ;  /* 0x00011300000a0ab9 */ /* 0x000fd00000000800 */
[----:B-1----:R-:W-:Y:S01]  /*5430*/  @P1 IMAD.HI.U32 R4, R11, UR10, RZ ;  /* 0x0000000a0b041c27 */ /* 0x002fe2000f8e00ff */
[----:B------:R-:W-:-:S04]  /*5440*/  @UP0 ULDC UR10, c[0x0][0x450] ;  /* 0x00011400000a0ab9 */ /* 0x000fc80000000800 */
[----:B------:R-:W-:Y:S01]  /*5450*/  @P2 SHF.R.U32.HI R3, RZ, UR10, R4 ;  /* 0x0000000aff032c19 */ /* 0x000fe20008011604 */
[----:B------:R-:W-:Y:S02]  /*5460*/  UMOV UR10, 0xffffffc0 ;  /* 0xffffffc0000a7882 */ /* 0x000fe40000000000 */
[----:B------:R-:W-:Y:S02]  /*5470*/  UIMAD UR10, UR25, UR10, 0x1 ;  /* 0x00000001190a74a4 */ /* 0x000fe4000f8e020a */
[----:B------:R-:W1:Y:S04]  /*5480*/  SHFL.IDX PT, R17, R3, 0x1, 0x1c1f ;  /* 0x003c1f0003117f89 */ /* 0x000e6800000e0000 */
[----:B------:R-:W-:Y:S01]  /*5490*/  IADD3 R4, -R12, UR10, RZ ;  /* 0x0000000a0c047c10 */ /* 0x000fe2000fffe1ff */
[----:B------:R-:W2:Y:S01]  /*54a0*/  SHFL.IDX PT, R3, R3, RZ, 0x1c1f ;  /* 0x001c1fff03037589 */ /* 0x000ea200000e0000 */
[----:B------:R-:W-:-:S03]  /*54b0*/  UIADD3 UR10, UR27, 0x28c40, URZ ;  /* 0x00028c401b0a7890 */ /* 0x000fc6000fffe03f */
[----:B------:R-:W-:Y:S01]  /*54c0*/  IMAD R4, R19, UR41, R4 ;  /* 0x0000002913047c24 */ /* 0x000fe2000f8e0204 */
[----:B------:R-:W-:-:S09]  /*54d0*/  UPRMT UR10, UR44, 0x654, UR10 ;  /* 0x000006542c0a7896 */ /* 0x000fd2000800000a */
[----:B------:R-:W-:Y:S01]  /*54e0*/  SYNCS.ARRIVE.TRANS64.RED.A1T0 RZ, [UR10], RZ ;  /* 0x000000ffffff79a7 */ /* 0x000fe2000810040a */
[----:B-1----:R-:W-:-:S04]  /*54f0*/  IADD3 R17, R17, -UR29, R4 ;  /* 0x8000001d11117c10 */ /* 0x002fc8000fffe004 */
[C---:B------:R-:W-:Y:S02]  /*5500*/  ISETP.GT.AND P1, PT, R17.reuse, RZ, PT ;  /* 0x000000ff1100720c */ /* 0x040fe40003f24270 */
[C---:B------:R-:W-:Y:S02]  /*5510*/  ISETP.GT.AND P2, PT, R17.reuse, 0x1, PT ;  /* 0x000000011100780c */ /* 0x040fe40003f44270 */
[----:B------:R-:W-:Y:S02]  /*5520*/  FSEL R154, R154, -INF , P1 ;  /* 0xff8000009a9a7808 */ /* 0x000fe40000800000 */
        /* <DEDUP_REMOVED lines=43> */
[----:B------:R-:W-:-:S04]  /*57e0*/  FMNMX.FTZ R16, R182, R17, !PT ;  /* 0x00000011b6107209 */ /* 0x000fc80007810000 */
[----:B------:R-:W-:Y:S02]  /*57f0*/  FMNMX.FTZ R18, R183, R16, !PT ;  /* 0x00000010b7127209 */ /* 0x000fe40007810000 */
[----:B--2---:R-:W-:-:S03]  /*5800*/  IADD3 R16, R3, -UR29, R4 ;  /* 0x8000001d03107c10 */ /* 0x004fc6000fffe004 */
[----:B------:R-:W1:Y:S01]  /*5810*/  SHFL.BFLY PT, R19, R18, 0x2, 0x1f ;  /* 0x0c401f0012137f89 */ /* 0x000e6200000e0000 */
[C---:B------:R-:W-:Y:S02]  /*5820*/  ISETP.GT.AND P1, PT, R16.reuse, RZ, PT ;  /* 0x000000ff1000720c */ /* 0x040fe40003f24270 */
[----:B------:R-:W-:Y:S02]  /*5830*/  ISETP.GT.AND P2, PT, R16, 0x1, PT ;  /* 0x000000011000780c */ /* 0x000fe40003f44270 */
        /* <DEDUP_REMOVED lines=69> */
[----:B-1----:R-:W-:Y:S01]  /*5c90*/  FMNMX.FTZ R152, R3, R152, !PT ;  /* 0x0000009803987209 */ /* 0x002fe20007810000 */
[----:B------:R-:W-:Y:S01]  /*5ca0*/  MUFU.EX2 R22, R22 ;  /* 0x0000001600167308 */ /* 0x000fe20000000800 */
[----:B------:R-:W-:-:S03]  /*5cb0*/  FFMA.FTZ R16, R183, UR14, -R16 ;  /* 0x0000000eb7107c23 */ /* 0x000fc60008010810 */
[----:B------:R-:W1:Y:S04]  /*5cc0*/  SHFL.BFLY PT, R3, R152, 0x1, 0x1f ;  /* 0x0c201f0098037f89 */ /* 0x000e6800000e0000 */
[----:B------:R-:W-:Y:S08]  /*5cd0*/  MUFU.EX2 R155, R155 ;  /* 0x0000009b009b7308 */ /* 0x000ff00000000800 */
[----:B------:R-:W-:Y:S08]  /*5ce0*/  MUFU.EX2 R20, R20 ;  /* 0x0000001400147308 */ /* 0x000ff00000000800 */
[----:B------:R-:W-:Y:S01]  /*5cf0*/  MUFU.EX2 R18, R18 ;  /* 0x0000001200127308 */ /* 0x000fe20000000800 */
[----:B-1----:R-:W-:-:S04]  /*5d00*/  FMNMX.FTZ R3, R152, R3, !PT ;  /* 0x0000000398037209 */ /* 0x002fc80007810000 */
[C---:B------:R-:W-:Y:S01]  /*5d10*/  FSETP.NEU.FTZ.AND P1, PT, R3.reuse, -INF , PT ;  /* 0xff8000000300780b */ /* 0x040fe20003f3d000 */
[----:B------:R-:W-:Y:S02]  /*5d20*/  FMUL.FTZ R152, R3, UR14 ;  /* 0x0000000e03987c20 */ /* 0x000fe40008410000 */
[----:B------:R-:W-:Y:S03]  /*5d30*/  MUFU.EX2 R21, R21 ;  /* 0x0000001500157308 */ /* 0x000fe60000000800 */
[----:B------:R-:W-:-:S05]  /*5d40*/  FSEL R178, R152, RZ, P1 ;  /* 0x000000ff98b27208 */ /* 0x000fca0000800000 */
[----:B------:R-:W-:Y:S01]  /*5d50*/  MUFU.EX2 R159, R159 ;  /* 0x0000009f009f7308 */ /* 0x000fe20000000800 */
[--C-:B------:R-:W-:Y:S01]  /*5d60*/  FFMA.FTZ R154, R156, UR14, -R178.reuse ;  /* 0x0000000e9c9a7c23 */ /* 0x100fe200080108b2 */
[--C-:B------:R-:W-:Y:S01]  /*5d70*/  FFMA.FTZ R156, R160, UR14, -R178.reuse ;  /* 0x0000000ea09c7c23 */ /* 0x100fe200080108b2 */
[--C-:B------:R-:W-:Y:S01]  /*5d80*/  FFMA.FTZ R153, R153, UR14, -R178.reuse ;  /* 0x0000000e99997c23 */ /* 0x100fe200080108b2 */
[----:B------:R-:W-:Y:S01]  /*5d90*/  FSEL R160, R4, RZ, P4 ;  /* 0x000000ff04a07208 */ /* 0x000fe20002000000 */
[--C-:B------:R-:W-:Y:S01]  /*5da0*/  FFMA.FTZ R152, R17, UR14, -R178.reuse ;  /* 0x0000000e11987c23 */ /* 0x100fe200080108b2 */
[--C-:B------:R-:W-:Y:S01]  /*5db0*/  FFMA.FTZ R17, R157, UR14, -R178.reuse ;  /* 0x0000000e9d117c23 */ /* 0x100fe200080108b2 */
[--C-:B------:R-:W-:Y:S01]  /*5dc0*/  FFMA.FTZ R157, R161, UR14, -R178.reuse ;  /* 0x0000000ea19d7c23 */ /* 0x100fe200080108b2 */
[----:B------:R1:W-:Y:S01]  /*5dd0*/  MUFU.EX2 R175, R153 ;  /* 0x0000009900af7308 */ /* 0x0003e20000000800 */
[--C-:B------:R-:W-:Y:S01]  /*5de0*/  FFMA.FTZ R161, R165, UR14, -R178.reuse ;  /* 0x0000000ea5a17c23 */ /* 0x100fe200080108b2 */
[----:B------:R-:W-:Y:S01]  /*5df0*/  MOV R165, UR6 ;  /* 0x0000000600a57c02 */ /* 0x000fe20008000f00 */
[--C-:B------:R-:W-:Y:S01]  /*5e00*/  FFMA.FTZ R158, R164, UR14, -R178.reuse ;  /* 0x0000000ea49e7c23 */ /* 0x100fe200080108b2 */
[--C-:B------:R-:W-:Y:S01]  /*5e10*/  FFMA.FTZ R169, R169, UR14, -R178.reuse ;  /* 0x0000000ea9a97c23 */ /* 0x100fe200080108b2 */
[--C-:B------:R-:W-:Y:S01]  /*5e20*/  FFMA.FTZ R172, R172, UR14, -R178.reuse ;  /* 0x0000000eacac7c23 */ /* 0x100fe200080108b2 */
[--C-:B------:R-:W-:Y:S01]  /*5e30*/  FFMA.FTZ R173, R173, UR14, -R178.reuse ;  /* 0x0000000eadad7c23 */ /* 0x100fe200080108b2 */
[--C-:B------:R-:W-:Y:S01]  /*5e40*/  FFMA.FTZ R176, R176, UR14, -R178.reuse ;  /* 0x0000000eb0b07c23 */ /* 0x100fe200080108b2 */
[----:B------:R-:W-:Y:S01]  /*5e50*/  MUFU.EX2 R152, R152 ;  /* 0x0000009800987308 */ /* 0x000fe20000000800 */
[----:B-1----:R-:W-:Y:S01]  /*5e60*/  FADD.FTZ R153, -R160, R15 ;  /* 0x0000000fa0997221 */ /* 0x002fe20000010100 */
[----:B------:R-:W-:Y:S01]  /*5e70*/  FSEL R15, R3, RZ, P1 ;  /* 0x000000ff030f7208 */ /* 0x000fe20000800000 */
[--C-:B------:R-:W-:Y:S01]  /*5e80*/  FFMA.FTZ R160, R168, UR14, -R178.reuse ;  /* 0x0000000ea8a07c23 */ /* 0x100fe200080108b2 */
[----:B------:R-:W-:Y:S01]  /*5e90*/  ISETP.NE.AND P1, PT, R2, RZ, PT ;  /* 0x000000ff0200720c */ /* 0x000fe20003f25270 */
[----:B------:R-:W-:Y:S01]  /*5ea0*/  FMUL.FTZ R153, R153, UR14 ;  /* 0x0000000e99997c20 */ /* 0x000fe20008410000 */
[----:B------:R-:W-:Y:S01]  /*5eb0*/  FFMA.FTZ R177, R177, UR14, -R178 ;  /* 0x0000000eb1b17c23 */ /* 0x000fe200080108b2 */
[----:B------:R-:W-:Y:S01]  /*5ec0*/  FADD.FTZ R15, -R15, R14 ;  /* 0x0000000e0f0f7221 */ /* 0x000fe20000010100 */
[----:B------:R-:W-:Y:S01]  /*5ed0*/  MUFU.EX2 R154, R154 ;  /* 0x0000009a009a7308 */ /* 0x000fe20000000800 */
[--C-:B------:R-:W-:Y:S01]  /*5ee0*/  FFMA.FTZ R180, R180, UR14, -R178.reuse ;  /* 0x0000000eb4b47c23 */ /* 0x100fe200080108b2 */
[----:B------:R-:W-:Y:S01]  /*5ef0*/  FFMA.FTZ R178, R181, UR14, -R178 ;  /* 0x0000000eb5b27c23 */ /* 0x000fe200080108b2 */
[----:B------:R-:W-:-:S05]  /*5f00*/  FMUL.FTZ R15, R15, UR14 ;  /* 0x0000000e0f0f7c20 */ /* 0x000fca0008410000 */
[----:B------:R-:W1:Y:S08]  /*5f10*/  MUFU.EX2 R14, R153 ;  /* 0x00000099000e7308 */ /* 0x000e700000000800 */
[----:B------:R-:W2:Y:S08]  /*5f20*/  MUFU.EX2 R15, R15 ;  /* 0x0000000f000f7308 */ /* 0x000eb00000000800 */
[----:B------:R-:W3:Y:S01]  /*5f30*/  MUFU.EX2 R17, R17 ;  /* 0x0000001100117308 */ /* 0x000ee20000000800 */
[----:B-1----:R-:W-:Y:S01]  /*5f40*/  FFMA.FTZ R153, R14, R6, R19 ;  /* 0x000000060e997223 */ /* 0x002fe20000010013 */
[-C--:B------:R-:W-:Y:S01]  /*5f50*/  FMUL.FTZ R26, R26, R14.reuse ;  /* 0x0000000e1a1a7220 */ /* 0x080fe20000410000 */
[-C--:B------:R-:W-:Y:S01]  /*5f60*/  FMUL.FTZ R27, R27, R14.reuse ;  /* 0x0000000e1b1b7220 */ /* 0x080fe20000410000 */
[-C--:B------:R-:W-:Y:S01]  /*5f70*/  FMUL.FTZ R30, R30, R14.reuse ;  /* 0x0000000e1e1e7220 */ /* 0x080fe20000410000 */
[----:B------:R-:W-:Y:S01]  /*5f80*/  FADD.FTZ R6, R22, R153 ;  /* 0x0000009916067221 */ /* 0x000fe20000010000 */
[-C--:B------:R-:W-:Y:S01]  /*5f90*/  FMUL.FTZ R31, R31, R14.reuse ;  /* 0x0000000e1f1f7220 */ /* 0x080fe20000410000 */
[----:B------:R-:W-:Y:S01]  /*5fa0*/  FMUL.FTZ R34, R34, R14 ;  /* 0x0000000e22227220 */ /* 0x000fe20000410000 */
[----:B------:R-:W1:Y:S01]  /*5fb0*/  MUFU.EX2 R156, R156 ;  /* 0x0000009c009c7308 */ /* 0x000e620000000800 */
[----:B--2---:R-:W-:Y:S01]  /*5fc0*/  FFMA.FTZ R164, R15, R5, R152 ;  /* 0x000000050fa47223 */ /* 0x004fe20000010098 */
[----:B------:R-:W-:-:S02]  /*5fd0*/  @!P1 IMAD R5, R165, 0x40, R0 ;  /* 0x00000040a5059824 */ /* 0x000fc400078e0200 */
[----:B------:R-:W-:Y:S01]  /*5fe0*/  FADD.FTZ R153, R155, R6 ;  /* 0x000000069b997221 */ /* 0x000fe20000010000 */
[C---:B------:R-:W-:Y:S01]  /*5ff0*/  F2FP.BF16.F32.PACK_AB R155, R20.reuse, R155 ;  /* 0x0000009b149b723e */ /* 0x040fe200000010ff */
[C---:B------:R-:W-:Y:S01]  /*6000*/  FADD.FTZ R165, R175.reuse, R164 ;  /* 0x000000a4afa57221 */ /* 0x040fe20000010000 */
[----:B------:R-:W-:Y:S01]  /*6010*/  F2FP.BF16.F32.PACK_AB R152, R175, R152 ;  /* 0x00000098af98723e */ /* 0x000fe200000010ff */
[----:B------:R-:W-:Y:S01]  /*6020*/  FADD.FTZ R153, R20, R153 ;  /* 0x0000009914997221 */ /* 0x000fe20000010000 */
[----:B------:R-:W2:Y:S01]  /*6030*/  MUFU.EX2 R157, R157 ;  /* 0x0000009d009d7308 */ /* 0x000ea20000000800 */
[----:B------:R-:W-:Y:S01]  /*6040*/  FADD.FTZ R164, R154, R165 ;  /* 0x000000a59aa47221 */ /* 0x000fe20000010000 */
[----:B------:R-:W-:Y:S01]  /*6050*/  @!P1 LEA R5, R5, UR39, 0x2 ;  /* 0x0000002705059c11 */ /* 0x000fe2000f8e10ff */
[----:B------:R-:W-:Y:S01]  /*6060*/  FADD.FTZ R168, R18, R153 ;  /* 0x0000009912a87221 */ /* 0x000fe20000010000 */
[C---:B---3--:R-:W-:Y:S01]  /*6070*/  F2FP.BF16.F32.PACK_AB R154, R17.reuse, R154 ;  /* 0x0000009a119a723e */ /* 0x048fe200000010ff */
[----:B------:R-:W-:Y:S01]  /*6080*/  FADD.FTZ R165, R17, R164 ;  /* 0x000000a411a57221 */ /* 0x000fe20000010000 */
[-C--:B------:R-:W-:Y:S01]  /*6090*/  FMUL.FTZ R24, R24, R15.reuse ;  /* 0x0000000f18187220 */ /* 0x080fe20000410000 */
[----:B------:R-:W-:Y:S01]  /*60a0*/  FADD.FTZ R168, R21, R168 ;  /* 0x000000a815a87221 */ /* 0x000fe20000010000 */
[----:B------:R-:W3:Y:S01]  /*60b0*/  MUFU.EX2 R158, R158 ;  /* 0x0000009e009e7308 */ /* 0x000ee20000000800 */
[----:B-1----:R-:W-:Y:S01]  /*60c0*/  FADD.FTZ R6, R156, R165 ;  /* 0x000000a59c067221 */ /* 0x002fe20000010000 */
[----:B------:R-:W-:Y:S01]  /*60d0*/  @!P1 STS [R5+0x28800], R15 ;  /* 0x0288000f05009388 */ /* 0x000fe20000000800 */
[-C--:B------:R-:W-:Y:S01]  /*60e0*/  FMUL.FTZ R25, R25, R15.reuse ;  /* 0x0000000f19197220 */ /* 0x080fe20000410000 */
[-C--:B------:R-:W-:Y:S01]  /*60f0*/  FMUL.FTZ R28, R28, R15.reuse ;  /* 0x0000000f1c1c7220 */ /* 0x080fe20000410000 */
[-C--:B------:R-:W-:Y:S01]  /*6100*/  FMUL.FTZ R29, R29, R15.reuse ;  /* 0x0000000f1d1d7220 */ /* 0x080fe20000410000 */
[----:B------:R1:W-:Y:S01]  /*6110*/  @!P1 STS [R5+0x28820], R14 ;  /* 0x0288200e05009388 */ /* 0x0003e20000000800 */
        /* <DEDUP_REMOVED lines=11> */
[----:B------:R-:W-:Y:S01]  /*61d0*/  FADD.FTZ R153, R159, R168 ;  /* 0x000000a89f997221 */ /* 0x000fe20000010000 */
[-C--:B------:R-:W-:Y:S01]  /*61e0*/  FMUL.FTZ R41, R41, R15.reuse ;  /* 0x0000000f29297220 */ /* 0x080fe20000410000 */
[-C--:B------:R-:W-:Y:S01]  /*61f0*/  FMUL.FTZ R44, R44, R15.reuse ;  /* 0x0000000f2c2c7220 */ /* 0x080fe20000410000 */
[-C--:B------:R-:W-:Y:S01]  /*6200*/  FMUL.FTZ R45, R45, R15.reuse ;  /* 0x0000000f2d2d7220 */ /* 0x080fe20000410000 */
[-C--:B------:R-:W-:Y:S01]  /*6210*/  FMUL.FTZ R48, R48, R15.reuse ;  /* 0x0000000f30307220 */ /* 0x080fe20000410000 */
[-C--:B------:R-:W-:Y:S01]  /*6220*/  FMUL.FTZ R49, R49, R15.reuse ;  /* 0x0000000f31317220 */ /* 0x080fe20000410000 */
[----:B------:R-:W3:Y:S01]  /*6230*/  MUFU.EX2 R160, R160 ;  /* 0x000000a000a07308 */ /* 0x000ee20000000800 */
        /* <DEDUP_REMOVED lines=8> */
[----:B--2---:R-:W-:Y:S01]  /*62c0*/  FADD.FTZ R6, R162, R153 ;  /* 0x00000099a2067221 */ /* 0x004fe20000010000 */
[----:B------:R-:W-:Y:S01]  /*62d0*/  F2FP.BF16.F32.PACK_AB R153, R22, R19 ;  /* 0x000000131699723e */ /* 0x000fe200000010ff */
[----:B------:R-:W-:Y:S01]  /*62e0*/  BAR.SYNC.DEFER_BLOCKING 0xf, 0x100 ;  /* 0x03c4000000007b1d */ /* 0x000fe20000010000 */
[----:B------:R-:W-:Y:S01]  /*62f0*/  F2FP.BF16.F32.PACK_AB R159, R162, R159 ;  /* 0x0000009fa29f723e */ /* 0x000fe200000010ff */
        /* <DEDUP_REMOVED lines=19> */
[-C--:B------:R-:W-:Y:S01]  /*6430*/  FMUL.FTZ R92, R92, R15.reuse ;  /* 0x0000000f5c5c7220 */ /* 0x080fe20000410000 */
[----:B------:R-:W3:Y:S01]  /*6440*/  MUFU.EX2 R172, R172 ;  /* 0x000000ac00ac7308 */ /* 0x000ee20000000800 */
[C---:B-1----:R-:W-:Y:S01]  /*6450*/  FADD.FTZ R5, R169.reuse, R22 ;  /* 0x00000016a9057221 */ /* 0x042fe20000010000 */
[----:B------:R-:W-:Y:S01]  /*6460*/  F2FP.BF16.F32.PACK_AB R160, R169, R160 ;  /* 0x000000a0a9a0723e */ /* 0x000fe200000010ff */
[----:B------:R1:W-:Y:S01]  /*6470*/  STSM.16.M88.4 [R10+0x26800], R152 ;  /* 0x026800980a007844 */ /* 0x0003e20000000200 */
[-C--:B------:R-:W-:Y:S01]  /*6480*/  FMUL.FTZ R93, R93, R15.reuse ;  /* 0x0000000f5d5d7220 */ /* 0x080fe20000410000 */
[-C--:B------:R-:W-:Y:S01]  /*6490*/  FMUL.FTZ R96, R96, R15.reuse ;  /* 0x0000000f60607220 */ /* 0x080fe20000410000 */
[----:B------:R-:W-:Y:S01]  /*64a0*/  FMUL.FTZ R97, R97, R15 ;  /* 0x0000000f61617220 */ /* 0x000fe20000410000 */
[----:B------:R1:W-:Y:S01]  /*64b0*/  STSM.16.M88.4 [R9], R156 ;  /* 0x0000009c09007844 */ /* 0x0003e20000000200 */
        /* <DEDUP_REMOVED lines=38> */
[----:B------:R-:W-:Y:S01]  /*6720*/  FMUL.FTZ R149, R149, R15 ;  /* 0x0000000f95957220 */ /* 0x000fe20000410000 */
[----:B------:R1:W-:Y:S01]  /*6730*/  STSM.16.M88.4 [R8], R160 ;  /* 0x000000a008007844 */ /* 0x0003e20000000200 */
        /* <DEDUP_REMOVED lines=16> */
[----:B------:R-:W-:Y:S01]  /*6840*/  MUFU.EX2 R171, R171 ;  /* 0x000000ab00ab7308 */ /* 0x000fe20000000800 */
[C---:B---3--:R-:W-:Y:S01]  /*6850*/  F2FP.BF16.F32.PACK_AB R165, R174.reuse, R167 ;  /* 0x000000a7aea5723e */ /* 0x048fe200000010ff */
[----:B------:R-:W-:Y:S01]  /*6860*/  FADD.FTZ R6, R174, R5 ;  /* 0x00000005ae067221 */ /* 0x000fe20000010000 */
        /* <DEDUP_REMOVED lines=23> */
[----:B------:R-:W-:Y:S01]  /*69e0*/  FADD.FTZ R19, R171, R6 ;  /* 0x00000006ab137221 */ /* 0x000fe20000010000 */
        /* <DEDUP_REMOVED lines=11> */
[-C--:B------:R-:W-:Y:S01]  /*6aa0*/  FMUL.FTZ R111, R111, R14.reuse ;  /* 0x0000000e6f6f7220 */ /* 0x080fe20000410000 */
[-C--:B------:R-:W-:Y:S01]  /*6ab0*/  FMUL.FTZ R114, R114, R14.reuse ;  /* 0x0000000e72727220 */ /* 0x080fe20000410000 */
[-C--:B------:R-:W-:Y:S01]  /*6ac0*/  FMUL.FTZ R115, R115, R14.reuse ;  /* 0x0000000e73737220 */ /* 0x080fe20000410000 */
        /* <DEDUP_REMOVED lines=23> */
.L_x_3904:
[----:B------:R1:W2:Y:S01]  /*6c40*/  SYNCS.PHASECHK.TRANS64.TRYWAIT P1, [UR27+0x28c50], R13 ;  /* 0x028c500dff0075a7 */ /* 0x0002a2000802015b */
[----:B------:R-:W-:Y:S05]  /*6c50*/  @!P0 BRA `(.L_x_3905) ;  /* 0x0000000000048947 */ /* 0x000fea0003800000 */
[----:B------:R-:W-:Y:S01]  /*6c60*/  BPT.TRAP 0x1 ;  /* 0x000000040000795c */ /* 0x000fe20000300000 */
.L_x_3905:
[----:B--2---:R-:W-:Y:S05]  /*6c70*/  @P1 BRA `(.L_x_3906) ;  /* 0x0000000000081947 */ /* 0x004fea0003800000 */
[----:B------:R-:W2:Y:S02]  /*6c80*/  SYNCS.PHASECHK.TRANS64.TRYWAIT P1, [UR27+0x28c50], R13 ;  /* 0x028c500dff0075a7 */ /* 0x000ea4000802015b */
[----:B--2---:R-:W-:Y:S05]  /*6c90*/  @!P1 BRA `(.L_x_3907) ;  /* 0x00000088001c9947 */ /* 0x004fea0003800000 */
.L_x_3906:
        /* <DEDUP_REMOVED lines=34> */
.L_x_3908:
[----:B------:R-:W-:Y:S01]  /*6ec0*/  UISETP.GT.AND UP0, UPT, UR25, UR7, UPT ;  /* 0x000000071900728c */ /* 0x000fe2000bf04270 */
[----:B------:R-:W-:Y:S01]  /*6ed0*/  IMAD.MOV.U32 R15, RZ, RZ, R4 ;  /* 0x000000ffff0f7224 */ /* 0x000fe200078e0004 */
[----:B------:R-:W-:Y:S01]  /*6ee0*/  UIADD3 UR27, UR27, 0x28c60, URZ ;  /* 0x00028c601b1b7890 */ /* 0x000fe2000fffe03f */
[----:B--2---:R-:W-:Y:S01]  /*6ef0*/  MOV R14, R3 ;  /* 0x00000003000e7202 */ /* 0x004fe20000000f00 */
[----:B------:R-:W-:Y:S02]  /*6f00*/  UIADD3 UR25, UR25, -0x1, URZ ;  /* 0xffffffff19197890 */ /* 0x000fe4000fffe03f */
[----:B------:R-:W-:Y:S01]  /*6f10*/  PLOP3.LUT P1, PT, PT, PT, UP0, 0x80, 0x0 ;  /* 0x000000000000781c */ /* 0x000fe20003f2f008 */
[----:B------:R-:W-:Y:S01]  /*6f20*/  UPRMT UR27, UR44, 0x654, UR27 ;  /* 0x000006542c1b7896 */ /* 0x000fe2000800001b */
[----:B------:R-:W-:-:S08]  /*6f30*/  UMOV UR6, UR4 ;  /* 0x0000000400067c82 */ /* 0x000fd00008000000 */
[----:B------:R-:W-:Y:S03]  /*6f40*/  SYNCS.ARRIVE.TRANS64.RED.A1T0 RZ, [UR27], RZ ;  /* 0x000000ffffff79a7 */ /* 0x000fe6000810041b */
[----:B------:R-:W-:Y:S05]  /*6f50*/  @P1 BRA `(.L_x_3909) ;  /* 0xffffffe000801947 */ /* 0x000fea000383ffff */
.L_x_3898:
[----:B------:R-:W-:-:S06]  /*6f60*/  UISETP.GE.AND UP0, UPT, UR25, UR40, UPT ;  /* 0x000000281900728c */ /* 0x000fcc000bf06270 */
[----:B------:R-:W-:-:S13]  /*6f70*/  PLOP3.LUT P1, PT, PT, PT, UP0, 0x80, 0x0 ;  /* 0x000000000000781c */ /* 0x000fda0003f2f008 */
[----:B------:R-:W-:Y:S05]  /*6f80*/  @!P1 BRA `(.L_x_3910) ;  /* 0x0000001800349947 */ /* 0x000fea0003800000 */
[----:B012---:R-:W-:Y:S01]  /*6f90*/  IMAD.MOV.U32 R13, RZ, RZ, R4 ;  /* 0x000000ffff0d7224 */ /* 0x007fe200078e0004 */
[----:B------:R-:W-:Y:S01]  /*6fa0*/  UMOV UR7, UR4 ;  /* 0x0000000400077c82 */ /* 0x000fe20008000000 */
[----:B------:R-:W-:Y:S01]  /*6fb0*/  IMAD.MOV.U32 R12, RZ, RZ, R3 ;  /* 0x000000ffff0c7224 */ /* 0x000fe200078e0003 */
[----:B------:R-:W-:-:S06]  /*6fc0*/  ULDC UR6, c[0x0][0x988] ;  /* 0x0002620000067ab9 */ /* 0x000fcc0000000800 */
.L_x_3921:
[----:B------:R-:W-:-:S04]  /*6fd0*/  UIADD3 UR4, UR7, 0x1, URZ ;  /* 0x0000000107047890 */ /* 0x000fc8000fffe03f */
[----:B------:R-:W-:-:S04]  /*6fe0*/  UISETP.NE.AND UP0, UPT, UR4, 0x2, UPT ;  /* 0x000000020400788c */ /* 0x000fc8000bf05270 */
[----:B------:R-:W-:Y:S02]  /*6ff0*/  USEL UR10, URZ, 0x1, UP0 ;  /* 0x000000013f0a7887 */ /* 0x000fe40008000000 */
[----:B------:R-:W-:Y:S02]  /*7000*/  USEL UR4, UR4, URZ, UP0 ;  /* 0x0000003f04047287 */ /* 0x000fe40008000000 */
[----:B------:R-:W-:Y:S01]  /*7010*/  ULOP3.LUT UR5, UR5, UR10, URZ, 0x3c, !UPT ;  /* 0x0000000a05057292 */ /* 0x000fe2000f8e3c3f */
[----:B0-2---:R-:W-:Y:S11]  /*7020*/  @!P0 BRA `(.L_x_3911) ;  /* 0x0000000000048947 */ /* 0x005ff60003800000 */
[----:B------:R-:W-:Y:S01]  /*7030*/  BPT.TRAP 0x1 ;  /* 0x000000040000795c */ /* 0x000fe20000300000 */
.L_x_3911:
[----:B------:R-:W-:Y:S01]  /*7040*/  ULEA UR26, UR4, UR39, 0x3 ;  /* 0x00000027041a7291 */ /* 0x000fe2000f8e183f */
[----:B------:R-:W-:-:S04]  /*7050*/  MOV R11, UR5 ;  /* 0x00000005000b7c02 */ /* 0x000fc80008000f00 */
[----:B------:R-:W-:-:S04]  /*7060*/  SHF.L.U32 R11, R11, 0x1f, RZ ;  /* 0x0000001f0b0b7819 */ /* 0x000fc800000006ff */
[----:B------:R0:W1:Y:S01]  /*7070*/  SYNCS.PHASECHK.TRANS64.TRYWAIT P1, [UR26+0x28c30], R11 ;  /* 0x028c300bff0075a7 */ /* 0x000062000802015a */
[----:B------:R-:W-:Y:S05]  /*7080*/  @!P0 BRA `(.L_x_3912) ;  /* 0x0000000000048947 */ /* 0x000fea0003800000 */
[----:B------:R-:W-:Y:S01]  /*7090*/  BPT.TRAP 0x1 ;  /* 0x000000040000795c */ /* 0x000fe20000300000 */
.L_x_3912:
[----:B-1----:R-:W-:Y:S05]  /*70a0*/  @P1 BRA `(.L_x_3913) ;  /* 0x0000000000081947 */ /* 0x002fea0003800000 */
[----:B------:R-:W1:Y:S02]  /*70b0*/  SYNCS.PHASECHK.TRANS64.TRYWAIT P1, [UR26+0x28c30], R11 ;  /* 0x028c300bff0075a7 */ /* 0x000e64000802015a */
[----:B-1----:R-:W-:Y:S05]  /*70c0*/  @!P1 BRA `(.L_x_3914) ;  /* 0x0000008400289947 */ /* 0x002fea0003800000 */
.L_x_3913:
        /* <DEDUP_REMOVED lines=22> */
.L_x_3915:
        /* <DEDUP_REMOVED lines=28> */
[----:B------:R-:W-:Y:S02]  /*73f0*/  FMNMX.FTZ R4, R162, R3, !PT ;  /* 0x00000003a2047209 */ /* 0x000fe40007810000 */
[----:B-1----:R-:W-:Y:S02]  /*7400*/  FMNMX.FTZ R3, R16, R15, !PT ;  /* 0x0000000f10037209 */ /* 0x002fe40007810000 */
[----:B------:R-:W-:-:S03]  /*7410*/  FMNMX.FTZ R15, R163, R4, !PT ;  /* 0x00000004a30f7209 */ /* 0x000fc60007810000 */
[C---:B------:R-:W-:Y:S01]  /*7420*/  FMUL.FTZ R22, R3.reuse, UR14 ;  /* 0x0000000e03167c20 */ /* 0x040fe20008410000 */
        /* <DEDUP_REMOVED lines=25> */
[----:B------:R-:W-:Y:S01]  /*75c0*/  FMNMX.FTZ R4, R182, R17, !PT ;  /* 0x00000011b6047209 */ /* 0x000fe20007810000 */
[----:B------:R-:W-:-:S03]  /*75d0*/  FFMA.FTZ R17, R157, UR14, -R22 ;  /* 0x0000000e9d117c23 */ /* 0x000fc60008010816 */
[----:B------:R-:W-:Y:S02]  /*75e0*/  FMNMX.FTZ R4, R183, R4, !PT ;  /* 0x00000004b7047209 */ /* 0x000fe40007810000 */
[----:B------:R-:W2:Y:S03]  /*75f0*/  MUFU.EX2 R152, R152 ;  /* 0x0000009800987308 */ /* 0x000ea60000000800 */
[----:B------:R-:W3:Y:S05]  /*7600*/  SHFL.BFLY PT, R23, R4, 0x2, 0x1f ;  /* 0x0c401f0004177f89 */ /* 0x000eea00000e0000 */
[----:B------:R-:W-:Y:S01]  /*7610*/  MUFU.EX2 R14, R14 ;  /* 0x0000000e000e7308 */ /* 0x000fe20000000800 */
        /* <DEDUP_REMOVED lines=8> */
[C---:B--2---:R-:W-:Y:S01]  /*76a0*/  FADD.FTZ R5, R152.reuse, R5 ;  /* 0x0000000598057221 */ /* 0x044fe20000010000 */
        /* <DEDUP_REMOVED lines=9> */
[----:B---3--:R-:W-:Y:S01]  /*7740*/  FMNMX.FTZ R20, R4, R23, !PT ;  /* 0x0000001704147209 */ /* 0x008fe20007810000 */
[--C-:B------:R-:W-:Y:S01]  /*7750*/  FFMA.FTZ R23, R169, UR14, -R22.reuse ;  /* 0x0000000ea9177c23 */ /* 0x100fe20008010816 */
[----:B------:R-:W-:Y:S01]  /*7760*/  FFMA.FTZ R169, R177, UR14, -R22 ;  /* 0x0000000eb1a97c23 */ /* 0x000fe20008010816 */
[-C--:B------:R-:W-:Y:S01]  /*7770*/  FMUL.FTZ R49, R49, R12.reuse ;  /* 0x0000000c31317220 */ /* 0x080fe20000410000 */
[-C--:B------:R-:W-:Y:S01]  /*7780*/  FMUL.FTZ R52, R52, R12.reuse ;  /* 0x0000000c34347220 */ /* 0x080fe20000410000 */
[----:B------:R-:W1:Y:S01]  /*7790*/  SHFL.BFLY PT, R153, R20, 0x1, 0x1f ;  /* 0x0c201f0014997f89 */ /* 0x000e6200000e0000 */
        /* <DEDUP_REMOVED lines=23> */
[----:B-1----:R-:W-:Y:S01]  /*7910*/  FMNMX.FTZ R4, R20, R153, !PT ;  /* 0x0000009914047209 */ /* 0x002fe20007810000 */
[----:B------:R-:W-:Y:S01]  /*7920*/  MUFU.EX2 R160, R160 ;  /* 0x000000a000a07308 */ /* 0x000fe20000000800 */
[-C--:B------:R-:W-:Y:S01]  /*7930*/  FMUL.FTZ R93, R93, R12.reuse ;  /* 0x0000000c5d5d7220 */ /* 0x080fe20000410000 */
[-C--:B------:R-:W-:Y:S01]  /*7940*/  FMUL.FTZ R96, R96, R12.reuse ;  /* 0x0000000c60607220 */ /* 0x080fe20000410000 */
[-C--:B------:R-:W-:Y:S01]  /*7950*/  FMUL.FTZ R97, R97, R12.reuse ;  /* 0x0000000c61617220 */ /* 0x080fe20000410000 */
        /* <DEDUP_REMOVED lines=21> */
[--C-:B------:R-:W-:Y:S01]  /*7ab0*/  FFMA.FTZ R182, R182, UR14, -R176.reuse ;  /* 0x0000000eb6b67c23 */ /* 0x100fe200080108b0 */
        /* <DEDUP_REMOVED lines=11> */
[----:B--2---:R-:W-:-:S02]  /*7b70*/  IMAD.U32 R155, RZ, RZ, UR7 ;  /* 0x00000007ff9b7e24 */ /* 0x004fc4000f8e00ff */
[----:B-1----:R-:W-:Y:S01]  /*7b80*/  FFMA.FTZ R6, R173, R6, R168 ;  /* 0x00000006ad067223 */ /* 0x002fe200000100a8 */
[-C--:B------:R-:W-:Y:S01]  /*7b90*/  FMUL.FTZ R120, R120, R12.reuse ;  /* 0x0000000c78787220 */ /* 0x080fe20000410000 */
[-C--:B------:R-:W-:Y:S01]  /*7ba0*/  FMUL.FTZ R121, R121, R12.reuse ;  /* 0x0000000c79797220 */ /* 0x080fe20000410000 */
[----:B------:R-:W-:Y:S02]  /*7bb0*/  @!P1 IMAD R22, R155, 0x40, R0 ;  /* 0x000000409b169824 */ /* 0x000fe400078e0200 */
[-C--:B------:R-:W-:Y:S01]  /*7bc0*/  FMUL.FTZ R124, R124, R12.reuse ;  /* 0x0000000c7c7c7220 */ /* 0x080fe20000410000 */
[-C--:B------:R-:W-:Y:S01]  /*7bd0*/  FMUL.FTZ R125, R125, R12.reuse ;  /* 0x0000000c7d7d7220 */ /* 0x080fe20000410000 */
[----:B------:R-:W1:Y:S01]  /*7be0*/  MUFU.EX2 R159, R159 ;  /* 0x0000009f009f7308 */ /* 0x000e620000000800 */
[C---:B---3--:R-:W-:Y:S01]  /*7bf0*/  FADD.FTZ R155, R153.reuse, R6 ;  /* 0x00000006999b7221 */ /* 0x048fe20000010000 */
[----:B------:R-:W-:Y:S01]  /*7c00*/  FADD.FTZ R6, R14, R5 ;  /* 0x000000050e067221 */ /* 0x000fe20000010000 */
[----:B------:R-:W-:Y:S01]  /*7c10*/  @!P1 LEA R22, R22, UR39, 0x2 ;  /* 0x0000002716169c11 */ /* 0x000fe2000f8e10ff */
[----:B------:R-:W-:Y:S01]  /*7c20*/  FMUL.FTZ R128, R128, R12 ;  /* 0x0000000c80807220 */ /* 0x000fe20000410000 */
[----:B------:R-:W-:Y:S01]  /*7c30*/  F2FP.BF16.F32.PACK_AB R153, R153, R168 ;  /* 0x000000a89999723e */ /* 0x000fe200000010ff */
[----:B------:R-:W-:Y:S01]  /*7c40*/  FADD.FTZ R5, R17, R6 ;  /* 0x0000000611057221 */ /* 0x000fe20000010000 */
[-C--:B------:R-:W-:Y:S01]  /*7c50*/  FMUL.FTZ R129, R129, R12.reuse ;  /* 0x0000000c81817220 */ /* 0x080fe20000410000 */
[----:B------:R-:W2:Y:S01]  /*7c60*/  MUFU.EX2 R157, R162 ;  /* 0x000000a2009d7308 */ /* 0x000ea20000000800 */
[----:B----4-:R-:W-:Y:S01]  /*7c70*/  FADD.FTZ R154, R158, R155 ;  /* 0x0000009b9e9a7221 */ /* 0x010fe20000010000 */
[----:B------:R-:W-:Y:S01]  /*7c80*/  @!P1 STS [R22+0x28800], R12 ;  /* 0x0288000c16009388 */ /* 0x000fe20000000800 */
[-C--:B------:R-:W-:Y:S01]  /*7c90*/  FMUL.FTZ R132, R132, R12.reuse ;  /* 0x0000000c84847220 */ /* 0x080fe20000410000 */
[-C--:B------:R-:W-:Y:S01]  /*7ca0*/  FMUL.FTZ R133, R133, R12.reuse ;  /* 0x0000000c85857220 */ /* 0x080fe20000410000 */
[-C--:B------:R-:W-:Y:S01]  /*7cb0*/  FMUL.FTZ R136, R136, R12.reuse ;  /* 0x0000000c88887220 */ /* 0x080fe20000410000 */
[----:B------:R3:W-:Y:S01]  /*7cc0*/  @!P1 STS [R22+0x28820], R173 ;  /* 0x028820ad16009388 */ /* 0x0007e20000000800 */
[-C--:B------:R-:W-:Y:S01]  /*7cd0*/  FMUL.FTZ R137, R137, R12.reuse ;  /* 0x0000000c89897220 */ /* 0x080fe20000410000 */
[----:B------:R-:W4:Y:S01]  /*7ce0*/  MUFU.EX2 R172, R163 ;  /* 0x000000a300ac7308 */ /* 0x000f220000000800 */
[----:B-1----:R-:W-:Y:S01]  /*7cf0*/  FADD.FTZ R154, R159, R154 ;  /* 0x0000009a9f9a7221 */ /* 0x002fe20000010000 */
[-C--:B------:R-:W-:Y:S01]  /*7d00*/  FMUL.FTZ R140, R140, R12.reuse ;  /* 0x0000000c8c8c7220 */ /* 0x080fe20000410000 */
[-C--:B------:R-:W-:Y:S01]  /*7d10*/  FMUL.FTZ R141, R141, R12.reuse ;  /* 0x0000000c8d8d7220 */ /* 0x080fe20000410000 */
[-C--:B------:R-:W-:Y:S01]  /*7d20*/  FMUL.FTZ R144, R144, R12.reuse ;  /* 0x0000000c90907220 */ /* 0x080fe20000410000 */
[-C--:B------:R-:W-:Y:S01]  /*7d30*/  FMUL.FTZ R145, R145, R12.reuse ;  /* 0x0000000c91917220 */ /* 0x080fe20000410000 */
[-C--:B------:R-:W-:Y:S01]  /*7d40*/  FMUL.FTZ R148, R148, R12.reuse ;  /* 0x0000000c94947220 */ /* 0x080fe20000410000 */
[----:B------:R-:W-:Y:S01]  /*7d50*/  FMUL.FTZ R149, R149, R12 ;  /* 0x0000000c95957220 */ /* 0x000fe20000410000 */
        /* <DEDUP_REMOVED lines=26> */
[----:B--2---:R-:W-:Y:S01]  /*7f00*/  FADD.FTZ R5, R157, R154 ;  /* 0x0000009a9d057221 */ /* 0x004fe20000010000 */
[----:B------:R-:W-:Y:S01]  /*7f10*/  F2FP.BF16.F32.PACK_AB R156, R19, R156 ;  /* 0x0000009c139c723e */ /* 0x000fe200000010ff */
[----:B------:R-:W-:Y:S01]  /*7f20*/  FMUL.FTZ R67, R67, R173 ;  /* 0x000000ad43437220 */ /* 0x000fe20000410000 */
[----:B------:R-:W-:Y:S01]  /*7f30*/  FADD.FTZ R155, R19, R170 ;  /* 0x000000aa139b7221 */ /* 0x000fe20000010000 */
[C---:B----4-:R-:W-:Y:S01]  /*7f40*/  FADD.FTZ R5, R172.reuse, R5 ;  /* 0x00000005ac057221 */ /* 0x050fe20000010000 */
[----:B------:R-:W-:Y:S01]  /*7f50*/  F2FP.BF16.F32.PACK_AB R157, R172, R157 ;  /* 0x0000009dac9d723e */ /* 0x000fe200000010ff */
[----:B------:R-:W0:Y:S01]  /*7f60*/  MUFU.EX2 R162, R171 ;  /* 0x000000ab00a27308 */ /* 0x000e220000000800 */
[----:B------:R-:W-:Y:S01]  /*7f70*/  FADD.FTZ R154, R16, R155 ;  /* 0x0000009b109a7221 */ /* 0x000fe20000010000 */
[----:B-1----:R-:W-:Y:S01]  /*7f80*/  FADD.FTZ R170, R166, R5 ;  /* 0x00000005a6aa7221 */ /* 0x002fe20000010000 */
[----:B------:R-:W-:Y:S01]  /*7f90*/  F2FP.BF16.F32.PACK_AB R155, R159, R158 ;  /* 0x0000009e9f9b723e */ /* 0x000fe200000010ff */
[-C--:B------:R-:W-:Y:S01]  /*7fa0*/  FMUL.FTZ R70, R70, R173.reuse ;  /* 0x000000ad46467220 */ /* 0x080fe20000410000 */
[----:B------:R-:W-:Y:S01]  /*7fb0*/  FADD.FTZ R5, R21, R154 ;  /* 0x0000009a15057221 */ /* 0x000fe20000010000 */
[----:B-----5:R-:W-:Y:S01]  /*7fc0*/  FADD.FTZ R170, R167, R170 ;  /* 0x000000aaa7aa7221 */ /* 0x020fe20000010000 */
[----:B------:R-:W-:Y:S01]  /*7fd0*/  F2FP.BF16.F32.PACK_AB R154, R17, R14 ;  /* 0x0000000e119a723e */ /* 0x000fe200000010ff */
[----:B------:R-:W1:Y:S01]  /*7fe0*/  MUFU.EX2 R18, R18 ;  /* 0x0000001200127308 */ /* 0x000e620000000800 */
[----:B------:R-:W-:Y:S01]  /*7ff0*/  BAR.SYNC.DEFER_BLOCKING 0xf, 0x100 ;  /* 0x03c4000000007b1d */ /* 0x000fe20000010000 */
[----:B------:R-:W-:Y:S01]  /*8000*/  FADD.FTZ R14, R160, R5 ;  /* 0x00000005a00e7221 */ /* 0x000fe20000010000 */
[----:B---3--:R-:W-:Y:S01]  /*8010*/  FADD.FTZ R5, R161, R170 ;  /* 0x000000aaa1057221 */ /* 0x008fe20000010000 */
[----:B------:R-:W-:Y:S01]  /*8020*/  F2FP.BF16.F32.PACK_AB R158, R21, R16 ;  /* 0x00000010159e723e */ /* 0x000fe200000010ff */
[----:B------:R-:W-:Y:S01]  /*8030*/  FMUL.FTZ R71, R71, R173 ;  /* 0x000000ad47477220 */ /* 0x000fe20000410000 */
[----:B------:R-:W-:Y:S01]  /*8040*/  FADD.FTZ R15, R23, R14 ;  /* 0x0000000e170f7221 */ /* 0x000fe20000010000 */
[----:B------:R-:W-:Y:S01]  /*8050*/  F2FP.BF16.F32.PACK_AB R159, R167, R166 ;  /* 0x000000a6a79f723e */ /* 0x000fe200000010ff */
[----:B------:R-:W2:Y:S01]  /*8060*/  MUFU.EX2 R163, R174 ;  /* 0x000000ae00a37308 */ /* 0x000ea20000000800 */
[C---:B0-----:R-:W-:Y:S01]  /*8070*/  FADD.FTZ R14, R162.reuse, R5 ;  /* 0x00000005a20e7221 */ /* 0x041fe20000010000 */
[----:B------:R-:W-:Y:S01]  /*8080*/  F2FP.BF16.F32.PACK_AB R161, R162, R161 ;  /* 0x000000a1a2a1723e */ /* 0x000fe200000010ff */
[-C--:B------:R-:W-:Y:S01]  /*8090*/  FMUL.FTZ R74, R74, R173.reuse ;  /* 0x000000ad4a4a7220 */ /* 0x080fe20000410000 */
[----:B------:R-:W-:Y:S01]  /*80a0*/  F2FP.BF16.F32.PACK_AB R160, R23, R160 ;  /* 0x000000a017a0723e */ /* 0x000fe200000010ff */
        /* <DEDUP_REMOVED lines=13> */
[----:B------:R2:W-:Y:S01]  /*8180*/  STSM.16.M88.4 [R10+0x26800], R152 ;  /* 0x026800980a007844 */ /* 0x0005e20000000200 */
[-C--:B------:R-:W-:Y:S01]  /*8190*/  FMUL.FTZ R94, R94, R173.reuse ;  /* 0x000000ad5e5e7220 */ /* 0x080fe20000410000 */
[-C--:B------:R-:W-:Y:S01]  /*81a0*/  FMUL.FTZ R95, R95, R173.reuse ;  /* 0x000000ad5f5f7220 */ /* 0x080fe20000410000 */
[-C--:B------:R-:W-:Y:S01]  /*81b0*/  FMUL.FTZ R98, R98, R173.reuse ;  /* 0x000000ad62627220 */ /* 0x080fe20000410000 */
[----:B------:R2:W-:Y:S01]  /*81c0*/  STSM.16.M88.4 [R9], R156 ;  /* 0x0000009c09007844 */ /* 0x0005e20000000200 */
[-C--:B------:R-:W-:Y:S01]  /*81d0*/  FMUL.FTZ R99, R99, R173.reuse ;  /* 0x000000ad63637220 */ /* 0x080fe20000410000 */
[----:B------:R-:W3:Y:S01]  /*81e0*/  MUFU.EX2 R164, R164 ;  /* 0x000000a400a47308 */ /* 0x000ee20000000800 */
[C---:B0-----:R-:W-:Y:S01]  /*81f0*/  FADD.FTZ R15, R165.reuse, R22 ;  /* 0x00000016a50f7221 */ /* 0x041fe20000010000 */
[----:B------:R-:W-:Y:S01]  /*8200*/  F2FP.BF16.F32.PACK_AB R162, R165, R18 ;  /* 0x00000012a5a2723e */ /* 0x000fe200000010ff */
[-C--:B------:R-:W-:Y:S01]  /*8210*/  FMUL.FTZ R102, R102, R173.reuse ;  /* 0x000000ad66667220 */ /* 0x080fe20000410000 */
[-C--:B------:R-:W-:Y:S01]  /*8220*/  FMUL.FTZ R103, R103, R173.reuse ;  /* 0x000000ad67677220 */ /* 0x080fe20000410000 */
[-C--:B------:R-:W-:Y:S01]  /*8230*/  FMUL.FTZ R106, R106, R173.reuse ;  /* 0x000000ad6a6a7220 */ /* 0x080fe20000410000 */
[-C--:B------:R-:W-:Y:S01]  /*8240*/  FMUL.FTZ R107, R107, R173.reuse ;  /* 0x000000ad6b6b7220 */ /* 0x080fe20000410000 */
[----:B------:R-:W-:Y:S01]  /*8250*/  FMUL.FTZ R110, R110, R173 ;  /* 0x000000ad6e6e7220 */ /* 0x000fe20000410000 */
[----:B------:R-:W0:Y:S01]  /*8260*/  MUFU.EX2 R178, R178 ;  /* 0x000000b200b27308 */ /* 0x000e220000000800 */
        /* <DEDUP_REMOVED lines=30> */
[----:B------:R-:W-:Y:S01]  /*8450*/  FMUL.FTZ R151, R151, R173 ;  /* 0x000000ad97977220 */ /* 0x000fe20000410000 */
[----:B------:R-:W1:Y:S01]  /*8460*/  MUFU.EX2 R179, R179 ;  /* 0x000000b300b37308 */ /* 0x000e620000000800 */
[----:B---3--:R-:W-:-:S07]  /*8470*/  FADD.FTZ R6, R20, R5 ;  /* 0x0000000514067221 */ /* 0x008fce0000010000 */
[----:B------:R-:W3:Y:S01]  /*8480*/  MUFU.EX2 R182, R182 ;  /* 0x000000b600b67308 */ /* 0x000ee20000000800 */
[C---:B0-----:R-:W-:Y:S01]  /*8490*/  F2FP.BF16.F32.PACK_AB R166, R13.reuse, R20 ;  /* 0x000000140da6723e */ /* 0x041fe200000010ff */
[----:B------:R-:W-:-:S06]  /*84a0*/  FADD.FTZ R5, R13, R6 ;  /* 0x000000060d057221 */ /* 0x000fcc0000010000 */
[----:B------:R-:W0:Y:S01]  /*84b0*/  MUFU.EX2 R183, R183 ;  /* 0x000000b700b77308 */ /* 0x000e220000000800 */
[C---:B-1----:R-:W-:Y:S01]  /*84c0*/  FADD.FTZ R15, R179.reuse, R16 ;  /* 0x00000010b30f7221 */ /* 0x042fe20000010000 */
[----:B------:R-:W-:-:S03]  /*84d0*/  F2FP.BF16.F32.PACK_AB R165, R179, R178 ;  /* 0x000000b2b3a5723e */ /* 0x000fc600000010ff */
[----:B---3--:R-:W-:Y:S01]  /*84e0*/  FADD.FTZ R14, R182, R15 ;  /* 0x0000000fb60e7221 */ /* 0x008fe20000010000 */
[----:B0-----:R-:W-:-:S03]  /*84f0*/  F2FP.BF16.F32.PACK_AB R167, R183, R182 ;  /* 0x000000b6b7a7723e */ /* 0x001fc600000010ff */
[----:B------:R-:W-:Y:S02]  /*8500*/  FADD.FTZ R6, R183, R14 ;  /* 0x0000000eb7067221 */ /* 0x000fe40000010000 */
[----:B------:R2:W-:Y:S01]  /*8510*/  STSM.16.M88.4 [R7], R164 ;  /* 0x000000a407007844 */ /* 0x0005e20000000200 */
[----:B------:R-:W-:Y:S05]  /*8520*/  @!P0 BRA `(.L_x_3916) ;  /* 0x0000000000048947 */ /* 0x000fea0003800000 */
[----:B------:R-:W-:Y:S01]  /*8530*/  BPT.TRAP 0x1 ;  /* 0x000000040000795c */ /* 0x000fe20000300000 */
.L_x_3916:
[----:B------:R0:W1:Y:S01]  /*8540*/  SYNCS.PHASECHK.TRANS64.TRYWAIT P1, [UR26+0x28c50], R11 ;  /* 0x028c500bff0075a7 */ /* 0x000062000802015a */
[----:B------:R-:W-:Y:S05]  /*8550*/  @!P0 BRA `(.L_x_3917) ;  /* 0x0000000000048947 */ /* 0x000fea0003800000 */
[----:B------:R-:W-:Y:S01]  /*8560*/  BPT.TRAP 0x1 ;  /* 0x000000040000795c */ /* 0x000fe20000300000 */
.L_x_3917:
[----:B-1----:R-:W-:Y:S05]  /*8570*/  @P1 BRA `(.L_x_3918) ;  /* 0x0000000000081947 */ /* 0x002fea0003800000 */
[----:B------:R-:W1:Y:S02]  /*8580*/  SYNCS.PHASECHK.TRANS64.TRYWAIT P1, [UR26+0x28c50], R11 ;  /* 0x028c500bff0075a7 */ /* 0x000e64000802015a */
[----:B-1----:R-:W-:Y:S05]  /*8590*/  @!P1 BRA `(.L_x_3919) ;  /* 0x00000070000c9947 */ /* 0x002fea0003800000 */
.L_x_3918:
        /* <DEDUP_REMOVED lines=34> */
.L_x_3920:
[----:B------:R-:W-:Y:S01]  /*87c0*/  UISETP.GT.AND UP0, UPT, UR25, UR40, UPT ;  /* 0x000000281900728c */ /* 0x000fe2000bf04270 */
[----:B------:R-:W-:Y:S01]  /*87d0*/  MOV R13, R4 ;  /* 0x00000004000d7202 */ /* 0x000fe20000000f00 */
[----:B------:R-:W-:Y:S01]  /*87e0*/  UIADD3 UR7, UR26, 0x28c60, URZ ;  /* 0x00028c601a077890 */ /* 0x000fe2000fffe03f */
[----:B-1----:R-:W-:Y:S01]  /*87f0*/  IMAD.MOV.U32 R12, RZ, RZ, R3 ;  /* 0x000000ffff0c7224 */ /* 0x002fe200078e0003 */
[----:B------:R-:W-:Y:S02]  /*8800*/  UIADD3 UR25, UR25, -0x1, URZ ;  /* 0xffffffff19197890 */ /* 0x000fe4000fffe03f */
[----:B------:R-:W-:Y:S01]  /*8810*/  PLOP3.LUT P1, PT, PT, PT, UP0, 0x80, 0x0 ;  /* 0x000000000000781c */ /* 0x000fe20003f2f008 */
[----:B------:R-:W-:-:S09]  /*8820*/  UPRMT UR7, UR44, 0x654, UR7 ;  /* 0x000006542c077896 */ /* 0x000fd20008000007 */
[----:B------:R-:W-:Y:S01]  /*8830*/  SYNCS.ARRIVE.TRANS64.RED.A1T0 RZ, [UR7], RZ ;  /* 0x000000ffffff79a7 */ /* 0x000fe20008100407 */
[----:B------:R-:W-:Y:S02]  /*8840*/  UMOV UR7, UR4 ;  /* 0x0000000400077c82 */ /* 0x000fe40008000000 */
[----:B------:R-:W-:Y:S05]  /*8850*/  @P1 BRA `(.L_x_3921) ;  /* 0xffffffe400dc1947 */ /* 0x000fea000383ffff */
.L_x_3910:
[----:B--23--:R-:W2:Y:S01]  /*8860*/  SHFL.BFLY PT, R8, R5, 0x2, 0x1f ;  /* 0x0c401f0005087f89 */ /* 0x00cea200000e0000 */
[----:B------:R-:W-:Y:S08]  /*8870*/  BAR.ARV 0x8, 0x100 ;  /* 0x0204000000007b1d */ /* 0x000ff00000002000 */
[----:B------:R-:W-:Y:S01]  /*8880*/  BAR.SYNC.DEFER_BLOCKING 0xf, 0x100 ;  /* 0x03c4000000007b1d */ /* 0x000fe20000010000 */
[----:B------:R-:W-:-:S02]  /*8890*/  ISETP.NE.AND P0, PT, R2, RZ, PT ;  /* 0x000000ff0200720c */ /* 0x000fc40003f05270 */
[----:B------:R-:W-:-:S03]  /*88a0*/  MOV R2, RZ ;  /* 0x000000ff00027202 */ /* 0x000fc60000000f00 */
[----:B------:R-:W3:Y:S01]  /*88b0*/  SHFL.BFLY PT, R9, R6, 0x2, 0x1f ;  /* 0x0c401f0006097f89 */ /* 0x000ee200000e0000 */
[----:B--2---:R-:W-:Y:S01]  /*88c0*/  FADD.FTZ R8, R8, R5 ;  /* 0x0000000508087221 */ /* 0x004fe20000010000 */
[----:B------:R-:W-:-:S04]  /*88d0*/  IMAD.U32 R5, RZ, RZ, UR4 ;  /* 0x00000004ff057e24 */ /* 0x000fc8000f8e00ff */
[----:B------:R-:W0:Y:S01]  /*88e0*/  SHFL.BFLY PT, R7, R8, 0x1, 0x1f ;  /* 0x0c201f0008077f89 */ /* 0x000e2200000e0000 */
[----:B------:R-:W-:Y:S01]  /*88f0*/  IMAD R0, R5, 0x40, R0 ;  /* 0x0000004005007824 */ /* 0x000fe200078e0200 */
[----:B------:R-:W-:-:S04]  /*8900*/  MOV R5, 0xff800000 ;  /* 0xff80000000057802 */ /* 0x000fc80000000f00 */
[----:B------:R-:W-:Y:S01]  /*8910*/  @!P0 LEA R0, R0, UR39, 0x2 ;  /* 0x0000002700008c11 */ /* 0x000fe2000f8e10ff */
[----:B---3--:R-:W-:Y:S01]  /*8920*/  FADD.FTZ R9, R9, R6 ;  /* 0x0000000609097221 */ /* 0x008fe20000010000 */
[----:B------:R-:W-:-:S04]  /*8930*/  IMAD.MOV.U32 R6, RZ, RZ, -0x800000 ;  /* 0xff800000ff067424 */ /* 0x000fc800078e00ff */
[----:B------:R-:W2:Y:S01]  /*8940*/  SHFL.BFLY PT, R10, R9, 0x1, 0x1f ;  /* 0x0c201f00090a7f89 */ /* 0x000ea200000e0000 */
[----:B0-----:R-:W-:Y:S01]  /*8950*/  FADD.FTZ R11, R8, R7 ;  /* 0x00000007080b7221 */ /* 0x001fe20000010000 */
[----:B------:R-:W-:-:S04]  /*8960*/  IMAD.MOV.U32 R7, RZ, RZ, RZ ;  /* 0x000000ffff077224 */ /* 0x000fc800078e00ff */
[----:B------:R-:W-:-:S13]  /*8970*/  FSETP.NE.FTZ.AND P1, PT, R11, RZ, PT ;  /* 0x000000ff0b00720b */ /* 0x000fda0003f35000 */
[----:B------:R-:W0:Y:S01]  /*8980*/  @P1 MUFU.RCP R7, R11 ;  /* 0x0000000b00071308 */ /* 0x000e220000001000 */
[----:B--2---:R-:W-:-:S05]  /*8990*/  FADD.FTZ R10, R9, R10 ;  /* 0x0000000a090a7221 */ /* 0x004fca0000010000 */
[----:B------:R-:W-:Y:S02]  /*89a0*/  FSETP.NE.FTZ.AND P2, PT, R10, RZ, PT ;  /* 0x000000ff0a00720b */ /* 0x000fe40003f55000 */
[----:B------:R-:W-:Y:S01]  /*89b0*/  @P1 MUFU.LG2 R8, R11 ;  /* 0x0000000b00081308 */ /* 0x000fe20000000c00 */
[----:B0-----:R-:W-:Y:S01]  /*89c0*/  @!P0 STS [R0+0x28800], R7 ;  /* 0x0288000700008388 */ /* 0x001fe20000000800 */
[-C--:B------:R-:W-:Y:S01]  /*89d0*/  FMUL.FTZ R24, R24, R7.reuse ;  /* 0x0000000718187220 */ /* 0x080fe20000410000 */
[----:B------:R-:W-:-:S08]  /*89e0*/  FMUL.FTZ R25, R25, R7 ;  /* 0x0000000719197220 */ /* 0x000fd00000410000 */
[----:B------:R-:W0:Y:S01]  /*89f0*/  @P2 MUFU.RCP R2, R10 ;  /* 0x0000000a00022308 */ /* 0x000e220000001000 */
[-C--:B------:R-:W-:Y:S01]  /*8a00*/  FMUL.FTZ R28, R28, R7.reuse ;  /* 0x000000071c1c7220 */ /* 0x080fe20000410000 */
[-C--:B------:R-:W-:Y:S01]  /*8a10*/  FMUL.FTZ R29, R29, R7.reuse ;  /* 0x000000071d1d7220 */ /* 0x080fe20000410000 */
[-C--:B------:R-:W-:Y:S01]  /*8a20*/  FMUL.FTZ R32, R32, R7.reuse ;  /* 0x0000000720207220 */ /* 0x080fe20000410000 */
[-C--:B------:R-:W-:Y:S01]  /*8a30*/  FMUL.FTZ R33, R33, R7.reuse ;  /* 0x0000000721217220 */ /* 0x080fe20000410000 */
[-C--:B------:R-:W-:Y:S01]  /*8a40*/  FMUL.FTZ R36, R36, R7.reuse ;  /* 0x0000000724247220 */ /* 0x080fe20000410000 */
[-C--:B------:R-:W-:Y:S01]  /*8a50*/  FMUL.FTZ R37, R37, R7.reuse ;  /* 0x0000000725257220 */ /* 0x080fe20000410000 */
[-C--:B------:R-:W-:Y:S01]  /*8a60*/  FMUL.FTZ R40, R40, R7.reuse ;  /* 0x0000000728287220 */ /* 0x080fe20000410000 */
[----:B------:R2:W3:Y:S01]  /*8a70*/  @P2 MUFU.LG2 R9, R10 ;  /* 0x0000000a00092308 */ /* 0x0004e20000000c00 */
        /* <DEDUP_REMOVED lines=8> */
[----:B0-----:R0:W-:Y:S01]  /*8b00*/  @!P0 STS [R0+0x28820], R2 ;  /* 0x0288200200008388 */ /* 0x0011e20000000800 */
[----:B--2---:R-:W-:-:S02]  /*8b10*/  IMAD.U32 R10, RZ, RZ, UR14 ;  /* 0x0000000eff0a7e24 */ /* 0x004fc4000f8e00ff */
        /* <DEDUP_REMOVED lines=8> */
[----:B0-----:R-:W-:Y:S01]  /*8ba0*/  MOV R0, UR14 ;  /* 0x0000000e00007c02 */ /* 0x001fe20008000f00 */
        /* <DEDUP_REMOVED lines=41> */
[----:B------:R-:W-:Y:S01]  /*8e40*/  @P1 FMUL.FTZ R7, R8, 0.69314718246459960938 ;  /* 0x3f31721808071820 */ /* 0x000fe20000410000 */
[----:B---3--:R-:W-:Y:S01]  /*8e50*/  @P2 FMUL.FTZ R9, R9, 0.69314718246459960938 ;  /* 0x3f31721809092820 */ /* 0x008fe20000410000 */
        /* <DEDUP_REMOVED lines=68> */
.L_x_3874:
[----:B------:R-:W-:Y:S05]  /*92a0*/  @P0 BRA `(.L_x_3922) ;  /* 0x0000002000f80947 */ /* 0x000fea0003800000 */
[----:B------:R-:W0:Y:S01]  /*92b0*/  S2R R0, SR_TID.X ;  /* 0x0000000000007919 */ /* 0x000e220000002100 */
[----:B------:R-:W2:Y:S01]  /*92c0*/  S2UR UR5, SR_CgaCtaId ;  /* 0x00000000000579c3 */ /* 0x000ea20000008800 */
[----:B------:R-:W-:Y:S01]  /*92d0*/  UMOV UR4, 0x400 ;  /* 0x0000040000047882 */ /* 0x000fe20000000000 */
[----:B------:R-:W-:-:S06]  /*92e0*/  IMAD R2, RZ, RZ, -UR42 ;  /* 0x8000002aff027e24 */ /* 0x000fcc000f8e02ff */
[----:B------:R-:W-:Y:S08]  /*92f0*/  BAR.SYNC.DEFER_BLOCKING 0x1, 0x100 ;  /* 0x0044000000007b1d */ /* 0x000ff00000010000 */
[----:B------:R-:W3:Y:S08]  /*9300*/  S2UR UR6, SR_CTAID.Y ;  /* 0x00000000000679c3 */ /* 0x000ef00000002600 */
[----:B------:R-:W3:Y:S01]  /*9310*/  LDC R3, c[0x0][0xc50] ;  /* 0x00031400ff037b82 */ /* 0x000ee20000000800 */
[----:B--2---:R-:W-:-:S07]  /*9320*/  ULEA UR4, UR5, UR4, 0x18 ;  /* 0x0000000405047291 */ /* 0x004fce000f8ec03f */
[----:B------:R-:W2:Y:S01]  /*9330*/  LDC R7, c[0x0][0xbe8] ;  /* 0x0002fa00ff077b82 */ /* 0x000ea20000000800 */
[----:B------:R-:W-:Y:S01]  /*9340*/  UIADD3 UR4, UR4, 0x28c20, URZ ;  /* 0x00028c2004047890 */ /* 0x000fe2000fffe03f */
[----:B0-----:R-:W-:-:S03]  /*9350*/  VIADD R18, R0, 0xffffff80 ;  /* 0xffffff8000127836 */ /* 0x001fc60000000000 */
[----:B------:R-:W-:Y:S02]  /*9360*/  UPRMT UR4, URZ, 0x654, UR4 ;  /* 0x000006543f047896 */ /* 0x000fe40008000004 */
[----:B------:R-:W-:-:S04]  /*9370*/  SHF.R.S32.HI R21, RZ, 0x1f, R18 ;  /* 0x0000001fff157819 */ /* 0x000fc80000011412 */
[----:B------:R-:W-:Y:S01]  /*9380*/  LEA.HI R4, R21, R18, RZ, 0x7 ;  /* 0x0000001215047211 */ /* 0x000fe200078f38ff */
[----:B---3--:R-:W-:Y:S01]  /*9390*/  IMAD R2, R3, R2, UR6 ;  /* 0x0000000603027e24 */ /* 0x008fe2000f8e0202 */
[----:B------:R-:W-:Y:S01]  /*93a0*/  USHF.R.S32.HI UR6, URZ, 0x1f, UR42 ;  /* 0x0000001f3f067899 */ /* 0x000fe2000801142a */
[----:B------:R-:W-:Y:S01]  /*93b0*/  SYNCS.ARRIVE.TRANS64.RED.A1T0 RZ, [UR4], RZ ;  /* 0x000000ffffff79a7 */ /* 0x000fe20008100404 */
[----:B------:R-:W-:Y:S02]  /*93c0*/  SHF.R.S32.HI R0, RZ, 0x7, R4 ;  /* 0x00000007ff007819 */ /* 0x000fe40000011404 */
[----:B------:R-:W-:Y:S02]  /*93d0*/  LOP3.LUT R9, R4, 0xffffff80, RZ, 0xc0, !PT ;  /* 0xffffff8004097812 */ /* 0x000fe400078ec0ff */
[----:B------:R-:W-:Y:S01]  /*93e0*/  SHF.R.S32.HI R3, RZ, 0x1f, R2 ;  /* 0x0000001fff037819 */ /* 0x000fe20000011402 */
[----:B------:R-:W0:Y:S01]  /*93f0*/  SHFL.IDX PT, R10, R0, RZ, 0x1f ;  /* 0x00001fff000a7589 */ /* 0x000e2200000e0000 */
[----:B------:R-:W-:-:S02]  /*9400*/  IADD3 R8, R18, -R9, RZ ;  /* 0x8000000912087210 */ /* 0x000fc40007ffe0ff */
[----:B--2---:R-:W-:Y:S02]  /*9410*/  ISETP.NE.AND P1, PT, R7, 0x1, PT ;  /* 0x000000010700780c */ /* 0x004fe40003f25270 */
[----:B------:R-:W-:-:S04]  /*9420*/  SHF.R.S32.HI R155, RZ, 0x1f, R8 ;  /* 0x0000001fff9b7819 */ /* 0x000fc80000011408 */
[----:B------:R-:W-:-:S04]  /*9430*/  LEA.HI R9, R155, R8, RZ, 0x2 ;  /* 0x000000089b097211 */ /* 0x000fc800078f10ff */
[----:B------:R-:W-:Y:S02]  /*9440*/  SHF.R.S32.HI R154, RZ, 0x2, R9 ;  /* 0x00000002ff9a7819 */ /* 0x000fe40000011409 */
[----:B0-----:R-:W-:-:S13]  /*9450*/  ISETP.NE.AND P0, PT, R10, RZ, PT ;  /* 0x000000ff0a00720c */ /* 0x001fda0003f05270 */
[----:B------:R-:W-:Y:S05]  /*9460*/  @P0 BRA `(.L_x_3923) ;  /* 0x0000000400440947 */ /* 0x000fea0003800000 */
[----:B------:R-:W0:Y:S01]  /*9470*/  LDC R19, c[0x0][0xbe8] ;  /* 0x0002fa00ff137b82 */ /* 0x000e220000000800 */
[----:B------:R-:W-:Y:S01]  /*9480*/  LOP3.LUT R11, R4, 0xffffff80, RZ, 0xc0, !PT ;  /* 0xffffff80040b7812 */ /* 0x000fe200078ec0ff */
[----:B------:R-:W2:Y:S01]  /*9490*/  S2R R23, SR_CTAID.X ;  /* 0x0000000000177919 */ /* 0x000ea20000002500 */
[----:B------:R-:W-:Y:S01]  /*94a0*/  LEA.HI R10, R21, R18, RZ, 0x2 ;  /* 0x00000012150a7211 */ /* 0x000fe200078f10ff */
[----:B------:R-:W-:Y:S02]  /*94b0*/  ULDC.64 UR4, c[0x0][0xbd0] ;  /* 0x0002f40000047ab9 */ /* 0x000fe40000000a00 */
[----:B------:R-:W-:Y:S01]  /*94c0*/  IMAD.IADD R20, R18, 0x1, -R11 ;  /* 0x0000000112147824 */ /* 0x000fe200078e0a0b */
[----:B------:R-:W-:Y:S01]  /*94d0*/  LOP3.LUT R17, R10, 0xfffffffc, RZ, 0xc0, !PT ;  /* 0xfffffffc0a117812 */ /* 0x000fe200078ec0ff */
[----:B------:R-:W3:Y:S01]  /*94e0*/  S2UR UR7, SR_CTAID.Z ;  /* 0x00000000000779c3 */ /* 0x000ee20000002700 */
[----:B------:R-:W-:Y:S02]  /*94f0*/  UIMAD.WIDE.U32 UR8, UR42, UR4, URZ ;  /* 0x000000042a0872a5 */ /* 0x000fe4000f8e003f */
[----:B------:R-:W-:Y:S01]  /*9500*/  SHF.R.S32.HI R11, RZ, 0x1f, R20 ;  /* 0x0000001fff0b7819 */ /* 0x000fe20000011414 */
[----:B------:R-:W-:Y:S01]  /*9510*/  IMAD.IADD R10, R18, 0x1, -R17 ;  /* 0x00000001120a7824 */ /* 0x000fe200078e0a11 */
[----:B------:R-:W-:-:S02]  /*9520*/  UIMAD UR4, UR6, UR4, URZ ;  /* 0x00000004060472a4 */ /* 0x000fc4000f8e023f */
[C---:B------:R-:W-:Y:S01]  /*9530*/  LEA.HI R22, R11.reuse, R20, RZ, 0x2 ;  /* 0x000000140b167211 */ /* 0x040fe200078f10ff */
[----:B------:R-:W4:Y:S01]  /*9540*/  LDC.64 R14, c[0x0][0xbd8] ;  /* 0x0002f600ff0e7b82 */ /* 0x000f220000000a00 */
[----:B------:R-:W-:Y:S01]  /*9550*/  LEA.HI R12, R10, R10, RZ, 0x1 ;  /* 0x0000000a0a0c7211 */ /* 0x000fe200078f08ff */
[----:B------:R-:W-:Y:S01]  /*9560*/  UIMAD UR4, UR42, UR5, UR4 ;  /* 0x000000052a0472a4 */ /* 0x000fe2000f8e0204 */
[--C-:B------:R-:W-:Y:S02]  /*9570*/  SHF.R.S32.HI R4, RZ, 0x2, R22.reuse ;  /* 0x00000002ff047819 */ /* 0x100fe40000011416 */
[----:B-1----:R-:W-:Y:S01]  /*9580*/  SHF.R.S32.HI R13, RZ, 0x1f, R22 ;  /* 0x0000001fff0d7819 */ /* 0x002fe20000011416 */
[----:B------:R-:W-:Y:S01]  /*9590*/  UIADD3 UR4, UR9, UR4, URZ ;  /* 0x0000000409047290 */ /* 0x000fe2000fffe03f */
[----:B------:R-:W-:Y:S02]  /*95a0*/  LEA.HI R11, R11, R20, RZ, 0x5 ;  /* 0x000000140b0b7211 */ /* 0x000fe400078f28ff */
[----:B0-----:R-:W-:-:S02]  /*95b0*/  ISETP.NE.AND P0, PT, R19, 0x1, PT ;  /* 0x000000011300780c */ /* 0x001fc40003f05270 */
[----:B------:R-:W-:Y:S02]  /*95c0*/  LEA.HI R13, R13, R4, RZ, 0x3 ;  /* 0x000000040d0d7211 */ /* 0x000fe400078f18ff */
[----:B------:R-:W-:Y:S02]  /*95d0*/  LOP3.LUT R153, R12, 0x1ffffffe, RZ, 0xc0, !PT ;  /* 0x1ffffffe0c997812 */ /* 0x000fe400078ec0ff */
[----:B------:R-:W-:Y:S01]  /*95e0*/  LOP3.LUT R13, R13, 0xfffffff8, RZ, 0xc0, !PT ;  /* 0xfffffff80d0d7812 */ /* 0x000fe200078ec0ff */
[----:B---3--:R-:W-:Y:S01]  /*95f0*/  USHF.R.S32.HI UR5, URZ, 0x1f, UR7 ;  /* 0x0000001f3f057899 */ /* 0x008fe20008011407 */
[----:B------:R-:W-:Y:S01]  /*9600*/  SHF.R.S32.HI R11, RZ, 0x5, R11 ;  /* 0x00000005ff0b7819 */ /* 0x000fe2000001140b */
[----:B------:R-:W-:Y:S01]  /*9610*/  IMAD.IADD R153, R10, 0x1, -R153 ;  /* 0x000000010a997824 */ /* 0x000fe200078e0a99 */
[----:B------:R-:W-:Y:S02]  /*9620*/  IADD3 R4, R4, -R13, RZ ;  /* 0x8000000d04047210 */ /* 0x000fe40007ffe0ff */
[----:B------:R-:W-:Y:S01]  /*9630*/  MOV R10, UR8 ;  /* 0x00000008000a7c02 */ /* 0x000fe20008000f00 */
[----:B------:R-:W0:Y:S02]  /*9640*/  @P0 LDC R13, c[0x0][0xbec] ;  /* 0x0002fb00ff0d0b82 */ /* 0x000e240000000800 */
[----:B------:R-:W-:-:S02]  /*9650*/  IMAD R152, R11, 0x10, R4 ;  /* 0x000000100b987824 */ /* 0x000fc400078e0204 */
[C---:B----4-:R-:W-:Y:S02]  /*9660*/  IMAD R12, R14.reuse, UR5, RZ ;  /* 0x000000050e0c7c24 */ /* 0x050fe4000f8e02ff */
[----:B------:R-:W-:Y:S02]  /*9670*/  IMAD R4, R153, 0x8, R152 ;  /* 0x0000000899047824 */ /* 0x000fe400078e0298 */
[----:B------:R-:W1:Y:S01]  /*9680*/  @P0 LDC R17, c[0x0][0xbf0] ;  /* 0x0002fc00ff110b82 */ /* 0x000e620000000800 */
[----:B------:R-:W-:Y:S01]  /*9690*/  IMAD.U32 R11, RZ, RZ, UR9 ;  /* 0x00000009ff0b7e24 */ /* 0x000fe2000f8e00ff */
[----:B------:R-:W-:Y:S01]  /*96a0*/  MOV R11, UR4 ;  /* 0x00000004000b7c02 */ /* 0x000fe20008000f00 */
[----:B--2---:R-:W-:Y:S01]  /*96b0*/  IMAD R4, R23, 0x40, R4 ;  /* 0x0000004017047824 */ /* 0x004fe200078e0204 */
[----:B------:R-:W-:Y:S01]  /*96c0*/  ULDC.64 UR4, c[0x0][0xbe0] ;  /* 0x0002f80000047ab9 */ /* 0x000fe20000000a00 */
[----:B------:R-:W-:Y:S02]  /*96d0*/  IMAD R15, R15, UR7, R12 ;  /* 0x000000070f0f7c24 */ /* 0x000fe4000f8e020c */
[----:B------:R-:W-:-:S04]  /*96e0*/  IMAD.WIDE.U32 R10, R14, UR7, R10 ;  /* 0x000000070e0a7c25 */ /* 0x000fc8000f8e000a */
[----:B------:R-:W-:Y:S01]  /*96f0*/  IMAD R23, R23, 0x40, R152 ;  /* 0x0000004017177824 */ /* 0x000fe200078e0298 */
[----:B------:R-:W-:Y:S01]  /*9700*/  IADD3 R11, R11, R15, RZ ;  /* 0x0000000f0b0b7210 */ /* 0x000fe20007ffe0ff */
[----:B0-----:R-:W-:-:S04]  /*9710*/  @P0 IMAD.HI.U32 R12, R4, R13, RZ ;  /* 0x0000000d040c0227 */ /* 0x001fc800078e00ff */
[----:B------:R-:W-:Y:S02]  /*9720*/  IMAD.MOV.U32 R13, RZ, RZ, R4 ;  /* 0x000000ffff0d7224 */ /* 0x000fe400078e0004 */
[----:B------:R-:W-:Y:S01]  /*9730*/  IMAD.WIDE.U32 R10, R2, UR4, R10 ;  /* 0x00000004020a7c25 */ /* 0x000fe2000f8e000a */
[----:B-1----:R-:W-:-:S03]  /*9740*/  @P0 SHF.R.U32.HI R13, RZ, R17, R12 ;  /* 0x00000011ff0d0219 */ /* 0x002fc6000001160c */
[----:B------:R-:W-:Y:S01]  /*9750*/  IMAD R17, R3, UR4, RZ ;  /* 0x0000000403117c24 */ /* 0x000fe2000f8e02ff */
[----:B------:R-:W-:Y:S01]  /*9760*/  IADD3 R10, P0, R13, R10, RZ ;  /* 0x0000000a0d0a7210 */ /* 0x000fe20007f1e0ff */
[----:B------:R-:W-:Y:S02]  /*9770*/  IMAD.MOV R15, RZ, RZ, -R13 ;  /* 0x000000ffff0f7224 */ /* 0x000fe400078e0a0d */
[----:B------:R-:W-:Y:S01]  /*9780*/  IMAD R12, R2, UR5, R17 ;  /* 0x00000005020c7c24 */ /* 0x000fe2000f8e0211 */
[----:B------:R-:W-:Y:S01]  /*9790*/  SHF.R.S32.HI R17, RZ, 0x1f, R13 ;  /* 0x0000001fff117819 */ /* 0x000fe2000001140d */
[----:B------:R-:W-:Y:S01]  /*97a0*/  IMAD R15, R19, R15, R4 ;  /* 0x0000000f130f7224 */ /* 0x000fe200078e0204 */
[----:B------:R-:W-:Y:S01]  /*97b0*/  ULDC.64 UR4, c[0x0][0xbc8] ;  /* 0x0002f20000047ab9 */ /* 0x000fe20000000a00 */
[----:B------:R-:W-:Y:S02]  /*97c0*/  LOP3.LUT R13, R22, 0x7ffffffc, RZ, 0xc0, !PT ;  /* 0x7ffffffc160d7812 */ /* 0x000fe400078ec0ff */
[----:B------:R-:W-:-:S02]  /*97d0*/  IADD3.X R11, R17, R11, R12, P0, !PT ;  /* 0x0000000b110b7210 */ /* 0x000fc400007fe40c */
[----:B------:R-:W-:Y:S01]  /*97e0*/  SHF.R.S32.HI R4, RZ, 0x1f, R15 ;  /* 0x0000001fff047819 */ /* 0x000fe2000001140f */
[----:B------:R-:W-:Y:S02]  /*97f0*/  IMAD.IADD R20, R20, 0x1, -R13 ;  /* 0x0000000114147824 */ /* 0x000fe400078e0a0d */
[----:B------:R-:W-:-:S04]  /*9800*/  IMAD.WIDE.U32 R10, R15, UR4, R10 ;  /* 0x000000040f0a7c25 */ /* 0x000fc8000f8e000a */
[----:B------:R-:W-:-:S04]  /*9810*/  IMAD R4, R4, UR4, RZ ;  /* 0x0000000404047c24 */ /* 0x000fc8000f8e02ff */
[----:B------:R-:W-:Y:S01]  /*9820*/  IMAD R15, R15, UR5, R4 ;  /* 0x000000050f0f7c24 */ /* 0x000fe2000f8e0204 */
[----:B------:R-:W-:Y:S01]  /*9830*/  ULDC.64 UR4, c[0x0][0xba8] ;  /* 0x0002ea0000047ab9 */ /* 0x000fe20000000a00 */
[-C--:B------:R-:W-:Y:S02]  /*9840*/  LEA.HI R4, R0, R0.reuse, RZ, 0x1 ;  /* 0x0000000000047211 */ /* 0x080fe400078f08ff */
[----:B------:R-:W-:Y:S01]  /*9850*/  IMAD.IADD R11, R11, 0x1, R15 ;  /* 0x000000010b0b7824 */ /* 0x000fe200078e020f */
[----:B------:R-:W-:Y:S01]  /*9860*/  LEA R16, P0, R10, UR4, 0x2 ;  /* 0x000000040a107c11 */ /* 0x000fe2000f8010ff */
[----:B------:R-:W-:Y:S01]  /*9870*/  ULDC UR4, c[0x0][0xa88] ;  /* 0x0002a20000047ab9 */ /* 0x000fe20000000800 */
[----:B------:R-:W-:Y:S01]  /*9880*/  LOP3.LUT R15, R4, 0xfffffe, RZ, 0xc0, !PT ;  /* 0x00fffffe040f7812 */ /* 0x000fe200078ec0ff */
[----:B------:R-:W-:Y:S01]  /*9890*/  IMAD R4, R19, UR4, RZ ;  /* 0x0000000413047c24 */ /* 0x000fe2000f8e02ff */
[----:B------:R-:W-:Y:S01]  /*98a0*/  LEA.HI.X R17, R10, UR5, R11, 0x2, P0 ;  /* 0x000000050a117c11 */ /* 0x000fe200080f140b */
[----:B------:R-:W-:Y:S01]  /*98b0*/  SHFL.IDX PT, R12, R16, 0x1, 0x1c1f ;  /* 0x003c1f00100c7f89 */ /* 0x000fe200000e0000 */
[----:B------:R-:W-:Y:S01]  /*98c0*/  IADD3 R14, -R15, R0, RZ ;  /* 0x000000000f0e7210 */ /* 0x000fe20007ffe1ff */
[----:B------:R-:W-:-:S02]  /*98d0*/  IMAD.SHL.U32 R15, R20, 0x2, RZ ;  /* 0x00000002140f7824 */ /* 0x000fc400078e00ff */
[----:B------:R-:W-:Y:S01]  /*98e0*/  SHFL.IDX PT, R10, R16, RZ, 0x1c1f ;  /* 0x001c1fff100a7589 */ /* 0x000fe200000e0000 */
[----:B------:R-:W-:-:S03]  /*98f0*/  LEA R14, -R14, RZ, 0x8 ;  /* 0x000000ff0e0e7211 */ /* 0x000fc600078e41ff */
[----:B------:R-:W0:Y:S01]  /*9900*/  SHFL.IDX PT, R11, R17, RZ, 0x1c1f ;  /* 0x001c1fff110b7589 */ /* 0x000e2200000e0000 */
[----:B------:R-:W-:Y:S01]  /*9910*/  ISETP.NE.AND P0, PT, R15, R14, PT ;  /* 0x0000000e0f00720c */ /* 0x000fe20003f05270 */
[C---:B------:R-:W-:Y:S02]  /*9920*/  VIADD R15, R23.reuse, 0x8 ;  /* 0x00000008170f7836 */ /* 0x040fe40000000000 */
[----:B------:R-:W1:Y:S01]  /*9930*/  SHFL.IDX PT, R13, R17, 0x1, 0x1c1f ;  /* 0x003c1f00110d7f89 */ /* 0x000e6200000e0000 */
[-C--:B------:R-:W-:Y:S02]  /*9940*/  ISETP.GE.OR P2, PT, R23, R4.reuse, P0 ;  /* 0x000000041700720c */ /* 0x080fe40000746670 */
[----:B------:R-:W-:-:S11]  /*9950*/  ISETP.GE.OR P0, PT, R15, R4, P0 ;  /* 0x000000040f00720c */ /* 0x000fd60000706670 */
[----:B0-----:R0:W-:Y:S04]  /*9960*/  @!P2 ST.E desc[UR36][R10.64], R6 ;  /* 0x000000060a00a985 */ /* 0x0011e8000c101924 */
[----:B-1----:R0:W-:Y:S02]  /*9970*/  @!P0 ST.E desc[UR36][R12.64], R5 ;  /* 0x000000050c008985 */ /* 0x0021e4000c101924 */
.L_x_3923:
[----:B------:R-:W2:Y:S01]  /*9980*/  S2R R14, SR_CTAID.X ;  /* 0x00000000000e7919 */ /* 0x000ea20000002500 */
[----:B------:R-:W3:Y:S01]  /*9990*/  S2UR UR7, SR_CTAID.Z ;  /* 0x00000000000779c3 */ /* 0x000ee20000002700 */
[----:B------:R-:W-:Y:S01]  /*99a0*/  LEA.HI R21, R21, R18, RZ, 0x2 ;  /* 0x0000001215157211 */ /* 0x000fe200078f10ff */
[----:B------:R-:W-:Y:S01]  /*99b0*/  ULDC.64 UR8, c[0x0][0xb38] ;  /* 0x0002ce0000087ab9 */ /* 0x000fe20000000a00 */
[----:B0-----:R-:W-:Y:S01]  /*99c0*/  SHF.R.S32.HI R5, RZ, 0x1f, R9 ;  /* 0x0000001fff057819 */ /* 0x001fe20000011409 */
[----:B------:R-:W-:Y:S01]  /*99d0*/  UIMAD UR6, UR6, UR8, URZ ;  /* 0x00000008060672a4 */ /* 0x000fe2000f8e023f */
[----:B------:R-:W-:Y:S01]  /*99e0*/  LOP3.LUT R21, R21, 0xfffffffc, RZ, 0xc0, !PT ;  /* 0xfffffffc15157812 */ /* 0x000fe200078ec0ff */
[----:B------:R-:W-:Y:S01]  /*99f0*/  UIMAD.WIDE.U32 UR4, UR42, UR8, URZ ;  /* 0x000000082a0472a5 */ /* 0x000fe2000f8e003f */
[----:B------:R-:W-:Y:S01]  /*9a00*/  LEA.HI R5, R5, R154, RZ, 0x3 ;  /* 0x0000009a05057211 */ /* 0x000fe200078f18ff */
[----:B-1----:R-:W0:Y:S01]  /*9a10*/  LDC.64 R12, c[0x0][0xb40] ;  /* 0x0002d000ff0c7b82 */ /* 0x002e220000000a00 */
[----:B------:R-:W-:Y:S01]  /*9a20*/  IADD3 R21, R18, -R21, RZ ;  /* 0x8000001512157210 */ /* 0x000fe20007ffe0ff */
[----:B------:R-:W-:Y:S01]  /*9a30*/  UIMAD UR6, UR42, UR9, UR6 ;  /* 0x000000092a0672a4 */ /* 0x000fe2000f8e0206 */
[----:B------:R-:W-:Y:S01]  /*9a40*/  LOP3.LUT R5, R5, 0xfffffff8, RZ, 0xc0, !PT ;  /* 0xfffffff805057812 */ /* 0x000fe200078ec0ff */
[----:B------:R-:W-:Y:S01]  /*9a50*/  BSSY B0, `(.L_x_3924) ;  /* 0x00000fc000007945 */ /* 0x000fe20003800000 */
[----:B------:R-:W-:Y:S01]  /*9a60*/  LEA.HI R4, R21, R21, RZ, 0x1 ;  /* 0x0000001515047211 */ /* 0x000fe200078f08ff */
[----:B------:R-:W-:Y:S01]  /*9a70*/  UIADD3 UR6, UR5, UR6, URZ ;  /* 0x0000000605067290 */ /* 0x000fe2000fffe03f */
[----:B------:R-:W-:Y:S01]  /*9a80*/  LEA.HI R155, R155, R8, RZ, 0x5 ;  /* 0x000000089b9b7211 */ /* 0x000fe200078f28ff */
[----:B------:R-:W1:Y:S01]  /*9a90*/  @P1 LDC R10, c[0x0][0xbec] ;  /* 0x0002fb00ff0a1b82 */ /* 0x000e620000000800 */
[----:B------:R-:W-:Y:S01]  /*9aa0*/  IMAD.IADD R154, R154, 0x1, -R5 ;  /* 0x000000019a9a7824 */ /* 0x000fe200078e0a05 */
[----:B------:R-:W-:-:S02]  /*9ab0*/  LOP3.LUT R4, R4, 0x1ffffffe, RZ, 0xc0, !PT ;  /* 0x1ffffffe04047812 */ /* 0x000fc400078ec0ff */
[----:B------:R-:W-:Y:S02]  /*9ac0*/  SHF.R.S32.HI R155, RZ, 0x5, R155 ;  /* 0x00000005ff9b7819 */ /* 0x000fe4000001149b */
[----:B------:R-:W-:Y:S01]  /*9ad0*/  MOV R5, UR5 ;  /* 0x0000000500057c02 */ /* 0x000fe20008000f00 */
[----:B------:R-:W-:Y:S01]  /*9ae0*/  IMAD.IADD R4, R21, 0x1, -R4 ;  /* 0x0000000115047824 */ /* 0x000fe200078e0a04 */
[----:B------:R-:W4:Y:S01]  /*9af0*/  @P1 LDC R17, c[0x0][0xbf0] ;  /* 0x0002fc00ff111b82 */ /* 0x000f220000000800 */
[----:B------:R-:W-:Y:S01]  /*9b00*/  LEA R155, R155, R154, 0x4 ;  /* 0x0000009a9b9b7211 */ /* 0x000fe200078e20ff */
[----:B---3--:R-:W-:Y:S01]  /*9b10*/  USHF.R.S32.HI UR8, URZ, 0x1f, UR7 ;  /* 0x0000001f3f087899 */ /* 0x008fe20008011407 */
[----:B------:R-:W-:Y:S01]  /*9b20*/  IMAD.U32 R5, RZ, RZ, UR6 ;  /* 0x00000006ff057e24 */ /* 0x000fe2000f8e00ff */
[----:B------:R-:W-:Y:S02]  /*9b30*/  LOP3.LUT R9, R9, 0x7ffffffc, RZ, 0xc0, !PT ;  /* 0x7ffffffc09097812 */ /* 0x000fe400078ec0ff */
[----:B------:R-:W-:-:S02]  /*9b40*/  IMAD R11, R4, 0x8, R155 ;  /* 0x00000008040b7824 */ /* 0x000fc400078e029b */
[----:B------:R-:W-:Y:S01]  /*9b50*/  IMAD.U32 R4, RZ, RZ, UR4 ;  /* 0x00000004ff047e24 */ /* 0x000fe2000f8e00ff */
[----:B------:R-:W-:Y:S01]  /*9b60*/  ULDC.64 UR4, c[0x0][0xb48] ;  /* 0x0002d20000047ab9 */ /* 0x000fe20000000a00 */
[----:B0-----:R-:W-:Y:S02]  /*9b70*/  IMAD R6, R12, UR8, RZ ;  /* 0x000000080c067c24 */ /* 0x001fe4000f8e02ff */
[----:B--2---:R-:W-:Y:S02]  /*9b80*/  IMAD R15, R14, 0x40, R11 ;  /* 0x000000400e0f7824 */ /* 0x004fe400078e020b */
[----:B------:R-:W-:Y:S02]  /*9b90*/  IMAD R13, R13, UR7, R6 ;  /* 0x000000070d0d7c24 */ /* 0x000fe4000f8e0206 */
[----:B-1----:R-:W-:Y:S01]  /*9ba0*/  @P1 IMAD.HI.U32 R10, R15, R10, RZ ;  /* 0x0000000a0f0a1227 */ /* 0x002fe200078e00ff */
[----:B------:R-:W-:-:S03]  /*9bb0*/  MOV R11, R15 ;  /* 0x0000000f000b7202 */ /* 0x000fc60000000f00 */
[----:B------:R-:W-:-:S04]  /*9bc0*/  IMAD.WIDE.U32 R4, R12, UR7, R4 ;  /* 0x000000070c047c25 */ /* 0x000fc8000f8e0004 */
[----:B------:R-:W-:Y:S01]  /*9bd0*/  IMAD R3, R3, UR4, RZ ;  /* 0x0000000403037c24 */ /* 0x000fe2000f8e02ff */
[----:B----4-:R-:W-:Y:S01]  /*9be0*/  @P1 SHF.R.U32.HI R11, RZ, R17, R10 ;  /* 0x00000011ff0b1219 */ /* 0x010fe2000001160a */
[----:B------:R-:W-:Y:S02]  /*9bf0*/  IMAD.IADD R5, R5, 0x1, R13 ;  /* 0x0000000105057824 */ /* 0x000fe400078e020d */
[C---:B------:R-:W-:Y:S01]  /*9c00*/  IMAD R13, R2.reuse, UR5, R3 ;  /* 0x00000005020d7c24 */ /* 0x040fe2000f8e0203 */
[----:B------:R-:W-:Y:S01]  /*9c10*/  SHF.R.S32.HI R6, RZ, 0x1f, R11 ;  /* 0x0000001fff067819 */ /* 0x000fe2000001140b */
[----:B------:R-:W-:Y:S01]  /*9c20*/  IMAD.WIDE.U32 R2, R2, UR4, R4 ;  /* 0x0000000402027c25 */ /* 0x000fe2000f8e0004 */
[----:B------:R-:W-:-:S03]  /*9c30*/  ULDC.64 UR4, c[0x0][0xb30] ;  /* 0x0002cc0000047ab9 */ /* 0x000fc60000000a00 */
[----:B------:R-:W-:Y:S01]  /*9c40*/  IMAD.MOV R10, RZ, RZ, -R11 ;  /* 0x000000ffff0a7224 */ /* 0x000fe200078e0a0b */
[----:B------:R-:W-:Y:S01]  /*9c50*/  IADD3 R3, R3, R13, RZ ;  /* 0x0000000d03037210 */ /* 0x000fe20007ffe0ff */
[----:B------:R-:W-:Y:S02]  /*9c60*/  IMAD R6, R6, UR4, RZ ;  /* 0x0000000406067c24 */ /* 0x000fe4000f8e02ff */
[----:B------:R-:W-:Y:S02]  /*9c70*/  IMAD R5, R7, R10, R15 ;  /* 0x0000000a07057224 */ /* 0x000fe400078e020f */
[C---:B------:R-:W-:Y:S01]  /*9c80*/  IMAD R13, R11.reuse, UR5, R6 ;  /* 0x000000050b0d7c24 */ /* 0x040fe2000f8e0206 */
[----:B------:R-:W-:Y:S01]  /*9c90*/  LEA.HI R6, R0, R0, RZ, 0x1 ;  /* 0x0000000000067211 */ /* 0x000fe200078f08ff */
[----:B------:R-:W-:Y:S01]  /*9ca0*/  IMAD.WIDE.U32 R2, R11, UR4, R2 ;  /* 0x000000040b027c25 */ /* 0x000fe2000f8e0002 */
[----:B------:R-:W-:Y:S01]  /*9cb0*/  SHF.R.S32.HI R4, RZ, 0x1f, R5 ;  /* 0x0000001fff047819 */ /* 0x000fe20000011405 */
[----:B------:R-:W-:-:S02]  /*9cc0*/  ULDC.64 UR4, c[0x0][0xb28] ;  /* 0x0002ca0000047ab9 */ /* 0x000fc40000000a00 */
[----:B------:R-:W-:Y:S02]  /*9cd0*/  IMAD.IADD R3, R3, 0x1, R13 ;  /* 0x0000000103037824 */ /* 0x000fe400078e020d */
[----:B------:R-:W-:Y:S02]  /*9ce0*/  IMAD R4, R4, UR4, RZ ;  /* 0x0000000404047c24 */ /* 0x000fe4000f8e02ff */
[----:B------:R-:W-:-:S04]  /*9cf0*/  IMAD.WIDE.U32 R2, R5, UR4, R2 ;  /* 0x0000000405027c25 */ /* 0x000fc8000f8e0002 */
[----:B------:R-:W-:Y:S01]  /*9d00*/  IMAD R11, R5, UR5, R4 ;  /* 0x00000005050b7c24 */ /* 0x000fe2000f8e0204 */
[----:B------:R-:W-:Y:S02]  /*9d10*/  ULDC.64 UR4, c[0x0][0xb00] ;  /* 0x0002c00000047ab9 */ /* 0x000fe40000000a00 */
[----:B------:R-:W-:Y:S01]  /*9d20*/  LEA R4, P0, R2, UR4, 0x2 ;  /* 0x0000000402047c11 */ /* 0x000fe2000f8010ff */
[----:B------:R-:W-:Y:S01]  /*9d30*/  IMAD.IADD R5, R3, 0x1, R11 ;  /* 0x0000000103057824 */ /* 0x000fe200078e020b */
[----:B------:R-:W-:Y:S01]  /*9d40*/  ULDC UR4, c[0x0][0xa88] ;  /* 0x0002a20000047ab9 */ /* 0x000fe20000000800 */
[----:B------:R-:W-:Y:S01]  /*9d50*/  LOP3.LUT R11, R6, 0xfffffe, RZ, 0xc0, !PT ;  /* 0x00fffffe060b7812 */ /* 0x000fe200078ec0ff */
[----:B------:R-:W-:Y:S01]  /*9d60*/  IMAD R6, R7, UR4, RZ ;  /* 0x0000000407067c24 */ /* 0x000fe2000f8e02ff */
[----:B------:R-:W-:Y:S02]  /*9d70*/  LEA R7, R14, R155, 0x6 ;  /* 0x0000009b0e077211 */ /* 0x000fe400078e30ff */
[----:B------:R-:W-:Y:S01]  /*9d80*/  LEA.HI.X R5, R2, UR5, R5, 0x2, P0 ;  /* 0x0000000502057c11 */ /* 0x000fe200080f1405 */
[----:B------:R-:W-:Y:S01]  /*9d90*/  IMAD.IADD R11, R0, 0x1, -R11 ;  /* 0x00000001000b7824 */ /* 0x000fe200078e0a0b */
[----:B------:R-:W-:Y:S01]  /*9da0*/  ISETP.GE.AND P0, PT, R7, R6, PT ;  /* 0x000000060700720c */ /* 0x000fe20003f06270 */
[----:B------:R-:W-:Y:S01]  /*9db0*/  IMAD.IADD R0, R8, 0x1, -R9 ;  /* 0x0000000108007824 */ /* 0x000fe200078e0a09 */
[----:B------:R0:W1:Y:S04]  /*9dc0*/  SHFL.IDX PT, R2, R4, RZ, 0x1c1f ;  /* 0x001c1fff04027589 */ /* 0x00006800000e0000 */
[----:B------:R-:W-:Y:S01]  /*9dd0*/  LEA R0, R11, R0, 0x7 ;  /* 0x000000000b007211 */ /* 0x000fe200078e38ff */
[----:B------:R0:W2:Y:S04]  /*9de0*/  SHFL.IDX PT, R3, R5, RZ, 0x1c1f ;  /* 0x001c1fff05037589 */ /* 0x0000a800000e0000 */
[----:B------:R-:W-:-:S02]  /*9df0*/  IMAD.SHL.U32 R0, R0, 0x2, RZ ;  /* 0x0000000200007824 */ /* 0x000fc400078e00ff */
[----:B------:R-:W-:Y:S05]  /*9e00*/  @P0 BRA `(.L_x_3925) ;  /* 0x0000000c00000947 */ /* 0x000fea0003800000 */
        /* <DEDUP_REMOVED lines=13> */
[----:B------:R-:W-:Y:S01]  /*9ee0*/  VIADD R22, R0, 0x50 ;  /* 0x0000005000167836 */ /* 0x000fe20000000000 */
[----:B------:R-:W-:-:S02]  /*9ef0*/  ISETP.GE.AND P0, PT, R16, UR4, PT ;  /* 0x0000000410007c0c */ /* 0x000fc4000bf06270 */
[----:B------:R-:W-:Y:S02]  /*9f00*/  ISETP.GE.AND P1, PT, R17, UR4, PT ;  /* 0x0000000411007c0c */ /* 0x000fe4000bf26270 */
[----:B------:R-:W-:Y:S02]  /*9f10*/  @!P2 LEA.HI R8, R0, R0, RZ, 0x1 ;  /* 0x000000000008a211 */ /* 0x000fe400078f08ff */
[----:B------:R-:W-:Y:S02]  /*9f20*/  @!P3 LEA.HI R10, R9, R9, RZ, 0x1 ;  /* 0x00000009090ab211 */ /* 0x000fe400078f08ff */
[----:B------:R-:W-:Y:S02]  /*9f30*/  @!P4 LEA.HI R12, R11, R11, RZ, 0x1 ;  /* 0x0000000b0b0cc211 */ /* 0x000fe400078f08ff */
[----:B------:R-:W-:Y:S02]  /*9f40*/  @!P5 LEA.HI R14, R13, R13, RZ, 0x1 ;  /* 0x0000000d0d0ed211 */ /* 0x000fe400078f08ff */
[----:B------:R-:W-:-:S02]  /*9f50*/  @!P2 LOP3.LUT R9, R8, 0xfffffffe, RZ, 0xc0, !PT ;  /* 0xfffffffe0809a812 */ /* 0x000fc400078ec0ff */
[----:B------:R-:W-:Y:S02]  /*9f60*/  @!P3 LOP3.LUT R11, R10, 0xfffffffe, RZ, 0xc0, !PT ;  /* 0xfffffffe0a0bb812 */ /* 0x000fe400078ec0ff */
[----:B------:R-:W-:Y:S01]  /*9f70*/  @!P4 LOP3.LUT R13, R12, 0xfffffffe, RZ, 0xc0, !PT ;  /* 0xfffffffe0c0dc812 */ /* 0x000fe200078ec0ff */
[--C-:B-12---:R-:W-:Y:S01]  /*9f80*/  @!P2 IMAD.WIDE R8, R9, 0x4, R2.reuse ;  /* 0x000000040908a825 */ /* 0x106fe200078e0202 */
[----:B------:R-:W-:Y:S02]  /*9f90*/  @!P5 LOP3.LUT R15, R14, 0xfffffffe, RZ, 0xc0, !PT ;  /* 0xfffffffe0e0fd812 */ /* 0x000fe400078ec0ff */
[----:B------:R-:W-:Y:S01]  /*9fa0*/  IADD3 R20, R0, 0x40, RZ ;  /* 0x0000004000147810 */ /* 0x000fe20007ffe0ff */
        /* <DEDUP_REMOVED lines=9> */
[----:B------:R-:W-:Y:S01]  /*a040*/  ISETP.GE.AND P6, PT, R22, UR4, PT ;  /* 0x0000000416007c0c */ /* 0x000fe2000bfc6270 */
[----:B------:R4:W-:Y:S01]  /*a050*/  @!P5 ST.E.64 desc[UR36][R14.64], R36 ;  /* 0x000000240e00d985 */ /* 0x0009e2000c101b24 */
[----:B------:R-:W-:Y:S01]  /*a060*/  ISETP.GE.AND P5, PT, R21, UR4, PT ;  /* 0x0000000415007c0c */ /* 0x000fe2000bfa6270 */
[----:B-1----:R-:W-:Y:S01]  /*a070*/  VIADD R24, R0, 0x60 ;  /* 0x0000006000187836 */ /* 0x002fe20000000000 */
[----:B------:R-:W-:Y:S02]  /*a080*/  @!P0 LEA.HI R16, R16, R16, RZ, 0x1 ;  /* 0x0000001010108211 */ /* 0x000fe400078f08ff */
[----:B------:R-:W-:-:S02]  /*a090*/  @!P1 LEA.HI R17, R17, R17, RZ, 0x1 ;  /* 0x0000001111119211 */ /* 0x000fc400078f08ff */
[----:B------:R-:W-:Y:S02]  /*a0a0*/  @!P0 LOP3.LUT R9, R16, 0xfffffffe, RZ, 0xc0, !PT ;  /* 0xfffffffe10098812 */ /* 0x000fe400078ec0ff */
        /* <DEDUP_REMOVED lines=14> */
[C---:B------:R-:W-:Y:S01]  /*a190*/  VIADD R20, R0.reuse, 0x78 ;  /* 0x0000007800147836 */ /* 0x040fe20000000000 */
[----:B------:R-:W-:Y:S02]  /*a1a0*/  @!P5 LOP3.LUT R21, R21, 0xfffffffe, RZ, 0xc0, !PT ;  /* 0xfffffffe1515d812 */ /* 0x000fe400078ec0ff */
[----:B------:R-:W-:Y:S02]  /*a1b0*/  IADD3 R23, R0, 0x58, RZ ;  /* 0x0000005800177810 */ /* 0x000fe40007ffe0ff */
[----:B------:R-:W-:Y:S01]  /*a1c0*/  @!P6 LOP3.LUT R17, R22, 0xfffffffe, RZ, 0xc0, !PT ;  /* 0xfffffffe1611e812 */ /* 0x000fe200078ec0ff */
[----:B-1----:R-:W-:Y:S01]  /*a1d0*/  @!P2 IMAD.WIDE R8, R13, 0x4, R2 ;  /* 0x000000040d08a825 */ /* 0x002fe200078e0202 */
[----:B------:R-:W-:-:S02]  /*a1e0*/  ISETP.GE.AND P1, PT, R23, UR4, PT ;  /* 0x0000000417007c0c */ /* 0x000fc4000bf26270 */
[----:B------:R-:W-:Y:S01]  /*a1f0*/  ISETP.GE.AND P0, PT, R24, UR4, PT ;  /* 0x0000000418007c0c */ /* 0x000fe2000bf06270 */
[--C-:B--2---:R-:W-:Y:S01]  /*a200*/  @!P3 IMAD.WIDE R10, R19, 0x4, R2.reuse ;  /* 0x00000004130ab825 */ /* 0x104fe200078e0202 */
[----:B------:R1:W-:Y:S01]  /*a210*/  @!P2 ST.E.64 desc[UR36][R8.64], R48 ;  /* 0x000000300800a985 */ /* 0x0003e2000c101b24 */
[C---:B------:R-:W-:Y:S02]  /*a220*/  IADD3 R19, R0.reuse, 0x70, RZ ;  /* 0x0000007000137810 */ /* 0x040fe40007ffe0ff */
[--C-:B------:R-:W-:Y:S01]  /*a230*/  @!P4 IMAD.WIDE R12, R15, 0x4, R2.reuse ;  /* 0x000000040f0cc825 */ /* 0x100fe200078e0202 */
[----:B------:R2:W-:Y:S01]  /*a240*/  @!P3 ST.E.64 desc[UR36][R10.64], R52 ;  /* 0x000000340a00b985 */ /* 0x0005e2000c101b24 */
[----:B------:R-:W-:Y:S02]  /*a250*/  IADD3 R22, R0, 0x88, RZ ;  /* 0x0000008800167810 */ /* 0x000fe40007ffe0ff */
        /* <DEDUP_REMOVED lines=9> */
[----:B------:R-:W-:Y:S02]  /*a2f0*/  ISETP.GE.AND P3, PT, R22, UR4, PT ;  /* 0x0000000416007c0c */ /* 0x000fe4000bf66270 */
[----:B------:R-:W-:-:S02]  /*a300*/  ISETP.GE.AND P4, PT, R21, UR4, PT ;  /* 0x0000000415007c0c */ /* 0x000fc4000bf86270 */
[----:B------:R-:W-:Y:S02]  /*a310*/  @!P1 LEA.HI R23, R23, R23, RZ, 0x1 ;  /* 0x0000001717179211 */ /* 0x000fe400078f08ff */
[----:B------:R-:W-:Y:S02]  /*a320*/  @!P0 LEA.HI R24, R24, R24, RZ, 0x1 ;  /* 0x0000001818188211 */ /* 0x000fe400078f08ff */
[----:B-1----:R-:W-:Y:S01]  /*a330*/  @!P1 LOP3.LUT R9, R23, 0xfffffffe, RZ, 0xc0, !PT ;  /* 0xfffffffe17099812 */ /* 0x002fe200078ec0ff */
[----:B------:R-:W-:Y:S01]  /*a340*/  VIADD R23, R0, 0x90 ;  /* 0x0000009000177836 */ /* 0x000fe20000000000 */
[----:B--2---:R-:W-:Y:S01]  /*a350*/  @!P0 LOP3.LUT R11, R24, 0xfffffffe, RZ, 0xc0, !PT ;  /* 0xfffffffe180b8812 */ /* 0x004fe200078ec0ff */
        /* <DEDUP_REMOVED lines=9> */
[----:B---3--:R-:W-:Y:S01]  /*a3f0*/  @!P2 LOP3.LUT R13, R18, 0xfffffffe, RZ, 0xc0, !PT ;  /* 0xfffffffe120da812 */ /* 0x008fe200078ec0ff */
[----:B------:R2:W-:Y:S01]  /*a400*/  @!P0 ST.E.64 desc[UR36][R10.64], R72 ;  /* 0x000000480a008985 */ /* 0x0005e2000c101b24 */
[----:B------:R-:W-:Y:S02]  /*a410*/  @!P6 LOP3.LUT R19, R19, 0xfffffffe, RZ, 0xc0, !PT ;  /* 0xfffffffe1313e812 */ /* 0x000fe400078ec0ff */
[----:B----4-:R-:W-:Y:S01]  /*a420*/  @!P5 LOP3.LUT R15, R20, 0xfffffffe, RZ, 0xc0, !PT ;  /* 0xfffffffe140fd812 */ /* 0x010fe200078ec0ff */
[----:B------:R-:W-:Y:S01]  /*a430*/  VIADD R20, R0, 0xb0 ;  /* 0x000000b000147836 */ /* 0x000fe20000000000 */
[----:B------:R-:W-:-:S02]  /*a440*/  @!P4 LOP3.LUT R21, R21, 0xfffffffe, RZ, 0xc0, !PT ;  /* 0xfffffffe1515c812 */ /* 0x000fc400078ec0ff */
[----:B-----5:R-:W-:Y:S01]  /*a450*/  @!P3 LOP3.LUT R17, R22, 0xfffffffe, RZ, 0xc0, !PT ;  /* 0xfffffffe1611b812 */ /* 0x020fe200078ec0ff */
[C---:B------:R-:W-:Y:S01]  /*a460*/  VIADD R22, R0.reuse, 0xc0 ;  /* 0x000000c000167836 */ /* 0x040fe20000000000 */
[----:B------:R-:W-:Y:S01]  /*a470*/  ISETP.GE.AND P0, PT, R23, UR4, PT ;  /* 0x0000000417007c0c */ /* 0x000fe2000bf06270 */
[--C-:B-1----:R-:W-:Y:S01]  /*a480*/  @!P2 IMAD.WIDE R8, R13, 0x4, R2.reuse ;  /* 0x000000040d08a825 */ /* 0x102fe200078e0202 */
[----:B------:R-:W-:Y:S02]  /*a490*/  IADD3 R18, R0, 0xa0, RZ ;  /* 0x000000a000127810 */ /* 0x000fe40007ffe0ff */
[----:B------:R-:W-:Y:S01]  /*a4a0*/  ISETP.GE.AND P1, PT, R24, UR4, PT ;  /* 0x0000000418007c0c */ /* 0x000fe2000bf26270 */
[--C-:B--2---:R-:W-:Y:S01]  /*a4b0*/  @!P6 IMAD.WIDE R10, R19, 0x4, R2.reuse ;  /* 0x00000004130ae825 */ /* 0x104fe200078e0202 */
        /* <DEDUP_REMOVED lines=17> */
[----:B-1----:R-:W-:Y:S02]  /*a5d0*/  @!P0 LOP3.LUT R9, R23, 0xfffffffe, RZ, 0xc0, !PT ;  /* 0xfffffffe17098812 */ /* 0x002fe400078ec0ff */
[----:B------:R-:W-:Y:S02]  /*a5e0*/  @!P2 LEA.HI R18, R18, R18, RZ, 0x1 ;  /* 0x000000121212a211 */ /* 0x000fe400078f08ff */
[----:B--2---:R-:W-:Y:S01]  /*a5f0*/  @!P1 LOP3.LUT R11, R24, 0xfffffffe, RZ, 0xc0, !PT ;  /* 0xfffffffe180b9812 */ /* 0x004fe200078ec0ff */
[----:B------:R-:W-:Y:S01]  /*a600*/  @!P0 IMAD.WIDE R8, R9, 0x4, R2 ;  /* 0x0000000409088825 */ /* 0x000fe200078e0202 */
[----:B------:R-:W-:-:S02]  /*a610*/  @!P4 LEA.HI R20, R20, R20, RZ, 0x1 ;  /* 0x000000141414c211 */ /* 0x000fc400078f08ff */
        /* <DEDUP_REMOVED lines=11> */
[----:B------:R3:W-:Y:S01]  /*a6d0*/  @!P2 ST.E.64 desc[UR36][R12.64], R104 ;  /* 0x000000680c00a985 */ /* 0x0007e2000c101b24 */
[----:B------:R-:W-:Y:S01]  /*a6e0*/  @!P5 LOP3.LUT R21, R21, 0xfffffffe, RZ, 0xc0, !PT ;  /* 0xfffffffe1515d812 */ /* 0x000fe200078ec0ff */
[----:B------:R-:W-:Y:S01]  /*a6f0*/  VIADD R20, R0, 0xd8 ;  /* 0x000000d800147836 */ /* 0x000fe20000000000 */
[----:B-----5:R-:W-:-:S02]  /*a700*/  @!P6 LOP3.LUT R17, R22, 0xfffffffe, RZ, 0xc0, !PT ;  /* 0xfffffffe1611e812 */ /* 0x020fc400078ec0ff */
        /* <DEDUP_REMOVED lines=9> */
[----:B---3--:R-:W-:-:S02]  /*a7a0*/  IADD3 R12, R0, 0xe8, RZ ;  /* 0x000000e8000c7810 */ /* 0x008fc40007ffe0ff */
[----:B------:R-:W-:Y:S01]  /*a7b0*/  @!P6 IMAD.WIDE R16, R17, 0x4, R2 ;  /* 0x000000041110e825 */ /* 0x000fe200078e0202 */
[----:B------:R3:W-:Y:S01]  /*a7c0*/  @!P5 ST.E.64 desc[UR36][R14.64], R116 ;  /* 0x000000740e00d985 */ /* 0x0007e2000c101b24 */
[----:B------:R-:W-:Y:S02]  /*a7d0*/  ISETP.GE.AND P4, PT, R12, UR4, PT ;  /* 0x000000040c007c0c */ /* 0x000fe4000bf86270 */
[C---:B------:R-:W-:Y:S01]  /*a7e0*/  VIADD R21, R0.reuse, 0xe0 ;  /* 0x000000e000157836 */ /* 0x040fe20000000000 */
[----:B------:R4:W-:Y:S01]  /*a7f0*/  @!P6 ST.E.64 desc[UR36][R16.64], R120 ;  /* 0x000000781000e985 */ /* 0x0009e2000c101b24 */
[----:B------:R-:W-:Y:S01]  /*a800*/  VIADD R13, R0, 0xf0 ;  /* 0x000000f0000d7836 */ /* 0x000fe20000000000 */
[----:B------:R-:W-:Y:S01]  /*a810*/  @!P0 LEA.HI R18, R18, R18, RZ, 0x1 ;  /* 0x0000001212128211 */ /* 0x000fe200078f08ff */
[----:B-1----:R-:W-:Y:S01]  /*a820*/  VIADD R9, R0, 0xf8 ;  /* 0x000000f800097836 */ /* 0x002fe20000000000 */
[----:B------:R-:W-:Y:S02]  /*a830*/  ISETP.GE.AND P3, PT, R21, UR4, PT ;  /* 0x0000000415007c0c */ /* 0x000fe4000bf66270 */
[----:B------:R-:W-:-:S02]  /*a840*/  ISETP.GE.AND P5, PT, R13, UR4, PT ;  /* 0x000000040d007c0c */ /* 0x000fc4000bfa6270 */
[----:B------:R-:W-:Y:S02]  /*a850*/  ISETP.GE.AND P6, PT, R9, UR4, PT ;  /* 0x0000000409007c0c */ /* 0x000fe4000bfc6270 */
[----:B------:R-:W-:Y:S02]  /*a860*/  @!P1 LEA.HI R19, R19, R19, RZ, 0x1 ;  /* 0x0000001313139211 */ /* 0x000fe400078f08ff */
[----:B------:R-:W-:Y:S02]  /*a870*/  @!P2 LEA.HI R20, R20, R20, RZ, 0x1 ;  /* 0x000000141414a211 */ /* 0x000fe400078f08ff */
[----:B------:R-:W-:Y:S02]  /*a880*/  @!P4 LEA.HI R12, R12, R12, RZ, 0x1 ;  /* 0x0000000c0c0cc211 */ /* 0x000fe400078f08ff */
[----:B--2---:R-:W-:Y:S02]  /*a890*/  @!P1 LOP3.LUT R11, R19, 0xfffffffe, RZ, 0xc0, !PT ;  /* 0xfffffffe130b9812 */ /* 0x004fe400078ec0ff */
[----:B------:R-:W-:-:S02]  /*a8a0*/  @!P3 LEA.HI R21, R21, R21, RZ, 0x1 ;  /* 0x000000151515b211 */ /* 0x000fc400078f08ff */
[----:B------:R-:W-:Y:S02]  /*a8b0*/  @!P5 LEA.HI R8, R13, R13, RZ, 0x1 ;  /* 0x0000000d0d08d211 */ /* 0x000fe400078f08ff */
[----:B------:R-:W-:Y:S02]  /*a8c0*/  @!P6 LEA.HI R10, R9, R9, RZ, 0x1 ;  /* 0x00000009090ae211 */ /* 0x000fe400078f08ff */
[----:B------:R-:W-:Y:S02]  /*a8d0*/  @!P0 LOP3.LUT R9, R18, 0xfffffffe, RZ, 0xc0, !PT ;  /* 0xfffffffe12098812 */ /* 0x000fe400078ec0ff */
[----:B------:R-:W-:Y:S02]  /*a8e0*/  @!P2 LOP3.LUT R13, R20, 0xfffffffe, RZ, 0xc0, !PT ;  /* 0xfffffffe140da812 */ /* 0x000fe400078ec0ff */
[----:B---3--:R-:W-:Y:S02]  /*a8f0*/  @!P3 LOP3.LUT R15, R21, 0xfffffffe, RZ, 0xc0, !PT ;  /* 0xfffffffe150fb812 */ /* 0x008fe400078ec0ff */
[----:B----4-:R-:W-:Y:S01]  /*a900*/  @!P4 LOP3.LUT R17, R12, 0xfffffffe, RZ, 0xc0, !PT ;  /* 0xfffffffe0c11c812 */ /* 0x010fe200078ec0ff */
[----:B------:R-:W-:Y:S01]  /*a910*/  @!P2 IMAD.WIDE R12, R13, 0x4, R2 ;  /* 0x000000040d0ca825 */ /* 0x000fe200078e0202 */
[----:B------:R-:W-:-:S02]  /*a920*/  @!P5 LOP3.LUT R19, R8, 0xfffffffe, RZ, 0xc0, !PT ;  /* 0xfffffffe0813d812 */ /* 0x000fc400078ec0ff */
        /* <DEDUP_REMOVED lines=14> */
.L_x_3925:
[----:B------:R-:W-:Y:S05]  /*aa10*/  BSYNC B0 ;  /* 0x0000000000007941 */ /* 0x000fea0003800000 */
.L_x_3924:
[----:B------:R-:W-:Y:S01]  /*aa20*/  IADD3 R7, R7, 0x8, RZ ;  /* 0x0000000807077810 */ /* 0x000fe20007ffe0ff */
[----:B--23--:R2:W3:Y:S03]  /*aa30*/  SHFL.IDX PT, R3, R5, 0x1, 0x1c1f ;  /* 0x003c1f0005037f89 */ /* 0x00c4e600000e0000 */
[----:B------:R-:W-:Y:S01]  /*aa40*/  ISETP.GE.AND P0, PT, R7, R6, PT ;  /* 0x000000060700720c */ /* 0x000fe20003f06270 */
[----:B-1----:R2:W4:-:S12]  /*aa50*/  SHFL.IDX PT, R2, R4, 0x1, 0x1c1f ;  /* 0x003c1f0004027f89 */ /* 0x00251800000e0000 */
[----:B--2---:R-:W-:Y:S05]  /*aa60*/  @P0 BRA `(.L_x_3871) ;  /* 0x0000004800100947 */ /* 0x004fea0003800000 */
[C---:B0-----:R-:W-:Y:S01]  /*aa70*/  VIADD R5, R0.reuse, 0x8 ;  /* 0x0000000800057836 */ /* 0x041fe20000000000 */
        /* <DEDUP_REMOVED lines=22> */
[----:B---34-:R-:W-:Y:S01]  /*abe0*/  @!P0 IMAD.WIDE R4, R5, 0x4, R2 ;  /* 0x0000000405048825 */ /* 0x018fe200078e0202 */
[----:B------:R-:W-:-:S02]  /*abf0*/  IADD3 R16, R0, 0x48, RZ ;  /* 0x0000004800107810 */ /* 0x000fc40007ffe0ff */
[----:B------:R-:W-:Y:S01]  /*ac00*/  ISETP.GE.AND P3, PT, R15, UR4, PT ;  /* 0x000000040f007c0c */ /* 0x000fe2000bf66270 */
[--C-:B------:R-:W-:Y:S01]  /*ac10*/  @!P1 IMAD.WIDE R6, R7, 0x4, R2.reuse ;  /* 0x0000000407069825 */ /* 0x100fe200078e0202 */
[----:B------:R0:W-:Y:S01]  /*ac20*/  @!P0 ST.E.64 desc[UR36][R4.64], R26 ;  /* 0x0000001a04008985 */ /* 0x0001e2000c101b24 */
[----:B------:R-:W-:Y:S02]  /*ac30*/  ISETP.GE.AND P0, PT, R12, UR4, PT ;  /* 0x000000040c007c0c */ /* 0x000fe4000bf06270 */
[----:B------:R-:W-:Y:S01]  /*ac40*/  @!P2 IMAD.WIDE R8, R9, 0x4, R2 ;  /* 0x000000040908a825 */ /* 0x000fe200078e0202 */
[----:B------:R1:W-:Y:S01]  /*ac50*/  @!P1 ST.E.64 desc[UR36][R6.64], R30 ;  /* 0x0000001e06009985 */ /* 0x0003e2000c101b24 */
[----:B------:R-:W-:Y:S02]  /*ac60*/  ISETP.GE.AND P1, PT, R13, UR4, PT ;  /* 0x000000040d007c0c */ /* 0x000fe4000bf26270 */
[----:B------:R-:W-:Y:S01]  /*ac70*/  ISETP.GE.AND P4, PT, R16, UR4, PT ;  /* 0x0000000410007c0c */ /* 0x000fe2000bf86270 */
        /* <DEDUP_REMOVED lines=17> */
[----:B------:R-:W-:-:S02]  /*ad90*/  @!P2 LOP3.LUT R11, R14, 0xfffffffe, RZ, 0xc0, !PT ;  /* 0xfffffffe0e0ba812 */ /* 0x000fc400078ec0ff */
[----:B------:R-:W-:Y:S02]  /*ada0*/  @!P3 LOP3.LUT R15, R15, 0xfffffffe, RZ, 0xc0, !PT ;  /* 0xfffffffe0f0fb812 */ /* 0x000fe400078ec0ff */
[----:B------:R-:W-:Y:S01]  /*adb0*/  @!P4 LOP3.LUT R17, R16, 0xfffffffe, RZ, 0xc0, !PT ;  /* 0xfffffffe1011c812 */ /* 0x000fe200078ec0ff */
        /* <DEDUP_REMOVED lines=9> */
[----:B------:R1:W-:Y:S03]  /*ae50*/  @!P1 ST.E.64 desc[UR36][R6.64], R50 ;  /* 0x0000003206009985 */ /* 0x0003e6000c101b24 */
[--C-:B------:R-:W-:Y:S01]  /*ae60*/  @!P3 IMAD.WIDE R10, R15, 0x4, R2.reuse ;  /* 0x000000040f0ab825 */ /* 0x100fe200078e0202 */
[----:B------:R2:W-:Y:S01]  /*ae70*/  @!P2 ST.E.64 desc[UR36][R8.64], R54 ;  /* 0x000000360800a985 */ /* 0x0005e2000c101b24 */
[----:B------:R-:W-:Y:S02]  /*ae80*/  ISETP.GE.AND P2, PT, R16, UR4, PT ;  /* 0x0000000410007c0c */ /* 0x000fe4000bf46270 */
[----:B------:R-:W-:Y:S01]  /*ae90*/  @!P4 IMAD.WIDE R12, R17, 0x4, R2 ;  /* 0x00000004110cc825 */ /* 0x000fe200078e0202 */
[----:B------:R3:W-:Y:S01]  /*aea0*/  @!P3 ST.E.64 desc[UR36][R10.64], R58 ;  /* 0x0000003a0a00b985 */ /* 0x0007e2000c101b24 */
[----:B------:R-:W-:-:S02]  /*aeb0*/  IADD3 R17, R0, 0x78, RZ ;  /* 0x0000007800117810 */ /* 0x000fc40007ffe0ff */
[----:B------:R-:W-:Y:S01]  /*aec0*/  VIADD R15, R0, 0x68 ;  /* 0x00000068000f7836 */ /* 0x000fe20000000000 */
[----:B------:R4:W-:Y:S01]  /*aed0*/  @!P4 ST.E.64 desc[UR36][R12.64], R62 ;  /* 0x0000003e0c00c985 */ /* 0x0009e2000c101b24 */
[----:B------:R-:W-:Y:S02]  /*aee0*/  ISETP.GE.AND P4, PT, R14, UR4, PT ;  /* 0x000000040e007c0c */ /* 0x000fe4000bf86270 */
[----:B------:R-:W-:Y:S02]  /*aef0*/  ISETP.GE.AND P1, PT, R17, UR4, PT ;  /* 0x0000000411007c0c */ /* 0x000fe4000bf26270 */
[----:B------:R-:W-:Y:S02]  /*af00*/  ISETP.GE.AND P3, PT, R15, UR4, PT ;  /* 0x000000040f007c0c */ /* 0x000fe4000bf66270 */
[----:B------:R-:W-:Y:S02]  /*af10*/  @!P5 LEA.HI R18, R18, R18, RZ, 0x1 ;  /* 0x000000121212d211 */ /* 0x000fe400078f08ff */
[----:B------:R-:W-:-:S02]  /*af20*/  @!P6 LEA.HI R19, R19, R19, RZ, 0x1 ;  /* 0x000000131313e211 */ /* 0x000fc400078f08ff */
        /* <DEDUP_REMOVED lines=18> */
[C---:B------:R-:W-:Y:S01]  /*b050*/  VIADD R20, R0.reuse, 0xb8 ;  /* 0x000000b800147836 */ /* 0x040fe20000000000 */
        /* <DEDUP_REMOVED lines=39> */
[C---:B------:R-:W-:Y:S01]  /*b2d0*/  VIADD R16, R0.reuse, 0xe0 ;  /* 0x000000e000107836 */ /* 0x040fe20000000000 */
        /* <DEDUP_REMOVED lines=20> */
[----:B------:R-:W-:Y:S01]  /*b420*/  ISETP.GE.AND P1, PT, R15, UR4, PT ;  /* 0x000000040f007c0c */ /* 0x000fe2000bf26270 */
[----:B------:R-:W-:Y:S01]  /*b430*/  VIADD R0, R0, 0xf8 ;  /* 0x000000f800007836 */ /* 0x000fe20000000000 */
[----:B------:R-:W-:Y:S02]  /*b440*/  ISETP.GE.AND P4, PT, R20, UR4, PT ;  /* 0x0000000414007c0c */ /* 0x000fe4000bf86270 */
[----:B------:R-:W-:-:S02]  /*b450*/  ISETP.GE.AND P3, PT, R17, UR4, PT ;  /* 0x0000000411007c0c */ /* 0x000fc4000bf66270 */
[----:B------:R-:W-:Y:S02]  /*b460*/  @!P5 LEA.HI R18, R18, R18, RZ, 0x1 ;  /* 0x000000121212d211 */ /* 0x000fe400078f08ff */
        /* <DEDUP_REMOVED lines=14> */
[----:B---3--:R-:W-:-:S02]  /*b550*/  @!P2 LOP3.LUT R11, R16, 0xfffffffe, RZ, 0xc0, !PT ;  /* 0xfffffffe100ba812 */ /* 0x008fc400078ec0ff */
        /* <DEDUP_REMOVED lines=19> */
.L_x_3922:
[----:B------:R-:W0:Y:S02]  /*b690*/  S2R R0, SR_TID.X ;  /* 0x0000000000007919 */ /* 0x000e240000002100 */
[----:B0-----:R-:W-:-:S05]  /*b6a0*/  VIADD R2, R0, 0xffffff80 ;  /* 0xffffff8000027836 */ /* 0x001fca0000000000 */
[----:B------:R-:W-:-:S13]  /*b6b0*/  ISETP.GT.AND P0, PT, R2, 0x3f, PT ;  /* 0x0000003f0200780c */ /* 0x000fda0003f04270 */
[----:B------:R-:W-:Y:S05]  /*b6c0*/  @P0 BRA `(.L_x_3871) ;  /* 0x0000003800f80947 */ /* 0x000fea0003800000 */
[----:B------:R-:W0:Y:S01]  /*b6d0*/  S2R R3, SR_CTAID.X ;  /* 0x0000000000037919 */ /* 0x000e220000002500 */
[----:B------:R-:W2:Y:S01]  /*b6e0*/  LDC R6, c[0x0][0xbe8] ;  /* 0x0002fa00ff067b82 */ /* 0x000ea20000000800 */
[----:B------:R-:W-:Y:S01]  /*b6f0*/  ULDC UR4, c[0x0][0xa88] ;  /* 0x0002a20000047ab9 */ /* 0x000fe20000000800 */
[----:B0-----:R-:W-:Y:S01]  /*b700*/  LEA R0, R3, R0, 0x6 ;  /* 0x0000000003007211 */ /* 0x001fe200078e30ff */
[----:B--2---:R-:W-:-:S04]  /*b710*/  IMAD R3, R6, UR4, RZ ;  /* 0x0000000406037c24 */ /* 0x004fc8000f8e02ff */
        /* <DEDUP_REMOVED lines=10> */
[----:B------:R-:W2:Y:S01]  /*b7c0*/  LDC.64 R10, c[0x0][0xbd8] ;  /* 0x0002f600ff0a7b82 */ /* 0x000ea20000000a00 */
[----:B------:R-:W-:-:S04]  /*b7d0*/  UIMAD UR6, UR42, UR9, UR6 ;  /* 0x000000092a0672a4 */ /* 0x000fc8000f8e0206 */
[----:B------:R-:W-:Y:S01]  /*b7e0*/  UIADD3 UR6, UR5, UR6, URZ ;  /* 0x0000000605067290 */ /* 0x000fe2000fffe03f */
[----:B------:R-:W-:Y:S01]  /*b7f0*/  MOV R2, UR4 ;  /* 0x0000000400027c02 */ /* 0x000fe20008000f00 */
[----:B------:R-:W-:Y:S01]  /*b800*/  IMAD.U32 R3, RZ, RZ, UR5 ;  /* 0x00000005ff037e24 */ /* 0x000fe2000f8e00ff */
[----:B------:R-:W3:Y:S01]  /*b810*/  @P0 LDC R7, c[0x0][0xbec] ;  /* 0x0002fb00ff070b82 */ /* 0x000ee20000000800 */
[----:B------:R-:W-:Y:S02]  /*b820*/  ULDC.64 UR4, c[0x0][0xbe0] ;  /* 0x0002f80000047ab9 */ /* 0x000fe40000000a00 */
[----:B------:R-:W-:-:S05]  /*b830*/  IMAD.U32 R3, RZ, RZ, UR6 ;  /* 0x00000006ff037e24 */ /* 0x000fca000f8e00ff */
[----:B------:R-:W4:Y:S01]  /*b840*/  @P0 LDC R9, c[0x0][0xbf0] ;  /* 0x0002fc00ff090b82 */ /* 0x000f220000000800 */
[----:B0-----:R-:W-:-:S07]  /*b850*/  USHF.R.S32.HI UR8, URZ, 0x1f, UR7 ;  /* 0x0000001f3f087899 */ /* 0x001fce0008011407 */
[----:B------:R-:W0:Y:S01]  /*b860*/  S2UR UR10, SR_CTAID.Y ;  /* 0x00000000000a79c3 */ /* 0x000e220000002600 */
[C---:B--2---:R-:W-:Y:S02]  /*b870*/  IMAD R12, R10.reuse, UR8, RZ ;  /* 0x000000080a0c7c24 */ /* 0x044fe4000f8e02ff */
[----:B------:R-:W-:-:S04]  /*b880*/  IMAD.WIDE.U32 R2, R10, UR7, R2 ;  /* 0x000000070a027c25 */ /* 0x000fc8000f8e0002 */
[----:B------:R-:W-:Y:S01]  /*b890*/  IMAD R11, R11, UR7, R12 ;  /* 0x000000070b0b7c24 */ /* 0x000fe2000f8e020c */
[----:B------:R-:W0:Y:S01]  /*b8a0*/  LDC R8, c[0x0][0xc50] ;  /* 0x00031400ff087b82 */ /* 0x000e220000000800 */
[----:B---3--:R-:W-:Y:S01]  /*b8b0*/  @P0 IMAD.HI.U32 R4, R0, R7, RZ ;  /* 0x0000000700040227 */ /* 0x008fe200078e00ff */
[----:B------:R-:W-:-:S03]  /*b8c0*/  IADD3 R7, RZ, -UR42, RZ ;  /* 0x8000002aff077c10 */ /* 0x000fc6000fffe0ff */
[----:B------:R-:W-:Y:S01]  /*b8d0*/  IMAD.IADD R3, R11, 0x1, R3 ;  /* 0x000000010b037824 */ /* 0x000fe200078e0203 */
[----:B----4-:R-:W-:Y:S01]  /*b8e0*/  @P0 SHF.R.U32.HI R5, RZ, R9, R4 ;  /* 0x00000009ff050219 */ /* 0x010fe20000011604 */
        /* <DEDUP_REMOVED lines=15> */
[----:B------:R-:W-:-:S04]  /*b9e0*/  ULDC.64 UR4, c[0x0][0xba8] ;  /* 0x0002ea0000047ab9 */ /* 0x000fc80000000a00 */
[----:B------:R-:W-:Y:S02]  /*b9f0*/  IADD3 R3, R3, R5, RZ ;  /* 0x0000000503037210 */ /* 0x000fe40007ffe0ff */
[----:B------:R-:W-:-:S04]  /*ba00*/  LEA R4, P0, R2, UR4, 0x2 ;  /* 0x0000000402047c11 */ /* 0x000fc8000f8010ff */
[----:B------:R-:W-:Y:S01]  /*ba10*/  LEA.HI.X R5, R2, UR5, R3, 0x2, P0 ;  /* 0x0000000502057c11 */ /* 0x000fe200080f1403 */
[----:B------:R-:W-:-:S05]  /*ba20*/  IMAD.MOV.U32 R3, RZ, RZ, -0x800000 ;  /* 0xff800000ff037424 */ /* 0x000fca00078e00ff */
[----:B------:R0:W-:Y:S01]  /*ba30*/  STG.E desc[UR36][R4.64], R3 ;  /* 0x0000000304007986 */ /* 0x0001e2000c101924 */
[----:B------:R-:W-:Y:S05]  /*ba40*/  BRA `(.L_x_3871) ;  /* 0x0000003800187947 */ /* 0x000fea0003800000 */
.L_x_3869:
        /* <DEDUP_REMOVED lines=18> */
.L_x_3926:
[----:B------:R-:W-:Y:S01]  /*bb70*/  ULDC UR44, c[0x0][0xc50] ;  /* 0x00031400002c7ab9 */ /* 0x000fe20000000800 */
[----:B------:R-:W-:Y:S01]  /*bb80*/  UMOV UR39, UR6 ;  /* 0x0000000600277c82 */ /* 0x000fe20008000000 */
[----:B------:R-:W-:-:S11]  /*bb90*/  UISETP.NE.AND UP0, UPT, UR44, 0x1, UPT ;  /* 0x000000012c00788c */ /* 0x000fd6000bf05270 */
[----:B------:R-:W-:Y:S01]  /*bba0*/  @UP0 ULDC UR4, c[0x0][0xc54] ;  /* 0x0003150000040ab9 */ /* 0x000fe20000000800 */
[----:B------:R-:W-:Y:S01]  /*bbb0*/  @UP0 ULDC UR7, c[0x0][0xc58] ;  /* 0x0003160000070ab9 */ /* 0x000fe20000000800 */
[----:B------:R-:W-:-:S04]  /*bbc0*/  UIMAD.WIDE.U32 UR4, UR6, UR4, URZ ;  /* 0x00000004060472a5 */ /* 0x000fc8000f8e003f */
[----:B------:R-:W-:-:S12]  /*bbd0*/  @UP0 USHF.R.U32.HI UR39, URZ, UR7, UR5 ;  /* 0x000000073f270299 */ /* 0x000fd80008011605 */
.L_x_3927:
[----:B------:R-:W-:Y:S01]  /*bbe0*/  ISETP.GE.AND P0, PT, R17, RZ, PT ;  /* 0x000000ff1100720c */ /* 0x000fe20003f06270 */
[----:B------:R-:W-:Y:S01]  /*bbf0*/  UIADD3 UR4, -UR39, URZ, URZ ;  /* 0x0000003f27047290 */ /* 0x000fe2000fffe13f */
[----:B------:R-:W-:Y:S01]  /*bc00*/  IMAD.MOV.U32 R21, RZ, RZ, 0x1 ;  /* 0x00000001ff157424 */ /* 0x000fe200078e00ff */
[----:B------:R-:W-:Y:S01]  /*bc10*/  MOV R0, RZ ;  /* 0x000000ff00007202 */ /* 0x000fe20000000f00 */
[----:B------:R-:W-:Y:S01]  /*bc20*/  IMAD.MOV.U32 R4, RZ, RZ, 0x1 ;  /* 0x00000001ff047424 */ /* 0x000fe200078e00ff */
[----:B------:R-:W-:-:S08]  /*bc30*/  UIMAD UR44, UR44, UR4, UR6 ;  /* 0x000000042c2c72a4 */ /* 0x000fd0000f8e0206 */
[----:B------:R-:W-:Y:S05]  /*bc40*/  @!P0 BRA `(.L_x_3928) ;  /* 0x0000003000d08947 */ /* 0x000fea0003800000 */
[----:B------:R-:W0:Y:S01]  /*bc50*/  LDC.64 R2, c[0x0][0xa28] ;  /* 0x00028a00ff027b82 */ /* 0x000e220000000a00 */
[----:B------:R-:W-:Y:S01]  /*bc60*/  ULDC UR4, c[0x0][0x448] ;  /* 0x0001120000047ab9 */ /* 0x000fe20000000800 */
[----:B------:R-:W-:Y:S01]  /*bc70*/  ULDC UR7, c[0x0][0x2f0] ;  /* 0x0000bc0000077ab9 */ /* 0x000fe20000000800 */
[----:B------:R-:W-:-:S05]  /*bc80*/  IMAD.MOV.U32 R28, RZ, RZ, RZ ;  /* 0x000000ffff1c7224 */ /* 0x000fca00078e00ff */
[----:B------:R-:W1:Y:S01]  /*bc90*/  S2UR UR46, SR_CTAID.X ;  /* 0x00000000002e79c3 */ /* 0x000e620000002500 */
[----:B------:R-:W-:Y:S01]  /*bca0*/  UISETP.NE.AND UP1, UPT, UR4, 0x1, UPT ;  /* 0x000000010400788c */ /* 0x000fe2000bf25270 */
[----:B------:R-:W-:Y:S02]  /*bcb0*/  ULDC UR8, c[0x0][0x288] ;  /* 0x0000a20000087ab9 */ /* 0x000fe40000000800 */
[----:B------:R-:W-:Y:S02]  /*bcc0*/  ULDC.64 UR4, c[0x0][0x418] ;  /* 0x0001060000047ab9 */ /* 0x000fe40000000a00 */
[----:B------:R-:W-:-:S03]  /*bcd0*/  UISETP.NE.U32.AND UP0, UPT, UR4, URZ, UPT ;  /* 0x0000003f0400728c */ /* 0x000fc6000bf05070 */
[----:B------:R-:W-:Y:S01]  /*bce0*/  ULDC UR4, c[0x0][0x424] ;  /* 0x0001090000047ab9 */ /* 0x000fe20000000800 */
[----:B------:R-:W-:-:S03]  /*bcf0*/  UISETP.NE.AND.EX UP0, UPT, UR5, URZ, UPT, UP0 ;  /* 0x0000003f0500728c */ /* 0x000fc6000bf05300 */
[----:B------:R-:W-:Y:S01]  /*bd00*/  @UP1 ULDC UR5, c[0x0][0x44c] ;  /* 0x0001130000051ab9 */ /* 0x000fe20000000800 */
[----:B0-----:R-:W-:Y:S01]  /*bd10*/  ISETP.NE.U32.AND P0, PT, R2, RZ, PT ;  /* 0x000000ff0200720c */ /* 0x001fe20003f05070 */
[----:B------:R-:W-:-:S03]  /*bd20*/  USEL UR40, UR4, 0x1, UP0 ;  /* 0x0000000104287887 */ /* 0x000fc60008000000 */
[----:B------:R-:W-:Y:S01]  /*bd30*/  ISETP.NE.AND.EX P0, PT, R3, RZ, PT, P0 ;  /* 0x000000ff0300720c */ /* 0x000fe20003f05300 */
[----:B-1----:R-:W-:Y:S02]  /*bd40*/  ULEA UR6, UR46, 0x3f, 0x6 ;  /* 0x0000003f2e067891 */ /* 0x002fe4000f8e303f */
[----:B------:R-:W-:Y:S02]  /*bd50*/  UIMAD UR40, UR40, UR7, URZ ;  /* 0x00000007282872a4 */ /* 0x000fe4000f8e023f */
[----:B------:R-:W-:Y:S01]  /*bd60*/  UIMAD.WIDE.U32 UR4, UR6, UR5, URZ ;  /* 0x00000005060472a5 */ /* 0x000fe2000f8e003f */
[----:B------:R-:W-:-:S03]  /*bd70*/  @UP1 ULDC UR7, c[0x0][0x450] ;  /* 0x0001140000071ab9 */ /* 0x000fc60000000800 */
[----:B------:R-:W-:-:S04]  /*bd80*/  @UP1 USHF.R.U32.HI UR6, URZ, UR7, UR5 ;  /* 0x000000073f061299 */ /* 0x000fc80008011605 */
[----:B------:R-:W0:Y:S01]  /*bd90*/  @P0 LDC.64 R2, c[0x0][0xa28] ;  /* 0x00028a00ff020b82 */ /* 0x000e220000000a00 */
[----:B------:R-:W-:Y:S02]  /*bda0*/  UIADD3 UR5, UR40, 0x40, -UR8 ;  /* 0x0000004028057890 */ /* 0x000fe4000fffe808 */
[----:B------:R-:W-:Y:S02]  /*bdb0*/  UIADD3 UR4, UR40, 0x3f, URZ ;  /* 0x0000003f28047890 */ /* 0x000fe4000fffe03f */
[----:B------:R-:W-:Y:S02]  /*bdc0*/  UIADD3 UR6, UR5, UR6, URZ ;  /* 0x0000000605067290 */ /* 0x000fe4000fffe03f */
[----:B------:R-:W-:Y:S02]  /*bdd0*/  USHF.R.S32.HI UR5, URZ, 0x1f, UR4 ;  /* 0x0000001f3f057899 */ /* 0x000fe40008011404 */
[----:B------:R-:W-:Y:S02]  /*bde0*/  USHF.R.S32.HI UR7, URZ, 0x1f, UR6 ;  /* 0x0000001f3f077899 */ /* 0x000fe40008011406 */
[----:B------:R-:W-:-:S02]  /*bdf0*/  ULEA.HI UR5, UR5, UR4, URZ, 0x6 ;  /* 0x0000000405057291 */ /* 0x000fc4000f8f303f */
[----:B------:R-:W-:Y:S02]  /*be00*/  ULEA.HI UR7, UR7, UR6, URZ, 0x6 ;  /* 0x0000000607077291 */ /* 0x000fe4000f8f303f */
[----:B------:R-:W-:Y:S02]  /*be10*/  USHF.R.S32.HI UR41, URZ, 0x6, UR5 ;  /* 0x000000063f297899 */ /* 0x000fe40008011405 */
[----:B------:R-:W-:-:S04]  /*be20*/  USHF.R.S32.HI UR42, URZ, 0x6, UR7 ;  /* 0x000000063f2a7899 */ /* 0x000fc80008011407 */
[----:B------:R-:W-:Y:S02]  /*be30*/  UISETP.LT.AND UP0, UPT, UR41, UR42, UPT ;  /* 0x0000002a2900728c */ /* 0x000fe4000bf01270 */
[----:B------:R-:W-:Y:S01]  /*be40*/  UP2UR UR47, UPR, URZ, 0x2 ;  /* 0x000000023f2f7883 */ /* 0x000fe20008000000 */
[----:B0-----:R-:W-:Y:S01]  /*be50*/  @P0 IMAD.WIDE R2, R17, 0x4, R2 ;  /* 0x0000000411020825 */ /* 0x001fe200078e0202 */
[----:B------:R-:W-:-:S04]  /*be60*/  USEL UR11, UR41, UR42, UP0 ;  /* 0x0000002a290b7287 */ /* 0x000fc80008000000 */
[----:B------:R-:W-:Y:S01]  /*be70*/  UISETP.GE.AND UP1, UPT, UR11, 0x1, UPT ;  /* 0x000000010b00788c */ /* 0x000fe2000bf26270 */
[----:B------:R0:W5:Y:S01]  /*be80*/  @P0 LDG.E R28, desc[UR36][R2.64] ;  /* 0x00000024021c0981 */ /* 0x000162000c1e1900 */
[----:B------:R-:W-:Y:S02]  /*be90*/  USHF.R.U32.HI UR9, URZ, 0x10, UR44 ;  /* 0x000000103f097899 */ /* 0x000fe4000801162c */
[----:B------:R-:W-:Y:S02]  /*bea0*/  ULOP3.LUT UR44, UR44, 0xffff, URZ, 0xc0, !UPT ;  /* 0x0000ffff2c2c7892 */ /* 0x000fe4000f8ec03f */
[----:B------:R-:W-:Y:S01]  /*beb0*/  PLOP3.LUT P0, PT, PT, PT, UP1, 0x80, 0x0 ;  /* 0x000000000000781c */ /* 0x000fe20003f0f018 */
[----:B------:R-:W-:Y:S01]  /*bec0*/  UISETP.NE.AND UP0, UPT, UR9, URZ, UPT ;  /* 0x0000003f0900728c */ /* 0x000fe2000bf05270 */
[----:B------:R-:W-:-:S10]  /*bed0*/  UMOV UR38, URZ ;  /* 0x0000003f00267c82 */ /* 0x000fd40008000000 */
[----:B------:R-:W-:Y:S01]  /*bee0*/  @!UP0 ULDC UR9, c[0x0][0x9f0] ;  /* 0x00027c0000098ab9 */ /* 0x000fe20000000800 */
[----:B0-----:R-:W-:Y:S05]  /*bef0*/  @!P0 BRA `(.L_x_3929) ;  /* 0x0000000000788947 */ /* 0x001fea0003800000 */
[----:B------:R-:W-:Y:S01]  /*bf00*/  IABS R0, UR9 ;  /* 0x0000000900007c13 */ /* 0x000fe20008000000 */
[----:B------:R-:W-:Y:S02]  /*bf10*/  UIADD3 UR6, UR9, -0x1, UR11 ;  /* 0xffffffff09067890 */ /* 0x000fe4000fffe00b */
[----:B------:R-:W-:Y:S01]  /*bf20*/  IABS R4, UR9 ;  /* 0x0000000900047c13 */ /* 0x000fe20008000000 */
[----:B------:R-:W-:Y:S01]  /*bf30*/  UMOV UR4, URZ ;  /* 0x0000003f00047c82 */ /* 0x000fe20008000000 */
        /* <DEDUP_REMOVED lines=26> */
.L_x_3929:
[----:B------:R-:W-:Y:S02]  /*c0e0*/  UIMAD UR48, UR44, UR38, URZ ;  /* 0x000000262c3072a4 */ /* 0x000fe4000f8e023f */
[----:B------:R-:W-:Y:S02]  /*c0f0*/  IMAD.U32 R0, RZ, RZ, UR38 ;  /* 0x00000026ff007e24 */ /* 0x000fe4000f8e00ff */
[----:B------:R-:W-:Y:S02]  /*c100*/  IMAD.MOV.U32 R4, RZ, RZ, 0x1 ;  /* 0x00000001ff047424 */ /* 0x000fe400078e00ff */
[----:B------:R-:W-:-:S04]  /*c110*/  MOV R25, UR48 ;  /* 0x0000003000197c02 */ /* 0x000fc80008000f00 */
[----:B------:R-:W-:Y:S01]  /*c120*/  VIADDMNMX R25, R25, R0, UR11, PT ;  /* 0x0000000b19197e46 */ /* 0x000fe2000b800100 */
[----:B------:R-:W-:-:S03]  /*c130*/  IMAD.MOV.U32 R0, RZ, RZ, RZ ;  /* 0x000000ffff007224 */ /* 0x000fc600078e00ff */
        /* <DEDUP_REMOVED lines=12> */
[----:B------:R-:W-:Y:S01]  /*c200*/  MOV R4, UR4 ;  /* 0x0000000400047c02 */ /* 0x000fe20008000f00 */
[----:B------:R-:W-:Y:S01]  /*c210*/  IMAD.U32 R5, RZ, RZ, UR5 ;  /* 0x00000005ff057e24 */ /* 0x000fe2000f8e00ff */
[----:B------:R-:W-:Y:S01]  /*c220*/  ULDC.64 UR4, c[0x4][0x8] ;  /* 0x0100020000047ab9 */ /* 0x000fe20000000a00 */
[----:B------:R-:W0:Y:S01]  /*c230*/  LDC.64 R2, c[0x4][R2] ;  /* 0x0100000002027b82 */ /* 0x000e220000000a00 */
[----:B------:R-:W-:Y:S01]  /*c240*/  IMAD.U32 R6, RZ, RZ, UR6 ;  /* 0x00000006ff067e24 */ /* 0x000fe2000f8e00ff */
[----:B------:R-:W-:Y:S01]  /*c250*/  MOV R7, UR7 ;  /* 0x0000000700077c02 */ /* 0x000fe20008000f00 */
[----:B------:R-:W-:Y:S01]  /*c260*/  IMAD.U32 R10, RZ, RZ, UR4 ;  /* 0x00000004ff0a7e24 */ /* 0x000fe2000f8e00ff */
[----:B------:R-:W-:Y:S01]  /*c270*/  MOV R8, 0x70 ;  /* 0x0000007000087802 */ /* 0x000fe20000000f00 */
[----:B------:R-:W-:-:S02]  /*c280*/  IMAD.U32 R11, RZ, RZ, UR5 ;  /* 0x00000005ff0b7e24 */ /* 0x000fc4000f8e00ff */
[----:B------:R-:W-:Y:S02]  /*c290*/  IMAD.MOV.U32 R12, RZ, RZ, 0x1 ;  /* 0x00000001ff0c7424 */ /* 0x000fe400078e00ff */
[----:B------:R-:W-:-:S07]  /*c2a0*/  IMAD.MOV.U32 R13, RZ, RZ, RZ ;  /* 0x000000ffff0d7224 */ /* 0x000fce00078e00ff */
[----:B------:R-:W-:-:S07]  /*c2b0*/  LEPC R20, `(.L_x_3930) ;  /* 0x000000001014794e */ /* 0x000fce0000000000 */
[----:B0----5:R-:W-:Y:S05]  /*c2c0*/  CALL.ABS.NOINC R2 ;  /* 0x0000000002007343 */ /* 0x021fea0003c00000 */
.L_x_3930:
        /* <DEDUP_REMOVED lines=19> */
[----:B-1---5:R-:W-:Y:S05]  /*c400*/  CALL.ABS.NOINC R2 ;  /* 0x0000000002007343 */ /* 0x022fea0003c00000 */
.L_x_3932:
        /* <DEDUP_REMOVED lines=15> */
.L_x_3931:
        /* <DEDUP_REMOVED lines=35> */
[----:B------:R-:W-:-:S05]  /*c730*/  @!P0 IMAD R9, R24, R9, R0 ;  /* 0x0000000918098224 */ /* 0x000fca00078e0200 */
[----:B------:R-:W-:-:S04]  /*c740*/  @!P0 IADD3 R0, R3, R9, RZ ;  /* 0x0000000903008210 */ /* 0x000fc80007ffe0ff */
[----:B------:R-:W-:-:S06]  /*c750*/  @!P0 LEA.HI.X R5, R2, R5, R0, 0x2, P1 ;  /* 0x0000000502058211 */ /* 0x000fcc00008f1400 */
[----:B------:R0:W2:Y:S01]  /*c760*/  @!P0 LDG.E R5, desc[UR36][R4.64] ;  /* 0x0000002404058981 */ /* 0x0000a2000c1e1900 */
[----:B------:R-:W-:Y:S01]  /*c770*/  IMAD.MOV R0, RZ, RZ, -R7 ;  /* 0x000000ffff007224 */ /* 0x000fe200078e0a07 */
[----:B------:R-:W-:Y:S02]  /*c780*/  LOP3.LUT R16, R16, 0xffffffdf, RZ, 0xc0, !PT ;  /* 0xffffffdf10107812 */ /* 0x000fe400078ec0ff */
[----:B------:R-:W-:Y:S01]  /*c790*/  CS2R R26, SRZ ;  /* 0x00000000001a7805 */ /* 0x000fe2000001ff00 */
        /* <DEDUP_REMOVED lines=25> */
[----:B--2---:R-:W-:Y:S02]  /*c930*/  @!P0 SHF.R.S32.HI R27, RZ, 0x1f, R5 ;  /* 0x0000001fff1b8819 */ /* 0x004fe40000011405 */
[----:B------:R-:W-:Y:S02]  /*c940*/  @!P0 MOV R26, R5 ;  /* 0x00000005001a8202 */ /* 0x000fe40000000f00 */
[----:B------:R-:W-:Y:S01]  /*c950*/  ISETP.GE.AND P0, PT, R3, UR4, PT ;  /* 0x0000000403007c0c */ /* 0x000fe2000bf06270 */
[----:B------:R-:W-:Y:S01]  /*c960*/  IMAD.SHL.U32 R3, R0, 0x2, RZ ;  /* 0x0000000200037824 */ /* 0x000fe200078e00ff */
[----:B------:R-:W-:Y:S02]  /*c970*/  SEL R0, RZ, 0x1, P5 ;  /* 0x00000001ff007807 */ /* 0x000fe40002800000 */
[----:B------:R-:W-:-:S02]  /*c980*/  SEL R34, RZ, 0x40, P0 ;  /* 0x00000040ff227807 */ /* 0x000fc40000000000 */
[----:B------:R-:W-:Y:S02]  /*c990*/  ISETP.GE.AND P0, PT, R2, UR4, PT ;  /* 0x0000000402007c0c */ /* 0x000fe4000bf06270 */
        /* <DEDUP_REMOVED lines=13> */
.L_x_3975:
        /* <DEDUP_REMOVED lines=14> */
.L_x_3934:
[----:B------:R-:W-:-:S05]  /*cb50*/  IMAD.MOV.U32 R0, RZ, RZ, 0x1 ;  /* 0x00000001ff007424 */ /* 0x000fca00078e00ff */
[----:B------:R-:W-:-:S04]  /*cb60*/  SHF.L.U32 R0, R0, 0x1f, RZ ;  /* 0x0000001f00007819 */ /* 0x000fc800000006ff */
[----:B------:R-:W0:Y:S02]  /*cb70*/  SYNCS.PHASECHK.TRANS64.TRYWAIT P0, [UR45+0x28c40], R0 ;  /* 0x028c4000ff0075a7 */ /* 0x000e24000800016d */
[----:B0-----:R-:W-:Y:S05]  /*cb80*/  @!P0 BRA `(.L_x_3935) ;  /* 0x0000002800c88947 */ /* 0x001fea0003800000 */
.L_x_3976:
        /* <DEDUP_REMOVED lines=28> */
[----:B------:R-:W-:Y:S02]  /*cd50*/  LOP3.LUT R3, R3, 0x38, R30, 0x78, !PT ;  /* 0x0000003803037812 */ /* 0x000fe400078e781e */
[----:B------:R-:W-:Y:S02]  /*cd60*/  SHF.L.U32 R30, R6, 0x3, RZ ;  /* 0x00000003061e7819 */ /* 0x000fe400000006ff */
[----:B------:R-:W-:Y:S02]  /*cd70*/  ISETP.GE.AND P0, PT, R18, 0x1, PT ;  /* 0x000000011200780c */ /* 0x000fe40003f06270 */
[----:B------:R-:W-:-:S02]  /*cd80*/  LOP3.LUT R30, R3, 0x200, R30, 0xf8, !PT ;  /* 0x00000200031e7812 */ /* 0x000fc400078ef81e */
[----:B------:R-:W-:Y:S01]  /*cd90*/  @P2 LOP3.LUT R16, R16, 0x1, RZ, 0xfc, !PT ;  /* 0x0000000110102812 */ /* 0x000fe200078efcff */
[----:B------:R-:W-:Y:S08]  /*cda0*/  BRA.DIV UR5, `(.L_x_3936) ;  /* 0x0000002a05587947 */ /* 0x000ff0000b800000 */
        /* <DEDUP_REMOVED lines=12> */
[----:B------:R-:W0:Y:S02]  /*ce70*/  SHFL.IDX PT, R14, R0, 0x2, 0x181f ;  /* 0x00581f00000e7f89 */ /* 0x000e2400000e0000 */
[----:B------:R-:W-:Y:S02]  /*ce80*/  @P0 IADD3.X R3, RZ, R4, RZ, P1, !PT ;  /* 0x00000004ff030210 */ /* 0x000fe40000ffe4ff */
        /* <DEDUP_REMOVED lines=9> */
.L_x_3986:
        /* <DEDUP_REMOVED lines=15> */
.L_x_3937:
        /* <DEDUP_REMOVED lines=22> */
[----:B0-----:R-:W-:Y:S05]  /*d170*/  CALL.ABS.NOINC R2 ;  /* 0x0000000002007343 */ /* 0x001fea0003c00000 */
.L_x_3938:
[----:B------:R-:W-:Y:S01]  /*d180*/  UISETP.NE.AND UP0, UPT, UR47, URZ, UPT ;  /* 0x0000003f2f00728c */ /* 0x000fe2000bf05270 */
[----:B------:R-:W0:Y:S01]  /*d190*/  S2R R20, SR_CTAID.Z ;  /* 0x0000000000147919 */ /* 0x000e220000002700 */
[----:B------:R-:W-:Y:S01]  /*d1a0*/  MOV R0, UR46 ;  /* 0x0000002e00007c02 */ /* 0x000fe20008000f00 */
[----:B------:R-:W-:Y:S01]  /*d1b0*/  ULDC.64 UR8, c[0x0][0x2d8] ;  /* 0x0000b60000087ab9 */ /* 0x000fe20000000a00 */
[----:B------:R-:W-:Y:S02]  /*d1c0*/  R2UR UR6, R23 ;  /* 0x00000000170672ca */ /* 0x000fe400000e0000 */
[----:B------:R-:W-:Y:S01]  /*d1d0*/  PLOP3.LUT P0, PT, PT, PT, UP0, 0x80, 0x0 ;  /* 0x000000000000781c */ /* 0x000fe20003f0f008 */
[----:B------:R-:W-:-:S04]  /*d1e0*/  IMAD R9, R0, 0x40, R31 ;  /* 0x0000004000097824 */ /* 0x000fc800078e021f */
[----:B------:R-:W-:Y:S01]  /*d1f0*/  @UP0 ULDC UR4, c[0x0][0x44c] ;  /* 0x0001130000040ab9 */ /* 0x000fe20000000800 */
[----:B------:R-:W-:-:S05]  /*d200*/  IMAD.MOV.U32 R7, RZ, RZ, R9 ;  /* 0x000000ffff077224 */ /* 0x000fca00078e0009 */
[----:B------:R-:W-:Y:S02]  /*d210*/  UIMAD UR6, UR6, UR8, URZ ;  /* 0x00000008060672a4 */ /* 0x000fe4000f8e023f */
        /* <DEDUP_REMOVED lines=10> */
[----:B------:R-:W-:Y:S02]  /*d2c0*/  IMAD.U32 R4, RZ, RZ, UR4 ;  /* 0x00000004ff047e24 */ /* 0x000fe4000f8e00ff */
[----:B------:R-:W-:Y:S02]  /*d2d0*/  IMAD R6, R6, UR8, RZ ;  /* 0x0000000806067c24 */ /* 0x000fe4000f8e02ff */
[----:B------:R-:W-:Y:S01]  /*d2e0*/  MOV R3, UR6 ;  /* 0x0000000600037c02 */ /* 0x000fe20008000f00 */
[----:B------:R-:W-:Y:S01]  /*d2f0*/  IMAD.U32 R5, RZ, RZ, UR5 ;  /* 0x00000005ff057e24 */ /* 0x000fe2000f8e00ff */
[----:B------:R-:W-:Y:S01]  /*d300*/  MOV R2, R4 ;  /* 0x0000000400027202 */ /* 0x000fe20000000f00 */
[----:B------:R-:W-:Y:S01]  /*d310*/  IMAD R5, R20, UR9, R6 ;  /* 0x0000000914057c24 */ /* 0x000fe2000f8e0206 */
[----:B------:R-:W-:Y:S01]  /*d320*/  SHF.R.S32.HI R4, RZ, 0x1f, R7 ;  /* 0x0000001fff047819 */ /* 0x000fe20000011407 */
[----:B------:R-:W-:-:S02]  /*d330*/  ULDC.64 UR4, c[0x0][0x2d0] ;  /* 0x0000b40000047ab9 */ /* 0x000fc40000000a00 */
[----:B------:R-:W-:-:S04]  /*d340*/  IMAD.WIDE.U32 R2, R20, UR8, R2 ;  /* 0x0000000814027c25 */ /* 0x000fc8000f8e0002 */
[----:B------:R-:W-:Y:S02]  /*d350*/  IMAD.IADD R3, R3, 0x1, R5 ;  /* 0x0000000103037824 */ /* 0x000fe400078e0205 */
[----:B------:R-:W-:Y:S02]  /*d360*/  IMAD.MOV R5, RZ, RZ, -R7 ;  /* 0x000000ffff057224 */ /* 0x000fe400078e0a07 */
[----:B------:R-:W-:Y:S02]  /*d370*/  IMAD R4, R4, UR4, RZ ;  /* 0x0000000404047c24 */ /* 0x000fe4000f8e02ff */
[----:B-1----:R-:W-:Y:S02]  /*d380*/  IMAD R5, R0, R5, R9 ;  /* 0x0000000500057224 */ /* 0x002fe400078e0209 */
[C---:B------:R-:W-:Y:S02]  /*d390*/  IMAD R9, R7.reuse, UR5, R4 ;  /* 0x0000000507097c24 */ /* 0x040fe4000f8e0204 */
[----:B------:R-:W-:Y:S01]  /*d3a0*/  IMAD.WIDE.U32 R2, R7, UR4, R2 ;  /* 0x0000000407027c25 */ /* 0x000fe2000f8e0002 */
[----:B------:R-:W-:Y:S01]  /*d3b0*/  SHF.R.S32.HI R4, RZ, 0x1f, R5 ;  /* 0x0000001fff047819 */ /* 0x000fe20000011405 */
[----:B------:R-:W-:-:S03]  /*d3c0*/  ULDC.64 UR4, c[0x0][0x2c8] ;  /* 0x0000b20000047ab9 */ /* 0x000fc60000000a00 */
[----:B------:R-:W-:Y:S01]  /*d3d0*/  IADD3 R3, R3, R9, RZ ;  /* 0x0000000903037210 */ /* 0x000fe20007ffe0ff */
[----:B------:R-:W-:-:S04]  /*d3e0*/  IMAD R4, R4, UR4, RZ ;  /* 0x0000000404047c24 */ /* 0x000fc8000f8e02ff */
[C---:B------:R-:W-:Y:S02]  /*d3f0*/  IMAD R7, R5.reuse, UR5, R4 ;  /* 0x0000000505077c24 */ /* 0x040fe4000f8e0204 */
[----:B------:R-:W-:Y:S01]  /*d400*/  IMAD.WIDE.U32 R2, R5, UR4, R2 ;  /* 0x0000000405027c25 */ /* 0x000fe2000f8e0002 */
[----:B------:R-:W-:-:S03]  /*d410*/  ULDC.64 UR4, c[0x0][0x280] ;  /* 0x0000a00000047ab9 */ /* 0x000fc60000000a00 */
[----:B------:R-:W-:Y:S01]  /*d420*/  IMAD.IADD R5, R3, 0x1, R7 ;  /* 0x0000000103057824 */ /* 0x000fe200078e0207 */
[----:B------:R-:W-:Y:S01]  /*d430*/  LEA R4, P0, R2, UR4, 0x1 ;  /* 0x0000000402047c11 */ /* 0x000fe2000f8008ff */
[----:B------:R-:W-:Y:S02]  /*d440*/  ULDC UR4, c[0x0][0x2b8] ;  /* 0x0000ae0000047ab9 */ /* 0x000fe40000000800 */
[----:B------:R-:W-:Y:S02]  /*d450*/  ISETP.GE.AND P1, PT, R22, UR4, PT ;  /* 0x0000000416007c0c */ /* 0x000fe4000bf26270 */
[----:B------:R-:W-:Y:S01]  /*d460*/  LEA.HI.X R5, R2, UR5, R5, 0x1, P0 ;  /* 0x0000000502057c11 */ /* 0x000fe200080f0c05 */
[----:B------:R-:W-:-:S03]  /*d470*/  UMOV UR5, 0xffffffff ;  /* 0xffffffff00057882 */ /* 0x000fc60000000000 */
[----:B------:R-:W-:Y:S07]  /*d480*/  BRA.DIV UR5, `(.L_x_3939) ;  /* 0x0000002605c07947 */ /* 0x000fee000b800000 */
[----:B------:R-:W0:Y:S01]  /*d490*/  SHFL.IDX PT, R14, R4, RZ, 0x181f ;  /* 0x00181fff040e7589 */ /* 0x000e2200000e0000 */
[----:B------:R-:W-:Y:S01]  /*d4a0*/  IMAD.U32 R6, RZ, RZ, UR46 ;  /* 0x0000002eff067e24 */ /* 0x000fe2000f8e00ff */
[----:B------:R-:W-:Y:S02]  /*d4b0*/  ULDC UR4, c[0x0][0x288] ;  /* 0x0000a20000047ab9 */ /* 0x000fe40000000800 */
[----:B------:R-:W1:Y:S01]  /*d4c0*/  SHFL.IDX PT, R2, R5, RZ, 0x181f ;  /* 0x00181fff05027589 */ /* 0x000e6200000e0000 */
[----:B------:R-:W-:Y:S01]  /*d4d0*/  IMAD R0, R0, UR4, RZ ;  /* 0x0000000400007c24 */ /* 0x000fe2000f8e02ff */
[----:B------:R-:W-:Y:S02]  /*d4e0*/  LEA R7, R6, R35, 0x6 ;  /* 0x0000002306077211 */ /* 0x000fe400078e30ff */
[----:B------:R-:W-:Y:S02]  /*d4f0*/  SHFL.IDX PT, R6, R5, 0x1, 0x181f ;  /* 0x00381f0005067f89 */ /* 0x000fe400000e0000 */
[----:B------:R-:W-:-:S02]  /*d500*/  ISETP.GE.AND P0, PT, R7, R0, PT ;  /* 0x000000000700720c */ /* 0x000fc40003f06270 */
[----:B------:R-:W-:-:S11]  /*d510*/  IADD3 R11, R7, 0x10, RZ ;  /* 0x00000010070b7810 */ /* 0x000fd60007ffe0ff */
        /* <DEDUP_REMOVED lines=17> */
[----:B------:R0:W2:Y:S02]  /*d630*/  SHFL.IDX PT, R14, R4, 0x3, 0x181f ;  /* 0x00781f00040e7f89 */ /* 0x0000a400000e0000 */
[----:B-1----:R-:W-:Y:S02]  /*d640*/  @!P0 IADD3.X R3, RZ, R6, RZ, P2, !PT ;  /* 0x00000006ff038210 */ /* 0x002fe400017fe4ff */
[----:B------:R0:W1:Y:S04]  /*d650*/  SHFL.IDX PT, R6, R5, 0x3, 0x181f ;  /* 0x00781f0005067f89 */ /* 0x00006800000e0000 */
[----:B------:R0:W-:Y:S03]  /*d660*/  @!P0 LDGSTS.E.BYPASS.LTC128B.128 [R9+0x21400], desc[UR36][R2.64], !P1 ;  /* 0x2140000002098fae */ /* 0x0001e6000c901d64 */
.L_x_3995:
        /* <DEDUP_REMOVED lines=18> */
.L_x_3996:
[----:B------:R-:W-:-:S13]  /*d790*/  ISETP.NE.AND P0, PT, R33, 0x3, PT ;  /* 0x000000032100780c */ /* 0x000fda0003f05270 */
[----:B------:R-:W-:Y:S05]  /*d7a0*/  @!P0 BRA `(.L_x_3941) ;  /* 0x0000000000048947 */ /* 0x000fea0003800000 */
[----:B------:R-:W-:Y:S01]  /*d7b0*/  BPT.TRAP 0x1 ;  /* 0x000000040000795c */ /* 0x000fe20000300000 */
.L_x_3941:
[----:B------:R-:W1:Y:S02]  /*d7c0*/  SYNCS.PHASECHK.TRANS64.TRYWAIT P0, [UR45+0x28c60], R0 ;  /* 0x028c6000ff0075a7 */ /* 0x000e64000800016d */
[----:B-1----:R-:W-:Y:S05]  /*d7d0*/  @!P0 BRA `(.L_x_3942) ;  /* 0x0000002800308947 */ /* 0x002fea0003800000 */
.L_x_3997:
        /* <DEDUP_REMOVED lines=41> */
[----:B-1----:R-:W-:Y:S02]  /*da70*/  IADD3.X R3, RZ, R3, RZ, P0, !PT ;  /* 0x00000003ff037210 */ /* 0x002fe400007fe4ff */
        /* <DEDUP_REMOVED lines=45> */
[----:B------:R-:W-:Y:S02]  /*dd50*/  ISETP.LT.OR P6, PT, R18, 0x21, P6 ;  /* 0x000000211200780c */ /* 0x000fe400037c1670 */
[----:B--2---:R-:W-:-:S11]  /*dd60*/  MOV R4, RZ ;  /* 0x000000ff00047202 */ /* 0x004fd60000000f00 */
        /* <DEDUP_REMOVED lines=16> */
.L_x_4007:
        /* <DEDUP_REMOVED lines=30> */
.L_x_3944:
        /* <DEDUP_REMOVED lines=8> */
[----:B------:R-:W-:Y:S01]  /*e0d0*/  LOP3.LUT R0, RZ, UR41, RZ, 0x33, !PT ;  /* 0x00000029ff007c12 */ /* 0x000fe2000f8e33ff */
[----:B------:R-:W-:Y:S01]  /*e0e0*/  ULOP3.LUT UR5, URZ, UR42, URZ, 0x33, !UPT ;  /* 0x0000002a3f057292 */ /* 0x000fe2000f8e333f */
[----:B------:R-:W-:Y:S01]  /*e0f0*/  IADD3 R35, R36, R28, R35 ;  /* 0x0000001c24237210 */ /* 0x000fe20007ffe023 */
[----:B------:R-:W-:Y:S01]  /*e100*/  UIMAD UR4, UR4, UR38, URZ ;  /* 0x00000026040472a4 */ /* 0x000fe2000f8e023f */
[----:B------:R-:W-:Y:S01]  /*e110*/  LOP3.LUT R28, R34, 0x40, RZ, 0xc0, !PT ;  /* 0x00000040221c7812 */ /* 0x000fe200078ec0ff */
[----:B------:R-:W-:Y:S01]  /*e120*/  IMAD.MOV.U32 R21, RZ, RZ, 0x1 ;  /* 0x00000001ff157424 */ /* 0x000fe200078e00ff */
[----:B------:R-:W-:Y:S01]  /*e130*/  LOP3.LUT R25, R17, 0x80, RZ, 0xc0, !PT ;  /* 0x0000008011197812 */ /* 0x000fe200078ec0ff */
[----:B------:R-:W-:Y:S01]  /*e140*/  VIADD R2, R35, 0xffffff40 ;  /* 0xffffff4023027836 */ /* 0x000fe20000000000 */
[----:B------:R-:W-:Y:S02]  /*e150*/  SHF.R.U32.HI R28, RZ, 0x2, R28 ;  /* 0x00000002ff1c7819 */ /* 0x000fe4000001161c */
[----:B------:R-:W-:-:S02]  /*e160*/  LOP3.LUT R3, RZ, UR4, RZ, 0x33, !PT ;  /* 0x00000004ff037c12 */ /* 0x000fc4000f8e33ff */
[----:B------:R-:W-:Y:S02]  /*e170*/  SHF.R.U32.HI R25, RZ, 0x3, R25 ;  /* 0x00000003ff197819 */ /* 0x000fe40000011619 */
[----:B------:R-:W-:Y:S02]  /*e180*/  VIMNMX3 R3, R0, UR5, R3, !PT ;  /* 0x0000000500037c0f */ /* 0x000fe4000f800103 */
[----:B------:R-:W-:Y:S02]  /*e190*/  MOV R0, 0x1 ;  /* 0x0000000100007802 */ /* 0x000fe40000000f00 */
[C---:B------:R-:W-:Y:S01]  /*e1a0*/  IADD3 R22, -R3.reuse, -0x2, RZ ;  /* 0xfffffffe03167810 */ /* 0x040fe20007ffe1ff */
[----:B------:R-:W-:-:S07]  /*e1b0*/  IMAD R9, R3, -0x40, R2 ;  /* 0xffffffc003097824 */ /* 0x000fce00078e0202 */
.L_x_3960:
[----:B------:R-:W-:Y:S01]  /*e1c0*/  ISETP.NE.AND P1, PT, R37, 0x1, PT ;  /* 0x000000012500780c */ /* 0x000fe20003f25270 */
[----:B------:R-:W-:Y:S01]  /*e1d0*/  BSSY B1, `(.L_x_3946) ;  /* 0x0000014000017945 */ /* 0x000fe20003800000 */
[----:B------:R-:W-:Y:S01]  /*e1e0*/  ISETP.GT.U32.AND P0, PT, R31, 0x3f, PT ;  /* 0x0000003f1f00780c */ /* 0x000fe20003f04070 */
[----:B------:R-:W-:Y:S01]  /*e1f0*/  IMAD.MOV.U32 R7, RZ, RZ, R9 ;  /* 0x000000ffff077224 */ /* 0x000fe200078e0009 */
[----:B------:R-:W-:-:S09]  /*e200*/  MOV R6, RZ ;  /* 0x000000ff00067202 */ /* 0x000fd20000000f00 */
        /* <DEDUP_REMOVED lines=16> */
.L_x_3947:
[----:B------:R-:W-:Y:S05]  /*e310*/  BSYNC B1 ;  /* 0x0000000000017941 */ /* 0x000fea0003800000 */
.L_x_3946:
[----:B------:R-:W-:-:S13]  /*e320*/  ISETP.NE.AND P0, PT, R33, 0x3, PT ;  /* 0x000000032100780c */ /* 0x000fda0003f05270 */
[----:B------:R-:W-:Y:S05]  /*e330*/  @!P0 BRA `(.L_x_3948) ;  /* 0x0000000000048947 */ /* 0x000fea0003800000 */
[----:B------:R-:W-:Y:S01]  /*e340*/  BPT.TRAP 0x1 ;  /* 0x000000040000795c */ /* 0x000fe20000300000 */
.L_x_3948:
[----:B------:R-:W-:Y:S01]  /*e350*/  LEA R10, R0, UR45, 0x3 ;  /* 0x0000002d000a7c11 */ /* 0x000fe2000f8e18ff */
[----:B------:R-:W-:Y:S01]  /*e360*/  BSSY B1, `(.L_x_3949) ;  /* 0x0000004000017945 */ /* 0x000fe20003800000 */
[----:B------:R-:W-:-:S04]  /*e370*/  SHF.L.U32 R20, R21, 0x1f, RZ ;  /* 0x0000001f15147819 */ /* 0x000fc800000006ff */
[----:B------:R-:W1:Y:S02]  /*e380*/  SYNCS.PHASECHK.TRANS64.TRYWAIT P0, [R10+URZ+0x28c40], R20 ;  /* 0x028c40140a0075a7 */ /* 0x000e64000800017f */
[----:B-1----:R-:W-:Y:S05]  /*e390*/  @!P0 BRA `(.L_x_3950) ;  /* 0x0000002400688947 */ /* 0x002fea0003800000 */
.L_x_4008:
[----:B------:R-:W-:Y:S05]  /*e3a0*/  BSYNC B1 ;  /* 0x0000000000017941 */ /* 0x000fea0003800000 */
.L_x_3949:
        /* <DEDUP_REMOVED lines=12> */
[----:B------:R-:W-:-:S04]  /*e470*/  ULDC.64 UR4, c[0x0][0x310] ;  /* 0x0000c40000047ab9 */ /* 0x000fc80000000a00 */
[----:B------:R-:W-:Y:S01]  /*e480*/  IADD3 R3, R3, R5, RZ ;  /* 0x0000000503037210 */ /* 0x000fe20007ffe0ff */
[----:B------:R-:W-:-:S04]  /*e490*/  IMAD R5, R18, UR4, RZ ;  /* 0x0000000412057c24 */ /* 0x000fc8000f8e02ff */
[C---:B------:R-:W-:Y:S02]  /*e4a0*/  IMAD R5, R6.reuse, UR5, R5 ;  /* 0x0000000506057c24 */ /* 0x040fe4000f8e0205 */
[----:B------:R-:W-:Y:S01]  /*e4b0*/  IMAD.WIDE.U32 R2, R6, UR4, R2 ;  /* 0x0000000406027c25 */ /* 0x000fe2000f8e0002 */
        /* <DEDUP_REMOVED lines=22> */
[----:B------:R-:W0:Y:S01]  /*e620*/  SHFL.IDX PT, R14, R26, 0x2, 0x181f ;  /* 0x00581f001a0e7f89 */ /* 0x000e2200000e0000 */
[----:B--2---:R-:W-:-:S03]  /*e630*/  IADD3.X R5, RZ, R3, RZ, P0, !PT ;  /* 0x00000003ff057210 */ /* 0x004fc600007fe4ff */
[----:B------:R-:W2:Y:S04]  /*e640*/  SHFL.IDX PT, R3, R29, 0x2, 0x181f ;  /* 0x00581f001d037f89 */ /* 0x000ea800000e0000 */
[----:B------:R3:W-:Y:S01]  /*e650*/  LDGSTS.E.BYPASS.LTC128B.128 [R27+0x22c00], desc[UR36][R4.64], !P1 ;  /* 0x22c00000041b7fae */ /* 0x0007e2000c901d64 */
[----:B0-----:R-:W-:-:S03]  /*e660*/  IADD3 R2, P0, R14, R8, RZ ;  /* 0x000000080e027210 */ /* 0x001fc60007f1e0ff */
[----:B------:R3:W0:Y:S02]  /*e670*/  SHFL.IDX PT, R14, R26, 0x3, 0x181f ;  /* 0x00781f001a0e7f89 */ /* 0x00062400000e0000 */
[----:B--2---:R-:W-:-:S05]  /*e680*/  IMAD.X R3, RZ, RZ, R3, P0 ;  /* 0x000000ffff037224 */ /* 0x004fca00000e0603 */
[----:B------:R3:W-:Y:S03]  /*e690*/  LDGSTS.E.BYPASS.LTC128B.128 [R27+0x23400], desc[UR36][R2.64], !P1 ;  /* 0x23400000021b7fae */ /* 0x0007e6000c901d64 */
.L_x_4018:
        /* <DEDUP_REMOVED lines=8> */
.L_x_3952:
        /* <DEDUP_REMOVED lines=10> */
.L_x_3953:
[----:B------:R2:W-:Y:S01]  /*e7c0*/  SYNCS.ARRIVE.TRANS64.A1T0 RZ, [R10+URZ+0x28c30], RZ ;  /* 0x028c30ff0aff79a7 */ /* 0x0005e2000810003f */
[----:B------:R-:W-:Y:S05]  /*e7d0*/  @!P2 BRA `(.L_x_3954) ;  /* 0x000000000004a947 */ /* 0x000fea0003800000 */
[----:B------:R-:W-:Y:S01]  /*e7e0*/  BPT.TRAP 0x1 ;  /* 0x000000040000795c */ /* 0x000fe20000300000 */
.L_x_3954:
[----:B------:R-:W3:Y:S01]  /*e7f0*/  SYNCS.PHASECHK.TRANS64.TRYWAIT P0, [R10+URZ+0x28c60], R20 ;  /* 0x028c60140a0075a7 */ /* 0x000ee2000800017f */
[----:B------:R-:W-:Y:S04]  /*e800*/  BSSY B1, `(.L_x_3955) ;  /* 0x0000002000017945 */ /* 0x000fe80003800000 */
[----:B---3--:R-:W-:Y:S05]  /*e810*/  @!P0 BRA `(.L_x_3956) ;  /* 0x0000002400688947 */ /* 0x008fea0003800000 */
.L_x_4019:
[----:B------:R-:W-:Y:S05]  /*e820*/  BSYNC B1 ;  /* 0x0000000000017941 */ /* 0x000fea0003800000 */
.L_x_3955:
        /* <DEDUP_REMOVED lines=10> */
[----:B------:R-:W-:Y:S01]  /*e8d0*/  IMAD R7, R18, UR6, RZ ;  /* 0x0000000612077c24 */ /* 0x000fe2000f8e02ff */
[----:B------:R-:W-:-:S03]  /*e8e0*/  IADD3 R3, R3, R5, RZ ;  /* 0x0000000503037210 */ /* 0x000fc60007ffe0ff */
        /* <DEDUP_REMOVED lines=65> */
.L_x_4029:
        /* <DEDUP_REMOVED lines=20> */
.L_x_3958:
        /* <DEDUP_REMOVED lines=10> */
.L_x_3959:
[----:B------:R-:W-:Y:S01]  /*eee0*/  IADD3 R0, R0, 0x1, RZ ;  /* 0x0000000100007810 */ /* 0x000fe20007ffe0ff */
[----:B------:R-:W-:Y:S01]  /*eef0*/  VIADD R22, R22, 0xffffffff ;  /* 0xffffffff16167836 */ /* 0x000fe20000000000 */
[----:B------:R1:W-:Y:S01]  /*ef00*/  SYNCS.ARRIVE.TRANS64.A1T0 RZ, [R10+URZ+0x28c50], RZ ;  /* 0x028c50ff0aff79a7 */ /* 0x0003e2000810003f */
[----:B------:R-:W-:Y:S01]  /*ef10*/  VIADD R9, R9, 0xffffffc0 ;  /* 0xffffffc009097836 */ /* 0x000fe20000000000 */
[----:B------:R-:W-:-:S04]  /*ef20*/  ISETP.NE.AND P0, PT, R0, 0x2, PT ;  /* 0x000000020000780c */ /* 0x000fc80003f05270 */
[----:B------:R-:W-:Y:S02]  /*ef30*/  SEL R0, R0, RZ, P0 ;  /* 0x000000ff00007207 */ /* 0x000fe40000000000 */
[----:B0-----:R-:W-:Y:S02]  /*ef40*/  SEL R2, RZ, 0x1, P0 ;  /* 0x00000001ff027807 */ /* 0x001fe40000000000 */
[----:B------:R-:W-:Y:S02]  /*ef50*/  ISETP.GT.AND P0, PT, R22, UR48, PT ;  /* 0x0000003016007c0c */ /* 0x000fe4000bf04270 */
[----:B------:R-:W-:-:S11]  /*ef60*/  LOP3.LUT R21, R21, R2, RZ, 0x3c, !PT ;  /* 0x0000000215157212 */ /* 0x000fd600078e3cff */
[----:B-1----:R-:W-:Y:S05]  /*ef70*/  @P0 BRA `(.L_x_3960) ;  /* 0xfffffff000900947 */ /* 0x002fea000383ffff */
.L_x_3945:
[----:B------:R-:W-:Y:S05]  /*ef80*/  BSYNC B0 ;  /* 0x0000000000007941 */ /* 0x000fea0003800000 */
.L_x_3928:
[----:B------:R-:W0:Y:S01]  /*ef90*/  S2R R3, SR_CgaCtaId ;  /* 0x0000000000037919 */ /* 0x000e220000008800 */
[----:B------:R-:W-:Y:S01]  /*efa0*/  MOV R2, 0x400 ;  /* 0x0000040000027802 */ /* 0x000fe20000000f00 */
[----:B------:R-:W-:Y:S01]  /*efb0*/  BSSY B0, `(.L_x_3961) ;  /* 0x0000005000007945 */ /* 0x000fe20003800000 */
[----:B------:R-:W-:Y:S02]  /*efc0*/  SHF.L.U32 R4, R4, 0x1f, RZ ;  /* 0x0000001f04047819 */ /* 0x000fe400000006ff */
[----:B0-----:R-:W-:-:S04]  /*efd0*/  LEA R5, R3, R2, 0x18 ;  /* 0x0000000203057211 */ /* 0x001fc800078ec0ff */
[----:B------:R-:W0:Y:S02]  /*efe0*/  SYNCS.PHASECHK.TRANS64.TRYWAIT P0, [R5+URZ+0x28c20], R4 ;  /* 0x028c2004050075a7 */ /* 0x000e24000800017f */
[----:B0-----:R-:W-:Y:S05]  /*eff0*/  @!P0 BRA `(.L_x_3962) ;  /* 0x0000002400488947 */ /* 0x001fea0003800000 */
.L_x_4030:
[----:B------:R-:W-:Y:S05]  /*f000*/  BSYNC B0 ;  /* 0x0000000000007941 */ /* 0x000fea0003800000 */
.L_x_3961:
[----:B------:R-:W-:-:S03]  /*f010*/  UMOV UR4, 0xffffffff ;  /* 0xffffffff00047882 */ /* 0x000fc60000000000 */
[----:B------:R-:W-:Y:S05]  /*f020*/  BRA.DIV UR4, `(.L_x_3963) ;  /* 0x0000002604507947 */ /* 0x000fea000b800000 */
[----:B------:R-:W1:Y:S02]  /*f030*/  S2R R2, SR_TID.X ;  /* 0x0000000000027919 */ /* 0x000e640000002100 */
[----:B-1----:R-:W-:-:S04]  /*f040*/  SHF.R.U32.HI R2, RZ, 0x5, R2 ;  /* 0x00000005ff027819 */ /* 0x002fc80000011602 */
[----:B------:R-:W-:-:S05]  /*f050*/  LOP3.LUT R2, R2, 0x3, RZ, 0xc0, !PT ;  /* 0x0000000302027812 */ /* 0x000fca00078ec0ff */
[----:B------:R1:W3:Y:S02]  /*f060*/  SHFL.IDX PT, R14, R2, RZ, 0x1f ;  /* 0x00001fff020e7589 */ /* 0x0002e400000e0000 */
.L_x_4033:
[----:B---3--:R-:W-:-:S13]  /*f070*/  ISETP.NE.AND P0, PT, R14, RZ, PT ;  /* 0x000000ff0e00720c */ /* 0x008fda0003f05270 */
[----:B------:R-:W-:Y:S05]  /*f080*/  @P0 BRA `(.L_x_3871) ;  /* 0x0000000000880947 */ /* 0x000fea0003800000 */
[----:B------:R-:W-:-:S03]  /*f090*/  UMOV UR4, 0xffffffff ;  /* 0xffffffff00047882 */ /* 0x000fc60000000000 */
[----:B------:R-:W-:Y:S05]  /*f0a0*/  BRA.DIV UR4, `(.L_x_3964) ;  /* 0x0000002604647947 */ /* 0x000fea000b800000 */
[----:B------:R-:W-:-:S13]  /*f0b0*/  ELECT P6, URZ, PT ;  /* 0x00000000003f782f */ /* 0x000fda00038c0000 */
.L_x_4036:
[----:B------:R-:W-:Y:S05]  /*f0c0*/  @!P6 BRA `(.L_x_3871) ;  /* 0x000000000078e947 */ /* 0x000fea0003800000 */
[----:B------:R-:W-:-:S06]  /*f0d0*/  ULOP3.LUT UR4, UR43, 0x2, URZ, 0xfc, !UPT ;  /* 0x000000022b047892 */ /* 0x000fcc000f8efc3f */
[----:B-1----:R-:W-:-:S04]  /*f0e0*/  MOV R2, UR4 ;  /* 0x0000000400027c02 */ /* 0x002fc80008000f00 */
[----:B------:R-:W-:-:S13]  /*f0f0*/  ISETP.NE.AND P0, PT, R2, 0x3, PT ;  /* 0x000000030200780c */ /* 0x000fda0003f05270 */
[----:B------:R-:W-:Y:S05]  /*f100*/  @!P0 BRA `(.L_x_3965) ;  /* 0x0000000000048947 */ /* 0x000fea0003800000 */
[----:B------:R-:W-:Y:S01]  /*f110*/  BPT.TRAP 0x1 ;  /* 0x000000040000795c */ /* 0x000fe20000300000 */
.L_x_3965:
[C---:B0-----:R-:W-:Y:S01]  /*f120*/  IMAD R4, R0.reuse, 0x8, R5 ;  /* 0x0000000800047824 */ /* 0x041fe200078e0205 */
[----:B------:R-:W-:Y:S01]  /*f130*/  SHF.L.U32 R3, R21, 0x1f, RZ ;  /* 0x0000001f15037819 */ /* 0x000fe200000006ff */
[----:B------:R-:W-:-:S03]  /*f140*/  VIADD R0, R0, 0x1 ;  /* 0x0000000100007836 */ /* 0x000fc60000000000 */
[----:B------:R-:W0:Y:S02]  /*f150*/  SYNCS.PHASECHK.TRANS64.TRYWAIT P1, [R4+URZ+0x28c40], R3 ;  /* 0x028c4003040075a7 */ /* 0x000e24000802017f */
[----:B------:R-:W-:-:S04]  /*f160*/  ISETP.NE.AND P2, PT, R0, 0x2, PT ;  /* 0x000000020000780c */ /* 0x000fc80003f45270 */
[----:B------:R-:W-:Y:S01]  /*f170*/  SEL R2, RZ, 0x1, P2 ;  /* 0x00000001ff027807 */ /* 0x000fe20001000000 */
[----:B0-----:R-:W-:Y:S08]  /*f180*/  @!P1 BRA `(.L_x_3966) ;  /* 0x00000024004c9947 */ /* 0x001ff00003800000 */
.L_x_4037:
[----:B------:R-:W-:Y:S02]  /*f190*/  SEL R0, R0, RZ, P2 ;  /* 0x000000ff00007207 */ /* 0x000fe40001000000 */
[----:B------:R-:W-:Y:S01]  /*f1a0*/  LOP3.LUT R2, R21, R2, RZ, 0x3c, !PT ;  /* 0x0000000215027212 */ /* 0x000fe200078e3cff */
[----:B------:R-:W-:Y:S06]  /*f1b0*/  @!P0 BRA `(.L_x_3967) ;  /* 0x0000000000048947 */ /* 0x000fec0003800000 */
[----:B------:R-:W-:Y:S01]  /*f1c0*/  BPT.TRAP 0x1 ;  /* 0x000000040000795c */ /* 0x000fe20000300000 */
.L_x_3967:
[----:B------:R-:W-:Y:S02]  /*f1d0*/  LEA R5, R0, R5, 0x3 ;  /* 0x0000000500057211 */ /* 0x000fe400078e18ff */
[----:B------:R-:W-:-:S04]  /*f1e0*/  SHF.L.U32 R0, R2, 0x1f, RZ ;  /* 0x0000001f02007819 */ /* 0x000fc800000006ff */
[----:B------:R-:W1:Y:S02]  /*f1f0*/  SYNCS.PHASECHK.TRANS64.TRYWAIT P1, [R5+URZ+0x28c40], R0 ;  /* 0x028c4000050075a7 */ /* 0x000e64000802017f */
[----:B-1----:R-:W-:Y:S05]  /*f200*/  @!P1 BRA `(.L_x_3968) ;  /* 0x0000002400409947 */ /* 0x002fea0003800000 */
.L_x_4038:
[----:B------:R-:W-:Y:S05]  /*f210*/  @!P0 BRA `(.L_x_3969) ;  /* 0x0000000000048947 */ /* 0x000fea0003800000 */
[----:B------:R-:W-:Y:S01]  /*f220*/  BPT.TRAP 0x1 ;  /* 0x000000040000795c */ /* 0x000fe20000300000 */
.L_x_3969:
[----:B------:R-:W3:Y:S02]  /*f230*/  SYNCS.PHASECHK.TRANS64.TRYWAIT P1, [R4+URZ+0x28c60], R3 ;  /* 0x028c6003040075a7 */ /* 0x000ee4000802017f */
[----:B---3--:R-:W-:Y:S05]  /*f240*/  @!P1 BRA `(.L_x_3970) ;  /* 0x0000002400449947 */ /* 0x008fea0003800000 */
.L_x_4039:
[----:B------:R-:W-:Y:S05]  /*f250*/  @!P0 BRA `(.L_x_3971) ;  /* 0x0000000000048947 */ /* 0x000fea0003800000 */
[----:B------:R-:W-:Y:S01]  /*f260*/  BPT.TRAP 0x1 ;  /* 0x000000040000795c */ /* 0x000fe20000300000 */
.L_x_3971:
[----:B----4-:R4:W0:Y:S02]  /*f270*/  SYNCS.PHASECHK.TRANS64.TRYWAIT P0, [R5+URZ+0x28c60], R0 ;  /* 0x028c6000050075a7 */ /* 0x010824000800017f */
[----:B0-----:R-:W-:Y:S05]  /*f280*/  @!P0 NANOSLEEP.SYNCS 0x989680 ;  /* 0x009896800000895d */ /* 0x001fea0003900000 */
[----:B------:R-:W0:Y:S02]  /*f290*/  @!P0 SYNCS.PHASECHK.TRANS64 P0, [R5+URZ+0x28c60], R0 ;  /* 0x028c6000050085a7 */ /* 0x000e24000800007f */
[----:B0-----:R-:W-:Y:S05]  /*f2a0*/  @!P0 BRA `(.L_x_3971) ;  /* 0xfffffffc00f08947 */ /* 0x001fea000383ffff */
.L_x_3871:
[----:B-1----:R-:W-:Y:S05]  /*f2b0*/  BSYNC B6 ;  /* 0x0000000000067941 */ /* 0x002fea0003800000 */
.L_x_3868:
[----:B------:R-:W-:Y:S05]  /*f2c0*/  EXIT ;  /* 0x000000000000794d */ /* 0x000fea0003800000 */
.L_x_3876:
[----:B0-----:R-:W-:-:S04]  /*f2d0*/  IMAD.U32 R5, RZ, RZ, UR5 ;  /* 0x00000005ff057e24 */ /* 0x001fc8000f8e00ff */
[----:B------:R0:W1:Y:S03]  /*f2e0*/  SYNCS.PHASECHK.TRANS64.TRYWAIT P1, [R5+URZ+0x28c50], R2 ;  /* 0x028c5002050075a7 */ /* 0x000066000802017f */
[----:B-1----:R-:W-:Y:S05]  /*f2f0*/  @!P1 NANOSLEEP.SYNCS 0x989680 ;  /* 0x009896800000995d */ /* 0x002fea0003900000 */
[----:B------:R-:W1:Y:S02]  /*f300*/  @!P1 SYNCS.PHASECHK.TRANS64 P1, [R5+URZ+0x28c50], R2 ;  /* 0x028c5002050095a7 */ /* 0x000e64000802007f */
[----:B-1----:R-:W-:Y:S05]  /*f310*/  @!P1 BRA `(.L_x_3876) ;  /* 0xfffffffc00ec9947 */ /* 0x002fea000383ffff */
[----:B------:R-:W-:Y:S05]  /*f320*/  BRA `(.L_x_3972) ;  /* 0xffffff2000607947 */ /* 0x000fea000383ffff */
.L_x_3882:
[----:B-1----:R-:W-:-:S04]  /*f330*/  IMAD.U32 R5, RZ, RZ, UR7 ;  /* 0x00000007ff057e24 */ /* 0x002fc8000f8e00ff */
[----:B------:R1:W2:Y:S03]  /*f340*/  SYNCS.PHASECHK.TRANS64.TRYWAIT P1, [R5+URZ+0x28c50], R2 ;  /* 0x028c5002050075a7 */ /* 0x0002a6000802017f */
[----:B--2---:R-:W-:Y:S05]  /*f350*/  @!P1 NANOSLEEP.SYNCS 0x989680 ;  /* 0x009896800000995d */ /* 0x004fea0003900000 */
[----:B------:R-:W2:Y:S02]  /*f360*/  @!P1 SYNCS.PHASECHK.TRANS64 P1, [R5+URZ+0x28c50], R2 ;  /* 0x028c5002050095a7 */ /* 0x000ea4000802007f */
[----:B--2---:R-:W-:Y:S05]  /*f370*/  @!P1 BRA `(.L_x_3882) ;  /* 0xfffffffc00ec9947 */ /* 0x004fea000383ffff */
[----:B------:R-:W-:Y:S05]  /*f380*/  BRA `(.L_x_3881) ;  /* 0xffffff2c00647947 */ /* 0x000fea000383ffff */
.L_x_3887:
[----:B0-----:R-:W-:-:S04]  /*f390*/  MOV R0, UR39 ;  /* 0x0000002700007c02 */ /* 0x001fc80008000f00 */
[----:B------:R0:W1:Y:S03]  /*f3a0*/  SYNCS.PHASECHK.TRANS64.TRYWAIT P0, [R0+URZ+0x28c00], R13 ;  /* 0x028c000d000075a7 */ /* 0x000066000800017f */
[----:B-1----:R-:W-:Y:S05]  /*f3b0*/  @!P0 NANOSLEEP.SYNCS 0x989680 ;  /* 0x009896800000895d */ /* 0x002fea0003900000 */
[----:B------:R-:W1:Y:S02]  /*f3c0*/  @!P0 SYNCS.PHASECHK.TRANS64 P0, [R0+URZ+0x28c00], R13 ;  /* 0x028c000d000085a7 */ /* 0x000e64000800007f */
[----:B-1----:R-:W-:Y:S05]  /*f3d0*/  @!P0 BRA `(.L_x_3887) ;  /* 0xfffffffc00ec8947 */ /* 0x002fea000383ffff */
[----:B------:R-:W-:Y:S05]  /*f3e0*/  BRA `(.L_x_3973) ;  /* 0xffffff4000bc7947 */ /* 0x000fea000383ffff */
.L_x_3891:
[----:B-1----:R-:W-:-:S04]  /*f3f0*/  IMAD.U32 R4, RZ, RZ, UR39 ;  /* 0x00000027ff047e24 */ /* 0x002fc8000f8e00ff */
[----:B------:R1:W2:Y:S03]  /*f400*/  SYNCS.PHASECHK.TRANS64.TRYWAIT P1, [R4+URZ+0x28c30], R13 ;  /* 0x028c300d040075a7 */ /* 0x0002a6000802017f */
[----:B--2---:R-:W-:Y:S05]  /*f410*/  @!P1 NANOSLEEP.SYNCS 0x989680 ;  /* 0x009896800000995d */ /* 0x004fea0003900000 */
[----:B------:R-:W2:Y:S02]  /*f420*/  @!P1 SYNCS.PHASECHK.TRANS64 P1, [R4+URZ+0x28c30], R13 ;  /* 0x028c300d040095a7 */ /* 0x000ea4000802007f */
[----:B--2---:R-:W-:Y:S05]  /*f430*/  @!P1 BRA `(.L_x_3891) ;  /* 0xfffffffc00ec9947 */ /* 0x004fea000383ffff */
[----:B------:R-:W-:Y:S05]  /*f440*/  BRA `(.L_x_3890) ;  /* 0xffffff4000fc7947 */ /* 0x000fea000383ffff */
.L_x_3896:
[----:B--2---:R-:W-:-:S04]  /*f450*/  IMAD.U32 R14, RZ, RZ, UR39 ;  /* 0x00000027ff0e7e24 */ /* 0x004fc8000f8e00ff */
[----:B------:R2:W4:Y:S03]  /*f460*/  SYNCS.PHASECHK.TRANS64.TRYWAIT P1, [R14+URZ+0x28c50], R13 ;  /* 0x028c500d0e0075a7 */ /* 0x000526000802017f */
[----:B----4-:R-:W-:Y:S05]  /*f470*/  @!P1 NANOSLEEP.SYNCS 0x989680 ;  /* 0x009896800000995d */ /* 0x010fea0003900000 */
[----:B------:R-:W4:Y:S02]  /*f480*/  @!P1 SYNCS.PHASECHK.TRANS64 P1, [R14+URZ+0x28c50], R13 ;  /* 0x028c500d0e0095a7 */ /* 0x000f24000802007f */
[----:B----4-:R-:W-:Y:S05]  /*f490*/  @!P1 BRA `(.L_x_3896) ;  /* 0xfffffffc00ec9947 */ /* 0x010fea000383ffff */
[----:B------:R-:W-:Y:S05]  /*f4a0*/  BRA `(.L_x_3895) ;  /* 0xffffff5800207947 */ /* 0x000fea000383ffff */
.L_x_3902:
[----:B-1----:R-:W-:-:S04]  /*f4b0*/  MOV R4, UR27 ;  /* 0x0000001b00047c02 */ /* 0x002fc80008000f00 */
[----:B------:R1:W2:Y:S03]  /*f4c0*/  SYNCS.PHASECHK.TRANS64.TRYWAIT P1, [R4+URZ+0x28c30], R13 ;  /* 0x028c300d040075a7 */ /* 0x0002a6000802017f */
[----:B--2---:R-:W-:Y:S05]  /*f4d0*/  @!P1 NANOSLEEP.SYNCS 0x989680 ;  /* 0x009896800000995d */ /* 0x004fea0003900000 */
[----:B------:R-:W2:Y:S02]  /*f4e0*/  @!P1 SYNCS.PHASECHK.TRANS64 P1, [R4+URZ+0x28c30], R13 ;  /* 0x028c300d040095a7 */ /* 0x000ea4000802007f */
[----:B--2---:R-:W-:Y:S05]  /*f4f0*/  @!P1 BRA `(.L_x_3902) ;  /* 0xfffffffc00ec9947 */ /* 0x004fea000383ffff */
[----:B------:R-:W-:Y:S05]  /*f500*/  BRA `(.L_x_3901) ;  /* 0xffffff5c00547947 */ /* 0x000fea000383ffff */
.L_x_3907:
[----:B--2---:R-:W-:-:S04]  /*f510*/  IMAD.U32 R14, RZ, RZ, UR27 ;  /* 0x0000001bff0e7e24 */ /* 0x004fc8000f8e00ff */
[----:B------:R2:W3:Y:S03]  /*f520*/  SYNCS.PHASECHK.TRANS64.TRYWAIT P1, [R14+URZ+0x28c50], R13 ;  /* 0x028c500d0e0075a7 */ /* 0x0004e6000802017f */
[----:B---3--:R-:W-:Y:S05]  /*f530*/  @!P1 NANOSLEEP.SYNCS 0x989680 ;  /* 0x009896800000995d */ /* 0x008fea0003900000 */
[----:B------:R-:W3:Y:S02]  /*f540*/  @!P1 SYNCS.PHASECHK.TRANS64 P1, [R14+URZ+0x28c50], R13 ;  /* 0x028c500d0e0095a7 */ /* 0x000ee4000802007f */
[----:B---3--:R-:W-:Y:S05]  /*f550*/  @!P1 BRA `(.L_x_3907) ;  /* 0xfffffffc00ec9947 */ /* 0x008fea000383ffff */
[----:B------:R-:W-:Y:S05]  /*f560*/  BRA `(.L_x_3906) ;  /* 0xffffff7400cc7947 */ /* 0x000fea000383ffff */
.L_x_3914:
[----:B-1----:R-:W-:-:S04]  /*f570*/  IMAD.U32 R4, RZ, RZ, UR26 ;  /* 0x0000001aff047e24 */ /* 0x002fc8000f8e00ff */
[----:B------:R1:W2:Y:S03]  /*f580*/  SYNCS.PHASECHK.TRANS64.TRYWAIT P1, [R4+URZ+0x28c30], R11 ;  /* 0x028c300b040075a7 */ /* 0x0002a6000802017f */
[----:B--2---:R-:W-:Y:S05]  /*f590*/  @!P1 NANOSLEEP.SYNCS 0x989680 ;  /* 0x009896800000995d */ /* 0x004fea0003900000 */
[----:B------:R-:W2:Y:S02]  /*f5a0*/  @!P1 SYNCS.PHASECHK.TRANS64 P1, [R4+URZ+0x28c30], R11 ;  /* 0x028c300b040095a7 */ /* 0x000ea4000802007f */
[----:B--2---:R-:W-:Y:S05]  /*f5b0*/  @!P1 BRA `(.L_x_3914) ;  /* 0xfffffffc00ec9947 */ /* 0x004fea000383ffff */
[----:B------:R-:W-:Y:S05]  /*f5c0*/  BRA `(.L_x_3913) ;  /* 0xffffff7800c07947 */ /* 0x000fea000383ffff */
.L_x_3919:
[----:B-1----:R-:W-:-:S04]  /*f5d0*/  MOV R12, UR26 ;  /* 0x0000001a000c7c02 */ /* 0x002fc80008000f00 */
[----:B------:R1:W3:Y:S03]  /*f5e0*/  SYNCS.PHASECHK.TRANS64.TRYWAIT P1, [R12+URZ+0x28c50], R11 ;  /* 0x028c500b0c0075a7 */ /* 0x0002e6000802017f */
[----:B---3--:R-:W-:Y:S05]  /*f5f0*/  @!P1 NANOSLEEP.SYNCS 0x989680 ;  /* 0x009896800000995d */ /* 0x008fea0003900000 */
[----:B------:R-:W3:Y:S02]  /*f600*/  @!P1 SYNCS.PHASECHK.TRANS64 P1, [R12+URZ+0x28c50], R11 ;  /* 0x028c500b0c0095a7 */ /* 0x000ee4000802007f */
[----:B---3--:R-:W-:Y:S05]  /*f610*/  @!P1 BRA `(.L_x_3919) ;  /* 0xfffffffc00ec9947 */ /* 0x008fea000383ffff */
[----:B------:R-:W-:Y:S05]  /*f620*/  BRA `(.L_x_3918) ;  /* 0xffffff8c00dc7947 */ /* 0x000fea000383ffff */
.L_x_3933:
[----:B------:R-:W-:Y:S01]  /*f630*/  IMAD.MOV.U32 R13, RZ, RZ, R23 ;  /* 0x000000ffff0d7224 */ /* 0x000fe200078e0017 */
[----:B------:R-:W-:Y:S01]  /*f640*/  MOV R11, 0x1f ;  /* 0x0000001f000b7802 */ /* 0x000fe20000000f00 */
[----:B------:R-:W-:Y:S02]  /*f650*/  IMAD.MOV.U32 R12, RZ, RZ, RZ ;  /* 0x000000ffff0c7224 */ /* 0x000fe400078e00ff */
[----:B------:R-:W-:-:S07]  /*f660*/  IMAD.MOV.U32 R15, RZ, RZ, -0x1 ;  /* 0xffffffffff0f7424 */ /* 0x000fce00078e00ff */
[----:B------:R-:W-:Y:S05]  /*f670*/  WARPSYNC.COLLECTIVE R15, `(.L_x_3974) ;  /* 0x000000000f087348 */ /* 0x000fea0003c00000 */
[----:B------:R0:W1:Y:S02]  /*f680*/  SHFL.IDX P6, R14, R13, R12, R11 ;  /* 0x0000000c0d0e7389 */ /* 0x00006400000c000b */
[----:B01----:R-:W-:Y:S01]  /*f690*/  ENDCOLLECTIVE ;  /* 0x000000000000791b */ /* 0x003fe20003800000 */
.L_x_3974:
[----:B------:R-:W-:Y:S05]  /*f6a0*/  BRA `(.L_x_3975) ;  /* 0xffffffd000f07947 */ /* 0x000fea000383ffff */
.L_x_3935:
[----:B0-----:R-:W-:-:S04]  /*f6b0*/  IMAD.U32 R3, RZ, RZ, UR45 ;  /* 0x0000002dff037e24 */ /* 0x001fc8000f8e00ff */
[----:B------:R0:W1:Y:S03]  /*f6c0*/  SYNCS.PHASECHK.TRANS64.TRYWAIT P0, [R3+URZ+0x28c40], R0 ;  /* 0x028c4000030075a7 */ /* 0x000066000800017f */
[----:B-1----:R-:W-:Y:S05]  /*f6d0*/  @!P0 NANOSLEEP.SYNCS 0x989680 ;  /* 0x009896800000895d */ /* 0x002fea0003900000 */
[----:B------:R-:W1:Y:S02]  /*f6e0*/  @!P0 SYNCS.PHASECHK.TRANS64 P0, [R3+URZ+0x28c40], R0 ;  /* 0x028c4000030085a7 */ /* 0x000e64000800007f */
[----:B-1----:R-:W-:Y:S05]  /*f6f0*/  @!P0 BRA `(.L_x_3935) ;  /* 0xfffffffc00ec8947 */ /* 0x002fea000383ffff */
[----:B------:R-:W-:Y:S05]  /*f700*/  BRA `(.L_x_3976) ;  /* 0xffffffd400207947 */ /* 0x000fea000383ffff */
.L_x_3936:
        /* <DEDUP_REMOVED lines=8> */
.L_x_3978:
[----:B------:R-:W-:Y:S05]  /*f790*/  BSYNC B0 ;  /* 0x0000000000007941 */ /* 0x000fea0003800000 */
.L_x_3977:
        /* <DEDUP_REMOVED lines=9> */
.L_x_3979:
[----:B------:R-:W-:Y:S01]  /*f830*/  IMAD.MOV.U32 R13, RZ, RZ, R5 ;  /* 0x000000ffff0d7224 */ /* 0x000fe200078e0005 */
[----:B------:R-:W-:Y:S02]  /*f840*/  MOV R12, 0x1 ;  /* 0x00000001000c7802 */ /* 0x000fe40000000f00 */
[----:B------:R-:W-:-:S04]  /*f850*/  @P0 LEA R14, P1, R22, R14, 0x1 ;  /* 0x0000000e160e0211 */ /* 0x000fc800078208ff */
[----:B------:R-:W-:Y:S01]  /*f860*/  @P0 IADD3.X R3, RZ, R2, RZ, P1, !PT ;  /* 0x00000002ff030210 */ /* 0x000fe20000ffe4ff */
[----:B------:R-:W-:-:S08]  /*f870*/  @P0 IMAD.MOV.U32 R2, RZ, RZ, R14 ;  /* 0x000000ffff020224 */ /* 0x000fd000078e000e */
[----:B------:R-:W-:Y:S05]  /*f880*/  WARPSYNC.COLLECTIVE R15, `(.L_x_3980) ;  /* 0x000000000f087348 */ /* 0x000fea0003c00000 */
[----:B------:R0:W1:Y:S02]  /*f890*/  SHFL.IDX P6, R14, R13, R12, R11 ;  /* 0x0000000c0d0e7389 */ /* 0x00006400000c000b */
[----:B01----:R-:W-:Y:S01]  /*f8a0*/  ENDCOLLECTIVE ;  /* 0x000000000000791b */ /* 0x003fe20003800000 */
.L_x_3980:
        /* <DEDUP_REMOVED lines=11> */
.L_x_3981:
[----:B------:R-:W-:Y:S02]  /*f960*/  IMAD.MOV.U32 R13, RZ, RZ, R5 ;  /* 0x000000ffff0d7224 */ /* 0x000fe400078e0005 */
[----:B------:R-:W-:Y:S01]  /*f970*/  IMAD.MOV.U32 R12, RZ, RZ, 0x2 ;  /* 0x00000002ff0c7424 */ /* 0x000fe200078e00ff */
[----:B------:R-:W-:-:S13]  /*f980*/  @P0 LEA R2, P1, R22, R14, 0x1 ;  /* 0x0000000e16020211 */ /* 0x000fda00078208ff */
[----:B------:R-:W-:Y:S05]  /*f990*/  WARPSYNC.COLLECTIVE R15, `(.L_x_3982) ;  /* 0x000000000f087348 */ /* 0x000fea0003c00000 */
[----:B------:R0:W1:Y:S02]  /*f9a0*/  SHFL.IDX P6, R14, R13, R12, R11 ;  /* 0x0000000c0d0e7389 */ /* 0x00006400000c000b */
[----:B01----:R-:W-:Y:S01]  /*f9b0*/  ENDCOLLECTIVE ;  /* 0x000000000000791b */ /* 0x003fe20003800000 */
.L_x_3982:
[----:B------:R-:W-:-:S05]  /*f9c0*/  @P0 IADD3.X R3, RZ, R4, RZ, P1, !PT ;  /* 0x00000004ff030210 */ /* 0x000fca0000ffe4ff */
        /* <DEDUP_REMOVED lines=11> */
.L_x_3983:
[----:B------:R-:W-:Y:S01]  /*fa80*/  MOV R13, R5 ;  /* 0x00000005000d7202 */ /* 0x000fe20000000f00 */
[----:B------:R-:W-:Y:S01]  /*fa90*/  IMAD.MOV.U32 R12, RZ, RZ, 0x3 ;  /* 0x00000003ff0c7424 */ /* 0x000fe200078e00ff */
[----:B------:R-:W-:-:S13]  /*faa0*/  @P0 LEA R2, P1, R22, R14, 0x1 ;  /* 0x0000000e16020211 */ /* 0x000fda00078208ff */
[----:B------:R-:W-:Y:S05]  /*fab0*/  WARPSYNC.COLLECTIVE R15, `(.L_x_3984) ;  /* 0x000000000f087348 */ /* 0x000fea0003c00000 */
[----:B------:R0:W1:Y:S02]  /*fac0*/  SHFL.IDX P6, R14, R13, R12, R11 ;  /* 0x0000000c0d0e7389 */ /* 0x00006400000c000b */
[----:B01----:R-:W-:Y:S01]  /*fad0*/  ENDCOLLECTIVE ;  /* 0x000000000000791b */ /* 0x003fe20003800000 */
.L_x_3984:
[----:B------:R-:W-:-:S05]  /*fae0*/  @P0 IMAD.X R3, RZ, RZ, R4, P1 ;  /* 0x000000ffff030224 */ /* 0x000fca00008e0604 */
[----:B------:R-:W-:Y:S01]  /*faf0*/  @!PT LDS RZ, [RZ] ;  /* 0x00000000fffff984 */ /* 0x000fe20000000800 */
[----:B------:R-:W-:Y:S01]  /*fb00*/  @!PT LDS RZ, [RZ] ;  /* 0x00000000fffff984 */ /* 0x000fe20000000800 */
[----:B------:R-:W-:Y:S01]  /*fb10*/  @!PT LDS RZ, [RZ] ;  /* 0x00000000fffff984 */ /* 0x000fe20000000800 */
[----:B------:R0:W-:Y:S01]  /*fb20*/  @P0 LDGSTS.E.BYPASS.LTC128B.128 [R7+0x23400], desc[UR36][R2.64], !P2 ;  /* 0x2340000002070fae */ /* 0x0001e2000d101d64 */
[----:B------:R-:W-:Y:S01]  /*fb30*/  MOV R13, R0 ;  /* 0x00000000000d7202 */ /* 0x000fe20000000f00 */
[----:B------:R-:W-:-:S07]  /*fb40*/  IMAD.MOV.U32 R4, RZ, RZ, R14 ;  /* 0x000000ffff047224 */ /* 0x000fce00078e000e */
[----:B0-----:R-:W-:Y:S05]  /*fb50*/  WARPSYNC.COLLECTIVE R15, `(.L_x_3985) ;  /* 0x000000000f087348 */ /* 0x001fea0003c00000 */
[----:B------:R1:W2:Y:S02]  /*fb60*/  SHFL.IDX P6, R14, R13, R12, R11 ;  /* 0x0000000c0d0e7389 */ /* 0x0002a400000c000b */
[----:B012---:R-:W-:Y:S01]  /*fb70*/  ENDCOLLECTIVE ;  /* 0x000000000000791b */ /* 0x007fe20003800000 */
.L_x_3985:
[----:B------:R-:W-:Y:S05]  /*fb80*/  BRA `(.L_x_3986) ;  /* 0xffffffd000e47947 */ /* 0x000fea000383ffff */
.L_x_3939:
[----:B------:R-:W-:Y:S01]  /*fb90*/  IMAD.MOV.U32 R13, RZ, RZ, R5 ;  /* 0x000000ffff0d7224 */ /* 0x000fe200078e0005 */
[----:B------:R-:W-:Y:S01]  /*fba0*/  MOV R11, 0x181f ;  /* 0x0000181f000b7802 */ /* 0x000fe20000000f00 */
[----:B------:R-:W-:Y:S02]  /*fbb0*/  IMAD.MOV.U32 R12, RZ, RZ, RZ ;  /* 0x000000ffff0c7224 */ /* 0x000fe400078e00ff */
[----:B------:R-:W-:Y:S02]  /*fbc0*/  IMAD.MOV.U32 R15, RZ, RZ, -0x1 ;  /* 0xffffffffff0f7424 */ /* 0x000fe400078e00ff */
[----:B------:R-:W-:-:S07]  /*fbd0*/  IMAD.U32 R6, RZ, RZ, UR46 ;  /* 0x0000002eff067e24 */ /* 0x000fce000f8e00ff */
[----:B------:R-:W-:Y:S05]  /*fbe0*/  WARPSYNC.COLLECTIVE R15, `(.L_x_3987) ;  /* 0x000000000f087348 */ /* 0x000fea0003c00000 */
[----:B------:R0:W1:Y:S02]  /*fbf0*/  SHFL.IDX P6, R14, R13, R12, R11 ;  /* 0x0000000c0d0e7389 */ /* 0x00006400000c000b */
[----:B01----:R-:W-:Y:S01]  /*fc00*/  ENDCOLLECTIVE ;  /* 0x000000000000791b */ /* 0x003fe20003800000 */
.L_x_3987:
[----:B------:R-:W-:Y:S01]  /*fc10*/  IMAD R7, R6, 0x40, R35 ;  /* 0x0000004006077824 */ /* 0x000fe200078e0223 */
[----:B------:R-:W-:Y:S01]  /*fc20*/  MOV R13, R4 ;  /* 0x00000004000d7202 */ /* 0x000fe20000000f00 */
[----:B------:R-:W-:-:S07]  /*fc30*/  IMAD.MOV.U32 R2, RZ, RZ, R14 ;  /* 0x000000ffff027224 */ /* 0x000fce00078e000e */
[----:B------:R-:W-:Y:S05]  /*fc40*/  WARPSYNC.COLLECTIVE R15, `(.L_x_3988) ;  /* 0x000000000f087348 */ /* 0x000fea0003c00000 */
[----:B------:R0:W1:Y:S02]  /*fc50*/  SHFL.IDX P6, R14, R13, R12, R11 ;  /* 0x0000000c0d0e7389 */ /* 0x00006400000c000b */
[----:B01----:R-:W-:Y:S01]  /*fc60*/  ENDCOLLECTIVE ;  /* 0x000000000000791b */ /* 0x003fe20003800000 */
.L_x_3988:
[----:B------:R-:W-:Y:S02]  /*fc70*/  ULDC UR4, c[0x0][0x288] ;  /* 0x0000a20000047ab9 */ /* 0x000fe40000000800 */
[----:B------:R-:W-:-:S05]  /*fc80*/  IMAD R0, R0, UR4, RZ ;  /* 0x0000000400007c24 */ /* 0x000fca000f8e02ff */
[C---:B------:R-:W-:Y:S01]  /*fc90*/  ISETP.GE.AND P0, PT, R7.reuse, R0, PT ;  /* 0x000000000700720c */ /* 0x040fe20003f06270 */
[----:B------:R-:W-:Y:S01]  /*fca0*/  VIADD R11, R7, 0x10 ;  /* 0x00000010070b7836 */ /* 0x000fe20000000000 */
[----:B------:R-:W-:Y:S01]  /*fcb0*/  MOV R13, R5 ;  /* 0x00000005000d7202 */ /* 0x000fe20000000f00 */
[----:B------:R-:W-:-:S10]  /*fcc0*/  IMAD.MOV.U32 R12, RZ, RZ, 0x1 ;  /* 0x00000001ff0c7424 */ /* 0x000fd400078e00ff */
[----:B------:R-:W-:Y:S02]  /*fcd0*/  @!P0 LEA R9, R30, UR45, 0x1 ;  /* 0x0000002d1e098c11 */ /* 0x000fe4000f8e08ff */
[----:B------:R-:W-:-:S04]  /*fce0*/  @!P0 LEA R14, P2, R22, R14, 0x1 ;  /* 0x0000000e160e8211 */ /* 0x000fc800078408ff */
[----:B------:R-:W-:Y:S01]  /*fcf0*/  @!P0 IADD3.X R3, RZ, R2, RZ, P2, !PT ;  /* 0x00000002ff038210 */ /* 0x000fe200017fe4ff */
        /* <DEDUP_REMOVED lines=10> */
.L_x_3989:
[----:B------:R-:W-:Y:S02]  /*fda0*/  IADD3 R9, R7, 0x20, RZ ;  /* 0x0000002007097810 */ /* 0x000fe40007ffe0ff */
[----:B------:R-:W-:Y:S01]  /*fdb0*/  @!P0 LEA R21, R30, UR45, 0x1 ;  /* 0x0000002d1e158c11 */ /* 0x000fe2000f8e08ff */
[----:B------:R-:W-:Y:S01]  /*fdc0*/  IMAD.MOV.U32 R13, RZ, RZ, R4 ;  /* 0x000000ffff0d7224 */ /* 0x000fe200078e0004 */
[----:B------:R-:W-:-:S07]  /*fdd0*/  MOV R6, R14 ;  /* 0x0000000e00067202 */ /* 0x000fce0000000f00 */
[----:B------:R-:W-:Y:S05]  /*fde0*/  WARPSYNC.COLLECTIVE R15, `(.L_x_3990) ;  /* 0x000000000f087348 */ /* 0x000fea0003c00000 */
[----:B------:R0:W1:Y:S02]  /*fdf0*/  SHFL.IDX P6, R14, R13, R12, R11 ;  /* 0x0000000c0d0e7389 */ /* 0x00006400000c000b */
[----:B01----:R-:W-:Y:S01]  /*fe00*/  ENDCOLLECTIVE ;  /* 0x000000000000791b */ /* 0x003fe20003800000 */
.L_x_3990:
[----:B------:R-:W-:Y:S02]  /*fe10*/  IMAD.MOV.U32 R13, RZ, RZ, R5 ;  /* 0x000000ffff0d7224 */ /* 0x000fe400078e0005 */
[----:B------:R-:W-:Y:S01]  /*fe20*/  IMAD.MOV.U32 R12, RZ, RZ, 0x2 ;  /* 0x00000002ff0c7424 */ /* 0x000fe200078e00ff */
[----:B------:R-:W-:-:S13]  /*fe30*/  @!P0 LEA R2, P2, R22, R14, 0x1 ;  /* 0x0000000e16028211 */ /* 0x000fda00078408ff */
[----:B------:R-:W-:Y:S05]  /*fe40*/  WARPSYNC.COLLECTIVE R15, `(.L_x_3991) ;  /* 0x000000000f087348 */ /* 0x000fea0003c00000 */
[----:B------:R0:W1:Y:S02]  /*fe50*/  SHFL.IDX P6, R14, R13, R12, R11 ;  /* 0x0000000c0d0e7389 */ /* 0x00006400000c000b */
[----:B01----:R-:W-:Y:S01]  /*fe60*/  ENDCOLLECTIVE ;  /* 0x000000000000791b */ /* 0x003fe20003800000 */
.L_x_3991:
        /* <DEDUP_REMOVED lines=12> */
.L_x_3992:
[----:B------:R-:W-:Y:S01]  /*ff30*/  MOV R13, R5 ;  /* 0x00000005000d7202 */ /* 0x000fe20000000f00 */
[----:B------:R-:W-:Y:S01]  /*ff40*/  IMAD.MOV.U32 R12, RZ, RZ, 0x3 ;  /* 0x00000003ff0c7424 */ /* 0x000fe200078e00ff */
[----:B------:R-:W-:-:S13]  /*ff50*/  @!P0 LEA R2, P2, R22, R14, 0x1 ;  /* 0x0000000e16028211 */ /* 0x000fda00078408ff */
[----:B------:R-:W-:Y:S05]  /*ff60*/  WARPSYNC.COLLECTIVE R15, `(.L_x_3993) ;  /* 0x000000000f087348 */ /* 0x000fea0003c00000 */
[----:B------:R0:W1:Y:S02]  /*ff70*/  SHFL.IDX P6, R14, R13, R12, R11 ;  /* 0x0000000c0d0e7389 */ /* 0x00006400000c000b */
[----:B01----:R-:W-:Y:S01]  /*ff80*/  ENDCOLLECTIVE ;  /* 0x000000000000791b */ /* 0x003fe20003800000 */
.L_x_3993:
        /* <DEDUP_REMOVED lines=10> */
.L_x_3994:
[----:B------:R-:W-:Y:S05]  /*10030*/  BRA `(.L_x_3995) ;  /* 0xffffffd4008c7947 */ /* 0x000fea000383ffff */
.L_x_3940:
[----:B0-----:R-:W-:-:S04]  /*10040*/  IMAD.U32 R3, RZ, RZ, UR45 ;  /* 0x0000002dff037e24 */ /* 0x001fc8000f8e00ff */
[----:B------:R0:W1:Y:S03]  /*10050*/  SYNCS.PHASECHK.TRANS64.TRYWAIT P0, [R3+URZ+0x28c20], R0 ;  /* 0x028c2000030075a7 */ /* 0x000066000800017f */
[----:B-1----:R-:W-:Y:S05]  /*10060*/  @!P0 NANOSLEEP.SYNCS 0x989680 ;  /* 0x009896800000895d */ /* 0x002fea0003900000 */
[----:B------:R-:W1:Y:S02]  /*10070*/  @!P0 SYNCS.PHASECHK.TRANS64 P0, [R3+URZ+0x28c20], R0 ;  /* 0x028c2000030085a7 */ /* 0x000e64000800007f */
[----:B-1----:R-:W-:Y:S05]  /*10080*/  @!P0 BRA `(.L_x_3940) ;  /* 0xfffffffc00ec8947 */ /* 0x002fea000383ffff */
[----:B------:R-:W-:Y:S05]  /*10090*/  BRA `(.L_x_3996) ;  /* 0xffffffd400bc7947 */ /* 0x000fea000383ffff */
.L_x_3942:
[----:B0-----:R-:W-:-:S04]  /*100a0*/  IMAD.U32 R3, RZ, RZ, UR45 ;  /* 0x0000002dff037e24 */ /* 0x001fc8000f8e00ff */
[----:B------:R0:W1:Y:S03]  /*100b0*/  SYNCS.PHASECHK.TRANS64.TRYWAIT P0, [R3+URZ+0x28c60], R0 ;  /* 0x028c6000030075a7 */ /* 0x000066000800017f */
[----:B-1----:R-:W-:Y:S05]  /*100c0*/  @!P0 NANOSLEEP.SYNCS 0x989680 ;  /* 0x009896800000895d */ /* 0x002fea0003900000 */
[----:B------:R-:W1:Y:S02]  /*100d0*/  @!P0 SYNCS.PHASECHK.TRANS64 P0, [R3+URZ+0x28c60], R0 ;  /* 0x028c6000030085a7 */ /* 0x000e64000800007f */
[----:B-1----:R-:W-:Y:S05]  /*100e0*/  @!P0 BRA `(.L_x_3942) ;  /* 0xfffffffc00ec8947 */ /* 0x002fea000383ffff */
[----:B------:R-:W-:Y:S05]  /*100f0*/  BRA `(.L_x_3997) ;  /* 0xffffffd400b87947 */ /* 0x000fea000383ffff */
.L_x_3943:
        /* <DEDUP_REMOVED lines=8> */
.L_x_3999:
[----:B------:R-:W-:Y:S05]  /*10180*/  BSYNC B0 ;  /* 0x0000000000007941 */ /* 0x000fea0003800000 */
.L_x_3998:
        /* <DEDUP_REMOVED lines=11> */
.L_x_4000:
        /* <DEDUP_REMOVED lines=40> */
.L_x_4001:
[----:B------:R-:W-:Y:S02]  /*104c0*/  IMAD.MOV.U32 R13, RZ, RZ, R0 ;  /* 0x000000ffff0d7224 */ /* 0x000fe400078e0000 */
[----:B------:R-:W-:-:S07]  /*104d0*/  IMAD.MOV.U32 R5, RZ, RZ, R14 ;  /* 0x000000ffff057224 */ /* 0x000fce00078e000e */
[----:B------:R-:W-:Y:S05]  /*104e0*/  WARPSYNC.COLLECTIVE R15, `(.L_x_4002) ;  /* 0x000000000f087348 */ /* 0x000fea0003c00000 */
[----:B------:R0:W1:Y:S02]  /*104f0*/  SHFL.IDX P6, R14, R13, R12, R11 ;  /* 0x0000000c0d0e7389 */ /* 0x00006400000c000b */
[----:B01----:R-:W-:Y:S01]  /*10500*/  ENDCOLLECTIVE ;  /* 0x000000000000791b */ /* 0x003fe20003800000 */
.L_x_4002:
        /* <DEDUP_REMOVED lines=28> */
.L_x_4003:
[----:B------:R-:W-:Y:S01]  /*106d0*/  IMAD.MOV.U32 R13, RZ, RZ, R0 ;  /* 0x000000ffff0d7224 */ /* 0x000fe200078e0000 */
[----:B------:R-:W-:-:S07]  /*106e0*/  MOV R9, R14 ;  /* 0x0000000e00097202 */ /* 0x000fce0000000f00 */
[----:B------:R-:W-:Y:S05]  /*106f0*/  WARPSYNC.COLLECTIVE R15, `(.L_x_4004) ;  /* 0x000000000f087348 */ /* 0x000fea0003c00000 */
[----:B------:R0:W1:Y:S02]  /*10700*/  SHFL.IDX P6, R14, R13, R12, R11 ;  /* 0x0000000c0d0e7389 */ /* 0x00006400000c000b */
[----:B01----:R-:W-:Y:S01]  /*10710*/  ENDCOLLECTIVE ;  /* 0x000000000000791b */ /* 0x003fe20003800000 */
.L_x_4004:
        /* <DEDUP_REMOVED lines=28> */
.L_x_4005:
[----:B------:R-:W-:Y:S01]  /*108e0*/  MOV R13, R0 ;  /* 0x00000000000d7202 */ /* 0x000fe20000000f00 */
[----:B------:R-:W-:-:S07]  /*108f0*/  IMAD.MOV.U32 R6, RZ, RZ, R14 ;  /* 0x000000ffff067224 */ /* 0x000fce00078e000e */
[----:B------:R-:W-:Y:S05]  /*10900*/  WARPSYNC.COLLECTIVE R15, `(.L_x_4006) ;  /* 0x000000000f087348 */ /* 0x000fea0003c00000 */
[----:B------:R0:W1:Y:S02]  /*10910*/  SHFL.IDX P6, R14, R13, R12, R11 ;  /* 0x0000000c0d0e7389 */ /* 0x00006400000c000b */
[----:B01----:R-:W-:Y:S01]  /*10920*/  ENDCOLLECTIVE ;  /* 0x000000000000791b */ /* 0x003fe20003800000 */
.L_x_4006:
[----:B------:R-:W-:Y:S05]  /*10930*/  BRA `(.L_x_4007) ;  /* 0xffffffd4004c7947 */ /* 0x000fea000383ffff */
.L_x_3950:
[----:B-1----:R1:W2:Y:S02]  /*10940*/  SYNCS.PHASECHK.TRANS64.TRYWAIT P0, [R10+URZ+0x28c40], R20 ;  /* 0x028c40140a0075a7 */ /* 0x0022a4000800017f */
[----:B--2---:R-:W-:Y:S05]  /*10950*/  @!P0 NANOSLEEP.SYNCS 0x989680 ;  /* 0x009896800000895d */ /* 0x004fea0003900000 */
[----:B------:R-:W2:Y:S02]  /*10960*/  @!P0 SYNCS.PHASECHK.TRANS64 P0, [R10+URZ+0x28c40], R20 ;  /* 0x028c40140a0085a7 */ /* 0x000ea4000800007f */
[----:B--2---:R-:W-:Y:S05]  /*10970*/  @!P0 BRA `(.L_x_3950) ;  /* 0xfffffffc00f08947 */ /* 0x004fea000383ffff */
[----:B------:R-:W-:Y:S05]  /*10980*/  BRA `(.L_x_4008) ;  /* 0xffffffd800847947 */ /* 0x000fea000383ffff */
.L_x_3951:
        /* <DEDUP_REMOVED lines=8> */
.L_x_4010:
[----:B------:R-:W-:Y:S05]  /*10a10*/  BSYNC B1 ;  /* 0x0000000000017941 */ /* 0x000fea0003800000 */
.L_x_4009:
        /* <DEDUP_REMOVED lines=9> */
.L_x_4011:
[----:B------:R-:W-:Y:S01]  /*10ab0*/  MOV R13, R29 ;  /* 0x0000001d000d7202 */ /* 0x000fe20000000f00 */
[----:B------:R-:W-:Y:S01]  /*10ac0*/  IMAD.MOV.U32 R12, RZ, RZ, 0x1 ;  /* 0x00000001ff0c7424 */ /* 0x000fe200078e00ff */
[----:B------:R-:W-:-:S13]  /*10ad0*/  IADD3 R2, P0, R14, R8, RZ ;  /* 0x000000080e027210 */ /* 0x000fda0007f1e0ff */
[----:B------:R-:W-:Y:S05]  /*10ae0*/  WARPSYNC.COLLECTIVE R15, `(.L_x_4012) ;  /* 0x000000000f087348 */ /* 0x000fea0003c00000 */
[----:B------:R0:W1:Y:S02]  /*10af0*/  SHFL.IDX P6, R14, R13, R12, R11 ;  /* 0x0000000c0d0e7389 */ /* 0x00006400000c000b */
[----:B01----:R-:W-:Y:S01]  /*10b00*/  ENDCOLLECTIVE ;  /* 0x000000000000791b */ /* 0x003fe20003800000 */
.L_x_4012:
        /* <DEDUP_REMOVED lines=10> */
.L_x_4013:
[----:B------:R-:W-:Y:S01]  /*10bb0*/  IMAD.MOV.U32 R13, RZ, RZ, R29 ;  /* 0x000000ffff0d7224 */ /* 0x000fe200078e001d */
[----:B------:R-:W-:Y:S02]  /*10bc0*/  MOV R12, 0x2 ;  /* 0x00000002000c7802 */ /* 0x000fe40000000f00 */
[----:B------:R-:W-:-:S13]  /*10bd0*/  IADD3 R2, P0, R14, R8, RZ ;  /* 0x000000080e027210 */ /* 0x000fda0007f1e0ff */
[----:B------:R-:W-:Y:S05]  /*10be0*/  WARPSYNC.COLLECTIVE R15, `(.L_x_4014) ;  /* 0x000000000f087348 */ /* 0x000fea0003c00000 */
[----:B------:R0:W1:Y:S02]  /*10bf0*/  SHFL.IDX P6, R14, R13, R12, R11 ;  /* 0x0000000c0d0e7389 */ /* 0x00006400000c000b */
[----:B01----:R-:W-:Y:S01]  /*10c00*/  ENDCOLLECTIVE ;  /* 0x000000000000791b */ /* 0x003fe20003800000 */
.L_x_4014:
        /* <DEDUP_REMOVED lines=10> */
.L_x_4015:
[----:B------:R-:W-:Y:S02]  /*10cb0*/  IMAD.MOV.U32 R13, RZ, RZ, R29 ;  /* 0x000000ffff0d7224 */ /* 0x000fe400078e001d */
[----:B------:R-:W-:Y:S01]  /*10cc0*/  IMAD.MOV.U32 R12, RZ, RZ, 0x3 ;  /* 0x00000003ff0c7424 */ /* 0x000fe200078e00ff */
[----:B------:R-:W-:-:S13]  /*10cd0*/  IADD3 R2, P0, R14, R8, RZ ;  /* 0x000000080e027210 */ /* 0x000fda0007f1e0ff */
[----:B------:R-:W-:Y:S05]  /*10ce0*/  WARPSYNC.COLLECTIVE R15, `(.L_x_4016) ;  /* 0x000000000f087348 */ /* 0x000fea0003c00000 */
[----:B------:R0:W1:Y:S02]  /*10cf0*/  SHFL.IDX P6, R14, R13, R12, R11 ;  /* 0x0000000c0d0e7389 */ /* 0x00006400000c000b */
[----:B01----:R-:W-:Y:S01]  /*10d00*/  ENDCOLLECTIVE ;  /* 0x000000000000791b */ /* 0x003fe20003800000 */
.L_x_4016:
        /* <DEDUP_REMOVED lines=10> */
.L_x_4017:
[----:B------:R-:W-:Y:S05]  /*10db0*/  BRA `(.L_x_4018) ;  /* 0xffffffd800387947 */ /* 0x000fea000383ffff */
.L_x_3956:
[----:B---3--:R3:W4:Y:S02]  /*10dc0*/  SYNCS.PHASECHK.TRANS64.TRYWAIT P0, [R10+URZ+0x28c60], R20 ;  /* 0x028c60140a0075a7 */ /* 0x008724000800017f */
[----:B----4-:R-:W-:Y:S05]  /*10dd0*/  @!P0 NANOSLEEP.SYNCS 0x989680 ;  /* 0x009896800000895d */ /* 0x010fea0003900000 */
[----:B------:R-:W4:Y:S02]  /*10de0*/  @!P0 SYNCS.PHASECHK.TRANS64 P0, [R10+URZ+0x28c60], R20 ;  /* 0x028c60140a0085a7 */ /* 0x000f24000800007f */
[----:B----4-:R-:W-:Y:S05]  /*10df0*/  @!P0 BRA `(.L_x_3956) ;  /* 0xfffffffc00f08947 */ /* 0x010fea000383ffff */
[----:B------:R-:W-:Y:S05]  /*10e00*/  BRA `(.L_x_4019) ;  /* 0xffffffd800847947 */ /* 0x000fea000383ffff */
.L_x_3957:
        /* <DEDUP_REMOVED lines=8> */
.L_x_4021:
[----:B------:R-:W-:Y:S05]  /*10e90*/  BSYNC B1 ;  /* 0x0000000000017941 */ /* 0x000fea0003800000 */
.L_x_4020:
        /* <DEDUP_REMOVED lines=10> */
.L_x_4022:
        /* <DEDUP_REMOVED lines=15> */
.L_x_4023:
        /* <DEDUP_REMOVED lines=16> */
.L_x_4024:
        /* <DEDUP_REMOVED lines=18> */
.L_x_4025:
        /* <DEDUP_REMOVED lines=14> */
.L_x_4026:
        /* <DEDUP_REMOVED lines=17> */
.L_x_4027:
        /* <DEDUP_REMOVED lines=13> */
.L_x_4028:
[----:B------:R-:W-:Y:S05]  /*11510*/  BRA `(.L_x_4029) ;  /* 0xffffffd400f87947 */ /* 0x000fea000383ffff */
.L_x_3962:
[----:B0-----:R0:W1:Y:S02]  /*11520*/  SYNCS.PHASECHK.TRANS64.TRYWAIT P0, [R5+URZ+0x28c20], R4 ;  /* 0x028c2004050075a7 */ /* 0x001064000800017f */
[----:B-1----:R-:W-:Y:S05]  /*11530*/  @!P0 NANOSLEEP.SYNCS 0x989680 ;  /* 0x009896800000895d */ /* 0x002fea0003900000 */
[----:B------:R-:W1:Y:S02]  /*11540*/  @!P0 SYNCS.PHASECHK.TRANS64 P0, [R5+URZ+0x28c20], R4 ;  /* 0x028c2004050085a7 */ /* 0x000e64000800007f */
[----:B-1----:R-:W-:Y:S05]  /*11550*/  @!P0 BRA `(.L_x_3962) ;  /* 0xfffffffc00f08947 */ /* 0x002fea000383ffff */
[----:B------:R-:W-:Y:S05]  /*11560*/  BRA `(.L_x_4030) ;  /* 0xffffffd800a47947 */ /* 0x000fea000383ffff */
.L_x_3963:
        /* <DEDUP_REMOVED lines=11> */
.L_x_4032:
[----:B------:R-:W-:Y:S05]  /*11620*/  BSYNC B0 ;  /* 0x0000000000007941 */ /* 0x000fea0003800000 */
.L_x_4031:
[----:B------:R-:W-:Y:S05]  /*11630*/  BRA `(.L_x_4033) ;  /* 0xffffffd8008c7947 */ /* 0x000fea000383ffff */
.L_x_3964:
[----:B------:R-:W-:Y:S01]  /*11640*/  BSSY B0, `(.L_x_4034) ;  /* 0x0000006000007945 */ /* 0x000fe20003800000 */
[----:B------:R-:W-:-:S07]  /*11650*/  IMAD.MOV.U32 R15, RZ, RZ, -0x1 ;  /* 0xffffffffff0f7424 */ /* 0x000fce00078e00ff */
[----:B012--5:R-:W-:Y:S05]  /*11660*/  WARPSYNC.COLLECTIVE R15, `(.L_x_4035) ;  /* 0x000000000f0c7348 */ /* 0x027fea0003c00000 */
[----:B------:R-:W-:Y:S02]  /*11670*/  ELECT P6, UR62, PT ;  /* 0x00000000003e782f */ /* 0x000fe400038c0000 */
[----:B------:R-:W-:Y:S01]  /*11680*/  MOV R14, UR62 ;  /* 0x0000003e000e7c02 */ /* 0x000fe20008000f00 */
[----:B012--5:R-:W-:Y:S10]  /*11690*/  ENDCOLLECTIVE ;  /* 0x000000000000791b */ /* 0x027ff40003800000 */
.L_x_4035:
[----:B------:R-:W-:Y:S05]  /*116a0*/  BSYNC B0 ;  /* 0x0000000000007941 */ /* 0x000fea0003800000 */
.L_x_4034:
[----:B------:R-:W-:Y:S05]  /*116b0*/  BRA `(.L_x_4036) ;  /* 0xffffffd800807947 */ /* 0x000fea000383ffff */
.L_x_3966:
[----:B0-----:R0:W1:Y:S02]  /*116c0*/  SYNCS.PHASECHK.TRANS64.TRYWAIT P1, [R4+URZ+0x28c40], R3 ;  /* 0x028c4003040075a7 */ /* 0x001064000802017f */
[----:B-1----:R-:W-:Y:S05]  /*116d0*/  @!P1 NANOSLEEP.SYNCS 0x989680 ;  /* 0x009896800000995d */ /* 0x002fea0003900000 */
[----:B------:R-:W1:Y:S02]  /*116e0*/  @!P1 SYNCS.PHASECHK.TRANS64 P1, [R4+URZ+0x28c40], R3 ;  /* 0x028c4003040095a7 */ /* 0x000e64000802007f */
[----:B-1----:R-:W-:Y:S05]  /*116f0*/  @!P1 BRA `(.L_x_3966) ;  /* 0xfffffffc00f09947 */ /* 0x002fea000383ffff */
[----:B------:R-:W-:Y:S05]  /*11700*/  BRA `(.L_x_4037) ;  /* 0xffffffd800a07947 */ /* 0x000fea000383ffff */
.L_x_3968:
[----:B-1----:R1:W3:Y:S02]  /*11710*/  SYNCS.PHASECHK.TRANS64.TRYWAIT P1, [R5+URZ+0x28c40], R0 ;  /* 0x028c4000050075a7 */ /* 0x0022e4000802017f */
[----:B---3--:R-:W-:Y:S05]  /*11720*/  @!P1 NANOSLEEP.SYNCS 0x989680 ;  /* 0x009896800000995d */ /* 0x008fea0003900000 */
[----:B------:R-:W3:Y:S02]  /*11730*/  @!P1 SYNCS.PHASECHK.TRANS64 P1, [R5+URZ+0x28c40], R0 ;  /* 0x028c4000050095a7 */ /* 0x000ee4000802007f */
[----:B---3--:R-:W-:Y:S05]  /*11740*/  @!P1 BRA `(.L_x_3968) ;  /* 0xfffffffc00f09947 */ /* 0x008fea000383ffff */
[----:B------:R-:W-:Y:S05]  /*11750*/  BRA `(.L_x_4038) ;  /* 0xffffffd800ac7947 */ /* 0x000fea000383ffff */
.L_x_3970:
[----:B---3--:R3:W4:Y:S02]  /*11760*/  SYNCS.PHASECHK.TRANS64.TRYWAIT P1, [R4+URZ+0x28c60], R3 ;  /* 0x028c6003040075a7 */ /* 0x008724000802017f */
[----:B----4-:R-:W-:Y:S05]  /*11770*/  @!P1 NANOSLEEP.SYNCS 0x989680 ;  /* 0x009896800000995d */ /* 0x010fea0003900000 */
[----:B------:R-:W4:Y:S02]  /*11780*/  @!P1 SYNCS.PHASECHK.TRANS64 P1, [R4+URZ+0x28c60], R3 ;  /* 0x028c6003040095a7 */ /* 0x000f24000802007f */
[----:B----4-:R-:W-:Y:S05]  /*11790*/  @!P1 BRA `(.L_x_3970) ;  /* 0xfffffffc00f09947 */ /* 0x010fea000383ffff */
[----:B------:R-:W-:Y:S05]  /*117a0*/  BRA `(.L_x_4039) ;  /* 0xffffffd800a87947 */ /* 0x000fea000383ffff */
.L_x_4040:
        /* <DEDUP_REMOVED lines=13> */
.L_x_5659:


//--------------------- .text._ZN7cutlass13device_kernelIN5flash11enable_sm90INS1_16FlashAttnFwdSm90INS1_25CollectiveMainloopFwdSm90ILi2EN4cute5tupleIJNS5_1CILi1EEES8_S8_EEENS6_IJNS7_ILi64EEESA_SA_EEELi512ENS_10bfloat16_tEfNS_4arch4Sm90ELb1ELb0ELb0ELb0ELb1ELb0ELb1ELb0ELb0ELb1ELb1ELb0EEENS1_21CollectiveEpilogueFwdINS6_IJSA_NS7_ILi512EEESA_EEES9_SC_SE_Li256ELb0ELb1ELb1ELb0EEENS1_19SingleTileSchedulerILb0ELb1ELb1ELi64EEEEEEEEEvNT_6ParamsE --------------------------
	.section	.text._ZN7cutlass13device_kernelIN5flash11enable_sm90INS1_16FlashAttnFwdSm90INS1_25CollectiveMainloopFwdSm90ILi2EN4cute5tupleIJNS5_1CILi1EEES8_S8_EEENS6_IJNS7_ILi64EEESA_SA_EEELi512ENS_10bfloat16_tEfNS_4arch4Sm90ELb1ELb0ELb0ELb0ELb1ELb0ELb1ELb0ELb0ELb1ELb1ELb0EEENS1_21CollectiveEpilogueFwdINS6_IJSA_NS7_ILi512EEESA_EEES9_SC_SE_Li256ELb0ELb1ELb1ELb0EEENS1_19SingleTileSchedulerILb0ELb1ELb1ELi64EEEEEEEEEvNT_6ParamsE,"ax",@progbits
	.align	128
.text._ZN7cutlass13device_kernelIN5flash11enable_sm90INS1_16FlashAttnFwdSm90INS1_25CollectiveMainloopFwdSm90ILi2EN4cute5tupleIJNS5_1CILi1EEES8_S8_EEENS6_IJNS7_ILi64EEESA_SA_EEELi512ENS_10bfloat16_tEfNS_4arch4Sm90ELb1ELb0ELb0ELb0ELb1ELb0ELb1ELb0ELb0ELb1ELb1ELb0EEENS1_21CollectiveEpilogueFwdINS6_IJSA_NS7_ILi512EEESA_EEES9_SC_SE_Li256ELb0ELb1ELb1ELb0EEENS1_19SingleTileSchedulerILb0ELb1ELb1ELi64EEEEEEEEEvNT_6ParamsE:
        .type           _ZN7cutlass13device_kernelIN5flash11enable_sm90INS1_16FlashAttnFwdSm90INS1_25CollectiveMainloopFwdSm90ILi2EN4cute5tupleIJNS5_1CILi1EEES8_S8_EEENS6_IJNS7_ILi64EEESA_SA_EEELi512ENS_10bfloat16_tEfNS_4arch4Sm90ELb1ELb0ELb0ELb0ELb1ELb0ELb1ELb0ELb0ELb1ELb1ELb0EEENS1_21CollectiveEpilogueFwdINS6_IJSA_NS7_ILi512EEESA_EEES9_SC_SE_Li256ELb0ELb1ELb1ELb0EEENS1_19SingleTileSchedulerILb0ELb1ELb1ELi64EEEEEEEEEvNT_6ParamsE,@function
        .size           _ZN7cutlass13device_kernelIN5flash11enable_sm90INS1_16FlashAttnFwdSm90INS1_25CollectiveMainloopFwdSm90ILi2EN4cute5tupleIJNS5_1CILi1EEES8_S8_EEENS6_IJNS7_ILi64EEESA_SA_EEELi512ENS_10bfloat16_tEfNS_4arch4Sm90ELb1ELb0ELb0ELb0ELb1ELb0ELb1ELb0ELb0ELb1ELb1ELb0EEENS1_21CollectiveEpilogueFwdINS6_IJSA_NS7_ILi512EEESA_EEES9_SC_SE_Li256ELb0ELb1ELb1ELb0EEENS1_19SingleTileSchedulerILb0ELb1ELb1ELi64EEEEEEEEEvNT_6ParamsE,(.L_x_5660 - _ZN7cutlass13device_kernelIN5flash11enable_sm90INS1_16FlashAttnFwdSm90INS1_25CollectiveMainloopFwdSm90ILi2EN4cute5tupleIJNS5_1CILi1EEES8_S8_EEENS6_IJNS7_ILi64EEESA_SA_EEELi512ENS_10bfloat16_tEfNS_4arch4Sm90ELb1ELb0ELb0ELb0ELb1ELb0ELb1ELb0ELb0ELb1ELb1ELb0EEENS1_21CollectiveEpilogueFwdINS6_IJSA_NS7_ILi512EEESA_EEES9_SC_SE_Li256ELb0ELb1ELb1ELb0EEENS1_19SingleTileSchedulerILb0ELb1ELb1ELi64EEEEEEEEEvNT_6ParamsE)
        .other          _ZN7cutlass13device_kernelIN5flash11enable_sm90INS1_16FlashAttnFwdSm90INS1_25CollectiveMainloopFwdSm90ILi2EN4cute5tupleIJNS5_1CILi1EEES8_S8_EEENS6_IJNS7_ILi64EEESA_SA_EEELi512ENS_10bfloat16_tEfNS_4arch4Sm90ELb1ELb0ELb0ELb0ELb1ELb0ELb1ELb0ELb0ELb1ELb1ELb0EEENS1_21CollectiveEpilogueFwdINS6_IJSA_NS7_ILi512EEESA_EEES9_SC_SE_Li256ELb0ELb1ELb1ELb0EEENS1_19SingleTileSchedulerILb0ELb1ELb1ELi64EEEEEEEEEvNT_6ParamsE,@"STO_CUDA_ENTRY STV_DEFAULT"
_ZN7cutlass13device_kernelIN5flash11enable_sm90INS1_16FlashAttnFwdSm90INS1_25CollectiveMainloopFwdSm90ILi2EN4cute5tupleIJNS5_1CILi1EEES8_S8_EEENS6_IJNS7_ILi64EEESA_SA_EEELi512ENS_10bfloat16_tEfNS_4arch4Sm90ELb1ELb0ELb0ELb0ELb1ELb0ELb1ELb0ELb0ELb1ELb1ELb0EEENS1_21CollectiveEpilogueFwdINS6_IJSA_NS7_ILi512EEESA_EEES9_SC_SE_Li256ELb0ELb1ELb1ELb0EEENS1_19SingleTileSchedulerILb0ELb1ELb1ELi64EEEEEEEEEvNT_6ParamsE:
        /* <DEDUP_REMOVED lines=43> */
.L_x_4041:
        /* <DEDUP_REMOVED lines=22> */
.L_x_4042:
        /* <DEDUP_REMOVED lines=18> */
.L_x_4043:
        /* <DEDUP_REMOVED lines=22> */
.L_x_4044:
        /* <DEDUP_REMOVED lines=23> */
.L_x_4045:
        /* <DEDUP_REMOVED lines=9> */
[----:B------:R0:W-:Y:S05]  /*0890*/  STL [R1+0x4], R2 ;  /* 0x0000040201007387 */ /* 0x0001ea0000100800 */
[----:B------:R-:W-:Y:S05]  /*08a0*/  @!P0 BRA `(.L_x_4047) ;  /* 0x000000f000148947 */ /* 0x000fea0003800000 */
.L_x_4048:
[----:B------:R-:W-:-:S08]  /*08b0*/  NOP ;  /* 0x0000000000007918 */ /* 0x000fd00000000000 */
[----:B------:R-:W1:Y:S02]  /*08c0*/  USETMAXREG.TRY_ALLOC.CTAPOOL UP0, 0xe8 ;  /* 0x000000e8000079c8 */ /* 0x000e640008000600 */
[----:B-1----:R-:W-:-:S13]  /*08d0*/  PLOP3.LUT P0, PT, PT, PT, UP0, 0x80, 0x0 ;  /* 0x000000000000781c */ /* 0x002fda0003f0f008 */
[----:B------:R-:W-:Y:S05]  /*08e0*/  @!P0 BRA `(.L_x_4048) ;  /* 0xfffffffc00f08947 */ /* 0x000fea000383ffff */
[----:B------:R-:W1:Y:S01]  /*08f0*/  S2UR UR6, SR_CTAID.Y ;  /* 0x00000000000679c3 */ /* 0x000e620000002600 */
[----:B------:R-:W-:Y:S01]  /*0900*/  ULDC UR7, c[0x0][0xd50] ;  /* 0x0003540000077ab9 */ /* 0x000fe20000000800 */
[----:B------:R-:W-:Y:S01]  /*0910*/  LOP3.LUT R0, R24, 0xffffff80, RZ, 0xc0, !PT ;  /* 0xffffff8018007812 */ /* 0x000fe200078ec0ff */
[----:B------:R-:W-:-:S03]  /*0920*/  UISETP.NE.AND UP0, UPT, UR7, 0x1, UPT ;  /* 0x000000010700788c */ /* 0x000fc6000bf05270 */
[----:B------:R-:W-:Y:S02]  /*0930*/  ISETP.NE.AND P0, PT, R0, 0x80, PT ;  /* 0x000000800000780c */ /* 0x000fe40003f05270 */
[----:B------:R-:W2:Y:S06]  /*0940*/  S2UR UR8, SR_CTAID.Z ;  /* 0x00000000000879c3 */ /* 0x000eac0000002700 */
[----:B------:R-:W-:Y:S01]  /*0950*/  @UP0 ULDC UR4, c[0x0][0xd54] ;  /* 0x0003550000040ab9 */ /* 0x000fe20000000800 */
[----:B------:R-:W-:-:S04]  /*0960*/  @UP0 ULDC UR10, c[0x0][0xd58] ;  /* 0x00035600000a0ab9 */ /* 0x000fc80000000800 */
[----:B------:R-:W-:Y:S06]  /*0970*/  @!P0 BAR.ARV 0x8, 0x100 ;  /* 0x0204000000008b1d */ /* 0x000fec0000002000 */
[----:B-1----:R-:W-:Y:S01]  /*0980*/  UIMAD.WIDE.U32 UR4, UR6, UR4, URZ ;  /* 0x00000004060472a5 */ /* 0x002fe2000f8e003f */
[----:B------:R-:W-:Y:S01]  /*0990*/  ISETP.GE.U32.AND P0, PT, R24, 0x100, PT ;  /* 0x000001001800780c */ /* 0x000fe20003f06070 */
[----:B------:R-:W-:Y:S02]  /*09a0*/  UMOV UR11, UR6 ;  /* 0x00000006000b7c82 */ /* 0x000fe40008000000 */
[----:B------:R-:W-:-:S04]  /*09b0*/  @UP0 USHF.R.U32.HI UR11, URZ, UR10, UR5 ;  /* 0x0000000a3f0b0299 */ /* 0x000fc80008011605 */
[----:B------:R-:W-:Y:S02]  /*09c0*/  UIADD3 UR4, -UR11, URZ, URZ ;  /* 0x0000003f0b047290 */ /* 0x000fe4000fffe13f */
[----:B------:R-:W-:Y:S02]  /*09d0*/  IMAD.U32 R0, RZ, RZ, UR11 ;  /* 0x0000000bff007e24 */ /* 0x000fe4000f8e00ff */
[----:B------:R-:W-:Y:S02]  /*09e0*/  UIMAD UR7, UR7, UR4, UR6 ;  /* 0x00000004070772a4 */ /* 0x000fe4000f8e0206 */
[----:B------:R-:W-:Y:S06]  /*09f0*/  @P0 BAR.ARV 0xf, 0x100 ;  /* 0x03c4000000000b1d */ /* 0x000fec0000002000 */
[----:B--2---:R-:W-:Y:S01]  /*0a00*/  ISETP.LE.AND P0, PT, RZ, UR8, PT ;  /* 0x00000008ff007c0c */ /* 0x004fe2000bf03270 */
[----:B------:R1:W-:-:S12]  /*0a10*/  STL [R1], R0 ;  /* 0x0000000001007387 */ /* 0x0003d80000100800 */
[----:B-1----:R-:W-:Y:S05]  /*0a20*/  @!P0 BRA `(.L_x_4049) ;  /* 0x00000134006c8947 */ /* 0x002fea0003800000 */
[----:B------:R-:W1:Y:S01]  /*0a30*/  LDC.64 R4, c[0x0][0x418] ;  /* 0x00010600ff047b82 */ /* 0x000e620000000a00 */
[----:B------:R-:W-:Y:S01]  /*0a40*/  UISETP.NE.AND UP0, UPT, UR9, 0x1, UPT ;  /* 0x000000010900788c */ /* 0x000fe2000bf05270 */
[----:B------:R-:W2:Y:S01]  /*0a50*/  S2R R197, SR_CgaCtaId ;  /* 0x0000000000c57919 */ /* 0x000ea20000008800 */
[----:B------:R-:W-:-:S05]  /*0a60*/  VIADD R152, R24, 0xffffff80 ;  /* 0xffffff8018987836 */ /* 0x000fca0000000000 */
[----:B------:R-:W3:Y:S08]  /*0a70*/  LDC R195, c[0x0][0x424] ;  /* 0x00010900ffc37b82 */ /* 0x000ef00000000800 */
[----:B0-----:R-:W0:Y:S08]  /*0a80*/  LDC R2, c[0x0][0x2f0] ;  /* 0x0000bc00ff027b82 */ /* 0x001e300000000800 */
[----:B------:R-:W4:Y:S01]  /*0a90*/  S2UR UR38, SR_CTAID.X ;  /* 0x00000000002679c3 */ /* 0x000f220000002500 */
[----:B-1----:R-:W-:-:S04]  /*0aa0*/  ISETP.NE.U32.AND P0, PT, R4, RZ, PT ;  /* 0x000000ff0400720c */ /* 0x002fc80003f05070 */
[----:B------:R-:W-:-:S04]  /*0ab0*/  ISETP.NE.AND.EX P0, PT, R5, RZ, PT, P0 ;  /* 0x000000ff0500720c */ /* 0x000fc80003f05300 */
[----:B---3--:R-:W-:Y:S02]  /*0ac0*/  SEL R195, R195, 0x1, P0 ;  /* 0x00000001c3c37807 */ /* 0x008fe40000000000 */
[----:B------:R-:W-:-:S03]  /*0ad0*/  PLOP3.LUT P0, PT, PT, PT, UP0, 0x80, 0x0 ;  /* 0x000000000000781c */ /* 0x000fc60003f0f008 */
[----:B0-----:R-:W-:-:S05]  /*0ae0*/  IMAD R0, R195, R2, 0x3f ;  /* 0x0000003fc3007424 */ /* 0x001fca00078e0202 */
[----:B------:R-:W-:Y:S01]  /*0af0*/  SHF.R.S32.HI R3, RZ, 0x1f, R0 ;  /* 0x0000001fff037819 */ /* 0x000fe20000011400 */
[----:B----4-:R-:W-:-:S03]  /*0b00*/  USHF.L.U32 UR38, UR38, 0x6, URZ ;  /* 0x0000000626267899 */ /* 0x010fc6000800063f */
[----:B------:R-:W-:-:S04]  /*0b10*/  LEA.HI R3, R3, R0, RZ, 0x6 ;  /* 0x0000000003037211 */ /* 0x000fc800078f30ff */
[----:B------:R-:W-:Y:S01]  /*0b20*/  SHF.R.S32.HI R3, RZ, 0x6, R3 ;  /* 0x00000006ff037819 */ /* 0x000fe20000011403 */
[----:B--2---:R-:W-:Y:S06]  /*0b30*/  @!P0 BRA `(.L_x_4050) ;  /* 0x0000002000248947 */ /* 0x004fec0003800000 */
[----:B------:R-:W0:Y:S01]  /*0b40*/  LDC R0, c[0x0][0x288] ;  /* 0x0000a200ff007b82 */ /* 0x000e220000000800 */
[----:B------:R-:W-:Y:S01]  /*0b50*/  ULDC UR4, c[0x0][0x448] ;  /* 0x0001120000047ab9 */ /* 0x000fe20000000800 */
[----:B------:R-:W-:Y:S01]  /*0b60*/  UIADD3 UR38, UR38, 0x3f, URZ ;  /* 0x0000003f26267890 */ /* 0x000fe2000fffe03f */
[----:B------:R-:W-:Y:S01]  /*0b70*/  R2UR UR9, R3 ;  /* 0x00000000030972ca */ /* 0x000fe200000e0000 */
[----:B------:R-:W-:Y:S01]  /*0b80*/  UISETP.NE.AND UP0, UPT, UR4, 0x1, UPT ;  /* 0x000000010400788c */ /* 0x000fe2000bf05270 */
[----:B------:R-:W-:Y:S01]  /*0b90*/  PLOP3.LUT P0, PT, PT, PT, PT, 0x80, 0x0 ;  /* 0x000000000000781c */ /* 0x000fe20003f0f070 */
[----:B------:R-:W-:Y:S01]  /*0ba0*/  USHF.R.U32.HI UR10, URZ, 0x10, UR7 ;  /* 0x000000103f0a7899 */ /* 0x000fe20008011607 */
[----:B------:R-:W-:Y:S01]  /*0bb0*/  IMAD.MOV.U32 R4, RZ, RZ, RZ ;  /* 0x000000ffff047224 */ /* 0x000fe200078e00ff */
[----:B------:R-:W-:Y:S01]  /*0bc0*/  ULOP3.LUT UR6, UR7, 0xffff, URZ, 0xc0, !UPT ;  /* 0x0000ffff07067892 */ /* 0x000fe2000f8ec03f */
[----:B------:R-:W-:Y:S02]  /*0bd0*/  CS2R R150, SRZ ;  /* 0x0000000000967805 */ /* 0x000fe4000001ff00 */
[----:B------:R-:W-:-:S02]  /*0be0*/  CS2R R148, SRZ ;  /* 0x0000000000947805 */ /* 0x000fc4000001ff00 */
[----:B------:R-:W-:Y:S02]  /*0bf0*/  CS2R R146, SRZ ;  /* 0x0000000000927805 */ /* 0x000fe4000001ff00 */
[----:B------:R-:W-:Y:S02]  /*0c00*/  CS2R R144, SRZ ;  /* 0x0000000000907805 */ /* 0x000fe4000001ff00 */
[----:B------:R-:W-:Y:S02]  /*0c10*/  CS2R R142, SRZ ;  /* 0x00000000008e7805 */ /* 0x000fe4000001ff00 */
        /* <DEDUP_REMOVED lines=10> */
[----:B0-----:R-:W-:Y:S02]  /*0cc0*/  IADD3 R0, -R0, 0x40, RZ ;  /* 0x0000004000007810 */ /* 0x001fe40007ffe1ff */
[----:B------:R-:W-:-:S02]  /*0cd0*/  CS2R R128, SRZ ;  /* 0x0000000000807805 */ /* 0x000fc4000001ff00 */
[----:B------:R-:W-:Y:S02]  /*0ce0*/  CS2R R126, SRZ ;  /* 0x00000000007e7805 */ /* 0x000fe4000001ff00 */
[----:B------:R-:W-:Y:S02]  /*0cf0*/  CS2R R124, SRZ ;  /* 0x00000000007c7805 */ /* 0x000fe4000001ff00 */
[----:B------:R-:W-:Y:S01]  /*0d00*/  CS2R R122, SRZ ;  /* 0x00000000007a7805 */ /* 0x000fe2000001ff00 */
[----:B------:R-:W-:Y:S01]  /*0d10*/  IMAD R0, R195, R2, R0 ;  /* 0x00000002c3007224 */ /* 0x000fe200078e0200 */
[----:B------:R-:W-:Y:S02]  /*0d20*/  CS2R R2, SRZ ;  /* 0x0000000000027805 */ /* 0x000fe4000001ff00 */
        /* <DEDUP_REMOVED lines=16> */
[----:B------:R-:W-:Y:S01]  /*0e30*/  UIADD3 UR38, UR8, UR38, URZ ;  /* 0x0000002608267290 */ /* 0x000fe2000fffe03f */
[----:B------:R-:W-:Y:S02]  /*0e40*/  CS2R R90, SRZ ;  /* 0x00000000005a7805 */ /* 0x000fe4000001ff00 */
[----:B------:R-:W-:Y:S02]  /*0e50*/  CS2R R88, SRZ ;  /* 0x0000000000587805 */ /* 0x000fe4000001ff00 */
[----:B------:R-:W-:Y:S01]  /*0e60*/  CS2R R86, SRZ ;  /* 0x0000000000567805 */ /* 0x000fe2000001ff00 */
[----:B------:R-:W-:Y:S01]  /*0e70*/  USHF.R.S32.HI UR4, URZ, 0x1f, UR38 ;  /* 0x0000001f3f047899 */ /* 0x000fe20008011426 */
[----:B------:R-:W-:-:S02]  /*0e80*/  CS2R R84, SRZ ;  /* 0x0000000000547805 */ /* 0x000fc4000001ff00 */
[----:B------:R-:W-:Y:S02]  /*0e90*/  CS2R R82, SRZ ;  /* 0x0000000000527805 */ /* 0x000fe4000001ff00 */
[----:B------:R-:W-:Y:S01]  /*0ea0*/  CS2R R80, SRZ ;  /* 0x0000000000507805 */ /* 0x000fe2000001ff00 */
[----:B------:R-:W-:Y:S01]  /*0eb0*/  ULEA.HI UR4, UR4, UR38, URZ, 0x6 ;  /* 0x0000002604047291 */ /* 0x000fe2000f8f303f */
[----:B------:R-:W-:Y:S02]  /*0ec0*/  CS2R R78, SRZ ;  /* 0x00000000004e7805 */ /* 0x000fe4000001ff00 */
[----:B------:R-:W-:Y:S02]  /*0ed0*/  CS2R R76, SRZ ;  /* 0x00000000004c7805 */ /* 0x000fe4000001ff00 */
[----:B------:R-:W-:Y:S01]  /*0ee0*/  CS2R R74, SRZ ;  /* 0x00000000004a7805 */ /* 0x000fe2000001ff00 */
[----:B------:R-:W-:Y:S01]  /*0ef0*/  USHF.R.S32.HI UR4, URZ, 0x6, UR4 ;  /* 0x000000063f047899 */ /* 0x000fe20008011404 */
[----:B------:R-:W-:-:S02]  /*0f00*/  CS2R R72, SRZ ;  /* 0x0000000000487805 */ /* 0x000fc4000001ff00 */
[----:B------:R-:W-:Y:S02]  /*0f10*/  CS2R R70, SRZ ;  /* 0x0000000000467805 */ /* 0x000fe4000001ff00 */
[----:B------:R-:W-:Y:S01]  /*0f20*/  CS2R R68, SRZ ;  /* 0x0000000000447805 */ /* 0x000fe2000001ff00 */
[----:B------:R-:W-:Y:S01]  /*0f30*/  UISETP.LT.AND UP0, UPT, UR9, UR4, UPT ;  /* 0x000000040900728c */ /* 0x000fe2000bf01270 */
[----:B------:R-:W-:Y:S02]  /*0f40*/  CS2R R66, SRZ ;  /* 0x0000000000427805 */ /* 0x000fe4000001ff00 */
[----:B------:R-:W-:Y:S02]  /*0f50*/  CS2R R64, SRZ ;  /* 0x0000000000407805 */ /* 0x000fe4000001ff00 */
[----:B------:R-:W-:Y:S01]  /*0f60*/  CS2R R62, SRZ ;  /* 0x00000000003e7805 */ /* 0x000fe2000001ff00 */
[----:B------:R-:W-:Y:S01]  /*0f70*/  USEL UR5, UR9, UR4, UP0 ;  /* 0x0000000409057287 */ /* 0x000fe20008000000 */
[----:B------:R-:W-:Y:S01]  /*0f80*/  CS2R R60, SRZ ;  /* 0x00000000003c7805 */ /* 0x000fe2000001ff00 */
[----:B------:R-:W-:Y:S01]  /*0f90*/  UISETP.NE.AND UP0, UPT, UR10, URZ, UPT ;  /* 0x0000003f0a00728c */ /* 0x000fe2000bf05270 */
[----:B------:R-:W-:Y:S01]  /*0fa0*/  CS2R R58, SRZ ;  /* 0x00000000003a7805 */ /* 0x000fe2000001ff00 */
[----:B------:R-:W-:Y:S01]  /*0fb0*/  UISETP.GE.AND UP1, UPT, UR5, 0x1, UPT ;  /* 0x000000010500788c */ /* 0x000fe2000bf26270 */
[----:B------:R-:W-:-:S02]  /*0fc0*/  CS2R R56, SRZ ;  /* 0x0000000000387805 */ /* 0x000fc4000001ff00 */
[----:B------:R-:W-:Y:S02]  /*0fd0*/  CS2R R54, SRZ ;  /* 0x0000000000367805 */ /* 0x000fe4000001ff00 */
[----:B------:R-:W-:Y:S02]  /*0fe0*/  CS2R R52, SRZ ;  /* 0x0000000000347805 */ /* 0x000fe4000001ff00 */
[----:B------:R-:W-:Y:S02]  /*0ff0*/  CS2R R50, SRZ ;  /* 0x0000000000327805 */ /* 0x000fe4000001ff00 */
[----:B------:R-:W-:Y:S02]  /*1000*/  CS2R R48, SRZ ;  /* 0x0000000000307805 */ /* 0x000fe4000001ff00 */
[----:B------:R-:W-:Y:S02]  /*1010*/  PLOP3.LUT P1, PT, PT, PT, UP1, 0x80, 0x0 ;  /* 0x000000000000781c */ /* 0x000fe40003f2f018 */
[----:B------:R-:W-:-:S02]  /*1020*/  CS2R R46, SRZ ;  /* 0x00000000002e7805 */ /* 0x000fc4000001ff00 */
[----:B------:R-:W-:Y:S01]  /*1030*/  CS2R R44, SRZ ;  /* 0x00000000002c7805 */ /* 0x000fe2000001ff00 */
[----:B------:R-:W-:Y:S01]  /*1040*/  @!UP0 ULDC UR10, c[0x0][0xae8] ;  /* 0x0002ba00000a8ab9 */ /* 0x000fe20000000800 */
[----:B------:R-:W-:Y:S02]  /*1050*/  CS2R R42, SRZ ;  /* 0x00000000002a7805 */ /* 0x000fe4000001ff00 */
[----:B------:R-:W-:Y:S02]  /*1060*/  CS2R R40, SRZ ;  /* 0x0000000000287805 */ /* 0x000fe4000001ff00 */
[----:B------:R-:W-:Y:S01]  /*1070*/  CS2R R38, SRZ ;  /* 0x0000000000267805 */ /* 0x000fe2000001ff00 */
[----:B------:R-:W-:Y:S02]  /*1080*/  IMAD.MOV.U32 R37, RZ, RZ, RZ ;  /* 0x000000ffff257224 */ /* 0x000fe400078e00ff */
[----:B------:R-:W-:Y:S05]  /*1090*/  @!P1 BRA `(.L_x_4051) ;  /* 0x0000000000749947 */ /* 0x000fea0003800000 */
        /* <DEDUP_REMOVED lines=26> */
[----:B------:R-:W-:-:S05]  /*1240*/  IMAD.MOV.U32 R3, RZ, RZ, R7 ;  /* 0x000000ffff037224 */ /* 0x000fca00078e0007 */
[----:B------:R-:W-:Y:S02]  /*1250*/  @!P3 IADD3 R3, -R3, RZ, RZ ;  /* 0x000000ff0303b210 */ /* 0x000fe40007ffe1ff */
[----:B------:R-:W-:-:S07]  /*1260*/  @!P2 LOP3.LUT R3, RZ, UR10, RZ, 0x33, !PT ;  /* 0x0000000aff03ac12 */ /* 0x000fce000f8e33ff */
.L_x_4051:
        /* <DEDUP_REMOVED lines=11> */
[----:B------:R-:W2:Y:S01]  /*1320*/  LDL R5, [R1+0x4] ;  /* 0x0000040001057983 */ /* 0x000ea20000100800 */
[----:B------:R-:W-:Y:S01]  /*1330*/  MOV R6, 0x400 ;  /* 0x0000040000067802 */ /* 0x000fe20000000f00 */
[----:B------:R-:W-:Y:S01]  /*1340*/  UMOV UR5, 0x40000040 ;  /* 0x4000004000057882 */ /* 0x000fe20000000000 */
[----:B------:R-:W-:Y:S01]  /*1350*/  UMOV UR7, 0x40000040 ;  /* 0x4000004000077882 */ /* 0x000fe20000000000 */
[----:B------:R-:W-:Y:S01]  /*1360*/  BAR.SYNC.DEFER_BLOCKING 0xe, 0x100 ;  /* 0x0384000000007b1d */ /* 0x000fe20000010000 */
[----:B------:R-:W-:-:S05]  /*1370*/  LEA R11, R197, R6, 0x18 ;  /* 0x00000006c50b7211 */ /* 0x000fca00078ec0ff */
[----:B------:R-:W-:Y:S01]  /*1380*/  UMOV UR9, 0x40000040 ;  /* 0x4000004000097882 */ /* 0x000fe20000000000 */
[----:B------:R-:W-:Y:S01]  /*1390*/  UMOV UR11, 0x40000040 ;  /* 0x40000040000b7882 */ /* 0x000fe20000000000 */
[----:B------:R-:W-:Y:S01]  /*13a0*/  UMOV UR13, 0x40000040 ;  /* 0x40000040000d7882 */ /* 0x000fe20000000000 */
[----:B------:R-:W-:Y:S01]  /*13b0*/  UMOV UR15, 0x40000040 ;  /* 0x40000040000f7882 */ /* 0x000fe20000000000 */
[----:B------:R-:W-:Y:S01]  /*13c0*/  UMOV UR17, 0x40000040 ;  /* 0x4000004000117882 */ /* 0x000fe20000000000 */
[----:B------:R-:W-:Y:S01]  /*13d0*/  UMOV UR19, 0x40000040 ;  /* 0x4000004000137882 */ /* 0x000fe20000000000 */
[----:B------:R-:W-:Y:S01]  /*13e0*/  WARPGROUP.ARRIVE ;  /* 0x00000000000079c5 */ /* 0x000fe20000000000 */
[----:B--2---:R-:W-:Y:S02]  /*13f0*/  R2UR UR20, R5 ;  /* 0x00000000051472ca */ /* 0x004fe400000e0000 */
[----:B------:R-:W-:-:S04]  /*1400*/  SHF.R.S32.HI R5, RZ, 0x1f, R152 ;  /* 0x0000001fff057819 */ /* 0x000fc80000011498 */
[----:B------:R-:W-:-:S04]  /*1410*/  LEA.HI R5, R5, R152, RZ, 0x7 ;  /* 0x0000009805057211 */ /* 0x000fc800078f38ff */
[----:B------:R-:W-:Y:S02]  /*1420*/  SHF.R.S32.HI R2, RZ, 0x7, R5 ;  /* 0x00000007ff027819 */ /* 0x000fe40000011405 */
[----:B------:R-:W-:-:S04]  /*1430*/  LOP3.LUT R5, R5, 0xffffff80, RZ, 0xc0, !PT ;  /* 0xffffff8005057812 */ /* 0x000fc800078ec0ff */
[----:B------:R-:W0:Y:S01]  /*1440*/  SHFL.IDX PT, R2, R2, RZ, 0x1f ;  /* 0x00001fff02027589 */ /* 0x000e2200000e0000 */
[----:B------:R-:W-:Y:S01]  /*1450*/  IMAD.IADD R5, R152, 0x1, -R5 ;  /* 0x0000000198057824 */ /* 0x000fe200078e0a05 */
        /* <DEDUP_REMOVED lines=9> */
[----:B------:R-:W-:Y:S01]  /*14f0*/  SHF.R.U32.HI R7, RZ, 0x4, R7 ;  /* 0x00000004ff077819 */ /* 0x000fe20000011607 */
[C---:B------:R-:W-:Y:S01]  /*1500*/  VIADD R6, R4.reuse, 0x2 ;  /* 0x0000000204067836 */ /* 0x040fe20000000000 */
[----:B------:R-:W-:Y:S02]  /*1510*/  R2UR UR4, R4 ;  /* 0x00000000040472ca */ /* 0x000fe400000e0000 */
[----:B------:R-:W-:Y:S02]  /*1520*/  LOP3.LUT R7, R7, 0x3fff, RZ, 0xc0, !PT ;  /* 0x00003fff07077812 */ /* 0x000fe400078ec0ff */
[----:B------:R-:W-:Y:S01]  /*1530*/  R2UR UR8, R6 ;  /* 0x00000000060872ca */ /* 0x000fe200000e0000 */
[----:B------:R-:W-:Y:S01]  /*1540*/  VIADD R6, R4, 0x4 ;  /* 0x0000000404067836 */ /* 0x000fe20000000000 */
[----:B------:R-:W-:-:S04]  /*1550*/  LOP3.LUT R9, R7, 0x2000000, RZ, 0xfc, !PT ;  /* 0x0200000007097812 */ /* 0x000fc800078efcff */
[C---:B------:R-:W-:Y:S01]  /*1560*/  R2UR UR6, R9.reuse ;  /* 0x00000000090672ca */ /* 0x040fe200000e0000 */
[----:B------:R-:W-:Y:S01]  /*1570*/  VIADD R2, R9, 0x80 ;  /* 0x0000008009027836 */ /* 0x000fe20000000000 */
[----:B------:R-:W-:-:S04]  /*1580*/  R2UR UR12, R6 ;  /* 0x00000000060c72ca */ /* 0x000fc800000e0000 */
[----:B------:R-:W-:Y:S01]  /*1590*/  R2UR UR10, R2 ;  /* 0x00000000020a72ca */ /* 0x000fe200000e0000 */
[----:B------:R-:W-:-:S05]  /*15a0*/  VIADD R2, R9, 0x100 ;  /* 0x0000010009027836 */ /* 0x000fca0000000000 */
        /* <DEDUP_REMOVED lines=8> */
[----:B------:R-:W-:-:S03]  /*1630*/  SHF.R.S32.HI R2, RZ, 0x1f, R5 ;  /* 0x0000001fff027819 */ /* 0x000fc60000011405 */
[----:B------:R-:W-:Y:S02]  /*1640*/  PLOP3.LUT P1, PT, PT, PT, UP0, 0x80, 0x0 ;  /* 0x000000000000781c */ /* 0x000fe40003f2f008 */
[CC--:B------:R-:W-:Y:S02]  /*1650*/  LEA.HI R4, R2.reuse, R5.reuse, RZ, 0x2 ;  /* 0x0000000502047211 */ /* 0x0c0fe400078f10ff */
[----:B------:R-:W-:Y:S02]  /*1660*/  LEA.HI R2, R2, R5, RZ, 0x5 ;  /* 0x0000000502027211 */ /* 0x000fe400078f28ff */
[--C-:B------:R-:W-:Y:S02]  /*1670*/  SHF.R.S32.HI R6, RZ, 0x2, R4.reuse ;  /* 0x00000002ff067819 */ /* 0x100fe40000011404 */
[----:B------:R-:W-:Y:S02]  /*1680*/  SHF.R.S32.HI R7, RZ, 0x1f, R4 ;  /* 0x0000001fff077819 */ /* 0x000fe40000011404 */
[----:B------:R-:W-:-:S02]  /*1690*/  SHF.R.S32.HI R2, RZ, 0x5, R2 ;  /* 0x00000005ff027819 */ /* 0x000fc40000011402 */
[----:B------:R-:W-:-:S04]  /*16a0*/  LEA.HI R7, R7, R6, RZ, 0x3 ;  /* 0x0000000607077211 */ /* 0x000fc800078f18ff */
        /* <DEDUP_REMOVED lines=19> */
.L_x_4053:
[----:B------:R-:W-:Y:S01]  /*17e0*/  IADD3 R3, R3, -0x2, RZ ;  /* 0xfffffffe03037810 */ /* 0x000fe20007ffe0ff */
[----:B------:R-:W-:-:S03]  /*17f0*/  VIADD R4, R11, 0x38860 ;  /* 0x000388600b047836 */ /* 0x000fc60000000000 */
[----:B------:R-:W-:Y:S02]  /*1800*/  ISETP.GE.AND P0, PT, R3, R0, PT ;  /* 0x000000000300720c */ /* 0x000fe40003f06270 */
[----:B------:R-:W-:-:S04]  /*1810*/  PRMT R4, R197, 0x654, R4 ;  /* 0x00000654c5047816 */ /* 0x000fc80000000004 */
[----:B------:R0:W-:Y:S07]  /*1820*/  SYNCS.ARRIVE.TRANS64.RED.A1T0 RZ, [R4+URZ], RZ ;  /* 0x000000ff04ff79a7 */ /* 0x0001ee000810043f */
[----:B------:R-:W-:Y:S05]  /*1830*/  @!P0 BRA `(.L_x_4054) ;  /* 0x0000000800bc8947 */ /* 0x000fea0003800000 */
[----:B------:R-:W-:-:S07]  /*1840*/  IMAD.MOV.U32 R2, RZ, RZ, RZ ;  /* 0x000000ffff027224 */ /* 0x000fce00078e00ff */
.L_x_4056:
        /* <DEDUP_REMOVED lines=168> */
.L_x_4055:
[----:B------:R-:W-:-:S04]  /*22d0*/  IMAD R4, R2, 0x8, R11 ;  /* 0x0000000802047824 */ /* 0x000fc800078e020b */
[----:B------:R-:W-:-:S05]  /*22e0*/  VIADD R4, R4, 0x38860 ;  /* 0x0003886004047836 */ /* 0x000fca0000000000 */
[----:B------:R-:W-:-:S04]  /*22f0*/  PRMT R4, R197, 0x654, R4 ;  /* 0x00000654c5047816 */ /* 0x000fc80000000004 */
[----:B------:R1:W-:Y:S01]  /*2300*/  SYNCS.ARRIVE.TRANS64.RED.A1T0 RZ, [R4+URZ], RZ ;  /* 0x000000ff04ff79a7 */ /* 0x0003e2000810043f */
[----:B------:R-:W-:Y:S05]  /*2310*/  @P0 BRA `(.L_x_4056) ;  /* 0xfffffff4004c0947 */ /* 0x000fea000383ffff */
[----:B------:R-:W-:-:S07]  /*2320*/  IMAD.SHL.U32 R2, R2, 0x40, RZ ;  /* 0x0000004002027824 */ /* 0x000fce00078e00ff */
.L_x_4054:
[----:B------:R-:W-:Y:S01]  /*2330*/  BAR.SYNC.DEFER_BLOCKING 0xe, 0x100 ;  /* 0x0384000000007b1d */ /* 0x000fe20000010000 */
[----:B------:R-:W-:Y:S01]  /*2340*/  IMAD.IADD R2, R7, 0x1, R2 ;  /* 0x0000000107027824 */ /* 0x000fe200078e0202 */
[----:B------:R-:W-:Y:S01]  /*2350*/  PLOP3.LUT P0, PT, PT, PT, PT, 0x8, 0x0 ;  /* 0x000000000000781c */ /* 0x000fe20003f0e170 */
[----:B01----:R-:W-:Y:S02]  /*2360*/  IMAD.MOV.U32 R4, RZ, RZ, RZ ;  /* 0x000000ffff047224 */ /* 0x003fe400078e00ff */
[----:B------:R-:W-:-:S05]  /*2370*/  IMAD R2, R2, 0x4, R11 ;  /* 0x0000000402027824 */ /* 0x000fca00078e020b */
        /* <DEDUP_REMOVED lines=133> */
.L_x_4050:
[----:B------:R-:W0:Y:S01]  /*2bd0*/  LDC R0, c[0x0][0x288] ;  /* 0x0000a200ff007b82 */ /* 0x000e220000000800 */
[----:B------:R-:W-:Y:S01]  /*2be0*/  ULDC UR4, c[0x0][0x448] ;  /* 0x0001120000047ab9 */ /* 0x000fe20000000800 */
[----:B------:R-:W-:Y:S02]  /*2bf0*/  UIADD3 UR6, UR38, 0x3f, URZ ;  /* 0x0000003f26067890 */ /* 0x000fe4000fffe03f */
[----:B------:R-:W-:Y:S02]  /*2c00*/  UISETP.NE.AND UP0, UPT, UR4, 0x1, UPT ;  /* 0x000000010400788c */ /* 0x000fe4000bf05270 */
[----:B------:R-:W-:Y:S02]  /*2c10*/  USHF.R.U32.HI UR9, URZ, 0x10, UR7 ;  /* 0x000000103f097899 */ /* 0x000fe40008011607 */
[----:B------:R-:W-:Y:S02]  /*2c20*/  UP2UR UR60, UPR, URZ, 0x1 ;  /* 0x000000013f3c7883 */ /* 0x000fe40008000000 */
[----:B------:R-:W-:-:S05]  /*2c30*/  ULOP3.LUT UR61, UR7, 0xffff, URZ, 0xc0, !UPT ;  /* 0x0000ffff073d7892 */ /* 0x000fca000f8ec03f */
[----:B------:R-:W-:Y:S01]  /*2c40*/  @UP0 ULDC UR4, c[0x0][0x44c] ;  /* 0x0001130000040ab9 */ /* 0x000fe20000000800 */
[----:B------:R-:W-:Y:S01]  /*2c50*/  @UP0 ULDC UR8, c[0x0][0x450] ;  /* 0x0001140000080ab9 */ /* 0x000fe20000000800 */
[----:B------:R-:W-:-:S04]  /*2c60*/  UIMAD.WIDE.U32 UR4, UR6, UR4, URZ ;  /* 0x00000004060472a5 */ /* 0x000fc8000f8e003f */
[----:B------:R-:W-:Y:S02]  /*2c70*/  @UP0 USHF.R.U32.HI UR6, URZ, UR8, UR5 ;  /* 0x000000083f060299 */ /* 0x000fe40008011605 */
[----:B------:R-:W-:Y:S01]  /*2c80*/  UISETP.NE.AND UP0, UPT, UR9, URZ, UPT ;  /* 0x0000003f0900728c */ /* 0x000fe2000bf05270 */
[----:B0-----:R-:W-:Y:S01]  /*2c90*/  IADD3 R0, -R0, 0x40, RZ ;  /* 0x0000004000007810 */ /* 0x001fe20007ffe1ff */
[----:B------:R-:W-:-:S04]  /*2ca0*/  UMOV UR4, URZ ;  /* 0x0000003f00047c82 */ /* 0x000fc80008000000 */
[----:B------:R-:W-:-:S05]  /*2cb0*/  IMAD R0, R195, R2, R0 ;  /* 0x00000002c3007224 */ /* 0x000fca00078e0200 */
[----:B------:R-:W-:Y:S01]  /*2cc0*/  IADD3 R0, R0, UR6, RZ ;  /* 0x0000000600007c10 */ /* 0x000fe2000fffe0ff */
[----:B------:R-:W-:-:S03]  /*2cd0*/  @!UP0 ULDC UR9, c[0x0][0xae8] ;  /* 0x0002ba0000098ab9 */ /* 0x000fc60000000800 */
[----:B------:R-:W-:-:S04]  /*2ce0*/  SHF.R.S32.HI R5, RZ, 0x1f, R0 ;  /* 0x0000001fff057819 */ /* 0x000fc80000011400 */
[----:B------:R-:W-:-:S04]  /*2cf0*/  LEA.HI R5, R5, R0, RZ, 0x6 ;  /* 0x0000000005057211 */ /* 0x000fc800078f30ff */
[----:B------:R-:W-:-:S04]  /*2d00*/  SHF.R.S32.HI R0, RZ, 0x6, R5 ;  /* 0x00000006ff007819 */ /* 0x000fc80000011405 */
[----:B------:R-:W-:-:S04]  /*2d10*/  VIMNMX R22, R3, R0, PT ;  /* 0x0000000003167248 */ /* 0x000fc80003fe0100 */
[----:B------:R-:W-:-:S13]  /*2d20*/  ISETP.GE.AND P0, PT, R22, 0x1, PT ;  /* 0x000000011600780c */ /* 0x000fda0003f06270 */
[----:B------:R-:W-:Y:S05]  /*2d30*/  @!P0 BRA `(.L_x_4057) ;  /* 0x0000000000808947 */ /* 0x000fea0003800000 */
[----:B------:R-:W-:Y:S01]  /*2d40*/  IMAD.U32 R5, RZ, RZ, UR9 ;  /* 0x00000009ff057e24 */ /* 0x000fe2000f8e00ff */
[----:B------:R-:W-:-:S04]  /*2d50*/  UMOV UR4, URZ ;  /* 0x0000003f00047c82 */ /* 0x000fc80008000000 */
[----:B------:R-:W-:-:S04]  /*2d60*/  IABS R0, R5 ;  /* 0x0000000500007213 */ /* 0x000fc80000000000 */
[----:B------:R-:W-:Y:S02]  /*2d70*/  R2UR UR8, R0 ;  /* 0x00000000000872ca */ /* 0x000fe400000e0000 */
[----:B------:R-:W-:Y:S02]  /*2d80*/  IADD3 R0, R5, -0x1, R22 ;  /* 0xffffffff05007810 */ /* 0x000fe40007ffe016 */
[----:B------:R-:W-:Y:S02]  /*2d90*/  IABS R5, R5 ;  /* 0x0000000500057213 */ /* 0x000fe40000000000 */
[----:B------:R-:W-:-:S04]  /*2da0*/  IABS R4, R0 ;  /* 0x0000000000047213 */ /* 0x000fc80000000000 */
[----:B------:R-:W-:-:S03]  /*2db0*/  R2UR UR7, R4 ;  /* 0x00000000040772ca */ /* 0x000fc600000e0000 */
        /* <DEDUP_REMOVED lines=17> */
[----:B------:R-:W-:-:S04]  /*2ed0*/  ULOP3.LUT UR4, UR6, UR9, URZ, 0x3c, !UPT ;  /* 0x0000000906047292 */ /* 0x000fc8000f8e3c3f */
[----:B------:R-:W-:-:S05]  /*2ee0*/  UISETP.GE.AND UP0, UPT, UR4, URZ, UPT ;  /* 0x0000003f0400728c */ /* 0x000fca000bf06270 */
[----:B------:R-:W-:Y:S02]  /*2ef0*/  @UP1 UIADD3 UR5, UR5, 0x1, URZ ;  /* 0x0000000105051890 */ /* 0x000fe4000fffe03f */
[----:B------:R-:W-:-:S05]  /*2f00*/  UISETP.NE.AND UP1, UPT, UR9, URZ, UPT ;  /* 0x0000003f0900728c */ /* 0x000fca000bf25270 */
[----:B------:R-:W-:Y:S02]  /*2f10*/  UMOV UR4, UR5 ;  /* 0x0000000500047c82 */ /* 0x000fe40008000000 */
[----:B------:R-:W-:-:S04]  /*2f20*/  @!UP0 UIADD3 UR4, -UR4, URZ, URZ ;  /* 0x0000003f04048290 */ /* 0x000fc8000fffe13f */
[----:B------:R-:W-:-:S12]  /*2f30*/  @!UP1 ULOP3.LUT UR4, URZ, UR9, URZ, 0x33, !UPT ;  /* 0x000000093f049292 */ /* 0x000fd8000f8e333f */
.L_x_4057:
[----:B------:R-:W-:Y:S02]  /*2f40*/  UIMAD UR61, UR61, UR4, URZ ;  /* 0x000000043d3d72a4 */ /* 0x000fe4000f8e023f */
[----:B------:R-:W-:Y:S01]  /*2f50*/  IMAD.U32 R3, RZ, RZ, UR4 ;  /* 0x00000004ff037e24 */ /* 0x000fe2000f8e00ff */
[----:B------:R-:W-:Y:S01]  /*2f60*/  PLOP3.LUT P0, PT, PT, PT, PT, 0x80, 0x0 ;  /* 0x000000000000781c */ /* 0x000fe20003f0f070 */
[----:B------:R-:W-:Y:S01]  /*2f70*/  IMAD.MOV.U32 R2, RZ, RZ, RZ ;  /* 0x000000ffff027224 */ /* 0x000fe200078e00ff */
[----:B------:R-:W-:Y:S01]  /*2f80*/  CS2R R150, SRZ ;  /* 0x0000000000967805 */ /* 0x000fe2000001ff00 */
[----:B------:R-:W-:Y:S01]  /*2f90*/  IMAD.MOV.U32 R4, RZ, RZ, RZ ;  /* 0x000000ffff047224 */ /* 0x000fe200078e00ff */
[----:B------:R-:W-:Y:S02]  /*2fa0*/  VIADDMNMX R22, R3, UR61, R22, PT ;  /* 0x0000003d03167c46 */ /* 0x000fe4000b800116 */
[----:B------:R-:W-:Y:S02]  /*2fb0*/  CS2R R148, SRZ ;  /* 0x0000000000947805 */ /* 0x000fe4000001ff00 */
[----:B------:R-:W-:-:S02]  /*2fc0*/  CS2R R146, SRZ ;  /* 0x0000000000927805 */ /* 0x000fc4000001ff00 */
[----:B------:R-:W-:Y:S02]  /*2fd0*/  CS2R R144, SRZ ;  /* 0x0000000000907805 */ /* 0x000fe4000001ff00 */
[----:B------:R-:W-:Y:S02]  /*2fe0*/  ISETP.GT.AND P1, PT, R22, UR61, PT ;  /* 0x0000003d16007c0c */ /* 0x000fe4000bf24270 */
        /* <DEDUP_REMOVED lines=86> */
[----:B------:R-:W-:Y:S01]  /*3550*/  MOV R8, 0x70 ;  /* 0x0000007000087802 */ /* 0x000fe20000000f00 */
[----:B------:R-:W-:Y:S02]  /*3560*/  IMAD.U32 R6, RZ, RZ, UR4 ;  /* 0x00000004ff067e24 */ /* 0x000fe4000f8e00ff */
[----:B------:R-:W-:-:S02]  /*3570*/  IMAD.U32 R7, RZ, RZ, UR5 ;  /* 0x00000005ff077e24 */ /* 0x000fc4000f8e00ff */
[----:B------:R-:W-:Y:S02]  /*3580*/  IMAD.U32 R11, RZ, RZ, UR7 ;  /* 0x00000007ff0b7e24 */ /* 0x000fe4000f8e00ff */
[----:B------:R-:W-:Y:S02]  /*3590*/  IMAD.MOV.U32 R12, RZ, RZ, 0x1 ;  /* 0x00000001ff0c7424 */ /* 0x000fe400078e00ff */
[----:B0-----:R-:W-:-:S07]  /*35a0*/  IMAD.MOV.U32 R13, RZ, RZ, RZ ;  /* 0x000000ffff0d7224 */ /* 0x001fce00078e00ff */
[----:B------:R-:W-:-:S07]  /*35b0*/  LEPC R20, `(.L_x_4058) ;  /* 0x000000001014794e */ /* 0x000fce0000000000 */
[----:B-1----:R-:W-:Y:S05]  /*35c0*/  CALL.ABS.NOINC R2 ;  /* 0x0000000002007343 */ /* 0x002fea0003c00000 */
.L_x_4058:
        /* <DEDUP_REMOVED lines=11> */
.L_x_4149:
[----:B------:R-:W2:Y:S01]  /*3680*/  LDL R0, [R1+0x4] ;  /* 0x0000040001007983 */ /* 0x000ea20000100800 */
[----:B------:R-:W-:Y:S02]  /*3690*/  LEA.HI R9, R9, R6, RZ, 0x3 ;  /* 0x0000000609097211 */ /* 0x000fe400078f18ff */
[----:B------:R-:W-:Y:S02]  /*36a0*/  LEA.HI R4, R4, R7, RZ, 0x5 ;  /* 0x0000000704047211 */ /* 0x000fe400078f28ff */
[----:B------:R-:W-:Y:S02]  /*36b0*/  LOP3.LUT R9, R9, 0xfffffff8, RZ, 0xc0, !PT ;  /* 0xfffffff809097812 */ /* 0x000fe400078ec0ff */
[----:B------:R-:W-:-:S03]  /*36c0*/  SHF.R.S32.HI R4, RZ, 0x5, R4 ;  /* 0x00000005ff047819 */ /* 0x000fc60000011404 */
[----:B------:R-:W-:-:S04]  /*36d0*/  IMAD.IADD R9, R6, 0x1, -R9 ;  /* 0x0000000106097824 */ /* 0x000fc800078e0a09 */
[----:B------:R-:W-:Y:S01]  /*36e0*/  IMAD R192, R4, 0x10, R9 ;  /* 0x0000001004c07824 */ /* 0x000fe200078e0209 */
[----:B--2---:R-:W-:Y:S02]  /*36f0*/  R2UR UR4, R0 ;  /* 0x00000000000472ca */ /* 0x004fe400000e0000 */
[----:B------:R-:W-:Y:S01]  /*3700*/  LOP3.LUT R0, R3, 0x7ffffffc, RZ, 0xc0, !PT ;  /* 0x7ffffffc03007812 */ /* 0x000fe200078ec0ff */
[----:B------:R-:W-:-:S04]  /*3710*/  IMAD.IADD R3, R17, 0x1, -R2 ;  /* 0x0000000111037824 */ /* 0x000fc800078e0a02 */
        /* <DEDUP_REMOVED lines=8> */
.L_x_4060:
[----:B------:R1:W2:Y:S01]  /*37a0*/  SYNCS.PHASECHK.TRANS64.TRYWAIT P1, [R198+URZ+0x38830], R5 ;  /* 0x03883005c60075a7 */ /* 0x0002a2000802017f */
[----:B------:R-:W-:Y:S05]  /*37b0*/  @!P0 BRA `(.L_x_4061) ;  /* 0x0000000000048947 */ /* 0x000fea0003800000 */
[----:B------:R-:W-:Y:S01]  /*37c0*/  BPT.TRAP 0x1 ;  /* 0x000000040000795c */ /* 0x000fe20000300000 */
.L_x_4061:
[----:B--2---:R-:W-:Y:S05]  /*37d0*/  @P1 BRA `(.L_x_4062) ;  /* 0x0000000000081947 */ /* 0x004fea0003800000 */
[----:B------:R-:W2:Y:S02]  /*37e0*/  SYNCS.PHASECHK.TRANS64.TRYWAIT P1, [R198+URZ+0x38830], R5 ;  /* 0x03883005c60075a7 */ /* 0x000ea4000802017f */
[----:B--2---:R-:W-:Y:S05]  /*37f0*/  @!P1 BRA `(.L_x_4063) ;  /* 0x0000010800149947 */ /* 0x004fea0003800000 */
.L_x_4062:
        /* <DEDUP_REMOVED lines=35> */
[----:B------:R-:W-:Y:S01]  /*3a30*/  MOV R8, UR8 ;  /* 0x0000000800087c02 */ /* 0x000fe20008000f00 */
        /* <DEDUP_REMOVED lines=29> */
.L_x_4150:
[----:B------:R-:W-:Y:S05]  /*3c10*/  @!P0 BRA `(.L_x_4065) ;  /* 0x0000000000048947 */ /* 0x000fea0003800000 */
[----:B------:R-:W-:Y:S01]  /*3c20*/  BPT.TRAP 0x1 ;  /* 0x000000040000795c */ /* 0x000fe20000300000 */
.L_x_4065:
[----:B------:R4:W0:Y:S01]  /*3c30*/  SYNCS.PHASECHK.TRANS64.TRYWAIT P1, [R198+URZ+0x38850], R5 ;  /* 0x03885005c60075a7 */ /* 0x000822000802017f */
[----:B------:R-:W-:Y:S05]  /*3c40*/  @!P0 BRA `(.L_x_4066) ;  /* 0x0000000000048947 */ /* 0x000fea0003800000 */
[----:B------:R-:W-:Y:S01]  /*3c50*/  BPT.TRAP 0x1 ;  /* 0x000000040000795c */ /* 0x000fe20000300000 */
.L_x_4066:
        /* <DEDUP_REMOVED lines=11> */
.L_x_4067:
[----:B------:R-:W-:Y:S01]  /*3d10*/  R2UR UR4, R0 ;  /* 0x00000000000472ca */ /* 0x000fe200000e0000 */
[----:B------:R-:W-:Y:S01]  /*3d20*/  WARPGROUP.ARRIVE ;  /* 0x00000000000079c5 */ /* 0x000fe20000000000 */
[----:B------:R-:W-:Y:S01]  /*3d30*/  R2UR UR6, R18 ;  /* 0x00000000120672ca */ /* 0x000fe200000e0000 */
        /* <DEDUP_REMOVED lines=9> */
[----:B------:R-:W-:Y:S01]  /*3dd0*/  VIADD R4, R0, 0x4 ;  /* 0x0000000400047836 */ /* 0x000fe20000000000 */
[----:B------:R-:W-:Y:S01]  /*3de0*/  UMOV UR8, UR4 ;  /* 0x0000000400087c82 */ /* 0x000fe20008000000 */
[----:B-1234-:R-:W-:Y:S01]  /*3df0*/  VIADD R5, R18, 0x4 ;  /* 0x0000000412057836 */ /* 0x01efe20000000000 */
[----:B------:R-:W-:Y:S01]  /*3e00*/  UMOV UR4, UR8 ;  /* 0x0000000800047c82 */ /* 0x000fe20008000000 */
[----:B------:R-:W-:Y:S01]  /*3e10*/  IMAD.U32 R6, RZ, RZ, UR8 ;  /* 0x00000008ff067e24 */ /* 0x000fe2000f8e00ff */
[----:B------:R-:W-:Y:S01]  /*3e20*/  HGMMA.64x64x16.F32.BF16 R24, gdesc[UR4], R24, gsb0 ;  /* 0x00e00000041879f0 */ /* 0x000fe20008001818 */
[----:B------:R-:W-:Y:S01]  /*3e30*/  R2UR UR4, R2 ;  /* 0x00000000020472ca */ /* 0x000fe200000e0000 */
[----:B------:R-:W-:Y:S01]  /*3e40*/  UMOV UR5, UR9 ;  /* 0x0000000900057c82 */ /* 0x000fe20008000000 */
[----:B------:R-:W-:Y:S01]  /*3e50*/  R2UR UR6, R3 ;  /* 0x00000000030672ca */ /* 0x000fe200000e0000 */
[----:B------:R-:W-:Y:S01]  /*3e60*/  UMOV UR7, 0x40000040 ;  /* 0x4000004000077882 */ /* 0x000fe20000000000 */
[----:B------:R-:W-:Y:S01]  /*3e70*/  MOV R3, UR9 ;  /* 0x0000000900037c02 */ /* 0x000fe20008000f00 */
[----:B------:R-:W-:Y:S01]  /*3e80*/  UMOV UR9, 0x40000040 ;  /* 0x4000004000097882 */ /* 0x000fe20000000000 */
[----:B------:R-:W-:Y:S01]  /*3e90*/  VIADD R12, R0, 0x6 ;  /* 0x00000006000c7836 */ /* 0x000fe20000000000 */
[----:B------:R-:W-:Y:S01]  /*3ea0*/  UMOV UR15, 0x40000040 ;  /* 0x40000040000f7882 */ /* 0x000fe20000000000 */
[----:B------:R-:W-:Y:S01]  /*3eb0*/  VIADD R13, R18, 0x6 ;  /* 0x00000006120d7836 */ /* 0x000fe20000000000 */
[----:B------:R-:W-:Y:S01]  /*3ec0*/  UMOV UR17, 0x40000040 ;  /* 0x4000004000117882 */ /* 0x000fe20000000000 */
[----:B------:R-:W-:Y:S01]  /*3ed0*/  VIADD R19, R0, 0x200 ;  /* 0x0000020000137836 */ /* 0x000fe20000000000 */
[----:B------:R-:W-:Y:S01]  /*3ee0*/  UMOV UR19, 0x40000040 ;  /* 0x4000004000137882 */ /* 0x000fe20000000000 */
[----:B------:R-:W-:Y:S01]  /*3ef0*/  VIADD R20, R18, 0x200 ;  /* 0x0000020012147836 */ /* 0x000fe20000000000 */
        /* <DEDUP_REMOVED lines=20> */
[----:B------:R-:W-:Y:S01]  /*4040*/  VIADD R184, R0, 0x800 ;  /* 0x0000080000b87836 */ /* 0x000fe20000000000 */
        /* <DEDUP_REMOVED lines=12> */
[----:B------:R-:W-:Y:S01]  /*4110*/  IMAD.U32 R5, RZ, RZ, UR9 ;  /* 0x00000009ff057e24 */ /* 0x000fe2000f8e00ff */
[----:B------:R-:W-:-:S08]  /*4120*/  UMOV UR9, 0x40000040 ;  /* 0x4000004000097882 */ /* 0x000fd00000000000 */
        /* <DEDUP_REMOVED lines=34> */
[----:B------:R-:W-:Y:S01]  /*4350*/  VIADD R20, R18, 0x400 ;  /* 0x0000040012147836 */ /* 0x000fe20000000000 */
[----:B------:R-:W-:-:S04]  /*4360*/  IADD3 R19, R0, 0x400, RZ ;  /* 0x0000040000137810 */ /* 0x000fc80007ffe0ff */
        /* <DEDUP_REMOVED lines=31> */
[----:B------:R-:W-:Y:S02]  /*4560*/  WARPGROUP.DEPBAR.LE gsb0, 0x0 ;  /* 0x00008000000079c5 */ /* 0x000fe40000010000 */
[----:B------:R-:W-:-:S06]  /*4570*/  WARPGROUP.ARRIVE ;  /* 0x00000000000079c5 */ /* 0x000fcc0000000000 */
[----:B------:R-:W-:Y:S01]  /*4580*/  HGMMA.64x64x16.F32.BF16 R24, gdesc[UR4], R24, gsb0 ;  /* 0x00e00000041879f0 */ /* 0x000fe20008001818 */
[----:B0-----:R-:W-:Y:S02]  /*4590*/  ISETP.GT.AND P1, PT, R19, 0x7f, PT ;  /* 0x0000007f1300780c */ /* 0x001fe40003f24270 */
[----:B------:R-:W-:Y:S02]  /*45a0*/  IADD3 R19, R18, 0x800, RZ ;  /* 0x0000080012137810 */ /* 0x000fe40007ffe0ff */
[----:B------:R-:W-:Y:S02]  /*45b0*/  SEL R20, RZ, 0x2, !P1 ;  /* 0x00000002ff147807 */ /* 0x000fe40004800000 */
[C---:B------:R-:W-:Y:S02]  /*45c0*/  SEL R56, R58.reuse, 0x2, P1 ;  /* 0x000000023a387807 */ /* 0x040fe40000800000 */
[----:B------:R-:W-:Y:S01]  /*45d0*/  SEL R58, R58, 0x6, !P1 ;  /* 0x000000063a3a7807 */ /* 0x000fe20004800000 */
[----:B------:R-:W-:-:S02]  /*45e0*/  IMAD.IADD R21, R20, 0x1, R184 ;  /* 0x0000000114157824 */ /* 0x000fc400078e02b8 */
        /* <DEDUP_REMOVED lines=167> */
[C---:B------:R-:W-:Y:S01]  /*5060*/  IADD3 R20, R56.reuse, R199, RZ ;  /* 0x000000c738147210 */ /* 0x040fe20007ffe0ff */
[--C-:B------:R-:W-:Y:S02]  /*5070*/  IMAD.IADD R56, R56, 0x1, R21.reuse ;  /* 0x0000000138387824 */ /* 0x100fe400078e0215 */
[----:B------:R-:W-:Y:S02]  /*5080*/  IMAD.IADD R21, R58, 0x1, R21 ;  /* 0x000000013a157824 */ /* 0x000fe400078e0215 */
[----:B------:R-:W-:Y:S01]  /*5090*/  IMAD.MOV.U32 R59, RZ, RZ, 0x40 ;  /* 0x00000040ff3b7424 */ /* 0x000fe200078e00ff */
        /* <DEDUP_REMOVED lines=17> */
[----:B------:R-:W-:-:S04]  /*51b0*/  SEL R21, R21, 0xf80, P1 ;  /* 0x00000f8015157807 */ /* 0x000fc80000800000 */
        /* <DEDUP_REMOVED lines=17> */
.L_x_4069:
[----:B------:R-:W-:Y:S01]  /*52d0*/  LEA.HI R20, R57, R152, RZ, 0x2 ;  /* 0x0000009839147211 */ /* 0x000fe200078f10ff */
[----:B------:R-:W-:Y:S01]  /*52e0*/  UISETP.NE.AND UP0, UPT, UR60, URZ, UPT ;  /* 0x0000003f3c00728c */ /* 0x000fe2000bf05270 */
[----:B------:R-:W-:Y:S01]  /*52f0*/  VIADD R61, R192, UR38 ;  /* 0x00000026c03d7c36 */ /* 0x000fe20008000000 */
[----:B------:R-:W0:Y:S01]  /*5300*/  LDC R169, c[0x0][0x288] ;  /* 0x0000a200ffa97b82 */ /* 0x000e220000000800 */
[----:B------:R-:W-:Y:S01]  /*5310*/  LOP3.LUT R21, R20, 0xfffffffc, RZ, 0xc0, !PT ;  /* 0xfffffffc14157812 */ /* 0x000fe200078ec0ff */
[----:B------:R-:W-:Y:S01]  /*5320*/  IMAD R56, R22, -0x40, R59 ;  /* 0xffffffc016387824 */ /* 0x000fe200078e023b */
[----:B------:R-:W-:Y:S01]  /*5330*/  ULDC UR7, c[0x0][0x2f0] ;  /* 0x0000bc0000077ab9 */ /* 0x000fe20000000800 */
[----:B------:R-:W-:Y:S01]  /*5340*/  PLOP3.LUT P1, PT, PT, PT, UP0, 0x80, 0x0 ;  /* 0x000000000000781c */ /* 0x000fe20003f2f008 */
[----:B------:R-:W-:Y:S01]  /*5350*/  UMOV UR11, 0x40000040 ;  /* 0x40000040000b7882 */ /* 0x000fe20000000000 */
[----:B------:R-:W-:Y:S01]  /*5360*/  IMAD.IADD R21, R152, 0x1, -R21 ;  /* 0x0000000198157824 */ /* 0x000fe200078e0a15 */
[----:B------:R-:W-:Y:S01]  /*5370*/  PLOP3.LUT P2, PT, PT, PT, UP0, 0x80, 0x0 ;  /* 0x000000000000781c */ /* 0x000fe20003f4f008 */
[----:B------:R-:W-:Y:S01]  /*5380*/  VIADD R58, R56, 0x1 ;  /* 0x00000001383a7836 */ /* 0x000fe20000000000 */
[----:B------:R-:W-:Y:S01]  /*5390*/  @UP0 ULDC UR6, c[0x0][0x44c] ;  /* 0x0001130000060ab9 */ /* 0x000fe20000000800 */
[C---:B------:R-:W-:Y:S01]  /*53a0*/  R2UR UR10, R193.reuse ;  /* 0x00000000c10a72ca */ /* 0x040fe200000e0000 */
[----:B------:R-:W-:Y:S01]  /*53b0*/  VIADD R216, R193, 0x80 ;  /* 0x00000080c1d87836 */ /* 0x000fe20000000000 */
[----:B------:R-:W-:Y:S01]  /*53c0*/  LEA.HI R20, R21, R21, RZ, 0x1 ;  /* 0x0000001515147211 */ /* 0x000fe200078f08ff */
[----:B------:R-:W-:-:S03]  /*53d0*/  IMAD R58, R195, UR7, R58 ;  /* 0x00000007c33a7c24 */ /* 0x000fc6000f8e023a */
[----:B------:R-:W-:-:S05]  /*53e0*/  LOP3.LUT R20, R20, 0x1ffffffe, RZ, 0xc0, !PT ;  /* 0x1ffffffe14147812 */ /* 0x000fca00078ec0ff */
[----:B------:R-:W-:Y:S01]  /*53f0*/  IMAD.IADD R20, R21, 0x1, -R20 ;  /* 0x0000000115147824 */ /* 0x000fe200078e0a14 */
[----:B0-----:R-:W-:-:S03]  /*5400*/  IADD3 R58, R58, -R169, -R196 ;  /* 0x800000a93a3a7210 */ /* 0x001fc60007ffe8c4 */
[----:B------:R-:W-:-:S04]  /*5410*/  IMAD R186, R20, 0x8, R61 ;  /* 0x0000000814ba7824 */ /* 0x000fc800078e023d */
[----:B------:R-:W-:Y:S01]  /*5420*/  @P1 IMAD.HI.U32 R21, R186, UR6, RZ ;  /* 0x00000006ba151c27 */ /* 0x000fe2000f8e00ff */
[----:B------:R-:W-:-:S03]  /*5430*/  @UP0 ULDC UR6, c[0x0][0x450] ;  /* 0x0001140000060ab9 */ /* 0x000fc60000000800 */
[----:B------:R-:W-:Y:S01]  /*5440*/  IMAD.MOV.U32 R20, RZ, RZ, R186 ;  /* 0x000000ffff147224 */ /* 0x000fe200078e00ba */
[----:B------:R-:W-:Y:S01]  /*5450*/  @P2 SHF.R.U32.HI R20, RZ, UR6, R21 ;  /* 0x00000006ff142c19 */ /* 0x000fe20008011615 */
[----:B------:R-:W-:Y:S01]  /*5460*/  IMAD R21, R195, UR7, R56 ;  /* 0x00000007c3157c24 */ /* 0x000fe2000f8e0238 */
[----:B------:R-:W-:-:S03]  /*5470*/  ULDC UR6, c[0x0][0xa80] ;  /* 0x0002a00000067ab9 */ /* 0x000fc60000000800 */
[----:B------:R-:W0:Y:S01]  /*5480*/  SHFL.IDX PT, R60, R20, RZ, 0x1c1f ;  /* 0x001c1fff143c7589 */ /* 0x000e2200000e0000 */
[----:B------:R-:W-:-:S03]  /*5490*/  IMAD.IADD R21, R21, 0x1, -R196 ;  /* 0x0000000115157824 */ /* 0x000fc600078e0ac4 */
[----:B------:R-:W1:Y:S02]  /*54a0*/  SHFL.IDX PT, R20, R20, 0x1, 0x1c1f ;  /* 0x003c1f0014147f89 */ /* 0x000e6400000e0000 */
[----:B0-----:R-:W-:-:S04]  /*54b0*/  VIADDMNMX R60, R60, R58, R21, PT ;  /* 0x0000003a3c3c7246 */ /* 0x001fc80003800115 */
        /* <DEDUP_REMOVED lines=45> */
[----:B------:R-:W-:Y:S02]  /*5790*/  FMNMX.FTZ R56, R52, R61, !PT ;  /* 0x0000003d34387209 */ /* 0x000fe40007810000 */
[----:B-1----:R-:W-:Y:S02]  /*57a0*/  VIADDMNMX R21, R20, R58, R21, PT ;  /* 0x0000003a14157246 */ /* 0x002fe40003800115 */
[----:B------:R-:W-:-:S02]  /*57b0*/  FMNMX.FTZ R56, R53, R56, !PT ;  /* 0x0000003835387209 */ /* 0x000fc40007810000 */
[C---:B------:R-:W-:Y:S02]  /*57c0*/  ISETP.GT.AND P1, PT, R21.reuse, RZ, PT ;  /* 0x000000ff1500720c */ /* 0x040fe40003f24270 */
[C---:B------:R-:W-:Y:S01]  /*57d0*/  ISETP.GT.AND P2, PT, R21.reuse, 0x1, PT ;  /* 0x000000011500780c */ /* 0x040fe20003f44270 */
[----:B------:R-:W0:Y:S01]  /*57e0*/  SHFL.BFLY PT, R61, R56, 0x2, 0x1f ;  /* 0x0c401f00383d7f89 */ /* 0x000e2200000e0000 */
[----:B------:R-:W-:Y:S02]  /*57f0*/  ISETP.GT.AND P3, PT, R21, 0x8, PT ;  /* 0x000000081500780c */ /* 0x000fe40003f64270 */
[----:B------:R-:W-:Y:S02]  /*5800*/  FSEL R26, R26, -INF , P1 ;  /* 0xff8000001a1a7808 */ /* 0x000fe40000800000 */
[----:B------:R-:W-:Y:S02]  /*5810*/  FSEL R27, R27, -INF , P2 ;  /* 0xff8000001b1b7808 */ /* 0x000fe40001000000 */
[----:B------:R-:W-:-:S02]  /*5820*/  ISETP.GT.AND P1, PT, R21, 0x9, PT ;  /* 0x000000091500780c */ /* 0x000fc40003f24270 */
[----:B------:R-:W-:Y:S02]  /*5830*/  FSEL R30, R30, -INF , P3 ;  /* 0xff8000001e1e7808 */ /* 0x000fe40001800000 */
[----:B------:R-:W-:Y:S02]  /*5840*/  ISETP.GT.AND P2, PT, R21, 0x10, PT ;  /* 0x000000101500780c */ /* 0x000fe40003f44270 */
[----:B------:R-:W-:Y:S02]  /*5850*/  FSEL R31, R31, -INF , P1 ;  /* 0xff8000001f1f7808 */ /* 0x000fe40000800000 */
[C---:B------:R-:W-:Y:S02]  /*5860*/  ISETP.GT.AND P1, PT, R21.reuse, 0x11, PT ;  /* 0x000000111500780c */ /* 0x040fe40003f24270 */
[----:B------:R-:W-:Y:S02]  /*5870*/  FSEL R34, R34, -INF , P2 ;  /* 0xff80000022227808 */ /* 0x000fe40001000000 */
[----:B------:R-:W-:-:S02]  /*5880*/  ISETP.GT.AND P2, PT, R21, 0x18, PT ;  /* 0x000000181500780c */ /* 0x000fc40003f44270 */
[----:B------:R-:W-:Y:S02]  /*5890*/  FSEL R35, R35, -INF , P1 ;  /* 0xff80000023237808 */ /* 0x000fe40000800000 */
[----:B------:R-:W-:Y:S02]  /*58a0*/  ISETP.GT.AND P1, PT, R21, 0x19, PT ;  /* 0x000000191500780c */ /* 0x000fe40003f24270 */
[----:B0-----:R-:W-:Y:S02]  /*58b0*/  FMNMX.FTZ R185, R56, R61, !PT ;  /* 0x0000003d38b97209 */ /* 0x001fe40007810000 */
[----:B------:R-:W-:Y:S02]  /*58c0*/  FMNMX.FTZ R61, R26, R27, !PT ;  /* 0x0000001b1a3d7209 */ /* 0x000fe40007810000 */
[----:B------:R-:W-:Y:S01]  /*58d0*/  FSEL R38, R38, -INF , P2 ;  /* 0xff80000026267808 */ /* 0x000fe20001000000 */
[----:B------:R-:W0:Y:S01]  /*58e0*/  SHFL.BFLY PT, R58, R185, 0x1, 0x1f ;  /* 0x0c201f00b93a7f89 */ /* 0x000e2200000e0000 */
[----:B------:R-:W-:-:S02]  /*58f0*/  FMNMX.FTZ R20, R30, R61, !PT ;  /* 0x0000003d1e147209 */ /* 0x000fc40007810000 */
[----:B------:R-:W-:Y:S02]  /*5900*/  ISETP.GT.AND P2, PT, R21, 0x20, PT ;  /* 0x000000201500780c */ /* 0x000fe40003f44270 */
[----:B------:R-:W-:Y:S02]  /*5910*/  FMNMX.FTZ R61, R31, R20, !PT ;  /* 0x000000141f3d7209 */ /* 0x000fe40007810000 */
[----:B------:R-:W-:Y:S02]  /*5920*/  FSEL R39, R39, -INF , P1 ;  /* 0xff80000027277808 */ /* 0x000fe40000800000 */
[----:B------:R-:W-:Y:S02]  /*5930*/  FMNMX.FTZ R20, R34, R61, !PT ;  /* 0x0000003d22147209 */ /* 0x000fe40007810000 */
[----:B------:R-:W-:Y:S02]  /*5940*/  ISETP.GT.AND P1, PT, R21, 0x21, PT ;  /* 0x000000211500780c */ /* 0x000fe40003f24270 */
[----:B------:R-:W-:-:S02]  /*5950*/  FMNMX.FTZ R61, R35, R20, !PT ;  /* 0x00000014233d7209 */ /* 0x000fc40007810000 */
[----:B------:R-:W-:Y:S02]  /*5960*/  FSEL R42, R42, -INF , P2 ;  /* 0xff8000002a2a7808 */ /* 0x000fe40001000000 */
[----:B------:R-:W-:Y:S02]  /*5970*/  FMNMX.FTZ R20, R38, R61, !PT ;  /* 0x0000003d26147209 */ /* 0x000fe40007810000 */
[----:B------:R-:W-:Y:S02]  /*5980*/  ISETP.GT.AND P2, PT, R21, 0x28, PT ;  /* 0x000000281500780c */ /* 0x000fe40003f44270 */
[----:B------:R-:W-:Y:S02]  /*5990*/  FMNMX.FTZ R61, R39, R20, !PT ;  /* 0x00000014273d7209 */ /* 0x000fe40007810000 */
[----:B------:R-:W-:Y:S02]  /*59a0*/  FSEL R43, R43, -INF , P1 ;  /* 0xff8000002b2b7808 */ /* 0x000fe40000800000 */
[----:B0-----:R-:W-:-:S02]  /*59b0*/  FMNMX.FTZ R185, R185, R58, !PT ;  /* 0x0000003ab9b97209 */ /* 0x001fc40007810000 */
[----:B------:R-:W-:Y:S02]  /*59c0*/  FMNMX.FTZ R20, R42, R61, !PT ;  /* 0x0000003d2a147209 */ /* 0x000fe40007810000 */
[----:B------:R-:W-:Y:S01]  /*59d0*/  ISETP.GT.AND P3, PT, R21, 0x29, PT ;  /* 0x000000291500780c */ /* 0x000fe20003f64270 */
[----:B------:R-:W-:Y:S01]  /*59e0*/  FMUL.FTZ R56, R185, UR6 ;  /* 0x00000006b9387c20 */ /* 0x000fe20008410000 */
[----:B------:R-:W-:Y:S02]  /*59f0*/  FSEL R46, R46, -INF , P2 ;  /* 0xff8000002e2e7808 */ /* 0x000fe40001000000 */
[----:B------:R-:W-:Y:S02]  /*5a00*/  FMNMX.FTZ R61, R43, R20, !PT ;  /* 0x000000142b3d7209 */ /* 0x000fe40007810000 */
[----:B------:R-:W-:Y:S02]  /*5a10*/  FSETP.NEU.FTZ.AND P4, PT, R185, -INF , PT ;  /* 0xff800000b900780b */ /* 0x000fe40003f9d000 */
[----:B------:R-:W-:-:S02]  /*5a20*/  ISETP.GT.AND P1, PT, R21, 0x30, PT ;  /* 0x000000301500780c */ /* 0x000fc40003f24270 */
[----:B------:R-:W-:Y:S02]  /*5a30*/  FSEL R47, R47, -INF , P3 ;  /* 0xff8000002f2f7808 */ /* 0x000fe40001800000 */
[----:B------:R-:W-:Y:S02]  /*5a40*/  FMNMX.FTZ R20, R46, R61, !PT ;  /* 0x0000003d2e147209 */ /* 0x000fe40007810000 */
[----:B------:R-:W-:Y:S02]  /*5a50*/  FSEL R56, R56, RZ, P4 ;  /* 0x000000ff38387208 */ /* 0x000fe40002000000 */
[----:B------:R-:W-:Y:S02]  /*5a60*/  ISETP.GT.AND P2, PT, R21, 0x31, PT ;  /* 0x000000311500780c */ /* 0x000fe40003f44270 */
[----:B------:R-:W-:Y:S01]  /*5a70*/  FSEL R50, R50, -INF , P1 ;  /* 0xff80000032327808 */ /* 0x000fe20000800000 */
[--C-:B------:R-:W-:Y:S01]  /*5a80*/  FFMA.FTZ R58, R24, UR6, -R56.reuse ;  /* 0x00000006183a7c23 */ /* 0x100fe20008010838 */
[----:B------:R-:W-:Y:S01]  /*5a90*/  FMNMX.FTZ R61, R47, R20, !PT ;  /* 0x000000142f3d7209 */ /* 0x000fe20007810000 */
[--C-:B------:R-:W-:Y:S01]  /*5aa0*/  FFMA.FTZ R171, R25, UR6, -R56.reuse ;  /* 0x0000000619ab7c23 */ /* 0x100fe20008010838 */
[----:B------:R-:W-:Y:S01]  /*5ab0*/  ISETP.GT.AND P1, PT, R21, 0x38, PT ;  /* 0x000000381500780c */ /* 0x000fe20003f24270 */
[--C-:B------:R-:W-:Y:S01]  /*5ac0*/  FFMA.FTZ R175, R29, UR6, -R56.reuse ;  /* 0x000000061daf7c23 */ /* 0x100fe20008010838 */
        /* <DEDUP_REMOVED lines=10> */
[----:B------:R-:W-:Y:S01]  /*5b70*/  FSEL R55, R55, -INF , P2 ;  /* 0xff80000037377808 */ /* 0x000fe20001000000 */
        /* <DEDUP_REMOVED lines=9> */
[----:B------:R-:W-:Y:S01]  /*5c10*/  FFMA.FTZ R207, R53, UR6, -R56 ;  /* 0x0000000635cf7c23 */ /* 0x000fe20008010838 */
[----:B------:R-:W0:Y:S01]  /*5c20*/  SHFL.BFLY PT, R21, R24, 0x2, 0x1f ;  /* 0x0c401f0018157f89 */ /* 0x000e2200000e0000 */
[----:B------:R-:W-:Y:S08]  /*5c30*/  MUFU.EX2 R20, R58 ;  /* 0x0000003a00147308 */ /* 0x000ff00000000800 */
[----:B------:R-:W1:Y:S08]  /*5c40*/  MUFU.EX2 R171, R171 ;  /* 0x000000ab00ab7308 */ /* 0x000e700000000800 */
[----:B------:R-:W-:Y:S01]  /*5c50*/  MUFU.EX2 R172, R172 ;  /* 0x000000ac00ac7308 */ /* 0x000fe20000000800 */
[----:B0-----:R-:W-:-:S07]  /*5c60*/  FMNMX.FTZ R21, R24, R21, !PT ;  /* 0x0000001518157209 */ /* 0x001fce0007810000 */
[----:B------:R-:W0:Y:S01]  /*5c70*/  MUFU.EX2 R175, R175 ;  /* 0x000000af00af7308 */ /* 0x000e220000000800 */
[CC--:B------:R-:W-:Y:S02]  /*5c80*/  LEA.HI R24, R57.reuse, R152.reuse, RZ, 0x4 ;  /* 0x0000009839187211 */ /* 0x0c0fe400078f20ff */
[----:B------:R-:W-:Y:S01]  /*5c90*/  LEA.HI R57, R57, R152, RZ, 0x5 ;  /* 0x0000009839397211 */ /* 0x000fe200078f28ff */
[----:B------:R-:W2:Y:S01]  /*5ca0*/  SHFL.BFLY PT, R168, R21, 0x1, 0x1f ;  /* 0x0c201f0015a87f89 */ /* 0x000ea200000e0000 */
[----:B------:R-:W-:Y:S02]  /*5cb0*/  LOP3.LUT R25, R24, 0xfffffff0, RZ, 0xc0, !PT ;  /* 0xfffffff018197812 */ /* 0x000fe400078ec0ff */
[----:B------:R-:W-:Y:S01]  /*5cc0*/  SHF.R.U32.HI R24, RZ, 0x1, R24 ;  /* 0x00000001ff187819 */ /* 0x000fe20000011618 */
[----:B------:R-:W-:Y:S01]  /*5cd0*/  IMAD.SHL.U32 R57, R57, 0x20, RZ ;  /* 0x0000002039397824 */ /* 0x000fe200078e00ff */
[----:B------:R-:W-:Y:S01]  /*5ce0*/  MUFU.EX2 R176, R176 ;  /* 0x000000b000b07308 */ /* 0x000fe20000000800 */
[----:B------:R-:W-:Y:S01]  /*5cf0*/  IMAD.IADD R25, R152, 0x1, -R25 ;  /* 0x0000000198197824 */ /* 0x000fe200078e0a19 */
[----:B-1----:R-:W-:Y:S01]  /*5d00*/  F2FP.BF16.F32.PACK_AB R152, R171, R20 ;  /* 0x00000014ab98723e */ /* 0x002fe200000010ff */
[----:B------:R-:W-:Y:S01]  /*5d10*/  FADD.FTZ R171, R20, R171 ;  /* 0x000000ab14ab7221 */ /* 0x000fe20000010000 */
[----:B------:R-:W-:-:S04]  /*5d20*/  LOP3.LUT R57, R57, 0x7ffffc00, RZ, 0xc0, !PT ;  /* 0x7ffffc0039397812 */ /* 0x000fc800078ec0ff */
[----:B------:R-:W1:Y:S01]  /*5d30*/  MUFU.EX2 R179, R179 ;  /* 0x000000b300b37308 */ /* 0x000e620000000800 */
[----:B0-----:R-:W-:Y:S01]  /*5d40*/  F2FP.BF16.F32.PACK_AB R154, R175, R172 ;  /* 0x000000acaf9a723e */ /* 0x001fe200000010ff */
[----:B------:R-:W-:-:S04]  /*5d50*/  FADD.FTZ R172, R172, R171 ;  /* 0x000000abacac7221 */ /* 0x000fc80000010000 */
[----:B------:R-:W-:Y:S02]  /*5d60*/  FADD.FTZ R175, R175, R172 ;  /* 0x000000acafaf7221 */ /* 0x000fe40000010000 */
[----:B------:R-:W-:Y:S01]  /*5d70*/  MUFU.EX2 R180, R180 ;  /* 0x000000b400b47308 */ /* 0x000fe20000000800 */
[----:B--2---:R-:W-:-:S04]  /*5d80*/  FMNMX.FTZ R168, R21, R168, !PT ;  /* 0x000000a815a87209 */ /* 0x004fc80007810000 */
[C---:B------:R-:W-:Y:S01]  /*5d90*/  FSETP.NEU.FTZ.AND P1, PT, R168.reuse, -INF , PT ;  /* 0xff800000a800780b */ /* 0x040fe20003f3d000 */
[----:B------:R-:W-:Y:S02]  /*5da0*/  FMUL.FTZ R21, R168, UR6 ;  /* 0x00000006a8157c20 */ /* 0x000fe40008410000 */
[----:B------:R-:W0:Y:S01]  /*5db0*/  MUFU.EX2 R183, R183 ;  /* 0x000000b700b77308 */ /* 0x000e220000000800 */
[----:B-1----:R-:W-:Y:S01]  /*5dc0*/  F2FP.BF16.F32.PACK_AB R156, R179, R176 ;  /* 0x000000b0b39c723e */ /* 0x002fe200000010ff */
[----:B------:R-:W-:Y:S01]  /*5dd0*/  FADD.FTZ R176, R176, R175 ;  /* 0x000000afb0b07221 */ /* 0x000fe20000010000 */
[----:B------:R-:W-:-:S03]  /*5de0*/  FSEL R29, R21, RZ, P1 ;  /* 0x000000ff151d7208 */ /* 0x000fc60000800000 */
[----:B------:R-:W-:Y:S02]  /*5df0*/  FADD.FTZ R179, R179, R176 ;  /* 0x000000b0b3b37221 */ /* 0x000fe40000010000 */
[----:B------:R-:W-:Y:S01]  /*5e00*/  MUFU.EX2 R200, R200 ;  /* 0x000000c800c87308 */ /* 0x000fe20000000800 */
        /* <DEDUP_REMOVED lines=8> */
[--C-:B------:R-:W-:Y:S01]  /*5e90*/  FFMA.FTZ R181, R38, UR6, -R29.reuse ;  /* 0x0000000626b57c23 */ /* 0x100fe2000801081d */
[C---:B------:R-:W-:Y:S01]  /*5ea0*/  LOP3.LUT R28, R26.reuse, 0xfffffff8, RZ, 0xc0, !PT ;  /* 0xfffffff81a1c7812 */ /* 0x040fe200078ec0ff */
[--C-:B------:R-:W-:Y:S01]  /*5eb0*/  FFMA.FTZ R182, R39, UR6, -R29.reuse ;  /* 0x0000000627b67c23 */ /* 0x100fe2000801081d */
[----:B------:R-:W-:Y:S01]  /*5ec0*/  SHF.L.U32 R26, R26, 0x6, RZ ;  /* 0x000000061a1a7819 */ /* 0x000fe200000006ff */
[--C-:B------:R-:W-:Y:S01]  /*5ed0*/  FFMA.FTZ R208, R42, UR6, -R29.reuse ;  /* 0x000000062ad07c23 */ /* 0x100fe2000801081d */
[--C-:B------:R-:W-:Y:S01]  /*5ee0*/  FFMA.FTZ R209, R43, UR6, -R29.reuse ;  /* 0x000000062bd17c23 */ /* 0x100fe2000801081d */
[----:B------:R-:W-:Y:S01]  /*5ef0*/  IMAD.IADD R28, R25, 0x1, -R28 ;  /* 0x00000001191c7824 */ /* 0x000fe200078e0a1c */
[----:B------:R-:W-:Y:S01]  /*5f00*/  LOP3.LUT R26, R26, 0x7ffffe00, RZ, 0xc0, !PT ;  /* 0x7ffffe001a1a7812 */ /* 0x000fe200078ec0ff */
[--C-:B------:R-:W-:Y:S01]  /*5f10*/  FFMA.FTZ R210, R46, UR6, -R29.reuse ;  /* 0x000000062ed27c23 */ /* 0x100fe2000801081d */
[----:B------:R-:W-:Y:S01]  /*5f20*/  FFMA.FTZ R211, R47, UR6, -R29 ;  /* 0x000000062fd37c23 */ /* 0x000fe2000801081d */
[----:B------:R-:W-:-:S02]  /*5f30*/  IMAD.SHL.U32 R25, R28, 0x40, RZ ;  /* 0x000000401c197824 */ /* 0x000fc400078e00ff */
[--C-:B------:R-:W-:Y:S01]  /*5f40*/  FFMA.FTZ R212, R50, UR6, -R29.reuse ;  /* 0x0000000632d47c23 */ /* 0x100fe2000801081d */
[--C-:B------:R-:W-:Y:S01]  /*5f50*/  FFMA.FTZ R213, R51, UR6, -R29.reuse ;  /* 0x0000000633d57c23 */ /* 0x100fe2000801081d */
[--C-:B------:R-:W-:Y:S01]  /*5f60*/  FFMA.FTZ R214, R54, UR6, -R29.reuse ;  /* 0x0000000636d67c23 */ /* 0x100fe2000801081d */
[----:B------:R-:W-:Y:S01]  /*5f70*/  FFMA.FTZ R215, R55, UR6, -R29 ;  /* 0x0000000637d77c23 */ /* 0x000fe2000801081d */
[----:B------:R-:W-:Y:S01]  /*5f80*/  LOP3.LUT R25, R25, 0x1c0, RZ, 0xc0, !PT ;  /* 0x000001c019197812 */ /* 0x000fe200078ec0ff */
[----:B------:R-:W-:Y:S01]  /*5f90*/  MUFU.EX2 R170, R170 ;  /* 0x000000aa00aa7308 */ /* 0x000fe20000000800 */
[----:B------:R-:W-:Y:S02]  /*5fa0*/  LOP3.LUT P2, RZ, R28, 0x2, RZ, 0xc0, !PT ;  /* 0x000000021cff7812 */ /* 0x000fe4000784c0ff */
[----:B------:R-:W-:Y:S02]  /*5fb0*/  LOP3.LUT R24, R25, 0x8, R24, 0xf8, !PT ;  /* 0x0000000819187812 */ /* 0x000fe400078ef818 */
[----:B------:R-:W-:-:S02]  /*5fc0*/  SHF.R.U32.HI R25, RZ, 0x3, R25 ;  /* 0x00000003ff197819 */ /* 0x000fc40000011619 */
[----:B------:R-:W-:Y:S01]  /*5fd0*/  LOP3.LUT P1, RZ, R28, 0x4, RZ, 0xc0, !PT ;  /* 0x000000041cff7812 */ /* 0x000fe2000782c0ff */
[----:B------:R-:W1:Y:S01]  /*5fe0*/  MUFU.EX2 R21, R21 ;  /* 0x0000001500157308 */ /* 0x000e620000000800 */
[----:B------:R-:W-:Y:S02]  /*5ff0*/  LOP3.LUT R24, R24, R25, RZ, 0x3c, !PT ;  /* 0x0000001918187212 */ /* 0x000fe400078e3cff */
[----:B------:R-:W-:Y:S02]  /*6000*/  SEL R59, R59, 0xffffffc0, !P1 ;  /* 0xffffffc03b3b7807 */ /* 0x000fe40004800000 */
[----:B------:R-:W-:Y:S01]  /*6010*/  IADD3 R57, R24, R26, R57 ;  /* 0x0000001a18397210 */ /* 0x000fe20007ffe039 */
[----:B------:R-:W-:Y:S01]  /*6020*/  VIADD R24, R198, 0x38840 ;  /* 0x00038840c6187836 */ /* 0x000fe20000000000 */
[----:B0-----:R-:W-:Y:S01]  /*6030*/  F2FP.BF16.F32.PACK_AB R158, R183, R180 ;  /* 0x000000b4b79e723e */ /* 0x001fe200000010ff */
[----:B------:R-:W-:Y:S01]  /*6040*/  MUFU.EX2 R173, R173 ;  /* 0x000000ad00ad7308 */ /* 0x000fe20000000800 */
[----:B------:R-:W-:Y:S01]  /*6050*/  FADD.FTZ R180, R180, R179 ;  /* 0x000000b3b4b47221 */ /* 0x000fe20000010000 */
[----:B------:R-:W-:Y:S01]  /*6060*/  IMAD R188, R57, 0x2, R198 ;  /* 0x0000000239bc7824 */ /* 0x000fe200078e02c6 */
[----:B------:R-:W-:-:S02]  /*6070*/  PRMT R24, R197, 0x654, R24 ;  /* 0x00000654c5187816 */ /* 0x000fc40000000018 */
[----:B------:R-:W-:Y:S01]  /*6080*/  FADD.FTZ R183, R183, R180 ;  /* 0x000000b4b7b77221 */ /* 0x000fe20000010000 */
[C---:B------:R-:W-:Y:S01]  /*6090*/  VIADD R190, R188.reuse, 0x36400 ;  /* 0x00036400bcbe7836 */ /* 0x040fe20000000000 */
[----:B------:R0:W-:Y:S01]  /*60a0*/  SYNCS.ARRIVE.TRANS64.RED.A1T0 RZ, [R24+URZ], RZ ;  /* 0x000000ff18ff79a7 */ /* 0x0001e2000810043f */
[----:B------:R-:W2:Y:S01]  /*60b0*/  MUFU.EX2 R174, R174 ;  /* 0x000000ae00ae7308 */ /* 0x000ea20000000800 */
[----:B------:R-:W-:Y:S01]  /*60c0*/  VIADD R187, R188, 0x36420 ;  /* 0x00036420bcbb7836 */ /* 0x000fe20000000000 */
[----:B-1----:R-:W-:Y:S01]  /*60d0*/  F2FP.BF16.F32.PACK_AB R153, R21, R170 ;  /* 0x000000aa1599723e */ /* 0x002fe200000010ff */
[----:B------:R-:W-:Y:S02]  /*60e0*/  @P2 VIADD R187, R190, 0xffffffe0 ;  /* 0xffffffe0bebb2836 */ /* 0x000fe40000000000 */
[----:B------:R-:W-:Y:S01]  /*60f0*/  FADD.FTZ R170, R170, R21 ;  /* 0x00000015aaaa7221 */ /* 0x000fe20000010000 */
[----:B------:R-:W-:Y:S02]  /*6100*/  IMAD.IADD R190, R190, 0x1, R59 ;  /* 0x00000001bebe7824 */ /* 0x000fe400078e023b */
[----:B------:R-:W-:Y:S01]  /*6110*/  IMAD.IADD R189, R59, 0x1, R187 ;  /* 0x000000013bbd7824 */ /* 0x000fe200078e02bb */
[----:B------:R-:W-:Y:S08]  /*6120*/  MUFU.EX2 R177, R177 ;  /* 0x000000b100b17308 */ /* 0x000ff00000000800 */
[----:B------:R-:W1:Y:S01]  /*6130*/  MUFU.EX2 R178, R178 ;  /* 0x000000b200b27308 */ /* 0x000e620000000800 */
[----:B--2---:R-:W-:Y:S01]  /*6140*/  F2FP.BF16.F32.PACK_AB R155, R174, R173 ;  /* 0x000000adae9b723e */ /* 0x004fe200000010ff */
[----:B------:R-:W-:Y:S01]  /*6150*/  BAR.SYNC.DEFER_BLOCKING 0xf, 0x100 ;  /* 0x03c4000000007b1d */ /* 0x000fe20000010000 */
[----:B------:R-:W-:-:S04]  /*6160*/  FADD.FTZ R173, R173, R170 ;  /* 0x000000aaadad7221 */ /* 0x000fc80000010000 */
[----:B------:R-:W-:Y:S01]  /*6170*/  FADD.FTZ R174, R174, R173 ;  /* 0x000000adaeae7221 */ /* 0x000fe20000010000 */
[----:B------:R-:W-:Y:S08]  /*6180*/  MUFU.EX2 R181, R181 ;  /* 0x000000b500b57308 */ /* 0x000ff00000000800 */
[----:B------:R-:W2:Y:S01]  /*6190*/  MUFU.EX2 R182, R182 ;  /* 0x000000b600b67308 */ /* 0x000ea20000000800 */
[----:B-1----:R-:W-:Y:S01]  /*61a0*/  F2FP.BF16.F32.PACK_AB R157, R178, R177 ;  /* 0x000000b1b29d723e */ /* 0x002fe200000010ff */
[----:B------:R-:W-:-:S04]  /*61b0*/  FADD.FTZ R177, R177, R174 ;  /* 0x000000aeb1b17221 */ /* 0x000fc80000010000 */
[----:B------:R-:W-:Y:S02]  /*61c0*/  FADD.FTZ R178, R178, R177 ;  /* 0x000000b1b2b27221 */ /* 0x000fe40000010000 */
[----:B------:R-:W1:Y:S01]  /*61d0*/  MUFU.EX2 R201, R201 ;  /* 0x000000c900c97308 */ /* 0x000e620000000800 */
[----:B------:R3:W-:Y:S07]  /*61e0*/  STSM.16.M88.4 [R188+0x36400], R152 ;  /* 0x03640098bc007844 */ /* 0x0007ee0000000200 */
[----:B------:R-:W-:Y:S01]  /*61f0*/  MUFU.EX2 R202, R202 ;  /* 0x000000ca00ca7308 */ /* 0x000fe20000000800 */
[----:B--2---:R-:W-:Y:S01]  /*6200*/  F2FP.BF16.F32.PACK_AB R159, R182, R181 ;  /* 0x000000b5b69f723e */ /* 0x004fe200000010ff */
[----:B------:R-:W-:-:S04]  /*6210*/  FADD.FTZ R181, R181, R178 ;  /* 0x000000b2b5b57221 */ /* 0x000fc80000010000 */
[----:B------:R2:W-:Y:S01]  /*6220*/  STSM.16.M88.4 [R187], R156 ;  /* 0x0000009cbb007844 */ /* 0x0005e20000000200 */
[----:B------:R-:W-:Y:S01]  /*6230*/  FADD.FTZ R181, R182, R181 ;  /* 0x000000b5b6b57221 */ /* 0x000fe20000010000 */
[----:B------:R-:W4:Y:S01]  /*6240*/  MUFU.EX2 R203, R203 ;  /* 0x000000cb00cb7308 */ /* 0x000f220000000800 */
[----:B-1----:R-:W-:Y:S01]  /*6250*/  F2FP.BF16.F32.PACK_AB R160, R201, R200 ;  /* 0x000000c8c9a0723e */ /* 0x002fe200000010ff */
[----:B------:R-:W-:-:S04]  /*6260*/  FADD.FTZ R200, R200, R183 ;  /* 0x000000b7c8c87221 */ /* 0x000fc80000010000 */
[----:B------:R-:W-:Y:S02]  /*6270*/  FADD.FTZ R201, R201, R200 ;  /* 0x000000c8c9c97221 */ /* 0x000fe40000010000 */
[----:B------:R-:W-:Y:S08]  /*6280*/  MUFU.EX2 R208, R208 ;  /* 0x000000d000d07308 */ /* 0x000ff00000000800 */
[----:B------:R-:W1:Y:S01]  /*6290*/  MUFU.EX2 R209, R209 ;  /* 0x000000d100d17308 */ /* 0x000e620000000800 */
[----:B----4-:R-:W-:Y:S01]  /*62a0*/  F2FP.BF16.F32.PACK_AB R162, R203, R202 ;  /* 0x000000cacba2723e */ /* 0x010fe200000010ff */
[----:B------:R-:W-:-:S04]  /*62b0*/  FADD.FTZ R202, R202, R201 ;  /* 0x000000c9caca7221 */ /* 0x000fc80000010000 */
[----:B------:R-:W-:Y:S02]  /*62c0*/  FADD.FTZ R203, R203, R202 ;  /* 0x000000cacbcb7221 */ /* 0x000fe40000010000 */
[----:B------:R-:W-:Y:S08]  /*62d0*/  MUFU.EX2 R210, R210 ;  /* 0x000000d200d27308 */ /* 0x000ff00000000800 */
        /* <DEDUP_REMOVED lines=8> */
[----:B------:R2:W-:Y:S01]  /*6360*/  STSM.16.M88.4 [R190], R160 ;  /* 0x000000a0be007844 */ /* 0x0005e20000000200 */
[----:B------:R-:W-:Y:S01]  /*6370*/  FADD.FTZ R211, R211, R210 ;  /* 0x000000d2d3d37221 */ /* 0x000fe20000010000 */
        /* <DEDUP_REMOVED lines=10> */
[----:B------:R-:W4:Y:S08]  /*6420*/  MUFU.EX2 R214, R214 ;  /* 0x000000d600d67308 */ /* 0x000f300000000800 */
[----:B------:R-:W5:Y:S01]  /*6430*/  MUFU.EX2 R215, R215 ;  /* 0x000000d700d77308 */ /* 0x000f620000000800 */
[----:B-1----:R-:W-:Y:S01]  /*6440*/  F2FP.BF16.F32.PACK_AB R165, R213, R212 ;  /* 0x000000d4d5a5723e */ /* 0x002fe200000010ff */
[----:B------:R-:W-:-:S04]  /*6450*/  FADD.FTZ R212, R212, R211 ;  /* 0x000000d3d4d47221 */ /* 0x000fc80000010000 */
[----:B------:R-:W-:-:S04]  /*6460*/  FADD.FTZ R213, R213, R212 ;  /* 0x000000d4d5d57221 */ /* 0x000fc80000010000 */
[----:B----4-:R-:W-:Y:S01]  /*6470*/  FADD.FTZ R20, R214, R213 ;  /* 0x000000d5d6147221 */ /* 0x010fe20000010000 */
[----:B-----5:R-:W-:-:S03]  /*6480*/  F2FP.BF16.F32.PACK_AB R167, R215, R214 ;  /* 0x000000d6d7a7723e */ /* 0x020fc600000010ff */
[----:B------:R-:W-:Y:S02]  /*6490*/  FADD.FTZ R20, R215, R20 ;  /* 0x00000014d7147221 */ /* 0x000fe40000010000 */
[----:B------:R2:W-:Y:S01]  /*64a0*/  STSM.16.M88.4 [R189], R164 ;  /* 0x000000a4bd007844 */ /* 0x0005e20000000200 */
[----:B0-----:R-:W-:-:S06]  /*64b0*/  WARPGROUP.ARRIVE ;  /* 0x00000000000079c5 */ /* 0x001fcc0000000000 */
[----:B------:R-:W-:Y:S01]  /*64c0*/  HGMMA.64x256x16.F32.BF16 R24, R152, gdesc[UR8].tnspB, RZ, !UPT, gsb0 ;  /* 0x43e0000898187df0 */ /* 0x000fe2000c0018ff */
[----:B------:R-:W-:Y:S01]  /*64d0*/  R2UR UR10, R216 ;  /* 0x00000000d80a72ca */ /* 0x000fe200000e0000 */
[----:B------:R-:W-:Y:S01]  /*64e0*/  UMOV UR11, 0x40000040 ;  /* 0x40000040000b7882 */ /* 0x000fe20000000000 */
[C---:B------:R-:W-:Y:S01]  /*64f0*/  VIADD R216, R193.reuse, 0x100 ;  /* 0x00000100c1d87836 */ /* 0x040fe20000000000 */
[----:B------:R-:W-:Y:S02]  /*6500*/  WARPGROUP.DEPBAR.LE gsb0, 0x0 ;  /* 0x00008000000079c5 */ /* 0x000fe40000010000 */
[----:B------:R-:W-:Y:S01]  /*6510*/  WARPGROUP.ARRIVE ;  /* 0x00000000000079c5 */ /* 0x000fe20000000000 */
[----:B---3--:R-:W-:-:S15]  /*6520*/  VIADD R152, R193, 0x180 ;  /* 0x00000180c1987836 */ /* 0x008fde0000000000 */
        /* <DEDUP_REMOVED lines=25> */
.L_x_4070:
[----:B------:R-:W-:Y:S01]  /*66c0*/  UISETP.NE.AND UP0, UPT, UR60, URZ, UPT ;  /* 0x0000003f3c00728c */ /* 0x000fe2000bf05270 */
[----:B------:R-:W-:Y:S02]  /*66d0*/  IMAD R169, R195, UR7, -R169 ;  /* 0x00000007c3a97c24 */ /* 0x000fe4000f8e0aa9 */
[----:B------:R-:W-:Y:S02]  /*66e0*/  VIADD R200, R22, 0xfffffffe ;  /* 0xfffffffe16c87836 */ /* 0x000fe40000000000 */
[----:B------:R-:W-:Y:S01]  /*66f0*/  VIADD R152, R198, 0x38860 ;  /* 0x00038860c6987836 */ /* 0x000fe20000000000 */
[----:B------:R-:W-:Y:S01]  /*6700*/  R2UR UR7, R169 ;  /* 0x00000000a90772ca */ /* 0x000fe200000e0000 */
[----:B------:R-:W-:-:S03]  /*6710*/  IMAD.MOV.U32 R22, RZ, RZ, RZ ;  /* 0x000000ffff167224 */ /* 0x000fc600078e00ff */
[----:B------:R-:W-:Y:S01]  /*6720*/  PRMT R152, R197, 0x654, R152 ;  /* 0x00000654c5987816 */ /* 0x000fe20000000098 */
[----:B------:R-:W-:Y:S01]  /*6730*/  @UP0 ULDC UR10, c[0x0][0x44c] ;  /* 0x00011300000a0ab9 */ /* 0x000fe20000000800 */
[----:B------:R-:W-:Y:S01]  /*6740*/  @UP0 ULDC UR14, c[0x0][0x450] ;  /* 0x00011400000e0ab9 */ /* 0x000fe20000000800 */
[----:B------:R-:W-:Y:S01]  /*6750*/  UIMAD.WIDE.U32 UR10, UR38, UR10, URZ ;  /* 0x0000000a260a72a5 */ /* 0x000fe2000f8e003f */
[----:B------:R0:W-:Y:S03]  /*6760*/  SYNCS.ARRIVE.TRANS64.RED.A1T0 RZ, [R152+URZ], RZ ;  /* 0x000000ff98ff79a7 */ /* 0x0001e6000810043f */
[----:B------:R-:W-:-:S04]  /*6770*/  @UP0 USHF.R.U32.HI UR38, URZ, UR14, UR11 ;  /* 0x0000000e3f260299 */ /* 0x000fc8000801160b */
[----:B------:R-:W-:-:S04]  /*6780*/  UIADD3 UR38, UR7, UR38, URZ ;  /* 0x0000002607267290 */ /* 0x000fc8000fffe03f */
[----:B------:R-:W-:-:S04]  /*6790*/  USHF.R.S32.HI UR7, URZ, 0x1f, UR38 ;  /* 0x0000001f3f077899 */ /* 0x000fc80008011426 */
[----:B------:R-:W-:-:S03]  /*67a0*/  ULEA.HI UR7, UR7, UR38, URZ, 0x6 ;  /* 0x0000002607077291 */ /* 0x000fc6000f8f303f */
[----:B------:R-:W-:Y:S01]  /*67b0*/  UMOV UR38, URZ ;  /* 0x0000003f00267c82 */ /* 0x000fe20008000000 */
[----:B------:R-:W-:-:S04]  /*67c0*/  USHF.R.S32.HI UR7, URZ, 0x6, UR7 ;  /* 0x000000063f077899 */ /* 0x000fc80008011407 */
[----:B------:R-:W-:-:S04]  /*67d0*/  UISETP.LT.AND UP0, UPT, UR61, UR7, UPT ;  /* 0x000000073d00728c */ /* 0x000fc8000bf01270 */
[----:B------:R-:W-:-:S06]  /*67e0*/  USEL UR39, UR61, UR7, !UP0 ;  /* 0x000000073d277287 */ /* 0x000fcc000c000000 */
[----:B------:R-:W-:-:S13]  /*67f0*/  ISETP.GE.AND P1, PT, R200, UR39, PT ;  /* 0x00000027c8007c0c */ /* 0x000fda000bf26270 */
[----:B0-----:R-:W-:Y:S05]  /*6800*/  @!P1 BRA `(.L_x_4071) ;  /* 0x0000003000c89947 */ /* 0x001fea0003800000 */
[----:B------:R-:W-:Y:S01]  /*6810*/  IMAD.MOV.U32 R203, RZ, RZ, R168 ;  /* 0x000000ffffcb7224 */ /* 0x000fe200078e00a8 */
[----:B------:R-:W-:Y:S01]  /*6820*/  UMOV UR38, URZ ;  /* 0x0000003f00267c82 */ /* 0x000fe20008000000 */
[----:B------:R-:W-:Y:S02]  /*6830*/  IMAD.MOV.U32 R202, RZ, RZ, R185 ;  /* 0x000000ffffca7224 */ /* 0x000fe400078e00b9 */
[----:B------:R-:W-:-:S07]  /*6840*/  IMAD.MOV.U32 R205, RZ, RZ, RZ ;  /* 0x000000ffffcd7224 */ /* 0x000fce00078e00ff */
.L_x_4082:
[----:B------:R-:W-:-:S04]  /*6850*/  IADD3 R22, R205, 0x1, RZ ;  /* 0x00000001cd167810 */ /* 0x000fc80007ffe0ff */
[----:B------:R-:W-:-:S04]  /*6860*/  ISETP.NE.AND P1, PT, R22, 0x2, PT ;  /* 0x000000021600780c */ /* 0x000fc80003f25270 */
[----:B0-----:R-:W-:Y:S02]  /*6870*/  SEL R152, RZ, 0x1, P1 ;  /* 0x00000001ff987807 */ /* 0x001fe40000800000 */
[----:B------:R-:W-:Y:S02]  /*6880*/  SEL R22, R22, RZ, P1 ;  /* 0x000000ff16167207 */ /* 0x000fe40000800000 */
[----:B------:R-:W-:-:S13]  /*6890*/  R2UR UR6, R152 ;  /* 0x00000000980672ca */ /* 0x000fda00000e0000 */
[----:B------:R-:W-:Y:S01]  /*68a0*/  ULOP3.LUT UR38, UR38, UR6, URZ, 0x3c, !UPT ;  /* 0x0000000626267292 */ /* 0x000fe2000f8e3c3f */
[----:B------:R-:W-:Y:S11]  /*68b0*/  @!P0 BRA `(.L_x_4072) ;  /* 0x0000000000048947 */ /* 0x000ff60003800000 */
[----:B------:R-:W-:Y:S01]  /*68c0*/  BPT.TRAP 0x1 ;  /* 0x000000040000795c */ /* 0x000fe20000300000 */
.L_x_4072:
[----:B------:R-:W-:Y:S02]  /*68d0*/  IMAD.U32 R204, RZ, RZ, UR38 ;  /* 0x00000026ffcc7e24 */ /* 0x000fe4000f8e00ff */
[----:B------:R-:W-:-:S03]  /*68e0*/  IMAD R201, R22, 0x8, R198 ;  /* 0x0000000816c97824 */ /* 0x000fc600078e02c6 */
[----:B------:R-:W-:-:S04]  /*68f0*/  SHF.L.U32 R204, R204, 0x1f, RZ ;  /* 0x0000001fcccc7819 */ /* 0x000fc800000006ff */
[----:B------:R0:W1:Y:S01]  /*6900*/  SYNCS.PHASECHK.TRANS64.TRYWAIT P1, [R201+URZ+0x38830], R204 ;  /* 0x038830ccc90075a7 */ /* 0x000062000802017f */
[----:B------:R-:W-:Y:S05]  /*6910*/  @!P0 BRA `(.L_x_4073) ;  /* 0x0000000000048947 */ /* 0x000fea0003800000 */
[----:B------:R-:W-:Y:S01]  /*6920*/  BPT.TRAP 0x1 ;  /* 0x000000040000795c */ /* 0x000fe20000300000 */
.L_x_4073:
[----:B------:R-:W-:Y:S01]  /*6930*/  IMAD R185, R22, 0x200, R191 ;  /* 0x0000020016b97824 */ /* 0x000fe200078e02bf */
[----:B-1----:R-:W-:Y:S06]  /*6940*/  @P1 BRA `(.L_x_4074) ;  /* 0x0000000000081947 */ /* 0x002fec0003800000 */
[----:B------:R-:W1:Y:S02]  /*6950*/  SYNCS.PHASECHK.TRANS64.TRYWAIT P1, [R201+URZ+0x38830], R204 ;  /* 0x038830ccc90075a7 */ /* 0x000e64000802017f */
[----:B-1----:R-:W-:Y:S05]  /*6960*/  @!P1 BRA `(.L_x_4075) ;  /* 0x000000d400f49947 */ /* 0x002fea0003800000 */
.L_x_4074:
        /* <DEDUP_REMOVED lines=49> */
.L_x_4076:
[----:B------:R2:W3:Y:S01]  /*6c80*/  SYNCS.PHASECHK.TRANS64.TRYWAIT P1, [R201+URZ+0x38850], R204 ;  /* 0x038850ccc90075a7 */ /* 0x0004e2000802017f */
[----:B------:R-:W-:Y:S05]  /*6c90*/  @!P0 BRA `(.L_x_4077) ;  /* 0x0000000000048947 */ /* 0x000fea0003800000 */
[----:B------:R-:W-:Y:S01]  /*6ca0*/  BPT.TRAP 0x1 ;  /* 0x000000040000795c */ /* 0x000fe20000300000 */
.L_x_4077:
[----:B------:R-:W-:Y:S01]  /*6cb0*/  IMAD R185, R22, 0x1000, R18 ;  /* 0x0000100016b97824 */ /* 0x000fe200078e0212 */
[----:B---3--:R-:W-:Y:S06]  /*6cc0*/  @P1 BRA `(.L_x_4078) ;  /* 0x0000000000081947 */ /* 0x008fec0003800000 */
[----:B------:R-:W3:Y:S02]  /*6cd0*/  SYNCS.PHASECHK.TRANS64.TRYWAIT P1, [R201+URZ+0x38850], R204 ;  /* 0x038850ccc90075a7 */ /* 0x000ee4000802017f */
[----:B---3--:R-:W-:Y:S05]  /*6ce0*/  @!P1 BRA `(.L_x_4079) ;  /* 0x000000d400289947 */ /* 0x008fea0003800000 */
.L_x_4078:
[----:B------:R-:W-:Y:S01]  /*6cf0*/  R2UR UR6, R185 ;  /* 0x00000000b90672ca */ /* 0x000fe200000e0000 */
[----:B------:R-:W-:Y:S01]  /*6d00*/  WARPGROUP.ARRIVE ;  /* 0x00000000000079c5 */ /* 0x000fe20000000000 */
[----:B0123--:R-:W-:Y:S01]  /*6d10*/  MOV R204, UR49 ;  /* 0x0000003100cc7c02 */ /* 0x00ffe20008000f00 */
[----:B------:R-:W-:Y:S01]  /*6d20*/  UMOV UR51, 0x40000040 ;  /* 0x4000004000337882 */ /* 0x000fe20000000000 */
[----:B------:R-:W-:Y:S01]  /*6d30*/  MOV R206, UR48 ;  /* 0x0000003000ce7c02 */ /* 0x000fe20008000f00 */
        /* <DEDUP_REMOVED lines=56> */
[----:B------:R-:W-:Y:S02]  /*70c0*/  R2UR UR26, R204 ;  /* 0x00000000cc1a72ca */ /* 0x000fe400000e0000 */
[C---:B------:R-:W-:Y:S02]  /*70d0*/  IADD3 R204, R185.reuse, 0x404, RZ ;  /* 0x00000404b9cc7810 */ /* 0x040fe40007ffe0ff */
[----:B------:R-:W-:Y:S02]  /*70e0*/  HGMMA.64x64x16.F32.BF16 R152, gdesc[UR52], R152, gsb0 ;  /* 0x00e00000349879f0 */ /* 0x000fe40008001898 */
[----:B------:R-:W-:Y:S01]  /*70f0*/  R2UR UR30, R204 ;  /* 0x00000000cc1e72ca */ /* 0x000fe200000e0000 */
[----:B------:R-:W-:Y:S01]  /*7100*/  VIADD R204, R185, 0x406 ;  /* 0x00000406b9cc7836 */ /* 0x000fe20000000000 */
[----:B------:R-:W-:Y:S01]  /*7110*/  R2UR UR53, R207 ;  /* 0x00000000cf3572ca */ /* 0x000fe200000e0000 */
[----:B------:R-:W-:Y:S01]  /*7120*/  UMOV UR55, 0x40000040 ;  /* 0x4000004000377882 */ /* 0x000fe20000000000 */
[----:B------:R-:W-:Y:S01]  /*7130*/  R2UR UR52, R208 ;  /* 0x00000000d03472ca */ /* 0x000fe200000e0000 */
[C---:B------:R-:W-:Y:S01]  /*7140*/  VIADD R207, R185.reuse, 0x800 ;  /* 0x00000800b9cf7836 */ /* 0x040fe20000000000 */
        /* <DEDUP_REMOVED lines=10> */
[----:B0-----:R-:W-:-:S04]  /*71f0*/  ISETP.GT.AND P1, PT, R204, 0x7f, PT ;  /* 0x0000007fcc00780c */ /* 0x001fc80003f24270 */
        /* <DEDUP_REMOVED lines=89> */
[----:B------:R-:W-:Y:S01]  /*7790*/  VIADD R207, R185, 0xa00 ;  /* 0x00000a00b9cf7836 */ /* 0x000fe20000000000 */
[----:B------:R-:W-:-:S03]  /*77a0*/  IADD3 R209, R23, R204, RZ ;  /* 0x000000cc17d17210 */ /* 0x000fc60007ffe0ff */
        /* <DEDUP_REMOVED lines=84> */
[----:B------:R-:W-:Y:S01]  /*7cf0*/  IADD3 R207, R185, 0xe00, RZ ;  /* 0x00000e00b9cf7810 */ /* 0x000fe20007ffe0ff */
[----:B------:R-:W-:-:S04]  /*7d00*/  IMAD.IADD R209, R199, 0x1, R204 ;  /* 0x00000001c7d17824 */ /* 0x000fc800078e02cc */
        /* <DEDUP_REMOVED lines=47> */
.L_x_4080:
[----:B------:R-:W-:Y:S01]  /*8000*/  UISETP.NE.AND UP0, UPT, UR60, URZ, UPT ;  /* 0x0000003f3c00728c */ /* 0x000fe2000bf05270 */
[----:B------:R-:W-:Y:S01]  /*8010*/  IMAD.MOV.U32 R204, RZ, RZ, R186 ;  /* 0x000000ffffcc7224 */ /* 0x000fe200078e00ba */
[----:B------:R-:W-:Y:S01]  /*8020*/  ULDC UR10, c[0x0][0x2f0] ;  /* 0x0000bc00000a7ab9 */ /* 0x000fe20000000800 */
[----:B------:R-:W-:Y:S01]  /*8030*/  ULDC UR7, c[0x0][0x288] ;  /* 0x0000a20000077ab9 */ /* 0x000fe20000000800 */
[----:B------:R-:W-:Y:S02]  /*8040*/  UMOV UR11, 0x40000040 ;  /* 0x40000040000b7882 */ /* 0x000fe40000000000 */
[----:B------:R-:W-:Y:S02]  /*8050*/  PLOP3.LUT P1, PT, PT, PT, UP0, 0x80, 0x0 ;  /* 0x000000000000781c */ /* 0x000fe40003f2f008 */
[----:B------:R-:W-:-:S03]  /*8060*/  PLOP3.LUT P2, PT, PT, PT, UP0, 0x80, 0x0 ;  /* 0x000000000000781c */ /* 0x000fc60003f4f008 */
[----:B------:R-:W-:-:S08]  /*8070*/  @UP0 ULDC UR6, c[0x0][0x44c] ;  /* 0x0001130000060ab9 */ /* 0x000fd00000000800 */
[----:B------:R-:W-:Y:S01]  /*8080*/  @P1 IMAD.HI.U32 R185, R186, UR6, RZ ;  /* 0x00000006bab91c27 */ /* 0x000fe2000f8e00ff */
[----:B------:R-:W-:-:S04]  /*8090*/  @UP0 ULDC UR6, c[0x0][0x450] ;  /* 0x0001140000060ab9 */ /* 0x000fc80000000800 */
[----:B------:R-:W-:Y:S01]  /*80a0*/  @P2 SHF.R.U32.HI R204, RZ, UR6, R185 ;  /* 0x00000006ffcc2c19 */ /* 0x000fe200080116b9 */
[----:B------:R-:W-:Y:S01]  /*80b0*/  IMAD.MOV.U32 R185, RZ, RZ, -0x40 ;  /* 0xffffffc0ffb97424 */ /* 0x000fe200078e00ff */
[----:B------:R-:W-:-:S03]  /*80c0*/  ULDC UR6, c[0x0][0xa80] ;  /* 0x0002a00000067ab9 */ /* 0x000fc60000000800 */
[----:B------:R-:W0:Y:S01]  /*80d0*/  SHFL.IDX PT, R208, R204, 0x1, 0x1c1f ;  /* 0x003c1f00ccd07f89 */ /* 0x000e2200000e0000 */
[----:B------:R-:W-:-:S03]  /*80e0*/  IMAD R185, R200, R185, 0x1 ;  /* 0x00000001c8b97424 */ /* 0x000fc600078e02b9 */
[----:B------:R-:W1:Y:S01]  /*80f0*/  SHFL.IDX PT, R204, R204, RZ, 0x1c1f ;  /* 0x001c1fffcccc7589 */ /* 0x000e6200000e0000 */
[----:B------:R-:W-:-:S04]  /*8100*/  IMAD.IADD R206, R185, 0x1, -R196 ;  /* 0x00000001b9ce7824 */ /* 0x000fc800078e0ac4 */
[----:B------:R-:W-:-:S05]  /*8110*/  IMAD R185, R195, UR10, R206 ;  /* 0x0000000ac3b97c24 */ /* 0x000fca000f8e02ce */
[----:B0-----:R-:W-:-:S04]  /*8120*/  IADD3 R206, R208, -UR7, R185 ;  /* 0x80000007d0ce7c10 */ /* 0x001fc8000fffe0b9 */
        /* <DEDUP_REMOVED lines=47> */
[----:B-1----:R-:W-:-:S02]  /*8420*/  IADD3 R185, R204, -UR7, R185 ;  /* 0x80000007ccb97c10 */ /* 0x002fc4000fffe0b9 */
[----:B------:R-:W-:Y:S02]  /*8430*/  FMNMX.FTZ R206, R183, R206, !PT ;  /* 0x000000ceb7ce7209 */ /* 0x000fe40007810000 */
[C---:B------:R-:W-:Y:S02]  /*8440*/  ISETP.GT.AND P1, PT, R185.reuse, RZ, PT ;  /* 0x000000ffb900720c */ /* 0x040fe40003f24270 */
[C---:B------:R-:W-:Y:S01]  /*8450*/  ISETP.GT.AND P2, PT, R185.reuse, 0x1, PT ;  /* 0x00000001b900780c */ /* 0x040fe20003f44270 */
[----:B------:R-:W0:Y:S01]  /*8460*/  SHFL.BFLY PT, R209, R206, 0x2, 0x1f ;  /* 0x0c401f00ced17f89 */ /* 0x000e2200000e0000 */
[----:B------:R-:W-:Y:S02]  /*8470*/  FSEL R207, R152, -INF , P1 ;  /* 0xff80000098cf7808 */ /* 0x000fe40000800000 */
[----:B------:R-:W-:Y:S02]  /*8480*/  ISETP.GT.AND P1, PT, R185, 0x8, PT ;  /* 0x00000008b900780c */ /* 0x000fe40003f24270 */
[----:B------:R-:W-:-:S02]  /*8490*/  FSEL R153, R153, -INF , P2 ;  /* 0xff80000099997808 */ /* 0x000fc40001000000 */
[----:B------:R-:W-:Y:S02]  /*84a0*/  FMNMX.FTZ R152, R207, R202, !PT ;  /* 0x000000cacf987209 */ /* 0x000fe40007810000 */
[C---:B------:R-:W-:Y:S02]  /*84b0*/  ISETP.GT.AND P2, PT, R185.reuse, 0x9, PT ;  /* 0x00000009b900780c */ /* 0x040fe40003f44270 */
[----:B------:R-:W-:Y:S02]  /*84c0*/  FSEL R156, R156, -INF , P1 ;  /* 0xff8000009c9c7808 */ /* 0x000fe40000800000 */
[----:B------:R-:W-:Y:S02]  /*84d0*/  ISETP.GT.AND P1, PT, R185, 0x10, PT ;  /* 0x00000010b900780c */ /* 0x000fe40003f24270 */
[----:B------:R-:W-:Y:S02]  /*84e0*/  FSEL R157, R157, -INF , P2 ;  /* 0xff8000009d9d7808 */ /* 0x000fe40001000000 */
[----:B------:R-:W-:-:S02]  /*84f0*/  ISETP.GT.AND P2, PT, R185, 0x11, PT ;  /* 0x00000011b900780c */ /* 0x000fc40003f44270 */
[----:B------:R-:W-:Y:S02]  /*8500*/  FSEL R160, R160, -INF , P1 ;  /* 0xff800000a0a07808 */ /* 0x000fe40000800000 */
[----:B------:R-:W-:Y:S02]  /*8510*/  ISETP.GT.AND P1, PT, R185, 0x18, PT ;  /* 0x00000018b900780c */ /* 0x000fe40003f24270 */
[----:B------:R-:W-:Y:S02]  /*8520*/  FSEL R161, R161, -INF , P2 ;  /* 0xff800000a1a17808 */ /* 0x000fe40001000000 */
[----:B0-----:R-:W-:Y:S02]  /*8530*/  FMNMX.FTZ R208, R206, R209, !PT ;  /* 0x000000d1ced07209 */ /* 0x001fe40007810000 */
[----:B------:R-:W-:Y:S02]  /*8540*/  FMNMX.FTZ R209, R153, R152, !PT ;  /* 0x0000009899d17209 */ /* 0x000fe40007810000 */
[----:B------:R-:W-:Y:S01]  /*8550*/  ISETP.GT.AND P2, PT, R185, 0x19, PT ;  /* 0x00000019b900780c */ /* 0x000fe20003f44270 */
[----:B------:R-:W0:Y:S01]  /*8560*/  SHFL.BFLY PT, R211, R208, 0x1, 0x1f ;  /* 0x0c201f00d0d37f89 */ /* 0x000e2200000e0000 */
[----:B------:R-:W-:-:S02]  /*8570*/  FMNMX.FTZ R152, R156, R209, !PT ;  /* 0x000000d19c987209 */ /* 0x000fc40007810000 */
[----:B------:R-:W-:Y:S02]  /*8580*/  FSEL R164, R164, -INF , P1 ;  /* 0xff800000a4a47808 */ /* 0x000fe40000800000 */
[----:B------:R-:W-:Y:S02]  /*8590*/  FMNMX.FTZ R209, R157, R152, !PT ;  /* 0x000000989dd17209 */ /* 0x000fe40007810000 */
[----:B------:R-:W-:Y:S02]  /*85a0*/  ISETP.GT.AND P1, PT, R185, 0x20, PT ;  /* 0x00000020b900780c */ /* 0x000fe40003f24270 */
[----:B------:R-:W-:Y:S02]  /*85b0*/  FMNMX.FTZ R152, R160, R209, !PT ;  /* 0x000000d1a0987209 */ /* 0x000fe40007810000 */
[----:B------:R-:W-:Y:S02]  /*85c0*/  FSEL R165, R165, -INF , P2 ;  /* 0xff800000a5a57808 */ /* 0x000fe40001000000 */
[----:B------:R-:W-:-:S02]  /*85d0*/  FMNMX.FTZ R209, R161, R152, !PT ;  /* 0x00000098a1d17209 */ /* 0x000fc40007810000 */
[----:B------:R-:W-:Y:S02]  /*85e0*/  ISETP.GT.AND P2, PT, R185, 0x21, PT ;  /* 0x00000021b900780c */ /* 0x000fe40003f44270 */
[----:B------:R-:W-:Y:S02]  /*85f0*/  FMNMX.FTZ R204, R164, R209, !PT ;  /* 0x000000d1a4cc7209 */ /* 0x000fe40007810000 */
[----:B------:R-:W-:Y:S02]  /*8600*/  FSEL R152, R168, -INF , P1 ;  /* 0xff800000a8987808 */ /* 0x000fe40000800000 */
[----:B------:R-:W-:Y:S02]  /*8610*/  FMNMX.FTZ R209, R165, R204, !PT ;  /* 0x000000cca5d17209 */ /* 0x000fe40007810000 */
[----:B------:R-:W-:Y:S02]  /*8620*/  ISETP.GT.AND P1, PT, R185, 0x28, PT ;  /* 0x00000028b900780c */ /* 0x000fe40003f24270 */
[----:B------:R-:W-:-:S02]  /*8630*/  FSEL R206, R169, -INF , P2 ;  /* 0xff800000a9ce7808 */ /* 0x000fc40001000000 */
[----:B------:R-:W-:Y:S02]  /*8640*/  FMNMX.FTZ R209, R152, R209, !PT ;  /* 0x000000d198d17209 */ /* 0x000fe40007810000 */
[----:B0-----:R-:W-:Y:S02]  /*8650*/  FMNMX.FTZ R168, R208, R211, !PT ;  /* 0x000000d3d0a87209 */ /* 0x001fe40007810000 */
[C---:B------:R-:W-:Y:S02]  /*8660*/  ISETP.GT.AND P2, PT, R185.reuse, 0x29, PT ;  /* 0x00000029b900780c */ /* 0x040fe40003f44270 */
[----:B------:R-:W-:Y:S01]  /*8670*/  FSEL R208, R172, -INF , P1 ;  /* 0xff800000acd07808 */ /* 0x000fe20000800000 */
[----:B------:R-:W-:Y:S01]  /*8680*/  FMUL.FTZ R212, R168, UR6 ;  /* 0x00000006a8d47c20 */ /* 0x000fe20008410000 */
        /* <DEDUP_REMOVED lines=10> */
[----:B------:R-:W-:Y:S02]  /*8730*/  FSETP.NEU.FTZ.AND P4, PT, R168, -INF , PT ;  /* 0xff800000a800780b */ /* 0x000fe40003f9d000 */
[----:B------:R-:W-:Y:S02]  /*8740*/  ISETP.GT.AND P1, PT, R185, 0x39, PT ;  /* 0x00000039b900780c */ /* 0x000fe40003f24270 */
[----:B------:R-:W-:Y:S02]  /*8750*/  FSEL R213, R180, -INF , P3 ;  /* 0xff800000b4d57808 */ /* 0x000fe40001800000 */
[----:B------:R-:W-:-:S02]  /*8760*/  FMNMX.FTZ R172, R211, R172, !PT ;  /* 0x000000acd3ac7209 */ /* 0x000fc40007810000 */
[----:B------:R-:W-:Y:S02]  /*8770*/  FSEL R212, R212, RZ, P4 ;  /* 0x000000ffd4d47208 */ /* 0x000fe40002000000 */
[----:B------:R-:W-:Y:S02]  /*8780*/  FSEL R215, R181, -INF , P1 ;  /* 0xff800000b5d77808 */ /* 0x000fe40000800000 */
        /* <DEDUP_REMOVED lines=19> */
[----:B------:R-:W-:Y:S08]  /*88c0*/  MUFU.EX2 R169, R169 ;  /* 0x000000a900a97308 */ /* 0x000ff00000000800 */
[----:B------:R-:W-:Y:S01]  /*88d0*/  MUFU.EX2 R172, R172 ;  /* 0x000000ac00ac7308 */ /* 0x000fe20000000800 */
[----:B0-----:R-:W-:-:S07]  /*88e0*/  FMNMX.FTZ R155, R154, R155, !PT ;  /* 0x0000009b9a9b7209 */ /* 0x001fce0007810000 */
[----:B------:R-:W-:Y:S01]  /*88f0*/  MUFU.EX2 R173, R173 ;  /* 0x000000ad00ad7308 */ /* 0x000fe20000000800 */
[----:B------:R-:W0:Y:S07]  /*8900*/  SHFL.BFLY PT, R154, R155, 0x1, 0x1f ;  /* 0x0c201f009b9a7f89 */ /* 0x000e2e00000e0000 */
[----:B------:R-:W1:Y:S08]  /*8910*/  MUFU.EX2 R176, R176 ;  /* 0x000000b000b07308 */ /* 0x000e700000000800 */
[----:B------:R-:W-:Y:S08]  /*8920*/  MUFU.EX2 R177, R177 ;  /* 0x000000b100b17308 */ /* 0x000ff00000000800 */
[----:B------:R-:W-:Y:S01]  /*8930*/  MUFU.EX2 R180, R180 ;  /* 0x000000b400b47308 */ /* 0x000fe20000000800 */
[----:B0-----:R-:W-:-:S04]  /*8940*/  FMNMX.FTZ R185, R155, R154, !PT ;  /* 0x0000009a9bb97209 */ /* 0x001fc80007810000 */
        /* <DEDUP_REMOVED lines=10> */
[----:B------:R-:W-:Y:S01]  /*89f0*/  FSEL R153, R185, RZ, P1 ;  /* 0x000000ffb9997208 */ /* 0x000fe20000800000 */
[--C-:B------:R-:W-:Y:S01]  /*8a00*/  FFMA.FTZ R156, R211, UR6, -R154.reuse ;  /* 0x00000006d39c7c23 */ /* 0x100fe2000801089a */
[----:B------:R-:W-:Y:S01]  /*8a10*/  ISETP.NE.AND P1, PT, R194, RZ, PT ;  /* 0x000000ffc200720c */ /* 0x000fe20003f25270 */
[----:B------:R-:W-:Y:S01]  /*8a20*/  FADD.FTZ R152, -R152, R203 ;  /* 0x000000cb98987221 */ /* 0x000fe20000010100 */
[----:B------:R-:W-:Y:S01]  /*8a30*/  FFMA.FTZ R217, R157, UR6, -R154 ;  /* 0x000000069dd97c23 */ /* 0x000fe2000801089a */
[----:B------:R-:W-:Y:S01]  /*8a40*/  FADD.FTZ R153, -R153, R202 ;  /* 0x000000ca99997221 */ /* 0x000fe20000010100 */
[----:B------:R-:W-:Y:S01]  /*8a50*/  FFMA.FTZ R218, R160, UR6, -R154 ;  /* 0x00000006a0da7c23 */ /* 0x000fe2000801089a */
[----:B------:R-:W-:Y:S01]  /*8a60*/  FMUL.FTZ R155, R152, UR6 ;  /* 0x00000006989b7c20 */ /* 0x000fe20008410000 */
[----:B------:R-:W-:-:S02]  /*8a70*/  VIADD R152, R201, 0x38840 ;  /* 0x00038840c9987836 */ /* 0x000fc40000000000 */
[----:B------:R-:W-:Y:S01]  /*8a80*/  FMUL.FTZ R153, R153, UR6 ;  /* 0x0000000699997c20 */ /* 0x000fe20008410000 */
[--C-:B------:R-:W-:Y:S01]  /*8a90*/  FFMA.FTZ R223, R206, UR6, -R154.reuse ;  /* 0x00000006cedf7c23 */ /* 0x100fe2000801089a */
[----:B------:R1:W0:Y:S01]  /*8aa0*/  MUFU.EX2 R202, R155 ;  /* 0x0000009b00ca7308 */ /* 0x0002220000000800 */
[----:B------:R-:W-:Y:S01]  /*8ab0*/  FFMA.FTZ R219, R161, UR6, -R154 ;  /* 0x00000006a1db7c23 */ /* 0x000fe2000801089a */
[----:B------:R-:W-:Y:S01]  /*8ac0*/  PRMT R152, R197, 0x654, R152 ;  /* 0x00000654c5987816 */ /* 0x000fe20000000098 */
[----:B------:R-:W-:Y:S01]  /*8ad0*/  FFMA.FTZ R220, R164, UR6, -R154 ;  /* 0x00000006a4dc7c23 */ /* 0x000fe2000801089a */
[----:B------:R-:W-:Y:S02]  /*8ae0*/  @!P1 IMAD R157, R205, 0x40, R192 ;  /* 0x00000040cd9d9824 */ /* 0x000fe400078e02c0 */
[--C-:B------:R-:W-:Y:S01]  /*8af0*/  FFMA.FTZ R221, R165, UR6, -R154.reuse ;  /* 0x00000006a5dd7c23 */ /* 0x100fe2000801089a */
[--C-:B------:R-:W-:Y:S01]  /*8b00*/  FFMA.FTZ R206, R208, UR6, -R154.reuse ;  /* 0x00000006d0ce7c23 */ /* 0x100fe2000801089a */
[----:B------:R-:W-:Y:S01]  /*8b10*/  FFMA.FTZ R209, R209, UR6, -R154 ;  /* 0x00000006d1d17c23 */ /* 0x000fe2000801089a */
[----:B------:R2:W3:Y:S01]  /*8b20*/  MUFU.EX2 R211, R153 ;  /* 0x0000009900d37308 */ /* 0x0004e20000000800 */
[----:B------:R-:W-:-:S02]  /*8b30*/  @!P1 IMAD R160, R157, 0x4, R198 ;  /* 0x000000049da09824 */ /* 0x000fc400078e02c6 */
[--C-:B------:R-:W-:Y:S01]  /*8b40*/  FFMA.FTZ R208, R210, UR6, -R154.reuse ;  /* 0x00000006d2d07c23 */ /* 0x100fe2000801089a */
[----:B------:R4:W-:Y:S01]  /*8b50*/  SYNCS.ARRIVE.TRANS64.RED.A1T0 RZ, [R152+URZ], RZ ;  /* 0x000000ff98ff79a7 */ /* 0x0009e2000810043f */
[--C-:B------:R-:W-:Y:S01]  /*8b60*/  FFMA.FTZ R210, R213, UR6, -R154.reuse ;  /* 0x00000006d5d27c23 */ /* 0x100fe2000801089a */
[----:B------:R-:W-:Y:S01]  /*8b70*/  FFMA.FTZ R215, R215, UR6, -R154 ;  /* 0x00000006d7d77c23 */ /* 0x000fe2000801089a */
[----:B------:R-:W-:Y:S01]  /*8b80*/  IMAD R213, R22, 0x1000, R193 ;  /* 0x0000100016d57824 */ /* 0x000fe200078e02c1 */
[----:B-1----:R-:W-:Y:S01]  /*8b90*/  F2FP.BF16.F32.PACK_AB R155, R176, R173 ;  /* 0x000000adb09b723e */ /* 0x002fe200000010ff */
[----:B------:R-:W-:Y:S01]  /*8ba0*/  MUFU.EX2 R214, R214 ;  /* 0x000000d600d67308 */ /* 0x000fe20000000800 */
[----:B0-----:R-:W-:Y:S01]  /*8bb0*/  @!P1 STS [R160+0x38420], R202 ;  /* 0x038420caa0009388 */ /* 0x001fe20000000800 */
[----:B--2---:R-:W-:Y:S01]  /*8bc0*/  F2FP.BF16.F32.PACK_AB R153, R172, R169 ;  /* 0x000000a9ac99723e */ /* 0x004fe200000010ff */
[-C--:B------:R-:W-:Y:S01]  /*8bd0*/  FMUL.FTZ R26, R26, R202.reuse ;  /* 0x000000ca1a1a7220 */ /* 0x080fe20000410000 */
[----:B------:R-:W-:Y:S01]  /*8be0*/  F2FP.BF16.F32.PACK_AB R157, R180, R177 ;  /* 0x000000b1b49d723e */ /* 0x000fe200000010ff */
[-C--:B------:R-:W-:Y:S01]  /*8bf0*/  FMUL.FTZ R27, R27, R202.reuse ;  /* 0x000000ca1b1b7220 */ /* 0x080fe20000410000 */
[----:B------:R-:W-:Y:S01]  /*8c00*/  F2FP.BF16.F32.PACK_AB R159, R204, R181 ;  /* 0x000000b5cc9f723e */ /* 0x000fe200000010ff */
[-C--:B------:R-:W-:Y:S01]  /*8c10*/  FMUL.FTZ R30, R30, R202.reuse ;  /* 0x000000ca1e1e7220 */ /* 0x080fe20000410000 */
[----:B------:R-:W4:Y:S01]  /*8c20*/  MUFU.EX2 R207, R207 ;  /* 0x000000cf00cf7308 */ /* 0x000f220000000800 */
[----:B---3--:R0:W-:Y:S01]  /*8c30*/  @!P1 STS [R160+0x38400], R211 ;  /* 0x038400d3a0009388 */ /* 0x0081e20000000800 */
[----:B------:R-:W-:Y:S01]  /*8c40*/  R2UR UR10, R213 ;  /* 0x00000000d50a72ca */ /* 0x000fe200000e0000 */
        /* <DEDUP_REMOVED lines=14> */
[----:B----4-:R-:W-:Y:S01]  /*8d30*/  F2FP.BF16.F32.PACK_AB R152, R207, R214 ;  /* 0x000000d6cf98723e */ /* 0x010fe200000010ff */
        /* <DEDUP_REMOVED lines=134> */
[----:B------:R0:W1:Y:S01]  /*95a0*/  MUFU.EX2 R203, R156 ;  /* 0x0000009c00cb7308 */ /* 0x0000620000000800 */
[----:B------:R-:W-:Y:S01]  /*95b0*/  FMUL.FTZ R149, R149, R211 ;  /* 0x000000d395957220 */ /* 0x000fe20000410000 */
[-C--:B------:R-:W-:Y:S01]  /*95c0*/  FMUL.FTZ R150, R150, R202.reuse ;  /* 0x000000ca96967220 */ /* 0x080fe20000410000 */
[----:B------:R-:W-:Y:S01]  /*95d0*/  FMUL.FTZ R151, R151, R202 ;  /* 0x000000ca97977220 */ /* 0x000fe20000410000 */
[----:B------:R2:W-:Y:S01]  /*95e0*/  STSM.16.M88.4 [R188+0x36400], R152 ;  /* 0x03640098bc007844 */ /* 0x0005e20000000200 */
[----:B------:R-:W-:-:S02]  /*95f0*/  VIADD R212, R213, 0x80 ;  /* 0x00000080d5d47836 */ /* 0x000fc40000000000 */
[----:B------:R-:W-:Y:S01]  /*9600*/  FFMA.FTZ R169, R202, R20, R169 ;  /* 0x00000014caa97223 */ /* 0x000fe200000100a9 */
[----:B------:R-:W-:Y:S01]  /*9610*/  FFMA.FTZ R214, R211, R21, R214 ;  /* 0x00000015d3d67223 */ /* 0x000fe200000100d6 */
[----:B------:R-:W-:Y:S01]  /*9620*/  MUFU.EX2 R210, R210 ;  /* 0x000000d200d27308 */ /* 0x000fe20000000800 */
[----:B0-----:R-:W-:Y:S01]  /*9630*/  F2FP.BF16.F32.PACK_AB R156, R219, R218 ;  /* 0x000000dadb9c723e */ /* 0x001fe200000010ff */
[----:B------:R-:W-:Y:S01]  /*9640*/  FADD.FTZ R172, R172, R169 ;  /* 0x000000a9acac7221 */ /* 0x000fe20000010000 */
[----:B------:R-:W-:-:S03]  /*9650*/  FADD.FTZ R207, R207, R214 ;  /* 0x000000d6cfcf7221 */ /* 0x000fc60000010000 */
[----:B------:R2:W-:Y:S01]  /*9660*/  STSM.16.M88.4 [R187], R156 ;  /* 0x0000009cbb007844 */ /* 0x0005e20000000200 */
[----:B------:R-:W-:Y:S01]  /*9670*/  FADD.FTZ R173, R173, R172 ;  /* 0x000000acadad7221 */ /* 0x000fe20000010000 */
[----:B------:R-:W0:Y:S01]  /*9680*/  MUFU.EX2 R205, R215 ;  /* 0x000000d700cd7308 */ /* 0x000e220000000800 */
[----:B-1----:R-:W-:Y:S01]  /*9690*/  F2FP.BF16.F32.PACK_AB R164, R203, R208 ;  /* 0x000000d0cba4723e */ /* 0x002fe200000010ff */
[----:B------:R2:W-:Y:S01]  /*96a0*/  STSM.16.M88.4 [R190], R160 ;  /* 0x000000a0be007844 */ /* 0x0005e20000000200 */
[----:B------:R-:W-:Y:S01]  /*96b0*/  FADD.FTZ R216, R216, R207 ;  /* 0x000000cfd8d87221 */ /* 0x000fe20000010000 */
[----:B------:R-:W-:-:S03]  /*96c0*/  FADD.FTZ R176, R176, R173 ;  /* 0x000000adb0b07221 */ /* 0x000fc60000010000 */
[----:B------:R-:W-:Y:S01]  /*96d0*/  FADD.FTZ R217, R217, R216 ;  /* 0x000000d8d9d97221 */ /* 0x000fe20000010000 */
[----:B------:R-:W1:Y:S01]  /*96e0*/  MUFU.EX2 R183, R183 ;  /* 0x000000b700b77308 */ /* 0x000e620000000800 */
[----:B------:R-:W-:Y:S02]  /*96f0*/  FADD.FTZ R177, R177, R176 ;  /* 0x000000b0b1b17221 */ /* 0x000fe40000010000 */
[----:B------:R-:W-:Y:S02]  /*9700*/  FADD.FTZ R218, R218, R217 ;  /* 0x000000d9dada7221 */ /* 0x000fe40000010000 */
[----:B------:R-:W-:Y:S02]  /*9710*/  FADD.FTZ R180, R180, R177 ;  /* 0x000000b1b4b47221 */ /* 0x000fe40000010000 */
[----:B------:R-:W-:Y:S01]  /*9720*/  FADD.FTZ R219, R219, R218 ;  /* 0x000000dadbdb7221 */ /* 0x000fe20000010000 */
[----:B0-----:R-:W-:Y:S01]  /*9730*/  F2FP.BF16.F32.PACK_AB R166, R205, R210 ;  /* 0x000000d2cda6723e */ /* 0x001fe200000010ff */
[----:B------:R-:W-:-:S02]  /*9740*/  FADD.FTZ R181, R181, R180 ;  /* 0x000000b4b5b57221 */ /* 0x000fc40000010000 */
[----:B------:R-:W-:Y:S02]  /*9750*/  FADD.FTZ R220, R220, R219 ;  /* 0x000000dbdcdc7221 */ /* 0x000fe40000010000 */
[----:B------:R-:W-:Y:S02]  /*9760*/  FADD.FTZ R181, R204, R181 ;  /* 0x000000b5ccb57221 */ /* 0x000fe40000010000 */
[----:B------:R-:W-:Y:S01]  /*9770*/  FADD.FTZ R221, R221, R220 ;  /* 0x000000dcdddd7221 */ /* 0x000fe20000010000 */
[----:B-1----:R-:W-:Y:S01]  /*9780*/  F2FP.BF16.F32.PACK_AB R167, R183, R182 ;  /* 0x000000b6b7a7723e */ /* 0x002fe200000010ff */
[----:B------:R-:W-:Y:S02]  /*9790*/  FADD.FTZ R170, R170, R181 ;  /* 0x000000b5aaaa7221 */ /* 0x000fe40000010000 */
        /* <DEDUP_REMOVED lines=9> */
[C---:B------:R-:W-:Y:S01]  /*9830*/  IADD3 R212, R213.reuse, 0x100, RZ ;  /* 0x00000100d5d47810 */ /* 0x040fe20007ffe0ff */
        /* <DEDUP_REMOVED lines=38> */
.L_x_4081:
        /* <DEDUP_REMOVED lines=9> */
.L_x_4071:
[----:B------:R-:W-:-:S13]  /*9b30*/  ISETP.GE.AND P1, PT, R200, UR61, PT ;  /* 0x0000003dc8007c0c */ /* 0x000fda000bf26270 */
[----:B------:R-:W-:Y:S05]  /*9b40*/  @!P1 BRA `(.L_x_4083) ;  /* 0x0000002800dc9947 */ /* 0x000fea0003800000 */
[----:B------:R-:W-:Y:S01]  /*9b50*/  IMAD.MOV.U32 R209, RZ, RZ, R168 ;  /* 0x000000ffffd17224 */ /* 0x000fe200078e00a8 */
[----:B------:R-:W-:Y:S01]  /*9b60*/  ULDC UR39, c[0x0][0xa80] ;  /* 0x0002a00000277ab9 */ /* 0x000fe20000000800 */
[----:B------:R-:W-:Y:S02]  /*9b70*/  IMAD.MOV.U32 R186, RZ, RZ, R185 ;  /* 0x000000ffffba7224 */ /* 0x000fe400078e00b9 */
[----:B------:R-:W-:-:S07]  /*9b80*/  IMAD.MOV.U32 R211, RZ, RZ, R22 ;  /* 0x000000ffffd37224 */ /* 0x000fce00078e0016 */
.L_x_4094:
[----:B------:R-:W-:-:S05]  /*9b90*/  VIADD R22, R211, 0x1 ;  /* 0x00000001d3167836 */ /* 0x000fca0000000000 */
[----:B------:R-:W-:-:S04]  /*9ba0*/  ISETP.NE.AND P1, PT, R22, 0x2, PT ;  /* 0x000000021600780c */ /* 0x000fc80003f25270 */
[----:B01----:R-:W-:Y:S02]  /*9bb0*/  SEL R152, RZ, 0x1, P1 ;  /* 0x00000001ff987807 */ /* 0x003fe40000800000 */
[----:B------:R-:W-:Y:S02]  /*9bc0*/  SEL R22, R22, RZ, P1 ;  /* 0x000000ff16167207 */ /* 0x000fe40000800000 */
[----:B------:R-:W-:-:S13]  /*9bd0*/  R2UR UR6, R152 ;  /* 0x00000000980672ca */ /* 0x000fda00000e0000 */
[----:B------:R-:W-:Y:S01]  /*9be0*/  ULOP3.LUT UR38, UR38, UR6, URZ, 0x3c, !UPT ;  /* 0x0000000626267292 */ /* 0x000fe2000f8e3c3f */
[----:B------:R-:W-:Y:S11]  /*9bf0*/  @!P0 BRA `(.L_x_4084) ;  /* 0x0000000000048947 */ /* 0x000ff60003800000 */
[----:B------:R-:W-:Y:S01]  /*9c00*/  BPT.TRAP 0x1 ;  /* 0x000000040000795c */ /* 0x000fe20000300000 */
.L_x_4084:
[----:B------:R-:W-:Y:S02]  /*9c10*/  IMAD.U32 R196, RZ, RZ, UR38 ;  /* 0x00000026ffc47e24 */ /* 0x000fe4000f8e00ff */
[----:B------:R-:W-:-:S03]  /*9c20*/  IMAD R195, R22, 0x8, R198 ;  /* 0x0000000816c37824 */ /* 0x000fc600078e02c6 */
[----:B------:R-:W-:-:S04]  /*9c30*/  SHF.L.U32 R196, R196, 0x1f, RZ ;  /* 0x0000001fc4c47819 */ /* 0x000fc800000006ff */
[----:B------:R0:W1:Y:S01]  /*9c40*/  SYNCS.PHASECHK.TRANS64.TRYWAIT P1, [R195+URZ+0x38830], R196 ;  /* 0x038830c4c30075a7 */ /* 0x000062000802017f */
[----:B------:R-:W-:Y:S05]  /*9c50*/  @!P0 BRA `(.L_x_4085) ;  /* 0x0000000000048947 */ /* 0x000fea0003800000 */
[----:B------:R-:W-:Y:S01]  /*9c60*/  BPT.TRAP 0x1 ;  /* 0x000000040000795c */ /* 0x000fe20000300000 */
.L_x_4085:
[----:B------:R-:W-:Y:S01]  /*9c70*/  IMAD R185, R22, 0x200, R191 ;  /* 0x0000020016b97824 */ /* 0x000fe200078e02bf */
[----:B-1----:R-:W-:Y:S06]  /*9c80*/  @P1 BRA `(.L_x_4086) ;  /* 0x0000000000081947 */ /* 0x002fec0003800000 */
[----:B------:R-:W1:Y:S02]  /*9c90*/  SYNCS.PHASECHK.TRANS64.TRYWAIT P1, [R195+URZ+0x38830], R196 ;  /* 0x038830c4c30075a7 */ /* 0x000e64000802017f */
[----:B-1----:R-:W-:Y:S05]  /*9ca0*/  @!P1 BRA `(.L_x_4087) ;  /* 0x000000a4004c9947 */ /* 0x002fea0003800000 */
.L_x_4086:
[----:B------:R-:W-:Y:S01]  /*9cb0*/  R2UR UR58, R185 ;  /* 0x00000000b93a72ca */ /* 0x000fe200000e0000 */
[----:B------:R-:W-:Y:S01]  /*9cc0*/  WARPGROUP.ARRIVE ;  /* 0x00000000000079c5 */ /* 0x000fe20000000000 */
[----:B------:R-:W-:Y:S01]  /*9cd0*/  R2UR UR56, R10 ;  /* 0x000000000a3872ca */ /* 0x000fe200000e0000 */
[----:B------:R-:W-:Y:S01]  /*9ce0*/  UMOV UR59, 0x40000040 ;  /* 0x40000040003b7882 */ /* 0x000fe20000000000 */
[----:B------:R-:W-:Y:S01]  /*9cf0*/  R2UR UR57, R11 ;  /* 0x000000000b3972ca */ /* 0x000fe200000e0000 */
[----:B------:R-:W-:-:S12]  /*9d00*/  VIADD R201, R185, 0x2 ;  /* 0x00000002b9c97836 */ /* 0x000fd80000000000 */
        /* <DEDUP_REMOVED lines=27> */
.L_x_4088:
[----:B------:R2:W3:Y:S01]  /*9ec0*/  SYNCS.PHASECHK.TRANS64.TRYWAIT P1, [R195+URZ+0x38850], R196 ;  /* 0x038850c4c30075a7 */ /* 0x0004e2000802017f */
[----:B------:R-:W-:Y:S05]  /*9ed0*/  @!P0 BRA `(.L_x_4089) ;  /* 0x0000000000048947 */ /* 0x000fea0003800000 */
[----:B------:R-:W-:Y:S01]  /*9ee0*/  BPT.TRAP 0x1 ;  /* 0x000000040000795c */ /* 0x000fe20000300000 */
.L_x_4089:
[----:B------:R-:W-:Y:S01]  /*9ef0*/  LEA R185, R22, R18, 0xc ;  /* 0x0000001216b97211 */ /* 0x000fe200078e60ff */
[----:B---3--:R-:W-:Y:S06]  /*9f00*/  @P1 BRA `(.L_x_4090) ;  /* 0x0000000000081947 */ /* 0x008fec0003800000 */
[----:B------:R-:W3:Y:S02]  /*9f10*/  SYNCS.PHASECHK.TRANS64.TRYWAIT P1, [R195+URZ+0x38850], R196 ;  /* 0x038850c4c30075a7 */ /* 0x000ee4000802017f */
[----:B---3--:R-:W-:Y:S05]  /*9f20*/  @!P1 BRA `(.L_x_4091) ;  /* 0x000000a000c09947 */ /* 0x008fea0003800000 */
.L_x_4090:
[----:B------:R-:W-:Y:S01]  /*9f30*/  R2UR UR58, R185 ;  /* 0x00000000b93a72ca */ /* 0x000fe200000e0000 */
[----:B------:R-:W-:Y:S01]  /*9f40*/  WARPGROUP.ARRIVE ;  /* 0x00000000000079c5 */ /* 0x000fe20000000000 */
[----:B------:R-:W-:Y:S01]  /*9f50*/  R2UR UR56, R6 ;  /* 0x00000000063872ca */ /* 0x000fe200000e0000 */
[----:B------:R-:W-:Y:S01]  /*9f60*/  UMOV UR59, 0x40000040 ;  /* 0x40000040003b7882 */ /* 0x000fe20000000000 */
[----:B------:R-:W-:Y:S01]  /*9f70*/  R2UR UR57, R7 ;  /* 0x00000000073972ca */ /* 0x000fe200000e0000 */
[C---:B0123--:R-:W-:Y:S01]  /*9f80*/  VIADD R196, R185.reuse, 0x2 ;  /* 0x00000002b9c47836 */ /* 0x04ffe20000000000 */
        /* <DEDUP_REMOVED lines=67> */
[----:B------:R-:W-:-:S04]  /*a3c0*/  SEL R196, RZ, 0x2, !P1 ;  /* 0x00000002ffc47807 */ /* 0x000fc80004800000 */
[----:B------:R-:W-:Y:S01]  /*a3d0*/  IADD3 R202, R184, R196, RZ ;  /* 0x000000c4b8ca7210 */ /* 0x000fe20007ffe0ff */
        /* <DEDUP_REMOVED lines=210> */
.L_x_4092:
        /* <DEDUP_REMOVED lines=38> */
[----:B------:R-:W0:Y:S01]  /*b360*/  MUFU.EX2 R186, R202 ;  /* 0x000000ca00ba7308 */ /* 0x000e220000000800 */
        /* <DEDUP_REMOVED lines=19> */
[----:B0-----:R-:W-:Y:S01]  /*b4a0*/  FMUL.FTZ R24, R24, R186 ;  /* 0x000000ba18187220 */ /* 0x001fe20000410000 */
        /* <DEDUP_REMOVED lines=105> */
[-C--:B-1----:R-:W-:Y:S01]  /*bb40*/  FMUL.FTZ R26, R26, R181.reuse ;  /* 0x000000b51a1a7220 */ /* 0x082fe20000410000 */
[----:B------:R1:W-:Y:S01]  /*bb50*/  @!P1 STS [R153+0x38420], R181 ;  /* 0x038420b599009388 */ /* 0x0003e20000000800 */
[----:B0-----:R-:W-:Y:S01]  /*bb60*/  F2FP.BF16.F32.PACK_AB R154, R203, R202 ;  /* 0x000000cacb9a723e */ /* 0x001fe200000010ff */
[-C--:B------:R-:W-:Y:S01]  /*bb70*/  FMUL.FTZ R27, R27, R181.reuse ;  /* 0x000000b51b1b7220 */ /* 0x080fe20000410000 */
[----:B------:R-:W-:Y:S01]  /*bb80*/  F2FP.BF16.F32.PACK_AB R158, R207, R206 ;  /* 0x000000cecf9e723e */ /* 0x000fe200000010ff */
[-C--:B------:R-:W-:Y:S01]  /*bb90*/  FMUL.FTZ R30, R30, R181.reuse ;  /* 0x000000b51e1e7220 */ /* 0x080fe20000410000 */
        /* <DEDUP_REMOVED lines=169> */
.L_x_4093:
        /* <DEDUP_REMOVED lines=9> */
.L_x_4083:
[----:B------:R-:W2:Y:S01]  /*c6c0*/  SHFL.BFLY PT, R0, R21, 0x2, 0x1f ;  /* 0x0c401f0015007f89 */ /* 0x000ea200000e0000 */
[----:B------:R-:W-:Y:S08]  /*c6d0*/  BAR.ARV 0x8, 0x100 ;  /* 0x0204000000007b1d */ /* 0x000ff00000002000 */
[----:B------:R-:W-:Y:S01]  /*c6e0*/  BAR.SYNC.DEFER_BLOCKING 0xf, 0x100 ;  /* 0x03c4000000007b1d */ /* 0x000fe20000010000 */
[----:B------:R-:W-:Y:S01]  /*c6f0*/  ISETP.NE.AND P0, PT, R194, RZ, PT ;  /* 0x000000ffc200720c */ /* 0x000fe20003f05270 */
[----:B------:R-:W-:-:S02]  /*c700*/  IMAD R7, R22, 0x40, R192 ;  /* 0x0000004016077824 */ /* 0x000fc400078e02c0 */
[----:B------:R-:W-:Y:S02]  /*c710*/  IMAD.U32 R8, RZ, RZ, UR6 ;  /* 0x00000006ff087e24 */ /* 0x000fe4000f8e00ff */
[----:B------:R-:W3:Y:S01]  /*c720*/  SHFL.BFLY PT, R5, R20, 0x2, 0x1f ;  /* 0x0c401f0014057f89 */ /* 0x000ee200000e0000 */
[----:B--2---:R-:W-:-:S07]  /*c730*/  FADD.FTZ R2, R0, R21 ;  /* 0x0000001500027221 */ /* 0x004fce0000010000 */
[----:B------:R-:W-:Y:S01]  /*c740*/  @!P0 LEA R198, R7, R198, 0x2 ;  /* 0x000000c607c68211 */ /* 0x000fe200078e10ff */
[----:B------:R-:W2:Y:S01]  /*c750*/  SHFL.BFLY PT, R3, R2, 0x1, 0x1f ;  /* 0x0c201f0002037f89 */ /* 0x000ea200000e0000 */
[----:B---3--:R-:W-:-:S05]  /*c760*/  FADD.FTZ R5, R5, R20 ;  /* 0x0000001405057221 */ /* 0x008fca0000010000 */
[----:B------:R-:W3:Y:S01]  /*c770*/  SHFL.BFLY PT, R0, R5, 0x1, 0x1f ;  /* 0x0c201f0005007f89 */ /* 0x000ee200000e0000 */
[----:B--2---:R-:W-:Y:S01]  /*c780*/  FADD.FTZ R4, R2, R3 ;  /* 0x0000000302047221 */ /* 0x004fe20000010000 */
[----:B------:R-:W-:Y:S02]  /*c790*/  IMAD.MOV.U32 R3, RZ, RZ, RZ ;  /* 0x000000ffff037224 */ /* 0x000fe400078e00ff */
[----:B------:R-:W-:Y:S02]  /*c7a0*/  IMAD.MOV.U32 R2, RZ, RZ, -0x800000 ;  /* 0xff800000ff027424 */ /* 0x000fe400078e00ff */
[----:B------:R-:W-:-:S13]  /*c7b0*/  FSETP.NE.FTZ.AND P1, PT, R4, RZ, PT ;  /* 0x000000ff0400720b */ /* 0x000fda0003f35000 */
[----:B------:R-:W2:Y:S01]  /*c7c0*/  @P1 MUFU.RCP R3, R4 ;  /* 0x0000000400031308 */ /* 0x000ea20000001000 */
[----:B---3--:R-:W-:Y:S01]  /*c7d0*/  FADD.FTZ R6, R5, R0 ;  /* 0x0000000005067221 */ /* 0x008fe20000010000 */
[----:B------:R-:W-:-:S04]  /*c7e0*/  IMAD.MOV.U32 R0, RZ, RZ, RZ ;  /* 0x000000ffff007224 */ /* 0x000fc800078e00ff */
[----:B------:R-:W-:Y:S02]  /*c7f0*/  FSETP.NE.FTZ.AND P2, PT, R6, RZ, PT ;  /* 0x000000ff0600720b */ /* 0x000fe40003f55000 */
[----:B------:R3:W4:Y:S01]  /*c800*/  @P1 MUFU.LG2 R5, R4 ;  /* 0x0000000400051308 */ /* 0x0007220000000c00 */
[----:B--2---:R2:W-:Y:S01]  /*c810*/  @!P0 STS [R198+0x38400], R3 ;  /* 0x03840003c6008388 */ /* 0x0045e20000000800 */
[----:B---3--:R-:W-:Y:S02]  /*c820*/  IMAD.MOV.U32 R4, RZ, RZ, -0x800000 ;  /* 0xff800000ff047424 */ /* 0x008fe400078e00ff */
[----:B------:R-:W-:-:S07]  /*c830*/  FMUL.FTZ R24, R24, R3 ;  /* 0x0000000318187220 */ /* 0x000fce0000410000 */
[----:B------:R-:W3:Y:S01]  /*c840*/  @P2 MUFU.RCP R0, R6 ;  /* 0x0000000600002308 */ /* 0x000ee20000001000 */
[----:B------:R-:W-:Y:S01]  /*c850*/  @P2 FMUL.FTZ R8, R8, 0.69314718246459960938 ;  /* 0x3f31721808082820 */ /* 0x000fe20000410000 */
[-C--:B------:R-:W-:Y:S01]  /*c860*/  FMUL.FTZ R25, R25, R3.reuse ;  /* 0x0000000319197220 */ /* 0x080fe20000410000 */
[-C--:B------:R-:W-:Y:S01]  /*c870*/  FMUL.FTZ R28, R28, R3.reuse ;  /* 0x000000031c1c7220 */ /* 0x080fe20000410000 */
[-C--:B------:R-:W-:Y:S01]  /*c880*/  FMUL.FTZ R29, R29, R3.reuse ;  /* 0x000000031d1d7220 */ /* 0x080fe20000410000 */
[----:B----4-:R-:W-:Y:S01]  /*c890*/  @P1 FMUL.FTZ R5, R5, 0.69314718246459960938 ;  /* 0x3f31721805051820 */ /* 0x010fe20000410000 */
[-C--:B------:R-:W-:Y:S01]  /*c8a0*/  FMUL.FTZ R32, R32, R3.reuse ;  /* 0x0000000320207220 */ /* 0x080fe20000410000 */
[-C--:B------:R-:W-:Y:S01]  /*c8b0*/  FMUL.FTZ R33, R33, R3.reuse ;  /* 0x0000000321217220 */ /* 0x080fe20000410000 */
[----:B------:R4:W5:Y:S01]  /*c8c0*/  @P2 MUFU.LG2 R7, R6 ;  /* 0x0000000600072308 */ /* 0x0009620000000c00 */
        /* <DEDUP_REMOVED lines=8> */
[----:B---3--:R2:W-:Y:S01]  /*c950*/  @!P0 STS [R198+0x38420], R0 ;  /* 0x03842000c6008388 */ /* 0x0085e20000000800 */
[----:B----4-:R-:W-:-:S02]  /*c960*/  IMAD.U32 R6, RZ, RZ, UR6 ;  /* 0x00000006ff067e24 */ /* 0x010fc4000f8e00ff */
[-C--:B------:R-:W-:Y:S01]  /*c970*/  FMUL.FTZ R52, R52, R3.reuse ;  /* 0x0000000334347220 */ /* 0x080fe20000410000 */
[-C--:B------:R-:W-:Y:S01]  /*c980*/  FMUL.FTZ R53, R53, R3.reuse ;  /* 0x0000000335357220 */ /* 0x080fe20000410000 */
[-C--:B------:R-:W-:Y:S01]  /*c990*/  FMUL.FTZ R56, R56, R3.reuse ;  /* 0x0000000338387220 */ /* 0x080fe20000410000 */
[----:B------:R-:W-:Y:S01]  /*c9a0*/  @P1 FMUL.FTZ R6, R6, 0.69314718246459960938 ;  /* 0x3f31721806061820 */ /* 0x000fe20000410000 */
[-C--:B------:R-:W-:Y:S01]  /*c9b0*/  FMUL.FTZ R57, R57, R3.reuse ;  /* 0x0000000339397220 */ /* 0x080fe20000410000 */
[-C--:B------:R-:W-:Y:S01]  /*c9c0*/  FMUL.FTZ R60, R60, R3.reuse ;  /* 0x000000033c3c7220 */ /* 0x080fe20000410000 */
[----:B-----5:R-:W-:Y:S01]  /*c9d0*/  @P2 FMUL.FTZ R7, R7, 0.69314718246459960938 ;  /* 0x3f31721807072820 */ /* 0x020fe20000410000 */
        /* <DEDUP_REMOVED lines=112> */
[----:B--2---:R-:W-:Y:S06]  /*d0e0*/  BAR.ARV 0xe, 0x100 ;  /* 0x0384000000007b1d */ /* 0x004fec0000002000 */
.L_x_4052:
[----:B------:R-:W-:Y:S05]  /*d0f0*/  @P0 BRA `(.L_x_4095) ;  /* 0x0000002400080947 */ /* 0x000fea0003800000 */
[----:B------:R-:W2:Y:S01]  /*d100*/  LDL R156, [R1] ;  /* 0x00000000019c7983 */ /* 0x000ea20000100800 */
[----:B------:R-:W3:Y:S01]  /*d110*/  S2UR UR5, SR_CgaCtaId ;  /* 0x00000000000579c3 */ /* 0x000ee20000008800 */
[----:B------:R-:W-:Y:S01]  /*d120*/  UMOV UR4, 0x400 ;  /* 0x0000040000047882 */ /* 0x000fe20000000000 */
[----:B------:R-:W4:Y:S06]  /*d130*/  S2R R0, SR_TID.X ;  /* 0x0000000000007919 */ /* 0x000f2c0000002100 */
[----:B------:R-:W5:Y:S08]  /*d140*/  S2UR UR6, SR_CTAID.Y ;  /* 0x00000000000679c3 */ /* 0x000f700000002600 */
[----:B------:R-:W5:Y:S08]  /*d150*/  LDC R10, c[0x0][0xd50] ;  /* 0x00035400ff0a7b82 */ /* 0x000f700000000800 */
[----:B------:R-:W0:Y:S01]  /*d160*/  LDC R6, c[0x0][0xce8] ;  /* 0x00033a00ff067b82 */ /* 0x000e220000000800 */
[----:B---3--:R-:W-:-:S04]  /*d170*/  ULEA UR4, UR5, UR4, 0x18 ;  /* 0x0000000405047291 */ /* 0x008fc8000f8ec03f */
[----:B------:R-:W-:-:S04]  /*d180*/  UIADD3 UR4, UR4, 0x38820, URZ ;  /* 0x0003882004047890 */ /* 0x000fc8000fffe03f */
[----:B------:R-:W-:Y:S01]  /*d190*/  UPRMT UR4, URZ, 0x654, UR4 ;  /* 0x000006543f047896 */ /* 0x000fe20008000004 */
[----:B------:R-:W-:Y:S01]  /*d1a0*/  BAR.SYNC.DEFER_BLOCKING 0x1, 0x100 ;  /* 0x0044000000007b1d */ /* 0x000fe20000010000 */
[----:B----4-:R-:W-:-:S05]  /*d1b0*/  VIADD R20, R0, 0xffffff80 ;  /* 0xffffff8000147836 */ /* 0x010fca0000000000 */
[----:B------:R-:W-:-:S04]  /*d1c0*/  SHF.R.S32.HI R21, RZ, 0x1f, R20 ;  /* 0x0000001fff157819 */ /* 0x000fc80000011414 */
[----:B------:R-:W-:-:S04]  /*d1d0*/  LEA.HI R9, R21, R20, RZ, 0x7 ;  /* 0x0000001415097211 */ /* 0x000fc800078f38ff */
[----:B------:R-:W-:Y:S02]  /*d1e0*/  SHF.R.S32.HI R0, RZ, 0x7, R9 ;  /* 0x00000007ff007819 */ /* 0x000fe40000011409 */
[----:B------:R-:W-:Y:S02]  /*d1f0*/  LOP3.LUT R5, R9, 0xffffff80, RZ, 0xc0, !PT ;  /* 0xffffff8009057812 */ /* 0x000fe400078ec0ff */
[----:B0-----:R-:W-:Y:S01]  /*d200*/  ISETP.NE.AND P1, PT, R6, 0x1, PT ;  /* 0x000000010600780c */ /* 0x001fe20003f25270 */
[----:B------:R-:W0:Y:S02]  /*d210*/  SHFL.IDX PT, R7, R0, RZ, 0x1f ;  /* 0x00001fff00077589 */ /* 0x000e2400000e0000 */
[----:B------:R-:W-:Y:S01]  /*d220*/  IMAD.IADD R8, R20, 0x1, -R5 ;  /* 0x0000000114087824 */ /* 0x000fe200078e0a05 */
[----:B------:R-:W-:Y:S04]  /*d230*/  SYNCS.ARRIVE.TRANS64.RED.A1T0 RZ, [UR4], RZ ;  /* 0x000000ffffff79a7 */ /* 0x000fe80008100404 */
[----:B------:R-:W-:-:S02]  /*d240*/  SHF.R.S32.HI R155, RZ, 0x1f, R8 ;  /* 0x0000001fff9b7819 */ /* 0x000fc40000011408 */
[----:B0-----:R-:W-:Y:S02]  /*d250*/  ISETP.NE.AND P0, PT, R7, RZ, PT ;  /* 0x000000ff0700720c */ /* 0x001fe40003f05270 */
[----:B------:R-:W-:-:S04]  /*d260*/  LEA.HI R7, R155, R8, RZ, 0x2 ;  /* 0x000000089b077211 */ /* 0x000fc800078f10ff */
[----:B------:R-:W-:Y:S02]  /*d270*/  SHF.R.S32.HI R154, RZ, 0x2, R7 ;  /* 0x00000002ff9a7819 */ /* 0x000fe40000011407 */
[----:B--2---:R-:W-:-:S13]  /*d280*/  R2UR UR7, R156 ;  /* 0x000000009c0772ca */ /* 0x004fda00000e0000 */
[----:B------:R-:W-:-:S04]  /*d290*/  IMAD R3, RZ, RZ, -UR7 ;  /* 0x80000007ff037e24 */ /* 0x000fc8000f8e02ff */
[----:B-----5:R-:W-:Y:S01]  /*d2a0*/  IMAD R3, R10, R3, UR6 ;  /* 0x000000060a037e24 */ /* 0x020fe2000f8e0203 */
[----:B------:R-:W-:-:S04]  /*d2b0*/  USHF.R.S32.HI UR6, URZ, 0x1f, UR7 ;  /* 0x0000001f3f067899 */ /* 0x000fc80008011407 */
[----:B------:R-:W-:Y:S01]  /*d2c0*/  SHF.R.S32.HI R5, RZ, 0x1f, R3 ;  /* 0x0000001fff057819 */ /* 0x000fe20000011403 */
[----:B------:R-:W-:Y:S07]  /*d2d0*/  @P0 BRA `(.L_x_4096) ;  /* 0x0000000400480947 */ /* 0x000fee0003800000 */
[----:B------:R-:W0:Y:S01]  /*d2e0*/  LDC R16, c[0x0][0xce8] ;  /* 0x00033a00ff107b82 */ /* 0x000e220000000800 */
[----:B------:R-:W-:Y:S01]  /*d2f0*/  LOP3.LUT R9, R9, 0xffffff80, RZ, 0xc0, !PT ;  /* 0xffffff8009097812 */ /* 0x000fe200078ec0ff */
[----:B------:R-:W2:Y:S01]  /*d300*/  S2R R22, SR_CTAID.X ;  /* 0x0000000000167919 */ /* 0x000ea20000002500 */
[----:B------:R-:W-:Y:S01]  /*d310*/  LEA.HI R11, R21, R20, RZ, 0x2 ;  /* 0x00000014150b7211 */ /* 0x000fe200078f10ff */
[----:B------:R-:W-:Y:S01]  /*d320*/  ULDC.64 UR4, c[0x0][0xcd0] ;  /* 0x0003340000047ab9 */ /* 0x000fe20000000a00 */
[----:B------:R-:W-:Y:S01]  /*d330*/  R2UR UR10, R156 ;  /* 0x000000009c0a72ca */ /* 0x000fe200000e0000 */
[C---:B------:R-:W-:Y:S01]  /*d340*/  IMAD.IADD R23, R20.reuse, 0x1, -R9 ;  /* 0x0000000114177824 */ /* 0x040fe200078e0a09 */
[----:B------:R-:W-:Y:S01]  /*d350*/  LOP3.LUT R11, R11, 0xfffffffc, RZ, 0xc0, !PT ;  /* 0xfffffffc0b0b7812 */ /* 0x000fe200078ec0ff */
[----:B------:R-:W3:Y:S03]  /*d360*/  S2UR UR7, SR_CTAID.Z ;  /* 0x00000000000779c3 */ /* 0x000ee60000002700 */
[----:B------:R-:W-:Y:S01]  /*d370*/  SHF.R.S32.HI R10, RZ, 0x1f, R23 ;  /* 0x0000001fff0a7819 */ /* 0x000fe20000011417 */
[----:B------:R-:W-:-:S03]  /*d380*/  IMAD.IADD R11, R20, 0x1, -R11 ;  /* 0x00000001140b7824 */ /* 0x000fc600078e0a0b */
[CC--:B-1----:R-:W-:Y:S01]  /*d390*/  LEA.HI R152, R10.reuse, R23.reuse, RZ, 0x2 ;  /* 0x000000170a987211 */ /* 0x0c2fe200078f10ff */
[----:B------:R-:W1:Y:S01]  /*d3a0*/  LDC.64 R18, c[0x0][0xcd8] ;  /* 0x00033600ff127b82 */ /* 0x000e620000000a00 */
[----:B------:R-:W-:Y:S01]  /*d3b0*/  LEA.HI R10, R10, R23, RZ, 0x5 ;  /* 0x000000170a0a7211 */ /* 0x000fe200078f28ff */
[----:B------:R-:W-:Y:S01]  /*d3c0*/  UIMAD.WIDE.U32 UR8, UR10, UR4, URZ ;  /* 0x000000040a0872a5 */ /* 0x000fe2000f8e003f */
[--C-:B------:R-:W-:Y:S01]  /*d3d0*/  SHF.R.S32.HI R9, RZ, 0x2, R152.reuse ;  /* 0x00000002ff097819 */ /* 0x100fe20000011498 */
[----:B------:R-:W-:Y:S01]  /*d3e0*/  UIMAD UR4, UR6, UR4, URZ ;  /* 0x00000004060472a4 */ /* 0x000fe2000f8e023f */
[----:B------:R-:W-:Y:S02]  /*d3f0*/  SHF.R.S32.HI R12, RZ, 0x1f, R152 ;  /* 0x0000001fff0c7819 */ /* 0x000fe40000011498 */
[----:B------:R-:W-:Y:S01]  /*d400*/  SHF.R.S32.HI R10, RZ, 0x5, R10 ;  /* 0x00000005ff0a7819 */ /* 0x000fe2000001140a */
[----:B------:R-:W-:Y:S01]  /*d410*/  UIMAD UR4, UR10, UR5, UR4 ;  /* 0x000000050a0472a4 */ /* 0x000fe2000f8e0204 */
[----:B0-----:R-:W-:-:S02]  /*d420*/  ISETP.NE.AND P0, PT, R16, 0x1, PT ;  /* 0x000000011000780c */ /* 0x001fc40003f05270 */
[----:B------:R-:W-:Y:S01]  /*d430*/  LEA.HI R12, R12, R9, RZ, 0x3 ;  /* 0x000000090c0c7211 */ /* 0x000fe200078f18ff */
[----:B------:R-:W-:Y:S01]  /*d440*/  UIADD3 UR4, UR9, UR4, URZ ;  /* 0x0000000409047290 */ /* 0x000fe2000fffe03f */
[----:B------:R-:W-:Y:S02]  /*d450*/  LOP3.LUT R152, R152, 0x7ffffffc, RZ, 0xc0, !PT ;  /* 0x7ffffffc98987812 */ /* 0x000fe400078ec0ff */
[----:B------:R-:W-:Y:S01]  /*d460*/  LOP3.LUT R12, R12, 0xfffffff8, RZ, 0xc0, !PT ;  /* 0xfffffff80c0c7812 */ /* 0x000fe200078ec0ff */
[----:B---3--:R-:W-:Y:S02]  /*d470*/  USHF.R.S32.HI UR5, URZ, 0x1f, UR7 ;  /* 0x0000001f3f057899 */ /* 0x008fe40008011407 */
[----:B------:R-:W-:Y:S02]  /*d480*/  IMAD.IADD R152, R23, 0x1, -R152 ;  /* 0x0000000117987824 */ /* 0x000fe400078e0a98 */
[----:B------:R-:W-:Y:S01]  /*d490*/  IMAD.IADD R9, R9, 0x1, -R12 ;  /* 0x0000000109097824 */ /* 0x000fe200078e0a0c */
[----:B------:R-:W-:Y:S01]  /*d4a0*/  LEA.HI R12, R11, R11, RZ, 0x1 ;  /* 0x0000000b0b0c7211 */ /* 0x000fe200078f08ff */
[----:B------:R-:W0:Y:S01]  /*d4b0*/  @P0 LDC R14, c[0x0][0xcec] ;  /* 0x00033b00ff0e0b82 */ /* 0x000e220000000800 */
[----:B------:R-:W-:-:S02]  /*d4c0*/  IMAD.SHL.U32 R152, R152, 0x2, RZ ;  /* 0x0000000298987824 */ /* 0x000fc400078e00ff */
[----:B------:R-:W-:Y:S01]  /*d4d0*/  LOP3.LUT R12, R12, 0x1ffffffe, RZ, 0xc0, !PT ;  /* 0x1ffffffe0c0c7812 */ /* 0x000fe200078ec0ff */
[----:B------:R-:W-:Y:S02]  /*d4e0*/  IMAD R153, R10, 0x10, R9 ;  /* 0x000000100a997824 */ /* 0x000fe400078e0209 */
[----:B------:R-:W-:Y:S02]  /*d4f0*/  IMAD.U32 R10, RZ, RZ, UR8 ;  /* 0x00000008ff0a7e24 */ /* 0x000fe4000f8e00ff */
[----:B------:R-:W3:Y:S01]  /*d500*/  @P0 LDC R17, c[0x0][0xcf0] ;  /* 0x00033c00ff110b82 */ /* 0x000ee20000000800 */
[----:B------:R-:W-:Y:S02]  /*d510*/  IMAD.IADD R12, R11, 0x1, -R12 ;  /* 0x000000010b0c7824 */ /* 0x000fe400078e0a0c */
[----:B------:R-:W-:Y:S02]  /*d520*/  IMAD.U32 R11, RZ, RZ, UR9 ;  /* 0x00000009ff0b7e24 */ /* 0x000fe4000f8e00ff */
[----:B------:R-:W-:-:S02]  /*d530*/  IMAD R9, R12, 0x8, R153 ;  /* 0x000000080c097824 */ /* 0x000fc400078e0299 */
[----:B-1----:R-:W-:Y:S02]  /*d540*/  IMAD R12, R18, UR5, RZ ;  /* 0x00000005120c7c24 */ /* 0x002fe4000f8e02ff */
[----:B------:R-:W-:Y:S01]  /*d550*/  IMAD.U32 R11, RZ, RZ, UR4 ;  /* 0x00000004ff0b7e24 */ /* 0x000fe2000f8e00ff */
[----:B--2---:R-:W-:Y:S01]  /*d560*/  LEA R9, R22, R9, 0x6 ;  /* 0x0000000916097211 */ /* 0x004fe200078e30ff */
[----:B------:R-:W-:Y:S01]  /*d570*/  IMAD R15, R19, UR7, R12 ;  /* 0x00000007130f7c24 */ /* 0x000fe2000f8e020c */
[----:B------:R-:W-:Y:S01]  /*d580*/  ULDC.64 UR4, c[0x0][0xce0] ;  /* 0x0003380000047ab9 */ /* 0x000fe20000000a00 */
[----:B------:R-:W-:-:S04]  /*d590*/  IMAD.WIDE.U32 R10, R18, UR7, R10 ;  /* 0x00000007120a7c25 */ /* 0x000fc8000f8e000a */
[----:B0-----:R-:W-:-:S04]  /*d5a0*/  @P0 IMAD.HI.U32 R12, R9, R14, RZ ;  /* 0x0000000e090c0227 */ /* 0x001fc800078e00ff */
[----:B------:R-:W-:Y:S02]  /*d5b0*/  IMAD.MOV.U32 R13, RZ, RZ, R9 ;  /* 0x000000ffff0d7224 */ /* 0x000fe400078e0009 */
[----:B------:R-:W-:Y:S01]  /*d5c0*/  IMAD.IADD R11, R11, 0x1, R15 ;  /* 0x000000010b0b7824 */ /* 0x000fe200078e020f */
[----:B---3--:R-:W-:Y:S01]  /*d5d0*/  @P0 SHF.R.U32.HI R13, RZ, R17, R12 ;  /* 0x00000011ff0d0219 */ /* 0x008fe2000001160c */
[----:B------:R-:W-:Y:S02]  /*d5e0*/  IMAD R12, R5, UR4, RZ ;  /* 0x00000004050c7c24 */ /* 0x000fe4000f8e02ff */
[----:B------:R-:W-:Y:S01]  /*d5f0*/  IMAD.WIDE.U32 R10, R3, UR4, R10 ;  /* 0x00000004030a7c25 */ /* 0x000fe2000f8e000a */
[----:B------:R-:W-:-:S03]  /*d600*/  SHF.R.S32.HI R15, RZ, 0x1f, R13 ;  /* 0x0000001fff0f7819 */ /* 0x000fc6000001140d */
[----:B------:R-:W-:Y:S01]  /*d610*/  IMAD.MOV R14, RZ, RZ, -R13 ;  /* 0x000000ffff0e7224 */ /* 0x000fe200078e0a0d */
[----:B------:R-:W-:-:S03]  /*d620*/  IADD3 R10, P0, R13, R10, RZ ;  /* 0x0000000a0d0a7210 */ /* 0x000fc60007f1e0ff */
[----:B------:R-:W-:Y:S02]  /*d630*/  IMAD R9, R16, R14, R9 ;  /* 0x0000000e10097224 */ /* 0x000fe400078e0209 */
[----:B------:R-:W-:Y:S01]  /*d640*/  IMAD R14, R3, UR5, R12 ;  /* 0x00000005030e7c24 */ /* 0x000fe2000f8e020c */
[----:B------:R-:W-:Y:S02]  /*d650*/  ULDC.64 UR4, c[0x0][0xcc8] ;  /* 0x0003320000047ab9 */ /* 0x000fe40000000a00 */
        /* <DEDUP_REMOVED lines=10> */
[----:B------:R-:W-:Y:S01]  /*d700*/  LOP3.LUT R11, R12, 0xfffffe, RZ, 0xc0, !PT ;  /* 0x00fffffe0c0b7812 */ /* 0x000fe200078ec0ff */
[----:B------:R-:W-:Y:S01]  /*d710*/  IMAD R14, R16, UR4, RZ ;  /* 0x00000004100e7c24 */ /* 0x000fe2000f8e02ff */
[----:B------:R-:W-:Y:S01]  /*d720*/  LEA.HI.X R18, R10, UR5, R9, 0x2, P0 ;  /* 0x000000050a127c11 */ /* 0x000fe200080f1409 */
[----:B------:R-:W-:Y:S01]  /*d730*/  SHFL.IDX PT, R12, R17, 0x1, 0x1c1f ;  /* 0x003c1f00110c7f89 */ /* 0x000fe200000e0000 */
[----:B------:R-:W-:-:S02]  /*d740*/  IMAD R9, R22, 0x40, R153 ;  /* 0x0000004016097824 */ /* 0x000fc400078e0299 */
[----:B------:R-:W-:Y:S01]  /*d750*/  IMAD.IADD R15, R0, 0x1, -R11 ;  /* 0x00000001000f7824 */ /* 0x000fe200078e0a0b */
[----:B------:R-:W-:Y:S03]  /*d760*/  SHFL.IDX PT, R10, R17, RZ, 0x1c1f ;  /* 0x001c1fff110a7589 */ /* 0x000fe600000e0000 */
        /* <DEDUP_REMOVED lines=9> */
.L_x_4096:
[----:B------:R-:W2:Y:S01]  /*d800*/  S2R R14, SR_CTAID.X ;  /* 0x00000000000e7919 */ /* 0x000ea20000002500 */
[----:B------:R-:W-:Y:S01]  /*d810*/  LEA.HI R21, R21, R20, RZ, 0x2 ;  /* 0x0000001415157211 */ /* 0x000fe200078f10ff */
[----:B------:R-:W3:Y:S01]  /*d820*/  S2UR UR7, SR_CTAID.Z ;  /* 0x00000000000779c3 */ /* 0x000ee20000002700 */
[----:B------:R-:W-:Y:S01]  /*d830*/  SHF.R.S32.HI R9, RZ, 0x1f, R7 ;  /* 0x0000001fff097819 */ /* 0x000fe20000011407 */
[----:B------:R-:W-:Y:S01]  /*d840*/  ULDC.64 UR8, c[0x0][0xc38] ;  /* 0x00030e0000087ab9 */ /* 0x000fe20000000a00 */
[----:B------:R-:W-:Y:S01]  /*d850*/  LOP3.LUT R21, R21, 0xfffffffc, RZ, 0xc0, !PT ;  /* 0xfffffffc15157812 */ /* 0x000fe200078ec0ff */
[----:B------:R-:W-:Y:S01]  /*d860*/  UIMAD UR6, UR6, UR8, URZ ;  /* 0x00000008060672a4 */ /* 0x000fe2000f8e023f */
[----:B------:R-:W-:Y:S01]  /*d870*/  LEA.HI R9, R9, R154, RZ, 0x3 ;  /* 0x0000009a09097211 */ /* 0x000fe200078f18ff */
[----:B------:R-:W-:Y:S01]  /*d880*/  BSSY B0, `(.L_x_4097) ;  /* 0x0000102000007945 */ /* 0x000fe20003800000 */
[----:B------:R-:W-:Y:S01]  /*d890*/  R2UR UR10, R156 ;  /* 0x000000009c0a72ca */ /* 0x000fe200000e0000 */
[----:B------:R-:W-:Y:S01]  /*d8a0*/  IMAD.IADD R21, R20, 0x1, -R21 ;  /* 0x0000000114157824 */ /* 0x000fe200078e0a15 */
[----:B0-----:R-:W0:Y:S01]  /*d8b0*/  LDC.64 R12, c[0x0][0xc40] ;  /* 0x00031000ff0c7b82 */ /* 0x001e220000000a00 */
[----:B------:R-:W-:-:S02]  /*d8c0*/  LOP3.LUT R9, R9, 0xfffffff8, RZ, 0xc0, !PT ;  /* 0xfffffff809097812 */ /* 0x000fc400078ec0ff */
[----:B------:R-:W-:Y:S02]  /*d8d0*/  LEA.HI R155, R155, R8, RZ, 0x5 ;  /* 0x000000089b9b7211 */ /* 0x000fe400078f28ff */
[----:B------:R-:W-:Y:S01]  /*d8e0*/  LEA.HI R2, R21, R21, RZ, 0x1 ;  /* 0x0000001515027211 */ /* 0x000fe200078f08ff */
[----:B------:R-:W-:Y:S01]  /*d8f0*/  IMAD.IADD R154, R154, 0x1, -R9 ;  /* 0x000000019a9a7824 */ /* 0x000fe200078e0a09 */
[----:B------:R-:W-:Y:S01]  /*d900*/  SHF.R.S32.HI R155, RZ, 0x5, R155 ;  /* 0x00000005ff9b7819 */ /* 0x000fe2000001149b */
[----:B------:R-:W4:Y:S01]  /*d910*/  @P1 LDC R4, c[0x0][0xcec] ;  /* 0x00033b00ff041b82 */ /* 0x000f220000000800 */
[----:B------:R-:W-:Y:S02]  /*d920*/  LOP3.LUT R2, R2, 0x1ffffffe, RZ, 0xc0, !PT ;  /* 0x1ffffffe02027812 */ /* 0x000fe400078ec0ff */
[----:B------:R-:W-:Y:S01]  /*d930*/  UIMAD.WIDE.U32 UR4, UR10, UR8, URZ ;  /* 0x000000080a0472a5 */ /* 0x000fe2000f8e003f */
[----:B------:R-:W-:Y:S01]  /*d940*/  IMAD R155, R155, 0x10, R154 ;  /* 0x000000109b9b7824 */ /* 0x000fe200078e029a */
[----:B------:R-:W-:Y:S01]  /*d950*/  UIMAD UR6, UR10, UR9, UR6 ;  /* 0x000000090a0672a4 */ /* 0x000fe2000f8e0206 */
[----:B------:R-:W-:Y:S01]  /*d960*/  IMAD.IADD R2, R21, 0x1, -R2 ;  /* 0x0000000115027824 */ /* 0x000fe200078e0a02 */
[----:B---3--:R-:W-:Y:S01]  /*d970*/  USHF.R.S32.HI UR8, URZ, 0x1f, UR7 ;  /* 0x0000001f3f087899 */ /* 0x008fe20008011407 */
[----:B------:R-:W3:Y:S01]  /*d980*/  @P1 LDC R17, c[0x0][0xcf0] ;  /* 0x00033c00ff111b82 */ /* 0x000ee20000000800 */
[----:B------:R-:W-:Y:S01]  /*d990*/  UIADD3 UR6, UR5, UR6, URZ ;  /* 0x0000000605067290 */ /* 0x000fe2000fffe03f */
[----:B------:R-:W-:Y:S01]  /*d9a0*/  IMAD R9, R2, 0x8, R155 ;  /* 0x0000000802097824 */ /* 0x000fe200078e029b */
[----:B------:R-:W-:Y:S01]  /*d9b0*/  MOV R11, UR5 ;  /* 0x00000005000b7c02 */ /* 0x000fe20008000f00 */
[----:B------:R-:W-:Y:S01]  /*d9c0*/  IMAD.U32 R10, RZ, RZ, UR4 ;  /* 0x00000004ff0a7e24 */ /* 0x000fe2000f8e00ff */
[----:B------:R-:W-:Y:S01]  /*d9d0*/  ULDC.64 UR4, c[0x0][0xc48] ;  /* 0x0003120000047ab9 */ /* 0x000fe20000000a00 */
[----:B--2---:R-:W-:-:S02]  /*d9e0*/  IMAD R15, R14, 0x40, R9 ;  /* 0x000000400e0f7824 */ /* 0x004fc400078e0209 */
[----:B------:R-:W-:Y:S02]  /*d9f0*/  IMAD.U32 R11, RZ, RZ, UR6 ;  /* 0x00000006ff0b7e24 */ /* 0x000fe4000f8e00ff */
[C---:B0-----:R-:W-:Y:S02]  /*da00*/  IMAD R2, R12.reuse, UR8, RZ ;  /* 0x000000080c027c24 */ /* 0x041fe4000f8e02ff */
[----:B------:R-:W-:-:S04]  /*da10*/  IMAD.WIDE.U32 R10, R12, UR7, R10 ;  /* 0x000000070c0a7c25 */ /* 0x000fc8000f8e000a */
[----:B----4-:R-:W-:-:S04]  /*da20*/  @P1 IMAD.HI.U32 R4, R15, R4, RZ ;  /* 0x000000040f041227 */ /* 0x010fc800078e00ff */
[----:B------:R-:W-:Y:S02]  /*da30*/  IMAD R13, R13, UR7, R2 ;  /* 0x000000070d0d7c24 */ /* 0x000fe4000f8e0202 */
[----:B------:R-:W-:Y:S01]  /*da40*/  IMAD.MOV.U32 R9, RZ, RZ, R15 ;  /* 0x000000ffff097224 */ /* 0x000fe200078e000f */
[----:B---3--:R-:W-:Y:S01]  /*da50*/  @P1 SHF.R.U32.HI R9, RZ, R17, R4 ;  /* 0x00000011ff091219 */ /* 0x008fe20000011604 */
[----:B------:R-:W-:Y:S02]  /*da60*/  IMAD R2, R5, UR4, RZ ;  /* 0x0000000405027c24 */ /* 0x000fe4000f8e02ff */
[----:B------:R-:W-:Y:S01]  /*da70*/  IMAD.IADD R11, R11, 0x1, R13 ;  /* 0x000000010b0b7824 */ /* 0x000fe200078e020d */
[--C-:B------:R-:W-:Y:S01]  /*da80*/  SHF.R.S32.HI R4, RZ, 0x1f, R9.reuse ;  /* 0x0000001fff047819 */ /* 0x100fe20000011409 */
[----:B------:R-:W-:Y:S02]  /*da90*/  IMAD R13, R3, UR5, R2 ;  /* 0x00000005030d7c24 */ /* 0x000fe4000f8e0202 */
[----:B------:R-:W-:-:S02]  /*daa0*/  IMAD.MOV R5, RZ, RZ, -R9 ;  /* 0x000000ffff057224 */ /* 0x000fc400078e0a09 */
        /* <DEDUP_REMOVED lines=56> */
[----:B--23--:R-:W-:Y:S01]  /*de30*/  @!P2 IMAD.WIDE R8, R9, 0x4, R2 ;  /* 0x000000040908a825 */ /* 0x00cfe200078e0202 */
        /* <DEDUP_REMOVED lines=17> */
[----:B--2---:R-:W-:Y:S02]  /*df50*/  @!P1 LOP3.LUT R11, R17, 0xfffffffe, RZ, 0xc0, !PT ;  /* 0xfffffffe110b9812 */ /* 0x004fe400078ec0ff */
        /* <DEDUP_REMOVED lines=10> */
[----:B------:R-:W-:Y:S01]  /*e000*/  @!P3 LOP3.LUT R19, R19, 0xfffffffe, RZ, 0xc0, !PT ;  /* 0xfffffffe1313b812 */ /* 0x000fe200078ec0ff */
[----:B------:R-:W-:Y:S01]  /*e010*/  VIADD R18, R0, 0x68 ;  /* 0x0000006800127836 */ /* 0x000fe20000000000 */
[----:B----4-:R-:W-:Y:S01]  /*e020*/  @!P4 LOP3.LUT R15, R20, 0xfffffffe, RZ, 0xc0, !PT ;  /* 0xfffffffe140fc812 */ /* 0x010fe200078ec0ff */
[----:B------:R-:W-:Y:S01]  /*e030*/  VIADD R20, R0, 0x78 ;  /* 0x0000007800147836 */ /* 0x000fe20000000000 */
[----:B------:R-:W-:-:S02]  /*e040*/  @!P5 LOP3.LUT R21, R21, 0xfffffffe, RZ, 0xc0, !PT ;  /* 0xfffffffe1515d812 */ /* 0x000fc400078ec0ff */
        /* <DEDUP_REMOVED lines=66> */
[----:B------:R-:W-:Y:S02]  /*e470*/  @!P2 LEA.HI R18, R18, R18, RZ, 0x1 ;  /* 0x000000121212a211 */ /* 0x000fe400078f08ff */
[----:B--2---:R-:W-:Y:S01]  /*e480*/  @!P1 LOP3.LUT R11, R24, 0xfffffffe, RZ, 0xc0, !PT ;  /* 0xfffffffe180b9812 */ /* 0x004fe200078ec0ff */
[--C-:B------:R-:W-:Y:S01]  /*e490*/  @!P0 IMAD.WIDE R8, R9, 0x4, R2.reuse ;  /* 0x0000000409088825 */ /* 0x100fe200078e0202 */
[----:B------:R-:W-:Y:S02]  /*e4a0*/  @!P3 LEA.HI R19, R19, R19, RZ, 0x1 ;  /* 0x000000131313b211 */ /* 0x000fe400078f08ff */
[----:B------:R-:W-:Y:S01]  /*e4b0*/  @!P4 LEA.HI R20, R20, R20, RZ, 0x1 ;  /* 0x000000141414c211 */ /* 0x000fe200078f08ff */
[--C-:B------:R-:W-:Y:S01]  /*e4c0*/  @!P1 IMAD.WIDE R10, R11, 0x4, R2.reuse ;  /* 0x000000040b0a9825 */ /* 0x100fe200078e0202 */
[----:B---3--:R-:W-:Y:S01]  /*e4d0*/  @!P2 LOP3.LUT R13, R18, 0xfffffffe, RZ, 0xc0, !PT ;  /* 0xfffffffe120da812 */ /* 0x008fe200078ec0ff */
[----:B------:R0:W-:Y:S01]  /*e4e0*/  @!P0 ST.E.64 desc[UR36][R8.64], R96 ;  /* 0x0000006008008985 */ /* 0x0001e2000c101b24 */
[----:B------:R-:W-:Y:S01]  /*e4f0*/  @!P5 LEA.HI R21, R21, R21, RZ, 0x1 ;  /* 0x000000151515d211 */ /* 0x000fe200078f08ff */
[----:B------:R-:W-:Y:S01]  /*e500*/  VIADD R18, R0, 0xc8 ;  /* 0x000000c800127836 */ /* 0x000fe20000000000 */
[----:B------:R-:W-:Y:S01]  /*e510*/  @!P3 LOP3.LUT R19, R19, 0xfffffffe, RZ, 0xc0, !PT ;  /* 0xfffffffe1313b812 */ /* 0x000fe200078ec0ff */
[----:B------:R-:W-:Y:S01]  /*e520*/  @!P2 IMAD.WIDE R12, R13, 0x4, R2 ;  /* 0x000000040d0ca825 */ /* 0x000fe200078e0202 */
[----:B------:R-:W-:Y:S01]  /*e530*/  @!P6 LEA.HI R22, R22, R22, RZ, 0x1 ;  /* 0x000000161616e211 */ /* 0x000fe200078f08ff */
[----:B------:R2:W-:Y:S01]  /*e540*/  @!P1 ST.E.64 desc[UR36][R10.64], R100 ;  /* 0x000000640a009985 */ /* 0x0005e2000c101b24 */
[----:B----4-:R-:W-:Y:S01]  /*e550*/  @!P4 LOP3.LUT R15, R20, 0xfffffffe, RZ, 0xc0, !PT ;  /* 0xfffffffe140fc812 */ /* 0x010fe200078ec0ff */
[----:B------:R-:W-:Y:S01]  /*e560*/  VIADD R20, R0, 0xd8 ;  /* 0x000000d800147836 */ /* 0x000fe20000000000 */
[----:B------:R-:W-:Y:S01]  /*e570*/  @!P5 LOP3.LUT R21, R21, 0xfffffffe, RZ, 0xc0, !PT ;  /* 0xfffffffe1515d812 */ /* 0x000fe200078ec0ff */
[----:B------:R-:W-:Y:S01]  /*e580*/  @!P2 ST.E.64 desc[UR36][R12.64], R104 ;  /* 0x000000680c00a985 */ /* 0x000fe2000c101b24 */
[----:B-----5:R-:W-:-:S02]  /*e590*/  @!P6 LOP3.LUT R17, R22, 0xfffffffe, RZ, 0xc0, !PT ;  /* 0xfffffffe1611e812 */ /* 0x020fc400078ec0ff */
[----:B------:R-:W-:Y:S01]  /*e5a0*/  ISETP.GE.AND P0, PT, R18, UR4, PT ;  /* 0x0000000412007c0c */ /* 0x000fe2000bf06270 */
[----:B0-----:R-:W-:Y:S01]  /*e5b0*/  @!P3 IMAD.WIDE R8, R19, 0x4, R2 ;  /* 0x000000041308b825 */ /* 0x001fe200078e0202 */
[----:B------:R-:W-:-:S03]  /*e5c0*/  ISETP.GE.AND P2, PT, R20, UR4, PT ;  /* 0x0000000414007c0c */ /* 0x000fc6000bf46270 */
[----:B------:R-:W-:Y:S01]  /*e5d0*/  VIADD R19, R0, 0xd0 ;  /* 0x000000d000137836 */ /* 0x000fe20000000000 */
[----:B------:R0:W-:Y:S01]  /*e5e0*/  @!P3 ST.E.64 desc[UR36][R8.64], R108 ;  /* 0x0000006c0800b985 */ /* 0x0001e2000c101b24 */
[----:B--2---:R-:W-:-:S03]  /*e5f0*/  @!P4 IMAD.WIDE R10, R15, 0x4, R2 ;  /* 0x000000040f0ac825 */ /* 0x004fc600078e0202 */
[----:B------:R-:W-:Y:S01]  /*e600*/  ISETP.GE.AND P1, PT, R19, UR4, PT ;  /* 0x0000000413007c0c */ /* 0x000fe2000bf26270 */
[--C-:B------:R-:W-:Y:S01]  /*e610*/  @!P5 IMAD.WIDE R14, R21, 0x4, R2.reuse ;  /* 0x00000004150ed825 */ /* 0x100fe200078e0202 */
[----:B------:R2:W-:Y:S01]  /*e620*/  @!P4 ST.E.64 desc[UR36][R10.64], R112 ;  /* 0x000000700a00c985 */ /* 0x0005e2000c101b24 */
[----:B------:R-:W-:Y:S02]  /*e630*/  @!P0 LEA.HI R18, R18, R18, RZ, 0x1 ;  /* 0x0000001212128211 */ /* 0x000fe400078f08ff */
[----:B------:R-:W-:Y:S01]  /*e640*/  @!P6 IMAD.WIDE R16, R17, 0x4, R2 ;  /* 0x000000041110e825 */ /* 0x000fe200078e0202 */
[----:B------:R3:W-:Y:S01]  /*e650*/  @!P5 ST.E.64 desc[UR36][R14.64], R116 ;  /* 0x000000740e00d985 */ /* 0x0007e2000c101b24 */
[----:B------:R-:W-:Y:S02]  /*e660*/  @!P2 LEA.HI R20, R20, R20, RZ, 0x1 ;  /* 0x000000141414a211 */ /* 0x000fe400078f08ff */
[C---:B------:R-:W-:Y:S01]  /*e670*/  VIADD R21, R0.reuse, 0xe0 ;  /* 0x000000e000157836 */ /* 0x040fe20000000000 */
[----:B------:R4:W-:Y:S01]  /*e680*/  @!P6 ST.E.64 desc[UR36][R16.64], R120 ;  /* 0x000000781000e985 */ /* 0x0009e2000c101b24 */
[----:B0-----:R-:W-:-:S02]  /*e690*/  VIADD R9, R0, 0xf8 ;  /* 0x000000f800097836 */ /* 0x001fc40000000000 */
[C---:B------:R-:W-:Y:S01]  /*e6a0*/  VIADD R12, R0.reuse, 0xe8 ;  /* 0x000000e8000c7836 */ /* 0x040fe20000000000 */
[----:B------:R-:W-:Y:S01]  /*e6b0*/  ISETP.GE.AND P3, PT, R21, UR4, PT ;  /* 0x0000000415007c0c */ /* 0x000fe2000bf66270 */
[----:B------:R-:W-:Y:S01]  /*e6c0*/  VIADD R13, R0, 0xf0 ;  /* 0x000000f0000d7836 */ /* 0x000fe20000000000 */
[----:B------:R-:W-:Y:S02]  /*e6d0*/  ISETP.GE.AND P6, PT, R9, UR4, PT ;  /* 0x0000000409007c0c */ /* 0x000fe4000bfc6270 */
[----:B------:R-:W-:Y:S02]  /*e6e0*/  ISETP.GE.AND P4, PT, R12, UR4, PT ;  /* 0x000000040c007c0c */ /* 0x000fe4000bf86270 */
        /* <DEDUP_REMOVED lines=27> */
.L_x_4098:
[----:B------:R-:W-:Y:S05]  /*e8a0*/  BSYNC B0 ;  /* 0x0000000000007941 */ /* 0x000fea0003800000 */
.L_x_4097:
[----:B------:R-:W-:Y:S01]  /*e8b0*/  VIADD R7, R7, 0x8 ;  /* 0x0000000807077836 */ /* 0x000fe20000000000 */
[----:B0--3--:R3:W4:Y:S04]  /*e8c0*/  SHFL.IDX PT, R3, R5, 0x1, 0x1c1f ;  /* 0x003c1f0005037f89 */ /* 0x00972800000e0000 */
[----:B------:R-:W-:Y:S01]  /*e8d0*/  ISETP.GE.AND P0, PT, R7, R6, PT ;  /* 0x000000060700720c */ /* 0x000fe20003f06270 */
[----:B--2---:R3:W0:-:S12]  /*e8e0*/  SHFL.IDX PT, R2, R4, 0x1, 0x1c1f ;  /* 0x003c1f0004027f89 */ /* 0x00461800000e0000 */
        /* <DEDUP_REMOVED lines=25> */
[----:B0---4-:R-:W-:Y:S01]  /*ea80*/  @!P0 IMAD.WIDE R4, R5, 0x4, R2 ;  /* 0x0000000405048825 */ /* 0x011fe200078e0202 */
        /* <DEDUP_REMOVED lines=15> */
[----:B--2---:R-:W-:Y:S01]  /*eb80*/  @!P6 LOP3.LUT R7, R11, 0xfffffffe, RZ, 0xc0, !PT ;  /* 0xfffffffe0b07e812 */ /* 0x004fe200078ec0ff */
[----:B------:R-:W-:Y:S01]  /*eb90*/  @!P5 IMAD.WIDE R4, R5, 0x4, R2 ;  /* 0x000000040504d825 */ /* 0x000fe200078e0202 */
[----:B------:R-:W-:-:S02]  /*eba0*/  @!P1 LEA.HI R13, R13, R13, RZ, 0x1 ;  /* 0x0000000d0d0d9211 */ /* 0x000fc400078f08ff */
        /* <DEDUP_REMOVED lines=52> */
[----:B-----5:R-:W-:Y:S02]  /*eef0*/  @!P0 LOP3.LUT R13, R20, 0xfffffffe, RZ, 0xc0, !PT ;  /* 0xfffffffe140d8812 */ /* 0x020fe400078ec0ff */
[----:B------:R-:W-:Y:S01]  /*ef00*/  ISETP.GE.AND P6, PT, R18, UR4, PT ;  /* 0x0000000412007c0c */ /* 0x000fe2000bfc6270 */
[----:B0-----:R-:W-:Y:S01]  /*ef10*/  @!P4 IMAD.WIDE R4, R9, 0x4, R2 ;  /* 0x000000040904c825 */ /* 0x001fe200078e0202 */
[----:B------:R-:W-:-:S02]  /*ef20*/  ISETP.GE.AND P5, PT, R19, UR4, PT ;  /* 0x0000000413007c0c */ /* 0x000fc4000bfa6270 */
[----:B------:R-:W-:Y:S01]  /*ef30*/  IADD3 R20, R0, 0xb8, RZ ;  /* 0x000000b800147810 */ /* 0x000fe20007ffe0ff */
        /* <DEDUP_REMOVED lines=94> */
.L_x_4095:
[----:B------:R-:W2:Y:S02]  /*f520*/  S2R R0, SR_TID.X ;  /* 0x0000000000007919 */ /* 0x000ea40000002100 */
[----:B--2---:R-:W-:-:S05]  /*f530*/  VIADD R2, R0, 0xffffff80 ;  /* 0xffffff8000027836 */ /* 0x004fca0000000000 */
[----:B------:R-:W-:-:S13]  /*f540*/  ISETP.GT.AND P0, PT, R2, 0x3f, PT ;  /* 0x0000003f0200780c */ /* 0x000fda0003f04270 */
[----:B------:R-:W-:Y:S05]  /*f550*/  @P0 BRA `(.L_x_4049) ;  /* 0x0000004800a00947 */ /* 0x000fea0003800000 */
[----:B------:R-:W2:Y:S01]  /*f560*/  S2R R3, SR_CTAID.X ;  /* 0x0000000000037919 */ /* 0x000ea20000002500 */
[----:B------:R-:W3:Y:S01]  /*f570*/  LDC R6, c[0x0][0xce8] ;  /* 0x00033a00ff067b82 */ /* 0x000ee20000000800 */
[----:B------:R-:W-:Y:S01]  /*f580*/  ULDC UR4, c[0x0][0xb88] ;  /* 0x0002e20000047ab9 */ /* 0x000fe20000000800 */
[----:B--2---:R-:W-:Y:S02]  /*f590*/  IMAD R0, R3, 0x40, R0 ;  /* 0x0000004003007824 */ /* 0x004fe400078e0200 */
[----:B---3--:R-:W-:Y:S02]  /*f5a0*/  IMAD R3, R6, UR4, RZ ;  /* 0x0000000406037c24 */ /* 0x008fe4000f8e02ff */
[----:B------:R-:W-:-:S05]  /*f5b0*/  VIADD R0, R0, 0xffffff80 ;  /* 0xffffff8000007836 */ /* 0x000fca0000000000 */
[----:B------:R-:W-:-:S13]  /*f5c0*/  ISETP.GE.AND P0, PT, R0, R3, PT ;  /* 0x000000030000720c */ /* 0x000fda0003f06270 */
[----:B------:R-:W-:Y:S05]  /*f5d0*/  @P0 BRA `(.L_x_4049) ;  /* 0x0000004800800947 */ /* 0x000fea0003800000 */
[----:B------:R-:W2:Y:S01]  /*f5e0*/  LDL R4, [R1] ;  /* 0x0000000001047983 */ /* 0x000ea20000100800 */
[----:B------:R-:W-:Y:S01]  /*f5f0*/  ISETP.NE.AND P0, PT, R6, 0x1, PT ;  /* 0x000000010600780c */ /* 0x000fe20003f05270 */
[----:B------:R-:W-:Y:S01]  /*f600*/  S2UR UR7, SR_CTAID.Z ;  /* 0x00000000000779c3 */ /* 0x000fe20000002700 */
[----:B------:R-:W-:Y:S01]  /*f610*/  ULDC.64 UR8, c[0x0][0xcd0] ;  /* 0x0003340000087ab9 */ /* 0x000fe20000000a00 */
[----:B------:R-:W-:-:S06]  /*f620*/  IMAD.MOV.U32 R5, RZ, RZ, R0 ;  /* 0x000000ffff057224 */ /* 0x000fcc00078e0000 */
[----:B------:R-:W3:Y:S08]  /*f630*/  LDC.64 R10, c[0x0][0xcd8] ;  /* 0x00033600ff0a7b82 */ /* 0x000ef00000000a00 */
[----:B------:R-:W4:Y:S08]  /*f640*/  @P0 LDC R7, c[0x0][0xcec] ;  /* 0x00033b00ff070b82 */ /* 0x000f300000000800 */
[----:B------:R-:W5:Y:S08]  /*f650*/  @P0 LDC R9, c[0x0][0xcf0] ;  /* 0x00033c00ff090b82 */ /* 0x000f700000000800 */
[----:B------:R-:W0:Y:S08]  /*f660*/  S2UR UR10, SR_CTAID.Y ;  /* 0x00000000000a79c3 */ /* 0x000e300000002600 */
[----:B------:R-:W0:Y:S01]  /*f670*/  LDC R8, c[0x0][0xd50] ;  /* 0x00035400ff087b82 */ /* 0x000e220000000800 */
[----:B--2---:R-:W-:Y:S01]  /*f680*/  R2UR UR11, R4 ;  /* 0x00000000040b72ca */ /* 0x004fe200000e0000 */
[----:B----4-:R-:W-:-:S05]  /*f690*/  @P0 IMAD.HI.U32 R4, R0, R7, RZ ;  /* 0x0000000700040227 */ /* 0x010fca00078e00ff */
[----:B-----5:R-:W-:-:S07]  /*f6a0*/  @P0 SHF.R.U32.HI R5, RZ, R9, R4 ;  /* 0x00000009ff050219 */ /* 0x020fce0000011604 */
[----:B------:R-:W-:Y:S02]  /*f6b0*/  USHF.R.S32.HI UR6, URZ, 0x1f, UR11 ;  /* 0x0000001f3f067899 */ /* 0x000fe4000801140b */
[----:B------:R-:W-:Y:S01]  /*f6c0*/  IMAD R7, RZ, RZ, -UR11 ;  /* 0x8000000bff077e24 */ /* 0x000fe2000f8e02ff */
[----:B------:R-:W-:Y:S02]  /*f6d0*/  UIMAD.WIDE.U32 UR4, UR11, UR8, URZ ;  /* 0x000000080b0472a5 */ /* 0x000fe4000f8e003f */
[----:B------:R-:W-:Y:S01]  /*f6e0*/  UIMAD UR6, UR6, UR8, URZ ;  /* 0x00000008060672a4 */ /* 0x000fe2000f8e023f */
[----:B0-----:R-:W-:Y:S01]  /*f6f0*/  IMAD R9, R8, R7, UR10 ;  /* 0x0000000a08097e24 */ /* 0x001fe2000f8e0207 */
[----:B------:R-:W-:Y:S01]  /*f700*/  USHF.R.S32.HI UR8, URZ, 0x1f, UR7 ;  /* 0x0000001f3f087899 */ /* 0x000fe20008011407 */
[----:B------:R-:W-:Y:S01]  /*f710*/  IADD3 R7, -R5, RZ, RZ ;  /* 0x000000ff05077210 */ /* 0x000fe20007ffe1ff */
[----:B------:R-:W-:Y:S01]  /*f720*/  UIMAD UR6, UR11, UR9, UR6 ;  /* 0x000000090b0672a4 */ /* 0x000fe2000f8e0206 */
[----:B------:R-:W-:Y:S01]  /*f730*/  IMAD.U32 R3, RZ, RZ, UR5 ;  /* 0x00000005ff037e24 */ /* 0x000fe2000f8e00ff */
[----:B------:R-:W-:Y:S01]  /*f740*/  SHF.R.S32.HI R4, RZ, 0x1f, R9 ;  /* 0x0000001fff047819 */ /* 0x000fe20000011409 */
[----:B------:R-:W-:Y:S01]  /*f750*/  IMAD.U32 R2, RZ, RZ, UR4 ;  /* 0x00000004ff027e24 */ /* 0x000fe2000f8e00ff */
[----:B------:R-:W-:Y:S01]  /*f760*/  UIADD3 UR6, UR5, UR6, URZ ;  /* 0x0000000605067290 */ /* 0x000fe2000fffe03f */
[----:B---3--:R-:W-:-:S02]  /*f770*/  IMAD R12, R10, UR8, RZ ;  /* 0x000000080a0c7c24 */ /* 0x008fc4000f8e02ff */
[----:B------:R-:W-:Y:S01]  /*f780*/  ULDC.64 UR4, c[0x0][0xce0] ;  /* 0x0003380000047ab9 */ /* 0x000fe20000000a00 */
[----:B------:R-:W-:Y:S02]  /*f790*/  IMAD R7, R6, R7, R0 ;  /* 0x0000000706077224 */ /* 0x000fe400078e0200 */
[----:B------:R-:W-:Y:S02]  /*f7a0*/  IMAD.U32 R3, RZ, RZ, UR6 ;  /* 0x00000006ff037e24 */ /* 0x000fe4000f8e00ff */
[----:B------:R-:W-:Y:S01]  /*f7b0*/  IMAD R11, R11, UR7, R12 ;  /* 0x000000070b0b7c24 */ /* 0x000fe2000f8e020c */
[----:B------:R-:W-:Y:S01]  /*f7c0*/  SHF.R.S32.HI R0, RZ, 0x1f, R7 ;  /* 0x0000001fff007819 */ /* 0x000fe20000011407 */
[----:B------:R-:W-:-:S04]  /*f7d0*/  IMAD.WIDE.U32 R2, R10, UR7, R2 ;  /* 0x000000070a027c25 */ /* 0x000fc8000f8e0002 */
[----:B------:R-:W-:Y:S02]  /*f7e0*/  IMAD.IADD R3, R11, 0x1, R3 ;  /* 0x000000010b037824 */ /* 0x000fe400078e0203 */
[----:B------:R-:W-:Y:S02]  /*f7f0*/  IMAD R4, R4, UR4, RZ ;  /* 0x0000000404047c24 */ /* 0x000fe4000f8e02ff */
[----:B------:R-:W-:-:S04]  /*f800*/  IMAD.WIDE.U32 R2, R9, UR4, R2 ;  /* 0x0000000409027c25 */ /* 0x000fc8000f8e0002 */
[----:B------:R-:W-:Y:S01]  /*f810*/  IMAD R4, R9, UR5, R4 ;  /* 0x0000000509047c24 */ /* 0x000fe2000f8e0204 */
[----:B------:R-:W-:Y:S01]  /*f820*/  SHF.R.S32.HI R9, RZ, 0x1f, R5 ;  /* 0x0000001fff097819 */ /* 0x000fe20000011405 */
[----:B------:R-:W-:Y:S01]  /*f830*/  ULDC.64 UR4, c[0x0][0xcc8] ;  /* 0x0003320000047ab9 */ /* 0x000fe20000000a00 */
[----:B------:R-:W-:Y:S01]  /*f840*/  IADD3 R2, P0, R5, R2, RZ ;  /* 0x0000000205027210 */ /* 0x000fe20007f1e0ff */
[----:B------:R-:W-:-:S03]  /*f850*/  IMAD R0, R0, UR4, RZ ;  /* 0x0000000400007c24 */ /* 0x000fc6000f8e02ff */
[----:B------:R-:W-:Y:S01]  /*f860*/  IADD3.X R3, R9, R3, R4, P0, !PT ;  /* 0x0000000309037210 */ /* 0x000fe200007fe404 */
        /* <DEDUP_REMOVED lines=9> */
.L_x_4047:
        /* <DEDUP_REMOVED lines=18> */
.L_x_4099:
[----:B------:R-:W-:Y:S01]  /*fa20*/  ULDC UR43, c[0x0][0xd50] ;  /* 0x00035400002b7ab9 */ /* 0x000fe20000000800 */
[----:B------:R-:W-:Y:S01]  /*fa30*/  UMOV UR39, UR6 ;  /* 0x0000000600277c82 */ /* 0x000fe20008000000 */
[----:B------:R-:W-:-:S11]  /*fa40*/  UISETP.NE.AND UP0, UPT, UR43, 0x1, UPT ;  /* 0x000000012b00788c */ /* 0x000fd6000bf05270 */
[----:B------:R-:W-:Y:S01]  /*fa50*/  @UP0 ULDC UR4, c[0x0][0xd54] ;  /* 0x0003550000040ab9 */ /* 0x000fe20000000800 */
[----:B------:R-:W-:Y:S01]  /*fa60*/  @UP0 ULDC UR7, c[0x0][0xd58] ;  /* 0x0003560000070ab9 */ /* 0x000fe20000000800 */
[----:B------:R-:W-:-:S04]  /*fa70*/  UIMAD.WIDE.U32 UR4, UR6, UR4, URZ ;  /* 0x00000004060472a5 */ /* 0x000fc8000f8e003f */
[----:B------:R-:W-:-:S12]  /*fa80*/  @UP0 USHF.R.U32.HI UR39, URZ, UR7, UR5 ;  /* 0x000000073f270299 */ /* 0x000fd80008011605 */
.L_x_4100:
        /* <DEDUP_REMOVED lines=8> */
[----:B------:R-:W0:Y:S01]  /*fb10*/  S2UR UR46, SR_CTAID.X ;  /* 0x00000000002e79c3 */ /* 0x000e220000002500 */
[----:B------:R-:W-:Y:S01]  /*fb20*/  UISETP.NE.U32.AND UP0, UPT, UR4, URZ, UPT ;  /* 0x0000003f0400728c */ /* 0x000fe2000bf05070 */
[----:B------:R-:W-:Y:S01]  /*fb30*/  IMAD.MOV.U32 R30, RZ, RZ, RZ ;  /* 0x000000ffff1e7224 */ /* 0x000fe200078e00ff */
[----:B------:R-:W-:Y:S01]  /*fb40*/  ULDC UR6, c[0x0][0x448] ;  /* 0x0001120000067ab9 */ /* 0x000fe20000000800 */
[----:B------:R-:W-:Y:S01]  /*fb50*/  ULDC UR7, c[0x0][0x2f0] ;  /* 0x0000bc0000077ab9 */ /* 0x000fe20000000800 */
[----:B------:R-:W-:Y:S02]  /*fb60*/  UISETP.NE.AND.EX UP0, UPT, UR5, URZ, UPT, UP0 ;  /* 0x0000003f0500728c */ /* 0x000fe4000bf05300 */
[----:B------:R-:W-:-:S04]  /*fb70*/  UISETP.NE.AND UP1, UPT, UR6, 0x1, UPT ;  /* 0x000000010600788c */ /* 0x000fc8000bf25270 */
[----:B------:R-:W-:-:S05]  /*fb80*/  PLOP3.LUT P0, PT, PT, PT, UP0, 0x80, 0x0 ;  /* 0x000000000000781c */ /* 0x000fca0003f0f008 */
[----:B------:R-:W-:Y:S02]  /*fb90*/  @UP0 ULDC.64 UR4, c[0x0][0xb20] ;  /* 0x0002c80000040ab9 */ /* 0x000fe40000000a00 */
[----:B------:R-:W-:Y:S01]  /*fba0*/  @UP0 UIMAD.WIDE UR4, UR45, 0x4, UR4 ;  /* 0x000000042d0408a5 */ /* 0x000fe2000f8e0204 */
[----:B------:R-:W-:-:S05]  /*fbb0*/  @UP1 ULDC UR8, c[0x0][0x450] ;  /* 0x0001140000081ab9 */ /* 0x000fca0000000800 */
[----:B------:R-:W-:Y:S02]  /*fbc0*/  IMAD.U32 R2, RZ, RZ, UR4 ;  /* 0x00000004ff027e24 */ /* 0x000fe4000f8e00ff */
[----:B------:R-:W-:Y:S01]  /*fbd0*/  IMAD.U32 R3, RZ, RZ, UR5 ;  /* 0x00000005ff037e24 */ /* 0x000fe2000f8e00ff */
[----:B------:R-:W-:Y:S02]  /*fbe0*/  ULDC.64 UR4, c[0x0][0x418] ;  /* 0x0001060000047ab9 */ /* 0x000fe40000000a00 */
[----:B------:R-:W-:Y:S02]  /*fbf0*/  UISETP.NE.U32.AND UP0, UPT, UR4, URZ, UPT ;  /* 0x0000003f0400728c */ /* 0x000fe4000bf05070 */
[----:B0-----:R-:W-:Y:S01]  /*fc00*/  ULEA UR6, UR46, 0x3f, 0x6 ;  /* 0x0000003f2e067891 */ /* 0x001fe2000f8e303f */
[----:B------:R0:W5:Y:S01]  /*fc10*/  @P0 LDG.E R30, desc[UR36][R2.64] ;  /* 0x00000024021e0981 */ /* 0x000162000c1e1900 */
[----:B------:R-:W-:Y:S01]  /*fc20*/  UISETP.NE.AND.EX UP0, UPT, UR5, URZ, UPT, UP0 ;  /* 0x0000003f0500728c */ /* 0x000fe2000bf05300 */
[----:B------:R-:W-:Y:S01]  /*fc30*/  ULDC UR4, c[0x0][0x424] ;  /* 0x0001090000047ab9 */ /* 0x000fe20000000800 */
[----:B------:R-:W-:-:S02]  /*fc40*/  UP2UR UR47, UPR, URZ, 0x2 ;  /* 0x000000023f2f7883 */ /* 0x000fc40008000000 */
[----:B------:R-:W-:Y:S02]  /*fc50*/  USEL UR40, UR4, 0x1, UP0 ;  /* 0x0000000104287887 */ /* 0x000fe40008000000 */
[----:B------:R-:W-:Y:S01]  /*fc60*/  USHF.R.U32.HI UR9, URZ, 0x10, UR43 ;  /* 0x000000103f097899 */ /* 0x000fe2000801162b */
[----:B------:R-:W-:Y:S01]  /*fc70*/  @UP1 ULDC UR4, c[0x0][0x44c] ;  /* 0x0001130000041ab9 */ /* 0x000fe20000000800 */
[----:B------:R-:W-:Y:S02]  /*fc80*/  UIMAD UR40, UR40, UR7, URZ ;  /* 0x00000007282872a4 */ /* 0x000fe4000f8e023f */
[----:B------:R-:W-:Y:S01]  /*fc90*/  UIMAD.WIDE.U32 UR4, UR6, UR4, URZ ;  /* 0x00000004060472a5 */ /* 0x000fe2000f8e003f */
[----:B------:R-:W-:Y:S01]  /*fca0*/  ULDC UR7, c[0x0][0x288] ;  /* 0x0000a20000077ab9 */ /* 0x000fe20000000800 */
[----:B------:R-:W-:Y:S02]  /*fcb0*/  UIADD3 UR4, UR40, 0x3f, URZ ;  /* 0x0000003f28047890 */ /* 0x000fe4000fffe03f */
[----:B------:R-:W-:-:S02]  /*fcc0*/  UIADD3 UR7, UR40, 0x40, -UR7 ;  /* 0x0000004028077890 */ /* 0x000fc4000fffe807 */
[----:B------:R-:W-:Y:S02]  /*fcd0*/  @UP1 USHF.R.U32.HI UR6, URZ, UR8, UR5 ;  /* 0x000000083f061299 */ /* 0x000fe40008011605 */
[----:B------:R-:W-:Y:S02]  /*fce0*/  USHF.R.S32.HI UR5, URZ, 0x1f, UR4 ;  /* 0x0000001f3f057899 */ /* 0x000fe40008011404 */
[----:B------:R-:W-:Y:S02]  /*fcf0*/  UIADD3 UR7, UR7, UR6, URZ ;  /* 0x0000000607077290 */ /* 0x000fe4000fffe03f */
[----:B------:R-:W-:Y:S02]  /*fd00*/  ULEA.HI UR5, UR5, UR4, URZ, 0x6 ;  /* 0x0000000405057291 */ /* 0x000fe4000f8f303f */
[----:B------:R-:W-:Y:S02]  /*fd10*/  USHF.R.S32.HI UR6, URZ, 0x1f, UR7 ;  /* 0x0000001f3f067899 */ /* 0x000fe40008011407 */
[----:B------:R-:W-:-:S02]  /*fd20*/  USHF.R.S32.HI UR41, URZ, 0x6, UR5 ;  /* 0x000000063f297899 */ /* 0x000fc40008011405 */
[----:B------:R-:W-:Y:S02]  /*fd30*/  ULEA.HI UR6, UR6, UR7, URZ, 0x6 ;  /* 0x0000000706067291 */ /* 0x000fe4000f8f303f */
[----:B------:R-:W-:Y:S02]  /*fd40*/  ULOP3.LUT UR43, UR43, 0xffff, URZ, 0xc0, !UPT ;  /* 0x0000ffff2b2b7892 */ /* 0x000fe4000f8ec03f */
[----:B------:R-:W-:Y:S01]  /*fd50*/  USHF.R.S32.HI UR42, URZ, 0x6, UR6 ;  /* 0x000000063f2a7899 */ /* 0x000fe20008011406 */
[----:B------:R-:W-:-:S03]  /*fd60*/  UMOV UR38, URZ ;  /* 0x0000003f00267c82 */ /* 0x000fc60008000000 */
[----:B------:R-:W-:-:S04]  /*fd70*/  UISETP.LT.AND UP0, UPT, UR41, UR42, UPT ;  /* 0x0000002a2900728c */ /* 0x000fc8000bf01270 */
[----:B------:R-:W-:Y:S02]  /*fd80*/  USEL UR11, UR41, UR42, UP0 ;  /* 0x0000002a290b7287 */ /* 0x000fe40008000000 */
[----:B------:R-:W-:Y:S02]  /*fd90*/  UISETP.NE.AND UP0, UPT, UR9, URZ, UPT ;  /* 0x0000003f0900728c */ /* 0x000fe4000bf05270 */
[----:B------:R-:W-:-:S06]  /*fda0*/  UISETP.GE.AND UP1, UPT, UR11, 0x1, UPT ;  /* 0x000000010b00788c */ /* 0x000fcc000bf26270 */
[----:B------:R-:W-:-:S03]  /*fdb0*/  PLOP3.LUT P0, PT, PT, PT, UP1, 0x80, 0x0 ;  /* 0x000000000000781c */ /* 0x000fc60003f0f018 */
[----:B------:R-:W-:-:S10]  /*fdc0*/  @!UP0 ULDC UR9, c[0x0][0xae8] ;  /* 0x0002ba0000098ab9 */ /* 0x000fd40000000800 */
        /* <DEDUP_REMOVED lines=31> */
.L_x_4102:
        /* <DEDUP_REMOVED lines=20> */
[----:B------:R-:W-:Y:S01]  /*10100*/  ULDC.64 UR4, c[0x4][0x8] ;  /* 0x0100020000047ab9 */ /* 0x000fe20000000a00 */
        /* <DEDUP_REMOVED lines=9> */
[----:B0----5:R-:W-:Y:S05]  /*101a0*/  CALL.ABS.NOINC R2 ;  /* 0x0000000002007343 */ /* 0x021fea0003c00000 */
.L_x_4103:
        /* <DEDUP_REMOVED lines=20> */
.L_x_4105:
[----:B------:R0:W1:Y:S01]  /*102f0*/  LDC.64 R2, c[0x4][R16] ;  /* 0x0100000010027b82 */ /* 0x0000620000000a00 */
[----:B------:R-:W-:Y:S01]  /*10300*/  ULDC.64 UR4, c[0x4][0x90] ;  /* 0x0100240000047ab9 */ /* 0x000fe20000000a00 */
[----:B------:R-:W-:Y:S01]  /*10310*/  ULDC.64 UR6, c[0x4][0x98] ;  /* 0x0100260000067ab9 */ /* 0x000fe20000000a00 */
[----:B------:R-:W-:Y:S01]  /*10320*/  MOV R4, UR4 ;  /* 0x0000000400047c02 */ /* 0x000fe20008000f00 */
        /* <DEDUP_REMOVED lines=11> */
.L_x_4104:
        /* <DEDUP_REMOVED lines=90> */
.L_x_4152:
[----:B------:R-:W2:Y:S01]  /*10980*/  LDL R0, [R1+0x4] ;  /* 0x0000040001007983 */ /* 0x000ea20000100800 */
[----:B------:R-:W-:Y:S01]  /*10990*/  ISETP.GT.U32.AND P1, PT, R31, 0x3f, PT ;  /* 0x0000003f1f00780c */ /* 0x000fe20003f24070 */
[----:B------:R-:W-:Y:S01]  /*109a0*/  IMAD.U32 R23, RZ, RZ, UR39 ;  /* 0x00000027ff177e24 */ /* 0x000fe2000f8e00ff */
[----:B------:R-:W-:Y:S02]  /*109b0*/  LOP3.LUT R16, R16, 0xfffffbff, RZ, 0xc0, !PT ;  /* 0xfffffbff10107812 */ /* 0x000fe400078ec0ff */
[----:B------:R-:W-:Y:S02]  /*109c0*/  LOP3.LUT R34, R3, R34, RZ, 0xfc, !PT ;  /* 0x0000002203227212 */ /* 0x000fe400078efcff */
        /* <DEDUP_REMOVED lines=11> */
.L_x_4107:
[----:B------:R-:W-:-:S05]  /*10a80*/  IMAD.MOV.U32 R0, RZ, RZ, 0x1 ;  /* 0x00000001ff007424 */ /* 0x000fca00078e00ff */
[----:B------:R-:W-:-:S04]  /*10a90*/  SHF.L.U32 R0, R0, 0x1f, RZ ;  /* 0x0000001f00007819 */ /* 0x000fc800000006ff */
[----:B------:R-:W0:Y:S02]  /*10aa0*/  SYNCS.PHASECHK.TRANS64.TRYWAIT P0, [UR44+0x38840], R0 ;  /* 0x03884000ff0075a7 */ /* 0x000e24000800016c */
[----:B0-----:R-:W-:Y:S05]  /*10ab0*/  @!P0 BRA `(.L_x_4108) ;  /* 0x0000003800108947 */ /* 0x001fea0003800000 */
.L_x_4153:
        /* <DEDUP_REMOVED lines=58> */
.L_x_4163:
[----:B------:R-:W-:-:S13]  /*10e60*/  ISETP.GE.AND P0, PT, R18, 0x31, PT ;  /* 0x000000311200780c */ /* 0x000fda0003f06270 */
[----:B0-2---:R-:W-:-:S04]  /*10e70*/  @P0 LEA R2, P1, R22, R14, 0x1 ;  /* 0x0000000e16020211 */ /* 0x005fc800078208ff */
[----:B-1----:R-:W-:Y:S02]  /*10e80*/  @P0 IADD3.X R3, RZ, R5, RZ, P1, !PT ;  /* 0x00000005ff030210 */ /* 0x002fe40000ffe4ff */
        /* <DEDUP_REMOVED lines=12> */
.L_x_4110:
        /* <DEDUP_REMOVED lines=24> */
.L_x_4111:
[----:B------:R-:W-:Y:S01]  /*110d0*/  UISETP.NE.AND UP0, UPT, UR47, URZ, UPT ;  /* 0x0000003f2f00728c */ /* 0x000fe2000bf05270 */
[----:B------:R-:W-:Y:S01]  /*110e0*/  IMAD.U32 R28, RZ, RZ, UR46 ;  /* 0x0000002eff1c7e24 */ /* 0x000fe2000f8e00ff */
[----:B------:R-:W-:Y:S01]  /*110f0*/  R2UR UR6, R23 ;  /* 0x00000000170672ca */ /* 0x000fe200000e0000 */
[----:B------:R-:W-:Y:S01]  /*11100*/  ULDC.64 UR8, c[0x0][0x2d8] ;  /* 0x0000b60000087ab9 */ /* 0x000fe20000000a00 */
[----:B------:R-:W0:Y:S01]  /*11110*/  LDC R7, c[0x0][0x448] ;  /* 0x00011200ff077b82 */ /* 0x000e220000000800 */
[----:B------:R-:W-:Y:S01]  /*11120*/  IMAD R28, R28, 0x40, R31 ;  /* 0x000000401c1c7824 */ /* 0x000fe200078e021f */
[----:B------:R-:W-:Y:S01]  /*11130*/  PLOP3.LUT P0, PT, PT, PT, UP0, 0x80, 0x0 ;  /* 0x000000000000781c */ /* 0x000fe20003f0f008 */
[----:B------:R-:W1:Y:S02]  /*11140*/  S2R R20, SR_TID.X ;  /* 0x0000000000147919 */ /* 0x000e640000002100 */
[----:B------:R-:W-:Y:S02]  /*11150*/  IMAD.MOV.U32 R11, RZ, RZ, R28 ;  /* 0x000000ffff0b7224 */ /* 0x000fe400078e001c */
        /* <DEDUP_REMOVED lines=17> */
[----:B------:R-:W-:Y:S01]  /*11270*/  IADD3 R5, -R11, RZ, RZ ;  /* 0x000000ff0b057210 */ /* 0x000fe20007ffe1ff */
[----:B------:R-:W-:Y:S01]  /*11280*/  UIADD3 UR6, UR5, UR6, URZ ;  /* 0x0000000605067290 */ /* 0x000fe2000fffe03f */
[----:B------:R-:W-:Y:S02]  /*11290*/  IMAD.U32 R4, RZ, RZ, UR4 ;  /* 0x00000004ff047e24 */ /* 0x000fe4000f8e00ff */
        /* <DEDUP_REMOVED lines=22> */
[----:B------:R-:W-:Y:S01]  /*11400*/  IMAD.U32 R6, RZ, RZ, UR46 ;  /* 0x0000002eff067e24 */ /* 0x000fe2000f8e00ff */
[----:B------:R-:W-:Y:S01]  /*11410*/  ULDC UR4, c[0x0][0x288] ;  /* 0x0000a20000047ab9 */ /* 0x000fe20000000800 */
[----:B------:R-:W-:Y:S01]  /*11420*/  LOP3.LUT R16, R16, 0xfffffeff, RZ, 0xc0, !PT ;  /* 0xfffffeff10107812 */ /* 0x000fe200078ec0ff */
[----:B------:R-:W1:Y:S01]  /*11430*/  SHFL.IDX PT, R2, R4, RZ, 0x181f ;  /* 0x00181fff04027589 */ /* 0x000e6200000e0000 */
[----:B------:R-:W-:Y:S02]  /*11440*/  IMAD R5, R7, UR4, RZ ;  /* 0x0000000407057c24 */ /* 0x000fe4000f8e02ff */
[----:B------:R-:W-:Y:S01]  /*11450*/  IMAD R6, R6, 0x40, R20 ;  /* 0x0000004006067824 */ /* 0x000fe200078e0214 */
[----:B------:R-:W2:Y:S03]  /*11460*/  SHFL.IDX PT, R7, R0, 0x1, 0x181f ;  /* 0x00381f0000077f89 */ /* 0x000ea600000e0000 */
[C---:B------:R-:W-:Y:S01]  /*11470*/  VIADD R8, R6.reuse, 0x10 ;  /* 0x0000001006087836 */ /* 0x040fe20000000000 */
[-C--:B------:R-:W-:Y:S01]  /*11480*/  ISETP.GE.AND P2, PT, R6, R5.reuse, PT ;  /* 0x000000050600720c */ /* 0x080fe20003f46270 */
[----:B------:R-:W3:Y:S03]  /*11490*/  SHFL.IDX PT, R9, R4, 0x1, 0x181f ;  /* 0x00381f0004097f89 */ /* 0x000ee600000e0000 */
[----:B------:R-:W-:-:S09]  /*114a0*/  ISETP.GE.AND P3, PT, R8, R5, PT ;  /* 0x000000050800720c */ /* 0x000fd20003f66270 */
[----:B0-----:R-:W-:Y:S02]  /*114b0*/  @!P2 LEA R3, P1, R22, R14, 0x1 ;  /* 0x0000000e1603a211 */ /* 0x001fe400078208ff */
[----:B------:R-:W-:Y:S01]  /*114c0*/  @!P2 LEA R8, R24, UR44, 0x1 ;  /* 0x0000002c1808ac11 */ /* 0x000fe2000f8e08ff */
[----:B------:R-:W-:Y:S01]  /*114d0*/  SHFL.IDX PT, R14, R0, 0x3, 0x181f ;  /* 0x00781f00000e7f89 */ /* 0x000fe200000e0000 */
[----:B------:R-:W-:Y:S01]  /*114e0*/  @P2 LOP3.LUT R16, R16, 0x100, RZ, 0xfc, !PT ;  /* 0x0000010010102812 */ /* 0x000fe200078efcff */
[----:B-1----:R-:W-:Y:S01]  /*114f0*/  @!P2 IMAD.X R2, RZ, RZ, R2, P1 ;  /* 0x000000ffff02a224 */ /* 0x002fe200008e0602 */
[----:B------:R-:W-:Y:S02]  /*11500*/  @!P3 LEA R10, R24, UR44, 0x1 ;  /* 0x0000002c180abc11 */ /* 0x000fe4000f8e08ff */
[----:B--2---:R-:W-:Y:S02]  /*11510*/  @!P3 LEA R7, P1, R22, R7, 0x1 ;  /* 0x000000071607b211 */ /* 0x004fe400078208ff */
[----:B------:R-:W-:-:S02]  /*11520*/  @!P2 LOP3.LUT R3, R3, R2, RZ, 0x3c, !PT ;  /* 0x000000020303a212 */ /* 0x000fc400078e3cff */
[----:B------:R-:W-:Y:S01]  /*11530*/  LOP3.LUT R16, R16, 0xffffff7f, RZ, 0xc0, !PT ;  /* 0xffffff7f10107812 */ /* 0x000fe200078ec0ff */
[----:B---3--:R-:W-:Y:S01]  /*11540*/  @!P3 IMAD.X R9, RZ, RZ, R9, P1 ;  /* 0x000000ffff09b224 */ /* 0x008fe200008e0609 */
[C---:B------:R-:W-:Y:S02]  /*11550*/  @!P2 LOP3.LUT R2, R3.reuse, R2, RZ, 0x3c, !PT ;  /* 0x000000020302a212 */ /* 0x040fe400078e3cff */
[----:B------:R-:W-:Y:S02]  /*11560*/  @P3 LOP3.LUT R16, R16, 0x80, RZ, 0xfc, !PT ;  /* 0x0000008010103812 */ /* 0x000fe400078efcff */
[----:B------:R-:W-:Y:S02]  /*11570*/  @!P2 LOP3.LUT R3, R3, R2, RZ, 0x3c, !PT ;  /* 0x000000020303a212 */ /* 0x000fe400078e3cff */
[----:B------:R-:W-:-:S03]  /*11580*/  LOP3.LUT R16, R16, 0xffffffbf, RZ, 0xc0, !PT ;  /* 0xffffffbf10107812 */ /* 0x000fc600078ec0ff */
        /* <DEDUP_REMOVED lines=16> */
.L_x_4172:
        /* <DEDUP_REMOVED lines=36> */
.L_x_4113:
        /* <DEDUP_REMOVED lines=98> */
[----:B------:R-:W-:Y:S02]  /*11ef0*/  @!P6 LOP3.LUT R20, R5, 0x40, RZ, 0xc0, !PT ;  /* 0x000000400514e812 */ /* 0x000fe400078ec0ff */
[----:B-1----:R-:W-:Y:S01]  /*11f00*/  @!P6 IADD3.X R21, RZ, R9, RZ, P0, !PT ;  /* 0x00000009ff15e210 */ /* 0x002fe200007fe4ff */
[----:B--2---:R-:W-:Y:S01]  /*11f10*/  @!P6 IMAD.MOV.U32 R2, RZ, RZ, R14 ;  /* 0x000000ffff02e224 */ /* 0x004fe200078e000e */
[----:B------:R-:W-:Y:S01]  /*11f20*/  LOP3.LUT P0, RZ, R16, 0x800, RZ, 0xc0, !PT ;  /* 0x0000080010ff7812 */ /* 0x000fe2000780c0ff */
[----:B------:R-:W0:Y:S01]  /*11f30*/  SHFL.IDX PT, R14, R0, 0x2, 0x181f ;  /* 0x00581f00000e7f89 */ /* 0x000e2200000e0000 */
[----:B------:R-:W-:Y:S01]  /*11f40*/  @!P6 LEA R9, R24, UR44, 0x1 ;  /* 0x0000002c1809ec11 */ /* 0x000fe2000f8e08ff */
[----:B------:R-:W-:Y:S01]  /*11f50*/  @!P6 IMAD.MOV.U32 R3, RZ, RZ, R21 ;  /* 0x000000ffff03e224 */ /* 0x000fe200078e0015 */
[----:B------:R-:W-:-:S09]  /*11f60*/  @!P6 SHF.R.U32.HI R20, RZ, 0x2, R20 ;  /* 0x00000002ff14e819 */ /* 0x000fd20000011614 */
        /* <DEDUP_REMOVED lines=42> */
.L_x_4182:
        /* <DEDUP_REMOVED lines=24> */
.L_x_4116:
[----:B------:R-:W-:Y:S05]  /*12390*/  BSYNC B0 ;  /* 0x0000000000007941 */ /* 0x000fea0003800000 */
.L_x_4115:
        /* <DEDUP_REMOVED lines=9> */
.L_x_4183:
[----:B------:R-:W-:-:S13]  /*12430*/  LOP3.LUT P0, RZ, R16, 0x400, RZ, 0xc0, !PT ;  /* 0x0000040010ff7812 */ /* 0x000fda000780c0ff */
[----:B------:R-:W-:Y:S05]  /*12440*/  @!P0 BRA `(.L_x_4118) ;  /* 0x0000000000048947 */ /* 0x000fea0003800000 */
[----:B------:R-:W-:Y:S01]  /*12450*/  BPT.TRAP 0x1 ;  /* 0x000000040000795c */ /* 0x000fe20000300000 */
.L_x_4118:
[----:B------:R-:W2:Y:S02]  /*12460*/  SYNCS.PHASECHK.TRANS64.TRYWAIT P0, [UR44+0x38860], R0 ;  /* 0x03886000ff0075a7 */ /* 0x000ea4000800016c */
[----:B--2---:R-:W-:Y:S05]  /*12470*/  @!P0 BRA `(.L_x_4119) ;  /* 0x0000003000948947 */ /* 0x004fea0003800000 */
.L_x_4184:
[----:B------:R-:W-:Y:S01]  /*12480*/  ULDC.64 UR4, c[0x0][0x328] ;  /* 0x0000ca0000047ab9 */ /* 0x000fe20000000a00 */
[----:B------:R-:W-:Y:S01]  /*12490*/  ULDC.64 UR6, c[0x0][0x338] ;  /* 0x0000ce0000067ab9 */ /* 0x000fe20000000a00 */
[----:B0-----:R-:W-:Y:S02]  /*124a0*/  IMAD R0, R33, UR4, RZ ;  /* 0x0000000421007c24 */ /* 0x001fe4000f8e02ff */
[----:B-1----:R-:W-:Y:S01]  /*124b0*/  IMAD.WIDE.U32 R2, R19, UR4, RZ ;  /* 0x0000000413027c25 */ /* 0x002fe2000f8e00ff */
        /* <DEDUP_REMOVED lines=101> */
.L_x_4194:
[----:B0-----:R-:W-:Y:S02]  /*12b10*/  IADD3 R2, P6, R14, R0, RZ ;  /* 0x000000000e027210 */ /* 0x001fe40007fde0ff */
[----:B------:R-:W-:Y:S02]  /*12b20*/  ISETP.LT.OR P5, PT, R18, 0x31, !P5 ;  /* 0x000000311200780c */ /* 0x000fe40006fa1670 */
[----:B------:R-:W-:Y:S02]  /*12b30*/  IADD3.X R3, RZ, R8, RZ, P6, !PT ;  /* 0x00000008ff037210 */ /* 0x000fe400037fe4ff */
[----:B------:R-:W-:Y:S02]  /*12b40*/  LOP3.LUT P6, RZ, R16, 0x40, RZ, 0xc0, !PT ;  /* 0x0000004010ff7812 */ /* 0x000fe400078cc0ff */
[C---:B------:R-:W-:Y:S02]  /*12b50*/  ISETP.LT.OR P4, PT, R18.reuse, 0x31, !P4 ;  /* 0x000000311200780c */ /* 0x040fe40006781670 */
[----:B------:R-:W-:-:S02]  /*12b60*/  ISETP.LT.OR P6, PT, R18, 0x31, P6 ;  /* 0x000000311200780c */ /* 0x000fc400037c1670 */
[C---:B------:R-:W-:Y:S02]  /*12b70*/  ISETP.LT.OR P3, PT, R18.reuse, 0x31, !P3 ;  /* 0x000000311200780c */ /* 0x040fe40005f61670 */
[C---:B------:R-:W-:Y:S02]  /*12b80*/  ISETP.LT.OR P2, PT, R18.reuse, 0x31, !P2 ;  /* 0x000000311200780c */ /* 0x040fe40005741670 */
[C---:B------:R-:W-:Y:S02]  /*12b90*/  ISETP.LT.OR P1, PT, R18.reuse, 0x31, !P1 ;  /* 0x000000311200780c */ /* 0x040fe40004f21670 */
[----:B------:R-:W-:-:S05]  /*12ba0*/  ISETP.LT.OR P0, PT, R18, 0x31, !P0 ;  /* 0x000000311200780c */ /* 0x000fca0004701670 */
        /* <DEDUP_REMOVED lines=20> */
.L_x_4121:
        /* <DEDUP_REMOVED lines=10> */
[----:B------:R-:W-:Y:S01]  /*12d90*/  ULOP3.LUT UR5, URZ, UR42, URZ, 0x33, !UPT ;  /* 0x0000002a3f057292 */ /* 0x000fe2000f8e333f */
[----:B------:R-:W1:Y:S01]  /*12da0*/  S2R R6, SR_TID.X ;  /* 0x0000000000067919 */ /* 0x000e620000002100 */
[----:B------:R-:W-:Y:S01]  /*12db0*/  UIMAD UR4, UR4, UR38, URZ ;  /* 0x00000026040472a4 */ /* 0x000fe2000f8e023f */
[----:B------:R-:W-:Y:S01]  /*12dc0*/  LOP3.LUT R28, R17, 0x80, RZ, 0xc0, !PT ;  /* 0x00000080111c7812 */ /* 0x000fe200078ec0ff */
[----:B------:R-:W-:Y:S02]  /*12dd0*/  IMAD.MOV.U32 R8, RZ, RZ, 0x1 ;  /* 0x00000001ff087424 */ /* 0x000fe400078e00ff */
[----:B------:R-:W-:Y:S01]  /*12de0*/  IMAD.MOV.U32 R21, RZ, RZ, 0x1 ;  /* 0x00000001ff157424 */ /* 0x000fe200078e00ff */
[----:B------:R-:W-:-:S02]  /*12df0*/  SHF.R.U32.HI R28, RZ, 0x3, R28 ;  /* 0x00000003ff1c7819 */ /* 0x000fc4000001161c */
[----:B------:R-:W-:-:S04]  /*12e00*/  LOP3.LUT R3, RZ, UR4, RZ, 0x33, !PT ;  /* 0x00000004ff037c12 */ /* 0x000fc8000f8e33ff */
[----:B------:R-:W-:-:S04]  /*12e10*/  VIMNMX3 R2, R2, UR5, R3, !PT ;  /* 0x0000000502027c0f */ /* 0x000fc8000f800103 */
[----:B------:R-:W-:Y:S01]  /*12e20*/  IADD3 R22, -R2, -0x2, RZ ;  /* 0xfffffffe02167810 */ /* 0x000fe20007ffe1ff */
[----:B0-----:R-:W-:Y:S01]  /*12e30*/  IMAD.SHL.U32 R5, R5, 0x10, RZ ;  /* 0x0000001005057824 */ /* 0x001fe200078e00ff */
[----:B-1----:R-:W-:-:S04]  /*12e40*/  LOP3.LUT R6, R6, 0x7f, RZ, 0xc0, !PT ;  /* 0x0000007f06067812 */ /* 0x002fc800078ec0ff */
[----:B------:R-:W-:Y:S02]  /*12e50*/  LOP3.LUT R5, R5, 0x70, RZ, 0xc0, !PT ;  /* 0x0000007005057812 */ /* 0x000fe400078ec0ff */
[----:B------:R-:W-:-:S04]  /*12e60*/  SHF.R.U32.HI R6, RZ, 0x3, R6 ;  /* 0x00000003ff067819 */ /* 0x000fc80000011606 */
[----:B------:R-:W-:Y:S02]  /*12e70*/  IADD3 R4, R5, R30, R6 ;  /* 0x0000001e05047210 */ /* 0x000fe40007ffe006 */
[----:B------:R-:W-:-:S03]  /*12e80*/  LOP3.LUT R30, R34, 0x40, RZ, 0xc0, !PT ;  /* 0x00000040221e7812 */ /* 0x000fc600078ec0ff */
[----:B------:R-:W-:Y:S01]  /*12e90*/  VIADD R9, R4, 0xffffff40 ;  /* 0xffffff4004097836 */ /* 0x000fe20000000000 */
[----:B------:R-:W-:-:S03]  /*12ea0*/  SHF.R.U32.HI R30, RZ, 0x2, R30 ;  /* 0x00000002ff1e7819 */ /* 0x000fc6000001161e */
[----:B------:R-:W-:-:S07]  /*12eb0*/  IMAD R9, R2, -0x40, R9 ;  /* 0xffffffc002097824 */ /* 0x000fce00078e0209 */
.L_x_4137:
        /* <DEDUP_REMOVED lines=22> */
.L_x_4124:
[----:B------:R-:W-:Y:S05]  /*13020*/  BSYNC B1 ;  /* 0x0000000000017941 */ /* 0x000fea0003800000 */
.L_x_4123:
[----:B------:R-:W-:-:S13]  /*13030*/  LOP3.LUT P0, RZ, R16, 0x400, RZ, 0xc0, !PT ;  /* 0x0000040010ff7812 */ /* 0x000fda000780c0ff */
[----:B------:R-:W-:Y:S05]  /*13040*/  @!P0 BRA `(.L_x_4125) ;  /* 0x0000000000048947 */ /* 0x000fea0003800000 */
[----:B------:R-:W-:Y:S01]  /*13050*/  BPT.TRAP 0x1 ;  /* 0x000000040000795c */ /* 0x000fe20000300000 */
.L_x_4125:
[----:B------:R-:W-:Y:S01]  /*13060*/  LEA R10, R8, UR44, 0x3 ;  /* 0x0000002c080a7c11 */ /* 0x000fe2000f8e18ff */
[----:B------:R-:W-:Y:S01]  /*13070*/  BSSY B1, `(.L_x_4126) ;  /* 0x0000004000017945 */ /* 0x000fe20003800000 */
[----:B------:R-:W-:-:S04]  /*13080*/  SHF.L.U32 R20, R21, 0x1f, RZ ;  /* 0x0000001f15147819 */ /* 0x000fc800000006ff */
[----:B------:R-:W1:Y:S02]  /*13090*/  SYNCS.PHASECHK.TRANS64.TRYWAIT P0, [R10+URZ+0x38840], R20 ;  /* 0x038840140a0075a7 */ /* 0x000e64000800017f */
[----:B-1----:R-:W-:Y:S05]  /*130a0*/  @!P0 BRA `(.L_x_4127) ;  /* 0x0000002c00b08947 */ /* 0x002fea0003800000 */
.L_x_4195:
[----:B------:R-:W-:Y:S05]  /*130b0*/  BSYNC B1 ;  /* 0x0000000000017941 */ /* 0x000fea0003800000 */
.L_x_4126:
        /* <DEDUP_REMOVED lines=47> */
.L_x_4205:
        /* <DEDUP_REMOVED lines=8> */
.L_x_4129:
        /* <DEDUP_REMOVED lines=10> */
.L_x_4130:
[----:B------:R2:W-:Y:S01]  /*134d0*/  SYNCS.ARRIVE.TRANS64.A1T0 RZ, [R10+URZ+0x38830], RZ ;  /* 0x038830ff0aff79a7 */ /* 0x0005e2000810003f */
[----:B------:R-:W-:Y:S05]  /*134e0*/  @!P2 BRA `(.L_x_4131) ;  /* 0x000000000004a947 */ /* 0x000fea0003800000 */
[----:B------:R-:W-:Y:S01]  /*134f0*/  BPT.TRAP 0x1 ;  /* 0x000000040000795c */ /* 0x000fe20000300000 */
.L_x_4131:
[----:B------:R-:W3:Y:S01]  /*13500*/  SYNCS.PHASECHK.TRANS64.TRYWAIT P0, [R10+URZ+0x38860], R20 ;  /* 0x038860140a0075a7 */ /* 0x000ee2000800017f */
[----:B------:R-:W-:Y:S04]  /*13510*/  BSSY B1, `(.L_x_4132) ;  /* 0x0000002000017945 */ /* 0x000fe80003800000 */
[----:B---3--:R-:W-:Y:S05]  /*13520*/  @!P0 BRA `(.L_x_4133) ;  /* 0x0000002c00b08947 */ /* 0x008fea0003800000 */
.L_x_4206:
[----:B------:R-:W-:Y:S05]  /*13530*/  BSYNC B1 ;  /* 0x0000000000017941 */ /* 0x000fea0003800000 */
.L_x_4132:
        /* <DEDUP_REMOVED lines=77> */
.L_x_4216:
        /* <DEDUP_REMOVED lines=20> */
.L_x_4135:
        /* <DEDUP_REMOVED lines=10> */
.L_x_4136:
        /* <DEDUP_REMOVED lines=10> */
.L_x_4122:
[----:B------:R-:W-:Y:S05]  /*13c90*/  BSYNC B0 ;  /* 0x0000000000007941 */ /* 0x000fea0003800000 */
.L_x_4101:
[----:B------:R-:W0:Y:S01]  /*13ca0*/  S2R R3, SR_CgaCtaId ;  /* 0x0000000000037919 */ /* 0x000e220000008800 */
[----:B------:R-:W-:Y:S01]  /*13cb0*/  MOV R0, 0x400 ;  /* 0x0000040000007802 */ /* 0x000fe20000000f00 */
[----:B------:R-:W-:Y:S01]  /*13cc0*/  BSSY B0, `(.L_x_4138) ;  /* 0x0000005000007945 */ /* 0x000fe20003800000 */
[----:B------:R-:W-:Y:S02]  /*13cd0*/  SHF.L.U32 R4, R4, 0x1f, RZ ;  /* 0x0000001f04047819 */ /* 0x000fe400000006ff */
[----:B0-----:R-:W-:-:S04]  /*13ce0*/  LEA R5, R3, R0, 0x18 ;  /* 0x0000000003057211 */ /* 0x001fc800078ec0ff */
[----:B------:R-:W0:Y:S02]  /*13cf0*/  SYNCS.PHASECHK.TRANS64.TRYWAIT P0, [R5+URZ+0x38820], R4 ;  /* 0x03882004050075a7 */ /* 0x000e24000800017f */
[----:B0-----:R-:W-:Y:S05]  /*13d00*/  @!P0 BRA `(.L_x_4139) ;  /* 0x0000002c00908947 */ /* 0x001fea0003800000 */
.L_x_4217:
[----:B------:R-:W-:Y:S05]  /*13d10*/  BSYNC B0 ;  /* 0x0000000000007941 */ /* 0x000fea0003800000 */
.L_x_4138:
[----:B------:R-:W-:-:S03]  /*13d20*/  UMOV UR4, 0xffffffff ;  /* 0xffffffff00047882 */ /* 0x000fc60000000000 */
[----:B------:R-:W-:Y:S05]  /*13d30*/  BRA.DIV UR4, `(.L_x_4140) ;  /* 0x0000002e04987947 */ /* 0x000fea000b800000 */
[----:B------:R-:W1:Y:S02]  /*13d40*/  S2R R0, SR_TID.X ;  /* 0x0000000000007919 */ /* 0x000e640000002100 */
[----:B-1----:R-:W-:-:S04]  /*13d50*/  SHF.R.U32.HI R0, RZ, 0x5, R0 ;  /* 0x00000005ff007819 */ /* 0x002fc80000011600 */
[----:B------:R-:W-:-:S05]  /*13d60*/  LOP3.LUT R0, R0, 0x3, RZ, 0xc0, !PT ;  /* 0x0000000300007812 */ /* 0x000fca00078ec0ff */
[----:B------:R1:W3:Y:S02]  /*13d70*/  SHFL.IDX PT, R14, R0, RZ, 0x1f ;  /* 0x00001fff000e7589 */ /* 0x0002e400000e0000 */
.L_x_4220:
[----:B---3--:R-:W-:-:S13]  /*13d80*/  ISETP.NE.AND P0, PT, R14, RZ, PT ;  /* 0x000000ff0e00720c */ /* 0x008fda0003f05270 */
[----:B------:R-:W-:Y:S05]  /*13d90*/  @P0 BRA `(.L_x_4049) ;  /* 0x0000000000900947 */ /* 0x000fea0003800000 */
[----:B------:R-:W-:-:S03]  /*13da0*/  UMOV UR4, 0xffffffff ;  /* 0xffffffff00047882 */ /* 0x000fc60000000000 */
[----:B------:R-:W-:Y:S05]  /*13db0*/  BRA.DIV UR4, `(.L_x_4141) ;  /* 0x0000002e04ac7947 */ /* 0x000fea000b800000 */
[----:B------:R-:W-:-:S13]  /*13dc0*/  ELECT P6, URZ, PT ;  /* 0x00000000003f782f */ /* 0x000fda00038c0000 */
.L_x_4223:
[----:B------:R-:W-:Y:S05]  /*13dd0*/  @!P6 BRA `(.L_x_4049) ;  /* 0x000000000080e947 */ /* 0x000fea0003800000 */
[----:B-1----:R-:W3:Y:S02]  /*13de0*/  LDL R0, [R1+0x4] ;  /* 0x0000040001007983 */ /* 0x002ee40000100800 */
[----:B---3--:R-:W-:-:S13]  /*13df0*/  R2UR UR4, R0 ;  /* 0x00000000000472ca */ /* 0x008fda00000e0000 */
[----:B------:R-:W-:-:S06]  /*13e00*/  ULOP3.LUT UR4, UR4, 0x2, URZ, 0xfc, !UPT ;  /* 0x0000000204047892 */ /* 0x000fcc000f8efc3f */
[----:B------:R-:W-:-:S05]  /*13e10*/  IMAD.U32 R0, RZ, RZ, UR4 ;  /* 0x00000004ff007e24 */ /* 0x000fca000f8e00ff */
[----:B------:R-:W-:-:S13]  /*13e20*/  ISETP.NE.AND P0, PT, R0, 0x3, PT ;  /* 0x000000030000780c */ /* 0x000fda0003f05270 */
[----:B------:R-:W-:Y:S05]  /*13e30*/  @!P0 BRA `(.L_x_4142) ;  /* 0x0000000000048947 */ /* 0x000fea0003800000 */
[----:B------:R-:W-:Y:S01]  /*13e40*/  BPT.TRAP 0x1 ;  /* 0x000000040000795c */ /* 0x000fe20000300000 */
.L_x_4142:
[C---:B------:R-:W-:Y:S01]  /*13e50*/  LEA R3, R8.reuse, R5, 0x3 ;  /* 0x0000000508037211 */ /* 0x040fe200078e18ff */
[----:B------:R-:W-:Y:S01]  /*13e60*/  VIADD R8, R8, 0x1 ;  /* 0x0000000108087836 */ /* 0x000fe20000000000 */
[----:B------:R-:W-:-:S04]  /*13e70*/  SHF.L.U32 R2, R21, 0x1f, RZ ;  /* 0x0000001f15027819 */ /* 0x000fc800000006ff */
[----:B------:R-:W1:Y:S01]  /*13e80*/  SYNCS.PHASECHK.TRANS64.TRYWAIT P1, [R3+URZ+0x38840], R2 ;  /* 0x03884002030075a7 */ /* 0x000e62000802017f */
[----:B------:R-:W-:-:S04]  /*13e90*/  ISETP.NE.AND P2, PT, R8, 0x2, PT ;  /* 0x000000020800780c */ /* 0x000fc80003f45270 */
[----:B------:R-:W-:Y:S01]  /*13ea0*/  SEL R0, RZ, 0x1, P2 ;  /* 0x00000001ff007807 */ /* 0x000fe20001000000 */
[----:B-1----:R-:W-:Y:S08]  /*13eb0*/  @!P1 BRA `(.L_x_4143) ;  /* 0x0000002c008c9947 */ /* 0x002ff00003800000 */
.L_x_4224:
[----:B------:R-:W-:Y:S02]  /*13ec0*/  SEL R8, R8, RZ, P2 ;  /* 0x000000ff08087207 */ /* 0x000fe40001000000 */
[----:B------:R-:W-:Y:S01]  /*13ed0*/  LOP3.LUT R0, R21, R0, RZ, 0x3c, !PT ;  /* 0x0000000015007212 */ /* 0x000fe200078e3cff */
[----:B------:R-:W-:Y:S06]  /*13ee0*/  @!P0 BRA `(.L_x_4144) ;  /* 0x0000000000048947 */ /* 0x000fec0003800000 */
[----:B------:R-:W-:Y:S01]  /*13ef0*/  BPT.TRAP 0x1 ;  /* 0x000000040000795c */ /* 0x000fe20000300000 */
.L_x_4144:
[----:B0-----:R-:W-:Y:S01]  /*13f00*/  IMAD R5, R8, 0x8, R5 ;  /* 0x0000000808057824 */ /* 0x001fe200078e0205 */
[----:B------:R-:W-:-:S04]  /*13f10*/  SHF.L.U32 R0, R0, 0x1f, RZ ;  /* 0x0000001f00007819 */ /* 0x000fc800000006ff */
[----:B------:R-:W0:Y:S02]  /*13f20*/  SYNCS.PHASECHK.TRANS64.TRYWAIT P1, [R5+URZ+0x38840], R0 ;  /* 0x03884000050075a7 */ /* 0x000e24000802017f */
[----:B0-----:R-:W-:Y:S05]  /*13f30*/  @!P1 BRA `(.L_x_4145) ;  /* 0x0000002c00809947 */ /* 0x001fea0003800000 */
.L_x_4225:
[----:B------:R-:W-:Y:S05]  /*13f40*/  @!P0 BRA `(.L_x_4146) ;  /* 0x0000000000048947 */ /* 0x000fea0003800000 */
[----:B------:R-:W-:Y:S01]  /*13f50*/  BPT.TRAP 0x1 ;  /* 0x000000040000795c */ /* 0x000fe20000300000 */
.L_x_4146:
[----:B------:R-:W3:Y:S02]  /*13f60*/  SYNCS.PHASECHK.TRANS64.TRYWAIT P1, [R3+URZ+0x38860], R2 ;  /* 0x03886002030075a7 */ /* 0x000ee4000802017f */
[----:B---3--:R-:W-:Y:S05]  /*13f70*/  @!P1 BRA `(.L_x_4147) ;  /* 0x0000002c00849947 */ /* 0x008fea0003800000 */
.L_x_4226:
[----:B------:R-:W-:Y:S05]  /*13f80*/  @!P0 BRA `(.L_x_4148) ;  /* 0x0000000000048947 */ /* 0x000fea0003800000 */
[----:B------:R-:W-:Y:S01]  /*13f90*/  BPT.TRAP 0x1 ;  /* 0x000000040000795c */ /* 0x000fe20000300000 */
.L_x_4148:
[----:B----4-:R4:W0:Y:S02]  /*13fa0*/  SYNCS.PHASECHK.TRANS64.TRYWAIT P0, [R5+URZ+0x38860], R0 ;  /* 0x03886000050075a7 */ /* 0x010824000800017f */
[----:B0-----:R-:W-:Y:S05]  /*13fb0*/  @!P0 NANOSLEEP.SYNCS 0x989680 ;  /* 0x009896800000895d */ /* 0x001fea0003900000 */
[----:B------:R-:W0:Y:S02]  /*13fc0*/  @!P0 SYNCS.PHASECHK.TRANS64 P0, [R5+URZ+0x38860], R0 ;  /* 0x03886000050085a7 */ /* 0x000e24000800007f */
[----:B0-----:R-:W-:Y:S05]  /*13fd0*/  @!P0 BRA `(.L_x_4148) ;  /* 0xfffffffc00f08947 */ /* 0x001fea000383ffff */
.L_x_4049:
[----:B------:R-:W-:Y:S05]  /*13fe0*/  BSYNC B6 ;  /* 0x0000000000067941 */ /* 0x000fea0003800000 */
.L_x_4046:
[----:B------:R-:W-:Y:S05]  /*13ff0*/  EXIT ;  /* 0x000000000000794d */ /* 0x000fea0003800000 */
.L_x_4059:
[----:B0-----:R0:W1:Y:S02]  /*14000*/  SYNCS.PHASECHK.TRANS64.TRYWAIT P0, [R198+URZ+0x38800], R5 ;  /* 0x03880005c60075a7 */ /* 0x001064000800017f */
[----:B-1----:R-:W-:Y:S05]  /*14010*/  @!P0 NANOSLEEP.SYNCS 0x989680 ;  /* 0x009896800000895d */ /* 0x002fea0003900000 */
[----:B------:R-:W1:Y:S02]  /*14020*/  @!P0 SYNCS.PHASECHK.TRANS64 P0, [R198+URZ+0x38800], R5 ;  /* 0x03880005c60085a7 */ /* 0x000e64000800007f */
[----:B-1----:R-:W-:Y:S05]  /*14030*/  @!P0 BRA `(.L_x_4059) ;  /* 0xfffffffc00f08947 */ /* 0x002fea000383ffff */
[----:B------:R-:W-:Y:S05]  /*14040*/  BRA `(.L_x_4149) ;  /* 0xfffffef4008c7947 */ /* 0x000fea000383ffff */
.L_x_4063:
[----:B--2---:R2:W3:Y:S02]  /*14050*/  SYNCS.PHASECHK.TRANS64.TRYWAIT P1, [R198+URZ+0x38830], R5 ;  /* 0x03883005c60075a7 */ /* 0x0044e4000802017f */
[----:B---3--:R-:W-:Y:S05]  /*14060*/  @!P1 NANOSLEEP.SYNCS 0x989680 ;  /* 0x009896800000995d */ /* 0x008fea0003900000 */
[----:B------:R-:W3:Y:S02]  /*14070*/  @!P1 SYNCS.PHASECHK.TRANS64 P1, [R198+URZ+0x38830], R5 ;  /* 0x03883005c60095a7 */ /* 0x000ee4000802007f */
[----:B---3--:R-:W-:Y:S05]  /*14080*/  @!P1 BRA `(.L_x_4063) ;  /* 0xfffffffc00f09947 */ /* 0x008fea000383ffff */
[----:B------:R-:W-:Y:S05]  /*14090*/  BRA `(.L_x_4062) ;  /* 0xfffffef400d87947 */ /* 0x000fea000383ffff */
.L_x_4064:
[----:B---3--:R3:W4:Y:S02]  /*140a0*/  SYNCS.PHASECHK.TRANS64.TRYWAIT P1, [R198+URZ+0x38810], R5 ;  /* 0x03881005c60075a7 */ /* 0x008724000802017f */
[----:B----4-:R-:W-:Y:S05]  /*140b0*/  @!P1 NANOSLEEP.SYNCS 0x989680 ;  /* 0x009896800000995d */ /* 0x010fea0003900000 */
[----:B------:R-:W4:Y:S02]  /*140c0*/  @!P1 SYNCS.PHASECHK.TRANS64 P1, [R198+URZ+0x38810], R5 ;  /* 0x03881005c60095a7 */ /* 0x000f24000802007f */
[----:B----4-:R-:W-:Y:S05]  /*140d0*/  @!P1 BRA `(.L_x_4064) ;  /* 0xfffffffc00f09947 */ /* 0x010fea000383ffff */
[----:B------:R-:W-:Y:S05]  /*140e0*/  BRA `(.L_x_4150) ;  /* 0xfffffef800c87947 */ /* 0x000fea000383ffff */
.L_x_4068:
[----:B------:R0:W0:Y:S02]  /*140f0*/  SYNCS.PHASECHK.TRANS64.TRYWAIT P1, [R198+URZ+0x38850], R5 ;  /* 0x03885005c60075a7 */ /* 0x000024000802017f */
[----:B0-----:R-:W-:Y:S05]  /*14100*/  @!P1 NANOSLEEP.SYNCS 0x989680 ;  /* 0x009896800000995d */ /* 0x001fea0003900000 */
[----:B------:R-:W0:Y:S02]  /*14110*/  @!P1 SYNCS.PHASECHK.TRANS64 P1, [R198+URZ+0x38850], R5 ;  /* 0x03885005c60095a7 */ /* 0x000e24000802007f */
[----:B0-----:R-:W-:Y:S05]  /*14120*/  @!P1 BRA `(.L_x_4068) ;  /* 0xfffffffc00f09947 */ /* 0x001fea000383ffff */
[----:B------:R-:W-:Y:S05]  /*14130*/  BRA `(.L_x_4067) ;  /* 0xfffffef800f47947 */ /* 0x000fea000383ffff */
.L_x_4075:
[----:B-1----:R1:W2:Y:S02]  /*14140*/  SYNCS.PHASECHK.TRANS64.TRYWAIT P1, [R201+URZ+0x38830], R204 ;  /* 0x038830ccc90075a7 */ /* 0x0022a4000802017f */
[----:B--2---:R-:W-:Y:S05]  /*14150*/  @!P1 NANOSLEEP.SYNCS 0x989680 ;  /* 0x009896800000995d */ /* 0x004fea0003900000 */
[----:B------:R-:W2:Y:S02]  /*14160*/  @!P1 SYNCS.PHASECHK.TRANS64 P1, [R201+URZ+0x38830], R204 ;  /* 0x038830ccc90095a7 */ /* 0x000ea4000802007f */
[----:B--2---:R-:W-:Y:S05]  /*14170*/  @!P1 BRA `(.L_x_4075) ;  /* 0xfffffffc00f09947 */ /* 0x004fea000383ffff */
[----:B------:R-:W-:Y:S05]  /*14180*/  BRA `(.L_x_4074) ;  /* 0xffffff2400f87947 */ /* 0x000fea000383ffff */
.L_x_4079:
[----:B---3--:R3:W4:Y:S02]  /*14190*/  SYNCS.PHASECHK.TRANS64.TRYWAIT P1, [R201+URZ+0x38850], R204 ;  /* 0x038850ccc90075a7 */ /* 0x008724000802017f */
[----:B----4-:R-:W-:Y:S05]  /*141a0*/  @!P1 NANOSLEEP.SYNCS 0x989680 ;  /* 0x009896800000995d */ /* 0x010fea0003900000 */
[----:B------:R-:W4:Y:S02]  /*141b0*/  @!P1 SYNCS.PHASECHK.TRANS64 P1, [R201+URZ+0x38850], R204 ;  /* 0x038850ccc90095a7 */ /* 0x000f24000802007f */
[----:B----4-:R-:W-:Y:S05]  /*141c0*/  @!P1 BRA `(.L_x_4079) ;  /* 0xfffffffc00f09947 */ /* 0x010fea000383ffff */
[----:B------:R-:W-:Y:S05]  /*141d0*/  BRA `(.L_x_4078) ;  /* 0xffffff2800c47947 */ /* 0x000fea000383ffff */
.L_x_4087:
[----:B-1----:R1:W2:Y:S02]  /*141e0*/  SYNCS.PHASECHK.TRANS64.TRYWAIT P1, [R195+URZ+0x38830], R196 ;  /* 0x038830c4c30075a7 */ /* 0x0022a4000802017f */
[----:B--2---:R-:W-:Y:S05]  /*141f0*/  @!P1 NANOSLEEP.SYNCS 0x989680 ;  /* 0x009896800000995d */ /* 0x004fea0003900000 */
[----:B------:R-:W2:Y:S02]  /*14200*/  @!P1 SYNCS.PHASECHK.TRANS64 P1, [R195+URZ+0x38830], R196 ;  /* 0x038830c4c30095a7 */ /* 0x000ea4000802007f */
[----:B--2---:R-:W-:Y:S05]  /*14210*/  @!P1 BRA `(.L_x_4087) ;  /* 0xfffffffc00f09947 */ /* 0x004fea000383ffff */
[----:B------:R-:W-:Y:S05]  /*14220*/  BRA `(.L_x_4086) ;  /* 0xffffff5800a07947 */ /* 0x000fea000383ffff */
.L_x_4091:
[----:B---3--:R3:W4:Y:S02]  /*14230*/  SYNCS.PHASECHK.TRANS64.TRYWAIT P1, [R195+URZ+0x38850], R196 ;  /* 0x038850c4c30075a7 */ /* 0x008724000802017f */
[----:B----4-:R-:W-:Y:S05]  /*14240*/  @!P1 NANOSLEEP.SYNCS 0x989680 ;  /* 0x009896800000995d */ /* 0x010fea0003900000 */
[----:B------:R-:W4:Y:S02]  /*14250*/  @!P1 SYNCS.PHASECHK.TRANS64 P1, [R195+URZ+0x38850], R196 ;  /* 0x038850c4c30095a7 */ /* 0x000f24000802007f */
[----:B----4-:R-:W-:Y:S05]  /*14260*/  @!P1 BRA `(.L_x_4091) ;  /* 0xfffffffc00f09947 */ /* 0x010fea000383ffff */
[----:B------:R-:W-:Y:S05]  /*14270*/  BRA `(.L_x_4090) ;  /* 0xffffff5c002c7947 */ /* 0x000fea000383ffff */
.L_x_4106:
[----:B------:R-:W-:Y:S02]  /*14280*/  IMAD.MOV.U32 R13, RZ, RZ, R23 ;  /* 0x000000ffff0d7224 */ /* 0x000fe400078e0017 */
[----:B------:R-:W-:Y:S02]  /*14290*/  IMAD.MOV.U32 R12, RZ, RZ, RZ ;  /* 0x000000ffff0c7224 */ /* 0x000fe400078e00ff */
[----:B------:R-:W-:Y:S02]  /*142a0*/  IMAD.MOV.U32 R11, RZ, RZ, 0x1f ;  /* 0x0000001fff0b7424 */ /* 0x000fe400078e00ff */
[----:B------:R-:W-:-:S07]  /*142b0*/  IMAD.MOV.U32 R15, RZ, RZ, -0x1 ;  /* 0xffffffffff0f7424 */ /* 0x000fce00078e00ff */
[----:B------:R-:W-:Y:S05]  /*142c0*/  WARPSYNC.COLLECTIVE R15, `(.L_x_4151) ;  /* 0x000000000f087348 */ /* 0x000fea0003c00000 */
[----:B------:R0:W1:Y:S02]  /*142d0*/  SHFL.IDX P6, R14, R13, R12, R11 ;  /* 0x0000000c0d0e7389 */ /* 0x00006400000c000b */
[----:B01----:R-:W-:Y:S01]  /*142e0*/  ENDCOLLECTIVE ;  /* 0x000000000000791b */ /* 0x003fe20003800000 */
.L_x_4151:
[----:B------:R-:W-:Y:S05]  /*142f0*/  BRA `(.L_x_4152) ;  /* 0xffffffc400a07947 */ /* 0x000fea000383ffff */
.L_x_4108:
[----:B0-----:R-:W-:-:S04]  /*14300*/  IMAD.U32 R3, RZ, RZ, UR44 ;  /* 0x0000002cff037e24 */ /* 0x001fc8000f8e00ff */
[----:B------:R0:W1:Y:S03]  /*14310*/  SYNCS.PHASECHK.TRANS64.TRYWAIT P0, [R3+URZ+0x38840], R0 ;  /* 0x03884000030075a7 */ /* 0x000066000800017f */
[----:B-1----:R-:W-:Y:S05]  /*14320*/  @!P0 NANOSLEEP.SYNCS 0x989680 ;  /* 0x009896800000895d */ /* 0x002fea0003900000 */
[----:B------:R-:W1:Y:S02]  /*14330*/  @!P0 SYNCS.PHASECHK.TRANS64 P0, [R3+URZ+0x38840], R0 ;  /* 0x03884000030085a7 */ /* 0x000e64000800007f */
[----:B-1----:R-:W-:Y:S05]  /*14340*/  @!P0 BRA `(.L_x_4108) ;  /* 0xfffffffc00ec8947 */ /* 0x002fea000383ffff */
[----:B------:R-:W-:Y:S05]  /*14350*/  BRA `(.L_x_4153) ;  /* 0xffffffc400d87947 */ /* 0x000fea000383ffff */
.L_x_4109:
        /* <DEDUP_REMOVED lines=8> */
.L_x_4155:
[----:B------:R-:W-:Y:S05]  /*143e0*/  BSYNC B0 ;  /* 0x0000000000007941 */ /* 0x000fea0003800000 */
.L_x_4154:
        /* <DEDUP_REMOVED lines=9> */
.L_x_4156:
[----:B------:R-:W-:Y:S02]  /*14480*/  IMAD.MOV.U32 R13, RZ, RZ, R4 ;  /* 0x000000ffff0d7224 */ /* 0x000fe400078e0004 */
[----:B------:R-:W-:Y:S01]  /*14490*/  IMAD.MOV.U32 R12, RZ, RZ, 0x1 ;  /* 0x00000001ff0c7424 */ /* 0x000fe200078e00ff */
[----:B------:R-:W-:-:S04]  /*144a0*/  @P0 LEA R14, P1, R22, R14, 0x1 ;  /* 0x0000000e160e0211 */ /* 0x000fc800078208ff */
[----:B------:R-:W-:Y:S01]  /*144b0*/  @P0 IADD3.X R3, RZ, R2, RZ, P1, !PT ;  /* 0x00000002ff030210 */ /* 0x000fe20000ffe4ff */
[----:B------:R-:W-:-:S08]  /*144c0*/  @P0 IMAD.MOV.U32 R2, RZ, RZ, R14 ;  /* 0x000000ffff020224 */ /* 0x000fd000078e000e */
[----:B------:R-:W-:Y:S05]  /*144d0*/  WARPSYNC.COLLECTIVE R15, `(.L_x_4157) ;  /* 0x000000000f087348 */ /* 0x000fea0003c00000 */
[----:B------:R0:W1:Y:S02]  /*144e0*/  SHFL.IDX P6, R14, R13, R12, R11 ;  /* 0x0000000c0d0e7389 */ /* 0x00006400000c000b */
[----:B01----:R-:W-:Y:S01]  /*144f0*/  ENDCOLLECTIVE ;  /* 0x000000000000791b */ /* 0x003fe20003800000 */
.L_x_4157:
        /* <DEDUP_REMOVED lines=11> */
.L_x_4158:
[----:B------:R-:W-:Y:S02]  /*145b0*/  IMAD.MOV.U32 R13, RZ, RZ, R4 ;  /* 0x000000ffff0d7224 */ /* 0x000fe400078e0004 */
[----:B------:R-:W-:Y:S01]  /*145c0*/  IMAD.MOV.U32 R12, RZ, RZ, 0x2 ;  /* 0x00000002ff0c7424 */ /* 0x000fe200078e00ff */
[----:B------:R-:W-:-:S13]  /*145d0*/  @P0 LEA R2, P1, R22, R14, 0x1 ;  /* 0x0000000e16020211 */ /* 0x000fda00078208ff */
[----:B------:R-:W-:Y:S05]  /*145e0*/  WARPSYNC.COLLECTIVE R15, `(.L_x_4159) ;  /* 0x000000000f087348 */ /* 0x000fea0003c00000 */
[----:B------:R0:W1:Y:S02]  /*145f0*/  SHFL.IDX P6, R14, R13, R12, R11 ;  /* 0x0000000c0d0e7389 */ /* 0x00006400000c000b */
[----:B01----:R-:W-:Y:S01]  /*14600*/  ENDCOLLECTIVE ;  /* 0x000000000000791b */ /* 0x003fe20003800000 */
.L_x_4159:
        /* <DEDUP_REMOVED lines=12> */
.L_x_4160:
[----:B------:R-:W-:Y:S02]  /*146d0*/  IMAD.MOV.U32 R13, RZ, RZ, R4 ;  /* 0x000000ffff0d7224 */ /* 0x000fe400078e0004 */
[----:B------:R-:W-:Y:S01]  /*146e0*/  IMAD.MOV.U32 R12, RZ, RZ, 0x3 ;  /* 0x00000003ff0c7424 */ /* 0x000fe200078e00ff */
[----:B------:R-:W-:-:S13]  /*146f0*/  @P0 LEA R2, P1, R22, R14, 0x1 ;  /* 0x0000000e16020211 */ /* 0x000fda00078208ff */
[----:B------:R-:W-:Y:S05]  /*14700*/  WARPSYNC.COLLECTIVE R15, `(.L_x_4161) ;  /* 0x000000000f087348 */ /* 0x000fea0003c00000 */
[----:B------:R0:W1:Y:S02]  /*14710*/  SHFL.IDX P6, R14, R13, R12, R11 ;  /* 0x0000000c0d0e7389 */ /* 0x00006400000c000b */
[----:B01----:R-:W-:Y:S01]  /*14720*/  ENDCOLLECTIVE ;  /* 0x000000000000791b */ /* 0x003fe20003800000 */
.L_x_4161:
        /* <DEDUP_REMOVED lines=10> */
.L_x_4162:
[----:B------:R-:W-:Y:S05]  /*147d0*/  BRA `(.L_x_4163) ;  /* 0xffffffc400a07947 */ /* 0x000fea000383ffff */
.L_x_4112:
[----:B------:R-:W-:Y:S01]  /*147e0*/  IMAD.MOV.U32 R13, RZ, RZ, R4 ;  /* 0x000000ffff0d7224 */ /* 0x000fe200078e0004 */
[----:B------:R-:W-:Y:S01]  /*147f0*/  MOV R12, RZ ;  /* 0x000000ff000c7202 */ /* 0x000fe20000000f00 */
[----:B------:R-:W-:Y:S01]  /*14800*/  IMAD.MOV.U32 R11, RZ, RZ, 0x181f ;  /* 0x0000181fff0b7424 */ /* 0x000fe200078e00ff */
[----:B------:R-:W-:Y:S01]  /*14810*/  LOP3.LUT R16, R16, 0xfffffeff, RZ, 0xc0, !PT ;  /* 0xfffffeff10107812 */ /* 0x000fe200078ec0ff */
[----:B------:R-:W-:Y:S02]  /*14820*/  IMAD.MOV.U32 R15, RZ, RZ, -0x1 ;  /* 0xffffffffff0f7424 */ /* 0x000fe400078e00ff */
[----:B------:R-:W-:-:S07]  /*14830*/  IMAD.U32 R6, RZ, RZ, UR46 ;  /* 0x0000002eff067e24 */ /* 0x000fce000f8e00ff */
[----:B------:R-:W-:Y:S05]  /*14840*/  WARPSYNC.COLLECTIVE R15, `(.L_x_4164) ;  /* 0x000000000f087348 */ /* 0x000fea0003c00000 */
[----:B------:R0:W1:Y:S02]  /*14850*/  SHFL.IDX P6, R14, R13, R12, R11 ;  /* 0x0000000c0d0e7389 */ /* 0x00006400000c000b */
[----:B01----:R-:W-:Y:S01]  /*14860*/  ENDCOLLECTIVE ;  /* 0x000000000000791b */ /* 0x003fe20003800000 */
.L_x_4164:
[----:B------:R-:W-:-:S04]  /*14870*/  IMAD R6, R6, 0x40, R20 ;  /* 0x0000004006067824 */ /* 0x000fc800078e0214 */
[----:B------:R-:W-:Y:S02]  /*14880*/  VIADD R10, R6, 0x10 ;  /* 0x00000010060a7836 */ /* 0x000fe40000000000 */
[----:B------:R-:W-:Y:S02]  /*14890*/  IMAD.MOV.U32 R13, RZ, RZ, R0 ;  /* 0x000000ffff0d7224 */ /* 0x000fe400078e0000 */
[----:B------:R-:W-:-:S07]  /*148a0*/  IMAD.MOV.U32 R2, RZ, RZ, R14 ;  /* 0x000000ffff027224 */ /* 0x000fce00078e000e */
[----:B------:R-:W-:Y:S05]  /*148b0*/  WARPSYNC.COLLECTIVE R15, `(.L_x_4165) ;  /* 0x000000000f087348 */ /* 0x000fea0003c00000 */
[----:B------:R0:W1:Y:S02]  /*148c0*/  SHFL.IDX P6, R14, R13, R12, R11 ;  /* 0x0000000c0d0e7389 */ /* 0x00006400000c000b */
[----:B01----:R-:W-:Y:S01]  /*148d0*/  ENDCOLLECTIVE ;  /* 0x000000000000791b */ /* 0x003fe20003800000 */
.L_x_4165:
        /* <DEDUP_REMOVED lines=11> */
.L_x_4166:
        /* <DEDUP_REMOVED lines=15> */
.L_x_4167:
        /* <DEDUP_REMOVED lines=10> */
.L_x_4168:
[----:B------:R-:W-:-:S05]  /*14b20*/  @!P2 LEA R7, P1, R22, R7, 0x1 ;  /* 0x000000071607a211 */ /* 0x000fca00078208ff */
[----:B------:R-:W-:Y:S02]  /*14b30*/  @!P2 IMAD.X R9, RZ, RZ, R9, P1 ;  /* 0x000000ffff09a224 */ /* 0x000fe400008e0609 */
[----:B------:R-:W-:-:S03]  /*14b40*/  @!P2 IMAD.MOV.U32 R2, RZ, RZ, R7 ;  /* 0x000000ffff02a224 */ /* 0x000fc600078e0007 */
[----:B------:R-:W-:Y:S01]  /*14b50*/  @!P2 MOV R3, R9 ;  /* 0x000000090003a202 */ /* 0x000fe20000000f00 */
[----:B------:R-:W-:-:S04]  /*14b60*/  IMAD.MOV.U32 R13, RZ, RZ, R0 ;  /* 0x000000ffff0d7224 */ /* 0x000fc800078e0000 */
        /* <DEDUP_REMOVED lines=9> */
.L_x_4169:
        /* <DEDUP_REMOVED lines=17> */
.L_x_4170:
[----:B------:R-:W-:Y:S02]  /*14d10*/  IMAD.MOV.U32 R13, RZ, RZ, R0 ;  /* 0x000000ffff0d7224 */ /* 0x000fe400078e0000 */
[----:B------:R-:W-:-:S07]  /*14d20*/  IMAD.MOV.U32 R4, RZ, RZ, R14 ;  /* 0x000000ffff047224 */ /* 0x000fce00078e000e */
[----:B------:R-:W-:Y:S05]  /*14d30*/  WARPSYNC.COLLECTIVE R15, `(.L_x_4171) ;  /* 0x000000000f087348 */ /* 0x000fea0003c00000 */
[----:B------:R0:W1:Y:S02]  /*14d40*/  SHFL.IDX P6, R14, R13, R12, R11 ;  /* 0x0000000c0d0e7389 */ /* 0x00006400000c000b */
[----:B01----:R-:W-:Y:S01]  /*14d50*/  ENDCOLLECTIVE ;  /* 0x000000000000791b */ /* 0x003fe20003800000 */
.L_x_4171:
[----:B------:R-:W-:Y:S05]  /*14d60*/  BRA `(.L_x_4172) ;  /* 0xffffffc800487947 */ /* 0x000fea000383ffff */
.L_x_4114:
        /* <DEDUP_REMOVED lines=8> */
.L_x_4174:
[----:B------:R-:W-:Y:S05]  /*14df0*/  BSYNC B0 ;  /* 0x0000000000007941 */ /* 0x000fea0003800000 */
.L_x_4173:
        /* <DEDUP_REMOVED lines=13> */
.L_x_4175:
        /* <DEDUP_REMOVED lines=38> */
.L_x_4176:
[----:B------:R-:W-:-:S04]  /*15130*/  @!P3 LOP3.LUT R7, R6, 0x80, RZ, 0xc0, !PT ;  /* 0x000000800607b812 */ /* 0x000fc800078ec0ff */
[----:B------:R-:W-:Y:S01]  /*15140*/  @!P3 SHF.R.U32.HI R7, RZ, 0x3, R7 ;  /* 0x00000003ff07b819 */ /* 0x000fe20000011607 */
[----:B------:R-:W-:Y:S02]  /*15150*/  IMAD.MOV.U32 R13, RZ, RZ, R0 ;  /* 0x000000ffff0d7224 */ /* 0x000fe400078e0000 */
[----:B------:R-:W-:-:S07]  /*15160*/  IMAD.MOV.U32 R9, RZ, RZ, R14 ;  /* 0x000000ffff097224 */ /* 0x000fce00078e000e */
[----:B------:R-:W-:Y:S05]  /*15170*/  WARPSYNC.COLLECTIVE R15, `(.L_x_4177) ;  /* 0x000000000f087348 */ /* 0x000fea0003c00000 */
[----:B------:R0:W1:Y:S02]  /*15180*/  SHFL.IDX P6, R14, R13, R12, R11 ;  /* 0x0000000c0d0e7389 */ /* 0x00006400000c000b */
[----:B01----:R-:W-:Y:S01]  /*15190*/  ENDCOLLECTIVE ;  /* 0x000000000000791b */ /* 0x003fe20003800000 */
.L_x_4177:
        /* <DEDUP_REMOVED lines=11> */
[----:B------:R-:W-:Y:S01]  /*15250*/  @!P0 IMAD.MOV.U32 R3, RZ, RZ, R21 ;  /* 0x000000ffff038224 */ /* 0x000fe200078e0015 */
[----:B------:R-:W-:-:S05]  /*15260*/  @!P0 MOV R2, R14 ;  /* 0x0000000e00028202 */ /* 0x000fca0000000f00 */
        /* <DEDUP_REMOVED lines=22> */
.L_x_4178:
[----:B------:R-:W-:-:S04]  /*153d0*/  @!P1 LOP3.LUT R9, R6, 0x80, RZ, 0xc0, !PT ;  /* 0x0000008006099812 */ /* 0x000fc800078ec0ff */
[----:B------:R-:W-:Y:S01]  /*153e0*/  @!P1 SHF.R.U32.HI R9, RZ, 0x3, R9 ;  /* 0x00000003ff099819 */ /* 0x000fe20000011609 */
[----:B------:R-:W-:Y:S02]  /*153f0*/  IMAD.MOV.U32 R13, RZ, RZ, R0 ;  /* 0x000000ffff0d7224 */ /* 0x000fe400078e0000 */
[----:B------:R-:W-:-:S07]  /*15400*/  IMAD.MOV.U32 R7, RZ, RZ, R14 ;  /* 0x000000ffff077224 */ /* 0x000fce00078e000e */
[----:B------:R-:W-:Y:S05]  /*15410*/  WARPSYNC.COLLECTIVE R15, `(.L_x_4179) ;  /* 0x000000000f087348 */ /* 0x000fea0003c00000 */
[----:B------:R0:W1:Y:S02]  /*15420*/  SHFL.IDX P6, R14, R13, R12, R11 ;  /* 0x0000000c0d0e7389 */ /* 0x00006400000c000b */
[----:B01----:R-:W-:Y:S01]  /*15430*/  ENDCOLLECTIVE ;  /* 0x000000000000791b */ /* 0x003fe20003800000 */
.L_x_4179:
        /* <DEDUP_REMOVED lines=29> */
.L_x_4180:
[----:B------:R-:W-:Y:S02]  /*15610*/  IMAD.MOV.U32 R13, RZ, RZ, R0 ;  /* 0x000000ffff0d7224 */ /* 0x000fe400078e0000 */
[----:B------:R-:W-:-:S07]  /*15620*/  IMAD.MOV.U32 R4, RZ, RZ, R14 ;  /* 0x000000ffff047224 */ /* 0x000fce00078e000e */
[----:B------:R-:W-:Y:S05]  /*15630*/  WARPSYNC.COLLECTIVE R15, `(.L_x_4181) ;  /* 0x000000000f087348 */ /* 0x000fea0003c00000 */
[----:B------:R0:W1:Y:S02]  /*15640*/  SHFL.IDX P6, R14, R13, R12, R11 ;  /* 0x0000000c0d0e7389 */ /* 0x00006400000c000b */
[----:B01----:R-:W-:Y:S01]  /*15650*/  ENDCOLLECTIVE ;  /* 0x000000000000791b */ /* 0x003fe20003800000 */
.L_x_4181:
[----:B------:R-:W-:Y:S05]  /*15660*/  BRA `(.L_x_4182) ;  /* 0xffffffc800e87947 */ /* 0x000fea000383ffff */
.L_x_4117:
[----:B01----:R-:W-:-:S04]  /*15670*/  IMAD.U32 R3, RZ, RZ, UR44 ;  /* 0x0000002cff037e24 */ /* 0x003fc8000f8e00ff */
[----:B------:R0:W1:Y:S03]  /*15680*/  SYNCS.PHASECHK.TRANS64.TRYWAIT P0, [R3+URZ+0x38820], R0 ;  /* 0x03882000030075a7 */ /* 0x000066000800017f */
[----:B-1----:R-:W-:Y:S05]  /*15690*/  @!P0 NANOSLEEP.SYNCS 0x989680 ;  /* 0x009896800000895d */ /* 0x002fea0003900000 */
[----:B------:R-:W1:Y:S02]  /*156a0*/  @!P0 SYNCS.PHASECHK.TRANS64 P0, [R3+URZ+0x38820], R0 ;  /* 0x03882000030085a7 */ /* 0x000e64000800007f */
[----:B-1----:R-:W-:Y:S05]  /*156b0*/  @!P0 BRA `(.L_x_4117) ;  /* 0xfffffffc00ec8947 */ /* 0x002fea000383ffff */
[----:B------:R-:W-:Y:S05]  /*156c0*/  BRA `(.L_x_4183) ;  /* 0xffffffcc00587947 */ /* 0x000fea000383ffff */
.L_x_4119:
[----:B01----:R-:W-:-:S04]  /*156d0*/  IMAD.U32 R3, RZ, RZ, UR44 ;  /* 0x0000002cff037e24 */ /* 0x003fc8000f8e00ff */
[----:B------:R0:W1:Y:S03]  /*156e0*/  SYNCS.PHASECHK.TRANS64.TRYWAIT P0, [R3+URZ+0x38860], R0 ;  /* 0x03886000030075a7 */ /* 0x000066000800017f */
[----:B-1----:R-:W-:Y:S05]  /*156f0*/  @!P0 NANOSLEEP.SYNCS 0x989680 ;  /* 0x009896800000895d */ /* 0x002fea0003900000 */
[----:B------:R-:W1:Y:S02]  /*15700*/  @!P0 SYNCS.PHASECHK.TRANS64 P0, [R3+URZ+0x38860], R0 ;  /* 0x03886000030085a7 */ /* 0x000e64000800007f */
[----:B-1----:R-:W-:Y:S05]  /*15710*/  @!P0 BRA `(.L_x_4119) ;  /* 0xfffffffc00ec8947 */ /* 0x002fea000383ffff */
[----:B------:R-:W-:Y:S05]  /*15720*/  BRA `(.L_x_4184) ;  /* 0xffffffcc00547947 */ /* 0x000fea000383ffff */
.L_x_4120:
        /* <DEDUP_REMOVED lines=8> */
.L_x_4186:
[----:B------:R-:W-:Y:S05]  /*157b0*/  BSYNC B0 ;  /* 0x0000000000007941 */ /* 0x000fea0003800000 */
.L_x_4185:
        /* <DEDUP_REMOVED lines=14> */
.L_x_4187:
        /* <DEDUP_REMOVED lines=37> */
.L_x_4188:
[----:B------:R-:W-:Y:S02]  /*15af0*/  IMAD.MOV.U32 R13, RZ, RZ, R6 ;  /* 0x000000ffff0d7224 */ /* 0x000fe400078e0006 */
[----:B------:R-:W-:-:S07]  /*15b00*/  IMAD.MOV.U32 R5, RZ, RZ, R14 ;  /* 0x000000ffff057224 */ /* 0x000fce00078e000e */
[----:B------:R-:W-:Y:S05]  /*15b10*/  WARPSYNC.COLLECTIVE R15, `(.L_x_4189) ;  /* 0x000000000f087348 */ /* 0x000fea0003c00000 */
[----:B------:R0:W1:Y:S02]  /*15b20*/  SHFL.IDX P6, R14, R13, R12, R11 ;  /* 0x0000000c0d0e7389 */ /* 0x00006400000c000b */
[----:B01----:R-:W-:Y:S01]  /*15b30*/  ENDCOLLECTIVE ;  /* 0x000000000000791b */ /* 0x003fe20003800000 */
.L_x_4189:
        /* <DEDUP_REMOVED lines=28> */
.L_x_4190:
[----:B------:R-:W-:Y:S02]  /*15d00*/  IMAD.MOV.U32 R13, RZ, RZ, R6 ;  /* 0x000000ffff0d7224 */ /* 0x000fe400078e0006 */
[----:B------:R-:W-:-:S07]  /*15d10*/  IMAD.MOV.U32 R9, RZ, RZ, R14 ;  /* 0x000000ffff097224 */ /* 0x000fce00078e000e */
[----:B------:R-:W-:Y:S05]  /*15d20*/  WARPSYNC.COLLECTIVE R15, `(.L_x_4191) ;  /* 0x000000000f087348 */ /* 0x000fea0003c00000 */
[----:B------:R0:W1:Y:S02]  /*15d30*/  SHFL.IDX P6, R14, R13, R12, R11 ;  /* 0x0000000c0d0e7389 */ /* 0x00006400000c000b */
[----:B01----:R-:W-:Y:S01]  /*15d40*/  ENDCOLLECTIVE ;  /* 0x000000000000791b */ /* 0x003fe20003800000 */
.L_x_4191:
        /* <DEDUP_REMOVED lines=28> */
.L_x_4192:
[----:B------:R-:W-:Y:S02]  /*15f10*/  IMAD.MOV.U32 R13, RZ, RZ, R6 ;  /* 0x000000ffff0d7224 */ /* 0x000fe400078e0006 */
[----:B------:R-:W-:-:S07]  /*15f20*/  IMAD.MOV.U32 R8, RZ, RZ, R14 ;  /* 0x000000ffff087224 */ /* 0x000fce00078e000e */
[----:B------:R-:W-:Y:S05]  /*15f30*/  WARPSYNC.COLLECTIVE R15, `(.L_x_4193) ;  /* 0x000000000f087348 */ /* 0x000fea0003c00000 */
[----:B------:R0:W1:Y:S02]  /*15f40*/  SHFL.IDX P6, R14, R13, R12, R11 ;  /* 0x0000000c0d0e7389 */ /* 0x00006400000c000b */
[----:B01----:R-:W-:Y:S01]  /*15f50*/  ENDCOLLECTIVE ;  /* 0x000000000000791b */ /* 0x003fe20003800000 */
.L_x_4193:
[----:B------:R-:W-:Y:S05]  /*15f60*/  BRA `(.L_x_4194) ;  /* 0xffffffc800e87947 */ /* 0x000fea000383ffff */
.L_x_4127:
[----:B-1----:R1:W2:Y:S02]  /*15f70*/  SYNCS.PHASECHK.TRANS64.TRYWAIT P0, [R10+URZ+0x38840], R20 ;  /* 0x038840140a0075a7 */ /* 0x0022a4000800017f */
[----:B--2---:R-:W-:Y:S05]  /*15f80*/  @!P0 NANOSLEEP.SYNCS 0x989680 ;  /* 0x009896800000895d */ /* 0x004fea0003900000 */
[----:B------:R-:W2:Y:S02]  /*15f90*/  @!P0 SYNCS.PHASECHK.TRANS64 P0, [R10+URZ+0x38840], R20 ;  /* 0x038840140a0085a7 */ /* 0x000ea4000800007f */
[----:B--2---:R-:W-:Y:S05]  /*15fa0*/  @!P0 BRA `(.L_x_4127) ;  /* 0xfffffffc00f08947 */ /* 0x004fea000383ffff */
[----:B------:R-:W-:Y:S05]  /*15fb0*/  BRA `(.L_x_4195) ;  /* 0xffffffd0003c7947 */ /* 0x000fea000383ffff */
.L_x_4128:
        /* <DEDUP_REMOVED lines=8> */
.L_x_4197:
[----:B------:R-:W-:Y:S05]  /*16040*/  BSYNC B1 ;  /* 0x0000000000017941 */ /* 0x000fea0003800000 */
.L_x_4196:
        /* <DEDUP_REMOVED lines=9> */
.L_x_4198:
[----:B------:R-:W-:Y:S02]  /*160e0*/  IMAD.MOV.U32 R13, RZ, RZ, R29 ;  /* 0x000000ffff0d7224 */ /* 0x000fe400078e001d */
[----:B------:R-:W-:Y:S01]  /*160f0*/  IMAD.MOV.U32 R12, RZ, RZ, 0x1 ;  /* 0x00000001ff0c7424 */ /* 0x000fe200078e00ff */
[----:B------:R-:W-:-:S13]  /*16100*/  IADD3 R2, P0, R14, R0, RZ ;  /* 0x000000000e027210 */ /* 0x000fda0007f1e0ff */
[----:B------:R-:W-:Y:S05]  /*16110*/  WARPSYNC.COLLECTIVE R15, `(.L_x_4199) ;  /* 0x000000000f087348 */ /* 0x000fea0003c00000 */
[----:B------:R0:W1:Y:S02]  /*16120*/  SHFL.IDX P6, R14, R13, R12, R11 ;  /* 0x0000000c0d0e7389 */ /* 0x00006400000c000b */
[----:B01----:R-:W-:Y:S01]  /*16130*/  ENDCOLLECTIVE ;  /* 0x000000000000791b */ /* 0x003fe20003800000 */
.L_x_4199:
        /* <DEDUP_REMOVED lines=10> */
.L_x_4200:
[----:B------:R-:W-:Y:S02]  /*161e0*/  IMAD.MOV.U32 R13, RZ, RZ, R29 ;  /* 0x000000ffff0d7224 */ /* 0x000fe400078e001d */
[----:B------:R-:W-:Y:S01]  /*161f0*/  IMAD.MOV.U32 R12, RZ, RZ, 0x2 ;  /* 0x00000002ff0c7424 */ /* 0x000fe200078e00ff */
[----:B------:R-:W-:-:S13]  /*16200*/  IADD3 R2, P0, R14, R0, RZ ;  /* 0x000000000e027210 */ /* 0x000fda0007f1e0ff */
[----:B------:R-:W-:Y:S05]  /*16210*/  WARPSYNC.COLLECTIVE R15, `(.L_x_4201) ;  /* 0x000000000f087348 */ /* 0x000fea0003c00000 */
[----:B------:R0:W1:Y:S02]  /*16220*/  SHFL.IDX P6, R14, R13, R12, R11 ;  /* 0x0000000c0d0e7389 */ /* 0x00006400000c000b */
[----:B01----:R-:W-:Y:S01]  /*16230*/  ENDCOLLECTIVE ;  /* 0x000000000000791b */ /* 0x003fe20003800000 */
.L_x_4201:
        /* <DEDUP_REMOVED lines=10> */
.L_x_4202:
[----:B------:R-:W-:Y:S02]  /*162e0*/  IMAD.MOV.U32 R13, RZ, RZ, R29 ;  /* 0x000000ffff0d7224 */ /* 0x000fe400078e001d */
[----:B------:R-:W-:Y:S01]  /*162f0*/  IMAD.MOV.U32 R12, RZ, RZ, 0x3 ;  /* 0x00000003ff0c7424 */ /* 0x000fe200078e00ff */
[----:B------:R-:W-:-:S13]  /*16300*/  IADD3 R2, P0, R14, R0, RZ ;  /* 0x000000000e027210 */ /* 0x000fda0007f1e0ff */
[----:B------:R-:W-:Y:S05]  /*16310*/  WARPSYNC.COLLECTIVE R15, `(.L_x_4203) ;  /* 0x000000000f087348 */ /* 0x000fea0003c00000 */
[----:B------:R0:W1:Y:S02]  /*16320*/  SHFL.IDX P6, R14, R13, R12, R11 ;  /* 0x0000000c0d0e7389 */ /* 0x00006400000c000b */
[----:B01----:R-:W-:Y:S01]  /*16330*/  ENDCOLLECTIVE ;  /* 0x000000000000791b */ /* 0x003fe20003800000 */
.L_x_4203:
[----:B------:R-:W-:-:S05]  /*16340*/  IMAD.X R3, RZ, RZ, R3, P0 ;  /* 0x000000ffff037224 */ /* 0x000fca00000e0603 */
        /* <DEDUP_REMOVED lines=9> */
.L_x_4204:
[----:B------:R-:W-:Y:S05]  /*163e0*/  BRA `(.L_x_4205) ;  /* 0xffffffcc00f07947 */ /* 0x000fea000383ffff */
.L_x_4133:
[----:B---3--:R3:W4:Y:S02]  /*163f0*/  SYNCS.PHASECHK.TRANS64.TRYWAIT P0, [R10+URZ+0x38860], R20 ;  /* 0x038860140a0075a7 */ /* 0x008724000800017f */
[----:B----4-:R-:W-:Y:S05]  /*16400*/  @!P0 NANOSLEEP.SYNCS 0x989680 ;  /* 0x009896800000895d */ /* 0x010fea0003900000 */
[----:B------:R-:W4:Y:S02]  /*16410*/  @!P0 SYNCS.PHASECHK.TRANS64 P0, [R10+URZ+0x38860], R20 ;  /* 0x038860140a0085a7 */ /* 0x000f24000800007f */
[----:B----4-:R-:W-:Y:S05]  /*16420*/  @!P0 BRA `(.L_x_4133) ;  /* 0xfffffffc00f08947 */ /* 0x010fea000383ffff */
[----:B------:R-:W-:Y:S05]  /*16430*/  BRA `(.L_x_4206) ;  /* 0xffffffd0003c7947 */ /* 0x000fea000383ffff */
.L_x_4134:
        /* <DEDUP_REMOVED lines=8> */
.L_x_4208:
[----:B------:R-:W-:Y:S05]  /*164c0*/  BSYNC B1 ;  /* 0x0000000000017941 */ /* 0x000fea0003800000 */
.L_x_4207:
        /* <DEDUP_REMOVED lines=12> */
.L_x_4209:
        /* <DEDUP_REMOVED lines=13> */
.L_x_4210:
        /* <DEDUP_REMOVED lines=16> */
.L_x_4211:
        /* <DEDUP_REMOVED lines=18> */
.L_x_4212:
        /* <DEDUP_REMOVED lines=14> */
.L_x_4213:
        /* <DEDUP_REMOVED lines=17> */
.L_x_4214:
        /* <DEDUP_REMOVED lines=13> */
.L_x_4215:
[----:B------:R-:W-:Y:S05]  /*16b40*/  BRA `(.L_x_4216) ;  /* 0xffffffcc00b07947 */ /* 0x000fea000383ffff */
.L_x_4139:
[----:B0-----:R0:W1:Y:S02]  /*16b50*/  SYNCS.PHASECHK.TRANS64.TRYWAIT P0, [R5+URZ+0x38820], R4 ;  /* 0x03882004050075a7 */ /* 0x001064000800017f */
[----:B-1----:R-:W-:Y:S05]  /*16b60*/  @!P0 NANOSLEEP.SYNCS 0x989680 ;  /* 0x009896800000895d */ /* 0x002fea0003900000 */
[----:B------:R-:W1:Y:S02]  /*16b70*/  @!P0 SYNCS.PHASECHK.TRANS64 P0, [R5+URZ+0x38820], R4 ;  /* 0x03882004050085a7 */ /* 0x000e64000800007f */
[----:B-1----:R-:W-:Y:S05]  /*16b80*/  @!P0 BRA `(.L_x_4139) ;  /* 0xfffffffc00f08947 */ /* 0x002fea000383ffff */
[----:B------:R-:W-:Y:S05]  /*16b90*/  BRA `(.L_x_4217) ;  /* 0xffffffd0005c7947 */ /* 0x000fea000383ffff */
.L_x_4140:
        /* <DEDUP_REMOVED lines=11> */
.L_x_4219:
[----:B------:R-:W-:Y:S05]  /*16c50*/  BSYNC B0 ;  /* 0x0000000000007941 */ /* 0x000fea0003800000 */
.L_x_4218:
[----:B------:R-:W-:Y:S05]  /*16c60*/  BRA `(.L_x_4220) ;  /* 0xffffffd000447947 */ /* 0x000fea000383ffff */
.L_x_4141:
[----:B------:R-:W-:Y:S01]  /*16c70*/  BSSY B0, `(.L_x_4221) ;  /* 0x0000006000007945 */ /* 0x000fe20003800000 */
[----:B------:R-:W-:-:S07]  /*16c80*/  IMAD.MOV.U32 R15, RZ, RZ, -0x1 ;  /* 0xffffffffff0f7424 */ /* 0x000fce00078e00ff */
[----:B012--5:R-:W-:Y:S05]  /*16c90*/  WARPSYNC.COLLECTIVE R15, `(.L_x_4222) ;  /* 0x000000000f0c7348 */ /* 0x027fea0003c00000 */
[----:B------:R-:W-:Y:S02]  /*16ca0*/  ELECT P6, UR62, PT ;  /* 0x00000000003e782f */ /* 0x000fe400038c0000 */
[----:B------:R-:W-:Y:S01]  /*16cb0*/  MOV R14, UR62 ;  /* 0x0000003e000e7c02 */ /* 0x000fe20008000f00 */
[----:B012--5:R-:W-:Y:S10]  /*16cc0*/  ENDCOLLECTIVE ;  /* 0x000000000000791b */ /* 0x027ff40003800000 */
.L_x_4222:
[----:B------:R-:W-:Y:S05]  /*16cd0*/  BSYNC B0 ;  /* 0x0000000000007941 */ /* 0x000fea0003800000 */
.L_x_4221:
[----:B------:R-:W-:Y:S05]  /*16ce0*/  BRA `(.L_x_4223) ;  /* 0xffffffd000387947 */ /* 0x000fea000383ffff */
.L_x_4143:
[----:B-1----:R1:W3:Y:S02]  /*16cf0*/  SYNCS.PHASECHK.TRANS64.TRYWAIT P1, [R3+URZ+0x38840], R2 ;  /* 0x03884002030075a7 */ /* 0x0022e4000802017f */
[----:B---3--:R-:W-:Y:S05]  /*16d00*/  @!P1 NANOSLEEP.SYNCS 0x989680 ;  /* 0x009896800000995d */ /* 0x008fea0003900000 */
[----:B------:R-:W3:Y:S02]  /*16d10*/  @!P1 SYNCS.PHASECHK.TRANS64 P1, [R3+URZ+0x38840], R2 ;  /* 0x03884002030095a7 */ /* 0x000ee4000802007f */
[----:B---3--:R-:W-:Y:S05]  /*16d20*/  @!P1 BRA `(.L_x_4143) ;  /* 0xfffffffc00f09947 */ /* 0x008fea000383ffff */
[----:B------:R-:W-:Y:S05]  /*16d30*/  BRA `(.L_x_4224) ;  /* 0xffffffd000607947 */ /* 0x000fea000383ffff */
.L_x_4145:
[----:B0-----:R0:W3:Y:S02]  /*16d40*/  SYNCS.PHASECHK.TRANS64.TRYWAIT P1, [R5+URZ+0x38840], R0 ;  /* 0x03884000050075a7 */ /* 0x0010e4000802017f */
[----:B---3--:R-:W-:Y:S05]  /*16d50*/  @!P1 NANOSLEEP.SYNCS 0x989680 ;  /* 0x009896800000995d */ /* 0x008fea0003900000 */
[----:B------:R-:W3:Y:S02]  /*16d60*/  @!P1 SYNCS.PHASECHK.TRANS64 P1, [R5+URZ+0x38840], R0 ;  /* 0x03884000050095a7 */ /* 0x000ee4000802007f */
[----:B---3--:R-:W-:Y:S05]  /*16d70*/  @!P1 BRA `(.L_x_4145) ;  /* 0xfffffffc00f09947 */ /* 0x008fea000383ffff */
[----:B------:R-:W-:Y:S05]  /*16d80*/  BRA `(.L_x_4225) ;  /* 0xffffffd0006c7947 */ /* 0x000fea000383ffff */
.L_x_4147:
[----:B---3--:R3:W4:Y:S02]  /*16d90*/  SYNCS.PHASECHK.TRANS64.TRYWAIT P1, [R3+URZ+0x38860], R2 ;  /* 0x03886002030075a7 */ /* 0x008724000802017f */
[----:B----4-:R-:W-:Y:S05]  /*16da0*/  @!P1 NANOSLEEP.SYNCS 0x989680 ;  /* 0x009896800000995d */ /* 0x010fea0003900000 */
[----:B------:R-:W4:Y:S02]  /*16db0*/  @!P1 SYNCS.PHASECHK.TRANS64 P1, [R3+URZ+0x38860], R2 ;  /* 0x03886002030095a7 */ /* 0x000f24000802007f */
[----:B----4-:R-:W-:Y:S05]  /*16dc0*/  @!P1 BRA `(.L_x_4147) ;  /* 0xfffffffc00f09947 */ /* 0x010fea000383ffff */
[----:B------:R-:W-:Y:S05]  /*16dd0*/  BRA `(.L_x_4226) ;  /* 0xffffffd000687947 */ /* 0x000fea000383ffff */
.L_x_4227:
        /* <DEDUP_REMOVED lines=10> */
.L_x_5660:


//--------------------- .text._ZN7cutlass13device_kernelIN5flash11enable_sm90INS1_16FlashAttnFwdSm90INS1_25CollectiveMainloopFwdSm90ILi2EN4cute5tupleIJNS5_1CILi1EEES8_S8_EEENS6_IJNS7_ILi64EEESA_SA_EEELi512ENS_10bfloat16_tEfNS_4arch4Sm90ELb1ELb0ELb0ELb1ELb1ELb0ELb0ELb0ELb0ELb1ELb1ELb0EEENS1_21CollectiveEpilogueFwdINS6_IJSA_NS7_ILi512EEESA_EEES9_SC_SE_Li256ELb1ELb1ELb1ELb0EEENS1_36VarlenDynamicPersistentTileSchedulerILi64ELi64ELi256ELi128ELb1ELb1ELb1ELb1ELb1ELb1EEEEEEEEEvNT_6ParamsE --------------------------
	.section	.text._ZN7cutlass13device_kernelIN5flash11enable_sm90INS1_16FlashAttnFwdSm90INS1_25CollectiveMainloopFwdSm90ILi2EN4cute5tupleIJNS5_1CILi1EEES8_S8_EEENS6_IJNS7_ILi64EEESA_SA_EEELi512ENS_10bfloat16_tEfNS_4arch4Sm90ELb1ELb0ELb0ELb1ELb1ELb0ELb0ELb0ELb0ELb1ELb1ELb0EEENS1_21CollectiveEpilogueFwdINS6_IJSA_NS7_ILi512EEESA_EEES9_SC_SE_Li256ELb1ELb1ELb1ELb0EEENS1_36VarlenDynamicPersistentTileSchedulerILi64ELi64ELi256ELi128ELb1ELb1ELb1ELb1ELb1ELb1EEEEEEEEEvNT_6ParamsE,"ax",@progbits
	.align	128
.text._ZN7cutlass13device_kernelIN5flash11enable_sm90INS1_16FlashAttnFwdSm90INS1_25CollectiveMainloopFwdSm90ILi2EN4cute5tupleIJNS5_1CILi1EEES8_S8_EEENS6_IJNS7_ILi64EEESA_SA_EEELi512ENS_10bfloat16_tEfNS_4arch4Sm90ELb1ELb0ELb0ELb1ELb1ELb0ELb0ELb0ELb0ELb1ELb1ELb0EEENS1_21CollectiveEpilogueFwdINS6_IJSA_NS7_ILi512EEESA_EEES9_SC_SE_Li256ELb1ELb1ELb1ELb0EEENS1_36VarlenDynamicPersistentTileSchedulerILi64ELi64ELi256ELi128ELb1ELb1ELb1ELb1ELb1ELb1EEEEEEEEEvNT_6ParamsE:
        .type           _ZN7cutlass13device_kernelIN5flash11enable_sm90INS1_16FlashAttnFwdSm90INS1_25CollectiveMainloopFwdSm90ILi2EN4cute5tupleIJNS5_1CILi1EEES8_S8_EEENS6_IJNS7_ILi64EEESA_SA_EEELi512ENS_10bfloat16_tEfNS_4arch4Sm90ELb1ELb0ELb0ELb1ELb1ELb0ELb0ELb0ELb0ELb1ELb1ELb0EEENS1_21CollectiveEpilogueFwdINS6_IJSA_NS7_ILi512EEESA_EEES9_SC_SE_Li256ELb1ELb1ELb1ELb0EEENS1_36VarlenDynamicPersistentTileSchedulerILi64ELi64ELi256ELi128ELb1ELb1ELb1ELb1ELb1ELb1EEEEEEEEEvNT_6ParamsE,@function
        .size           _ZN7cutlass13device_kernelIN5flash11enable_sm90INS1_16FlashAttnFwdSm90INS1_25CollectiveMainloopFwdSm90ILi2EN4cute5tupleIJNS5_1CILi1EEES8_S8_EEENS6_IJNS7_ILi64EEESA_SA_EEELi512ENS_10bfloat16_tEfNS_4arch4Sm90ELb1ELb0ELb0ELb1ELb1ELb0ELb0ELb0ELb0ELb1ELb1ELb0EEENS1_21CollectiveEpilogueFwdINS6_IJSA_NS7_ILi512EEESA_EEES9_SC_SE_Li256ELb1ELb1ELb1ELb0EEENS1_36VarlenDynamicPersistentTileSchedulerILi64ELi64ELi256ELi128ELb1ELb1ELb1ELb1ELb1ELb1EEEEEEEEEvNT_6ParamsE,(.L_x_5661 - _ZN7cutlass13device_kernelIN5flash11enable_sm90INS1_16FlashAttnFwdSm90INS1_25CollectiveMainloopFwdSm90ILi2EN4cute5tupleIJNS5_1CILi1EEES8_S8_EEENS6_IJNS7_ILi64EEESA_SA_EEELi512ENS_10bfloat16_tEfNS_4arch4Sm90ELb1ELb0ELb0ELb1ELb1ELb0ELb0ELb0ELb0ELb1ELb1ELb0EEENS1_21CollectiveEpilogueFwdINS6_IJSA_NS7_ILi512EEESA_EEES9_SC_SE_Li256ELb1ELb1ELb1ELb0EEENS1_36VarlenDynamicPersistentTileSchedulerILi64ELi64ELi256ELi128ELb1ELb1ELb1ELb1ELb1ELb1EEEEEEEEEvNT_6ParamsE)
        .other          _ZN7cutlass13device_kernelIN5flash11enable_sm90INS1_16FlashAttnFwdSm90INS1_25CollectiveMainloopFwdSm90ILi2EN4cute5tupleIJNS5_1CILi1EEES8_S8_EEENS6_IJNS7_ILi64EEESA_SA_EEELi512ENS_10bfloat16_tEfNS_4arch4Sm90ELb1ELb0ELb0ELb1ELb1ELb0ELb0ELb0ELb0ELb1ELb1ELb0EEENS1_21CollectiveEpilogueFwdINS6_IJSA_NS7_ILi512EEESA_EEES9_SC_SE_Li256ELb1ELb1ELb1ELb0EEENS1_36VarlenDynamicPersistentTileSchedulerILi64ELi64ELi256ELi128ELb1ELb1ELb1ELb1ELb1ELb1EEEEEEEEEvNT_6ParamsE,@"STO_CUDA_ENTRY STV_DEFAULT"
_ZN7cutlass13device_kernelIN5flash11enable_sm90INS1_16FlashAttnFwdSm90INS1_25CollectiveMainloopFwdSm90ILi2EN4cute5tupleIJNS5_1CILi1EEES8_S8_EEENS6_IJNS7_ILi64EEESA_SA_EEELi512ENS_10bfloat16_tEfNS_4arch4Sm90ELb1ELb0ELb0ELb1ELb1ELb0ELb0ELb0ELb0ELb1ELb1ELb0EEENS1_21CollectiveEpilogueFwdINS6_IJSA_NS7_ILi512EEESA_EEES9_SC_SE_Li256ELb1ELb1ELb1ELb0EEENS1_36VarlenDynamicPersistentTileSchedulerILi64ELi64ELi256ELi128ELb1ELb1ELb1ELb1ELb1ELb1EEEEEEEEEvNT_6ParamsE:
        /* <DEDUP_REMOVED lines=41> */
.L_x_4228:
        /* <DEDUP_REMOVED lines=22> */
.L_x_4229:
        /* <DEDUP_REMOVED lines=18> */
.L_x_4230:
        /* <DEDUP_REMOVED lines=22> */
.L_x_4231:
        /* <DEDUP_REMOVED lines=23> */
.L_x_4232:
        /* <DEDUP_REMOVED lines=8> */
.L_x_4234:
        /* <DEDUP_REMOVED lines=35> */
[----:B------:R-:W-:Y:S01]  /*0a90*/  LOP3.LUT R13, R8, 0xfffffff8, RZ, 0xc0, !PT ;  /* 0xfffffff8080d7812 */ /* 0x000fe200078ec0ff */
[C---:B------:R-:W-:Y:S01]  /*0aa0*/  IMAD.IADD R3, R0.reuse, 0x1, -R3 ;  /* 0x0000000100037824 */ /* 0x040fe200078e0a03 */
[----:B------:R-:W-:Y:S01]  /*0ab0*/  LOP3.LUT R11, R5, 0xffffff80, RZ, 0xc0, !PT ;  /* 0xffffff80050b7812 */ /* 0x000fe200078ec0ff */
[----:B------:R-:W-:Y:S01]  /*0ac0*/  IMAD.IADD R15, R0, 0x1, -R15 ;  /* 0x00000001000f7824 */ /* 0x000fe200078e0a0f */
[----:B------:R-:W-:Y:S01]  /*0ad0*/  LEA.HI R2, R2, R7, RZ, 0x1 ;  /* 0x0000000702027211 */ /* 0x000fe200078f08ff */
[C---:B------:R-:W-:Y:S01]  /*0ae0*/  IMAD.IADD R13, R0.reuse, 0x1, -R13 ;  /* 0x00000001000d7824 */ /* 0x040fe200078e0a0d */
[--C-:B------:R-:W-:Y:S01]  /*0af0*/  SHF.R.S32.HI R6, RZ, 0x5, R4.reuse ;  /* 0x00000005ff067819 */ /* 0x100fe20000011404 */
[----:B------:R-:W-:Y:S01]  /*0b00*/  IMAD.IADD R11, R0, 0x1, -R11 ;  /* 0x00000001000b7824 */ /* 0x000fe200078e0a0b */
[----:B------:R-:W-:Y:S02]  /*0b10*/  SHF.R.S32.HI R9, RZ, 0x1f, R4 ;  /* 0x0000001fff097819 */ /* 0x000fe40000011404 */
[----:B------:R-:W-:-:S02]  /*0b20*/  LOP3.LUT R2, R2, 0x1ffffffe, RZ, 0xc0, !PT ;  /* 0x1ffffffe02027812 */ /* 0x000fc400078ec0ff */
[----:B------:R-:W-:Y:S02]  /*0b30*/  SHF.R.S32.HI R0, RZ, 0x1f, R3 ;  /* 0x0000001fff007819 */ /* 0x000fe40000011403 */
[----:B------:R-:W-:Y:S01]  /*0b40*/  LEA.HI R9, R9, R6, RZ, 0x2 ;  /* 0x0000000609097211 */ /* 0x000fe200078f10ff */
[----:B------:R-:W-:Y:S01]  /*0b50*/  IMAD.IADD R2, R7, 0x1, -R2 ;  /* 0x0000000107027824 */ /* 0x000fe200078e0a02 */
[----:B------:R-:W-:Y:S02]  /*0b60*/  LEA.HI R4, R15, R15, RZ, 0x1 ;  /* 0x0000000f0f047211 */ /* 0x000fe400078f08ff */
[----:B------:R-:W-:Y:S01]  /*0b70*/  LEA.HI R7, R0, R3, RZ, 0x3 ;  /* 0x0000000300077211 */ /* 0x000fe200078f18ff */
[----:B------:R-:W-:Y:S01]  /*0b80*/  IMAD.SHL.U32 R2, R2, 0x8, RZ ;  /* 0x0000000802027824 */ /* 0x000fe200078e00ff */
[----:B------:R-:W-:Y:S02]  /*0b90*/  SHF.R.S32.HI R224, RZ, 0x7, R5 ;  /* 0x00000007ffe07819 */ /* 0x000fe40000011405 */
[----:B------:R-:W-:-:S02]  /*0ba0*/  LOP3.LUT R9, R9, 0x3ffffc, RZ, 0xc0, !PT ;  /* 0x003ffffc09097812 */ /* 0x000fc400078ec0ff */
[----:B------:R-:W-:Y:S01]  /*0bb0*/  LOP3.LUT R4, R4, 0x1ffffffe, RZ, 0xc0, !PT ;  /* 0x1ffffffe04047812 */ /* 0x000fe200078ec0ff */
[----:B------:R-:W-:Y:S01]  /*0bc0*/  IMAD R10, R224, 0x100, R3 ;  /* 0x00000100e00a7824 */ /* 0x000fe200078e0203 */
[----:B------:R-:W-:Y:S01]  /*0bd0*/  SHF.R.S32.HI R0, RZ, 0x1f, R11 ;  /* 0x0000001fff007819 */ /* 0x000fe2000001140b */
[----:B------:R-:W-:Y:S01]  /*0be0*/  IMAD.IADD R9, R6, 0x1, -R9 ;  /* 0x0000000106097824 */ /* 0x000fe200078e0a09 */
[C---:B------:R-:W-:Y:S01]  /*0bf0*/  LOP3.LUT R8, R7.reuse, 0xfffffff8, RZ, 0xc0, !PT ;  /* 0xfffffff807087812 */ /* 0x040fe200078ec0ff */
[----:B------:R-:W-:Y:S01]  /*0c00*/  IMAD.SHL.U32 R7, R7, 0x40, RZ ;  /* 0x0000004007077824 */ /* 0x000fe200078e00ff */
[----:B------:R-:W-:Y:S01]  /*0c10*/  LEA.HI R5, R5, R224, RZ, 0x1 ;  /* 0x000000e005057211 */ /* 0x000fe200078f08ff */
[----:B------:R-:W-:Y:S01]  /*0c20*/  IMAD.IADD R186, R15, 0x1, -R4 ;  /* 0x000000010fba7824 */ /* 0x000fe200078e0a04 */
[CC--:B------:R-:W-:Y:S01]  /*0c30*/  LEA.HI R4, R0.reuse, R11.reuse, RZ, 0x2 ;  /* 0x0000000b00047211 */ /* 0x0c0fe200078f10ff */
[----:B------:R-:W-:Y:S01]  /*0c40*/  IMAD.IADD R8, R3, 0x1, -R8 ;  /* 0x0000000103087824 */ /* 0x000fe200078e0a08 */
[----:B------:R-:W-:Y:S01]  /*0c50*/  LEA.HI R3, R0, R11, RZ, 0x5 ;  /* 0x0000000b00037211 */ /* 0x000fe200078f28ff */
[----:B------:R-:W-:Y:S01]  /*0c60*/  IMAD R17, R9, 0x10, R10 ;  /* 0x0000001009117824 */ /* 0x000fe200078e020a */
[----:B------:R-:W-:-:S02]  /*0c70*/  LOP3.LUT R9, R7, 0x7ffffe00, RZ, 0xc0, !PT ;  /* 0x7ffffe0007097812 */ /* 0x000fc400078ec0ff */
[----:B------:R-:W-:Y:S02]  /*0c80*/  LOP3.LUT R10, R4, 0x7ffffffc, RZ, 0xc0, !PT ;  /* 0x7ffffffc040a7812 */ /* 0x000fe400078ec0ff */
[--C-:B------:R-:W-:Y:S01]  /*0c90*/  SHF.R.S32.HI R0, RZ, 0x2, R4.reuse ;  /* 0x00000002ff007819 */ /* 0x100fe20000011404 */
[----:B------:R-:W-:Y:S01]  /*0ca0*/  IMAD R6, R6, 0x400, R9 ;  /* 0x0000040006067824 */ /* 0x000fe200078e0209 */
[----:B------:R-:W-:Y:S01]  /*0cb0*/  SHF.R.S32.HI R7, RZ, 0x1f, R4 ;  /* 0x0000001fff077819 */ /* 0x000fe20000011404 */
[----:B------:R-:W-:Y:S01]  /*0cc0*/  IMAD.SHL.U32 R4, R8, 0x40, RZ ;  /* 0x0000004008047824 */ /* 0x000fe200078e00ff */
[----:B------:R-:W-:Y:S01]  /*0cd0*/  LOP3.LUT R5, R5, 0xfffffe, RZ, 0xc0, !PT ;  /* 0x00fffffe05057812 */ /* 0x000fe200078ec0ff */
[----:B------:R-:W-:Y:S01]  /*0ce0*/  IMAD.IADD R10, R11, 0x1, -R10 ;  /* 0x000000010b0a7824 */ /* 0x000fe200078e0a0a */
[----:B------:R-:W-:Y:S02]  /*0cf0*/  LEA.HI R7, R7, R0, RZ, 0x3 ;  /* 0x0000000007077211 */ /* 0x000fe400078f18ff */
[----:B------:R-:W-:Y:S01]  /*0d00*/  LOP3.LUT R9, R4, 0x1c0, RZ, 0xc0, !PT ;  /* 0x000001c004097812 */ /* 0x000fe200078ec0ff */
[--C-:B------:R-:W-:Y:S01]  /*0d10*/  IMAD.U32 R4, R17, 0x40, R2.reuse ;  /* 0x0000004011047824 */ /* 0x100fe200078e0002 */
[----:B------:R-:W-:Y:S01]  /*0d20*/  LOP3.LUT R7, R7, 0xfffffff8, RZ, 0xc0, !PT ;  /* 0xfffffff807077812 */ /* 0x000fe200078ec0ff */
[----:B------:R-:W-:Y:S01]  /*0d30*/  IMAD.IADD R5, R224, 0x1, -R5 ;  /* 0x00000001e0057824 */ /* 0x000fe200078e0a05 */
[----:B------:R-:W-:Y:S01]  /*0d40*/  LOP3.LUT R2, R9, 0x8, R2, 0xf8, !PT ;  /* 0x0000000809027812 */ /* 0x000fe200078ef802 */
[----:B------:R-:W-:Y:S01]  /*0d50*/  IMAD.SHL.U32 R185, R10, 0x2, RZ ;  /* 0x000000020ab97824 */ /* 0x000fe200078e00ff */
[----:B------:R-:W-:Y:S01]  /*0d60*/  SHF.R.U32.HI R9, RZ, 0x3, R9 ;  /* 0x00000003ff097819 */ /* 0x000fe20000011609 */
[----:B------:R0:W-:Y:S01]  /*0d70*/  STL [R1+0x34], R4 ;  /* 0x0000340401007387 */ /* 0x0001e20000100800 */
[----:B------:R-:W-:Y:S01]  /*0d80*/  R2P PR, R8, 0x6 ;  /* 0x0000000608007804 */ /* 0x000fe20000000000 */
[----:B------:R-:W-:Y:S01]  /*0d90*/  IMAD.IADD R0, R0, 0x1, -R7 ;  /* 0x0000000100007824 */ /* 0x000fe200078e0a07 */
[----:B------:R-:W-:Y:S01]  /*0da0*/  LOP3.LUT R9, R2, R9, RZ, 0x3c, !PT ;  /* 0x0000000902097212 */ /* 0x000fe200078e3cff */
[----:B------:R-:W-:Y:S01]  /*0db0*/  IMAD.SHL.U32 R2, R13, 0x8, RZ ;  /* 0x000000080d027824 */ /* 0x000fe200078e00ff */
[----:B------:R-:W-:-:S02]  /*0dc0*/  SHF.R.S32.HI R3, RZ, 0x5, R3 ;  /* 0x00000005ff037819 */ /* 0x000fc40000011403 */
[----:B------:R-:W-:Y:S01]  /*0dd0*/  SEL R23, R23, 0xffffffc0, !P2 ;  /* 0xffffffc017177807 */ /* 0x000fe20005000000 */
[----:B------:R-:W-:Y:S02]  /*0de0*/  IMAD.IADD R6, R6, 0x1, R9 ;  /* 0x0000000106067824 */ /* 0x000fe400078e0209 */
[----:B0-----:R-:W-:Y:S02]  /*0df0*/  IMAD.SHL.U32 R4, R5, 0x100, RZ ;  /* 0x0000010005047824 */ /* 0x001fe400078e00ff */
[----:B------:R-:W-:Y:S01]  /*0e00*/  VIADD R192, R2, 0x40 ;  /* 0x0000004002c07836 */ /* 0x000fe20000000000 */
[----:B------:R-:W-:Y:S01]  /*0e10*/  LEA R19, R6, UR40, 0x1 ;  /* 0x0000002806137c11 */ /* 0x000fe2000f8e08ff */
[----:B------:R-:W-:Y:S01]  /*0e20*/  IMAD.IADD R18, R185, 0x1, R4 ;  /* 0x00000001b9127824 */ /* 0x000fe200078e0204 */
[----:B------:R0:W-:Y:S01]  /*0e30*/  STL [R1+0x30], R4 ;  /* 0x0000300401007387 */ /* 0x0001e20000100800 */
[----:B------:R-:W-:Y:S01]  /*0e40*/  IMAD R17, R3, 0x10, R0 ;  /* 0x0000001003117824 */ /* 0x000fe200078e0200 */
[----:B------:R-:W-:Y:S01]  /*0e50*/  SHF.R.S32.HI R3, RZ, 0x1f, R192 ;  /* 0x0000001fff037819 */ /* 0x000fe200000114c0 */
[C---:B------:R-:W-:Y:S01]  /*0e60*/  VIADD R223, R18.reuse, 0x8 ;  /* 0x0000000812df7836 */ /* 0x040fe20000000000 */
[----:B------:R-:W-:Y:S01]  /*0e70*/  SHF.R.S32.HI R0, RZ, 0x1f, R18 ;  /* 0x0000001fff007819 */ /* 0x000fe20000011412 */
[----:B------:R-:W-:-:S02]  /*0e80*/  VIADD R222, R18, 0x10 ;  /* 0x0000001012de7836 */ /* 0x000fc40000000000 */
        /* <DEDUP_REMOVED lines=64> */
[----:B------:R-:W-:Y:S02]  /*1290*/  VIADD R187, R2, 0x80 ;  /* 0x0000008002bb7836 */ /* 0x000fe40000000000 */
[----:B------:R-:W-:Y:S02]  /*12a0*/  IMAD R186, R186, 0x8, R17 ;  /* 0x00000008baba7824 */ /* 0x000fe400078e0211 */
[----:B------:R-:W-:-:S07]  /*12b0*/  IMAD.IADD R23, R23, 0x1, R22 ;  /* 0x0000000117177824 */ /* 0x000fce00078e0216 */
.L_x_4303:
[----:B------:R-:W-:Y:S01]  /*12c0*/  ULDC.64 UR8, c[0x0][0xc88] ;  /* 0x0003220000087ab9 */ /* 0x000fe20000000a00 */
[----:B------:R-:W-:Y:S01]  /*12d0*/  ULDC.64 UR10, c[0x0][0xa18] ;  /* 0x00028600000a7ab9 */ /* 0x000fe20000000a00 */
[----:B------:R-:W-:Y:S02]  /*12e0*/  UIMAD.WIDE UR8, UR7, 0x4, UR8 ;  /* 0x00000004070878a5 */ /* 0x000fe4000f8e0208 */
[----:B------:R-:W-:Y:S02]  /*12f0*/  UISETP.NE.U32.AND UP1, UPT, UR10, URZ, UPT ;  /* 0x0000003f0a00728c */ /* 0x000fe4000bf25070 */
[----:B------:R-:W-:Y:S02]  /*1300*/  ULOP3.LUT UR4, UR6, 0xff000000, URZ, 0xc0, !UPT ;  /* 0xff00000006047892 */ /* 0x000fe4000f8ec03f */
[----:B012---:R-:W-:Y:S01]  /*1310*/  IMAD.U32 R4, RZ, RZ, UR8 ;  /* 0x00000008ff047e24 */ /* 0x007fe2000f8e00ff */
[----:B------:R-:W-:Y:S01]  /*1320*/  ULDC UR7, c[0x0][0x424] ;  /* 0x0001090000077ab9 */ /* 0x000fe20000000800 */
[----:B----4-:R-:W-:Y:S01]  /*1330*/  IMAD.U32 R5, RZ, RZ, UR9 ;  /* 0x00000009ff057e24 */ /* 0x010fe2000f8e00ff */
[----:B------:R-:W-:-:S04]  /*1340*/  ULDC.64 UR8, c[0x0][0xa28] ;  /* 0x00028a0000087ab9 */ /* 0x000fc80000000a00 */
[----:B------:R-:W2:Y:S01]  /*1350*/  LDG.E R4, desc[UR50][R4.64] ;  /* 0x0000003204047981 */ /* 0x000ea2000c1e1900 */
        /* <DEDUP_REMOVED lines=14> */
[----:B---3--:R-:W-:-:S03]  /*1440*/  IMAD.U32 R6, RZ, RZ, UR10 ;  /* 0x0000000aff067e24 */ /* 0x008fc6000f8e00ff */
[----:B------:R-:W-:Y:S01]  /*1450*/  IMAD.U32 R7, RZ, RZ, UR11 ;  /* 0x0000000bff077e24 */ /* 0x000fe2000f8e00ff */
[----:B------:R-:W2:Y:S01]  /*1460*/  @P0 LDG.E R4, desc[UR50][R4.64] ;  /* 0x0000003204040981 */ /* 0x000ea2000c1e1900 */
[----:B------:R-:W-:Y:S02]  /*1470*/  UISETP.NE.U32.AND UP0, UPT, UR8, URZ, UPT ;  /* 0x0000003f0800728c */ /* 0x000fe4000bf05070 */
[----:B------:R-:W-:Y:S01]  /*1480*/  ULOP3.LUT UR43, UR6, 0xff0000, URZ, 0xc0, !UPT ;  /* 0x00ff0000062b7892 */ /* 0x000fe2000f8ec03f */
[----:B------:R-:W3:Y:S01]  /*1490*/  @P2 LDG.E R6, desc[UR50][R6.64] ;  /* 0x0000003206062981 */ /* 0x000ee2000c1e1900 */
[----:B------:R-:W-:Y:S02]  /*14a0*/  UISETP.NE.AND.EX UP0, UPT, UR9, URZ, UPT, UP0 ;  /* 0x0000003f0900728c */ /* 0x000fe4000bf05300 */
[----:B------:R-:W-:Y:S01]  /*14b0*/  USHF.R.U32.HI UR4, URZ, 0x8, UR4 ;  /* 0x000000083f047899 */ /* 0x000fe20008011604 */
[----:B------:R-:W-:Y:S01]  /*14c0*/  ULDC.64 UR8, c[0x0][0xa20] ;  /* 0x0002880000087ab9 */ /* 0x000fe20000000a00 */
[----:B------:R-:W-:Y:S01]  /*14d0*/  USEL UR7, UR7, 0x1, UP0 ;  /* 0x0000000107077887 */ /* 0x000fe20008000000 */
[----:B------:R-:W-:Y:S01]  /*14e0*/  ISETP.NE.U32.AND P1, PT, RZ, UR8, PT ;  /* 0x00000008ff007c0c */ /* 0x000fe2000bf25070 */
[----:B------:R-:W-:Y:S01]  /*14f0*/  ULDC UR10, c[0x0][0x2f0] ;  /* 0x0000bc00000a7ab9 */ /* 0x000fe20000000800 */
[----:B------:R-:W-:Y:S01]  /*1500*/  UMOV UR52, URZ ;  /* 0x0000003f00347c82 */ /* 0x000fe20008000000 */
[----:B------:R-:W-:Y:S01]  /*1510*/  ULEA.HI UR43, UR43, UR4, URZ, 0x10 ;  /* 0x000000042b2b7291 */ /* 0x000fe2000f8f803f */
[----:B------:R-:W-:Y:S01]  /*1520*/  ISETP.NE.AND.EX P1, PT, RZ, UR9, PT, P1 ;  /* 0x00000009ff007c0c */ /* 0x000fe2000bf25310 */
[----:B------:R-:W-:-:S02]  /*1530*/  UIMAD UR4, UR7, UR10, URZ ;  /* 0x0000000a070472a4 */ /* 0x000fc4000f8e023f */
        /* <DEDUP_REMOVED lines=18> */
.L_x_4235:
[----:B------:R-:W-:Y:S05]  /*1660*/  @!P1 BRA `(.L_x_4236) ;  /* 0x00000000001c9947 */ /* 0x000fea0003800000 */
[----:B------:R-:W-:-:S04]  /*1670*/  ULEA UR8, UP0, UR41, UR8, 0x2 ;  /* 0x0000000829087291 */ /* 0x000fc8000f80103f */
[----:B------:R-:W-:Y:S02]  /*1680*/  ULEA.HI.X UR9, UR41, UR9, UR42, 0x2, UP0 ;  /* 0x0000000929097291 */ /* 0x000fe400080f142a */
[----:B------:R-:W-:-:S04]  /*1690*/  IMAD.U32 R4, RZ, RZ, UR8 ;  /* 0x00000008ff047e24 */ /* 0x000fc8000f8e00ff */
[----:B------:R-:W-:-:S05]  /*16a0*/  IMAD.U32 R5, RZ, RZ, UR9 ;  /* 0x00000009ff057e24 */ /* 0x000fca000f8e00ff */
[----:B------:R-:W2:Y:S02]  /*16b0*/  LDG.E R4, desc[UR50][R4.64] ;  /* 0x0000003204047981 */ /* 0x000ea4000c1e1900 */
[----:B--2---:R-:W-:Y:S01]  /*16c0*/  R2UR UR4, R4 ;  /* 0x00000000040472ca */ /* 0x004fe200000e0000 */
[----:B------:R-:W-:-:S14]  /*16d0*/  BRA `(.L_x_4237) ;  /* 0x0000000000347947 */ /* 0x000fdc0003800000 */
.L_x_4236:
        /* <DEDUP_REMOVED lines=13> */
.L_x_4237:
[----:B------:R-:W-:Y:S02]  /*17b0*/  UISETP.NE.AND UP0, UPT, UR47, 0x1, UPT ;  /* 0x000000012f00788c */ /* 0x000fe4000bf05270 */
[----:B------:R-:W-:Y:S02]  /*17c0*/  UIADD3 UR52, -UR52, UR4, URZ ;  /* 0x0000000434347290 */ /* 0x000fe4000fffe13f */
        /* <DEDUP_REMOVED lines=10> */
[----:B------:R-:W-:Y:S02]  /*1870*/  UIADD3 UR52, UR52, 0x40, -UR53 ;  /* 0x0000004034347890 */ /* 0x000fe4000fffe835 */
[----:B------:R-:W-:-:S07]  /*1880*/  ULOP3.LUT UR20, UR43, 0xff, URZ, 0xc0, !UPT ;  /* 0x000000ff2b147892 */ /* 0x000fce000f8ec03f */
[----:B------:R-:W-:Y:S01]  /*1890*/  @UP0 ULDC UR4, c[0x0][0x44c] ;  /* 0x0001130000040ab9 */ /* 0x000fe20000000800 */
[----:B------:R-:W-:Y:S01]  /*18a0*/  @UP0 ULDC UR8, c[0x0][0x450] ;  /* 0x0001140000080ab9 */ /* 0x000fe20000000800 */
[----:B------:R-:W-:-:S04]  /*18b0*/  UIMAD.WIDE.U32 UR4, UR6, UR4, URZ ;  /* 0x00000004060472a5 */ /* 0x000fc8000f8e003f */
[----:B------:R-:W-:-:S04]  /*18c0*/  @UP0 USHF.R.U32.HI UR6, URZ, UR8, UR5 ;  /* 0x000000083f060299 */ /* 0x000fc80008011605 */
[----:B------:R-:W-:-:S04]  /*18d0*/  UIADD3 UR6, UR52, UR6, URZ ;  /* 0x0000000634067290 */ /* 0x000fc8000fffe03f */
[----:B------:R-:W-:-:S04]  /*18e0*/  USHF.R.S32.HI UR4, URZ, 0x1f, UR6 ;  /* 0x0000001f3f047899 */ /* 0x000fc80008011406 */
[----:B------:R-:W-:-:S04]  /*18f0*/  ULEA.HI UR4, UR4, UR6, URZ, 0x6 ;  /* 0x0000000604047291 */ /* 0x000fc8000f8f303f */
[----:B------:R-:W-:-:S04]  /*1900*/  USHF.R.S32.HI UR4, URZ, 0x6, UR4 ;  /* 0x000000063f047899 */ /* 0x000fc80008011404 */
[----:B------:R-:W-:-:S04]  /*1910*/  UISETP.LT.AND UP0, UPT, UR7, UR4, UPT ;  /* 0x000000040700728c */ /* 0x000fc8000bf01270 */
[----:B------:R-:W-:-:S03]  /*1920*/  USEL UR9, UR7, UR4, UP0 ;  /* 0x0000000407097287 */ /* 0x000fc60008000000 */
[----:B------:R-:W-:Y:S01]  /*1930*/  UMOV UR4, URZ ;  /* 0x0000003f00047c82 */ /* 0x000fe20008000000 */
[----:B------:R-:W-:-:S06]  /*1940*/  UISETP.GE.AND UP0, UPT, UR9, 0x1, UPT ;  /* 0x000000010900788c */ /* 0x000fcc000bf06270 */
[----:B------:R-:W-:-:S13]  /*1950*/  PLOP3.LUT P0, PT, PT, PT, UP0, 0x80, 0x0 ;  /* 0x000000000000781c */ /* 0x000fda0003f0f008 */
[----:B------:R-:W-:Y:S05]  /*1960*/  @!P0 BRA `(.L_x_4239) ;  /* 0x0000000000908947 */ /* 0x000fea0003800000 */
[----:B------:R-:W-:Y:S01]  /*1970*/  USHF.R.U32.HI UR10, URZ, 0x10, UR43 ;  /* 0x000000103f0a7899 */ /* 0x000fe2000801162b */
[----:B------:R-:W-:-:S03]  /*1980*/  UMOV UR4, URZ ;  /* 0x0000003f00047c82 */ /* 0x000fc60008000000 */
[----:B------:R-:W-:-:S11]  /*1990*/  UISETP.NE.AND UP0, UPT, UR10, URZ, UPT ;  /* 0x0000003f0a00728c */ /* 0x000fd6000bf05270 */
[----:B------:R-:W-:Y:S02]  /*19a0*/  @!UP0 ULDC UR10, c[0x0][0x9f0] ;  /* 0x00027c00000a8ab9 */ /* 0x000fe40000000800 */
[----:B------:R-:W-:Y:S01]  /*19b0*/  IMAD.U32 R4, RZ, RZ, UR10 ;  /* 0x0000000aff047e24 */ /* 0x000fe2000f8e00ff */
[----:B------:R-:W-:-:S04]  /*19c0*/  UIADD3 UR6, UR10, -0x1, UR9 ;  /* 0xffffffff0a067890 */ /* 0x000fc8000fffe009 */
        /* <DEDUP_REMOVED lines=30> */
.L_x_4239:
        /* <DEDUP_REMOVED lines=91> */
.L_x_4241:
[----:B------:R-:W-:Y:S01]  /*2160*/  ULEA UR23, UR37, UR40, 0x3 ;  /* 0x0000002825177291 */ /* 0x000fe2000f8e183f */
[----:B------:R-:W-:-:S05]  /*2170*/  IMAD.U32 R0, RZ, RZ, UR36 ;  /* 0x00000024ff007e24 */ /* 0x000fca000f8e00ff */
[----:B------:R-:W-:-:S04]  /*2180*/  SHF.L.U32 R0, R0, 0x1f, RZ ;  /* 0x0000001f00007819 */ /* 0x000fc800000006ff */
[----:B------:R-:W0:Y:S02]  /*2190*/  SYNCS.PHASECHK.TRANS64.TRYWAIT P1, [UR23+0x28c50], R0 ;  /* 0x028c5000ff0075a7 */ /* 0x000e240008020157 */
[----:B0-----:R-:W-:Y:S05]  /*21a0*/  @!P1 BRA `(.L_x_4242) ;  /* 0x0000012800449947 */ /* 0x001fea0003800000 */
.L_x_4390:
        /* <DEDUP_REMOVED lines=38> */
.L_x_4243:
        /* <DEDUP_REMOVED lines=8> */
.L_x_4250:
        /* <DEDUP_REMOVED lines=144> */
.L_x_4245:
[----:B------:R-:W-:Y:S01]  /*2d90*/  ULEA UR23, UR37, UR40, 0x3 ;  /* 0x0000002825177291 */ /* 0x000fe2000f8e183f */
[----:B------:R-:W-:-:S05]  /*2da0*/  IMAD.U32 R0, RZ, RZ, UR36 ;  /* 0x00000024ff007e24 */ /* 0x000fca000f8e00ff */
[----:B------:R-:W-:-:S04]  /*2db0*/  SHF.L.U32 R0, R0, 0x1f, RZ ;  /* 0x0000001f00007819 */ /* 0x000fc800000006ff */
[----:B------:R0:W1:Y:S01]  /*2dc0*/  SYNCS.PHASECHK.TRANS64.TRYWAIT P1, [UR23+0x28c50], R0 ;  /* 0x028c5000ff0075a7 */ /* 0x0000620008020157 */
[----:B------:R-:W-:Y:S05]  /*2dd0*/  @!P0 BRA `(.L_x_4246) ;  /* 0x0000000000048947 */ /* 0x000fea0003800000 */
[----:B------:R-:W-:Y:S01]  /*2de0*/  BPT.TRAP 0x1 ;  /* 0x000000040000795c */ /* 0x000fe20000300000 */
.L_x_4246:
[----:B-1----:R-:W-:Y:S05]  /*2df0*/  @P1 BRA `(.L_x_4247) ;  /* 0x0000000000081947 */ /* 0x002fea0003800000 */
[----:B------:R-:W1:Y:S02]  /*2e00*/  SYNCS.PHASECHK.TRANS64.TRYWAIT P1, [UR23+0x28c50], R0 ;  /* 0x028c5000ff0075a7 */ /* 0x000e640008020157 */
[----:B-1----:R-:W-:Y:S05]  /*2e10*/  @!P1 BRA `(.L_x_4248) ;  /* 0x0000011c00409947 */ /* 0x002fea0003800000 */
.L_x_4247:
        /* <DEDUP_REMOVED lines=26> */
.L_x_4249:
[----:B------:R-:W-:Y:S01]  /*2fc0*/  UIADD3 UR6, UR23, 0x28c60, URZ ;  /* 0x00028c6017067890 */ /* 0x000fe2000fffe03f */
[----:B------:R-:W-:-:S03]  /*2fd0*/  PLOP3.LUT P1, PT, PT, PT, UP1, 0x80, 0x0 ;  /* 0x000000000000781c */ /* 0x000fc60003f2f018 */
[----:B------:R-:W-:-:S09]  /*2fe0*/  UPRMT UR6, UR39, 0x654, UR6 ;  /* 0x0000065427067896 */ /* 0x000fd20008000006 */
[----:B------:R-:W-:Y:S01]  /*2ff0*/  SYNCS.ARRIVE.TRANS64.RED.A1T0 RZ, [UR6], RZ ;  /* 0x000000ffffff79a7 */ /* 0x000fe20008100406 */
[----:B------:R-:W-:Y:S05]  /*3000*/  @P1 BRA `(.L_x_4250) ;  /* 0xfffffff400201947 */ /* 0x000fea000383ffff */
.L_x_4244:
        /* <DEDUP_REMOVED lines=143> */
.L_x_4238:
[----:B------:R-:W-:Y:S01]  /*3900*/  ULDC UR4, c[0x0][0x448] ;  /* 0x0001120000047ab9 */ /* 0x000fe20000000800 */
[----:B------:R-:W-:Y:S02]  /*3910*/  UIADD3 UR6, UR45, 0x3f, URZ ;  /* 0x0000003f2d067890 */ /* 0x000fe4000fffe03f */
[----:B------:R-:W-:Y:S02]  /*3920*/  UISETP.NE.AND UP0, UPT, UR4, 0x1, UPT ;  /* 0x000000010400788c */ /* 0x000fe4000bf05270 */
[----:B------:R-:W-:Y:S02]  /*3930*/  UIADD3 UR8, UR52, 0x40, -UR53 ;  /* 0x0000004034087890 */ /* 0x000fe4000fffe835 */
[----:B------:R-:W-:Y:S02]  /*3940*/  UP2UR UR54, UPR, URZ, 0x1 ;  /* 0x000000013f367883 */ /* 0x000fe40008000000 */
[----:B------:R-:W-:-:S05]  /*3950*/  ULOP3.LUT UR48, UR43, 0xff, URZ, 0xc0, !UPT ;  /* 0x000000ff2b307892 */ /* 0x000fca000f8ec03f */
        /* <DEDUP_REMOVED lines=50> */
.L_x_4251:
        /* <DEDUP_REMOVED lines=104> */
.L_x_4252:
        /* <DEDUP_REMOVED lines=12> */
.L_x_4391:
[----:B------:R-:W-:Y:S05]  /*43c0*/  @!P0 BRA `(.L_x_4254) ;  /* 0x0000000000048947 */ /* 0x000fea0003800000 */
[----:B------:R-:W-:Y:S01]  /*43d0*/  BPT.TRAP 0x1 ;  /* 0x000000040000795c */ /* 0x000fe20000300000 */
.L_x_4254:
[----:B------:R-:W-:Y:S02]  /*43e0*/  IMAD.U32 R7, RZ, RZ, UR37 ;  /* 0x00000025ff077e24 */ /* 0x000fe4000f8e00ff */
[----:B------:R-:W-:-:S03]  /*43f0*/  IMAD.U32 R8, RZ, RZ, UR36 ;  /* 0x00000024ff087e24 */ /* 0x000fc6000f8e00ff */
[----:B------:R-:W-:Y:S02]  /*4400*/  LEA R7, R7, UR40, 0x3 ;  /* 0x0000002807077c11 */ /* 0x000fe4000f8e18ff */
[----:B------:R-:W-:-:S04]  /*4410*/  SHF.L.U32 R8, R8, 0x1f, RZ ;  /* 0x0000001f08087819 */ /* 0x000fc800000006ff */
[----:B------:R1:W2:Y:S01]  /*4420*/  SYNCS.PHASECHK.TRANS64.TRYWAIT P1, [R7+URZ+0x28c30], R8 ;  /* 0x028c3008070075a7 */ /* 0x0002a2000802017f */
[----:B------:R-:W-:Y:S05]  /*4430*/  @!P0 BRA `(.L_x_4255) ;  /* 0x0000000000048947 */ /* 0x000fea0003800000 */
[----:B------:R-:W-:Y:S01]  /*4440*/  BPT.TRAP 0x1 ;  /* 0x000000040000795c */ /* 0x000fe20000300000 */
.L_x_4255:
[----:B--2---:R-:W-:Y:S05]  /*4450*/  @P1 BRA `(.L_x_4256) ;  /* 0x0000000000081947 */ /* 0x004fea0003800000 */
[----:B------:R-:W2:Y:S02]  /*4460*/  SYNCS.PHASECHK.TRANS64.TRYWAIT P1, [R7+URZ+0x28c30], R8 ;  /* 0x028c3008070075a7 */ /* 0x000ea4000802017f */
[----:B--2---:R-:W-:Y:S05]  /*4470*/  @!P1 BRA `(.L_x_4257) ;  /* 0x0000010400d89947 */ /* 0x004fea0003800000 */
.L_x_4256:
        /* <DEDUP_REMOVED lines=40> */
.L_x_4258:
[----:B------:R-:W-:Y:S01]  /*4700*/  UISETP.NE.AND UP0, UPT, UR54, URZ, UPT ;  /* 0x0000003f3600728c */ /* 0x000fe2000bf05270 */
[----:B------:R-:W-:Y:S01]  /*4710*/  VIADD R3, R186, UR45 ;  /* 0x0000002dba037c36 */ /* 0x000fe20008000000 */
[----:B------:R-:W-:-:S04]  /*4720*/  ULDC UR10, c[0x0][0x988] ;  /* 0x00026200000a7ab9 */ /* 0x000fc80000000800 */
[----:B------:R-:W-:Y:S02]  /*4730*/  PLOP3.LUT P1, PT, PT, PT, UP0, 0x80, 0x0 ;  /* 0x000000000000781c */ /* 0x000fe40003f2f008 */
[----:B------:R-:W-:-:S03]  /*4740*/  PLOP3.LUT P2, PT, PT, PT, UP0, 0x80, 0x0 ;  /* 0x000000000000781c */ /* 0x000fc60003f4f008 */
[----:B------:R-:W-:-:S08]  /*4750*/  @UP0 ULDC UR6, c[0x0][0x44c] ;  /* 0x0001130000060ab9 */ /* 0x000fd00000000800 */
[----:B------:R-:W-:Y:S01]  /*4760*/  @P1 IMAD.HI.U32 R4, R3, UR6, RZ ;  /* 0x0000000603041c27 */ /* 0x000fe2000f8e00ff */
[----:B------:R-:W-:-:S04]  /*4770*/  @UP0 ULDC UR6, c[0x0][0x450] ;  /* 0x0001140000060ab9 */ /* 0x000fc80000000800 */
[----:B------:R-:W-:Y:S01]  /*4780*/  @P2 SHF.R.U32.HI R3, RZ, UR6, R4 ;  /* 0x00000006ff032c19 */ /* 0x000fe20008011604 */
[----:B------:R-:W-:Y:S02]  /*4790*/  UMOV UR6, 0xffffffc0 ;  /* 0xffffffc000067882 */ /* 0x000fe40000000000 */
[----:B------:R-:W-:Y:S02]  /*47a0*/  UIMAD UR6, UR55, UR6, 0x40 ;  /* 0x00000040370674a4 */ /* 0x000fe4000f8e0206 */
[----:B------:R-:W0:Y:S02]  /*47b0*/  SHFL.IDX PT, R6, R3, 0x1, 0x1c1f ;  /* 0x003c1f0003067f89 */ /* 0x000e2400000e0000 */
[----:B------:R-:W-:Y:S02]  /*47c0*/  UIADD3 UR7, UR52, 0x1, UR6 ;  /* 0x0000000134077890 */ /* 0x000fe4000fffe006 */
[----:B------:R-:W-:Y:S01]  /*47d0*/  IMAD.U32 R4, RZ, RZ, UR6 ;  /* 0x00000006ff047e24 */ /* 0x000fe2000f8e00ff */
[----:B------:R-:W3:Y:S01]  /*47e0*/  SHFL.IDX PT, R3, R3, RZ, 0x1c1f ;  /* 0x001c1fff03037589 */ /* 0x000ee200000e0000 */
[----:B------:R-:W-:-:S02]  /*47f0*/  R2UR UR6, R7 ;  /* 0x00000000070672ca */ /* 0x000fc400000e0000 */
[----:B------:R-:W-:Y:S01]  /*4800*/  IMAD.U32 R10, RZ, RZ, UR7 ;  /* 0x00000007ff0a7e24 */ /* 0x000fe2000f8e00ff */
[----:B------:R-:W-:-:S04]  /*4810*/  IADD3 R4, -R185, UR52, R4 ;  /* 0x00000034b9047c10 */ /* 0x000fc8000fffe104 */
[----:B------:R-:W-:-:S06]  /*4820*/  IADD3 R5, R10, -UR53, -R185 ;  /* 0x800000350a057c10 */ /* 0x000fcc000fffe8b9 */
[----:B------:R-:W-:-:S04]  /*4830*/  UIADD3 UR6, UR6, 0x28c40, URZ ;  /* 0x00028c4006067890 */ /* 0x000fc8000fffe03f */
[----:B------:R-:W-:Y:S01]  /*4840*/  UPRMT UR6, UR39, 0x654, UR6 ;  /* 0x0000065427067896 */ /* 0x000fe20008000006 */
[----:B0-----:R-:W-:-:S04]  /*4850*/  VIADDMNMX R6, R6, R5, R4, PT ;  /* 0x0000000506067246 */ /* 0x001fc80003800104 */
[C---:B------:R-:W-:Y:S02]  /*4860*/  ISETP.GT.AND P1, PT, R6.reuse, RZ, PT ;  /* 0x000000ff0600720c */ /* 0x040fe40003f24270 */
[C---:B------:R-:W-:Y:S02]  /*4870*/  ISETP.GT.AND P2, PT, R6.reuse, 0x1, PT ;  /* 0x000000010600780c */ /* 0x040fe40003f44270 */
[----:B------:R-:W-:Y:S01]  /*4880*/  ISETP.GT.AND P3, PT, R6, 0x8, PT ;  /* 0x000000080600780c */ /* 0x000fe20003f64270 */
[----:B------:R-:W-:Y:S01]  /*4890*/  SYNCS.ARRIVE.TRANS64.RED.A1T0 RZ, [UR6], RZ ;  /* 0x000000ffffff79a7 */ /* 0x000fe20008100406 */
[----:B------:R-:W-:Y:S02]  /*48a0*/  FSEL R26, R26, -INF , P1 ;  /* 0xff8000001a1a7808 */ /* 0x000fe40000800000 */
[----:B------:R-:W-:Y:S01]  /*48b0*/  FSEL R27, R27, -INF , P2 ;  /* 0xff8000001b1b7808 */ /* 0x000fe20001000000 */
[----:B------:R-:W-:Y:S01]  /*48c0*/  BAR.SYNC.DEFER_BLOCKING 0xf, 0x100 ;  /* 0x03c4000000007b1d */ /* 0x000fe20000010000 */
        /* <DEDUP_REMOVED lines=41> */
[----:B---3--:R-:W-:Y:S02]  /*4b60*/  VIADDMNMX R4, R3, R5, R4, PT ;  /* 0x0000000503047246 */ /* 0x008fe40003800104 */
        /* <DEDUP_REMOVED lines=9> */
[----:B------:R-:W-:Y:S02]  /*4c00*/  FMNMX.FTZ R3, R24, R25, !PT ;  /* 0x0000001918037209 */ /* 0x000fe40007810000 */
[C---:B------:R-:W-:Y:S02]  /*4c10*/  ISETP.GT.AND P2, PT, R4.reuse, 0x10, PT ;  /* 0x000000100400780c */ /* 0x040fe40003f44270 */
[----:B------:R-:W-:Y:S02]  /*4c20*/  FSEL R29, R29, -INF , P1 ;  /* 0xff8000001d1d7808 */ /* 0x000fe40000800000 */
[----:B------:R-:W-:Y:S02]  /*4c30*/  ISETP.GT.AND P1, PT, R4, 0x11, PT ;  /* 0x000000110400780c */ /* 0x000fe40003f24270 */
[----:B------:R-:W-:-:S02]  /*4c40*/  FSEL R32, R32, -INF , P2 ;  /* 0xff80000020207808 */ /* 0x000fc40001000000 */
        /* <DEDUP_REMOVED lines=36> */
[----:B0-----:R-:W-:-:S02]  /*4e90*/  FMNMX.FTZ R3, R9, R10, !PT ;  /* 0x0000000a09037209 */ /* 0x001fc40007810000 */
[----:B------:R-:W-:Y:S02]  /*4ea0*/  FMNMX.FTZ R4, R53, R4, !PT ;  /* 0x0000000435047209 */ /* 0x000fe40007810000 */
[C---:B------:R-:W-:Y:S01]  /*4eb0*/  FSETP.NEU.FTZ.AND P4, PT, R3.reuse, -INF , PT ;  /* 0xff8000000300780b */ /* 0x040fe20003f9d000 */
[----:B------:R-:W-:Y:S02]  /*4ec0*/  FMUL.FTZ R9, R3, UR10 ;  /* 0x0000000a03097c20 */ /* 0x000fe40008410000 */
[----:B------:R-:W0:Y:S03]  /*4ed0*/  SHFL.BFLY PT, R5, R4, 0x2, 0x1f ;  /* 0x0c401f0004057f89 */ /* 0x000e2600000e0000 */
        /* <DEDUP_REMOVED lines=17> */
[----:B0-----:R-:W-:Y:S01]  /*4ff0*/  FMNMX.FTZ R5, R4, R5, !PT ;  /* 0x0000000504057209 */ /* 0x001fe20007810000 */
[--C-:B------:R-:W-:Y:S01]  /*5000*/  FFMA.FTZ R54, R54, UR10, -R9.reuse ;  /* 0x0000000a36367c23 */ /* 0x100fe20008010809 */
[----:B------:R-:W-:-:S03]  /*5010*/  FFMA.FTZ R9, R55, UR10, -R9 ;  /* 0x0000000a37097c23 */ /* 0x000fc60008010809 */
[----:B------:R-:W0:Y:S01]  /*5020*/  SHFL.BFLY PT, R6, R5, 0x1, 0x1f ;  /* 0x0c201f0005067f89 */ /* 0x000e2200000e0000 */
[----:B------:R-:W-:Y:S08]  /*5030*/  MUFU.EX2 R30, R30 ;  /* 0x0000001e001e7308 */ /* 0x000ff00000000800 */
[----:B------:R-:W4:Y:S01]  /*5040*/  MUFU.EX2 R31, R31 ;  /* 0x0000001f001f7308 */ /* 0x000f220000000800 */
[----:B---3--:R-:W-:-:S07]  /*5050*/  F2FP.BF16.F32.PACK_AB R153, R27, R26 ;  /* 0x0000001a1b99723e */ /* 0x008fce00000010ff */
[----:B------:R-:W3:Y:S01]  /*5060*/  MUFU.EX2 R34, R34 ;  /* 0x0000002200227308 */ /* 0x000ee20000000800 */
[----:B0-----:R-:W-:-:S07]  /*5070*/  FMNMX.FTZ R6, R5, R6, !PT ;  /* 0x0000000605067209 */ /* 0x001fce0007810000 */
[----:B------:R-:W0:Y:S01]  /*5080*/  MUFU.EX2 R35, R35 ;  /* 0x0000002300237308 */ /* 0x000e220000000800 */
[----:B------:R-:W-:Y:S01]  /*5090*/  FADD.FTZ R5, R26, R27 ;  /* 0x0000001b1a057221 */ /* 0x000fe20000010000 */
[----:B----4-:R-:W-:Y:S01]  /*50a0*/  F2FP.BF16.F32.PACK_AB R155, R31, R30 ;  /* 0x0000001e1f9b723e */ /* 0x010fe200000010ff */
[C---:B------:R-:W-:Y:S01]  /*50b0*/  FMUL.FTZ R4, R6.reuse, UR10 ;  /* 0x0000000a06047c20 */ /* 0x040fe20008410000 */
[----:B------:R-:W-:Y:S01]  /*50c0*/  FSETP.NEU.FTZ.AND P1, PT, R6, -INF , PT ;  /* 0xff8000000600780b */ /* 0x000fe20003f3d000 */
[----:B------:R-:W-:-:S03]  /*50d0*/  FADD.FTZ R10, R30, R5 ;  /* 0x000000051e0a7221 */ /* 0x000fc60000010000 */
[----:B------:R-:W4:Y:S01]  /*50e0*/  MUFU.EX2 R38, R38 ;  /* 0x0000002600267308 */ /* 0x000f220000000800 */
[----:B------:R-:W-:Y:S01]  /*50f0*/  FSEL R4, R4, RZ, P1 ;  /* 0x000000ff04047208 */ /* 0x000fe20000800000 */
[----:B------:R-:W-:-:S04]  /*5100*/  FADD.FTZ R11, R31, R10 ;  /* 0x0000000a1f0b7221 */ /* 0x000fc80000010000 */
        /* <DEDUP_REMOVED lines=10> */
[----:B---3--:R-:W-:Y:S01]  /*51b0*/  FADD.FTZ R12, R34, R11 ;  /* 0x0000000b220c7221 */ /* 0x008fe20000010000 */
[--C-:B------:R-:W-:Y:S01]  /*51c0*/  FFMA.FTZ R41, R41, UR10, -R4.reuse ;  /* 0x0000000a29297c23 */ /* 0x100fe20008010804 */
[--C-:B------:R-:W-:Y:S01]  /*51d0*/  FFMA.FTZ R44, R44, UR10, -R4.reuse ;  /* 0x0000000a2c2c7c23 */ /* 0x100fe20008010804 */
[----:B------:R-:W-:Y:S01]  /*51e0*/  FFMA.FTZ R45, R45, UR10, -R4 ;  /* 0x0000000a2d2d7c23 */ /* 0x000fe20008010804 */
[----:B------:R-:W3:Y:S01]  /*51f0*/  MUFU.EX2 R25, R25 ;  /* 0x0000001900197308 */ /* 0x000ee20000000800 */
[----:B0-----:R-:W-:Y:S01]  /*5200*/  FADD.FTZ R11, R35, R12 ;  /* 0x0000000c230b7221 */ /* 0x001fe20000010000 */
[--C-:B------:R-:W-:Y:S01]  /*5210*/  FFMA.FTZ R48, R48, UR10, -R4.reuse ;  /* 0x0000000a30307c23 */ /* 0x100fe20008010804 */
[--C-:B------:R-:W-:Y:S01]  /*5220*/  FFMA.FTZ R49, R49, UR10, -R4.reuse ;  /* 0x0000000a31317c23 */ /* 0x100fe20008010804 */
[--C-:B------:R-:W-:Y:S01]  /*5230*/  FFMA.FTZ R52, R52, UR10, -R4.reuse ;  /* 0x0000000a34347c23 */ /* 0x100fe20008010804 */
[----:B----4-:R-:W-:Y:S01]  /*5240*/  FADD.FTZ R12, R38, R11 ;  /* 0x0000000b260c7221 */ /* 0x010fe20000010000 */
[----:B------:R-:W-:Y:S01]  /*5250*/  FFMA.FTZ R4, R53, UR10, -R4 ;  /* 0x0000000a35047c23 */ /* 0x000fe20008010804 */
[----:B------:R-:W-:Y:S01]  /*5260*/  F2FP.BF16.F32.PACK_AB R157, R35, R34 ;  /* 0x00000022239d723e */ /* 0x000fe200000010ff */
[----:B------:R-:W0:Y:S08]  /*5270*/  MUFU.EX2 R28, R28 ;  /* 0x0000001c001c7308 */ /* 0x000e300000000800 */
[----:B------:R-:W4:Y:S01]  /*5280*/  MUFU.EX2 R29, R29 ;  /* 0x0000001d001d7308 */ /* 0x000f220000000800 */
[----:B---3--:R-:W-:Y:S01]  /*5290*/  FADD.FTZ R5, R24, R25 ;  /* 0x0000001918057221 */ /* 0x008fe20000010000 */
[----:B------:R-:W-:-:S06]  /*52a0*/  F2FP.BF16.F32.PACK_AB R152, R25, R24 ;  /* 0x000000181998723e */ /* 0x000fcc00000010ff */
[----:B------:R-:W3:Y:S01]  /*52b0*/  MUFU.EX2 R32, R32 ;  /* 0x0000002000207308 */ /* 0x000ee20000000800 */
[----:B0-----:R-:W-:-:S07]  /*52c0*/  FADD.FTZ R10, R28, R5 ;  /* 0x000000051c0a7221 */ /* 0x001fce0000010000 */
[----:B------:R-:W0:Y:S01]  /*52d0*/  MUFU.EX2 R33, R33 ;  /* 0x0000002100217308 */ /* 0x000e220000000800 */
[C---:B----4-:R-:W-:Y:S01]  /*52e0*/  FADD.FTZ R5, R29.reuse, R10 ;  /* 0x0000000a1d057221 */ /* 0x050fe20000010000 */
[----:B------:R-:W-:-:S05]  /*52f0*/  F2FP.BF16.F32.PACK_AB R154, R29, R28 ;  /* 0x0000001c1d9a723e */ /* 0x000fca00000010ff */
[----:B------:R4:W-:Y:S01]  /*5300*/  STSM.16.M88.4 [R19+0x26800], R152 ;  /* 0x0268009813007844 */ /* 0x0009e20000000200 */
[----:B------:R-:W5:Y:S01]  /*5310*/  MUFU.EX2 R39, R39 ;  /* 0x0000002700277308 */ /* 0x000f620000000800 */
[----:B---3--:R-:W-:-:S07]  /*5320*/  FADD.FTZ R10, R32, R5 ;  /* 0x00000005200a7221 */ /* 0x008fce0000010000 */
[----:B------:R-:W3:Y:S01]  /*5330*/  MUFU.EX2 R36, R36 ;  /* 0x0000002400247308 */ /* 0x000ee20000000800 */
[C---:B0-----:R-:W-:Y:S01]  /*5340*/  FADD.FTZ R5, R33.reuse, R10 ;  /* 0x0000000a21057221 */ /* 0x041fe20000010000 */
[----:B------:R-:W-:-:S06]  /*5350*/  F2FP.BF16.F32.PACK_AB R156, R33, R32 ;  /* 0x00000020219c723e */ /* 0x000fcc00000010ff */
[----:B------:R-:W0:Y:S01]  /*5360*/  MUFU.EX2 R42, R42 ;  /* 0x0000002a002a7308 */ /* 0x000e220000000800 */
[C---:B-----5:R-:W-:Y:S01]  /*5370*/  FADD.FTZ R11, R39.reuse, R12 ;  /* 0x0000000c270b7221 */ /* 0x060fe20000010000 */
[----:B------:R-:W-:-:S06]  /*5380*/  F2FP.BF16.F32.PACK_AB R159, R39, R38 ;  /* 0x00000026279f723e */ /* 0x000fcc00000010ff */
[----:B------:R-:W5:Y:S01]  /*5390*/  MUFU.EX2 R37, R37 ;  /* 0x0000002500257308 */ /* 0x000f620000000800 */
[----:B---3--:R-:W-:-:S07]  /*53a0*/  FADD.FTZ R10, R36, R5 ;  /* 0x00000005240a7221 */ /* 0x008fce0000010000 */
[----:B------:R-:W3:Y:S01]  /*53b0*/  MUFU.EX2 R40, R40 ;  /* 0x0000002800287308 */ /* 0x000ee20000000800 */
[----:B0-----:R-:W-:-:S07]  /*53c0*/  FADD.FTZ R12, R42, R11 ;  /* 0x0000000b2a0c7221 */ /* 0x001fce0000010000 */
[----:B------:R-:W0:Y:S01]  /*53d0*/  MUFU.EX2 R43, R43 ;  /* 0x0000002b002b7308 */ /* 0x000e220000000800 */
[C---:B-----5:R-:W-:Y:S01]  /*53e0*/  FADD.FTZ R11, R37.reuse, R10 ;  /* 0x0000000a250b7221 */ /* 0x060fe20000010000 */
[----:B------:R-:W-:-:S05]  /*53f0*/  F2FP.BF16.F32.PACK_AB R158, R37, R36 ;  /* 0x00000024259e723e */ /* 0x000fca00000010ff */
[----:B------:R4:W-:Y:S01]  /*5400*/  STSM.16.M88.4 [R22], R156 ;  /* 0x0000009c16007844 */ /* 0x0009e20000000200 */
[----:B------:R-:W5:Y:S01]  /*5410*/  MUFU.EX2 R41, R41 ;  /* 0x0000002900297308 */ /* 0x000f620000000800 */
[----:B---3--:R-:W-:-:S07]  /*5420*/  FADD.FTZ R10, R40, R11 ;  /* 0x0000000b280a7221 */ /* 0x008fce0000010000 */
[----:B------:R-:W3:Y:S01]  /*5430*/  MUFU.EX2 R46, R46 ;  /* 0x0000002e002e7308 */ /* 0x000ee20000000800 */
[C---:B0-----:R-:W-:Y:S01]  /*5440*/  FADD.FTZ R13, R43.reuse, R12 ;  /* 0x0000000c2b0d7221 */ /* 0x041fe20000010000 */
[----:B------:R-:W-:-:S06]  /*5450*/  F2FP.BF16.F32.PACK_AB R161, R43, R42 ;  /* 0x0000002a2ba1723e */ /* 0x000fcc00000010ff */
[----:B------:R-:W-:Y:S01]  /*5460*/  MUFU.EX2 R44, R44 ;  /* 0x0000002c002c7308 */ /* 0x000fe20000000800 */
[C---:B-----5:R-:W-:Y:S01]  /*5470*/  FADD.FTZ R11, R41.reuse, R10 ;  /* 0x0000000a290b7221 */ /* 0x060fe20000010000 */
[----:B------:R-:W-:-:S06]  /*5480*/  F2FP.BF16.F32.PACK_AB R160, R41, R40 ;  /* 0x0000002829a0723e */ /* 0x000fcc00000010ff */
[----:B------:R-:W0:Y:S01]  /*5490*/  MUFU.EX2 R47, R47 ;  /* 0x0000002f002f7308 */ /* 0x000e220000000800 */
[----:B---3--:R-:W-:-:S07]  /*54a0*/  FADD.FTZ R10, R46, R13 ;  /* 0x0000000d2e0a7221 */ /* 0x008fce0000010000 */
[----:B------:R-:W3:Y:S08]  /*54b0*/  MUFU.EX2 R45, R45 ;  /* 0x0000002d002d7308 */ /* 0x000ef00000000800 */
[----:B------:R-:W-:Y:S01]  /*54c0*/  MUFU.EX2 R50, R50 ;  /* 0x0000003200327308 */ /* 0x000fe20000000800 */
[C---:B0-----:R-:W-:Y:S01]  /*54d0*/  F2FP.BF16.F32.PACK_AB R163, R47.reuse, R46 ;  /* 0x0000002e2fa3723e */ /* 0x041fe200000010ff */
[----:B------:R-:W-:-:S06]  /*54e0*/  FADD.FTZ R47, R47, R10 ;  /* 0x0000000a2f2f7221 */ /* 0x000fcc0000010000 */
[----:B------:R-:W0:Y:S01]  /*54f0*/  MUFU.EX2 R51, R51 ;  /* 0x0000003300337308 */ /* 0x000e220000000800 */
[----:B---3--:R-:W-:-:S05]  /*5500*/  F2FP.BF16.F32.PACK_AB R162, R45, R44 ;  /* 0x0000002c2da2723e */ /* 0x008fca00000010ff */
[----:B------:R4:W-:Y:S02]  /*5510*/  STSM.16.M88.4 [R184], R160 ;  /* 0x000000a0b8007844 */ /* 0x0009e40000000200 */
[----:B------:R-:W-:Y:S08]  /*5520*/  MUFU.EX2 R48, R48 ;  /* 0x0000003000307308 */ /* 0x000ff00000000800 */
[----:B------:R-:W3:Y:S01]  /*5530*/  MUFU.EX2 R49, R49 ;  /* 0x0000003100317308 */ /* 0x000ee20000000800 */
[----:B0-----:R-:W-:Y:S01]  /*5540*/  F2FP.BF16.F32.PACK_AB R165, R51, R50 ;  /* 0x0000003233a5723e */ /* 0x001fe200000010ff */
[----:B------:R-:W-:-:S04]  /*5550*/  FADD.FTZ R50, R50, R47 ;  /* 0x0000002f32327221 */ /* 0x000fc80000010000 */
[----:B------:R-:W-:Y:S02]  /*5560*/  FADD.FTZ R51, R51, R50 ;  /* 0x0000003233337221 */ /* 0x000fe40000010000 */
[----:B------:R-:W-:Y:S08]  /*5570*/  MUFU.EX2 R54, R54 ;  /* 0x0000003600367308 */ /* 0x000ff00000000800 */
[----:B------:R-:W0:Y:S01]  /*5580*/  MUFU.EX2 R9, R9 ;  /* 0x0000000900097308 */ /* 0x000e220000000800 */
[----:B---3--:R-:W-:-:S07]  /*5590*/  F2FP.BF16.F32.PACK_AB R164, R49, R48 ;  /* 0x0000003031a4723e */ /* 0x008fce00000010ff */
[----:B------:R-:W-:Y:S08]  /*55a0*/  MUFU.EX2 R52, R52 ;  /* 0x0000003400347308 */ /* 0x000ff00000000800 */
[----:B------:R3:W5:Y:S01]  /*55b0*/  MUFU.EX2 R5, R4 ;  /* 0x0000000400057308 */ /* 0x0007620000000800 */
[----:B0-----:R-:W-:Y:S01]  /*55c0*/  F2FP.BF16.F32.PACK_AB R167, R9, R54 ;  /* 0x0000003609a7723e */ /* 0x001fe200000010ff */
[----:B---3--:R-:W-:-:S04]  /*55d0*/  FADD.FTZ R4, R44, R11 ;  /* 0x0000000b2c047221 */ /* 0x008fc80000010000 */
[----:B------:R-:W-:Y:S01]  /*55e0*/  FADD.FTZ R45, R45, R4 ;  /* 0x000000042d2d7221 */ /* 0x000fe20000010000 */
[----:B------:R-:W-:-:S03]  /*55f0*/  FADD.FTZ R4, R54, R51 ;  /* 0x0000003336047221 */ /* 0x000fc60000010000 */
[----:B------:R-:W-:Y:S01]  /*5600*/  FADD.FTZ R48, R48, R45 ;  /* 0x0000002d30307221 */ /* 0x000fe20000010000 */
[----:B-----5:R-:W-:Y:S01]  /*5610*/  F2FP.BF16.F32.PACK_AB R166, R5, R52 ;  /* 0x0000003405a6723e */ /* 0x020fe200000010ff */
[----:B------:R-:W-:Y:S02]  /*5620*/  FADD.FTZ R4, R9, R4 ;  /* 0x0000000409047221 */ /* 0x000fe40000010000 */
[----:B------:R-:W-:Y:S02]  /*5630*/  FADD.FTZ R49, R49, R48 ;  /* 0x0000003031317221 */ /* 0x000fe40000010000 */
[----:B------:R4:W-:Y:S02]  /*5640*/  STSM.16.M88.4 [R23], R164 ;  /* 0x000000a417007844 */ /* 0x0009e40000000200 */
[----:B------:R-:W-:-:S04]  /*5650*/  FADD.FTZ R52, R52, R49 ;  /* 0x0000003134347221 */ /* 0x000fc80000010000 */
[----:B------:R-:W-:Y:S01]  /*5660*/  FADD.FTZ R5, R5, R52 ;  /* 0x0000003405057221 */ /* 0x000fe20000010000 */
[----:B------:R-:W-:Y:S06]  /*5670*/  @!P0 BRA `(.L_x_4259) ;  /* 0x0000000000048947 */ /* 0x000fec0003800000 */
[----:B------:R-:W-:Y:S01]  /*5680*/  BPT.TRAP 0x1 ;  /* 0x000000040000795c */ /* 0x000fe20000300000 */
.L_x_4259:
[----:B------:R0:W3:Y:S01]  /*5690*/  SYNCS.PHASECHK.TRANS64.TRYWAIT P1, [R7+URZ+0x28c50], R8 ;  /* 0x028c5008070075a7 */ /* 0x0000e2000802017f */
[----:B------:R-:W-:Y:S05]  /*56a0*/  @!P0 BRA `(.L_x_4260) ;  /* 0x0000000000048947 */ /* 0x000fea0003800000 */
[----:B------:R-:W-:Y:S01]  /*56b0*/  BPT.TRAP 0x1 ;  /* 0x000000040000795c */ /* 0x000fe20000300000 */
.L_x_4260:
[----:B---3--:R-:W-:Y:S05]  /*56c0*/  @P1 BRA `(.L_x_4261) ;  /* 0x0000000000081947 */ /* 0x008fea0003800000 */
[----:B------:R-:W3:Y:S02]  /*56d0*/  SYNCS.PHASECHK.TRANS64.TRYWAIT P1, [R7+URZ+0x28c50], R8 ;  /* 0x028c5008070075a7 */ /* 0x000ee4000802017f */
[----:B---3--:R-:W-:Y:S05]  /*56e0*/  @!P1 BRA `(.L_x_4262) ;  /* 0x000000f400509947 */ /* 0x008fea0003800000 */
.L_x_4261:
        /* <DEDUP_REMOVED lines=34> */
.L_x_4263:
[----:B------:R-:W-:Y:S01]  /*5910*/  UISETP.NE.AND UP0, UPT, UR54, URZ, UPT ;  /* 0x0000003f3600728c */ /* 0x000fe2000bf05270 */
[----:B------:R-:W-:Y:S01]  /*5920*/  R2UR UR14, R7 ;  /* 0x00000000070e72ca */ /* 0x000fe200000e0000 */
[----:B------:R-:W-:Y:S01]  /*5930*/  UMOV UR11, UR45 ;  /* 0x0000002d000b7c82 */ /* 0x000fe20008000000 */
[----:B------:R-:W-:-:S08]  /*5940*/  UIADD3 UR21, UR55, -0x2, URZ ;  /* 0xfffffffe37157890 */ /* 0x000fd0000fffe03f */
[----:B------:R-:W-:Y:S01]  /*5950*/  @UP0 ULDC UR6, c[0x0][0x44c] ;  /* 0x0001130000060ab9 */ /* 0x000fe20000000800 */
[----:B------:R-:W-:Y:S01]  /*5960*/  @UP0 ULDC UR15, c[0x0][0x450] ;  /* 0x00011400000f0ab9 */ /* 0x000fe20000000800 */
[----:B------:R-:W-:Y:S02]  /*5970*/  UIMAD.WIDE.U32 UR6, UR45, UR6, URZ ;  /* 0x000000062d0672a5 */ /* 0x000fe4000f8e003f */
[----:B------:R-:W-:Y:S02]  /*5980*/  UIADD3 UR6, UR14, 0x28c60, URZ ;  /* 0x00028c600e067890 */ /* 0x000fe4000fffe03f */
[----:B------:R-:W-:Y:S02]  /*5990*/  @UP0 USHF.R.U32.HI UR11, URZ, UR15, UR7 ;  /* 0x0000000f3f0b0299 */ /* 0x000fe40008011607 */
[----:B------:R-:W-:Y:S02]  /*59a0*/  UPRMT UR6, UR39, 0x654, UR6 ;  /* 0x0000065427067896 */ /* 0x000fe40008000006 */
[----:B------:R-:W-:-:S04]  /*59b0*/  UIADD3 UR7, UR11, UR52, -UR53 ;  /* 0x000000340b077290 */ /* 0x000fc8000fffe835 */
[----:B------:R-:W-:-:S03]  /*59c0*/  USHF.R.S32.HI UR11, URZ, 0x1f, UR7 ;  /* 0x0000001f3f0b7899 */ /* 0x000fc60008011407 */
[----:B------:R-:W-:Y:S01]  /*59d0*/  SYNCS.ARRIVE.TRANS64.RED.A1T0 RZ, [UR6], RZ ;  /* 0x000000ffffff79a7 */ /* 0x000fe20008100406 */
        /* <DEDUP_REMOVED lines=9> */
[----:B0123--:R-:W-:Y:S01]  /*5a70*/  IMAD.MOV.U32 R8, RZ, RZ, R6 ;  /* 0x000000ffff087224 */ /* 0x00ffe200078e0006 */
[----:B------:R-:W-:-:S06]  /*5a80*/  ULDC UR22, c[0x0][0x988] ;  /* 0x0002620000167ab9 */ /* 0x000fcc0000000800 */
.L_x_4275:
[----:B------:R-:W-:-:S04]  /*5a90*/  UIADD3 UR37, UR24, 0x1, URZ ;  /* 0x0000000118257890 */ /* 0x000fc8000fffe03f */
[----:B------:R-:W-:-:S04]  /*5aa0*/  UISETP.NE.AND UP0, UPT, UR37, 0x2, UPT ;  /* 0x000000022500788c */ /* 0x000fc8000bf05270 */
[----:B------:R-:W-:Y:S02]  /*5ab0*/  USEL UR6, URZ, 0x1, UP0 ;  /* 0x000000013f067887 */ /* 0x000fe40008000000 */
[----:B------:R-:W-:Y:S02]  /*5ac0*/  USEL UR37, UR37, URZ, UP0 ;  /* 0x0000003f25257287 */ /* 0x000fe40008000000 */
[----:B------:R-:W-:Y:S01]  /*5ad0*/  ULOP3.LUT UR36, UR36, UR6, URZ, 0x3c, !UPT ;  /* 0x0000000624247292 */ /* 0x000fe2000f8e3c3f */
[----:B012---:R-:W-:Y:S11]  /*5ae0*/  @!P0 BRA `(.L_x_4265) ;  /* 0x0000000000048947 */ /* 0x007ff60003800000 */
[----:B------:R-:W-:Y:S01]  /*5af0*/  BPT.TRAP 0x1 ;  /* 0x000000040000795c */ /* 0x000fe20000300000 */
.L_x_4265:
[----:B------:R-:W-:Y:S01]  /*5b00*/  ULEA UR23, UR37, UR40, 0x3 ;  /* 0x0000002825177291 */ /* 0x000fe2000f8e183f */
[----:B------:R-:W-:-:S05]  /*5b10*/  IMAD.U32 R7, RZ, RZ, UR36 ;  /* 0x00000024ff077e24 */ /* 0x000fca000f8e00ff */
[----:B------:R-:W-:-:S04]  /*5b20*/  SHF.L.U32 R7, R7, 0x1f, RZ ;  /* 0x0000001f07077819 */ /* 0x000fc800000006ff */
[----:B------:R0:W1:Y:S01]  /*5b30*/  SYNCS.PHASECHK.TRANS64.TRYWAIT P1, [UR23+0x28c30], R7 ;  /* 0x028c3007ff0075a7 */ /* 0x0000620008020157 */
[----:B------:R-:W-:Y:S05]  /*5b40*/  @!P0 BRA `(.L_x_4266) ;  /* 0x0000000000048947 */ /* 0x000fea0003800000 */
[----:B------:R-:W-:Y:S01]  /*5b50*/  BPT.TRAP 0x1 ;  /* 0x000000040000795c */ /* 0x000fe20000300000 */
.L_x_4266:
[----:B-1----:R-:W-:Y:S05]  /*5b60*/  @P1 BRA `(.L_x_4267) ;  /* 0x0000000000081947 */ /* 0x002fea0003800000 */
[----:B------:R-:W1:Y:S02]  /*5b70*/  SYNCS.PHASECHK.TRANS64.TRYWAIT P1, [UR23+0x28c30], R7 ;  /* 0x028c3007ff0075a7 */ /* 0x000e640008020157 */
[----:B-1----:R-:W-:Y:S05]  /*5b80*/  @!P1 BRA `(.L_x_4268) ;  /* 0x000000f0003c9947 */ /* 0x002fea0003800000 */
.L_x_4267:
[----:B------:R-:W-:Y:S01]  /*5b90*/  R2UR UR18, R0 ;  /* 0x00000000001272ca */ /* 0x000fe200000e0000 */
[----:B----4-:R-:W-:Y:S01]  /*5ba0*/  WARPGROUP.ARRIVE ;  /* 0x00000000000079c5 */ /* 0x010fe20000000000 */
        /* <DEDUP_REMOVED lines=21> */
.L_x_4269:
[----:B------:R-:W-:Y:S01]  /*5d00*/  UISETP.NE.AND UP0, UPT, UR54, URZ, UPT ;  /* 0x0000003f3600728c */ /* 0x000fe2000bf05270 */
[----:B------:R-:W-:Y:S01]  /*5d10*/  VIADD R11, R186, UR45 ;  /* 0x0000002dba0b7c36 */ /* 0x000fe20008000000 */
[----:B------:R-:W-:Y:S01]  /*5d20*/  UMOV UR10, UR22 ;  /* 0x00000016000a7c82 */ /* 0x000fe20008000000 */
[----:B------:R-:W-:-:S03]  /*5d30*/  LOP3.LUT R16, R16, 0xffffbfff, RZ, 0xc0, !PT ;  /* 0xffffbfff10107812 */ /* 0x000fc600078ec0ff */
[----:B------:R-:W-:Y:S02]  /*5d40*/  PLOP3.LUT P1, PT, PT, PT, UP0, 0x80, 0x0 ;  /* 0x000000000000781c */ /* 0x000fe40003f2f008 */
[----:B------:R-:W-:Y:S02]  /*5d50*/  PLOP3.LUT P2, PT, PT, PT, UP0, 0x80, 0x0 ;  /* 0x000000000000781c */ /* 0x000fe40003f4f008 */
[----:B------:R-:W-:Y:S01]  /*5d60*/  @P0 LOP3.LUT R16, R16, 0x4000, RZ, 0xfc, !PT ;  /* 0x0000400010100812 */ /* 0x000fe200078efcff */
[----:B------:R-:W-:-:S03]  /*5d70*/  @UP0 ULDC UR6, c[0x0][0x44c] ;  /* 0x0001130000060ab9 */ /* 0x000fc60000000800 */
[----:B------:R-:W-:-:S05]  /*5d80*/  LOP3.LUT R16, R16, 0xffff7fff, RZ, 0xc0, !PT ;  /* 0xffff7fff10107812 */ /* 0x000fca00078ec0ff */
[----:B------:R-:W-:Y:S01]  /*5d90*/  @P1 IMAD.HI.U32 R3, R11, UR6, RZ ;  /* 0x000000060b031c27 */ /* 0x000fe2000f8e00ff */
[----:B------:R-:W-:-:S04]  /*5da0*/  @UP0 ULDC UR6, c[0x0][0x450] ;  /* 0x0001140000060ab9 */ /* 0x000fc80000000800 */
[----:B------:R-:W-:Y:S01]  /*5db0*/  @P2 SHF.R.U32.HI R11, RZ, UR6, R3 ;  /* 0x00000006ff0b2c19 */ /* 0x000fe20008011603 */
[----:B------:R-:W-:Y:S01]  /*5dc0*/  UMOV UR6, 0xffffffc0 ;  /* 0xffffffc000067882 */ /* 0x000fe20000000000 */
[----:B------:R-:W-:Y:S01]  /*5dd0*/  IMAD.U32 R3, RZ, RZ, UR52 ;  /* 0x00000034ff037e24 */ /* 0x000fe2000f8e00ff */
[----:B------:R-:W-:Y:S02]  /*5de0*/  UIMAD UR6, UR21, UR6, 0x1 ;  /* 0x00000001150674a4 */ /* 0x000fe4000f8e0206 */
[----:B-1----:R-:W1:Y:S04]  /*5df0*/  SHFL.IDX PT, R6, R11, RZ, 0x1c1f ;  /* 0x001c1fff0b067589 */ /* 0x002e6800000e0000 */
[----:B------:R-:W2:Y:S01]  /*5e00*/  SHFL.IDX PT, R11, R11, 0x1, 0x1c1f ;  /* 0x003c1f000b0b7f89 */ /* 0x000ea200000e0000 */
[----:B------:R-:W-:Y:S01]  /*5e10*/  IADD3 R3, R3, UR6, -R185 ;  /* 0x0000000603037c10 */ /* 0x000fe2000fffe8b9 */
[----:B------:R-:W-:-:S04]  /*5e20*/  UIADD3 UR6, UR23, 0x28c40, URZ ;  /* 0x00028c4017067890 */ /* 0x000fc8000fffe03f */
[----:B------:R-:W-:Y:S01]  /*5e30*/  VIADD R3, R3, -UR53 ;  /* 0x8000003503037c36 */ /* 0x000fe20008000000 */
[----:B------:R-:W-:-:S09]  /*5e40*/  UPRMT UR6, UR39, 0x654, UR6 ;  /* 0x0000065427067896 */ /* 0x000fd20008000006 */
[----:B------:R-:W-:Y:S01]  /*5e50*/  SYNCS.ARRIVE.TRANS64.RED.A1T0 RZ, [UR6], RZ ;  /* 0x000000ffffff79a7 */ /* 0x000fe20008100406 */
[C---:B-1----:R-:W-:Y:S02]  /*5e60*/  IMAD.IADD R6, R3.reuse, 0x1, R6 ;  /* 0x0000000103067824 */ /* 0x042fe400078e0206 */
[----:B--2---:R-:W-:-:S03]  /*5e70*/  IMAD.IADD R3, R3, 0x1, R11 ;  /* 0x0000000103037824 */ /* 0x004fc600078e020b */
[C---:B------:R-:W-:Y:S02]  /*5e80*/  ISETP.GT.AND P6, PT, R6.reuse, RZ, PT ;  /* 0x000000ff0600720c */ /* 0x040fe40003fc4270 */
[----:B------:R-:W-:Y:S02]  /*5e90*/  ISETP.GT.AND P0, PT, R6, 0x20, PT ;  /* 0x000000200600780c */ /* 0x000fe40003f04270 */
[----:B------:R-:W-:Y:S02]  /*5ea0*/  FSEL R152, R152, -INF , P6 ;  /* 0xff80000098987808 */ /* 0x000fe40003000000 */
[----:B------:R-:W-:Y:S02]  /*5eb0*/  ISETP.GT.AND P6, PT, R3, RZ, PT ;  /* 0x000000ff0300720c */ /* 0x000fe40003fc4270 */
[----:B------:R-:W-:Y:S02]  /*5ec0*/  ISETP.GT.AND P5, PT, R6, 0x1, PT ;  /* 0x000000010600780c */ /* 0x000fe40003fa4270 */
[----:B------:R-:W-:-:S02]  /*5ed0*/  FSEL R154, R154, -INF , P6 ;  /* 0xff8000009a9a7808 */ /* 0x000fc40003000000 */
[----:B------:R-:W-:Y:S02]  /*5ee0*/  ISETP.GT.AND P6, PT, R3, 0x1, PT ;  /* 0x000000010300780c */ /* 0x000fe40003fc4270 */
[----:B------:R-:W-:Y:S02]  /*5ef0*/  ISETP.GT.AND P4, PT, R6, 0x8, PT ;  /* 0x000000080600780c */ /* 0x000fe40003f84270 */
[----:B------:R-:W-:Y:S02]  /*5f00*/  FSEL R155, R155, -INF , P6 ;  /* 0xff8000009b9b7808 */ /* 0x000fe40003000000 */
[----:B------:R-:W-:Y:S02]  /*5f10*/  ISETP.GT.AND P6, PT, R3, 0x8, PT ;  /* 0x000000080300780c */ /* 0x000fe40003fc4270 */
[----:B------:R-:W-:Y:S02]  /*5f20*/  FSEL R10, R153, -INF , P5 ;  /* 0xff800000990a7808 */ /* 0x000fe40002800000 */
[----:B------:R-:W-:-:S02]  /*5f30*/  FSEL R158, R158, -INF , P6 ;  /* 0xff8000009e9e7808 */ /* 0x000fc40003000000 */
[----:B------:R-:W-:Y:S02]  /*5f40*/  ISETP.GT.AND P6, PT, R3, 0x9, PT ;  /* 0x000000090300780c */ /* 0x000fe40003fc4270 */
[C---:B------:R-:W-:Y:S02]  /*5f50*/  ISETP.GT.AND P5, PT, R6.reuse, 0x29, PT ;  /* 0x000000290600780c */ /* 0x040fe40003fa4270 */
[----:B------:R-:W-:Y:S02]  /*5f60*/  FSEL R159, R159, -INF , P6 ;  /* 0xff8000009f9f7808 */ /* 0x000fe40003000000 */
[----:B------:R-:W-:Y:S02]  /*5f70*/  ISETP.GT.AND P6, PT, R3, 0x10, PT ;  /* 0x000000100300780c */ /* 0x000fe40003fc4270 */
[----:B------:R-:W-:Y:S02]  /*5f80*/  ISETP.GT.AND P3, PT, R6, 0x9, PT ;  /* 0x000000090600780c */ /* 0x000fe40003f64270 */
[----:B------:R-:W-:-:S02]  /*5f90*/  FSEL R162, R162, -INF , P6 ;  /* 0xff800000a2a27808 */ /* 0x000fc40003000000 */
[----:B------:R-:W-:Y:S02]  /*5fa0*/  ISETP.GT.AND P6, PT, R3, 0x11, PT ;  /* 0x000000110300780c */ /* 0x000fe40003fc4270 */
[----:B------:R-:W-:Y:S02]  /*5fb0*/  FSEL R156, R156, -INF , P4 ;  /* 0xff8000009c9c7808 */ /* 0x000fe40002000000 */
[----:B------:R-:W-:Y:S02]  /*5fc0*/  FSEL R163, R163, -INF , P6 ;  /* 0xff800000a3a37808 */ /* 0x000fe40003000000 */
[----:B------:R-:W-:Y:S02]  /*5fd0*/  ISETP.GT.AND P6, PT, R3, 0x18, PT ;  /* 0x000000180300780c */ /* 0x000fe40003fc4270 */
[----:B------:R-:W-:Y:S02]  /*5fe0*/  @P0 LOP3.LUT R16, R16, 0x8000, RZ, 0xfc, !PT ;  /* 0x0000800010100812 */ /* 0x000fe400078efcff */
        /* <DEDUP_REMOVED lines=8> */
[----:B------:R-:W-:Y:S02]  /*6070*/  LOP3.LUT R16, R16, 0xfffeffff, RZ, 0xc0, !PT ;  /* 0xfffeffff10107812 */ /* 0x000fe400078ec0ff */
        /* <DEDUP_REMOVED lines=11> */
[----:B------:R-:W-:Y:S02]  /*6130*/  FSEL R161, R161, -INF , P1 ;  /* 0xff800000a1a17808 */ /* 0x000fe40000800000 */
[----:B------:R-:W-:Y:S02]  /*6140*/  FSEL R179, R179, -INF , P6 ;  /* 0xff800000b3b37808 */ /* 0x000fe40003000000 */
[----:B------:R-:W-:Y:S02]  /*6150*/  ISETP.GT.AND P6, PT, R3, 0x38, PT ;  /* 0x000000380300780c */ /* 0x000fe40003fc4270 */
[----:B------:R-:W-:Y:S02]  /*6160*/  ISETP.GT.AND P5, PT, R6, 0x18, PT ;  /* 0x000000180600780c */ /* 0x000fe40003fa4270 */
[----:B------:R-:W-:-:S02]  /*6170*/  FSEL R182, R182, -INF , P6 ;  /* 0xff800000b6b67808 */ /* 0x000fc40003000000 */
        /* <DEDUP_REMOVED lines=8> */
[----:B------:R-:W-:Y:S02]  /*6200*/  FSEL R165, R165, -INF , P0 ;  /* 0xff800000a5a57808 */ /* 0x000fe40000000000 */
[----:B------:R-:W-:Y:S02]  /*6210*/  FMNMX.FTZ R3, R162, R3, !PT ;  /* 0x00000003a2037209 */ /* 0x000fe40007810000 */
[----:B------:R-:W-:Y:S02]  /*6220*/  LOP3.LUT P0, RZ, R16, 0x8000, RZ, 0xc0, !PT ;  /* 0x0000800010ff7812 */ /* 0x000fe4000780c0ff */
[----:B------:R-:W-:-:S02]  /*6230*/  FMNMX.FTZ R3, R163, R3, !PT ;  /* 0x00000003a3037209 */ /* 0x000fc40007810000 */
[----:B------:R-:W-:Y:S02]  /*6240*/  ISETP.GT.AND P4, PT, R6, 0x30, PT ;  /* 0x000000300600780c */ /* 0x000fe40003f84270 */
[----:B------:R-:W-:Y:S02]  /*6250*/  FMNMX.FTZ R3, R166, R3, !PT ;  /* 0x00000003a6037209 */ /* 0x000fe40007810000 */
[C---:B------:R-:W-:Y:S02]  /*6260*/  ISETP.GT.AND P3, PT, R6.reuse, 0x31, PT ;  /* 0x000000310600780c */ /* 0x040fe40003f64270 */
[----:B------:R-:W-:Y:S02]  /*6270*/  FMNMX.FTZ R3, R167, R3, !PT ;  /* 0x00000003a7037209 */ /* 0x000fe40007810000 */
[----:B------:R-:W-:Y:S02]  /*6280*/  ISETP.GT.AND P2, PT, R6, 0x38, PT ;  /* 0x000000380600780c */ /* 0x000fe40003f44270 */
[----:B------:R-:W-:-:S02]  /*6290*/  FMNMX.FTZ R3, R170, R3, !PT ;  /* 0x00000003aa037209 */ /* 0x000fc40007810000 */
[----:B------:R-:W-:Y:S02]  /*62a0*/  ISETP.GT.AND P1, PT, R6, 0x39, PT ;  /* 0x000000390600780c */ /* 0x000fe40003f24270 */
[----:B------:R-:W-:Y:S02]  /*62b0*/  FMNMX.FTZ R3, R171, R3, !PT ;  /* 0x00000003ab037209 */ /* 0x000fe40007810000 */
[----:B------:R-:W-:Y:S02]  /*62c0*/  FSEL R168, R168, -INF , P0 ;  /* 0xff800000a8a87808 */ /* 0x000fe40000000000 */
[----:B------:R-:W-:Y:S02]  /*62d0*/  FMNMX.FTZ R3, R174, R3, !PT ;  /* 0x00000003ae037209 */ /* 0x000fe40007810000 */
[----:B------:R-:W-:Y:S02]  /*62e0*/  LOP3.LUT P5, RZ, R16, 0x10000, RZ, 0xc0, !PT ;  /* 0x0001000010ff7812 */ /* 0x000fe400078ac0ff */
[----:B------:R-:W-:-:S02]  /*62f0*/  FMNMX.FTZ R3, R175, R3, !PT ;  /* 0x00000003af037209 */ /* 0x000fc40007810000 */
[----:B------:R-:W-:Y:S02]  /*6300*/  FSEL R173, R173, -INF , P5 ;  /* 0xff800000adad7808 */ /* 0x000fe40002800000 */
[----:B------:R-:W-:Y:S02]  /*6310*/  FMNMX.FTZ R3, R178, R3, !PT ;  /* 0x00000003b2037209 */ /* 0x000fe40007810000 */
[----:B------:R-:W-:Y:S02]  /*6320*/  FSEL R176, R176, -INF , P4 ;  /* 0xff800000b0b07808 */ /* 0x000fe40002000000 */
[----:B------:R-:W-:Y:S02]  /*6330*/  FMNMX.FTZ R3, R179, R3, !PT ;  /* 0x00000003b3037209 */ /* 0x000fe40007810000 */
[----:B------:R-:W-:Y:S02]  /*6340*/  FSEL R177, R177, -INF , P3 ;  /* 0xff800000b1b17808 */ /* 0x000fe40001800000 */
[----:B------:R-:W-:-:S02]  /*6350*/  FMNMX.FTZ R3, R182, R3, !PT ;  /* 0x00000003b6037209 */ /* 0x000fc40007810000 */
[----:B------:R-:W-:Y:S02]  /*6360*/  FSEL R180, R180, -INF , P2 ;  /* 0xff800000b4b47808 */ /* 0x000fe40001000000 */
[----:B------:R-:W-:Y:S02]  /*6370*/  FMNMX.FTZ R3, R183, R3, !PT ;  /* 0x00000003b7037209 */ /* 0x000fe40007810000 */
[----:B------:R-:W-:Y:S02]  /*6380*/  FSEL R181, R181, -INF , P1 ;  /* 0xff800000b5b57808 */ /* 0x000fe40000800000 */
[----:B------:R-:W-:Y:S01]  /*6390*/  ISETP.NE.AND P1, PT, R18, RZ, PT ;  /* 0x000000ff1200720c */ /* 0x000fe20003f25270 */
[----:B------:R-:W1:Y:S01]  /*63a0*/  SHFL.BFLY PT, R11, R3, 0x2, 0x1f ;  /* 0x0c401f00030b7f89 */ /* 0x000e6200000e0000 */
[----:B------:R-:W-:Y:S02]  /*63b0*/  LOP3.LUT P0, RZ, R16, 0x4000, RZ, 0xc0, !PT ;  /* 0x0000400010ff7812 */ /* 0x000fe4000780c0ff */
[----:B-1----:R-:W-:-:S05]  /*63c0*/  FMNMX.FTZ R3, R3, R11, !PT ;  /* 0x0000000b03037209 */ /* 0x002fca0007810000 */
[----:B------:R-:W1:Y:S02]  /*63d0*/  SHFL.BFLY PT, R11, R3, 0x1, 0x1f ;  /* 0x0c201f00030b7f89 */ /* 0x000e6400000e0000 */
[----:B-1----:R-:W-:-:S04]  /*63e0*/  FMNMX.FTZ R3, R3, R11, !PT ;  /* 0x0000000b03037209 */ /* 0x002fc80007810000 */
[----:B------:R-:W-:-:S04]  /*63f0*/  FSETP.NEU.FTZ.AND P6, PT, R3, -INF , PT ;  /* 0xff8000000300780b */ /* 0x000fc80003fdd000 */
[----:B------:R-:W-:-:S05]  /*6400*/  FSEL R11, R3, RZ, P6 ;  /* 0x000000ff030b7208 */ /* 0x000fca0003000000 */
[----:B------:R-:W-:Y:S01]  /*6410*/  FADD.FTZ R11, -R11, R9 ;  /* 0x000000090b0b7221 */ /* 0x000fe20000010100 */
[----:B------:R-:W-:-:S05]  /*6420*/  FMUL.FTZ R9, R3, UR10 ;  /* 0x0000000a03097c20 */ /* 0x000fca0008410000 */
[----:B------:R-:W-:Y:S02]  /*6430*/  FSEL R9, R9, RZ, P6 ;  /* 0x000000ff09097208 */ /* 0x000fe40003000000 */
[----:B------:R-:W-:-:S03]  /*6440*/  ISETP.GT.AND P6, PT, R6, 0x21, PT ;  /* 0x000000210600780c */ /* 0x000fc60003fc4270 */
        /* <DEDUP_REMOVED lines=16> */
[----:B------:R-:W-:Y:S01]  /*6550*/  FMUL.FTZ R9, R11, UR10 ;  /* 0x0000000a0b097c20 */ /* 0x000fe20008410000 */
[----:B------:R-:W-:Y:S01]  /*6560*/  FMNMX.FTZ R11, R152, R8, !PT ;  /* 0x00000008980b7209 */ /* 0x000fe20007810000 */
[----:B------:R-:W-:Y:S01]  /*6570*/  MUFU.EX2 R153, R154 ;  /* 0x0000009a00997308 */ /* 0x000fe20000000800 */
[----:B------:R-:W-:-:S02]  /*6580*/  FSEL R169, R169, -INF , P6 ;  /* 0xff800000a9a97808 */ /* 0x000fc40003000000 */
[----:B------:R-:W-:Y:S02]  /*6590*/  FMNMX.FTZ R11, R10, R11, !PT ;  /* 0x0000000b0a0b7209 */ /* 0x000fe40007810000 */
[----:B------:R-:W-:Y:S02]  /*65a0*/  ISETP.GT.AND P6, PT, R6, 0x28, PT ;  /* 0x000000280600780c */ /* 0x000fe40003fc4270 */
[----:B------:R-:W-:Y:S01]  /*65b0*/  FMNMX.FTZ R11, R156, R11, !PT ;  /* 0x0000000b9c0b7209 */ /* 0x000fe20007810000 */
[----:B------:R-:W1:Y:S01]  /*65c0*/  MUFU.EX2 R9, R9 ;  /* 0x0000000900097308 */ /* 0x000e620000000800 */
[----:B------:R-:W-:Y:S02]  /*65d0*/  FSEL R172, R172, -INF , P6 ;  /* 0xff800000acac7808 */ /* 0x000fe40003000000 */
[----:B------:R-:W-:-:S04]  /*65e0*/  FMNMX.FTZ R11, R157, R11, !PT ;  /* 0x0000000b9d0b7209 */ /* 0x000fc80007810000 */
[----:B------:R-:W-:Y:S01]  /*65f0*/  FMNMX.FTZ R11, R160, R11, !PT ;  /* 0x0000000ba00b7209 */ /* 0x000fe20007810000 */
[----:B------:R-:W2:Y:S03]  /*6600*/  MUFU.EX2 R155, R155 ;  /* 0x0000009b009b7308 */ /* 0x000ea60000000800 */
[----:B------:R-:W-:-:S04]  /*6610*/  FMNMX.FTZ R11, R161, R11, !PT ;  /* 0x0000000ba10b7209 */ /* 0x000fc80007810000 */
[----:B------:R-:W-:Y:S01]  /*6620*/  FMNMX.FTZ R11, R164, R11, !PT ;  /* 0x0000000ba40b7209 */ /* 0x000fe20007810000 */
[----:B------:R-:W-:Y:S01]  /*6630*/  MUFU.EX2 R159, R159 ;  /* 0x0000009f009f7308 */ /* 0x000fe20000000800 */
[----:B-1----:R-:W-:Y:S01]  /*6640*/  FFMA.FTZ R4, R9, R4, R153 ;  /* 0x0000000409047223 */ /* 0x002fe20000010099 */
[----:B------:R-:W-:Y:S01]  /*6650*/  FMUL.FTZ R26, R26, R9 ;  /* 0x000000091a1a7220 */ /* 0x000fe20000410000 */
[----:B------:R-:W-:Y:S01]  /*6660*/  FMNMX.FTZ R6, R165, R11, !PT ;  /* 0x0000000ba5067209 */ /* 0x000fe20007810000 */
[-C--:B------:R-:W-:Y:S01]  /*6670*/  FMUL.FTZ R27, R27, R9.reuse ;  /* 0x000000091b1b7220 */ /* 0x080fe20000410000 */
[-C--:B------:R-:W-:Y:S01]  /*6680*/  FMUL.FTZ R30, R30, R9.reuse ;  /* 0x000000091e1e7220 */ /* 0x080fe20000410000 */
[----:B------:R-:W-:Y:S01]  /*6690*/  FMUL.FTZ R31, R31, R9 ;  /* 0x000000091f1f7220 */ /* 0x000fe20000410000 */
[----:B------:R-:W-:Y:S01]  /*66a0*/  FMNMX.FTZ R6, R168, R6, !PT ;  /* 0x00000006a8067209 */ /* 0x000fe20007810000 */
[----:B------:R-:W-:Y:S01]  /*66b0*/  MUFU.EX2 R162, R162 ;  /* 0x000000a200a27308 */ /* 0x000fe20000000800 */
[C---:B--2---:R-:W-:Y:S01]  /*66c0*/  FADD.FTZ R4, R155.reuse, R4 ;  /* 0x000000049b047221 */ /* 0x044fe20000010000 */
[----:B------:R-:W-:Y:S01]  /*66d0*/  F2FP.BF16.F32.PACK_AB R153, R155, R153 ;  /* 0x000000999b99723e */ /* 0x000fe200000010ff */
        /* <DEDUP_REMOVED lines=54> */
[----:B-1----:R-:W-:Y:S01]  /*6a40*/  FMNMX.FTZ R6, R6, R11, !PT ;  /* 0x0000000b06067209 */ /* 0x002fe20007810000 */
[----:B------:R-:W-:Y:S01]  /*6a50*/  MUFU.EX2 R175, R175 ;  /* 0x000000af00af7308 */ /* 0x000fe20000000800 */
        /* <DEDUP_REMOVED lines=24> */
[----:B-1----:R-:W-:-:S04]  /*6be0*/  FMNMX.FTZ R6, R6, R11, !PT ;  /* 0x0000000b06067209 */ /* 0x002fc80007810000 */
[----:B------:R-:W-:-:S04]  /*6bf0*/  FSETP.NEU.FTZ.AND P2, PT, R6, -INF , PT ;  /* 0xff8000000600780b */ /* 0x000fc80003f5d000 */
[----:B------:R-:W-:-:S05]  /*6c00*/  FSEL R11, R6, RZ, P2 ;  /* 0x000000ff060b7208 */ /* 0x000fca0001000000 */
[----:B------:R-:W-:-:S04]  /*6c10*/  FADD.FTZ R11, -R11, R8 ;  /* 0x000000080b0b7221 */ /* 0x000fc80000010100 */
[----:B------:R-:W-:Y:S01]  /*6c20*/  FMUL.FTZ R8, R11, UR10 ;  /* 0x0000000a0b087c20 */ /* 0x000fe20008410000 */
[----:B------:R-:W-:-:S04]  /*6c30*/  IMAD.U32 R11, RZ, RZ, UR24 ;  /* 0x00000018ff0b7e24 */ /* 0x000fc8000f8e00ff */
[----:B------:R-:W-:Y:S01]  /*6c40*/  @!P1 IMAD R11, R11, 0x40, R17 ;  /* 0x000000400b0b9824 */ /* 0x000fe200078e0211 */
[----:B------:R-:W1:Y:S04]  /*6c50*/  MUFU.EX2 R8, R8 ;  /* 0x0000000800087308 */ /* 0x000e680000000800 */
[----:B------:R-:W-:-:S05]  /*6c60*/  @!P1 LEA R11, R11, UR40, 0x2 ;  /* 0x000000280b0b9c11 */ /* 0x000fca000f8e10ff */
[----:B------:R-:W-:Y:S04]  /*6c70*/  @!P1 STS [R11+0x28820], R9 ;  /* 0x028820090b009388 */ /* 0x000fe80000000800 */
        /* <DEDUP_REMOVED lines=10> */
[----:B-1----:R-:W-:Y:S01]  /*6d20*/  FMUL.FTZ R11, R6, UR10 ;  /* 0x0000000a060b7c20 */ /* 0x002fe20008410000 */
        /* <DEDUP_REMOVED lines=8> */
[-C--:B------:R-:W-:Y:S01]  /*6db0*/  FMUL.FTZ R56, R56, R8.reuse ;  /* 0x0000000838387220 */ /* 0x080fe20000410000 */
        /* <DEDUP_REMOVED lines=16> */
[--C-:B------:R-:W-:Y:S01]  /*6ec0*/  FFMA.FTZ R180, R180, UR10, -R11.reuse ;  /* 0x0000000ab4b47c23 */ /* 0x100fe2000801080b */
[----:B------:R-:W-:Y:S01]  /*6ed0*/  FFMA.FTZ R11, R181, UR10, -R11 ;  /* 0x0000000ab50b7c23 */ /* 0x000fe2000801080b */
        /* <DEDUP_REMOVED lines=22> */
[----:B------:R-:W-:Y:S01]  /*7040*/  FADD.FTZ R5, R155, R4 ;  /* 0x000000049b057221 */ /* 0x000fe20000010000 */
[----:B------:R-:W-:Y:S01]  /*7050*/  F2FP.BF16.F32.PACK_AB R155, R159, R155 ;  /* 0x0000009b9f9b723e */ /* 0x000fe200000010ff */
[-C--:B------:R-:W-:Y:S01]  /*7060*/  FMUL.FTZ R88, R88, R8.reuse ;  /* 0x0000000858587220 */ /* 0x080fe20000410000 */
[----:B------:R-:W-:Y:S01]  /*7070*/  FMUL.FTZ R89, R89, R8 ;  /* 0x0000000859597220 */ /* 0x000fe20000410000 */
[----:B------:R-:W-:Y:S01]  /*7080*/  FADD.FTZ R5, R159, R5 ;  /* 0x000000059f057221 */ /* 0x000fe20000010000 */
[----:B------:R-:W-:Y:S01]  /*7090*/  F2FP.BF16.F32.PACK_AB R159, R167, R166 ;  /* 0x000000a6a79f723e */ /* 0x000fe200000010ff */
[----:B------:R-:W3:Y:S01]  /*70a0*/  MUFU.EX2 R12, R12 ;  /* 0x0000000c000c7308 */ /* 0x000ee20000000800 */
[C---:B-1----:R-:W-:Y:S01]  /*70b0*/  FADD.FTZ R4, R157.reuse, R10 ;  /* 0x0000000a9d047221 */ /* 0x042fe20000010000 */
[----:B------:R-:W-:Y:S01]  /*70c0*/  FADD.FTZ R5, R162, R5 ;  /* 0x00000005a2057221 */ /* 0x000fe20000010000 */
[----:B------:R-:W-:Y:S01]  /*70d0*/  F2FP.BF16.F32.PACK_AB R154, R157, R154 ;  /* 0x0000009a9d9a723e */ /* 0x000fe200000010ff */
[----:B------:R-:W-:Y:S01]  /*70e0*/  BAR.SYNC.DEFER_BLOCKING 0xf, 0x100 ;  /* 0x03c4000000007b1d */ /* 0x000fe20000010000 */
[C---:B------:R-:W-:Y:S01]  /*70f0*/  F2FP.BF16.F32.PACK_AB R157, R163.reuse, R162 ;  /* 0x000000a2a39d723e */ /* 0x040fe200000010ff */
[----:B------:R-:W-:Y:S01]  /*7100*/  FADD.FTZ R5, R163, R5 ;  /* 0x00000005a3057221 */ /* 0x000fe20000010000 */
[----:B------:R-:W-:Y:S01]  /*7110*/  F2FP.BF16.F32.PACK_AB R163, R175, R174 ;  /* 0x000000aeafa3723e */ /* 0x000fe200000010ff */
[-C--:B------:R-:W-:Y:S01]  /*7120*/  FMUL.FTZ R92, R92, R8.reuse ;  /* 0x000000085c5c7220 */ /* 0x080fe20000410000 */
[----:B--2---:R-:W-:Y:S01]  /*7130*/  FADD.FTZ R4, R156, R4 ;  /* 0x000000049c047221 */ /* 0x004fe20000010000 */
[----:B------:R-:W1:Y:S01]  /*7140*/  MUFU.EX2 R158, R164 ;  /* 0x000000a4009e7308 */ /* 0x000e620000000800 */
[----:B------:R-:W-:Y:S01]  /*7150*/  FADD.FTZ R5, R166, R5 ;  /* 0x00000005a6057221 */ /* 0x000fe20000010000 */
[-C--:B------:R-:W-:Y:S01]  /*7160*/  FMUL.FTZ R93, R93, R8.reuse ;  /* 0x000000085d5d7220 */ /* 0x080fe20000410000 */
[-C--:B------:R-:W-:Y:S01]  /*7170*/  FMUL.FTZ R96, R96, R8.reuse ;  /* 0x0000000860607220 */ /* 0x080fe20000410000 */
[-C--:B------:R-:W-:Y:S01]  /*7180*/  FMUL.FTZ R97, R97, R8.reuse ;  /* 0x0000000861617220 */ /* 0x080fe20000410000 */
[----:B------:R-:W-:Y:S01]  /*7190*/  FADD.FTZ R5, R167, R5 ;  /* 0x00000005a7057221 */ /* 0x000fe20000010000 */
[----:B------:R-:W-:Y:S01]  /*71a0*/  FMUL.FTZ R100, R100, R8 ;  /* 0x0000000864647220 */ /* 0x000fe20000410000 */
[----:B---3--:R-:W-:Y:S01]  /*71b0*/  FADD.FTZ R4, R12, R4 ;  /* 0x000000040c047221 */ /* 0x008fe20000010000 */
[----:B------:R-:W2:Y:S01]  /*71c0*/  MUFU.EX2 R165, R165 ;  /* 0x000000a500a57308 */ /* 0x000ea20000000800 */
[----:B------:R-:W-:Y:S01]  /*71d0*/  FADD.FTZ R5, R170, R5 ;  /* 0x00000005aa057221 */ /* 0x000fe20000010000 */
        /* <DEDUP_REMOVED lines=17> */
[----:B------:R-:W-:Y:S01]  /*72f0*/  FMUL.FTZ R121, R121, R8 ;  /* 0x0000000879797220 */ /* 0x000fe20000410000 */
[----:B------:R-:W-:Y:S01]  /*7300*/  F2FP.BF16.F32.PACK_AB R165, R179, R178 ;  /* 0x000000b2b3a5723e */ /* 0x000fe200000010ff */
        /* <DEDUP_REMOVED lines=22> */
[----:B------:R-:W-:-:S02]  /*7470*/  FMUL.FTZ R149, R149, R8 ;  /* 0x0000000895957220 */ /* 0x000fc40000410000 */
[----:B------:R-:W-:-:S03]  /*7480*/  FADD.FTZ R5, R174, R5 ;  /* 0x00000005ae057221 */ /* 0x000fc60000010000 */
[----:B------:R-:W2:Y:S01]  /*7490*/  MUFU.EX2 R164, R176 ;  /* 0x000000b000a47308 */ /* 0x000ea20000000800 */
[----:B---3--:R-:W-:Y:S01]  /*74a0*/  FADD.FTZ R4, R172, R4 ;  /* 0x00000004ac047221 */ /* 0x008fe20000010000 */
[----:B------:R-:W-:-:S04]  /*74b0*/  FADD.FTZ R5, R175, R5 ;  /* 0x00000005af057221 */ /* 0x000fc80000010000 */
[----:B------:R-:W-:Y:S02]  /*74c0*/  FADD.FTZ R5, R178, R5 ;  /* 0x00000005b2057221 */ /* 0x000fe40000010000 */
[----:B------:R-:W3:Y:S01]  /*74d0*/  MUFU.EX2 R177, R177 ;  /* 0x000000b100b17308 */ /* 0x000ee20000000800 */
[----:B----4-:R-:W-:Y:S01]  /*74e0*/  FADD.FTZ R4, R173, R4 ;  /* 0x00000004ad047221 */ /* 0x010fe20000010000 */
[----:B------:R-:W-:Y:S01]  /*74f0*/  FADD.FTZ R5, R179, R5 ;  /* 0x00000005b3057221 */ /* 0x000fe20000010000 */
[----:B------:R-:W-:-:S05]  /*7500*/  F2FP.BF16.F32.PACK_AB R162, R173, R172 ;  /* 0x000000acada2723e */ /* 0x000fca00000010ff */
[----:B------:R-:W4:Y:S01]  /*7510*/  MUFU.EX2 R166, R180 ;  /* 0x000000b400a67308 */ /* 0x000f220000000800 */
[----:B--2---:R-:W-:Y:S01]  /*7520*/  FADD.FTZ R4, R164, R4 ;  /* 0x00000004a4047221 */ /* 0x004fe20000010000 */
[----:B------:R1:W-:Y:S06]  /*7530*/  STSM.16.M88.4 [R184], R160 ;  /* 0x000000a0b8007844 */ /* 0x0003ec0000000200 */
[----:B------:R-:W2:Y:S01]  /*7540*/  MUFU.EX2 R167, R183 ;  /* 0x000000b700a77308 */ /* 0x000ea20000000800 */
[C---:B---3--:R-:W-:Y:S01]  /*7550*/  FADD.FTZ R4, R177.reuse, R4 ;  /* 0x00000004b1047221 */ /* 0x048fe20000010000 */
[----:B------:R-:W-:-:S06]  /*7560*/  F2FP.BF16.F32.PACK_AB R164, R177, R164 ;  /* 0x000000a4b1a4723e */ /* 0x000fcc00000010ff */
[----:B------:R-:W3:Y:S01]  /*7570*/  MUFU.EX2 R11, R11 ;  /* 0x0000000b000b7308 */ /* 0x000ee20000000800 */
[----:B----4-:R-:W-:Y:S01]  /*7580*/  FADD.FTZ R10, R166, R4 ;  /* 0x00000004a60a7221 */ /* 0x010fe20000010000 */
[----:B------:R-:W-:-:S04]  /*7590*/  FADD.FTZ R4, R182, R5 ;  /* 0x00000005b6047221 */ /* 0x000fc80000010000 */
[C---:B--2---:R-:W-:Y:S01]  /*75a0*/  FADD.FTZ R4, R167.reuse, R4 ;  /* 0x00000004a7047221 */ /* 0x044fe20000010000 */
[----:B------:R-:W-:Y:S02]  /*75b0*/  F2FP.BF16.F32.PACK_AB R167, R167, R182 ;  /* 0x000000b6a7a7723e */ /* 0x000fe400000010ff */
[C---:B---3--:R-:W-:Y:S01]  /*75c0*/  F2FP.BF16.F32.PACK_AB R166, R11.reuse, R166 ;  /* 0x000000a60ba6723e */ /* 0x048fe200000010ff */
[----:B------:R-:W-:-:S04]  /*75d0*/  FADD.FTZ R5, R11, R10 ;  /* 0x0000000a0b057221 */ /* 0x000fc80000010000 */
[----:B------:R1:W-:Y:S01]  /*75e0*/  STSM.16.M88.4 [R23], R164 ;  /* 0x000000a417007844 */ /* 0x0003e20000000200 */
[----:B------:R-:W-:Y:S05]  /*75f0*/  @!P0 BRA `(.L_x_4270) ;  /* 0x0000000000048947 */ /* 0x000fea0003800000 */
[----:B------:R-:W-:Y:S01]  /*7600*/  BPT.TRAP 0x1 ;  /* 0x000000040000795c */ /* 0x000fe20000300000 */
.L_x_4270:
[----:B------:R2:W3:Y:S01]  /*7610*/  SYNCS.PHASECHK.TRANS64.TRYWAIT P1, [UR23+0x28c50], R7 ;  /* 0x028c5007ff0075a7 */ /* 0x0004e20008020157 */
[----:B------:R-:W-:Y:S05]  /*7620*/  @!P0 BRA `(.L_x_4271) ;  /* 0x0000000000048947 */ /* 0x000fea0003800000 */
[----:B------:R-:W-:Y:S01]  /*7630*/  BPT.TRAP 0x1 ;  /* 0x000000040000795c */ /* 0x000fe20000300000 */
.L_x_4271:
[----:B---3--:R-:W-:Y:S05]  /*7640*/  @P1 BRA `(.L_x_4272) ;  /* 0x0000000000081947 */ /* 0x008fea0003800000 */
[----:B------:R-:W3:Y:S02]  /*7650*/  SYNCS.PHASECHK.TRANS64.TRYWAIT P1, [UR23+0x28c50], R7 ;  /* 0x028c5007ff0075a7 */ /* 0x000ee40008020157 */
[----:B---3--:R-:W-:Y:S05]  /*7660*/  @!P1 BRA `(.L_x_4273) ;  /* 0x000000d4009c9947 */ /* 0x008fea0003800000 */
.L_x_4272:
        /* <DEDUP_REMOVED lines=34> */
.L_x_4274:
[----:B------:R-:W-:Y:S01]  /*7890*/  UISETP.GT.AND UP0, UPT, UR21, UR20, UPT ;  /* 0x000000141500728c */ /* 0x000fe2000bf04270 */
[----:B------:R-:W-:Y:S01]  /*78a0*/  IMAD.MOV.U32 R9, RZ, RZ, R3 ;  /* 0x000000ffff097224 */ /* 0x000fe200078e0003 */
[----:B------:R-:W-:Y:S01]  /*78b0*/  UIADD3 UR23, UR23, 0x28c60, URZ ;  /* 0x00028c6017177890 */ /* 0x000fe2000fffe03f */
[----:B---3--:R-:W-:Y:S01]  /*78c0*/  IMAD.MOV.U32 R8, RZ, RZ, R6 ;  /* 0x000000ffff087224 */ /* 0x008fe200078e0006 */
[----:B------:R-:W-:Y:S02]  /*78d0*/  UIADD3 UR21, UR21, -0x1, URZ ;  /* 0xffffffff15157890 */ /* 0x000fe4000fffe03f */
[----:B------:R-:W-:Y:S01]  /*78e0*/  PLOP3.LUT P1, PT, PT, PT, UP0, 0x80, 0x0 ;  /* 0x000000000000781c */ /* 0x000fe20003f2f008 */
[----:B------:R-:W-:Y:S01]  /*78f0*/  UPRMT UR23, UR39, 0x654, UR23 ;  /* 0x0000065427177896 */ /* 0x000fe20008000017 */
[----:B------:R-:W-:-:S08]  /*7900*/  UMOV UR24, UR37 ;  /* 0x0000002500187c82 */ /* 0x000fd00008000000 */
[----:B------:R-:W-:Y:S03]  /*7910*/  SYNCS.ARRIVE.TRANS64.RED.A1T0 RZ, [UR23], RZ ;  /* 0x000000ffffff79a7 */ /* 0x000fe60008100417 */
[----:B------:R-:W-:Y:S05]  /*7920*/  @P1 BRA `(.L_x_4275) ;  /* 0xffffffe000581947 */ /* 0x000fea000383ffff */
.L_x_4264:
[----:B------:R-:W-:-:S06]  /*7930*/  UISETP.GE.AND UP0, UPT, UR21, UR48, UPT ;  /* 0x000000301500728c */ /* 0x000fcc000bf06270 */
[----:B------:R-:W-:-:S13]  /*7940*/  PLOP3.LUT P1, PT, PT, PT, UP0, 0x80, 0x0 ;  /* 0x000000000000781c */ /* 0x000fda0003f2f008 */
[----:B------:R-:W-:Y:S05]  /*7950*/  @!P1 BRA `(.L_x_4276) ;  /* 0x0000001800389947 */ /* 0x000fea0003800000 */
[----:B------:R-:W-:Y:S01]  /*7960*/  IMAD.MOV.U32 R9, RZ, RZ, R3 ;  /* 0x000000ffff097224 */ /* 0x000fe200078e0003 */
[----:B------:R-:W-:Y:S01]  /*7970*/  UMOV UR23, UR37 ;  /* 0x0000002500177c82 */ /* 0x000fe20008000000 */
[----:B0123--:R-:W-:Y:S01]  /*7980*/  IMAD.MOV.U32 R8, RZ, RZ, R6 ;  /* 0x000000ffff087224 */ /* 0x00ffe200078e0006 */
[----:B------:R-:W-:-:S06]  /*7990*/  ULDC UR20, c[0x0][0x988] ;  /* 0x0002620000147ab9 */ /* 0x000fcc0000000800 */
.L_x_4287:
[----:B------:R-:W-:-:S04]  /*79a0*/  UIADD3 UR37, UR23, 0x1, URZ ;  /* 0x0000000117257890 */ /* 0x000fc8000fffe03f */
[----:B------:R-:W-:-:S04]  /*79b0*/  UISETP.NE.AND UP0, UPT, UR37, 0x2, UPT ;  /* 0x000000022500788c */ /* 0x000fc8000bf05270 */
[----:B------:R-:W-:Y:S02]  /*79c0*/  USEL UR6, URZ, 0x1, UP0 ;  /* 0x000000013f067887 */ /* 0x000fe40008000000 */
[----:B------:R-:W-:Y:S02]  /*79d0*/  USEL UR37, UR37, URZ, UP0 ;  /* 0x0000003f25257287 */ /* 0x000fe40008000000 */
[----:B------:R-:W-:Y:S01]  /*79e0*/  ULOP3.LUT UR36, UR36, UR6, URZ, 0x3c, !UPT ;  /* 0x0000000624247292 */ /* 0x000fe2000f8e3c3f */
[----:B0-2---:R-:W-:Y:S11]  /*79f0*/  @!P0 BRA `(.L_x_4277) ;  /* 0x0000000000048947 */ /* 0x005ff60003800000 */
[----:B------:R-:W-:Y:S01]  /*7a00*/  BPT.TRAP 0x1 ;  /* 0x000000040000795c */ /* 0x000fe20000300000 */
.L_x_4277:
[----:B------:R-:W-:Y:S01]  /*7a10*/  ULEA UR22, UR37, UR40, 0x3 ;  /* 0x0000002825167291 */ /* 0x000fe2000f8e183f */
[----:B------:R-:W-:-:S05]  /*7a20*/  IMAD.U32 R7, RZ, RZ, UR36 ;  /* 0x00000024ff077e24 */ /* 0x000fca000f8e00ff */
[----:B------:R-:W-:-:S04]  /*7a30*/  SHF.L.U32 R7, R7, 0x1f, RZ ;  /* 0x0000001f07077819 */ /* 0x000fc800000006ff */
[----:B------:R0:W1:Y:S01]  /*7a40*/  SYNCS.PHASECHK.TRANS64.TRYWAIT P1, [UR22+0x28c30], R7 ;  /* 0x028c3007ff0075a7 */ /* 0x0000620008020156 */
[----:B------:R-:W-:Y:S05]  /*7a50*/  @!P0 BRA `(.L_x_4278) ;  /* 0x0000000000048947 */ /* 0x000fea0003800000 */
[----:B------:R-:W-:Y:S01]  /*7a60*/  BPT.TRAP 0x1 ;  /* 0x000000040000795c */ /* 0x000fe20000300000 */
.L_x_4278:
[----:B-1----:R-:W-:Y:S05]  /*7a70*/  @P1 BRA `(.L_x_4279) ;  /* 0x0000000000081947 */ /* 0x002fea0003800000 */
[----:B------:R-:W1:Y:S02]  /*7a80*/  SYNCS.PHASECHK.TRANS64.TRYWAIT P1, [UR22+0x28c30], R7 ;  /* 0x028c3007ff0075a7 */ /* 0x000e640008020156 */
[----:B-1----:R-:W-:Y:S05]  /*7a90*/  @!P1 BRA `(.L_x_4280) ;  /* 0x000000d000a89947 */ /* 0x002fea0003800000 */
.L_x_4279:
        /* <DEDUP_REMOVED lines=23> */
.L_x_4281:
        /* <DEDUP_REMOVED lines=48> */
[----:B------:R-:W-:-:S04]  /*7f10*/  FFMA.FTZ R181, R181, UR10, -R3 ;  /* 0x0000000ab5b57c23 */ /* 0x000fc80008010803 */
[----:B------:R-:W2:Y:S08]  /*7f20*/  MUFU.EX2 R153, R153 ;  /* 0x0000009900997308 */ /* 0x000eb00000000800 */
[----:B------:R-:W3:Y:S01]  /*7f30*/  MUFU.EX2 R156, R156 ;  /* 0x0000009c009c7308 */ /* 0x000ee20000000800 */
[----:B-1----:R-:W-:Y:S01]  /*7f40*/  FFMA.FTZ R3, R8, R5, R152 ;  /* 0x0000000508037223 */ /* 0x002fe20000010098 */
[----:B------:R-:W-:Y:S01]  /*7f50*/  @!P1 STS [R12+0x28800], R8 ;  /* 0x028800080c009388 */ /* 0x000fe20000000800 */
        /* <DEDUP_REMOVED lines=20> */
[-C--:B------:R-:W-:Y:S01]  /*80a0*/  FMUL.FTZ R53, R53, R8.reuse ;  /* 0x0000000835357220 */ /* 0x080fe20000410000 */
[----:B------:R-:W-:Y:S01]  /*80b0*/  MUFU.EX2 R161, R161 ;  /* 0x000000a100a17308 */ /* 0x000fe20000000800 */
[C---:B-1----:R-:W-:Y:S01]  /*80c0*/  FADD.FTZ R5, R157.reuse, R3 ;  /* 0x000000039d057221 */ /* 0x042fe20000010000 */
[----:B------:R-:W-:Y:S01]  /*80d0*/  FMNMX.FTZ R3, R154, R9, !PT ;  /* 0x000000099a037209 */ /* 0x000fe20007810000 */
[----:B------:R-:W-:Y:S01]  /*80e0*/  FMUL.FTZ R56, R56, R8 ;  /* 0x0000000838387220 */ /* 0x000fe20000410000 */
[----:B------:R-:W-:Y:S01]  /*80f0*/  F2FP.BF16.F32.PACK_AB R190, R157, R156 ;  /* 0x0000009c9dbe723e */ /* 0x000fe200000010ff */
[-C--:B------:R-:W-:Y:S01]  /*8100*/  FMUL.FTZ R57, R57, R8.reuse ;  /* 0x0000000839397220 */ /* 0x080fe20000410000 */
[----:B------:R-:W-:Y:S01]  /*8110*/  FMNMX.FTZ R3, R155, R3, !PT ;  /* 0x000000039b037209 */ /* 0x000fe20007810000 */
[-C--:B------:R-:W-:Y:S01]  /*8120*/  FMUL.FTZ R60, R60, R8.reuse ;  /* 0x000000083c3c7220 */ /* 0x080fe20000410000 */
[----:B------:R-:W-:Y:S01]  /*8130*/  MUFU.EX2 R164, R164 ;  /* 0x000000a400a47308 */ /* 0x000fe20000000800 */
[-C--:B------:R-:W-:Y:S01]  /*8140*/  FMUL.FTZ R61, R61, R8.reuse ;  /* 0x000000083d3d7220 */ /* 0x080fe20000410000 */
[----:B------:R-:W-:Y:S01]  /*8150*/  FMNMX.FTZ R3, R158, R3, !PT ;  /* 0x000000039e037209 */ /* 0x000fe20007810000 */
[-C--:B------:R-:W-:Y:S01]  /*8160*/  FMUL.FTZ R64, R64, R8.reuse ;  /* 0x0000000840407220 */ /* 0x080fe20000410000 */
[-C--:B------:R-:W-:Y:S01]  /*8170*/  FMUL.FTZ R65, R65, R8.reuse ;  /* 0x0000000841417220 */ /* 0x080fe20000410000 */
        /* <DEDUP_REMOVED lines=116> */
[----:B------:R-:W-:Y:S01]  /*88c0*/  FADD.FTZ R11, R152, R5 ;  /* 0x00000005980b7221 */ /* 0x000fe20000010000 */
[----:B------:R-:W-:Y:S01]  /*88d0*/  F2FP.BF16.F32.PACK_AB R152, R161, R152 ;  /* 0x00000098a198723e */ /* 0x000fe200000010ff */
[----:B------:R-:W-:Y:S01]  /*88e0*/  BAR.SYNC.DEFER_BLOCKING 0xf, 0x100 ;  /* 0x03c4000000007b1d */ /* 0x000fe20000010000 */
[----:B--2---:R-:W-:Y:S01]  /*88f0*/  F2FP.BF16.F32.PACK_AB R162, R181, R180 ;  /* 0x000000b4b5a2723e */ /* 0x004fe200000010ff */
[-C--:B------:R-:W-:Y:S01]  /*8900*/  FMUL.FTZ R55, R55, R9.reuse ;  /* 0x0000000937377220 */ /* 0x080fe20000410000 */
[-C--:B------:R-:W-:Y:S01]  /*8910*/  FMUL.FTZ R58, R58, R9.reuse ;  /* 0x000000093a3a7220 */ /* 0x080fe20000410000 */
[----:B-----5:R-:W-:Y:S01]  /*8920*/  FADD.FTZ R5, R153, R4 ;  /* 0x0000000499057221 */ /* 0x020fe20000010000 */
[----:B------:R-:W-:Y:S01]  /*8930*/  FADD.FTZ R4, R161, R11 ;  /* 0x0000000ba1047221 */ /* 0x000fe20000010000 */
[----:B------:R-:W2:Y:S01]  /*8940*/  MUFU.EX2 R155, R166 ;  /* 0x000000a6009b7308 */ /* 0x000ea20000000800 */
[-C--:B------:R-:W-:Y:S01]  /*8950*/  FMUL.FTZ R59, R59, R9.reuse ;  /* 0x000000093b3b7220 */ /* 0x080fe20000410000 */
[-C--:B------:R-:W-:Y:S01]  /*8960*/  FMUL.FTZ R62, R62, R9.reuse ;  /* 0x000000093e3e7220 */ /* 0x080fe20000410000 */
[----:B------:R-:W-:Y:S01]  /*8970*/  FADD.FTZ R4, R164, R4 ;  /* 0x00000004a4047221 */ /* 0x000fe20000010000 */
[-C--:B------:R-:W-:Y:S01]  /*8980*/  FMUL.FTZ R63, R63, R9.reuse ;  /* 0x000000093f3f7220 */ /* 0x080fe20000410000 */
[----:B------:R-:W-:Y:S01]  /*8990*/  FMUL.FTZ R66, R66, R9 ;  /* 0x0000000942427220 */ /* 0x000fe20000410000 */
[----:B---3--:R-:W-:Y:S01]  /*89a0*/  FADD.FTZ R5, R163, R5 ;  /* 0x00000005a3057221 */ /* 0x008fe20000010000 */
[----:B------:R-:W-:Y:S01]  /*89b0*/  FADD.FTZ R4, R165, R4 ;  /* 0x00000004a5047221 */ /* 0x000fe20000010000 */
[----:B------:R-:W3:Y:S01]  /*89c0*/  MUFU.EX2 R167, R167 ;  /* 0x000000a700a77308 */ /* 0x000ee20000000800 */
[----:B------:R-:W-:Y:S01]  /*89d0*/  F2FP.BF16.F32.PACK_AB R153, R163, R153 ;  /* 0x00000099a399723e */ /* 0x000fe200000010ff */
[-C--:B------:R-:W-:Y:S01]  /*89e0*/  FMUL.FTZ R67, R67, R9.reuse ;  /* 0x0000000943437220 */ /* 0x080fe20000410000 */
[----:B------:R-:W-:Y:S01]  /*89f0*/  FADD.FTZ R4, R156, R4 ;  /* 0x000000049c047221 */ /* 0x000fe20000010000 */
[----:B------:R-:W-:Y:S01]  /*8a00*/  F2FP.BF16.F32.PACK_AB R156, R169, R156 ;  /* 0x0000009ca99c723e */ /* 0x000fe200000010ff */
[-C--:B------:R-:W-:Y:S01]  /*8a10*/  FMUL.FTZ R70, R70, R9.reuse ;  /* 0x0000000946467220 */ /* 0x080fe20000410000 */
[-C--:B------:R-:W-:Y:S01]  /*8a20*/  FMUL.FTZ R71, R71, R9.reuse ;  /* 0x0000000947477220 */ /* 0x080fe20000410000 */
[----:B------:R-:W-:Y:S01]  /*8a30*/  FADD.FTZ R4, R169, R4 ;  /* 0x00000004a9047221 */ /* 0x000fe20000010000 */
[----:B------:R-:W4:Y:S01]  /*8a40*/  MUFU.EX2 R157, R170 ;  /* 0x000000aa009d7308 */ /* 0x000f220000000800 */
        /* <DEDUP_REMOVED lines=42> */
[----:B------:R-:W-:Y:S01]  /*8cf0*/  F2FP.BF16.F32.PACK_AB R160, R177, R160 ;  /* 0x000000a0b1a0723e */ /* 0x000fe200000010ff */
[-C--:B------:R-:W-:Y:S01]  /*8d00*/  FMUL.FTZ R122, R122, R9.reuse ;  /* 0x000000097a7a7220 */ /* 0x080fe20000410000 */
[-C--:B------:R-:W-:Y:S01]  /*8d10*/  FMUL.FTZ R123, R123, R9.reuse ;  /* 0x000000097b7b7220 */ /* 0x080fe20000410000 */
[----:B------:R-:W-:Y:S01]  /*8d20*/  FADD.FTZ R4, R177, R4 ;  /* 0x00000004b1047221 */ /* 0x000fe20000010000 */
[----:B------:R-:W-:Y:S01]  /*8d30*/  FMUL.FTZ R126, R126, R9 ;  /* 0x000000097e7e7220 */ /* 0x000fe20000410000 */
[----:B------:R-:W4:Y:S01]  /*8d40*/  MUFU.EX2 R179, R179 ;  /* 0x000000b300b37308 */ /* 0x000f220000000800 */
[C---:B--2---:R-:W-:Y:S01]  /*8d50*/  FADD.FTZ R5, R175.reuse, R5 ;  /* 0x00000005af057221 */ /* 0x044fe20000010000 */
[----:B------:R-:W-:Y:S01]  /*8d60*/  FADD.FTZ R11, R180, R4 ;  /* 0x00000004b40b7221 */ /* 0x000fe20000010000 */
[----:B------:R-:W-:Y:S01]  /*8d70*/  F2FP.BF16.F32.PACK_AB R159, R175, R159 ;  /* 0x0000009faf9f723e */ /* 0x000fe200000010ff */
[-C--:B------:R-:W-:Y:S01]  /*8d80*/  FMUL.FTZ R127, R127, R9.reuse ;  /* 0x000000097f7f7220 */ /* 0x080fe20000410000 */
[-C--:B------:R-:W-:Y:S01]  /*8d90*/  FMUL.FTZ R130, R130, R9.reuse ;  /* 0x0000000982827220 */ /* 0x080fe20000410000 */
[-C--:B------:R-:W-:Y:S01]  /*8da0*/  FMUL.FTZ R131, R131, R9.reuse ;  /* 0x0000000983837220 */ /* 0x080fe20000410000 */
[-C--:B------:R-:W-:Y:S01]  /*8db0*/  FMUL.FTZ R134, R134, R9.reuse ;  /* 0x0000000986867220 */ /* 0x080fe20000410000 */
[----:B------:R-:W2:Y:S01]  /*8dc0*/  MUFU.EX2 R163, R182 ;  /* 0x000000b600a37308 */ /* 0x000ea20000000800 */
[----:B---3--:R-:W-:Y:S01]  /*8dd0*/  FADD.FTZ R5, R161, R5 ;  /* 0x00000005a1057221 */ /* 0x008fe20000010000 */
[----:B------:R1:W-:Y:S01]  /*8de0*/  STSM.16.M88.4 [R184], R156 ;  /* 0x0000009cb8007844 */ /* 0x0003e20000000200 */
        /* <DEDUP_REMOVED lines=11> */
[----:B------:R-:W-:Y:S01]  /*8ea0*/  FMUL.FTZ R151, R151, R9 ;  /* 0x0000000997977220 */ /* 0x000fe20000410000 */
[----:B--2---:R-:W-:Y:S01]  /*8eb0*/  FADD.FTZ R4, R163, R5 ;  /* 0x00000005a3047221 */ /* 0x004fe20000010000 */
[----:B------:R-:W-:Y:S01]  /*8ec0*/  FADD.FTZ R5, R181, R11 ;  /* 0x0000000bb5057221 */ /* 0x000fe20000010000 */
[----:B---3--:R-:W-:-:S02]  /*8ed0*/  F2FP.BF16.F32.PACK_AB R163, R10, R163 ;  /* 0x000000a30aa3723e */ /* 0x008fc400000010ff */
[----:B------:R-:W-:-:S03]  /*8ee0*/  FADD.FTZ R4, R10, R4 ;  /* 0x000000040a047221 */ /* 0x000fc60000010000 */
[----:B------:R1:W-:Y:S01]  /*8ef0*/  STSM.16.M88.4 [R23], R160 ;  /* 0x000000a017007844 */ /* 0x0003e20000000200 */
[----:B------:R-:W-:Y:S05]  /*8f00*/  @!P0 BRA `(.L_x_4282) ;  /* 0x0000000000048947 */ /* 0x000fea0003800000 */
[----:B------:R-:W-:Y:S01]  /*8f10*/  BPT.TRAP 0x1 ;  /* 0x000000040000795c */ /* 0x000fe20000300000 */
.L_x_4282:
[----:B------:R2:W3:Y:S01]  /*8f20*/  SYNCS.PHASECHK.TRANS64.TRYWAIT P1, [UR22+0x28c50], R7 ;  /* 0x028c5007ff0075a7 */ /* 0x0004e20008020156 */
[----:B------:R-:W-:Y:S05]  /*8f30*/  @!P0 BRA `(.L_x_4283) ;  /* 0x0000000000048947 */ /* 0x000fea0003800000 */
[----:B------:R-:W-:Y:S01]  /*8f40*/  BPT.TRAP 0x1 ;  /* 0x000000040000795c */ /* 0x000fe20000300000 */
.L_x_4283:
[----:B---3--:R-:W-:Y:S05]  /*8f50*/  @P1 BRA `(.L_x_4284) ;  /* 0x0000000000081947 */ /* 0x008fea0003800000 */
[----:B------:R-:W3:Y:S02]  /*8f60*/  SYNCS.PHASECHK.TRANS64.TRYWAIT P1, [UR22+0x28c50], R7 ;  /* 0x028c5007ff0075a7 */ /* 0x000ee40008020156 */
[----:B---3--:R-:W-:Y:S05]  /*8f70*/  @!P1 BRA `(.L_x_4285) ;  /* 0x000000bc00889947 */ /* 0x008fea0003800000 */
.L_x_4284:
        /* <DEDUP_REMOVED lines=34> */
.L_x_4286:
[----:B------:R-:W-:Y:S01]  /*91a0*/  UISETP.GT.AND UP0, UPT, UR21, UR48, UPT ;  /* 0x000000301500728c */ /* 0x000fe2000bf04270 */
[----:B-1----:R-:W-:Y:S01]  /*91b0*/  IMAD.MOV.U32 R9, RZ, RZ, R3 ;  /* 0x000000ffff097224 */ /* 0x002fe200078e0003 */
        /* <DEDUP_REMOVED lines=8> */
.L_x_4276:
[----:B------:R-:W5:Y:S01]  /*9240*/  SHFL.BFLY PT, R0, R5, 0x2, 0x1f ;  /* 0x0c401f0005007f89 */ /* 0x000f6200000e0000 */
[----:B------:R-:W-:Y:S01]  /*9250*/  IMAD.U32 R12, RZ, RZ, UR10 ;  /* 0x0000000aff0c7e24 */ /* 0x000fe2000f8e00ff */
[----:B------:R-:W-:Y:S08]  /*9260*/  BAR.ARV 0x8, 0x100 ;  /* 0x0204000000007b1d */ /* 0x000ff00000002000 */
[----:B------:R-:W-:Y:S01]  /*9270*/  BAR.SYNC.DEFER_BLOCKING 0xf, 0x100 ;  /* 0x03c4000000007b1d */ /* 0x000fe20000010000 */
[----:B------:R-:W-:Y:S01]  /*9280*/  ISETP.NE.AND P2, PT, R18, RZ, PT ;  /* 0x000000ff1200720c */ /* 0x000fe20003f45270 */
[----:B------:R-:W-:Y:S01]  /*9290*/  IMAD.MOV.U32 R13, RZ, RZ, -0x800000 ;  /* 0xff800000ff0d7424 */ /* 0x000fe200078e00ff */
[----:B------:R-:W-:-:S03]  /*92a0*/  UIADD3 UR46, UR46, 0x1, URZ ;  /* 0x000000012e2e7890 */ /* 0x000fc6000fffe03f */
[----:B------:R-:W4:Y:S01]  /*92b0*/  SHFL.BFLY PT, R9, R4, 0x2, 0x1f ;  /* 0x0c401f0004097f89 */ /* 0x000f2200000e0000 */
[----:B-----5:R-:W-:-:S05]  /*92c0*/  FADD.FTZ R0, R0, R5 ;  /* 0x0000000500007221 */ /* 0x020fca0000010000 */
[----:B0123--:R-:W0:Y:S01]  /*92d0*/  SHFL.BFLY PT, R7, R0, 0x1, 0x1f ;  /* 0x0c201f0000077f89 */ /* 0x00fe2200000e0000 */
[----:B----4-:R-:W-:Y:S01]  /*92e0*/  FADD.FTZ R9, R9, R4 ;  /* 0x0000000409097221 */ /* 0x010fe20000010000 */
[----:B------:R-:W-:-:S04]  /*92f0*/  IMAD.MOV.U32 R4, RZ, RZ, RZ ;  /* 0x000000ffff047224 */ /* 0x000fc800078e00ff */
[----:B------:R-:W1:Y:S01]  /*9300*/  SHFL.BFLY PT, R8, R9, 0x1, 0x1f ;  /* 0x0c201f0009087f89 */ /* 0x000e6200000e0000 */
[----:B0-----:R-:W-:Y:S01]  /*9310*/  FADD.FTZ R10, R0, R7 ;  /* 0x00000007000a7221 */ /* 0x001fe20000010000 */
[----:B------:R-:W-:-:S04]  /*9320*/  IMAD.MOV.U32 R0, RZ, RZ, RZ ;  /* 0x000000ffff007224 */ /* 0x000fc800078e00ff */
[----:B------:R-:W-:-:S13]  /*9330*/  FSETP.NE.FTZ.AND P0, PT, R10, RZ, PT ;  /* 0x000000ff0a00720b */ /* 0x000fda0003f15000 */
[----:B------:R-:W0:Y:S01]  /*9340*/  @P0 MUFU.LG2 R7, R10 ;  /* 0x0000000a00070308 */ /* 0x000e220000000c00 */
[----:B------:R-:W-:Y:S01]  /*9350*/  @P0 FMUL.FTZ R5, R12, 0.69314718246459960938 ;  /* 0x3f3172180c050820 */ /* 0x000fe20000410000 */
[----:B-1----:R-:W-:Y:S01]  /*9360*/  FADD.FTZ R11, R9, R8 ;  /* 0x00000008090b7221 */ /* 0x002fe20000010000 */
[----:B------:R-:W-:-:S04]  /*9370*/  IMAD.MOV.U32 R12, RZ, RZ, -0x800000 ;  /* 0xff800000ff0c7424 */ /* 0x000fc800078e00ff */
[----:B------:R-:W-:Y:S01]  /*9380*/  FSETP.NE.FTZ.AND P1, PT, R11, RZ, PT ;  /* 0x000000ff0b00720b */ /* 0x000fe20003f35000 */
[----:B------:R-:W1:Y:S01]  /*9390*/  @P0 MUFU.RCP R4, R10 ;  /* 0x0000000a00040308 */ /* 0x000e620000001000 */
[----:B0-----:R-:W-:-:S11]  /*93a0*/  @P0 FMUL.FTZ R8, R7, 0.69314718246459960938 ;  /* 0x3f31721807080820 */ /* 0x001fd60000410000 */
[----:B------:R-:W0:Y:S01]  /*93b0*/  @P1 MUFU.RCP R0, R11 ;  /* 0x0000000b00001308 */ /* 0x000e220000001000 */
[----:B------:R-:W-:Y:S01]  /*93c0*/  @P0 FFMA.FTZ R12, R5, R6, R8 ;  /* 0x00000006050c0223 */ /* 0x000fe20000010008 */
[----:B------:R-:W-:Y:S01]  /*93d0*/  IMAD.U32 R6, RZ, RZ, UR37 ;  /* 0x00000025ff067e24 */ /* 0x000fe2000f8e00ff */
[----:B------:R-:W-:Y:S01]  /*93e0*/  UIADD3 UR37, UR37, 0x1, URZ ;  /* 0x0000000125257890 */ /* 0x000fe2000fffe03f */
[----:B------:R-:W-:Y:S01]  /*93f0*/  PLOP3.LUT P0, PT, PT, PT, PT, 0x8, 0x0 ;  /* 0x000000000000781c */ /* 0x000fe20003f0e170 */
[-C--:B-1----:R-:W-:Y:S01]  /*9400*/  FMUL.FTZ R24, R24, R4.reuse ;  /* 0x0000000418187220 */ /* 0x082fe20000410000 */
[----:B------:R-:W-:Y:S01]  /*9410*/  @!P2 IMAD R5, R6, 0x40, R17 ;  /* 0x000000400605a824 */ /* 0x000fe200078e0211 */
[----:B------:R-:W-:Y:S01]  /*9420*/  UISETP.NE.AND UP0, UPT, UR37, 0x2, UPT ;  /* 0x000000022500788c */ /* 0x000fe2000bf05270 */
[----:B------:R-:W-:Y:S02]  /*9430*/  IMAD.U32 R6, RZ, RZ, UR10 ;  /* 0x0000000aff067e24 */ /* 0x000fe4000f8e00ff */
[-C--:B------:R-:W-:Y:S01]  /*9440*/  FMUL.FTZ R25, R25, R4.reuse ;  /* 0x0000000419197220 */ /* 0x080fe20000410000 */
[-C--:B------:R-:W-:Y:S01]  /*9450*/  FMUL.FTZ R28, R28, R4.reuse ;  /* 0x000000041c1c7220 */ /* 0x080fe20000410000 */
[----:B------:R-:W-:Y:S01]  /*9460*/  @!P2 LEA R7, R5, UR40, 0x2 ;  /* 0x000000280507ac11 */ /* 0x000fe2000f8e10ff */
[-C--:B------:R-:W-:Y:S01]  /*9470*/  FMUL.FTZ R29, R29, R4.reuse ;  /* 0x000000041d1d7220 */ /* 0x080fe20000410000 */
[----:B------:R-:W1:Y:S01]  /*9480*/  @P1 MUFU.LG2 R5, R11 ;  /* 0x0000000b00051308 */ /* 0x000e620000000c00 */
        /* <DEDUP_REMOVED lines=63> */
[----:B-1----:R-:W-:Y:S01]  /*9880*/  @P1 FMUL.FTZ R4, R5, 0.69314718246459960938 ;  /* 0x3f31721805041820 */ /* 0x002fe20000410000 */
[----:B------:R-:W-:Y:S01]  /*9890*/  USEL UR4, URZ, 0x1, UP0 ;  /* 0x000000013f047887 */ /* 0x000fe20008000000 */
        /* <DEDUP_REMOVED lines=65> */
[----:B------:R-:W-:-:S02]  /*9cb0*/  USEL UR37, UR37, URZ, UP0 ;  /* 0x0000003f25257287 */ /* 0x000fc40008000000 */
[----:B------:R-:W-:Y:S01]  /*9cc0*/  ULOP3.LUT UR36, UR36, UR4, URZ, 0x3c, !UPT ;  /* 0x0000000424247292 */ /* 0x000fe2000f8e3c3f */
[----:B0-----:R-:W-:Y:S11]  /*9cd0*/  BAR.ARV 0xe, 0x100 ;  /* 0x0384000000007b1d */ /* 0x001ff60000002000 */
.L_x_4240:
        /* <DEDUP_REMOVED lines=22> */
[----:B0-----:R-:W-:Y:S01]  /*9e40*/  UMOV UR11, UR4 ;  /* 0x00000004000b7c82 */ /* 0x001fe20008000000 */
        /* <DEDUP_REMOVED lines=10> */
[----:B------:R-:W-:-:S04]  /*9ef0*/  UIADD3 UR4, UP0, UR4, UR12, URZ ;  /* 0x0000000c04047290 */ /* 0x000fc8000ff1e03f */
[----:B------:R-:W-:Y:S01]  /*9f00*/  UIADD3.X UR8, UR8, UR13, URZ, UP0, !UPT ;  /* 0x0000000d08087290 */ /* 0x000fe200087fe43f */
        /* <DEDUP_REMOVED lines=25> */
[----:B0-----:R-:W-:Y:S02]  /*a0a0*/  IADD3 R8, P0, R20, 0x60, RZ ;  /* 0x0000006014087810 */ /* 0x001fe40007f1e0ff */
        /* <DEDUP_REMOVED lines=8> */
[----:B0-----:R-:W-:Y:S01]  /*a130*/  IMAD.X R5, RZ, RZ, R21, P0 ;  /* 0x000000ffff057224 */ /* 0x001fe200000e0615 */
        /* <DEDUP_REMOVED lines=139> */
[----:B0-----:R-:W-:Y:S02]  /*a9f0*/  IMAD.U32 R4, RZ, RZ, UR10 ;  /* 0x0000000aff047e24 */ /* 0x001fe4000f8e00ff */
[----:B------:R-:W-:-:S05]  /*aa00*/  IMAD.U32 R5, RZ, RZ, UR11 ;  /* 0x0000000bff057e24 */ /* 0x000fca000f8e00ff */
[----:B------:R0:W2:Y:S02]  /*aa10*/  @P1 LDG.E R3, desc[UR50][R4.64] ;  /* 0x0000003204031981 */ /* 0x0000a4000c1e1900 */
[----:B0-----:R-:W-:Y:S01]  /*aa20*/  IMAD.U32 R4, RZ, RZ, UR4 ;  /* 0x00000004ff047e24 */ /* 0x001fe2000f8e00ff */
[----:B------:R-:W-:Y:S01]  /*aa30*/  UISETP.NE.AND UP0, UPT, UR9, URZ, UPT ;  /* 0x0000003f0900728c */ /* 0x000fe2000bf05270 */
[----:B------:R-:W-:Y:S01]  /*aa40*/  IMAD.U32 R5, RZ, RZ, UR8 ;  /* 0x00000008ff057e24 */ /* 0x000fe2000f8e00ff */
[----:B------:R-:W-:-:S04]  /*aa50*/  ULDC UR4, c[0x0][0xad4] ;  /* 0x0002b50000047ab9 */ /* 0x000fc80000000800 */
[----:B------:R1:W5:Y:S01]  /*aa60*/  @P0 LDG.E R0, desc[UR50][R4.64] ;  /* 0x0000003204000981 */ /* 0x000362000c1e1900 */
[----:B------:R-:W-:Y:S01]  /*aa70*/  ULDC UR8, c[0x0][0xa88] ;  /* 0x0002a20000087ab9 */ /* 0x000fe20000000800 */
[----:B------:R-:W-:Y:S02]  /*aa80*/  ULOP3.LUT UR43, UR43, 0xff, URZ, 0xc0, !UPT ;  /* 0x000000ff2b2b7892 */ /* 0x000fe4000f8ec03f */
[----:B------:R-:W-:Y:S01]  /*aa90*/  USEL UR10, UR9, UR4, UP0 ;  /* 0x00000004090a7287 */ /* 0x000fe20008000000 */
[----:B--2---:R-:W-:Y:S01]  /*aaa0*/  @P1 R2UR UR8, R3 ;  /* 0x00000000030812ca */ /* 0x004fe200000e0000 */
[----:B-1----:R-:W-:-:S14]  /*aab0*/  @P1 BRA `(.L_x_4290) ;  /* 0x0000000000181947 */ /* 0x002fdc0003800000 */
[----:B------:R-:W-:Y:S05]  /*aac0*/  @!P0 BRA `(.L_x_4290) ;  /* 0x0000000000148947 */ /* 0x000fea0003800000 */
[----:B------:R-:W2:Y:S04]  /*aad0*/  LDG.E R6, desc[UR50][R4.64] ;  /* 0x0000003204067981 */ /* 0x000ea8000c1e1900 */
[----:B------:R-:W3:Y:S01]  /*aae0*/  LDG.E R3, desc[UR50][R4.64+0x4] ;  /* 0x0000043204037981 */ /* 0x000ee2000c1e1900 */
[----:B--2---:R-:W-:Y:S02]  /*aaf0*/  R2UR UR4, R6 ;  /* 0x00000000060472ca */ /* 0x004fe400000e0000 */
[----:B---3--:R-:W-:-:S13]  /*ab00*/  R2UR UR8, R3 ;  /* 0x00000000030872ca */ /* 0x008fda00000e0000 */
[----:B------:R-:W-:-:S12]  /*ab10*/  UIADD3 UR8, -UR4, UR8, URZ ;  /* 0x0000000804087290 */ /* 0x000fd8000fffe13f */
.L_x_4290:
        /* <DEDUP_REMOVED lines=22> */
[----:B------:R-:W-:-:S04]  /*ac80*/  USEL UR42, UR42, URZ, !UP0 ;  /* 0x0000003f2a2a7287 */ /* 0x000fc8000c000000 */
[----:B------:R-:W-:Y:S01]  /*ac90*/  ULDC.64 UR14, c[0x0][UR19+0x228] ;  /* 0x00008a00130e7abb */ /* 0x000fe20008000a00 */
[----:B------:R-:W-:Y:S01]  /*aca0*/  ULDC.64 UR12, c[0x0][UR19+0x220] ;  /* 0x00008800130c7abb */ /* 0x000fe20008000a00 */
[----:B------:R-:W-:Y:S02]  /*acb0*/  UIMAD.WIDE.U32 UR20, UR14, UR16, URZ ;  /* 0x000000100e1472a5 */ /* 0x000fe4000f8e003f */
[----:B------:R-:W-:Y:S01]  /*acc0*/  UIMAD UR22, UR15, UR16, URZ ;  /* 0x000000100f1672a4 */ /* 0x000fe2000f8e023f */
[----:B0-----:R-:W-:Y:S01]  /*acd0*/  ISETP.NE.AND P0, PT, R0, 0x1, PT ;  /* 0x000000010000780c */ /* 0x001fe20003f05270 */
[----:B------:R-:W-:Y:S01]  /*ace0*/  UIMAD.WIDE.U32 UR14, UR12, UR41, URZ ;  /* 0x000000290c0e72a5 */ /* 0x000fe2000f8e003f */
[----:B------:R-:W-:Y:S01]  /*acf0*/  ULDC.64 UR10, c[0x0][UR19+0x218] ;  /* 0x00008600130a7abb */ /* 0x000fe20008000a00 */
[----:B------:R-:W-:Y:S02]  /*ad00*/  UIMAD UR41, UR13, UR41, URZ ;  /* 0x000000290d2972a4 */ /* 0x000fe4000f8e023f */
[----:B------:R-:W-:-:S02]  /*ad10*/  UIMAD.WIDE.U32 UR16, UR10, UR44, URZ ;  /* 0x0000002c0a1072a5 */ /* 0x000fc4000f8e003f */
[----:B------:R-:W-:Y:S02]  /*ad20*/  UIMAD UR10, UR11, UR44, URZ ;  /* 0x0000002c0b0a72a4 */ /* 0x000fe4000f8e023f */
[----:B------:R-:W-:Y:S02]  /*ad30*/  UIMAD UR41, UR12, UR42, UR41 ;  /* 0x0000002a0c2972a4 */ /* 0x000fe4000f8e0229 */
[----:B------:R-:W-:Y:S02]  /*ad40*/  UIADD3 UR22, UR21, UR22, URZ ;  /* 0x0000001615167290 */ /* 0x000fe4000fffe03f */
[----:B------:R-:W0:Y:S01]  /*ad50*/  @P0 LDC R4, c[0x0][0xbec] ;  /* 0x0002fb00ff040b82 */ /* 0x000e220000000800 */
[----:B------:R-:W-:Y:S02]  /*ad60*/  UIADD3 UR11, UR17, UR10, URZ ;  /* 0x0000000a110b7290 */ /* 0x000fe4000fffe03f */
[----:B------:R-:W-:Y:S02]  /*ad70*/  UIADD3 UR16, UP0, UP2, UR14, UR16, UR4 ;  /* 0x000000100e107290 */ /* 0x000fe4000fa1e004 */
[----:B------:R-:W-:Y:S01]  /*ad80*/  UIADD3 UR10, UR15, UR41, URZ ;  /* 0x000000290f0a7290 */ /* 0x000fe2000fffe03f */
[----:B------:R-:W-:-:S02]  /*ad90*/  IMAD.U32 R6, RZ, RZ, UR22 ;  /* 0x00000016ff067e24 */ /* 0x000fc4000f8e00ff */
[----:B------:R-:W1:Y:S01]  /*ada0*/  @P0 LDC R5, c[0x0][0xbf0] ;  /* 0x0002fc00ff050b82 */ /* 0x000e620000000800 */
[----:B------:R-:W-:Y:S01]  /*adb0*/  UIADD3.X UR10, UR10, UR11, UR18, UP0, UP2 ;  /* 0x0000000b0a0a7290 */ /* 0x000fe200087e4412 */
[----:B0-----:R-:W-:-:S05]  /*adc0*/  @P0 IMAD.HI.U32 R4, R9, R4, RZ ;  /* 0x0000000409040227 */ /* 0x001fca00078e00ff */
[----:B-1----:R-:W-:Y:S01]  /*add0*/  @P0 SHF.R.U32.HI R3, RZ, R5, R4 ;  /* 0x00000005ff030219 */ /* 0x002fe20000011604 */
[----:B------:R-:W-:-:S04]  /*ade0*/  IMAD.U32 R4, RZ, RZ, UR20 ;  /* 0x00000014ff047e24 */ /* 0x000fc8000f8e00ff */
[--C-:B------:R-:W-:Y:S01]  /*adf0*/  IMAD.MOV R7, RZ, RZ, -R3.reuse ;  /* 0x000000ffff077224 */ /* 0x100fe200078e0a03 */
[----:B------:R-:W-:Y:S02]  /*ae00*/  IADD3 R4, P0, P2, R3, UR16, R4 ;  /* 0x0000001003047c10 */ /* 0x000fe4000fa1e004 */
[----:B------:R-:W-:Y:S01]  /*ae10*/  SHF.R.S32.HI R3, RZ, 0x1f, R3 ;  /* 0x0000001fff037819 */ /* 0x000fe20000011403 */
[C---:B------:R-:W-:Y:S02]  /*ae20*/  IMAD R7, R0.reuse, R7, R9 ;  /* 0x0000000700077224 */ /* 0x040fe400078e0209 */
[----:B------:R-:W-:Y:S01]  /*ae30*/  IMAD R9, R0, UR8, RZ ;  /* 0x0000000800097c24 */ /* 0x000fe2000f8e02ff */
        /* <DEDUP_REMOVED lines=10> */
[----:B------:R-:W-:Y:S01]  /*aee0*/  LEA R8, P0, R4, UR10, 0x2 ;  /* 0x0000000a04087c11 */ /* 0x000fe2000f8010ff */
[----:B------:R-:W-:-:S03]  /*aef0*/  VIADD R0, R17, UR45 ;  /* 0x0000002d11007c36 */ /* 0x000fc60008000000 */
        /* <DEDUP_REMOVED lines=12> */
.L_x_4291:
[----:B------:R-:W-:Y:S05]  /*afc0*/  @P1 BRA `(.L_x_4292) ;  /* 0x0000001000601947 */ /* 0x000fea0003800000 */
[----:B------:R-:W1:Y:S01]  /*afd0*/  S2R R0, SR_TID.X ;  /* 0x0000000000007919 */ /* 0x000e620000002100 */
[----:B------:R-:W2:Y:S01]  /*afe0*/  LDC R82, c[0x0][0xbe8] ;  /* 0x0002fa00ff527b82 */ /* 0x000ea20000000800 */
[----:B------:R-:W-:Y:S01]  /*aff0*/  ULDC UR14, c[0x0][0xac8] ;  /* 0x0002b200000e7ab9 */ /* 0x000fe20000000800 */
[----:B------:R-:W-:Y:S01]  /*b000*/  ULDC.64 UR12, c[0x0][0xaa0] ;  /* 0x0002a800000c7ab9 */ /* 0x000fe20000000a00 */
[----:B-1----:R-:W-:-:S05]  /*b010*/  VIADD R0, R0, 0xffffff80 ;  /* 0xffffff8000007836 */ /* 0x002fca0000000000 */
[----:B------:R-:W-:-:S04]  /*b020*/  SHF.R.S32.HI R3, RZ, 0x1f, R0 ;  /* 0x0000001fff037819 */ /* 0x000fc80000011400 */
[----:B------:R-:W-:-:S04]  /*b030*/  LEA.HI R20, R3, R0, RZ, 0x3 ;  /* 0x0000000003147211 */ /* 0x000fc800078f18ff */
[----:B------:R-:W-:-:S05]  /*b040*/  SHF.R.S32.HI R3, RZ, 0x3, R20 ;  /* 0x00000003ff037819 */ /* 0x000fca0000011414 */
[----:B0-----:R-:W-:-:S04]  /*b050*/  IMAD R5, R3, 0x40, R2 ;  /* 0x0000004003057824 */ /* 0x001fc800078e0202 */
[----:B------:R-:W-:-:S03]  /*b060*/  IMAD.WIDE R14, R5, 0x2, R14 ;  /* 0x00000002050e7825 */ /* 0x000fc600078e020e */
[C---:B------:R-:W-:Y:S02]  /*b070*/  IADD3 R41, P2, R14.reuse, 0x7000, RZ ;  /* 0x000070000e297810 */ /* 0x040fe40007f5e0ff */
[C---:B------:R-:W-:Y:S02]  /*b080*/  IADD3 R33, P0, R14.reuse, 0x5000, RZ ;  /* 0x000050000e217810 */ /* 0x040fe40007f1e0ff */
[----:B------:R-:W-:Y:S02]  /*b090*/  LOP3.LUT R40, R41, 0x380, RZ, 0xc0, !PT ;  /* 0x0000038029287812 */ /* 0x000fe400078ec0ff */
[----:B------:R-:W-:Y:S02]  /*b0a0*/  LOP3.LUT R32, R33, 0x380, RZ, 0xc0, !PT ;  /* 0x0000038021207812 */ /* 0x000fe400078ec0ff */
[----:B------:R-:W-:Y:S02]  /*b0b0*/  IADD3 R37, P1, R14, 0x6000, RZ ;  /* 0x000060000e257810 */ /* 0x000fe40007f3e0ff */
[----:B------:R-:W-:-:S02]  /*b0c0*/  SHF.R.U64 R40, R40, 0x3, RZ ;  /* 0x0000000328287819 */ /* 0x000fc400000012ff */
[----:B------:R-:W-:Y:S02]  /*b0d0*/  SHF.R.U64 R32, R32, 0x3, RZ ;  /* 0x0000000320207819 */ /* 0x000fe400000012ff */
[----:B------:R-:W-:Y:S02]  /*b0e0*/  LOP3.LUT R36, R37, 0x380, RZ, 0xc0, !PT ;  /* 0x0000038025247812 */ /* 0x000fe400078ec0ff */
[----:B------:R-:W-:Y:S01]  /*b0f0*/  LOP3.LUT R40, R40, R41, RZ, 0x3c, !PT ;  /* 0x0000002928287212 */ /* 0x000fe200078e3cff */
[--C-:B------:R-:W-:Y:S01]  /*b100*/  IMAD.X R41, RZ, RZ, R15.reuse, P2 ;  /* 0x000000ffff297224 */ /* 0x100fe200010e060f */
[----:B------:R-:W-:Y:S01]  /*b110*/  LOP3.LUT R32, R32, R33, RZ, 0x3c, !PT ;  /* 0x0000002120207212 */ /* 0x000fe200078e3cff */
[--C-:B------:R-:W-:Y:S01]  /*b120*/  IMAD.X R33, RZ, RZ, R15.reuse, P0 ;  /* 0x000000ffff217224 */ /* 0x100fe200000e060f */
[----:B------:R-:W-:Y:S02]  /*b130*/  IADD3 R69, P2, R14, 0xe000, RZ ;  /* 0x0000e0000e457810 */ /* 0x000fe40007f5e0ff */
[----:B------:R-:W-:Y:S01]  /*b140*/  SHF.R.U64 R36, R36, 0x3, RZ ;  /* 0x0000000324247819 */ /* 0x000fe200000012ff */
[----:B------:R-:W-:Y:S01]  /*b150*/  UIMAD UR18, UR18, UR12, URZ ;  /* 0x0000000c121272a4 */ /* 0x000fe2000f8e023f */
[----:B------:R-:W-:Y:S01]  /*b160*/  IADD3 R61, P0, R14, 0xc000, RZ ;  /* 0x0000c0000e3d7810 */ /* 0x000fe20007f1e0ff */
[----:B------:R-:W-:Y:S01]  /*b170*/  UIMAD.WIDE.U32 UR10, UR4, UR12, URZ ;  /* 0x0000000c040a72a5 */ /* 0x000fe2000f8e003f */
[----:B------:R-:W-:Y:S01]  /*b180*/  LOP3.LUT R68, R69, 0x380, RZ, 0xc0, !PT ;  /* 0x0000038045447812 */ /* 0x000fe200078ec0ff */
[----:B------:R-:W-:Y:S01]  /*b190*/  VIADD R89, R2, 0xc0 ;  /* 0x000000c002597836 */ /* 0x000fe20000000000 */
[----:B------:R-:W-:Y:S01]  /*b1a0*/  LOP3.LUT R36, R36, R37, RZ, 0x3c, !PT ;  /* 0x0000002524247212 */ /* 0x000fe200078e3cff */
[----:B------:R-:W-:Y:S01]  /*b1b0*/  IMAD.X R37, RZ, RZ, R15, P1 ;  /* 0x000000ffff257224 */ /* 0x000fe200008e060f */
[----:B------:R-:W-:Y:S01]  /*b1c0*/  LOP3.LUT R60, R61, 0x380, RZ, 0xc0, !PT ;  /* 0x000003803d3c7812 */ /* 0x000fe200078ec0ff */
[----:B------:R-:W-:Y:S01]  /*b1d0*/  VIADD R87, R2, 0x100 ;  /* 0x0000010002577836 */ /* 0x000fe20000000000 */
[----:B------:R-:W-:Y:S01]  /*b1e0*/  IADD3 R65, P1, R14, 0xd000, RZ ;  /* 0x0000d0000e417810 */ /* 0x000fe20007f3e0ff */
[----:B------:R-:W-:Y:S01]  /*b1f0*/  VIADD R91, R2, 0x140 ;  /* 0x00000140025b7836 */ /* 0x000fe20000000000 */
[----:B------:R-:W-:-:S02]  /*b200*/  SHF.R.U64 R68, R68, 0x3, RZ ;  /* 0x0000000344447819 */ /* 0x000fc400000012ff */
[----:B------:R-:W-:Y:S02]  /*b210*/  IADD3 R9, P3, R14, 0x1000, RZ ;  /* 0x000010000e097810 */ /* 0x000fe40007f7e0ff */
[----:B------:R-:W-:Y:S02]  /*b220*/  LOP3.LUT R77, R20, 0xfffffff8, RZ, 0xc0, !PT ;  /* 0xfffffff8144d7812 */ /* 0x000fe400078ec0ff */
[C---:B------:R-:W-:Y:S02]  /*b230*/  IADD3 R13, P4, R14.reuse, 0x2000, RZ ;  /* 0x000020000e0d7810 */ /* 0x040fe40007f9e0ff */
[C---:B------:R-:W-:Y:S02]  /*b240*/  IADD3 R25, P5, R14.reuse, 0x3000, RZ ;  /* 0x000030000e197810 */ /* 0x040fe40007fbe0ff */
[----:B------:R-:W-:Y:S01]  /*b250*/  IADD3 R29, P6, R14, 0x4000, RZ ;  /* 0x000040000e1d7810 */ /* 0x000fe20007fde0ff */
[----:B------:R-:W-:Y:S01]  /*b260*/  UIMAD UR18, UR4, UR13, UR18 ;  /* 0x0000000d041272a4 */ /* 0x000fe2000f8e0212 */
[----:B------:R-:W-:Y:S01]  /*b270*/  SHF.R.U64 R60, R60, 0x3, RZ ;  /* 0x000000033c3c7819 */ /* 0x000fe200000012ff */
[----:B------:R-:W-:Y:S01]  /*b280*/  VIADD R95, R2, 0x180 ;  /* 0x00000180025f7836 */ /* 0x000fe20000000000 */
[----:B------:R-:W-:Y:S01]  /*b290*/  LOP3.LUT R64, R65, 0x380, RZ, 0xc0, !PT ;  /* 0x0000038041407812 */ /* 0x000fe200078ec0ff */
[----:B------:R-:W-:Y:S01]  /*b2a0*/  ULDC.64 UR12, c[0x0][0xae8] ;  /* 0x0002ba00000c7ab9 */ /* 0x000fe20000000a00 */
[----:B------:R-:W-:Y:S01]  /*b2b0*/  LOP3.LUT R68, R68, R69, RZ, 0x3c, !PT ;  /* 0x0000004544447212 */ /* 0x000fe200078e3cff */
[--C-:B------:R-:W-:Y:S01]  /*b2c0*/  IMAD.X R69, RZ, RZ, R15.reuse, P2 ;  /* 0x000000ffff457224 */ /* 0x100fe200010e060f */
[----:B------:R-:W-:Y:S01]  /*b2d0*/  LOP3.LUT R60, R60, R61, RZ, 0x3c, !PT ;  /* 0x0000003d3c3c7212 */ /* 0x000fe200078e3cff */
[----:B------:R-:W-:Y:S01]  /*b2e0*/  IMAD.X R61, RZ, RZ, R15, P0 ;  /* 0x000000ffff3d7224 */ /* 0x000fe200000e060f */
[----:B--2---:R-:W-:Y:S01]  /*b2f0*/  ISETP.NE.AND P2, PT, R82, 0x1, PT ;  /* 0x000000015200780c */ /* 0x004fe20003f45270 */
[----:B------:R-:W5:Y:S01]  /*b300*/  LD.E.128 R32, desc[UR50][R32.64] ;  /* 0x0000003220207980 */ /* 0x000f62000c101d00 */
[----:B------:R-:W-:-:S02]  /*b310*/  SHF.R.U64 R64, R64, 0x3, RZ ;  /* 0x0000000340407819 */ /* 0x000fc400000012ff */
[----:B------:R-:W-:Y:S01]  /*b320*/  ISETP.GE.AND P0, PT, R192, UR14, PT ;  /* 0x0000000ec0007c0c */ /* 0x000fe2000bf06270 */
[----:B------:R-:W5:Y:S01]  /*b330*/  LD.E.128 R36, desc[UR50][R36.64] ;  /* 0x0000003224247980 */ /* 0x000f62000c101d00 */
[----:B------:R-:W-:Y:S01]  /*b340*/  LOP3.LUT R64, R64, R65, RZ, 0x3c, !PT ;  /* 0x0000004140407212 */ /* 0x000fe200078e3cff */
[----:B------:R-:W-:Y:S01]  /*b350*/  IMAD.X R65, RZ, RZ, R15, P1 ;  /* 0x000000ffff417224 */ /* 0x000fe200008e060f */
[----:B------:R-:W-:Y:S01]  /*b360*/  SEL R76, RZ, 0xffffffff, P0 ;  /* 0xffffffffff4c7807 */ /* 0x000fe20000000000 */
[----:B------:R-:W5:Y:S01]  /*b370*/  LD.E.128 R40, desc[UR50][R40.64] ;  /* 0x0000003228287980 */ /* 0x000f62000c101d00 */
[----:B------:R-:W-:Y:S02]  /*b380*/  ISETP.GE.AND P1, PT, R2, UR14, PT ;  /* 0x0000000e02007c0c */ /* 0x000fe4000bf26270 */
[----:B------:R-:W-:Y:S01]  /*b390*/  LOP3.LUT R8, R9, 0x380, RZ, 0xc0, !PT ;  /* 0x0000038009087812 */ /* 0x000fe200078ec0ff */
[----:B------:R-:W-:Y:S01]  /*b3a0*/  IMAD.SHL.U32 R76, R76, 0x2, RZ ;  /* 0x000000024c4c7824 */ /* 0x000fe200078e00ff */
[----:B------:R-:W-:Y:S01]  /*b3b0*/  SEL R21, RZ, 0x1, P1 ;  /* 0x00000001ff157807 */ /* 0x000fe20000800000 */
[----:B------:R-:W0:Y:S01]  /*b3c0*/  @P2 LDC R79, c[0x0][0xbec] ;  /* 0x0002fb00ff4f2b82 */ /* 0x000e220000000800 */
[----:B------:R-:W-:-:S02]  /*b3d0*/  ISETP.GE.AND P0, PT, R187, UR14, PT ;  /* 0x0000000ebb007c0c */ /* 0x000fc4000bf06270 */
[----:B------:R-:W-:Y:S02]  /*b3e0*/  LOP3.LUT R12, R13, 0x380, RZ, 0xc0, !PT ;  /* 0x000003800d0c7812 */ /* 0x000fe400078ec0ff */
[----:B------:R-:W-:Y:S02]  /*b3f0*/  LOP3.LUT R24, R25, 0x380, RZ, 0xc0, !PT ;  /* 0x0000038019187812 */ /* 0x000fe400078ec0ff */
[----:B------:R-:W-:Y:S01]  /*b400*/  LOP3.LUT R28, R29, 0x380, RZ, 0xc0, !PT ;  /* 0x000003801d1c7812 */ /* 0x000fe200078ec0ff */
[----:B------:R-:W1:Y:S01]  /*b410*/  @P2 LDC R81, c[0x0][0xbf0] ;  /* 0x0002fc00ff512b82 */ /* 0x000e620000000800 */
[----:B------:R-:W-:Y:S01]  /*b420*/  SHF.R.U64 R8, R8, 0x3, RZ ;  /* 0x0000000308087819 */ /* 0x000fe200000012ff */
[----:B------:R-:W-:Y:S01]  /*b430*/  UIADD3 UR11, UR11, UR18, URZ ;  /* 0x000000120b0b7290 */ /* 0x000fe2000fffe03f */
[----:B------:R-:W-:Y:S01]  /*b440*/  LOP3.LUT R21, R76, 0x2, R21, 0xe2, !PT ;  /* 0x000000024c157812 */ /* 0x000fe200078ee215 */
[----:B------:R-:W-:Y:S01]  /*b450*/  IMAD.IADD R76, R0, 0x1, -R77 ;  /* 0x00000001004c7824 */ /* 0x000fe200078e0a4d */
[----:B------:R-:W-:Y:S01]  /*b460*/  SEL R0, RZ, 0xffffffff, P0 ;  /* 0xffffffffff007807 */ /* 0x000fe20000000000 */
[----:B------:R-:W-:Y:S01]  /*b470*/  USHF.R.S32.HI UR4, URZ, 0x1f, UR9 ;  /* 0x0000001f3f047899 */ /* 0x000fe20008011409 */
[----:B------:R-:W-:Y:S01]  /*b480*/  LOP3.LUT R8, R8, R9, RZ, 0x3c, !PT ;  /* 0x0000000908087212 */ /* 0x000fe200078e3cff */
[----:B------:R-:W-:Y:S01]  /*b490*/  IMAD.X R9, RZ, RZ, R15, P3 ;  /* 0x000000ffff097224 */ /* 0x000fe200018e060f */
[----:B------:R-:W-:Y:S01]  /*b4a0*/  IADD3 R45, P3, R14, 0x8000, RZ ;  /* 0x000080000e2d7810 */ /* 0x000fe20007f7e0ff */
[----:B------:R-:W-:Y:S01]  /*b4b0*/  IMAD.SHL.U32 R0, R0, 0x4, RZ ;  /* 0x0000000400007824 */ /* 0x000fe200078e00ff */
[----:B------:R-:W-:Y:S01]  /*b4c0*/  SHF.R.U64 R12, R12, 0x3, RZ ;  /* 0x000000030c0c7819 */ /* 0x000fe200000012ff */
[----:B------:R-:W5:Y:S01]  /*b4d0*/  LD.E.128 R60, desc[UR50][R60.64] ;  /* 0x000000323c3c7980 */ /* 0x000f62000c101d00 */
[----:B------:R-:W-:-:S02]  /*b4e0*/  LOP3.LUT R44, R45, 0x380, RZ, 0xc0, !PT ;  /* 0x000003802d2c7812 */ /* 0x000fc400078ec0ff */
[----:B------:R-:W-:Y:S01]  /*b4f0*/  LOP3.LUT R21, R0, 0x4, R21, 0xe2, !PT ;  /* 0x0000000400157812 */ /* 0x000fe200078ee215 */
[----:B------:R-:W-:Y:S01]  /*b500*/  IMAD R0, R76, 0x20, R3 ;  /* 0x000000204c007824 */ /* 0x000fe200078e0203 */
[----:B------:R-:W-:Y:S01]  /*b510*/  SHF.R.U64 R24, R24, 0x3, RZ ;  /* 0x0000000318187819 */ /* 0x000fe200000012ff */
[----:B------:R-:W5:Y:S01]  /*b520*/  LD.E.128 R64, desc[UR50][R64.64] ;  /* 0x0000003240407980 */ /* 0x000f62000c101d00 */
[----:B------:R-:W-:Y:S02]  /*b530*/  SHF.R.U64 R28, R28, 0x3, RZ ;  /* 0x000000031c1c7819 */ /* 0x000fe400000012ff */
[----:B------:R-:W-:Y:S01]  /*b540*/  SHF.R.U64 R44, R44, 0x3, RZ ;  /* 0x000000032c2c7819 */ /* 0x000fe200000012ff */
[----:B------:R-:W-:Y:S01]  /*b550*/  UIMAD.WIDE.U32 UR10, UR44, UR12, UR10 ;  /* 0x0000000c2c0a72a5 */ /* 0x000fe2000f8e000a */
[----:B------:R-:W-:Y:S01]  /*b560*/  ISETP.GE.AND P1, PT, R89, UR14, PT ;  /* 0x0000000e59007c0c */ /* 0x000fe2000bf26270 */
[----:B------:R-:W-:Y:S01]  /*b570*/  VIADD R80, R0, UR45 ;  /* 0x0000002d00507c36 */ /* 0x000fe20008000000 */
        /* <DEDUP_REMOVED lines=9> */
[----:B------:R-:W-:Y:S01]  /*b610*/  UIMAD UR11, UR44, UR13, UR11 ;  /* 0x0000000d2c0b72a4 */ /* 0x000fe2000f8e020b */
[----:B------:R-:W-:Y:S01]  /*b620*/  IADD3 R53, P5, R14, 0xa000, RZ ;  /* 0x0000a0000e357810 */ /* 0x000fe20007fbe0ff */
[----:B0-----:R-:W-:Y:S01]  /*b630*/  @P2 IMAD.HI.U32 R0, R80, R79, RZ ;  /* 0x0000004f50002227 */ /* 0x001fe200078e00ff */
[C---:B------:R-:W-:Y:S01]  /*b640*/  IADD3 R57, P6, R14.reuse, 0xb000, RZ ;  /* 0x0000b0000e397810 */ /* 0x040fe20007fde0ff */
[----:B------:R-:W-:Y:S01]  /*b650*/  ULDC.64 UR12, c[0x0][0xaf0] ;  /* 0x0002bc00000c7ab9 */ /* 0x000fe20000000a00 */
[----:B------:R-:W-:Y:S01]  /*b660*/  IADD3 R7, P3, R14, 0xf000, RZ ;  /* 0x0000f0000e077810 */ /* 0x000fe20007f7e0ff */
[----:B------:R-:W5:Y:S01]  /*b670*/  LD.E.128 R8, desc[UR50][R8.64] ;  /* 0x0000003208087980 */ /* 0x000f62000c101d00 */
[----:B------:R-:W-:Y:S01]  /*b680*/  SEL R20, RZ, 0xffffffff, P1 ;  /* 0xffffffffff147807 */ /* 0x000fe20000800000 */
[----:B------:R-:W-:Y:S01]  /*b690*/  UIMAD UR4, UR4, UR12, URZ ;  /* 0x0000000c040472a4 */ /* 0x000fe2000f8e023f */
[----:B------:R-:W-:-:S02]  /*b6a0*/  ISETP.GE.AND P0, PT, R87, UR14, PT ;  /* 0x0000000e57007c0c */ /* 0x000fc4000bf06270 */
[----:B------:R-:W-:Y:S01]  /*b6b0*/  LOP3.LUT R5, R14, 0x380, RZ, 0xc0, !PT ;  /* 0x000003800e057812 */ /* 0x000fe200078ec0ff */
[----:B------:R-:W-:Y:S01]  /*b6c0*/  IMAD.MOV.U32 R77, RZ, RZ, R80 ;  /* 0x000000ffff4d7224 */ /* 0x000fe200078e0050 */
[----:B------:R-:W-:Y:S01]  /*b6d0*/  LOP3.LUT R48, R49, 0x380, RZ, 0xc0, !PT ;  /* 0x0000038031307812 */ /* 0x000fe200078ec0ff */
[----:B------:R-:W5:Y:S01]  /*b6e0*/  LD.E.128 R24, desc[UR50][R24.64] ;  /* 0x0000003218187980 */ /* 0x000f62000c101d00 */
[----:B------:R-:W-:Y:S02]  /*b6f0*/  LOP3.LUT R52, R53, 0x380, RZ, 0xc0, !PT ;  /* 0x0000038035347812 */ /* 0x000fe400078ec0ff */
[----:B------:R-:W-:Y:S01]  /*b700*/  LOP3.LUT R56, R57, 0x380, RZ, 0xc0, !PT ;  /* 0x0000038039387812 */ /* 0x000fe200078ec0ff */
[----:B------:R-:W-:Y:S01]  /*b710*/  IMAD.SHL.U32 R76, R20, 0x8, RZ ;  /* 0x00000008144c7824 */ /* 0x000fe200078e00ff */
[----:B------:R-:W-:Y:S01]  /*b720*/  LOP3.LUT R6, R7, 0x380, RZ, 0xc0, !PT ;  /* 0x0000038007067812 */ /* 0x000fe200078ec0ff */
[----:B------:R-:W-:Y:S01]  /*b730*/  UIMAD.WIDE.U32 UR10, UR9, UR12, UR10 ;  /* 0x0000000c090a72a5 */ /* 0x000fe2000f8e000a */
[----:B------:R-:W-:Y:S01]  /*b740*/  SEL R20, RZ, 0xffffffff, P0 ;  /* 0xffffffffff147807 */ /* 0x000fe20000000000 */
[----:B------:R-:W-:Y:S01]  /*b750*/  UIMAD UR4, UR9, UR13, UR4 ;  /* 0x0000000d090472a4 */ /* 0x000fe2000f8e0204 */
[----:B-1----:R-:W-:Y:S01]  /*b760*/  @P2 SHF.R.U32.HI R77, RZ, R81, R0 ;  /* 0x00000051ff4d2219 */ /* 0x002fe20000011600 */
[----:B------:R-:W-:Y:S01]  /*b770*/  IMAD.X R73, RZ, RZ, R15, P3 ;  /* 0x000000ffff497224 */ /* 0x000fe200018e060f */
[----:B------:R-:W-:Y:S01]  /*b780*/  SHF.R.U64 R48, R48, 0x3, RZ ;  /* 0x0000000330307819 */ /* 0x000fe200000012ff */
        /* <DEDUP_REMOVED lines=8> */
[----:B------:R-:W-:Y:S01]  /*b810*/  IMAD.SHL.U32 R83, R20, 0x10, RZ ;  /* 0x0000001014537824 */ /* 0x000fe200078e00ff */
[--C-:B------:R-:W-:Y:S01]  /*b820*/  SHF.R.S32.HI R78, RZ, 0x1f, R77.reuse ;  /* 0x0000001fff4e7819 */ /* 0x100fe2000001144d */
[----:B------:R-:W-:Y:S01]  /*b830*/  IMAD.MOV R79, RZ, RZ, -R77 ;  /* 0x000000ffff4f7224 */ /* 0x000fe200078e0a4d */
        /* <DEDUP_REMOVED lines=10> */
[----:B------:R-:W-:Y:S01]  /*b8e0*/  LOP3.LUT R72, R6, R7, RZ, 0x3c, !PT ;  /* 0x0000000706487212 */ /* 0x000fe200078e3cff */
[----:B------:R-:W-:Y:S01]  /*b8f0*/  IMAD.U32 R21, RZ, RZ, UR11 ;  /* 0x0000000bff157e24 */ /* 0x000fe2000f8e00ff */
[----:B------:R-:W-:Y:S01]  /*b900*/  ULDC.64 UR10, c[0x0][0xae0] ;  /* 0x0002b800000a7ab9 */ /* 0x000fe20000000a00 */
[----:B------:R-:W-:Y:S01]  /*b910*/  SEL R0, RZ, 0xffffffff, P0 ;  /* 0xffffffffff007807 */ /* 0x000fe20000000000 */
[----:B------:R-:W-:Y:S01]  /*b920*/  IMAD R79, R82, R79, R80 ;  /* 0x0000004f524f7224 */ /* 0x000fe200078e0250 */
[----:B------:R-:W5:Y:S01]  /*b930*/  LD.E.128 R4, desc[UR50][R4.64] ;  /* 0x0000003204047980 */ /* 0x000f62000c101d00 */
[----:B------:R-:W-:Y:S01]  /*b940*/  IMAD R78, R78, UR10, RZ ;  /* 0x0000000a4e4e7c24 */ /* 0x000fe2000f8e02ff */
[----:B------:R-:W-:Y:S01]  /*b950*/  LOP3.LUT R76, R83, 0x10, R76, 0xe2, !PT ;  /* 0x00000010534c7812 */ /* 0x000fe200078ee24c */
[----:B------:R-:W-:Y:S01]  /*b960*/  IMAD.U32 R21, RZ, RZ, UR4 ;  /* 0x00000004ff157e24 */ /* 0x000fe2000f8e00ff */
[----:B------:R-:W5:Y:S01]  /*b970*/  LD.E.128 R12, desc[UR50][R12.64] ;  /* 0x000000320c0c7980 */ /* 0x000f62000c101d00 */
[----:B------:R-:W-:Y:S01]  /*b980*/  IMAD.SHL.U32 R83, R0, 0x20, RZ ;  /* 0x0000002000537824 */ /* 0x000fe200078e00ff */
[----:B------:R-:W-:Y:S01]  /*b990*/  ISETP.GE.AND P0, PT, R95, UR14, PT ;  /* 0x0000000e5f007c0c */ /* 0x000fe2000bf06270 */
[----:B------:R-:W-:Y:S01]  /*b9a0*/  IMAD R81, R77, UR11, R78 ;  /* 0x0000000b4d517c24 */ /* 0x000fe2000f8e024e */
[----:B------:R-:W5:Y:S01]  /*b9b0*/  LD.E.128 R48, desc[UR50][R48.64] ;  /* 0x0000003230307980 */ /* 0x000f62000c101d00 */
[----:B------:R-:W-:-:S03]  /*b9c0*/  SHF.R.S32.HI R78, RZ, 0x1f, R79 ;  /* 0x0000001fff4e7819 */ /* 0x000fc6000001144f */
[----:B------:R-:W5:Y:S01]  /*b9d0*/  LD.E.128 R52, desc[UR50][R52.64] ;  /* 0x0000003234347980 */ /* 0x000f62000c101d00 */
[----:B------:R-:W-:Y:S01]  /*b9e0*/  IMAD.WIDE.U32 R20, R77, UR10, R20 ;  /* 0x0000000a4d147c25 */ /* 0x000fe2000f8e0014 */
[----:B------:R-:W-:Y:S02]  /*b9f0*/  ULDC.64 UR10, c[0x0][0xad8] ;  /* 0x0002b600000a7ab9 */ /* 0x000fe40000000a00 */
        /* <DEDUP_REMOVED lines=11> */
[----:B------:R-:W-:Y:S01]  /*bab0*/  IMAD.IADD R21, R21, 0x1, R81 ;  /* 0x0000000115157824 */ /* 0x000fe200078e0251 */
[----:B------:R-:W-:Y:S01]  /*bac0*/  SEL R77, RZ, 0x40, P0 ;  /* 0x00000040ff4d7807 */ /* 0x000fe20000000000 */
[----:B------:R-:W-:Y:S01]  /*bad0*/  IMAD R78, R78, UR10, RZ ;  /* 0x0000000a4e4e7c24 */ /* 0x000fe2000f8e02ff */
[----:B------:R-:W-:Y:S01]  /*bae0*/  ISETP.GE.AND P0, PT, R97, UR14, PT ;  /* 0x0000000e61007c0c */ /* 0x000fe2000bf06270 */
[----:B------:R-:W-:-:S02]  /*baf0*/  IMAD R93, R82, UR8, RZ ;  /* 0x00000008525d7c24 */ /* 0x000fc4000f8e02ff */
[----:B------:R-:W-:Y:S01]  /*bb00*/  VIADD R90, R3, UR45 ;  /* 0x0000002d035a7c36 */ /* 0x000fe20008000000 */
        /* <DEDUP_REMOVED lines=12> */
[----:B0-----:R0:W1:Y:S02]  /*bbd0*/  SHFL.IDX PT, R20, R86, RZ, 0x181f ;  /* 0x00181fff56147589 */ /* 0x00106400000e0000 */
[----:B------:R-:W-:Y:S02]  /*bbe0*/  SYNCS.ARRIVE.TRANS64.RED.A1T0 RZ, [UR4], RZ ;  /* 0x000000ffffff79a7 */ /* 0x000fe40008100404 */
        /* <DEDUP_REMOVED lines=11> */
[-C--:B-1----:R-:W-:Y:S01]  /*bca0*/  @!P1 LEA R76, P2, R192, R20.reuse, 0x1 ;  /* 0x00000014c04c9211 */ /* 0x082fe200078408ff */
[----:B--2---:R-:W-:Y:S02]  /*bcb0*/  @!P0 IMAD.WIDE R78, R2, 0x2, R20 ;  /* 0x00000002024e8825 */ /* 0x004fe400078e0214 */
[----:B------:R-:W-:Y:S02]  /*bcc0*/  @!P4 LEA R80, P5, R187, R20, 0x1 ;  /* 0x00000014bb50c211 */ /* 0x000fe400078a08ff */
[----:B------:R-:W-:Y:S01]  /*bcd0*/  @!P1 LEA.HI.X R77, R192, R21, R152, 0x1, P2 ;  /* 0x00000015c04d9211 */ /* 0x000fe200010f0c98 */
[----:B-----5:R1:W-:Y:S01]  /*bce0*/  @!P0 ST.E.128 desc[UR50][R78.64], R4 ;  /* 0x000000044e008985 */ /* 0x0203e2000c101d32 */
[----:B------:R-:W-:Y:S02]  /*bcf0*/  ISETP.GE.AND P2, PT, R87, UR14, PT ;  /* 0x0000000e57007c0c */ /* 0x000fe4000bf46270 */
[----:B------:R-:W-:Y:S01]  /*bd00*/  LOP3.LUT P0, RZ, R0, 0x40, RZ, 0xc0, !PT ;  /* 0x0000004000ff7812 */ /* 0x000fe2000780c0ff */
[----:B------:R2:W-:Y:S01]  /*bd10*/  @!P1 ST.E.128 desc[UR50][R76.64], R12 ;  /* 0x0000000c4c009985 */ /* 0x0005e2000c101d32 */
[----:B------:R-:W-:-:S02]  /*bd20*/  ISETP.GE.AND P1, PT, R91, UR14, PT ;  /* 0x0000000e5b007c0c */ /* 0x000fc4000bf26270 */
[-C--:B------:R-:W-:Y:S02]  /*bd30*/  @!P3 LEA R82, P6, R89, R20.reuse, 0x1 ;  /* 0x000000145952b211 */ /* 0x080fe400078c08ff */
[-C--:B------:R-:W-:Y:S02]  /*bd40*/  @!P4 LEA.HI.X R81, R187, R21.reuse, R81, 0x1, P5 ;  /* 0x00000015bb51c211 */ /* 0x080fe400028f0c51 */
[-C--:B------:R-:W-:Y:S02]  /*bd50*/  @!P3 LEA.HI.X R83, R89, R21.reuse, R83, 0x1, P6 ;  /* 0x000000155953b211 */ /* 0x080fe400030f0c53 */
[----:B------:R-:W-:Y:S01]  /*bd60*/  LOP3.LUT P6, RZ, R3, 0x80, RZ, 0xc0, !PT ;  /* 0x0000008003ff7812 */ /* 0x000fe200078cc0ff */
[----:B------:R3:W-:Y:S01]  /*bd70*/  @!P4 ST.E.128 desc[UR50][R80.64], R28 ;  /* 0x0000001c5000c985 */ /* 0x0007e2000c101d32 */
[C---:B------:R-:W-:Y:S02]  /*bd80*/  @!P2 LEA R84, P5, R87.reuse, R20, 0x1 ;  /* 0x000000145754a211 */ /* 0x040fe400078a08ff */
[----:B-1----:R-:W-:Y:S01]  /*bd90*/  SHF.R.S32.HI R5, RZ, 0x1f, R91 ;  /* 0x0000001fff057819 */ /* 0x002fe2000001145b */
        /* <DEDUP_REMOVED lines=14> */
.L_x_4294:
[----:B------:R-:W-:Y:S05]  /*be80*/  BSYNC B1 ;  /* 0x0000000000017941 */ /* 0x000fea0003800000 */
.L_x_4293:
        /* <DEDUP_REMOVED lines=9> */
[----:B------:R-:W-:Y:S02]  /*bf20*/  ISETP.GE.AND P1, PT, R87, UR14, PT ;  /* 0x0000000e57007c0c */ /* 0x000fe4000bf26270 */
[----:B------:R-:W-:-:S02]  /*bf30*/  SHF.R.S32.HI R15, RZ, 0x1f, R187 ;  /* 0x0000001fff0f7819 */ /* 0x000fc400000114bb */
[----:B--2---:R-:W-:Y:S01]  /*bf40*/  SHF.R.S32.HI R21, RZ, 0x1f, R89 ;  /* 0x0000001fff157819 */ /* 0x004fe20000011459 */
[----:B0---4-:R-:W-:Y:S02]  /*bf50*/  @!P0 IMAD.WIDE R6, R2, 0x2, R4 ;  /* 0x0000000202068825 */ /* 0x011fe400078e0204 */
[CC--:B------:R-:W-:Y:S02]  /*bf60*/  @!P4 LEA R12, P5, R192.reuse, R4.reuse, 0x1 ;  /* 0x00000004c00cc211 */ /* 0x0c0fe400078a08ff */
[-C--:B------:R-:W-:Y:S01]  /*bf70*/  @!P3 LEA R14, P6, R187, R4.reuse, 0x1 ;  /* 0x00000004bb0eb211 */ /* 0x080fe200078c08ff */
[----:B------:R0:W-:Y:S01]  /*bf80*/  @!P0 ST.E.128 desc[UR50][R6.64], R8 ;  /* 0x0000000806008985 */ /* 0x0001e2000c101d32 */
[----:B------:R-:W-:Y:S02]  /*bf90*/  ISETP.GE.AND P0, PT, R91, UR14, PT ;  /* 0x0000000e5b007c0c */ /* 0x000fe4000bf06270 */
[----:B------:R-:W-:Y:S02]  /*bfa0*/  @!P4 LEA.HI.X R13, R192, R5, R152, 0x1, P5 ;  /* 0x00000005c00dc211 */ /* 0x000fe400028f0c98 */
[----:B-1----:R-:W-:-:S02]  /*bfb0*/  @!P2 LEA R20, P5, R89, R4, 0x1 ;  /* 0x000000045914a211 */ /* 0x002fc400078a08ff */
        /* <DEDUP_REMOVED lines=25> */
.L_x_4292:
        /* <DEDUP_REMOVED lines=44> */
[----:B------:R-:W-:Y:S01]  /*c410*/  UIADD3 UR4, UR40, 0x28c20, URZ ;  /* 0x00028c2028047890 */ /* 0x000fe2000fffe03f */
[----:B------:R-:W-:Y:S01]  /*c420*/  IMAD R7, R7, UR14, R4 ;  /* 0x0000000e07077c24 */ /* 0x000fe2000f8e0204 */
[----:B------:R-:W-:Y:S01]  /*c430*/  SHF.R.S32.HI R162, RZ, 0x1f, R209 ;  /* 0x0000001fffa27819 */ /* 0x000fe200000114d1 */
[----:B------:R-:W-:Y:S01]  /*c440*/  IMAD R0, R0, UR12, RZ ;  /* 0x0000000c00007c24 */ /* 0x000fe2000f8e02ff */
[----:B------:R-:W-:Y:S01]  /*c450*/  UPRMT UR4, URZ, 0x654, UR4 ;  /* 0x000006543f047896 */ /* 0x000fe20008000004 */
[----:B------:R-:W-:Y:S01]  /*c460*/  IMAD.U32 R4, RZ, RZ, UR10 ;  /* 0x0000000aff047e24 */ /* 0x000fe2000f8e00ff */
[----:B------:R-:W-:Y:S01]  /*c470*/  ULDC.64 UR10, c[0x0][0xb28] ;  /* 0x0002ca00000a7ab9 */ /* 0x000fe20000000a00 */
[C---:B------:R-:W-:Y:S01]  /*c480*/  IMAD R9, R3.reuse, UR13, R0 ;  /* 0x0000000d03097c24 */ /* 0x040fe2000f8e0200 */
[----:B------:R-:W-:Y:S01]  /*c490*/  SHF.R.S32.HI R0, RZ, 0x1f, R7 ;  /* 0x0000001fff007819 */ /* 0x000fe20000011407 */
[----:B------:R-:W-:Y:S01]  /*c4a0*/  IMAD.WIDE.U32 R4, R3, UR12, R4 ;  /* 0x0000000c03047c25 */ /* 0x000fe2000f8e0004 */
[----:B------:R-:W-:-:S02]  /*c4b0*/  SHF.R.S32.HI R163, RZ, 0x1f, R210 ;  /* 0x0000001fffa37819 */ /* 0x000fc400000114d2 */
        /* <DEDUP_REMOVED lines=39> */
[----:B0-----:R-:W-:-:S04]  /*c730*/  @!P1 LEA R4, P2, R223, R12, 0x2 ;  /* 0x0000000cdf049211 */ /* 0x001fc800078410ff */
[----:B------:R-:W-:Y:S02]  /*c740*/  @!P1 LEA.HI.X R5, R223, R11, R174, 0x2, P2 ;  /* 0x0000000bdf059211 */ /* 0x000fe400010f14ae */
[----:B------:R-:W-:-:S03]  /*c750*/  ISETP.GE.AND P2, PT, R217, UR4, PT ;  /* 0x00000004d9007c0c */ /* 0x000fc6000bf46270 */
[----:B------:R0:W-:Y:S01]  /*c760*/  @!P1 ST.E.64 desc[UR50][R4.64], R28 ;  /* 0x0000001c04009985 */ /* 0x0001e2000c101b32 */
[----:B------:R-:W-:-:S03]  /*c770*/  ISETP.GE.AND P1, PT, R218, UR4, PT ;  /* 0x00000004da007c0c */ /* 0x000fc6000bf26270 */
[----:B------:R1:W-:Y:S01]  /*c780*/  @!P0 ST.E.64 desc[UR50][R6.64], R32 ;  /* 0x0000002006008985 */ /* 0x0003e2000c101b32 */
[----:B------:R-:W-:Y:S02]  /*c790*/  ISETP.GE.AND P0, PT, R219, UR4, PT ;  /* 0x00000004db007c0c */ /* 0x000fe4000bf06270 */
[CC--:B0-----:R-:W-:Y:S02]  /*c7a0*/  @!P3 LEA R4, P5, R221.reuse, R12.reuse, 0x2 ;  /* 0x0000000cdd04b211 */ /* 0x0c1fe400078a10ff */
[CC--:B-1----:R-:W-:Y:S02]  /*c7b0*/  @!P4 LEA R6, P6, R220.reuse, R12.reuse, 0x2 ;  /* 0x0000000cdc06c211 */ /* 0x0c2fe400078c10ff */
[-C--:B------:R-:W-:Y:S02]  /*c7c0*/  @!P3 LEA.HI.X R5, R221, R11.reuse, R14, 0x2, P5 ;  /* 0x0000000bdd05b211 */ /* 0x080fe400028f140e */
[----:B------:R-:W-:Y:S02]  /*c7d0*/  @!P4 LEA.HI.X R7, R220, R11, R173, 0x2, P6 ;  /* 0x0000000bdc07c211 */ /* 0x000fe400030f14ad */
[----:B------:R-:W-:Y:S01]  /*c7e0*/  @!P2 LEA R8, P6, R217, R12, 0x2 ;  /* 0x0000000cd908a211 */ /* 0x000fe200078c10ff */
[----:B------:R0:W-:Y:S01]  /*c7f0*/  @!P3 ST.E.64 desc[UR50][R4.64], R36 ;  /* 0x000000240400b985 */ /* 0x0001e2000c101b32 */
[----:B------:R-:W-:-:S02]  /*c800*/  ISETP.GE.AND P3, PT, R216, UR4, PT ;  /* 0x00000004d8007c0c */ /* 0x000fc4000bf66270 */
[-C--:B------:R-:W-:Y:S01]  /*c810*/  @!P2 LEA.HI.X R9, R217, R11.reuse, R170, 0x2, P6 ;  /* 0x0000000bd909a211 */ /* 0x080fe200030f14aa */
[----:B------:R1:W-:Y:S01]  /*c820*/  @!P4 ST.E.64 desc[UR50][R6.64], R40 ;  /* 0x000000280600c985 */ /* 0x0003e2000c101b32 */
[CC--:B0-----:R-:W-:Y:S02]  /*c830*/  @!P0 LEA R4, P4, R219.reuse, R12.reuse, 0x2 ;  /* 0x0000000cdb048211 */ /* 0x0c1fe400078810ff */
[C---:B-1----:R-:W-:Y:S02]  /*c840*/  @!P1 LEA R6, P5, R218.reuse, R12, 0x2 ;  /* 0x0000000cda069211 */ /* 0x042fe400078a10ff */
        /* <DEDUP_REMOVED lines=9> */
[CC--:B0-----:R-:W-:Y:S02]  /*c8e0*/  @!P3 LEA R4, P6, R216.reuse, R12.reuse, 0x2 ;  /* 0x0000000cd804b211 */ /* 0x0c1fe400078c10ff */
[CC--:B-1----:R-:W-:Y:S02]  /*c8f0*/  @!P4 LEA R6, P2, R215.reuse, R12.reuse, 0x2 ;  /* 0x0000000cd706c211 */ /* 0x0c2fe400078410ff */
[-C--:B------:R-:W-:Y:S02]  /*c900*/  @!P3 LEA.HI.X R5, R216, R11.reuse, R169, 0x2, P6 ;  /* 0x0000000bd805b211 */ /* 0x080fe400030f14a9 */
[----:B--2---:R-:W-:Y:S02]  /*c910*/  @!P5 LEA R8, P6, R214, R12, 0x2 ;  /* 0x0000000cd608d211 */ /* 0x004fe400078c10ff */
        /* <DEDUP_REMOVED lines=87> */
.L_x_4297:
[----:B------:R-:W-:Y:S05]  /*ce90*/  BSYNC B1 ;  /* 0x0000000000017941 */ /* 0x000fea0003800000 */
.L_x_4296:
        /* <DEDUP_REMOVED lines=10> */
[CC--:B0-----:R-:W-:Y:S02]  /*cf40*/  @!P4 LEA R10, P3, R18.reuse, R3.reuse, 0x2 ;  /* 0x00000003120ac211 */ /* 0x0c1fe400078610ff */
[-C--:B------:R-:W-:Y:S02]  /*cf50*/  @!P2 LEA R4, P6, R223, R3.reuse, 0x2 ;  /* 0x00000003df04a211 */ /* 0x080fe400078c10ff */
[----:B--2-4-:R-:W-:Y:S02]  /*cf60*/  @!P4 LEA.HI.X R11, R18, R20, R175, 0x2, P3 ;  /* 0x00000014120bc211 */ /* 0x014fe400018f14af */
        /* <DEDUP_REMOVED lines=9> */
[----:B------:R-:W-:Y:S01]  /*d000*/  @!P0 LEA.HI.X R9, R221, R20, R14, 0x2, P6 ;  /* 0x00000014dd098211 */ /* 0x000fe200030f140e */
        /* <DEDUP_REMOVED lines=14> */
[-C--:B--2---:R-:W-:Y:S02]  /*d0f0*/  @!P0 LEA R4, P6, R217, R3.reuse, 0x2 ;  /* 0x00000003d9048211 */ /* 0x084fe400078c10ff */
[----:B------:R-:W-:Y:S01]  /*d100*/  ISETP.GE.AND P4, PT, R213, UR4, PT ;  /* 0x00000004d5007c0c */ /* 0x000fe2000bf86270 */
[----:B------:R2:W-:Y:S01]  /*d110*/  @!P5 ST.E.64 desc[UR50][R14.64], R50 ;  /* 0x000000320e00d985 */ /* 0x0005e2000c101b32 */
[----:B---3--:R-:W-:-:S02]  /*d120*/  @!P1 LEA R6, P5, R216, R3, 0x2 ;  /* 0x00000003d8069211 */ /* 0x008fc400078a10ff */
        /* <DEDUP_REMOVED lines=10> */
[CC--:B----4-:R-:W-:Y:S02]  /*d1d0*/  @!P4 LEA R12, P2, R213.reuse, R3.reuse, 0x2 ;  /* 0x00000003d50cc211 */ /* 0x0d0fe400078410ff */
[----:B------:R-:W-:Y:S02]  /*d1e0*/  ISETP.GE.AND P1, PT, R210, UR4, PT ;  /* 0x00000004d2007c0c */ /* 0x000fe4000bf26270 */
[-C--:B------:R-:W-:Y:S02]  /*d1f0*/  @!P3 LEA.HI.X R11, R214, R20.reuse, R167, 0x2, P6 ;  /* 0x00000014d60bb211 */ /* 0x080fe400030f14a7 */
[----:B------:R-:W-:Y:S02]  /*d200*/  @!P4 LEA.HI.X R13, R213, R20, R166, 0x2, P2 ;  /* 0x00000014d50dc211 */ /* 0x000fe400010f14a6 */
[----:B------:R-:W-:Y:S01]  /*d210*/  ISETP.GE.AND P2, PT, R209, UR4, PT ;  /* 0x00000004d1007c0c */ /* 0x000fe2000bf46270 */
[----:B------:R-:W-:Y:S01]  /*d220*/  @!P3 ST.E.64 desc[UR50][R10.64], R66 ;  /* 0x000000420a00b985 */ /* 0x000fe2000c101b32 */
[----:B--2---:R-:W-:-:S03]  /*d230*/  @!P5 LEA R14, P6, R212, R3, 0x2 ;  /* 0x00000003d40ed211 */ /* 0x004fc600078c10ff */
[----:B------:R2:W-:Y:S01]  /*d240*/  @!P4 ST.E.64 desc[UR50][R12.64], R70 ;  /* 0x000000460c00c985 */ /* 0x0005e2000c101b32 */
[-C--:B------:R-:W-:Y:S02]  /*d250*/  @!P5 LEA.HI.X R15, R212, R20.reuse, R165, 0x2, P6 ;  /* 0x00000014d40fd211 */ /* 0x080fe400030f14a5 */
[CC--:B0-----:R-:W-:Y:S02]  /*d260*/  @!P0 LEA R4, P4, R211.reuse, R3.reuse, 0x2 ;  /* 0x00000003d3048211 */ /* 0x0c1fe400078810ff */
[-C--:B---3--:R-:W-:Y:S01]  /*d270*/  @!P1 LEA R6, P3, R210, R3.reuse, 0x2 ;  /* 0x00000003d2069211 */ /* 0x088fe200078610ff */
        /* <DEDUP_REMOVED lines=23> */
[-C--:B---3--:R-:W-:Y:S02]  /*d3f0*/  @!P2 LEA R4, P6, R205, R3.reuse, 0x2 ;  /* 0x00000003cd04a211 */ /* 0x088fe400078c10ff */
[----:B------:R-:W-:Y:S01]  /*d400*/  ISETP.GE.AND P4, PT, R201, UR4, PT ;  /* 0x00000004c9007c0c */ /* 0x000fe2000bf86270 */
[----:B------:R3:W-:Y:S01]  /*d410*/  @!P3 ST.E.64 desc[UR50][R14.64], R98 ;  /* 0x000000620e00b985 */ /* 0x0007e2000c101b32 */
[-C--:B-1----:R-:W-:Y:S02]  /*d420*/  @!P1 LEA R6, P3, R204, R3.reuse, 0x2 ;  /* 0x00000003cc069211 */ /* 0x082fe400078610ff */
[----:B------:R-:W-:Y:S02]  /*d430*/  @!P2 LEA.HI.X R5, R205, R20, R158, 0x2, P6 ;  /* 0x00000014cd05a211 */ /* 0x000fe400030f149e */
[----:B--2---:R-:W-:-:S02]  /*d440*/  @!P0 LEA R8, P6, R203, R3, 0x2 ;  /* 0x00000003cb088211 */ /* 0x004fc400078c10ff */
[-C--:B------:R-:W-:Y:S01]  /*d450*/  @!P1 LEA.HI.X R7, R204, R20.reuse, R157, 0x2, P3 ;  /* 0x00000014cc079211 */ /* 0x080fe200018f149d */
[----:B------:R1:W-:Y:S01]  /*d460*/  @!P2 ST.E.64 desc[UR50][R4.64], R102 ;  /* 0x000000660400a985 */ /* 0x0003e2000c101b32 */
[----:B------:R-:W-:Y:S02]  /*d470*/  ISETP.GE.AND P3, PT, R200, UR4, PT ;  /* 0x00000004c8007c0c */ /* 0x000fe4000bf66270 */
[----:B------:R-:W-:Y:S01]  /*d480*/  @!P0 LEA.HI.X R9, R203, R20, R156, 0x2, P6 ;  /* 0x00000014cb098211 */ /* 0x000fe200030f149c */
[----:B------:R2:W-:Y:S01]  /*d490*/  @!P1 ST.E.64 desc[UR50][R6.64], R106 ;  /* 0x0000006a06009985 */ /* 0x0005e2000c101b32 */
[-C--:B0-----:R-:W-:Y:S02]  /*d4a0*/  @!P5 LEA R10, P1, R202, R3.reuse, 0x2 ;  /* 0x00000003ca0ad211 */ /* 0x081fe400078210ff */
[----:B----4-:R-:W-:Y:S01]  /*d4b0*/  @!P4 LEA R12, P2, R201, R3, 0x2 ;  /* 0x00000003c90cc211 */ /* 0x010fe200078410ff */
[----:B------:R0:W-:Y:S01]  /*d4c0*/  @!P0 ST.E.64 desc[UR50][R8.64], R110 ;  /* 0x0000006e08008985 */ /* 0x0001e2000c101b32 */
[----:B------:R-:W-:-:S02]  /*d4d0*/  ISETP.GE.AND P0, PT, R199, UR4, PT ;  /* 0x00000004c7007c0c */ /* 0x000fc4000bf06270 */
[-C--:B------:R-:W-:Y:S02]  /*d4e0*/  @!P5 LEA.HI.X R11, R202, R20.reuse, R155, 0x2, P1 ;  /* 0x00000014ca0bd211 */ /* 0x080fe400008f149b */
        /* <DEDUP_REMOVED lines=13> */
[-C--:B--2---:R-:W-:Y:S01]  /*d5c0*/  @!P1 LEA R6, P6, R198, R3.reuse, 0x2 ;  /* 0x00000003c6069211 */ /* 0x084fe200078c10ff */
[----:B------:R2:W-:Y:S02]  /*d5d0*/  @!P0 ST.E.64 desc[UR50][R4.64], R126 ;  /* 0x0000007e04008985 */ /* 0x0005e4000c101b32 */
[----:B0-----:R-:W-:-:S02]  /*d5e0*/  @!P4 LEA R8, P0, R197, R3, 0x2 ;  /* 0x00000003c508c211 */ /* 0x001fc400078010ff */
[-C--:B------:R-:W-:Y:S02]  /*d5f0*/  @!P1 LEA.HI.X R7, R198, R20.reuse, R21, 0x2, P6 ;  /* 0x00000014c6079211 */ /* 0x080fe400030f1415 */
[-C--:B---3--:R-:W-:Y:S02]  /*d600*/  @!P3 LEA R10, P6, R196, R3.reuse, 0x2 ;  /* 0x00000003c40ab211 */ /* 0x088fe400078c10ff */
[-C--:B------:R-:W-:Y:S01]  /*d610*/  @!P4 LEA.HI.X R9, R197, R20.reuse, R229, 0x2, P0 ;  /* 0x00000014c509c211 */ /* 0x080fe200000f14e5 */
[----:B------:R2:W-:Y:S01]  /*d620*/  @!P1 ST.E.64 desc[UR50][R6.64], R130 ;  /* 0x0000008206009985 */ /* 0x0005e2000c101b32 */
[-C--:B----4-:R-:W-:Y:S02]  /*d630*/  @!P2 LEA R12, P1, R195, R3.reuse, 0x2 ;  /* 0x00000003c30ca211 */ /* 0x090fe400078210ff */
        /* <DEDUP_REMOVED lines=14> */
.L_x_4289:
        /* <DEDUP_REMOVED lines=22> */
[----:B------:R-:W1:Y:S10]  /*d880*/  S2R R3, SR_TID.X ;  /* 0x0000000000037919 */ /* 0x000e740000002100 */
[----:B------:R-:W-:Y:S01]  /*d890*/  @!UP1 ULDC UR9, c[0x0][0xad4] ;  /* 0x0002b50000099ab9 */ /* 0x000fe20000000800 */
[----:B--2---:R-:W-:Y:S01]  /*d8a0*/  @P1 R2UR UR4, R8 ;  /* 0x00000000080412ca */ /* 0x004fe200000e0000 */
[----:B-1----:R-:W-:-:S05]  /*d8b0*/  VIADD R8, R3, 0xffffff80 ;  /* 0xffffff8003087836 */ /* 0x002fca0000000000 */
[----:B------:R-:W-:-:S07]  /*d8c0*/  ISETP.GT.AND P0, PT, R8, 0x3f, PT ;  /* 0x0000003f0800780c */ /* 0x000fce0003f04270 */
[----:B------:R-:W-:Y:S01]  /*d8d0*/  USHF.R.S32.HI UR22, URZ, 0x1f, UR4 ;  /* 0x0000001f3f167899 */ /* 0x000fe20008011404 */
[----:B0-----:R-:W-:Y:S11]  /*d8e0*/  @P2 BRA `(.L_x_4298) ;  /* 0x0000000000102947 */ /* 0x001ff60003800000 */
[----:B------:R-:W-:Y:S05]  /*d8f0*/  @!P1 BRA `(.L_x_4298) ;  /* 0x00000000000c9947 */ /* 0x000fea0003800000 */
[----:B------:R-:W2:Y:S04]  /*d900*/  LDG.E R3, desc[UR50][R4.64] ;  /* 0x0000003204037981 */ /* 0x000ea8000c1e1900 */
[----:B-----5:R-:W2:Y:S02]  /*d910*/  LDG.E R0, desc[UR50][R4.64+0x4] ;  /* 0x0000043204007981 */ /* 0x020ea4000c1e1900 */
[----:B--2---:R-:W-:-:S07]  /*d920*/  IMAD.IADD R0, R0, 0x1, -R3 ;  /* 0x0000000100007824 */ /* 0x004fce00078e0a03 */
.L_x_4298:
[----:B------:R-:W-:Y:S01]  /*d930*/  USEL UR41, UR41, URZ, !UP0 ;  /* 0x0000003f29297287 */ /* 0x000fe2000c000000 */
[----:B------:R-:W-:Y:S01]  /*d940*/  BSSY B1, `(.L_x_4299) ;  /* 0x0000039000017945 */ /* 0x000fe20003800000 */
[----:B------:R-:W-:-:S03]  /*d950*/  USEL UR42, UR42, URZ, !UP0 ;  /* 0x0000003f2a2a7287 */ /* 0x000fc6000c000000 */
[----:B------:R-:W-:Y:S09]  /*d960*/  @P0 BRA `(.L_x_4300) ;  /* 0x0000000000d80947 */ /* 0x000ff20003800000 */
[----:B------:R-:W0:Y:S01]  /*d970*/  S2R R6, SR_TID.X ;  /* 0x0000000000067919 */ /* 0x000e220000002100 */
[----:B------:R-:W1:Y:S01]  /*d980*/  LDC R9, c[0x0][0xbe8] ;  /* 0x0002fa00ff097b82 */ /* 0x000e620000000800 */
[----:B------:R-:W-:Y:S02]  /*d990*/  IMAD.U32 R5, RZ, RZ, UR45 ;  /* 0x0000002dff057e24 */ /* 0x000fe4000f8e00ff */
[----:B-1---5:R-:W-:-:S03]  /*d9a0*/  IMAD R3, R0, R9, RZ ;  /* 0x0000000900037224 */ /* 0x022fc600078e02ff */
[----:B0-----:R-:W-:-:S04]  /*d9b0*/  IADD3 R6, R5, -0x80, R6 ;  /* 0xffffff8005067810 */ /* 0x001fc80007ffe006 */
        /* <DEDUP_REMOVED lines=13> */
[----:B------:R-:W-:Y:S02]  /*da90*/  UIMAD UR15, UR15, UR41, URZ ;  /* 0x000000290f0f72a4 */ /* 0x000fe4000f8e023f */
[----:B------:R-:W-:-:S02]  /*daa0*/  UIMAD.WIDE.U32 UR12, UR10, UR44, URZ ;  /* 0x0000002c0a0c72a5 */ /* 0x000fc4000f8e003f */
        /* <DEDUP_REMOVED lines=14> */
[----:B------:R-:W-:Y:S01]  /*db90*/  UIADD3.X UR8, UR8, UR19, UR22, UP1, UP2 ;  /* 0x0000001308087290 */ /* 0x000fe20008fe4416 */
[----:B------:R-:W-:Y:S01]  /*dba0*/  IMAD.U32 R5, RZ, RZ, UR21 ;  /* 0x00000015ff057e24 */ /* 0x000fe2000f8e00ff */
[--C-:B------:R-:W-:Y:S01]  /*dbb0*/  SHF.R.S32.HI R5, RZ, 0x1f, R3.reuse ;  /* 0x0000001fff057819 */ /* 0x100fe20000011403 */
[----:B------:R-:W-:Y:S01]  /*dbc0*/  IMAD.MOV R7, RZ, RZ, -R3 ;  /* 0x000000ffff077224 */ /* 0x000fe200078e0a03 */
[----:B------:R-:W-:Y:S01]  /*dbd0*/  IADD3 R4, P0, P1, R3, UR12, R4 ;  /* 0x0000000c03047c10 */ /* 0x000fe2000f91e004 */
[----:B------:R-:W-:Y:S01]  /*dbe0*/  ULDC.64 UR10, c[0x0][UR18+0x210] ;  /* 0x00008400120a7abb */ /* 0x000fe20008000a00 */
[----:B------:R-:W-:Y:S01]  /*dbf0*/  ULDC.64 UR12, c[0x0][0xba8] ;  /* 0x0002ea00000c7ab9 */ /* 0x000fe20000000a00 */
[----:B------:R-:W-:Y:S01]  /*dc00*/  IMAD R7, R9, R7, R6 ;  /* 0x0000000709077224 */ /* 0x000fe200078e0206 */
[----:B------:R-:W-:Y:S01]  /*dc10*/  IADD3.X R5, R5, UR8, R10, P0, P1 ;  /* 0x0000000805057c10 */ /* 0x000fe200087e240a */
[----:B------:R-:W-:Y:S01]  /*dc20*/  @!UP0 ULDC UR12, c[0x0][0xb50] ;  /* 0x0002d400000c8ab9 */ /* 0x000fe20000000800 */
[----:B------:R-:W-:Y:S01]  /*dc30*/  @!UP0 ULDC UR13, c[0x0][0xb54] ;  /* 0x0002d500000d8ab9 */ /* 0x000fe20000000800 */
[C---:B------:R-:W-:Y:S01]  /*dc40*/  IMAD R6, R7.reuse, UR11, RZ ;  /* 0x0000000b07067c24 */ /* 0x040fe2000f8e02ff */
[----:B------:R-:W-:Y:S01]  /*dc50*/  SHF.R.S32.HI R3, RZ, 0x1f, R7 ;  /* 0x0000001fff037819 */ /* 0x000fe20000011407 */
[----:B------:R-:W-:-:S04]  /*dc60*/  IMAD.WIDE.U32 R4, R7, UR10, R4 ;  /* 0x0000000a07047c25 */ /* 0x000fc8000f8e0004 */
[----:B------:R-:W-:Y:S01]  /*dc70*/  IMAD R3, R3, UR10, R6 ;  /* 0x0000000a03037c24 */ /* 0x000fe2000f8e0206 */
[----:B------:R-:W-:-:S03]  /*dc80*/  LEA R6, P0, R4, UR12, 0x2 ;  /* 0x0000000c04067c11 */ /* 0x000fc6000f8010ff */
[----:B------:R-:W-:-:S05]  /*dc90*/  IMAD.IADD R3, R5, 0x1, R3 ;  /* 0x0000000105037824 */ /* 0x000fca00078e0203 */
[----:B------:R-:W-:Y:S01]  /*dca0*/  LEA.HI.X R7, R4, UR13, R3, 0x2, P0 ;  /* 0x0000000d04077c11 */ /* 0x000fe200080f1403 */
[----:B------:R-:W-:-:S05]  /*dcb0*/  IMAD.MOV.U32 R3, RZ, RZ, -0x800000 ;  /* 0xff800000ff037424 */ /* 0x000fca00078e00ff */
[----:B------:R0:W-:Y:S02]  /*dcc0*/  STG.E desc[UR50][R6.64], R3 ;  /* 0x0000000306007986 */ /* 0x0001e4000c101932 */
.L_x_4300:
[----:B------:R-:W-:Y:S05]  /*dcd0*/  BSYNC B1 ;  /* 0x0000000000017941 */ /* 0x000fea0003800000 */
.L_x_4299:
[----:B------:R-:W-:-:S06]  /*dce0*/  UISETP.GT.AND UP0, UPT, UR9, 0x1, UPT ;  /* 0x000000010900788c */ /* 0x000fcc000bf04270 */
[----:B------:R-:W-:-:S13]  /*dcf0*/  PLOP3.LUT P0, PT, PT, PT, UP0, 0x80, 0x0 ;  /* 0x000000000000781c */ /* 0x000fda0003f0f008 */
[----:B------:R-:W-:Y:S05]  /*dd00*/  @P0 BRA `(.L_x_4295) ;  /* 0x00000008008c0947 */ /* 0x000fea0003800000 */
[----:B------:R-:W1:Y:S01]  /*dd10*/  LDC R11, c[0x0][0xbe8] ;  /* 0x0002fa00ff0b7b82 */ /* 0x000e620000000800 */
[----:B0-----:R-:W-:Y:S01]  /*dd20*/  SHF.R.S32.HI R3, RZ, 0x1f, R8 ;  /* 0x0000001fff037819 */ /* 0x001fe20000011408 */
[----:B------:R-:W-:Y:S01]  /*dd30*/  ULDC UR14, c[0x0][0xac8] ;  /* 0x0002b200000e7ab9 */ /* 0x000fe20000000800 */
[----:B------:R-:W-:Y:S01]  /*dd40*/  ULDC.64 UR12, c[0x0][0xaa0] ;  /* 0x0002a800000c7ab9 */ /* 0x000fe20000000a00 */
[----:B------:R-:W-:Y:S01]  /*dd50*/  ISETP.GE.AND P1, PT, R192, UR14, PT ;  /* 0x0000000ec0007c0c */ /* 0x000fe2000bf26270 */
[----:B------:R-:W-:Y:S01]  /*dd60*/  UIMAD UR10, UR22, UR12, URZ ;  /* 0x0000000c160a72a4 */ /* 0x000fe2000f8e023f */
[----:B------:R-:W-:Y:S01]  /*dd70*/  LEA.HI R6, R3, R8, RZ, 0x3 ;  /* 0x0000000803067211 */ /* 0x000fe200078f18ff */
[----:B------:R-:W-:Y:S01]  /*dd80*/  UIMAD.WIDE.U32 UR8, UR4, UR12, URZ ;  /* 0x0000000c040872a5 */ /* 0x000fe2000f8e003f */
[----:B------:R-:W-:Y:S01]  /*dd90*/  SEL R4, RZ, 0xffffffff, P1 ;  /* 0xffffffffff047807 */ /* 0x000fe20000800000 */
[----:B------:R-:W-:Y:S01]  /*dda0*/  UIMAD UR10, UR4, UR13, UR10 ;  /* 0x0000000d040a72a4 */ /* 0x000fe2000f8e020a */
[----:B------:R-:W-:Y:S01]  /*ddb0*/  LOP3.LUT R3, R6, 0xfffffff8, RZ, 0xc0, !PT ;  /* 0xfffffff806037812 */ /* 0x000fe200078ec0ff */
[C---:B------:R-:W-:Y:S01]  /*ddc0*/  VIADD R33, R2.reuse, 0xc0 ;  /* 0x000000c002217836 */ /* 0x040fe20000000000 */
[----:B------:R-:W-:Y:S01]  /*ddd0*/  ISETP.GE.AND P2, PT, R2, UR14, PT ;  /* 0x0000000e02007c0c */ /* 0x000fe2000bf46270 */
[----:B------:R-:W-:Y:S01]  /*dde0*/  IMAD.SHL.U32 R4, R4, 0x2, RZ ;  /* 0x0000000204047824 */ /* 0x000fe200078e00ff */
[----:B------:R-:W-:Y:S01]  /*ddf0*/  SHF.R.S32.HI R13, RZ, 0x3, R6 ;  /* 0x00000003ff0d7819 */ /* 0x000fe20000011406 */
[----:B------:R-:W-:Y:S01]  /*de00*/  IMAD.IADD R8, R8, 0x1, -R3 ;  /* 0x0000000108087824 */ /* 0x000fe200078e0a03 */
[----:B------:R-:W-:Y:S01]  /*de10*/  SEL R3, RZ, 0x1, P2 ;  /* 0x00000001ff037807 */ /* 0x000fe20001000000 */
[----:B------:R-:W-:Y:S01]  /*de20*/  UIADD3 UR9, UR9, UR10, URZ ;  /* 0x0000000a09097290 */ /* 0x000fe2000fffe03f */
[----:B------:R-:W-:Y:S01]  /*de30*/  ISETP.GE.AND P1, PT, R187, UR14, PT ;  /* 0x0000000ebb007c0c */ /* 0x000fe2000bf26270 */
[----:B------:R-:W-:Y:S01]  /*de40*/  ULDC.64 UR12, c[0x0][0xae8] ;  /* 0x0002ba00000c7ab9 */ /* 0x000fe20000000a00 */
[----:B------:R-:W-:Y:S01]  /*de50*/  LOP3.LUT R6, R4, 0x2, R3, 0xe2, !PT ;  /* 0x0000000204067812 */ /* 0x000fe200078ee203 */
[----:B------:R-:W-:Y:S01]  /*de60*/  IMAD R3, R8, 0x20, R13 ;  /* 0x0000002008037824 */ /* 0x000fe200078e020d */
[----:B------:R-:W-:Y:S01]  /*de70*/  SEL R4, RZ, 0xffffffff, P1 ;  /* 0xffffffffff047807 */ /* 0x000fe20000800000 */
[----:B------:R-:W-:Y:S01]  /*de80*/  UIMAD.WIDE.U32 UR8, UR44, UR12, UR8 ;  /* 0x0000000c2c0872a5 */ /* 0x000fe2000f8e0008 */
[----:B-1----:R-:W-:Y:S01]  /*de90*/  ISETP.NE.AND P0, PT, R11, 0x1, PT ;  /* 0x000000010b00780c */ /* 0x002fe20003f05270 */
[----:B------:R-:W-:Y:S01]  /*dea0*/  VIADD R8, R3, UR45 ;  /* 0x0000002d03087c36 */ /* 0x000fe20008000000 */
[----:B------:R-:W-:Y:S01]  /*deb0*/  ISETP.GE.AND P1, PT, R33, UR14, PT ;  /* 0x0000000e21007c0c */ /* 0x000fe2000bf26270 */
[----:B------:R-:W-:Y:S01]  /*dec0*/  IMAD.SHL.U32 R9, R4, 0x4, RZ ;  /* 0x0000000404097824 */ /* 0x000fe200078e00ff */
[----:B------:R-:W-:Y:S01]  /*ded0*/  ULDC.64 UR10, c[0x0][0xaf0] ;  /* 0x0002bc00000a7ab9 */ /* 0x000fe20000000a00 */
[----:B------:R-:W-:Y:S01]  /*dee0*/  UIMAD UR9, UR44, UR13, UR9 ;  /* 0x0000000d2c0972a4 */ /* 0x000fe2000f8e0209 */
[----:B------:R-:W-:Y:S01]  /*def0*/  IMAD.MOV.U32 R3, RZ, RZ, R8 ;  /* 0x000000ffff037224 */ /* 0x000fe200078e0008 */
[----:B------:R-:W-:Y:S01]  /*df00*/  UIMAD UR42, UR42, UR10, URZ ;  /* 0x0000000a2a2a72a4 */ /* 0x000fe2000f8e023f */
[C---:B------:R-:W-:Y:S01]  /*df10*/  VIADD R27, R2.reuse, 0x100 ;  /* 0x00000100021b7836 */ /* 0x040fe20000000000 */
[----:B------:R-:W-:Y:S01]  /*df20*/  UIMAD.WIDE.U32 UR8, UR41, UR10, UR8 ;  /* 0x0000000a290872a5 */ /* 0x000fe2000f8e0008 */
[----:B------:R-:W-:Y:S01]  /*df30*/  LOP3.LUT R6, R9, 0x4, R6, 0xe2, !PT ;  /* 0x0000000409067812 */ /* 0x000fe200078ee206 */
[----:B------:R-:W-:Y:S01]  /*df40*/  UIMAD UR4, UR41, UR11, UR42 ;  /* 0x0000000b290472a4 */ /* 0x000fe2000f8e022a */
[C---:B------:R-:W-:Y:S01]  /*df50*/  VIADD R37, R2.reuse, 0x140 ;  /* 0x0000014002257836 */ /* 0x040fe20000000000 */
[----:B------:R-:W0:Y:S01]  /*df60*/  @P0 LDC R5, c[0x0][0xbec] ;  /* 0x0002fb00ff050b82 */ /* 0x000e220000000800 */
[----:B------:R-:W-:Y:S01]  /*df70*/  VIADD R29, R2, 0x180 ;  /* 0x00000180021d7836 */ /* 0x000fe20000000000 */
[----:B------:R-:W-:Y:S01]  /*df80*/  UIADD3 UR4, UR9, UR4, URZ ;  /* 0x0000000409047290 */ /* 0x000fe2000fffe03f */
[----:B-----5:R-:W-:Y:S01]  /*df90*/  IMAD R25, R0, R11, RZ ;  /* 0x0000000b00197224 */ /* 0x020fe200078e02ff */
[----:B------:R-:W-:Y:S01]  /*dfa0*/  BSSY B1, `(.L_x_4301) ;  /* 0x0000055000017945 */ /* 0x000fe20003800000 */
[----:B------:R-:W-:Y:S01]  /*dfb0*/  VIADD R26, R13, UR45 ;  /* 0x0000002d0d1a7c36 */ /* 0x000fe20008000000 */
[----:B------:R-:W-:Y:S01]  /*dfc0*/  SHF.R.S32.HI R35, RZ, 0x1f, R187 ;  /* 0x0000001fff237819 */ /* 0x000fe200000114bb */
[----:B------:R-:W-:Y:S01]  /*dfd0*/  VIADD R31, R2, 0x1c0 ;  /* 0x000001c0021f7836 */ /* 0x000fe20000000000 */
[----:B------:R-:W1:Y:S01]  /*dfe0*/  @P0 LDC R7, c[0x0][0xbf0] ;  /* 0x0002fc00ff070b82 */ /* 0x000e620000000800 */
[----:B------:R-:W-:-:S02]  /*dff0*/  SHF.R.S32.HI R28, RZ, 0x1f, R27 ;  /* 0x0000001fff1c7819 */ /* 0x000fc4000001141b */
[----:B------:R-:W-:Y:S02]  /*e000*/  SHF.R.S32.HI R30, RZ, 0x1f, R29 ;  /* 0x0000001fff1e7819 */ /* 0x000fe4000001141d */
[----:B------:R-:W-:Y:S02]  /*e010*/  SHF.R.S32.HI R32, RZ, 0x1f, R33 ;  /* 0x0000001fff207819 */ /* 0x000fe40000011421 */
[----:B------:R-:W-:Y:S02]  /*e020*/  SHF.R.S32.HI R34, RZ, 0x1f, R31 ;  /* 0x0000001fff227819 */ /* 0x000fe4000001141f */
[----:B------:R-:W-:Y:S02]  /*e030*/  SHF.R.S32.HI R36, RZ, 0x1f, R37 ;  /* 0x0000001fff247819 */ /* 0x000fe40000011425 */
[----:B------:R-:W-:Y:S01]  /*e040*/  SHF.R.S32.HI R38, RZ, 0x1f, R192 ;  /* 0x0000001fff267819 */ /* 0x000fe200000114c0 */
[----:B0-----:R-:W-:Y:S01]  /*e050*/  @P0 IMAD.HI.U32 R4, R8, R5, RZ ;  /* 0x0000000508040227 */ /* 0x001fe200078e00ff */
[----:B------:R-:W-:-:S02]  /*e060*/  SEL R5, RZ, 0xffffffff, P1 ;  /* 0xffffffffff057807 */ /* 0x000fc40000800000 */
        /* <DEDUP_REMOVED lines=72> */
.L_x_4302:
[----:B------:R-:W-:Y:S05]  /*e4f0*/  BSYNC B1 ;  /* 0x0000000000017941 */ /* 0x000fea0003800000 */
.L_x_4301:
        /* <DEDUP_REMOVED lines=36> */
.L_x_4295:
[----:B------:R-:W-:Y:S05]  /*e740*/  BSYNC B0 ;  /* 0x0000000000007941 */ /* 0x000fea0003800000 */
.L_x_4288:
[----:B------:R-:W-:Y:S02]  /*e750*/  ULDC UR4, c[0x0][0xc3c] ;  /* 0x00030f0000047ab9 */ /* 0x000fe40000000800 */
[----:B------:R-:W-:-:S06]  /*e760*/  UISETP.GE.AND UP0, UPT, UR7, UR4, UPT ;  /* 0x000000040700728c */ /* 0x000fcc000bf06270 */
[----:B------:R-:W-:-:S13]  /*e770*/  PLOP3.LUT P0, PT, PT, PT, UP0, 0x80, 0x0 ;  /* 0x000000000000781c */ /* 0x000fda0003f0f008 */
[----:B------:R-:W-:Y:S05]  /*e780*/  @!P0 BRA `(.L_x_4303) ;  /* 0xffffff2800cc8947 */ /* 0x000fea000383ffff */
[----:B------:R-:W-:Y:S05]  /*e790*/  EXIT ;  /* 0x000000000000794d */ /* 0x000fea0003800000 */
.L_x_4233:
        /* <DEDUP_REMOVED lines=16> */
.L_x_4304:
        /* <DEDUP_REMOVED lines=43> */
.L_x_4308:
        /* <DEDUP_REMOVED lines=35> */
.L_x_4306:
        /* <DEDUP_REMOVED lines=13> */
.L_x_4309:
        /* <DEDUP_REMOVED lines=62> */
.L_x_4310:
        /* <DEDUP_REMOVED lines=61> */
.L_x_4311:
[----:B------:R-:W-:-:S05]  /*f600*/  LOP3.LUT R25, RZ, R2, RZ, 0x33, !PT ;  /* 0x00000002ff197212 */ /* 0x000fca00078e33ff */
[----:B------:R-:W-:Y:S01]  /*f610*/  IMAD.IADD R25, R6, 0x1, R25 ;  /* 0x0000000106197824 */ /* 0x000fe200078e0219 */
[----:B------:R-:W-:Y:S06]  /*f620*/  BRA `(.L_x_4312) ;  /* 0x0000000000147947 */ /* 0x000fec0003800000 */
.L_x_4307:
[----:B------:R-:W-:Y:S01]  /*f630*/  ULDC UR4, c[0x0][0xc3c] ;  /* 0x00030f0000047ab9 */ /* 0x000fe20000000800 */
[----:B------:R-:W-:Y:S02]  /*f640*/  IMAD.MOV.U32 R25, RZ, RZ, RZ ;  /* 0x000000ffff197224 */ /* 0x000fe400078e00ff */
[----:B------:R-:W-:Y:S02]  /*f650*/  IMAD.U32 R24, RZ, RZ, UR6 ;  /* 0x00000006ff187e24 */ /* 0x000fe4000f8e00ff */
[----:B------:R-:W-:Y:S02]  /*f660*/  IMAD.MOV.U32 R26, RZ, RZ, RZ ;  /* 0x000000ffff1a7224 */ /* 0x000fe400078e00ff */
[----:B------:R-:W-:-:S07]  /*f670*/  IMAD.U32 R27, RZ, RZ, UR4 ;  /* 0x00000004ff1b7e24 */ /* 0x000fce000f8e00ff */
.L_x_4312:
[----:B------:R-:W-:-:S13]  /*f680*/  ISETP.NE.AND P0, PT, R7, RZ, PT ;  /* 0x000000ff0700720c */ /* 0x000fda0003f05270 */
[----:B------:R-:W0:Y:S01]  /*f690*/  @!P0 S2R R3, SR_CgaCtaId ;  /* 0x0000000000038919 */ /* 0x000e220000008800 */
[----:B------:R-:W-:-:S04]  /*f6a0*/  @!P0 MOV R2, 0x400 ;  /* 0x0000040000028802 */ /* 0x000fc80000000f00 */
[----:B0-----:R-:W-:-:S05]  /*f6b0*/  @!P0 LEA R2, R3, R2, 0x18 ;  /* 0x0000000203028211 */ /* 0x001fca00078ec0ff */
[----:B------:R0:W-:Y:S01]  /*f6c0*/  @!P0 STS.128 [R2+0x28cd0], R24 ;  /* 0x028cd01802008388 */ /* 0x0001e20000000c00 */
[----:B------:R-:W-:Y:S06]  /*f6d0*/  BAR.ARV 0x5, 0x180 ;  /* 0x0146000000007b1d */ /* 0x000fec0000002000 */
.L_x_4305:
[----:B------:R2:W-:Y:S01]  /*f6e0*/  STL [R1+0x20], RZ ;  /* 0x000020ff01007387 */ /* 0x0005e20000100800 */
[----:B------:R-:W-:Y:S01]  /*f6f0*/  ULDC UR4, c[0x0][0xc3c] ;  /* 0x00030f0000047ab9 */ /* 0x000fe20000000800 */
[----:B------:R-:W-:Y:S01]  /*f700*/  IMAD.MOV.U32 R22, RZ, RZ, 0x1 ;  /* 0x00000001ff167424 */ /* 0x000fe200078e00ff */
[----:B-1----:R-:W-:Y:S01]  /*f710*/  ISETP.GE.AND P0, PT, R27, UR4, PT ;  /* 0x000000041b007c0c */ /* 0x002fe2000bf06270 */
[----:B------:R-:W-:-:S12]  /*f720*/  IMAD.MOV.U32 R18, RZ, RZ, RZ ;  /* 0x000000ffff127224 */ /* 0x000fd800078e00ff */
[----:B--2---:R-:W-:Y:S05]  /*f730*/  @P0 BRA `(.L_x_4313) ;  /* 0x0000004c00f80947 */ /* 0x004fea0003800000 */
[----:B------:R-:W1:Y:S01]  /*f740*/  S2UR UR5, SR_CgaCtaId ;  /* 0x00000000000579c3 */ /* 0x000e620000008800 */
[C---:B0-----:R-:W-:Y:S01]  /*f750*/  IMAD.SHL.U32 R2, R0.reuse, 0x8, RZ ;  /* 0x0000000800027824 */ /* 0x041fe200078e00ff */
        /* <DEDUP_REMOVED lines=18> */
[----:B-1----:R-:W-:Y:S01]  /*f880*/  ULEA UR4, UR5, UR4, 0x18 ;  /* 0x0000000405047291 */ /* 0x002fe2000f8ec03f */
[C---:B------:R-:W-:Y:S02]  /*f890*/  LOP3.LUT R2, R0.reuse, 0x100, RZ, 0xfc, !PT ;  /* 0x0000010000027812 */ /* 0x040fe400078efcff */
[C---:B------:R-:W-:Y:S02]  /*f8a0*/  LOP3.LUT R4, R0.reuse, 0x140, RZ, 0xfc, !PT ;  /* 0x0000014000047812 */ /* 0x040fe400078efcff */
[C---:B------:R-:W-:Y:S01]  /*f8b0*/  LOP3.LUT R3, R0.reuse, 0x180, RZ, 0xfc, !PT ;  /* 0x0000018000037812 */ /* 0x040fe200078efcff */
[----:B------:R-:W-:Y:S01]  /*f8c0*/  IMAD.U32 R17, RZ, RZ, UR4 ;  /* 0x00000004ff117e24 */ /* 0x000fe2000f8e00ff */
[----:B------:R-:W-:-:S03]  /*f8d0*/  LOP3.LUT R2, R0, 0x1c0, RZ, 0xfc, !PT ;  /* 0x000001c000027812 */ /* 0x000fc600078efcff */
[----:B------:R-:W-:-:S05]  /*f8e0*/  IMAD R0, R33, 0x2, R17 ;  /* 0x0000000221007824 */ /* 0x000fca00078e0211 */
[----:B------:R0:W-:Y:S02]  /*f8f0*/  STL [R1+0x28], R0 ;  /* 0x0000280001007387 */ /* 0x0001e40000100800 */
.L_x_4376:
[----:B-1----:R-:W1:Y:S02]  /*f900*/  LDC.64 R2, c[0x0][0xc88] ;  /* 0x00032200ff027b82 */ /* 0x002e640000000a00 */
[----:B-1----:R-:W-:-:S05]  /*f910*/  IMAD.WIDE R2, R27, 0x4, R2 ;  /* 0x000000041b027825 */ /* 0x002fca00078e0202 */
[----:B------:R-:W0:Y:S01]  /*f920*/  LDG.E R29, desc[UR50][R2.64] ;  /* 0x00000032021d7981 */ /* 0x000e22000c1e1900 */
[----:B------:R-:W-:Y:S05]  /*f930*/  YIELD ;  /* 0x0000000000007946 */ /* 0x000fea0003800000 */
[----:B------:R-:W-:Y:S01]  /*f940*/  ULDC.64 UR4, c[0x0][0xa28] ;  /* 0x00028a0000047ab9 */ /* 0x000fe20000000a00 */
[----:B------:R-:W-:Y:S01]  /*f950*/  IMAD.MOV.U32 R31, RZ, RZ, RZ ;  /* 0x000000ffff1f7224 */ /* 0x000fe200078e00ff */
[----:B------:R-:W-:Y:S01]  /*f960*/  ISETP.NE.U32.AND P0, PT, RZ, UR4, PT ;  /* 0x00000004ff007c0c */ /* 0x000fe2000bf05070 */
[----:B------:R-:W-:-:S03]  /*f970*/  ULDC.64 UR6, c[0x0][0xa18] ;  /* 0x0002860000067ab9 */ /* 0x000fc60000000a00 */
[----:B------:R-:W-:Y:S01]  /*f980*/  ISETP.NE.AND.EX P0, PT, RZ, UR5, PT, P0 ;  /* 0x00000005ff007c0c */ /* 0x000fe2000bf05300 */
[----:B------:R-:W-:Y:S01]  /*f990*/  IMAD.MOV.U32 R37, RZ, RZ, RZ ;  /* 0x000000ffff257224 */ /* 0x000fe200078e00ff */
[----:B0-----:R-:W-:-:S11]  /*f9a0*/  SHF.R.S32.HI R0, RZ, 0x1f, R29 ;  /* 0x0000001fff007819 */ /* 0x001fd6000001141d */
        /* <DEDUP_REMOVED lines=37> */
.L_x_4314:
        /* <DEDUP_REMOVED lines=9> */
.L_x_4315:
        /* <DEDUP_REMOVED lines=9> */
.L_x_4316:
[----:B------:R-:W3:Y:S01]  /*fd20*/  LDL R4, [R1+0x4] ;  /* 0x0000040001047983 */ /* 0x000ee20000100800 */
[----:B012---:R-:W0:Y:S01]  /*fd30*/  LDC R0, c[0x0][0x448] ;  /* 0x00011200ff007b82 */ /* 0x007e220000000800 */
[----:B-----5:R-:W-:Y:S01]  /*fd40*/  IMAD.IADD R28, R28, 0x1, -R31 ;  /* 0x000000011c1c7824 */ /* 0x020fe200078e0a1f */
[----:B------:R-:W-:Y:S01]  /*fd50*/  LOP3.LUT R16, R16, 0xfffffdff, RZ, 0xc0, !PT ;  /* 0xfffffdff10107812 */ /* 0x000fe200078ec0ff */
[----:B------:R-:W-:Y:S01]  /*fd60*/  BSSY B0, `(.L_x_4317) ;  /* 0x0000037000007945 */ /* 0x000fe20003800000 */
[----:B0-----:R-:W-:Y:S01]  /*fd70*/  ISETP.NE.AND P0, PT, R0, 0x1, PT ;  /* 0x000000010000780c */ /* 0x001fe20003f05270 */
[----:B------:R-:W-:-:S04]  /*fd80*/  IMAD.SHL.U32 R0, R25, 0x40, RZ ;  /* 0x0000004019007824 */ /* 0x000fc800078e00ff */
[----:B------:R-:W-:-:S08]  /*fd90*/  VIADD R0, R0, 0x3f ;  /* 0x0000003f00007836 */ /* 0x000fd00000000000 */
[----:B------:R-:W0:Y:S01]  /*fda0*/  @P0 LDC R3, c[0x0][0x44c] ;  /* 0x00011300ff030b82 */ /* 0x000e220000000800 */
[----:B------:R-:W-:-:S07]  /*fdb0*/  @P0 LOP3.LUT R16, R16, 0x200, RZ, 0xfc, !PT ;  /* 0x0000020010100812 */ /* 0x000fce00078efcff */
[----:B------:R-:W1:Y:S01]  /*fdc0*/  @P0 LDC R2, c[0x0][0x450] ;  /* 0x00011400ff020b82 */ /* 0x000e620000000800 */
[----:B0-----:R-:W-:-:S05]  /*fdd0*/  @P0 IMAD.HI.U32 R3, R0, R3, RZ ;  /* 0x0000000300030227 */ /* 0x001fca00078e00ff */
[----:B-1----:R-:W-:Y:S01]  /*fde0*/  @P0 SHF.R.U32.HI R0, RZ, R2, R3 ;  /* 0x00000002ff000219 */ /* 0x002fe20000011603 */
[C---:B------:R-:W-:Y:S01]  /*fdf0*/  VIADD R2, R28.reuse, 0x3f ;  /* 0x0000003f1c027836 */ /* 0x040fe20000000000 */
[----:B---3--:R-:W-:-:S05]  /*fe00*/  IADD3 R3, R28, 0x40, -R4 ;  /* 0x000000401c037810 */ /* 0x008fca0007ffe804 */
[----:B------:R-:W-:-:S05]  /*fe10*/  IMAD.IADD R0, R3, 0x1, R0 ;  /* 0x0000000103007824 */ /* 0x000fca00078e0200 */
[----:B------:R-:W-:-:S04]  /*fe20*/  SHF.R.S32.HI R3, RZ, 0x1f, R0 ;  /* 0x0000001fff037819 */ /* 0x000fc80000011400 */
[----:B------:R-:W-:Y:S02]  /*fe30*/  LEA.HI R0, R3, R0, RZ, 0x6 ;  /* 0x0000000003007211 */ /* 0x000fe400078f30ff */
[----:B------:R-:W-:Y:S02]  /*fe40*/  SHF.R.S32.HI R3, RZ, 0x1f, R2 ;  /* 0x0000001fff037819 */ /* 0x000fe40000011402 */
[----:B------:R-:W-:Y:S02]  /*fe50*/  SHF.R.S32.HI R0, RZ, 0x6, R0 ;  /* 0x00000006ff007819 */ /* 0x000fe40000011400 */
[----:B------:R-:W-:Y:S02]  /*fe60*/  LEA.HI R3, R3, R2, RZ, 0x6 ;  /* 0x0000000203037211 */ /* 0x000fe400078f30ff */
[----:B------:R-:W-:Y:S02]  /*fe70*/  LOP3.LUT R2, R26, 0xff000000, RZ, 0xc0, !PT ;  /* 0xff0000001a027812 */ /* 0x000fe400078ec0ff */
[----:B------:R-:W-:-:S02]  /*fe80*/  SHF.R.S32.HI R3, RZ, 0x6, R3 ;  /* 0x00000006ff037819 */ /* 0x000fc40000011403 */
[----:B------:R-:W-:Y:S02]  /*fe90*/  SHF.R.U32.HI R2, RZ, 0x8, R2 ;  /* 0x00000008ff027819 */ /* 0x000fe40000011602 */
[----:B------:R-:W-:Y:S02]  /*fea0*/  VIMNMX R0, R3, R0, PT ;  /* 0x0000000003007248 */ /* 0x000fe40003fe0100 */
[----:B------:R-:W-:Y:S02]  /*feb0*/  LOP3.LUT R3, R26, 0xff0000, RZ, 0xc0, !PT ;  /* 0x00ff00001a037812 */ /* 0x000fe400078ec0ff */
[----:B------:R-:W-:Y:S02]  /*fec0*/  ISETP.GE.AND P0, PT, R0, 0x1, PT ;  /* 0x000000010000780c */ /* 0x000fe40003f06270 */
[----:B------:R-:W-:Y:S01]  /*fed0*/  LEA.HI R4, R3, R2, RZ, 0x10 ;  /* 0x0000000203047211 */ /* 0x000fe200078f80ff */
[----:B------:R-:W-:-:S10]  /*fee0*/  IMAD.MOV.U32 R2, RZ, RZ, RZ ;  /* 0x000000ffff027224 */ /* 0x000fd400078e00ff */
[----:B------:R-:W-:Y:S05]  /*fef0*/  @!P0 BRA `(.L_x_4318) ;  /* 0x0000000000748947 */ /* 0x000fea0003800000 */
        /* <DEDUP_REMOVED lines=29> */
.L_x_4318:
[----:B------:R-:W-:Y:S05]  /*100d0*/  BSYNC B0 ;  /* 0x0000000000007941 */ /* 0x000fea0003800000 */
.L_x_4317:
        /* <DEDUP_REMOVED lines=24> */
.L_x_4320:
        /* <DEDUP_REMOVED lines=20> */
.L_x_4323:
[----:B------:R-:W-:Y:S05]  /*103a0*/  BSYNC B6 ;  /* 0x0000000000067941 */ /* 0x000fea0003800000 */
.L_x_4322:
        /* <DEDUP_REMOVED lines=20> */
.L_x_4326:
        /* <DEDUP_REMOVED lines=15> */
.L_x_4325:
[----:B------:R-:W-:Y:S05]  /*105e0*/  BSYNC B6 ;  /* 0x0000000000067941 */ /* 0x000fea0003800000 */
.L_x_4324:
[----:B------:R-:W0:Y:S01]  /*105f0*/  S2R R34, SR_TID.X ;  /* 0x0000000000227919 */ /* 0x000e220000002100 */
[----:B------:R-:W-:Y:S01]  /*10600*/  ULDC.64 UR4, c[0x0][0x9f8] ;  /* 0x00027e0000047ab9 */ /* 0x000fe20000000a00 */
[----:B------:R-:W1:Y:S01]  /*10610*/  LDC R20, c[0x0][0x430] ;  /* 0x00010c00ff147b82 */ /* 0x000e620000000800 */
[----:B------:R-:W-:-:S04]  /*10620*/  ISETP.NE.U32.AND P0, PT, RZ, UR4, PT ;  /* 0x00000004ff007c0c */ /* 0x000fc8000bf05070 */
[----:B------:R-:W-:Y:S01]  /*10630*/  ISETP.NE.AND.EX P0, PT, RZ, UR5, PT, P0 ;  /* 0x00000005ff007c0c */ /* 0x000fe2000bf05300 */
[----:B------:R-:W2:-:S12]  /*10640*/  S2R R21, SR_TID.X ;  /* 0x0000000000157919 */ /* 0x000e980000002100 */
[----:B------:R-:W-:Y:S01]  /*10650*/  @P0 IADD3 R2, P1, R19, UR4, RZ ;  /* 0x0000000413020c10 */ /* 0x000fe2000ff3e0ff */
[----:B------:R-:W-:-:S03]  /*10660*/  ULDC UR4, c[0x0][0x320] ;  /* 0x0000c80000047ab9 */ /* 0x000fc60000000800 */
[----:B------:R-:W-:-:S05]  /*10670*/  @P0 IADD3.X R3, R32, UR5, RZ, P1, !PT ;  /* 0x0000000520030c10 */ /* 0x000fca0008ffe4ff */
[----:B------:R3:W5:Y:S01]  /*10680*/  @P0 LDG.E R23, desc[UR50][R2.64] ;  /* 0x0000003202170981 */ /* 0x000762000c1e1900 */
[----:B------:R-:W-:Y:S01]  /*10690*/  LOP3.LUT R16, R16, 0xffffffbf, RZ, 0xc0, !PT ;  /* 0xffffffbf10107812 */ /* 0x000fe200078ec0ff */
[----:B------:R-:W-:Y:S01]  /*106a0*/  UMOV UR5, 0xffffffff ;  /* 0xffffffff00057882 */ /* 0x000fe20000000000 */
[----:B0-----:R-:W-:-:S05]  /*106b0*/  IMAD.SHL.U32 R34, R34, 0x8, RZ ;  /* 0x0000000822227824 */ /* 0x001fca00078e00ff */
[----:B------:R-:W-:Y:S01]  /*106c0*/  LOP3.LUT R34, R34, 0x38, RZ, 0xc0, !PT ;  /* 0x0000003822227812 */ /* 0x000fe200078ec0ff */
[----:B--2---:R-:W-:-:S03]  /*106d0*/  IMAD.SHL.U32 R21, R21, 0x8, RZ ;  /* 0x0000000815157824 */ /* 0x004fc600078e00ff */
[C---:B------:R-:W-:Y:S02]  /*106e0*/  LOP3.LUT R0, R34.reuse, 0x40, RZ, 0xfc, !PT ;  /* 0x0000004022007812 */ /* 0x040fe400078efcff */
[----:B------:R-:W-:Y:S02]  /*106f0*/  LOP3.LUT R4, R34, 0x180, RZ, 0xfc, !PT ;  /* 0x0000018022047812 */ /* 0x000fe400078efcff */
[----:B------:R-:W-:Y:S02]  /*10700*/  ISETP.GE.AND P3, PT, R0, UR4, PT ;  /* 0x0000000400007c0c */ /* 0x000fe4000bf66270 */
[----:B------:R-:W0:Y:S01]  /*10710*/  S2R R0, SR_TID.X ;  /* 0x0000000000007919 */ /* 0x000e220000002100 */
[----:B------:R-:W-:Y:S02]  /*10720*/  LOP3.LUT R34, R34, 0x1c0, RZ, 0xfc, !PT ;  /* 0x000001c022227812 */ /* 0x000fe400078efcff */
[----:B------:R-:W-:Y:S02]  /*10730*/  LOP3.LUT R21, R21, 0x38, RZ, 0xc0, !PT ;  /* 0x0000003815157812 */ /* 0x000fe400078ec0ff */
[----:B------:R-:W-:-:S02]  /*10740*/  ISETP.GE.AND P0, PT, R34, UR4, PT ;  /* 0x0000000422007c0c */ /* 0x000fc4000bf06270 */
[----:B------:R-:W2:Y:S01]  /*10750*/  S2R R34, SR_TID.X ;  /* 0x0000000000227919 */ /* 0x000ea20000002100 */
[----:B------:R-:W-:Y:S02]  /*10760*/  ISETP.GE.AND P2, PT, R21, UR4, PT ;  /* 0x0000000415007c0c */ /* 0x000fe4000bf46270 */
[----:B------:R-:W-:Y:S02]  /*10770*/  ISETP.GE.AND P1, PT, R4, UR4, PT ;  /* 0x0000000404007c0c */ /* 0x000fe4000bf26270 */
[----:B------:R-:W-:Y:S02]  /*10780*/  @P3 LOP3.LUT R16, R16, 0x40, RZ, 0xfc, !PT ;  /* 0x0000004010103812 */ /* 0x000fe400078efcff */
[----:B------:R-:W-:Y:S02]  /*10790*/  SEL R7, RZ, 0x40, P1 ;  /* 0x00000040ff077807 */ /* 0x000fe40000800000 */
[----:B------:R-:W-:Y:S02]  /*107a0*/  LOP3.LUT R16, R16, 0xffffff7f, RZ, 0xc0, !PT ;  /* 0xffffff7f10107812 */ /* 0x000fe400078ec0ff */
[----:B------:R-:W-:-:S03]  /*107b0*/  SEL R8, RZ, 0x80, P0 ;  /* 0x00000080ff087807 */ /* 0x000fc60000000000 */
[----:B------:R-:W-:-:S04]  /*107c0*/  @P2 LOP3.LUT R16, R16, 0x80, RZ, 0xfc, !PT ;  /* 0x0000008010102812 */ /* 0x000fc800078efcff */
[----:B------:R-:W-:Y:S01]  /*107d0*/  LOP3.LUT R16, R16, 0xffffffdf, RZ, 0xc0, !PT ;  /* 0xffffffdf10107812 */ /* 0x000fe200078ec0ff */
[----:B0-----:R-:W-:-:S05]  /*107e0*/  IMAD.SHL.U32 R0, R0, 0x8, RZ ;  /* 0x0000000800007824 */ /* 0x001fca00078e00ff */
[----:B------:R-:W-:Y:S01]  /*107f0*/  LOP3.LUT R0, R0, 0x38, RZ, 0xc0, !PT ;  /* 0x0000003800007812 */ /* 0x000fe200078ec0ff */
[----:B--2---:R-:W-:-:S03]  /*10800*/  IMAD.SHL.U32 R34, R34, 0x8, RZ ;  /* 0x0000000822227824 */ /* 0x004fc600078e00ff */
[----:B------:R-:W-:Y:S02]  /*10810*/  LOP3.LUT R0, R0, 0x80, RZ, 0xfc, !PT ;  /* 0x0000008000007812 */ /* 0x000fe400078efcff */
[----:B------:R-:W-:Y:S02]  /*10820*/  LOP3.LUT R34, R34, 0x38, RZ, 0xc0, !PT ;  /* 0x0000003822227812 */ /* 0x000fe400078ec0ff */
[----:B------:R-:W-:Y:S02]  /*10830*/  ISETP.GE.AND P5, PT, R0, UR4, PT ;  /* 0x0000000400007c0c */ /* 0x000fe4000bfa6270 */
[----:B------:R-:W-:Y:S02]  /*10840*/  LOP3.LUT R34, R34, 0xc0, RZ, 0xfc, !PT ;  /* 0x000000c022227812 */ /* 0x000fe400078efcff */
[----:B------:R-:W-:Y:S02]  /*10850*/  LEA R0, R35, 0xffffffc0, 0x6 ;  /* 0xffffffc023007811 */ /* 0x000fe400078e30ff */
        /* <DEDUP_REMOVED lines=12> */
[----:B-1-3--:R-:W-:Y:S06]  /*10920*/  BRA.DIV UR5, `(.L_x_4327) ;  /* 0x0000004605347947 */ /* 0x00afec000b800000 */
.L_x_4394:
        /* <DEDUP_REMOVED lines=56> */
.L_x_4328:
[----:B------:R-:W-:Y:S01]  /*10cb0*/  IADD3 R28, -R36, R28, -R0 ;  /* 0x0000001c241c7210 */ /* 0x000fe20007ffe900 */
[----:B------:R-:W-:Y:S01]  /*10cc0*/  IMAD R19, R18, 0x8, R17 ;  /* 0x0000000812137824 */ /* 0x000fe200078e0211 */
[----:B------:R-:W-:Y:S01]  /*10cd0*/  SHF.L.U32 R0, R22, 0x1f, RZ ;  /* 0x0000001f16007819 */ /* 0x000fe200000006ff */
[----:B------:R-:W-:Y:S03]  /*10ce0*/  BSSY B0, `(.L_x_4329) ;  /* 0x0000003000007945 */ /* 0x000fe60003800000 */
[----:B------:R-:W0:Y:S02]  /*10cf0*/  SYNCS.PHASECHK.TRANS64.TRYWAIT P0, [R19+URZ+0x28c40], R0 ;  /* 0x028c4000130075a7 */ /* 0x000e24000800017f */
[----:B0-----:R-:W-:Y:S05]  /*10d00*/  @!P0 BRA `(.L_x_4330) ;  /* 0x0000004000708947 */ /* 0x001fea0003800000 */
.L_x_4395:
[----:B------:R-:W-:Y:S05]  /*10d10*/  BSYNC B0 ;  /* 0x0000000000007941 */ /* 0x000fea0003800000 */
.L_x_4329:
        /* <DEDUP_REMOVED lines=63> */
.L_x_4405:
        /* <DEDUP_REMOVED lines=10> */
.L_x_4332:
        /* <DEDUP_REMOVED lines=11> */
.L_x_4333:
        /* <DEDUP_REMOVED lines=39> */
.L_x_4335:
[----:B------:R-:W-:Y:S05]  /*114d0*/  BSYNC B6 ;  /* 0x0000000000067941 */ /* 0x000fea0003800000 */
.L_x_4334:
        /* <DEDUP_REMOVED lines=28> */
[----:B--2---:R-:W-:Y:S02]  /*116a0*/  @P6 SHF.R.U32.HI R4, RZ, R0, R6 ;  /* 0x00000000ff046219 */ /* 0x004fe40000011606 */
        /* <DEDUP_REMOVED lines=55> */
.L_x_4414:
        /* <DEDUP_REMOVED lines=10> */
.L_x_4337:
        /* <DEDUP_REMOVED lines=18> */
.L_x_4415:
[----:B------:R-:W-:Y:S05]  /*11be0*/  BSYNC B0 ;  /* 0x0000000000007941 */ /* 0x000fea0003800000 */
.L_x_4338:
[----:B------:R-:W-:-:S05]  /*11bf0*/  IMAD.U32 R2, RZ, RZ, UR36 ;  /* 0x00000024ff027e24 */ /* 0x000fca000f8e00ff */
[----:B------:R-:W-:-:S13]  /*11c00*/  ISETP.NE.AND P0, PT, R2, 0x3, PT ;  /* 0x000000030200780c */ /* 0x000fda0003f05270 */
[----:B------:R-:W-:Y:S05]  /*11c10*/  @!P0 BRA `(.L_x_4340) ;  /* 0x0000000000048947 */ /* 0x000fea0003800000 */
[----:B------:R-:W-:Y:S01]  /*11c20*/  BPT.TRAP 0x1 ;  /* 0x000000040000795c */ /* 0x000fe20000300000 */
.L_x_4340:
[----:B0-----:R-:W-:Y:S01]  /*11c30*/  SHF.L.U32 R0, R22, 0x1f, RZ ;  /* 0x0000001f16007819 */ /* 0x001fe200000006ff */
[----:B------:R-:W-:Y:S03]  /*11c40*/  BSSY B0, `(.L_x_4341) ;  /* 0x0000003000007945 */ /* 0x000fe60003800000 */
[----:B------:R-:W0:Y:S02]  /*11c50*/  SYNCS.PHASECHK.TRANS64.TRYWAIT P0, [R19+URZ+0x28c60], R0 ;  /* 0x028c6000130075a7 */ /* 0x000e24000800017f */
[----:B0-----:R-:W-:Y:S05]  /*11c60*/  @!P0 BRA `(.L_x_4342) ;  /* 0x0000003c00548947 */ /* 0x001fea0003800000 */
.L_x_4416:
[----:B------:R-:W-:Y:S05]  /*11c70*/  BSYNC B0 ;  /* 0x0000000000007941 */ /* 0x000fea0003800000 */
.L_x_4341:
        /* <DEDUP_REMOVED lines=109> */
.L_x_4426:
        /* <DEDUP_REMOVED lines=34> */
.L_x_4344:
        /* <DEDUP_REMOVED lines=11> */
.L_x_4345:
        /* <DEDUP_REMOVED lines=12> */
.L_x_4360:
        /* <DEDUP_REMOVED lines=41> */
.L_x_4348:
[----:B------:R-:W-:Y:S01]  /*12970*/  IMAD R6, R18, 0x8, R17 ;  /* 0x0000000812067824 */ /* 0x000fe200078e0211 */
[----:B------:R-:W-:Y:S01]  /*12980*/  SHF.L.U32 R19, R22, 0x1f, RZ ;  /* 0x0000001f16137819 */ /* 0x000fe200000006ff */
[----:B------:R-:W-:Y:S01]  /*12990*/  BSSY B1, `(.L_x_4349) ;  /* 0x0000004000017945 */ /* 0x000fe20003800000 */
[----:B------:R-:W-:Y:S02]  /*129a0*/  SHF.R.S32.HI R9, RZ, 0x1f, R5 ;  /* 0x0000001fff097819 */ /* 0x000fe40000011405 */
[----:B------:R-:W0:Y:S02]  /*129b0*/  SYNCS.PHASECHK.TRANS64.TRYWAIT P0, [R6+URZ+0x28c40], R19 ;  /* 0x028c4013060075a7 */ /* 0x000e24000800017f */
[----:B0-----:R-:W-:Y:S05]  /*129c0*/  @!P0 BRA `(.L_x_4350) ;  /* 0x00000038003c8947 */ /* 0x001fea0003800000 */
.L_x_4427:
[----:B------:R-:W-:Y:S05]  /*129d0*/  BSYNC B1 ;  /* 0x0000000000017941 */ /* 0x000fea0003800000 */
.L_x_4349:
        /* <DEDUP_REMOVED lines=40> */
.L_x_4437:
        /* <DEDUP_REMOVED lines=8> */
.L_x_4352:
        /* <DEDUP_REMOVED lines=11> */
.L_x_4353:
[----:B------:R2:W-:Y:S01]  /*12d90*/  SYNCS.ARRIVE.TRANS64.A1T0 RZ, [R6+URZ+0x28c30], RZ ;  /* 0x028c30ff06ff79a7 */ /* 0x0005e2000810003f */
[----:B------:R-:W-:Y:S05]  /*12da0*/  @!P2 BRA `(.L_x_4354) ;  /* 0x000000000004a947 */ /* 0x000fea0003800000 */
[----:B------:R-:W-:Y:S01]  /*12db0*/  BPT.TRAP 0x1 ;  /* 0x000000040000795c */ /* 0x000fe20000300000 */
.L_x_4354:
[----:B------:R-:W3:Y:S01]  /*12dc0*/  SYNCS.PHASECHK.TRANS64.TRYWAIT P0, [R6+URZ+0x28c60], R19 ;  /* 0x028c6013060075a7 */ /* 0x000ee2000800017f */
[----:B------:R-:W-:Y:S04]  /*12dd0*/  BSSY B1, `(.L_x_4355) ;  /* 0x0000002000017945 */ /* 0x000fe80003800000 */
[----:B---3--:R-:W-:Y:S05]  /*12de0*/  @!P0 BRA `(.L_x_4356) ;  /* 0x0000003800648947 */ /* 0x008fea0003800000 */
.L_x_4438:
[----:B------:R-:W-:Y:S05]  /*12df0*/  BSYNC B1 ;  /* 0x0000000000017941 */ /* 0x000fea0003800000 */
.L_x_4355:
        /* <DEDUP_REMOVED lines=79> */
.L_x_4448:
        /* <DEDUP_REMOVED lines=25> */
.L_x_4358:
        /* <DEDUP_REMOVED lines=11> */
.L_x_4359:
[----:B------:R3:W-:Y:S01]  /*13530*/  SYNCS.ARRIVE.TRANS64.A1T0 RZ, [R6+URZ+0x28c50], RZ ;  /* 0x028c50ff06ff79a7 */ /* 0x0007e2000810003f */
[----:B------:R-:W-:Y:S05]  /*13540*/  @P3 BRA `(.L_x_4360) ;  /* 0xfffffff000643947 */ /* 0x000fea000383ffff */
.L_x_4347:
[----:B------:R-:W-:Y:S05]  /*13550*/  BSYNC B0 ;  /* 0x0000000000007941 */ /* 0x000fea0003800000 */
.L_x_4346:
        /* <DEDUP_REMOVED lines=21> */
.L_x_4362:
[----:B------:R-:W-:Y:S05]  /*136b0*/  BSYNC B0 ;  /* 0x0000000000007941 */ /* 0x000fea0003800000 */
.L_x_4361:
[----:B------:R-:W-:-:S07]  /*136c0*/  SEL R18, R18, RZ, P0 ;  /* 0x000000ff12127207 */ /* 0x000fce0000000000 */
.L_x_4321:
[----:B------:R-:W-:Y:S05]  /*136d0*/  BSYNC B7 ;  /* 0x0000000000077941 */ /* 0x000fea0003800000 */
.L_x_4319:
        /* <DEDUP_REMOVED lines=11> */
.L_x_4363:
        /* <DEDUP_REMOVED lines=43> */
.L_x_4458:
[----:B------:R-:W-:Y:S02]  /*13a40*/  ULDC UR4, c[0x0][0xc38] ;  /* 0x00030e0000047ab9 */ /* 0x000fe40000000800 */
[----:B------:R-:W-:-:S04]  /*13a50*/  IMAD.U32 R4, RZ, RZ, UR4 ;  /* 0x00000004ff047e24 */ /* 0x000fc8000f8e00ff */
[----:B--2---:R-:W-:-:S04]  /*13a60*/  IMAD R5, R14, R4, RZ ;  /* 0x000000040e057224 */ /* 0x004fc800078e02ff */
[----:B------:R-:W-:-:S05]  /*13a70*/  IMAD.IADD R6, R6, 0x1, R5 ;  /* 0x0000000106067824 */ /* 0x000fca00078e0205 */
[----:B------:R-:W-:-:S13]  /*13a80*/  ISETP.GT.AND P6, PT, R6, R0, PT ;  /* 0x000000000600720c */ /* 0x000fda0003fc4270 */
[----:B------:R-:W-:Y:S05]  /*13a90*/  @P6 BRA `(.L_x_4366) ;  /* 0x0000000000a46947 */ /* 0x000fea0003800000 */
.L_x_4369:
        /* <DEDUP_REMOVED lines=11> */
[----:B------:R-:W-:Y:S02]  /*13b50*/  IMAD.MOV.U32 R8, RZ, RZ, RZ ;  /* 0x000000ffff087224 */ /* 0x000fe400078e00ff */
[----:B0-----:R-:W-:-:S05]  /*13b60*/  @!P6 IMAD.WIDE R2, R7, 0x4, R2 ;  /* 0x000000040702e825 */ /* 0x001fca00078e0202 */
[----:B------:R2:W3:Y:S02]  /*13b70*/  @!P6 LDG.E R25, desc[UR50][R2.64] ;  /* 0x000000320219e981 */ /* 0x0004e4000c1e1900 */
[----:B--2---:R-:W-:-:S05]  /*13b80*/  @!P6 IMAD.WIDE R2, R7, 0x4, R4 ;  /* 0x000000040702e825 */ /* 0x004fca00078e0204 */
        /* <DEDUP_REMOVED lines=20> */
.L_x_4466:
[----:B------:R-:W-:Y:S02]  /*13cd0*/  ULDC UR4, c[0x0][0xc38] ;  /* 0x00030e0000047ab9 */ /* 0x000fe40000000800 */
[----:B------:R-:W-:-:S04]  /*13ce0*/  IMAD.U32 R4, RZ, RZ, UR4 ;  /* 0x00000004ff047e24 */ /* 0x000fc8000f8e00ff */
[----:B--2---:R-:W-:-:S04]  /*13cf0*/  IMAD R5, R14, R4, RZ ;  /* 0x000000040e057224 */ /* 0x004fc800078e02ff */
[----:B------:R-:W-:-:S05]  /*13d00*/  IMAD.IADD R6, R5, 0x1, R6 ;  /* 0x0000000105067824 */ /* 0x000fca00078e0206 */
[----:B------:R-:W-:-:S13]  /*13d10*/  ISETP.GT.AND P6, PT, R6, R0, PT ;  /* 0x000000000600720c */ /* 0x000fda0003fc4270 */
[----:B------:R-:W-:Y:S05]  /*13d20*/  @!P6 BRA `(.L_x_4369) ;  /* 0xfffffffc005ce947 */ /* 0x000fea000383ffff */
.L_x_4366:
[----:B------:R-:W-:Y:S01]  /*13d30*/  IMAD.IADD R5, R6, 0x1, -R5 ;  /* 0x0000000106057824 */ /* 0x000fe200078e0a05 */
[----:B------:R-:W-:-:S03]  /*13d40*/  UMOV UR4, 0xffffffff ;  /* 0xffffffff00047882 */ /* 0x000fc60000000000 */
[----:B------:R-:W-:-:S05]  /*13d50*/  IMAD R7, R3, R4, R5 ;  /* 0x0000000403077224 */ /* 0x000fca00078e0205 */
[----:B------:R-:W-:Y:S01]  /*13d60*/  ISETP.GT.AND P6, PT, R7, R0, PT ;  /* 0x000000000700720c */ /* 0x000fe20003fc4270 */
[----:B------:R-:W-:-:S12]  /*13d70*/  BRA.DIV UR4, `(.L_x_4370) ;  /* 0x0000003a04607947 */ /* 0x000fd8000b800000 */
[----:B------:R-:W-:-:S04]  /*13d80*/  VOTE.ANY R2, PT, !P6 ;  /* 0x0000000000027806 */ /* 0x000fc800070e0100 */
[----:B------:R-:W2:Y:S02]  /*13d90*/  POPC R12, R2 ;  /* 0x00000002000c7309 */ /* 0x000ea40000000000 */
[----:B--2---:R2:W3:Y:S01]  /*13da0*/  SHFL.IDX PT, R25, R25, R12, 0x1f ;  /* 0x00001f0c19197589 */ /* 0x0044e200000e0000 */
[----:B------:R-:W-:-:S03]  /*13db0*/  IMAD.IADD R27, R12, 0x1, R27 ;  /* 0x000000010c1b7824 */ /* 0x000fc600078e021b */
[----:B------:R2:W4:Y:S04]  /*13dc0*/  SHFL.IDX PT, R8, R8, R12, 0x1f ;  /* 0x00001f0c08087589 */ /* 0x00052800000e0000 */
.L_x_4471:
[----:B------:R-:W-:-:S13]  /*13dd0*/  ISETP.NE.AND P0, PT, R2, RZ, PT ;  /* 0x000000ff0200720c */ /* 0x000fda0003f05270 */
[----:B------:R-:W-:Y:S05]  /*13de0*/  @!P0 BRA `(.L_x_4371) ;  /* 0x0000000000108947 */ /* 0x000fea0003800000 */
[----:B------:R-:W-:Y:S01]  /*13df0*/  UMOV UR4, 0xffffffff ;  /* 0xffffffff00047882 */ /* 0x000fe20000000000 */
[----:B--2---:R-:W-:Y:S02]  /*13e00*/  VIADD R12, R12, 0xffffffff ;  /* 0xffffffff0c0c7836 */ /* 0x004fe40000000000 */
[----:B------:R-:W-:Y:S05]  /*13e10*/  BRA.DIV UR4, `(.L_x_4372) ;  /* 0x0000003a04947947 */ /* 0x000fea000b800000 */
[----:B------:R2:W0:Y:S02]  /*13e20*/  SHFL.IDX PT, R24, R3, R12, 0x1f ;  /* 0x00001f0c03187589 */ /* 0x00042400000e0000 */
.L_x_4371:
[----:B----4-:R-:W-:Y:S01]  /*13e30*/  ISETP.NE.AND P0, PT, R8, 0x1, PT ;  /* 0x000000010800780c */ /* 0x010fe20003f05270 */
[----:B0-----:R-:W-:-:S04]  /*13e40*/  IMAD R24, R24, R4, R5 ;  /* 0x0000000418187224 */ /* 0x001fc800078e0205 */
[----:B------:R-:W-:-:S08]  /*13e50*/  IMAD.IADD R0, R0, 0x1, -R24 ;  /* 0x0000000100007824 */ /* 0x000fd000078e0a18 */
[----:B------:R-:W-:Y:S05]  /*13e60*/  @!P0 BRA `(.L_x_4373) ;  /* 0x0000000000dc8947 */ /* 0x000fea0003800000 */
[----:B---3--:R-:W-:Y:S02]  /*13e70*/  IABS R4, R25 ;  /* 0x0000001900047213 */ /* 0x008fe40000000000 */
[----:B------:R-:W-:Y:S02]  /*13e80*/  IABS R5, R8 ;  /* 0x0000000800057213 */ /* 0x000fe40000000000 */
[----:B------:R-:W0:Y:S08]  /*13e90*/  I2F.RP R6, R4 ;  /* 0x0000000400067306 */ /* 0x000e300000209400 */
[----:B------:R-:W3:Y:S08]  /*13ea0*/  I2F.RP R9, R5 ;  /* 0x0000000500097306 */ /* 0x000ef00000209400 */
[----:B0-----:R-:W0:Y:S08]  /*13eb0*/  MUFU.RCP R6, R6 ;  /* 0x0000000600067308 */ /* 0x001e300000001000 */
[----:B---3--:R-:W-:Y:S01]  /*13ec0*/  MUFU.RCP R9, R9 ;  /* 0x0000000900097308 */ /* 0x008fe20000001000 */
[----:B0-----:R-:W-:-:S07]  /*13ed0*/  VIADD R2, R6, 0xffffffe ;  /* 0x0ffffffe06027836 */ /* 0x001fce0000000000 */
[----:B--2---:R0:W2:Y:S02]  /*13ee0*/  F2I.FTZ.U32.TRUNC.NTZ R3, R2 ;  /* 0x0000000200037305 */ /* 0x0040a4000021f000 */
[----:B0-----:R-:W-:Y:S02]  /*13ef0*/  IMAD.MOV.U32 R2, RZ, RZ, RZ ;  /* 0x000000ffff027224 */ /* 0x001fe400078e00ff */
[----:B--2---:R-:W-:-:S04]  /*13f00*/  IMAD.MOV R7, RZ, RZ, -R3 ;  /* 0x000000ffff077224 */ /* 0x004fc800078e0a03 */
        /* <DEDUP_REMOVED lines=45> */
.L_x_4373:
[----:B--2---:R-:W0:Y:S02]  /*141e0*/  LDC.64 R2, c[0x0][0xc90] ;  /* 0x00032400ff027b82 */ /* 0x004e240000000a00 */
[----:B0-----:R-:W-:-:S05]  /*141f0*/  IMAD.WIDE R2, R27, 0x4, R2 ;  /* 0x000000041b027825 */ /* 0x001fca00078e0202 */
[----:B------:R0:W3:Y:S02]  /*14200*/  LDG.E R6, desc[UR50][R2.64] ;  /* 0x0000003202067981 */ /* 0x0000e4000c1e1900 */
[----:B0-----:R-:W-:Y:S02]  /*14210*/  IMAD.MOV.U32 R2, RZ, RZ, RZ ;  /* 0x000000ffff027224 */ /* 0x001fe400078e00ff */
[----:B---3--:R-:W-:-:S05]  /*14220*/  IMAD R5, R25, R6, RZ ;  /* 0x0000000619057224 */ /* 0x008fca00078e02ff */
        /* <DEDUP_REMOVED lines=33> */
[----:B------:R0:W2:Y:S02]  /*14440*/  F2I.FTZ.U32.TRUNC.NTZ R3, R2 ;  /* 0x0000000200037305 */ /* 0x0000a4000021f000 */
[----:B0-----:R-:W-:Y:S02]  /*14450*/  IMAD.MOV.U32 R2, RZ, RZ, RZ ;  /* 0x000000ffff027224 */ /* 0x001fe400078e00ff */
[----:B--2---:R-:W-:-:S04]  /*14460*/  IMAD.MOV R5, RZ, RZ, -R3 ;  /* 0x000000ffff057224 */ /* 0x004fc800078e0a03 */
        /* <DEDUP_REMOVED lines=19> */
.L_x_4374:
[----:B------:R-:W-:-:S05]  /*145a0*/  LOP3.LUT R0, RZ, R3, RZ, 0x33, !PT ;  /* 0x00000003ff007212 */ /* 0x000fca00078e33ff */
[----:B------:R-:W-:Y:S01]  /*145b0*/  IMAD.IADD R25, R25, 0x1, R0 ;  /* 0x0000000119197824 */ /* 0x000fe200078e0200 */
[----:B------:R-:W-:Y:S06]  /*145c0*/  BRA `(.L_x_4375) ;  /* 0x00000000001c7947 */ /* 0x000fec0003800000 */
.L_x_4367:
[----:B------:R-:W-:Y:S01]  /*145d0*/  UMOV UR4, URZ ;  /* 0x0000003f00047c82 */ /* 0x000fe20008000000 */
[----:B------:R-:W-:Y:S01]  /*145e0*/  UMOV UR5, URZ ;  /* 0x0000003f00057c82 */ /* 0x000fe20008000000 */
[----:B------:R-:W-:Y:S01]  /*145f0*/  ULDC UR6, c[0x0][0xc3c] ;  /* 0x00030f0000067ab9 */ /* 0x000fe20000000800 */
[----:B------:R-:W-:Y:S02]  /*14600*/  IMAD.MOV.U32 R24, RZ, RZ, R0 ;  /* 0x000000ffff187224 */ /* 0x000fe400078e0000 */
[----:B------:R-:W-:Y:S02]  /*14610*/  IMAD.U32 R25, RZ, RZ, UR4 ;  /* 0x00000004ff197e24 */ /* 0x000fe4000f8e00ff */
[----:B------:R-:W-:Y:S02]  /*14620*/  IMAD.U32 R26, RZ, RZ, UR5 ;  /* 0x00000005ff1a7e24 */ /* 0x000fe4000f8e00ff */
[----:B------:R-:W-:-:S07]  /*14630*/  IMAD.U32 R27, RZ, RZ, UR6 ;  /* 0x00000006ff1b7e24 */ /* 0x000fce000f8e00ff */
.L_x_4375:
        /* <DEDUP_REMOVED lines=10> */
.L_x_4364:
[----:B------:R-:W-:Y:S02]  /*146e0*/  ULDC UR4, c[0x0][0xc3c] ;  /* 0x00030f0000047ab9 */ /* 0x000fe40000000800 */
[----:B0-----:R-:W-:-:S13]  /*146f0*/  ISETP.GE.AND P0, PT, R27, UR4, PT ;  /* 0x000000041b007c0c */ /* 0x001fda000bf06270 */
[----:B------:R-:W-:Y:S05]  /*14700*/  @!P0 BRA `(.L_x_4376) ;  /* 0xffffffb0007c8947 */ /* 0x000fea000383ffff */
[----:B------:R-:W-:Y:S05]  /*14710*/  BSYNC B8 ;  /* 0x0000000000087941 */ /* 0x000fea0003800000 */
.L_x_4313:
        /* <DEDUP_REMOVED lines=12> */
.L_x_4474:
[----:B------:R-:W-:Y:S05]  /*147e0*/  BSYNC B0 ;  /* 0x0000000000007941 */ /* 0x000fea0003800000 */
.L_x_4377:
[----:B------:R-:W-:-:S03]  /*147f0*/  UMOV UR4, 0xffffffff ;  /* 0xffffffff00047882 */ /* 0x000fc60000000000 */
[----:B------:R-:W-:Y:S05]  /*14800*/  BRA.DIV UR4, `(.L_x_4379) ;  /* 0x0000003204547947 */ /* 0x000fea000b800000 */
[----:B0-----:R-:W0:Y:S02]  /*14810*/  S2R R0, SR_TID.X ;  /* 0x0000000000007919 */ /* 0x001e240000002100 */
[----:B0-----:R-:W-:-:S04]  /*14820*/  SHF.R.U32.HI R0, RZ, 0x5, R0 ;  /* 0x00000005ff007819 */ /* 0x001fc80000011600 */
[----:B------:R-:W-:-:S05]  /*14830*/  LOP3.LUT R0, R0, 0x3, RZ, 0xc0, !PT ;  /* 0x0000000300007812 */ /* 0x000fca00078ec0ff */
[----:B------:R0:W1:Y:S02]  /*14840*/  SHFL.IDX PT, R14, R0, RZ, 0x1f ;  /* 0x00001fff000e7589 */ /* 0x00006400000e0000 */
.L_x_4477:
[----:B-1----:R-:W-:Y:S01]  /*14850*/  ISETP.NE.AND P0, PT, R14, RZ, PT ;  /* 0x000000ff0e00720c */ /* 0x002fe20003f05270 */
[----:B------:R-:W-:-:S12]  /*14860*/  BSSY B0, `(.L_x_4380) ;  /* 0x0000024000007945 */ /* 0x000fd80003800000 */
[----:B------:R-:W-:Y:S05]  /*14870*/  @P0 BRA `(.L_x_4381) ;  /* 0x0000000000880947 */ /* 0x000fea0003800000 */
[----:B------:R-:W-:-:S03]  /*14880*/  UMOV UR4, 0xffffffff ;  /* 0xffffffff00047882 */ /* 0x000fc60000000000 */
[----:B------:R-:W-:Y:S05]  /*14890*/  BRA.DIV UR4, `(.L_x_4382) ;  /* 0x0000003204647947 */ /* 0x000fea000b800000 */
[----:B------:R-:W-:-:S13]  /*148a0*/  ELECT P6, URZ, PT ;  /* 0x00000000003f782f */ /* 0x000fda00038c0000 */
.L_x_4480:
[----:B------:R-:W-:Y:S05]  /*148b0*/  @!P6 BRA `(.L_x_4381) ;  /* 0x000000000078e947 */ /* 0x000fea0003800000 */
[----:B------:R-:W-:-:S06]  /*148c0*/  ULOP3.LUT UR4, UR38, 0x2, URZ, 0xfc, !UPT ;  /* 0x0000000226047892 */ /* 0x000fcc000f8efc3f */
[----:B0-----:R-:W-:-:S05]  /*148d0*/  IMAD.U32 R0, RZ, RZ, UR4 ;  /* 0x00000004ff007e24 */ /* 0x001fca000f8e00ff */
[----:B------:R-:W-:-:S13]  /*148e0*/  ISETP.NE.AND P0, PT, R0, 0x3, PT ;  /* 0x000000030000780c */ /* 0x000fda0003f05270 */
[----:B------:R-:W-:Y:S05]  /*148f0*/  @!P0 BRA `(.L_x_4383) ;  /* 0x0000000000048947 */ /* 0x000fea0003800000 */
[----:B------:R-:W-:Y:S01]  /*14900*/  BPT.TRAP 0x1 ;  /* 0x000000040000795c */ /* 0x000fe20000300000 */
.L_x_4383:
[----:B------:R-:W-:Y:S01]  /*14910*/  IMAD R5, R18, 0x8, R7 ;  /* 0x0000000812057824 */ /* 0x000fe200078e0207 */
[----:B------:R-:W-:Y:S01]  /*14920*/  SHF.L.U32 R0, R22, 0x1f, RZ ;  /* 0x0000001f16007819 */ /* 0x000fe200000006ff */
[----:B------:R-:W-:-:S03]  /*14930*/  VIADD R18, R18, 0x1 ;  /* 0x0000000112127836 */ /* 0x000fc60000000000 */
[----:B------:R-:W0:Y:S02]  /*14940*/  SYNCS.PHASECHK.TRANS64.TRYWAIT P1, [R5+URZ+0x28c40], R0 ;  /* 0x028c4000050075a7 */ /* 0x000e24000802017f */
[----:B------:R-:W-:-:S04]  /*14950*/  ISETP.NE.AND P2, PT, R18, 0x2, PT ;  /* 0x000000021200780c */ /* 0x000fc80003f45270 */
[----:B------:R-:W-:Y:S01]  /*14960*/  SEL R3, RZ, 0x1, P2 ;  /* 0x00000001ff037807 */ /* 0x000fe20001000000 */
[----:B0-----:R-:W-:Y:S08]  /*14970*/  @!P1 BRA `(.L_x_4384) ;  /* 0x00000030004c9947 */ /* 0x001ff00003800000 */
.L_x_4481:
[----:B------:R-:W-:Y:S02]  /*14980*/  SEL R18, R18, RZ, P2 ;  /* 0x000000ff12127207 */ /* 0x000fe40001000000 */
[----:B------:R-:W-:Y:S01]  /*14990*/  LOP3.LUT R2, R22, R3, RZ, 0x3c, !PT ;  /* 0x0000000316027212 */ /* 0x000fe200078e3cff */
[----:B------:R-:W-:Y:S06]  /*149a0*/  @!P0 BRA `(.L_x_4385) ;  /* 0x0000000000048947 */ /* 0x000fec0003800000 */
[----:B------:R-:W-:Y:S01]  /*149b0*/  BPT.TRAP 0x1 ;  /* 0x000000040000795c */ /* 0x000fe20000300000 */
.L_x_4385:
[----:B------:R-:W-:Y:S01]  /*149c0*/  IMAD R3, R18, 0x8, R7 ;  /* 0x0000000812037824 */ /* 0x000fe200078e0207 */
[----:B------:R-:W-:-:S04]  /*149d0*/  SHF.L.U32 R2, R2, 0x1f, RZ ;  /* 0x0000001f02027819 */ /* 0x000fc800000006ff */
[----:B------:R-:W1:Y:S02]  /*149e0*/  SYNCS.PHASECHK.TRANS64.TRYWAIT P1, [R3+URZ+0x28c40], R2 ;  /* 0x028c4002030075a7 */ /* 0x000e64000802017f */
[----:B-1----:R-:W-:Y:S05]  /*149f0*/  @!P1 BRA `(.L_x_4386) ;  /* 0x0000003000409947 */ /* 0x002fea0003800000 */
.L_x_4482:
[----:B------:R-:W-:Y:S05]  /*14a00*/  @!P0 BRA `(.L_x_4387) ;  /* 0x0000000000048947 */ /* 0x000fea0003800000 */
[----:B------:R-:W-:Y:S01]  /*14a10*/  BPT.TRAP 0x1 ;  /* 0x000000040000795c */ /* 0x000fe20000300000 */
.L_x_4387:
[----:B------:R-:W5:Y:S02]  /*14a20*/  SYNCS.PHASECHK.TRANS64.TRYWAIT P1, [R5+URZ+0x28c60], R0 ;  /* 0x028c6000050075a7 */ /* 0x000f64000802017f */
[----:B-----5:R-:W-:Y:S05]  /*14a30*/  @!P1 BRA `(.L_x_4388) ;  /* 0x0000003000449947 */ /* 0x020fea0003800000 */
.L_x_4483:
[----:B------:R-:W-:Y:S05]  /*14a40*/  @!P0 BRA `(.L_x_4389) ;  /* 0x0000000000048947 */ /* 0x000fea0003800000 */
[----:B------:R-:W-:Y:S01]  /*14a50*/  BPT.TRAP 0x1 ;  /* 0x000000040000795c */ /* 0x000fe20000300000 */
.L_x_4389:
[----:B------:R0:W0:Y:S02]  /*14a60*/  SYNCS.PHASECHK.TRANS64.TRYWAIT P0, [R3+URZ+0x28c60], R2 ;  /* 0x028c6002030075a7 */ /* 0x000024000800017f */
[----:B0-----:R-:W-:Y:S05]  /*14a70*/  @!P0 NANOSLEEP.SYNCS 0x989680 ;  /* 0x009896800000895d */ /* 0x001fea0003900000 */
[----:B------:R-:W0:Y:S02]  /*14a80*/  @!P0 SYNCS.PHASECHK.TRANS64 P0, [R3+URZ+0x28c60], R2 ;  /* 0x028c6002030085a7 */ /* 0x000e24000800007f */
[----:B0-----:R-:W-:Y:S05]  /*14a90*/  @!P0 BRA `(.L_x_4389) ;  /* 0xfffffffc00f08947 */ /* 0x001fea000383ffff */
.L_x_4381:
[----:B------:R-:W-:Y:S05]  /*14aa0*/  BSYNC B0 ;  /* 0x0000000000007941 */ /* 0x000fea0003800000 */
.L_x_4380:
[----:B------:R-:W-:Y:S05]  /*14ab0*/  EXIT ;  /* 0x000000000000794d */ /* 0x000fea0003800000 */
.L_x_4242:
[----:B0-----:R-:W-:-:S04]  /*14ac0*/  IMAD.U32 R3, RZ, RZ, UR23 ;  /* 0x00000017ff037e24 */ /* 0x001fc8000f8e00ff */
[----:B------:R0:W1:Y:S03]  /*14ad0*/  SYNCS.PHASECHK.TRANS64.TRYWAIT P1, [R3+URZ+0x28c50], R0 ;  /* 0x028c5000030075a7 */ /* 0x000066000802017f */
[----:B-1----:R-:W-:Y:S05]  /*14ae0*/  @!P1 NANOSLEEP.SYNCS 0x989680 ;  /* 0x009896800000995d */ /* 0x002fea0003900000 */
[----:B------:R-:W1:Y:S02]  /*14af0*/  @!P1 SYNCS.PHASECHK.TRANS64 P1, [R3+URZ+0x28c50], R0 ;  /* 0x028c5000030095a7 */ /* 0x000e64000802007f */
[----:B-1----:R-:W-:Y:S05]  /*14b00*/  @!P1 BRA `(.L_x_4242) ;  /* 0xfffffffc00ec9947 */ /* 0x002fea000383ffff */
[----:B------:R-:W-:Y:S05]  /*14b10*/  BRA `(.L_x_4390) ;  /* 0xfffffed400a47947 */ /* 0x000fea000383ffff */
.L_x_4248:
[----:B-1----:R-:W-:-:S04]  /*14b20*/  IMAD.U32 R3, RZ, RZ, UR23 ;  /* 0x00000017ff037e24 */ /* 0x002fc8000f8e00ff */
[----:B------:R1:W2:Y:S03]  /*14b30*/  SYNCS.PHASECHK.TRANS64.TRYWAIT P1, [R3+URZ+0x28c50], R0 ;  /* 0x028c5000030075a7 */ /* 0x0002a6000802017f */
[----:B--2---:R-:W-:Y:S05]  /*14b40*/  @!P1 NANOSLEEP.SYNCS 0x989680 ;  /* 0x009896800000995d */ /* 0x004fea0003900000 */
[----:B------:R-:W2:Y:S02]  /*14b50*/  @!P1 SYNCS.PHASECHK.TRANS64 P1, [R3+URZ+0x28c50], R0 ;  /* 0x028c5000030095a7 */ /* 0x000ea4000802007f */
[----:B--2---:R-:W-:Y:S05]  /*14b60*/  @!P1 BRA `(.L_x_4248) ;  /* 0xfffffffc00ec9947 */ /* 0x004fea000383ffff */
[----:B------:R-:W-:Y:S05]  /*14b70*/  BRA `(.L_x_4247) ;  /* 0xfffffee000a87947 */ /* 0x000fea000383ffff */
.L_x_4253:
[----:B0-----:R-:W-:-:S04]  /*14b80*/  IMAD.U32 R3, RZ, RZ, UR40 ;  /* 0x00000028ff037e24 */ /* 0x001fc8000f8e00ff */
[----:B------:R0:W1:Y:S03]  /*14b90*/  SYNCS.PHASECHK.TRANS64.TRYWAIT P1, [R3+URZ+0x28c00], R0 ;  /* 0x028c0000030075a7 */ /* 0x000066000802017f */
[----:B-1----:R-:W-:Y:S05]  /*14ba0*/  @!P1 NANOSLEEP.SYNCS 0x989680 ;  /* 0x009896800000995d */ /* 0x002fea0003900000 */
[----:B------:R-:W1:Y:S02]  /*14bb0*/  @!P1 SYNCS.PHASECHK.TRANS64 P1, [R3+URZ+0x28c00], R0 ;  /* 0x028c0000030095a7 */ /* 0x000e64000802007f */
[----:B-1----:R-:W-:Y:S05]  /*14bc0*/  @!P1 BRA `(.L_x_4253) ;  /* 0xfffffffc00ec9947 */ /* 0x002fea000383ffff */
[----:B------:R-:W-:Y:S05]  /*14bd0*/  BRA `(.L_x_4391) ;  /* 0xfffffef400f87947 */ /* 0x000fea000383ffff */
.L_x_4257:
[----:B--2---:R2:W3:Y:S02]  /*14be0*/  SYNCS.PHASECHK.TRANS64.TRYWAIT P1, [R7+URZ+0x28c30], R8 ;  /* 0x028c3008070075a7 */ /* 0x0044e4000802017f */
[----:B---3--:R-:W-:Y:S05]  /*14bf0*/  @!P1 NANOSLEEP.SYNCS 0x989680 ;  /* 0x009896800000995d */ /* 0x008fea0003900000 */
[----:B------:R-:W3:Y:S02]  /*14c00*/  @!P1 SYNCS.PHASECHK.TRANS64 P1, [R7+URZ+0x28c30], R8 ;  /* 0x028c3008070095a7 */ /* 0x000ee4000802007f */
[----:B---3--:R-:W-:Y:S05]  /*14c10*/  @!P1 BRA `(.L_x_4257) ;  /* 0xfffffffc00f09947 */ /* 0x008fea000383ffff */
[----:B------:R-:W-:Y:S05]  /*14c20*/  BRA `(.L_x_4256) ;  /* 0xfffffef800147947 */ /* 0x000fea000383ffff */
.L_x_4262:
[----:B---3--:R3:W0:Y:S02]  /*14c30*/  SYNCS.PHASECHK.TRANS64.TRYWAIT P1, [R7+URZ+0x28c50], R8 ;  /* 0x028c5008070075a7 */ /* 0x008624000802017f */
[----:B0-----:R-:W-:Y:S05]  /*14c40*/  @!P1 NANOSLEEP.SYNCS 0x989680 ;  /* 0x009896800000995d */ /* 0x001fea0003900000 */
[----:B------:R-:W0:Y:S02]  /*14c50*/  @!P1 SYNCS.PHASECHK.TRANS64 P1, [R7+URZ+0x28c50], R8 ;  /* 0x028c5008070095a7 */ /* 0x000e24000802007f */
[----:B0-----:R-:W-:Y:S05]  /*14c60*/  @!P1 BRA `(.L_x_4262) ;  /* 0xfffffffc00f09947 */ /* 0x001fea000383ffff */
[----:B------:R-:W-:Y:S05]  /*14c70*/  BRA `(.L_x_4261) ;  /* 0xffffff08009c7947 */ /* 0x000fea000383ffff */
.L_x_4268:
[----:B-1----:R-:W-:-:S04]  /*14c80*/  IMAD.U32 R6, RZ, RZ, UR23 ;  /* 0x00000017ff067e24 */ /* 0x002fc8000f8e00ff */
[----:B------:R1:W2:Y:S03]  /*14c90*/  SYNCS.PHASECHK.TRANS64.TRYWAIT P1, [R6+URZ+0x28c30], R7 ;  /* 0x028c3007060075a7 */ /* 0x0002a6000802017f */
[----:B--2---:R-:W-:Y:S05]  /*14ca0*/  @!P1 NANOSLEEP.SYNCS 0x989680 ;  /* 0x009896800000995d */ /* 0x004fea0003900000 */
[----:B------:R-:W2:Y:S02]  /*14cb0*/  @!P1 SYNCS.PHASECHK.TRANS64 P1, [R6+URZ+0x28c30], R7 ;  /* 0x028c3007060095a7 */ /* 0x000ea4000802007f */
[----:B--2---:R-:W-:Y:S05]  /*14cc0*/  @!P1 BRA `(.L_x_4268) ;  /* 0xfffffffc00ec9947 */ /* 0x004fea000383ffff */
[----:B------:R-:W-:Y:S05]  /*14cd0*/  BRA `(.L_x_4267) ;  /* 0xffffff0c00ac7947 */ /* 0x000fea000383ffff */
.L_x_4273:
[----:B---3--:R-:W-:-:S04]  /*14ce0*/  IMAD.U32 R8, RZ, RZ, UR23 ;  /* 0x00000017ff087e24 */ /* 0x008fc8000f8e00ff */
[----:B------:R3:W4:Y:S03]  /*14cf0*/  SYNCS.PHASECHK.TRANS64.TRYWAIT P1, [R8+URZ+0x28c50], R7 ;  /* 0x028c5007080075a7 */ /* 0x000726000802017f */
[----:B----4-:R-:W-:Y:S05]  /*14d00*/  @!P1 NANOSLEEP.SYNCS 0x989680 ;  /* 0x009896800000995d */ /* 0x010fea0003900000 */
[----:B------:R-:W4:Y:S02]  /*14d10*/  @!P1 SYNCS.PHASECHK.TRANS64 P1, [R8+URZ+0x28c50], R7 ;  /* 0x028c5007080095a7 */ /* 0x000f24000802007f */
[----:B----4-:R-:W-:Y:S05]  /*14d20*/  @!P1 BRA `(.L_x_4273) ;  /* 0xfffffffc00ec9947 */ /* 0x010fea000383ffff */
[----:B------:R-:W-:Y:S05]  /*14d30*/  BRA `(.L_x_4272) ;  /* 0xffffff28004c7947 */ /* 0x000fea000383ffff */
.L_x_4280:
[----:B-1----:R-:W-:-:S04]  /*14d40*/  IMAD.U32 R6, RZ, RZ, UR22 ;  /* 0x00000016ff067e24 */ /* 0x002fc8000f8e00ff */
[----:B------:R1:W2:Y:S03]  /*14d50*/  SYNCS.PHASECHK.TRANS64.TRYWAIT P1, [R6+URZ+0x28c30], R7 ;  /* 0x028c3007060075a7 */ /* 0x0002a6000802017f */
[----:B--2---:R-:W-:Y:S05]  /*14d60*/  @!P1 NANOSLEEP.SYNCS 0x989680 ;  /* 0x009896800000995d */ /* 0x004fea0003900000 */
[----:B------:R-:W2:Y:S02]  /*14d70*/  @!P1 SYNCS.PHASECHK.TRANS64 P1, [R6+URZ+0x28c30], R7 ;  /* 0x028c3007060095a7 */ /* 0x000ea4000802007f */
[----:B--2---:R-:W-:Y:S05]  /*14d80*/  @!P1 BRA `(.L_x_4280) ;  /* 0xfffffffc00ec9947 */ /* 0x004fea000383ffff */
[----:B------:R-:W-:Y:S05]  /*14d90*/  BRA `(.L_x_4279) ;  /* 0xffffff2c00407947 */ /* 0x000fea000383ffff */
.L_x_4285:
[----:B---3--:R-:W-:-:S04]  /*14da0*/  IMAD.U32 R8, RZ, RZ, UR22 ;  /* 0x00000016ff087e24 */ /* 0x008fc8000f8e00ff */
[----:B------:R3:W4:Y:S03]  /*14db0*/  SYNCS.PHASECHK.TRANS64.TRYWAIT P1, [R8+URZ+0x28c50], R7 ;  /* 0x028c5007080075a7 */ /* 0x000726000802017f */
[----:B----4-:R-:W-:Y:S05]  /*14dc0*/  @!P1 NANOSLEEP.SYNCS 0x989680 ;  /* 0x009896800000995d */ /* 0x010fea0003900000 */
[----:B------:R-:W4:Y:S02]  /*14dd0*/  @!P1 SYNCS.PHASECHK.TRANS64 P1, [R8+URZ+0x28c50], R7 ;  /* 0x028c5007080095a7 */ /* 0x000f24000802007f */
[----:B----4-:R-:W-:Y:S05]  /*14de0*/  @!P1 BRA `(.L_x_4285) ;  /* 0xfffffffc00ec9947 */ /* 0x010fea000383ffff */
[----:B------:R-:W-:Y:S05]  /*14df0*/  BRA `(.L_x_4284) ;  /* 0xffffff4000607947 */ /* 0x000fea000383ffff */
.L_x_4327:
        /* <DEDUP_REMOVED lines=11> */
.L_x_4393:
[----:B------:R-:W-:Y:S05]  /*14eb0*/  BSYNC B0 ;  /* 0x0000000000007941 */ /* 0x000fea0003800000 */
.L_x_4392:
[----:B------:R-:W-:Y:S05]  /*14ec0*/  BRA `(.L_x_4394) ;  /* 0xffffffb800987947 */ /* 0x000fea000383ffff */
.L_x_4330:
[----:B0-----:R0:W1:Y:S02]  /*14ed0*/  SYNCS.PHASECHK.TRANS64.TRYWAIT P0, [R19+URZ+0x28c40], R0 ;  /* 0x028c4000130075a7 */ /* 0x001064000800017f */
[----:B-1----:R-:W-:Y:S05]  /*14ee0*/  @!P0 NANOSLEEP.SYNCS 0x989680 ;  /* 0x009896800000895d */ /* 0x002fea0003900000 */
[----:B------:R-:W1:Y:S02]  /*14ef0*/  @!P0 SYNCS.PHASECHK.TRANS64 P0, [R19+URZ+0x28c40], R0 ;  /* 0x028c4000130085a7 */ /* 0x000e64000800007f */
[----:B-1----:R-:W-:Y:S05]  /*14f00*/  @!P0 BRA `(.L_x_4330) ;  /* 0xfffffffc00f08947 */ /* 0x002fea000383ffff */
[----:B------:R-:W-:Y:S05]  /*14f10*/  BRA `(.L_x_4395) ;  /* 0xffffffbc007c7947 */ /* 0x000fea000383ffff */
.L_x_4331:
        /* <DEDUP_REMOVED lines=8> */
.L_x_4397:
[----:B------:R-:W-:Y:S05]  /*14fa0*/  BSYNC B0 ;  /* 0x0000000000007941 */ /* 0x000fea0003800000 */
.L_x_4396:
        /* <DEDUP_REMOVED lines=9> */
.L_x_4398:
[----:B------:R-:W-:Y:S02]  /*15040*/  IMAD.MOV.U32 R13, RZ, RZ, R5 ;  /* 0x000000ffff0d7224 */ /* 0x000fe400078e0005 */
[----:B------:R-:W-:Y:S02]  /*15050*/  IMAD.MOV.U32 R12, RZ, RZ, 0x1 ;  /* 0x00000001ff0c7424 */ /* 0x000fe400078e00ff */
[----:B------:R-:W-:-:S07]  /*15060*/  IMAD.MOV.U32 R3, RZ, RZ, R14 ;  /* 0x000000ffff037224 */ /* 0x000fce00078e000e */
[----:B------:R-:W-:Y:S05]  /*15070*/  WARPSYNC.COLLECTIVE R15, `(.L_x_4399) ;  /* 0x000000000f087348 */ /* 0x000fea0003c00000 */
[----:B------:R0:W1:Y:S02]  /*15080*/  SHFL.IDX P6, R14, R13, R12, R11 ;  /* 0x0000000c0d0e7389 */ /* 0x00006400000c000b */
[----:B01----:R-:W-:Y:S01]  /*15090*/  ENDCOLLECTIVE ;  /* 0x000000000000791b */ /* 0x003fe20003800000 */
.L_x_4399:
        /* <DEDUP_REMOVED lines=15> */
.L_x_4400:
[----:B------:R-:W-:Y:S02]  /*15190*/  @P0 IMAD R6, R4, 0x2, R17 ;  /* 0x0000000204060824 */ /* 0x000fe400078e0211 */
[----:B------:R-:W-:Y:S02]  /*151a0*/  IMAD.MOV.U32 R13, RZ, RZ, R5 ;  /* 0x000000ffff0d7224 */ /* 0x000fe400078e0005 */
[----:B------:R-:W-:Y:S02]  /*151b0*/  IMAD.MOV.U32 R12, RZ, RZ, 0x2 ;  /* 0x00000002ff0c7424 */ /* 0x000fe400078e00ff */
[----:B------:R-:W-:-:S07]  /*151c0*/  IMAD.MOV.U32 R3, RZ, RZ, R14 ;  /* 0x000000ffff037224 */ /* 0x000fce00078e000e */
[----:B------:R-:W-:Y:S05]  /*151d0*/  WARPSYNC.COLLECTIVE R15, `(.L_x_4401) ;  /* 0x000000000f087348 */ /* 0x000fea0003c00000 */
[----:B------:R0:W1:Y:S02]  /*151e0*/  SHFL.IDX P6, R14, R13, R12, R11 ;  /* 0x0000000c0d0e7389 */ /* 0x00006400000c000b */
[----:B01----:R-:W-:Y:S01]  /*151f0*/  ENDCOLLECTIVE ;  /* 0x000000000000791b */ /* 0x003fe20003800000 */
.L_x_4401:
        /* <DEDUP_REMOVED lines=15> */
.L_x_4402:
[----:B------:R-:W-:Y:S02]  /*152f0*/  @P0 IMAD R6, R4, 0x2, R17 ;  /* 0x0000000204060824 */ /* 0x000fe400078e0211 */
[----:B------:R-:W-:Y:S02]  /*15300*/  IMAD.MOV.U32 R13, RZ, RZ, R5 ;  /* 0x000000ffff0d7224 */ /* 0x000fe400078e0005 */
[----:B------:R-:W-:Y:S02]  /*15310*/  IMAD.MOV.U32 R12, RZ, RZ, 0x3 ;  /* 0x00000003ff0c7424 */ /* 0x000fe400078e00ff */
[----:B------:R-:W-:-:S07]  /*15320*/  IMAD.MOV.U32 R3, RZ, RZ, R14 ;  /* 0x000000ffff037224 */ /* 0x000fce00078e000e */
[----:B------:R-:W-:Y:S05]  /*15330*/  WARPSYNC.COLLECTIVE R15, `(.L_x_4403) ;  /* 0x000000000f087348 */ /* 0x000fea0003c00000 */
[----:B------:R0:W1:Y:S02]  /*15340*/  SHFL.IDX P6, R14, R13, R12, R11 ;  /* 0x0000000c0d0e7389 */ /* 0x00006400000c000b */
[----:B01----:R-:W-:Y:S01]  /*15350*/  ENDCOLLECTIVE ;  /* 0x000000000000791b */ /* 0x003fe20003800000 */
.L_x_4403:
        /* <DEDUP_REMOVED lines=10> */
.L_x_4404:
[----:B------:R-:W-:Y:S01]  /*15400*/  @!PT LDS RZ, [RZ] ;  /* 0x00000000fffff984 */ /* 0x000fe20000000800 */
[----:B------:R-:W-:Y:S01]  /*15410*/  @!PT LDS RZ, [RZ] ;  /* 0x00000000fffff984 */ /* 0x000fe20000000800 */
[----:B------:R-:W-:Y:S01]  /*15420*/  @!PT LDS RZ, [RZ] ;  /* 0x00000000fffff984 */ /* 0x000fe20000000800 */
[----:B------:R0:W-:Y:S01]  /*15430*/  @P0 LDGSTS.E.BYPASS.LTC128B.128 [R6+0x23400], desc[UR50][R2.64], !P2 ;  /* 0x2340000002060fae */ /* 0x0001e2000d101d72 */
[----:B------:R-:W-:Y:S01]  /*15440*/  IMAD.MOV.U32 R0, RZ, RZ, R14 ;  /* 0x000000ffff007224 */ /* 0x000fe200078e000e */
[----:B------:R-:W-:Y:S06]  /*15450*/  BRA `(.L_x_4405) ;  /* 0xffffffbc002c7947 */ /* 0x000fec000383ffff */
.L_x_4336:
        /* <DEDUP_REMOVED lines=9> */
.L_x_4406:
[C---:B------:R-:W-:Y:S01]  /*154f0*/  VIADD R6, R25.reuse, 0x10 ;  /* 0x0000001019067836 */ /* 0x040fe20000000000 */
[----:B------:R-:W-:Y:S01]  /*15500*/  ISETP.GE.AND P0, PT, R25, R5, PT ;  /* 0x000000051900720c */ /* 0x000fe20003f06270 */
[----:B------:R-:W-:Y:S02]  /*15510*/  IMAD.MOV.U32 R13, RZ, RZ, R0 ;  /* 0x000000ffff0d7224 */ /* 0x000fe400078e0000 */
[----:B------:R-:W-:-:S10]  /*15520*/  IMAD.MOV.U32 R2, RZ, RZ, R14 ;  /* 0x000000ffff027224 */ /* 0x000fd400078e000e */
[----:B------:R-:W-:Y:S05]  /*15530*/  WARPSYNC.COLLECTIVE R15, `(.L_x_4407) ;  /* 0x000000000f087348 */ /* 0x000fea0003c00000 */
[----:B------:R0:W1:Y:S02]  /*15540*/  SHFL.IDX P6, R14, R13, R12, R11 ;  /* 0x0000000c0d0e7389 */ /* 0x00006400000c000b */
[----:B01----:R-:W-:Y:S01]  /*15550*/  ENDCOLLECTIVE ;  /* 0x000000000000791b */ /* 0x003fe20003800000 */
.L_x_4407:
[----:B------:R-:W-:Y:S02]  /*15560*/  IMAD.MOV.U32 R13, RZ, RZ, R4 ;  /* 0x000000ffff0d7224 */ /* 0x000fe400078e0004 */
[----:B------:R-:W-:Y:S02]  /*15570*/  IMAD.MOV.U32 R12, RZ, RZ, 0x1 ;  /* 0x00000001ff0c7424 */ /* 0x000fe400078e00ff */
[----:B------:R-:W-:-:S07]  /*15580*/  IMAD.MOV.U32 R3, RZ, RZ, R14 ;  /* 0x000000ffff037224 */ /* 0x000fce00078e000e */
[----:B------:R-:W-:Y:S05]  /*15590*/  WARPSYNC.COLLECTIVE R15, `(.L_x_4408) ;  /* 0x000000000f087348 */ /* 0x000fea0003c00000 */
[----:B------:R0:W1:Y:S02]  /*155a0*/  SHFL.IDX P6, R14, R13, R12, R11 ;  /* 0x0000000c0d0e7389 */ /* 0x00006400000c000b */
[----:B01----:R-:W-:Y:S01]  /*155b0*/  ENDCOLLECTIVE ;  /* 0x000000000000791b */ /* 0x003fe20003800000 */
.L_x_4408:
        /* <DEDUP_REMOVED lines=15> */
.L_x_4409:
[----:B------:R-:W-:Y:S02]  /*156b0*/  IMAD.MOV.U32 R13, RZ, RZ, R4 ;  /* 0x000000ffff0d7224 */ /* 0x000fe400078e0004 */
[----:B------:R-:W-:Y:S02]  /*156c0*/  IMAD.MOV.U32 R12, RZ, RZ, 0x2 ;  /* 0x00000002ff0c7424 */ /* 0x000fe400078e00ff */
[----:B------:R-:W-:-:S07]  /*156d0*/  IMAD.MOV.U32 R3, RZ, RZ, R14 ;  /* 0x000000ffff037224 */ /* 0x000fce00078e000e */
[----:B------:R-:W-:Y:S05]  /*156e0*/  WARPSYNC.COLLECTIVE R15, `(.L_x_4410) ;  /* 0x000000000f087348 */ /* 0x000fea0003c00000 */
[----:B------:R0:W1:Y:S02]  /*156f0*/  SHFL.IDX P6, R14, R13, R12, R11 ;  /* 0x0000000c0d0e7389 */ /* 0x00006400000c000b */
[----:B01----:R-:W-:Y:S01]  /*15700*/  ENDCOLLECTIVE ;  /* 0x000000000000791b */ /* 0x003fe20003800000 */
.L_x_4410:
        /* <DEDUP_REMOVED lines=16> */
.L_x_4411:
[----:B------:R-:W-:Y:S02]  /*15810*/  IMAD.MOV.U32 R13, RZ, RZ, R4 ;  /* 0x000000ffff0d7224 */ /* 0x000fe400078e0004 */
[----:B------:R-:W-:Y:S02]  /*15820*/  IMAD.MOV.U32 R12, RZ, RZ, 0x3 ;  /* 0x00000003ff0c7424 */ /* 0x000fe400078e00ff */
[----:B------:R-:W-:-:S07]  /*15830*/  IMAD.MOV.U32 R3, RZ, RZ, R14 ;  /* 0x000000ffff037224 */ /* 0x000fce00078e000e */
[----:B------:R-:W-:Y:S05]  /*15840*/  WARPSYNC.COLLECTIVE R15, `(.L_x_4412) ;  /* 0x000000000f087348 */ /* 0x000fea0003c00000 */
[----:B------:R0:W1:Y:S02]  /*15850*/  SHFL.IDX P6, R14, R13, R12, R11 ;  /* 0x0000000c0d0e7389 */ /* 0x00006400000c000b */
[----:B01----:R-:W-:Y:S01]  /*15860*/  ENDCOLLECTIVE ;  /* 0x000000000000791b */ /* 0x003fe20003800000 */
.L_x_4412:
        /* <DEDUP_REMOVED lines=10> */
.L_x_4413:
[----:B------:R-:W-:Y:S01]  /*15910*/  @!PT LDS RZ, [RZ] ;  /* 0x00000000fffff984 */ /* 0x000fe20000000800 */
[----:B------:R-:W-:Y:S01]  /*15920*/  @!PT LDS RZ, [RZ] ;  /* 0x00000000fffff984 */ /* 0x000fe20000000800 */
[----:B------:R-:W-:Y:S01]  /*15930*/  @!PT LDS RZ, [RZ] ;  /* 0x00000000fffff984 */ /* 0x000fe20000000800 */
[----:B------:R1:W-:Y:S01]  /*15940*/  @!P0 LDGSTS.E.BYPASS.LTC128B.128 [R7+0x21400], desc[UR50][R2.64], !P1 ;  /* 0x2140000002078fae */ /* 0x0003e2000c901d72 */
[----:B------:R-:W-:Y:S01]  /*15950*/  IMAD.MOV.U32 R0, RZ, RZ, R14 ;  /* 0x000000ffff007224 */ /* 0x000fe200078e000e */
[----:B------:R-:W-:Y:S06]  /*15960*/  BRA `(.L_x_4414) ;  /* 0xffffffc0002c7947 */ /* 0x000fec000383ffff */
.L_x_4339:
[----:B0-----:R0:W1:Y:S02]  /*15970*/  SYNCS.PHASECHK.TRANS64.TRYWAIT P0, [R17+URZ+0x28c20], R0 ;  /* 0x028c2000110075a7 */ /* 0x001064000800017f */
[----:B-1----:R-:W-:Y:S05]  /*15980*/  @!P0 NANOSLEEP.SYNCS 0x989680 ;  /* 0x009896800000895d */ /* 0x002fea0003900000 */
[----:B------:R-:W1:Y:S02]  /*15990*/  @!P0 SYNCS.PHASECHK.TRANS64 P0, [R17+URZ+0x28c20], R0 ;  /* 0x028c2000110085a7 */ /* 0x000e64000800007f */
[----:B-1----:R-:W-:Y:S05]  /*159a0*/  @!P0 BRA `(.L_x_4339) ;  /* 0xfffffffc00f08947 */ /* 0x002fea000383ffff */
[----:B------:R-:W-:Y:S05]  /*159b0*/  BRA `(.L_x_4415) ;  /* 0xffffffc000887947 */ /* 0x000fea000383ffff */
.L_x_4342:
[----:B0-----:R0:W1:Y:S02]  /*159c0*/  SYNCS.PHASECHK.TRANS64.TRYWAIT P0, [R19+URZ+0x28c60], R0 ;  /* 0x028c6000130075a7 */ /* 0x001064000800017f */
[----:B-1----:R-:W-:Y:S05]  /*159d0*/  @!P0 NANOSLEEP.SYNCS 0x989680 ;  /* 0x009896800000895d */ /* 0x002fea0003900000 */
[----:B------:R-:W1:Y:S02]  /*159e0*/  @!P0 SYNCS.PHASECHK.TRANS64 P0, [R19+URZ+0x28c60], R0 ;  /* 0x028c6000130085a7 */ /* 0x000e64000800007f */
[----:B-1----:R-:W-:Y:S05]  /*159f0*/  @!P0 BRA `(.L_x_4342) ;  /* 0xfffffffc00f08947 */ /* 0x002fea000383ffff */
[----:B------:R-:W-:Y:S05]  /*15a00*/  BRA `(.L_x_4416) ;  /* 0xffffffc000987947 */ /* 0x000fea000383ffff */
.L_x_4343:
        /* <DEDUP_REMOVED lines=8> */
.L_x_4418:
[----:B------:R-:W-:Y:S05]  /*15a90*/  BSYNC B0 ;  /* 0x0000000000007941 */ /* 0x000fea0003800000 */
.L_x_4417:
        /* <DEDUP_REMOVED lines=15> */
.L_x_4419:
        /* <DEDUP_REMOVED lines=40> */
.L_x_4420:
[----:B------:R-:W-:Y:S02]  /*15e10*/  IMAD.MOV.U32 R13, RZ, RZ, R4 ;  /* 0x000000ffff0d7224 */ /* 0x000fe400078e0004 */
[----:B------:R-:W-:-:S07]  /*15e20*/  IMAD.MOV.U32 R3, RZ, RZ, R14 ;  /* 0x000000ffff037224 */ /* 0x000fce00078e000e */
[----:B------:R-:W-:Y:S05]  /*15e30*/  WARPSYNC.COLLECTIVE R15, `(.L_x_4421) ;  /* 0x000000000f087348 */ /* 0x000fea0003c00000 */
[----:B------:R0:W1:Y:S02]  /*15e40*/  SHFL.IDX P6, R14, R13, R12, R11 ;  /* 0x0000000c0d0e7389 */ /* 0x00006400000c000b */
[----:B01----:R-:W-:Y:S01]  /*15e50*/  ENDCOLLECTIVE ;  /* 0x000000000000791b */ /* 0x003fe20003800000 */
.L_x_4421:
        /* <DEDUP_REMOVED lines=29> */
.L_x_4422:
[----:B------:R-:W-:Y:S02]  /*16030*/  IMAD.MOV.U32 R13, RZ, RZ, R4 ;  /* 0x000000ffff0d7224 */ /* 0x000fe400078e0004 */
[----:B------:R-:W-:-:S07]  /*16040*/  IMAD.MOV.U32 R7, RZ, RZ, R14 ;  /* 0x000000ffff077224 */ /* 0x000fce00078e000e */
[----:B------:R-:W-:Y:S05]  /*16050*/  WARPSYNC.COLLECTIVE R15, `(.L_x_4423) ;  /* 0x000000000f087348 */ /* 0x000fea0003c00000 */
[----:B------:R0:W1:Y:S02]  /*16060*/  SHFL.IDX P6, R14, R13, R12, R11 ;  /* 0x0000000c0d0e7389 */ /* 0x00006400000c000b */
[----:B01----:R-:W-:Y:S01]  /*16070*/  ENDCOLLECTIVE ;  /* 0x000000000000791b */ /* 0x003fe20003800000 */
.L_x_4423:
        /* <DEDUP_REMOVED lines=29> */
.L_x_4424:
[----:B------:R-:W-:Y:S02]  /*16250*/  IMAD.MOV.U32 R13, RZ, RZ, R4 ;  /* 0x000000ffff0d7224 */ /* 0x000fe400078e0004 */
[----:B------:R-:W-:-:S07]  /*16260*/  IMAD.MOV.U32 R6, RZ, RZ, R14 ;  /* 0x000000ffff067224 */ /* 0x000fce00078e000e */
[----:B------:R-:W-:Y:S05]  /*16270*/  WARPSYNC.COLLECTIVE R15, `(.L_x_4425) ;  /* 0x000000000f087348 */ /* 0x000fea0003c00000 */
[----:B------:R0:W1:Y:S02]  /*16280*/  SHFL.IDX P6, R14, R13, R12, R11 ;  /* 0x0000000c0d0e7389 */ /* 0x00006400000c000b */
[----:B01----:R-:W-:Y:S01]  /*16290*/  ENDCOLLECTIVE ;  /* 0x000000000000791b */ /* 0x003fe20003800000 */
.L_x_4425:
[----:B------:R-:W-:Y:S01]  /*162a0*/  IMAD.MOV.U32 R2, RZ, RZ, R14 ;  /* 0x000000ffff027224 */ /* 0x000fe200078e000e */
[----:B------:R-:W-:Y:S06]  /*162b0*/  BRA `(.L_x_4426) ;  /* 0xffffffc000247947 */ /* 0x000fec000383ffff */
.L_x_4350:
[----:B0-----:R0:W1:Y:S02]  /*162c0*/  SYNCS.PHASECHK.TRANS64.TRYWAIT P0, [R6+URZ+0x28c40], R19 ;  /* 0x028c4013060075a7 */ /* 0x001064000800017f */
[----:B-1----:R-:W-:Y:S05]  /*162d0*/  @!P0 NANOSLEEP.SYNCS 0x989680 ;  /* 0x009896800000895d */ /* 0x002fea0003900000 */
[----:B------:R-:W1:Y:S02]  /*162e0*/  @!P0 SYNCS.PHASECHK.TRANS64 P0, [R6+URZ+0x28c40], R19 ;  /* 0x028c4013060085a7 */ /* 0x000e64000800007f */
[----:B-1----:R-:W-:Y:S05]  /*162f0*/  @!P0 BRA `(.L_x_4350) ;  /* 0xfffffffc00f08947 */ /* 0x002fea000383ffff */
[----:B------:R-:W-:Y:S05]  /*16300*/  BRA `(.L_x_4427) ;  /* 0xffffffc400b07947 */ /* 0x000fea000383ffff */
.L_x_4351:
        /* <DEDUP_REMOVED lines=8> */
.L_x_4429:
[----:B------:R-:W-:Y:S05]  /*16390*/  BSYNC B1 ;  /* 0x0000000000017941 */ /* 0x000fea0003800000 */
.L_x_4428:
        /* <DEDUP_REMOVED lines=9> */
.L_x_4430:
[----:B------:R-:W-:Y:S02]  /*16430*/  IMAD.MOV.U32 R13, RZ, RZ, R25 ;  /* 0x000000ffff0d7224 */ /* 0x000fe400078e0019 */
[----:B------:R-:W-:Y:S02]  /*16440*/  IMAD.MOV.U32 R12, RZ, RZ, 0x1 ;  /* 0x00000001ff0c7424 */ /* 0x000fe400078e00ff */
[----:B------:R-:W-:-:S07]  /*16450*/  IMAD.MOV.U32 R2, RZ, RZ, R14 ;  /* 0x000000ffff027224 */ /* 0x000fce00078e000e */
[----:B------:R-:W-:Y:S05]  /*16460*/  WARPSYNC.COLLECTIVE R15, `(.L_x_4431) ;  /* 0x000000000f087348 */ /* 0x000fea0003c00000 */
[----:B------:R0:W1:Y:S02]  /*16470*/  SHFL.IDX P6, R14, R13, R12, R11 ;  /* 0x0000000c0d0e7389 */ /* 0x00006400000c000b */
[----:B01----:R-:W-:Y:S01]  /*16480*/  ENDCOLLECTIVE ;  /* 0x000000000000791b */ /* 0x003fe20003800000 */
.L_x_4431:
        /* <DEDUP_REMOVED lines=11> */
.L_x_4432:
[----:B------:R-:W-:Y:S02]  /*16540*/  IMAD.MOV.U32 R13, RZ, RZ, R25 ;  /* 0x000000ffff0d7224 */ /* 0x000fe400078e0019 */
[----:B------:R-:W-:Y:S02]  /*16550*/  IMAD.MOV.U32 R12, RZ, RZ, 0x2 ;  /* 0x00000002ff0c7424 */ /* 0x000fe400078e00ff */
[----:B------:R-:W-:-:S07]  /*16560*/  IMAD.MOV.U32 R2, RZ, RZ, R14 ;  /* 0x000000ffff027224 */ /* 0x000fce00078e000e */
[----:B------:R-:W-:Y:S05]  /*16570*/  WARPSYNC.COLLECTIVE R15, `(.L_x_4433) ;  /* 0x000000000f087348 */ /* 0x000fea0003c00000 */
[----:B------:R0:W1:Y:S02]  /*16580*/  SHFL.IDX P6, R14, R13, R12, R11 ;  /* 0x0000000c0d0e7389 */ /* 0x00006400000c000b */
[----:B01----:R-:W-:Y:S01]  /*16590*/  ENDCOLLECTIVE ;  /* 0x000000000000791b */ /* 0x003fe20003800000 */
.L_x_4433:
        /* <DEDUP_REMOVED lines=11> */
.L_x_4434:
[----:B------:R-:W-:Y:S02]  /*16650*/  IMAD.MOV.U32 R13, RZ, RZ, R25 ;  /* 0x000000ffff0d7224 */ /* 0x000fe400078e0019 */
[----:B------:R-:W-:Y:S02]  /*16660*/  IMAD.MOV.U32 R12, RZ, RZ, 0x3 ;  /* 0x00000003ff0c7424 */ /* 0x000fe400078e00ff */
[----:B------:R-:W-:-:S07]  /*16670*/  IMAD.MOV.U32 R2, RZ, RZ, R14 ;  /* 0x000000ffff027224 */ /* 0x000fce00078e000e */
[----:B------:R-:W-:Y:S05]  /*16680*/  WARPSYNC.COLLECTIVE R15, `(.L_x_4435) ;  /* 0x000000000f087348 */ /* 0x000fea0003c00000 */
[----:B------:R0:W1:Y:S02]  /*16690*/  SHFL.IDX P6, R14, R13, R12, R11 ;  /* 0x0000000c0d0e7389 */ /* 0x00006400000c000b */
[----:B01----:R-:W-:Y:S01]  /*166a0*/  ENDCOLLECTIVE ;  /* 0x000000000000791b */ /* 0x003fe20003800000 */
.L_x_4435:
        /* <DEDUP_REMOVED lines=11> */
.L_x_4436:
[----:B------:R-:W-:Y:S01]  /*16760*/  IMAD.MOV.U32 R2, RZ, RZ, R14 ;  /* 0x000000ffff027224 */ /* 0x000fe200078e000e */
[----:B------:R-:W-:Y:S06]  /*16770*/  BRA `(.L_x_4437) ;  /* 0xffffffc400387947 */ /* 0x000fec000383ffff */
.L_x_4356:
[----:B---3--:R3:W4:Y:S02]  /*16780*/  SYNCS.PHASECHK.TRANS64.TRYWAIT P0, [R6+URZ+0x28c60], R19 ;  /* 0x028c6013060075a7 */ /* 0x008724000800017f */
[----:B----4-:R-:W-:Y:S05]  /*16790*/  @!P0 NANOSLEEP.SYNCS 0x989680 ;  /* 0x009896800000895d */ /* 0x010fea0003900000 */
[----:B------:R-:W4:Y:S02]  /*167a0*/  @!P0 SYNCS.PHASECHK.TRANS64 P0, [R6+URZ+0x28c60], R19 ;  /* 0x028c6013060085a7 */ /* 0x000f24000800007f */
[----:B----4-:R-:W-:Y:S05]  /*167b0*/  @!P0 BRA `(.L_x_4356) ;  /* 0xfffffffc00f08947 */ /* 0x010fea000383ffff */
[----:B------:R-:W-:Y:S05]  /*167c0*/  BRA `(.L_x_4438) ;  /* 0xffffffc400887947 */ /* 0x000fea000383ffff */
.L_x_4357:
        /* <DEDUP_REMOVED lines=8> */
.L_x_4440:
[----:B------:R-:W-:Y:S05]  /*16850*/  BSYNC B1 ;  /* 0x0000000000017941 */ /* 0x000fea0003800000 */
.L_x_4439:
        /* <DEDUP_REMOVED lines=13> */
.L_x_4441:
        /* <DEDUP_REMOVED lines=17> */
.L_x_4442:
        /* <DEDUP_REMOVED lines=16> */
.L_x_4443:
        /* <DEDUP_REMOVED lines=19> */
.L_x_4444:
        /* <DEDUP_REMOVED lines=14> */
.L_x_4445:
        /* <DEDUP_REMOVED lines=16> */
.L_x_4446:
        /* <DEDUP_REMOVED lines=14> */
.L_x_4447:
[----:B------:R-:W-:Y:S05]  /*16f30*/  BRA `(.L_x_4448) ;  /* 0xffffffc000ec7947 */ /* 0x000fea000383ffff */
.L_x_4365:
        /* <DEDUP_REMOVED lines=8> */
.L_x_4450:
[----:B------:R-:W-:Y:S05]  /*16fc0*/  BSYNC B0 ;  /* 0x0000000000007941 */ /* 0x000fea0003800000 */
.L_x_4449:
        /* <DEDUP_REMOVED lines=9> */
.L_x_4451:
        /* <DEDUP_REMOVED lines=23> */
.L_x_4452:
[----:B------:R-:W-:Y:S01]  /*171d0*/  IMAD.MOV.U32 R12, RZ, RZ, 0x2 ;  /* 0x00000002ff0c7424 */ /* 0x000fe200078e00ff */
[----:B------:R-:W-:-:S05]  /*171e0*/  SEL R4, R14, RZ, P1 ;  /* 0x000000ff0e047207 */ /* 0x000fca0000800000 */
[----:B------:R-:W-:-:S04]  /*171f0*/  IMAD.IADD R4, R13, 0x1, R4 ;  /* 0x000000010d047824 */ /* 0x000fc800078e0204 */
[----:B------:R-:W-:-:S07]  /*17200*/  IMAD.MOV.U32 R13, RZ, RZ, R4 ;  /* 0x000000ffff0d7224 */ /* 0x000fce00078e0004 */
[----:B------:R-:W-:Y:S05]  /*17210*/  WARPSYNC.COLLECTIVE R15, `(.L_x_4453) ;  /* 0x000000000f087348 */ /* 0x000fea0003c00000 */
[----:B------:R0:W1:Y:S02]  /*17220*/  SHFL.UP P6, R14, R13, R12, R11 ;  /* 0x0400000c0d0e7389 */ /* 0x00006400000c000b */
[----:B01----:R-:W-:Y:S01]  /*17230*/  ENDCOLLECTIVE ;  /* 0x000000000000791b */ /* 0x003fe20003800000 */
.L_x_4453:
[----:B------:R-:W-:Y:S01]  /*17240*/  IMAD.MOV.U32 R12, RZ, RZ, 0x4 ;  /* 0x00000004ff0c7424 */ /* 0x000fe200078e00ff */
[----:B------:R-:W-:-:S05]  /*17250*/  SEL R3, R14, RZ, P2 ;  /* 0x000000ff0e037207 */ /* 0x000fca0001000000 */
[----:B------:R-:W-:-:S04]  /*17260*/  IMAD.IADD R2, R4, 0x1, R3 ;  /* 0x0000000104027824 */ /* 0x000fc800078e0203 */
[----:B------:R-:W-:-:S07]  /*17270*/  IMAD.MOV.U32 R13, RZ, RZ, R2 ;  /* 0x000000ffff0d7224 */ /* 0x000fce00078e0002 */
[----:B------:R-:W-:Y:S05]  /*17280*/  WARPSYNC.COLLECTIVE R15, `(.L_x_4454) ;  /* 0x000000000f087348 */ /* 0x000fea0003c00000 */
[----:B------:R0:W1:Y:S02]  /*17290*/  SHFL.UP P6, R14, R13, R12, R11 ;  /* 0x0400000c0d0e7389 */ /* 0x00006400000c000b */
[----:B01----:R-:W-:Y:S01]  /*172a0*/  ENDCOLLECTIVE ;  /* 0x000000000000791b */ /* 0x003fe20003800000 */
.L_x_4454:
[----:B------:R-:W-:Y:S01]  /*172b0*/  IMAD.MOV.U32 R12, RZ, RZ, 0x8 ;  /* 0x00000008ff0c7424 */ /* 0x000fe200078e00ff */
[----:B------:R-:W-:-:S05]  /*172c0*/  SEL R3, R14, RZ, P3 ;  /* 0x000000ff0e037207 */ /* 0x000fca0001800000 */
[----:B------:R-:W-:-:S04]  /*172d0*/  IMAD.IADD R3, R2, 0x1, R3 ;  /* 0x0000000102037824 */ /* 0x000fc800078e0203 */
[----:B------:R-:W-:-:S07]  /*172e0*/  IMAD.MOV.U32 R13, RZ, RZ, R3 ;  /* 0x000000ffff0d7224 */ /* 0x000fce00078e0003 */
[----:B------:R-:W-:Y:S05]  /*172f0*/  WARPSYNC.COLLECTIVE R15, `(.L_x_4455) ;  /* 0x000000000f087348 */ /* 0x000fea0003c00000 */
[----:B------:R0:W1:Y:S02]  /*17300*/  SHFL.UP P6, R14, R13, R12, R11 ;  /* 0x0400000c0d0e7389 */ /* 0x00006400000c000b */
[----:B01----:R-:W-:Y:S01]  /*17310*/  ENDCOLLECTIVE ;  /* 0x000000000000791b */ /* 0x003fe20003800000 */
.L_x_4455:
[----:B------:R-:W-:Y:S01]  /*17320*/  IMAD.MOV.U32 R12, RZ, RZ, 0x10 ;  /* 0x00000010ff0c7424 */ /* 0x000fe200078e00ff */
[----:B------:R-:W-:-:S05]  /*17330*/  SEL R4, R14, RZ, P4 ;  /* 0x000000ff0e047207 */ /* 0x000fca0002000000 */
[----:B------:R-:W-:-:S04]  /*17340*/  IMAD.IADD R4, R3, 0x1, R4 ;  /* 0x0000000103047824 */ /* 0x000fc800078e0204 */
[----:B------:R-:W-:-:S07]  /*17350*/  IMAD.MOV.U32 R13, RZ, RZ, R4 ;  /* 0x000000ffff0d7224 */ /* 0x000fce00078e0004 */
[----:B------:R-:W-:Y:S05]  /*17360*/  WARPSYNC.COLLECTIVE R15, `(.L_x_4456) ;  /* 0x000000000f087348 */ /* 0x000fea0003c00000 */
[----:B------:R0:W1:Y:S02]  /*17370*/  SHFL.UP P6, R14, R13, R12, R11 ;  /* 0x0400000c0d0e7389 */ /* 0x00006400000c000b */
[----:B01----:R-:W-:Y:S01]  /*17380*/  ENDCOLLECTIVE ;  /* 0x000000000000791b */ /* 0x003fe20003800000 */
.L_x_4456:
        /* <DEDUP_REMOVED lines=8> */
.L_x_4457:
[----:B------:R-:W-:Y:S05]  /*17410*/  BRA `(.L_x_4458) ;  /* 0xffffffc400887947 */ /* 0x000fea000383ffff */
.L_x_4368:
[----:B------:R-:W-:Y:S01]  /*17420*/  BSSY B0, `(.L_x_4459) ;  /* 0x0000007000007945 */ /* 0x000fe20003800000 */
[----:B------:R-:W-:Y:S02]  /*17430*/  IMAD.MOV.U32 R12, RZ, RZ, 0x1 ;  /* 0x00000001ff0c7424 */ /* 0x000fe400078e00ff */
[----:B------:R-:W-:Y:S02]  /*17440*/  IMAD.MOV.U32 R11, RZ, RZ, RZ ;  /* 0x000000ffff0b7224 */ /* 0x000fe400078e00ff */
[----:B------:R-:W-:-:S07]  /*17450*/  IMAD.MOV.U32 R15, RZ, RZ, -0x1 ;  /* 0xffffffffff0f7424 */ /* 0x000fce00078e00ff */
[----:B-1----:R-:W-:Y:S05]  /*17460*/  WARPSYNC.COLLECTIVE R15, `(.L_x_4460) ;  /* 0x000000000f087348 */ /* 0x002fea0003c00000 */
[----:B------:R0:W2:Y:S02]  /*17470*/  SHFL.UP P6, R14, R13, R12, R11 ;  /* 0x0400000c0d0e7389 */ /* 0x0000a400000c000b */
[----:B012---:R-:W-:Y:S01]  /*17480*/  ENDCOLLECTIVE ;  /* 0x000000000000791b */ /* 0x007fe20003800000 */
.L_x_4460:
[----:B------:R-:W-:Y:S05]  /*17490*/  BSYNC B0 ;  /* 0x0000000000007941 */ /* 0x000fea0003800000 */
.L_x_4459:
        /* <DEDUP_REMOVED lines=8> */
.L_x_4461:
[----:B------:R-:W-:Y:S01]  /*17520*/  IMAD.MOV.U32 R12, RZ, RZ, 0x4 ;  /* 0x00000004ff0c7424 */ /* 0x000fe200078e00ff */
[----:B------:R-:W-:-:S05]  /*17530*/  SEL R2, R14, RZ, P2 ;  /* 0x000000ff0e027207 */ /* 0x000fca0001000000 */
[----:B------:R-:W-:-:S04]  /*17540*/  IMAD.IADD R2, R13, 0x1, R2 ;  /* 0x000000010d027824 */ /* 0x000fc800078e0202 */
[----:B------:R-:W-:-:S07]  /*17550*/  IMAD.MOV.U32 R13, RZ, RZ, R2 ;  /* 0x000000ffff0d7224 */ /* 0x000fce00078e0002 */
[----:B------:R-:W-:Y:S05]  /*17560*/  WARPSYNC.COLLECTIVE R15, `(.L_x_4462) ;  /* 0x000000000f087348 */ /* 0x000fea0003c00000 */
[----:B------:R0:W1:Y:S02]  /*17570*/  SHFL.UP P6, R14, R13, R12, R11 ;  /* 0x0400000c0d0e7389 */ /* 0x00006400000c000b */
[----:B01----:R-:W-:Y:S01]  /*17580*/  ENDCOLLECTIVE ;  /* 0x000000000000791b */ /* 0x003fe20003800000 */
.L_x_4462:
[----:B------:R-:W-:Y:S01]  /*17590*/  IMAD.MOV.U32 R12, RZ, RZ, 0x8 ;  /* 0x00000008ff0c7424 */ /* 0x000fe200078e00ff */
[----:B------:R-:W-:-:S05]  /*175a0*/  SEL R3, R14, RZ, P3 ;  /* 0x000000ff0e037207 */ /* 0x000fca0001800000 */
[----:B------:R-:W-:-:S04]  /*175b0*/  IMAD.IADD R3, R2, 0x1, R3 ;  /* 0x0000000102037824 */ /* 0x000fc800078e0203 */
[----:B------:R-:W-:-:S07]  /*175c0*/  IMAD.MOV.U32 R13, RZ, RZ, R3 ;  /* 0x000000ffff0d7224 */ /* 0x000fce00078e0003 */
[----:B------:R-:W-:Y:S05]  /*175d0*/  WARPSYNC.COLLECTIVE R15, `(.L_x_4463) ;  /* 0x000000000f087348 */ /* 0x000fea0003c00000 */
[----:B------:R0:W1:Y:S02]  /*175e0*/  SHFL.UP P6, R14, R13, R12, R11 ;  /* 0x0400000c0d0e7389 */ /* 0x00006400000c000b */
[----:B01----:R-:W-:Y:S01]  /*175f0*/  ENDCOLLECTIVE ;  /* 0x000000000000791b */ /* 0x003fe20003800000 */
.L_x_4463:
[----:B------:R-:W-:Y:S01]  /*17600*/  IMAD.MOV.U32 R12, RZ, RZ, 0x10 ;  /* 0x00000010ff0c7424 */ /* 0x000fe200078e00ff */
[----:B------:R-:W-:-:S05]  /*17610*/  SEL R4, R14, RZ, P4 ;  /* 0x000000ff0e047207 */ /* 0x000fca0002000000 */
[----:B------:R-:W-:-:S04]  /*17620*/  IMAD.IADD R4, R3, 0x1, R4 ;  /* 0x0000000103047824 */ /* 0x000fc800078e0204 */
[----:B------:R-:W-:-:S07]  /*17630*/  IMAD.MOV.U32 R13, RZ, RZ, R4 ;  /* 0x000000ffff0d7224 */ /* 0x000fce00078e0004 */
[----:B------:R-:W-:Y:S05]  /*17640*/  WARPSYNC.COLLECTIVE R15, `(.L_x_4464) ;  /* 0x000000000f087348 */ /* 0x000fea0003c00000 */
[----:B------:R0:W1:Y:S02]  /*17650*/  SHFL.UP P6, R14, R13, R12, R11 ;  /* 0x0400000c0d0e7389 */ /* 0x00006400000c000b */
[----:B01----:R-:W-:Y:S01]  /*17660*/  ENDCOLLECTIVE ;  /* 0x000000000000791b */ /* 0x003fe20003800000 */
.L_x_4464:
        /* <DEDUP_REMOVED lines=8> */
.L_x_4465:
[----:B------:R-:W-:Y:S05]  /*176f0*/  BRA `(.L_x_4466) ;  /* 0xffffffc400747947 */ /* 0x000fea000383ffff */
.L_x_4370:
[----:B------:R-:W-:Y:S01]  /*17700*/  BSSY B0, `(.L_x_4467) ;  /* 0x0000006000007945 */ /* 0x000fe20003800000 */
[----:B------:R-:W-:Y:S01]  /*17710*/  PLOP3.LUT P6, PT, P6, PT, PT, 0x8, 0x0 ;  /* 0x000000000000781c */ /* 0x000fe200037ce170 */
[----:B------:R-:W-:-:S12]  /*17720*/  IMAD.MOV.U32 R15, RZ, RZ, -0x1 ;  /* 0xffffffffff0f7424 */ /* 0x000fd800078e00ff */
[----:B01----:R-:W-:Y:S05]  /*17730*/  WARPSYNC.COLLECTIVE R15, `(.L_x_4468) ;  /* 0x000000000f087348 */ /* 0x003fea0003c00000 */
[----:B------:R-:W-:Y:S01]  /*17740*/  VOTE.ANY R14, PT, P6 ;  /* 0x00000000000e7806 */ /* 0x000fe200030e0100 */
[----:B01----:R-:W-:Y:S06]  /*17750*/  ENDCOLLECTIVE ;  /* 0x000000000000791b */ /* 0x003fec0003800000 */
.L_x_4468:
[----:B------:R-:W-:Y:S05]  /*17760*/  BSYNC B0 ;  /* 0x0000000000007941 */ /* 0x000fea0003800000 */
.L_x_4467:
        /* <DEDUP_REMOVED lines=8> */
.L_x_4469:
[----:B------:R-:W-:Y:S02]  /*177f0*/  IMAD.IADD R27, R12, 0x1, R27 ;  /* 0x000000010c1b7824 */ /* 0x000fe400078e021b */
[----:B------:R-:W-:Y:S02]  /*17800*/  IMAD.MOV.U32 R13, RZ, RZ, R8 ;  /* 0x000000ffff0d7224 */ /* 0x000fe400078e0008 */
[----:B------:R-:W-:-:S07]  /*17810*/  IMAD.MOV.U32 R25, RZ, RZ, R14 ;  /* 0x000000ffff197224 */ /* 0x000fce00078e000e */
[----:B------:R-:W-:Y:S05]  /*17820*/  WARPSYNC.COLLECTIVE R15, `(.L_x_4470) ;  /* 0x000000000f087348 */ /* 0x000fea0003c00000 */
[----:B------:R0:W1:Y:S02]  /*17830*/  SHFL.IDX P6, R14, R13, R12, R11 ;  /* 0x0000000c0d0e7389 */ /* 0x00006400000c000b */
[----:B01----:R-:W-:Y:S01]  /*17840*/  ENDCOLLECTIVE ;  /* 0x000000000000791b */ /* 0x003fe20003800000 */
.L_x_4470:
[----:B------:R-:W-:Y:S01]  /*17850*/  IMAD.MOV.U32 R8, RZ, RZ, R14 ;  /* 0x000000ffff087224 */ /* 0x000fe200078e000e */
[----:B------:R-:W-:Y:S06]  /*17860*/  BRA `(.L_x_4471) ;  /* 0xffffffc400587947 */ /* 0x000fec000383ffff */
.L_x_4372:
[----:B------:R-:W-:Y:S01]  /*17870*/  BSSY B0, `(.L_x_4472) ;  /* 0x0000007000007945 */ /* 0x000fe20003800000 */
[----:B------:R-:W-:Y:S02]  /*17880*/  IMAD.MOV.U32 R13, RZ, RZ, R3 ;  /* 0x000000ffff0d7224 */ /* 0x000fe400078e0003 */
[----:B------:R-:W-:Y:S02]  /*17890*/  IMAD.MOV.U32 R11, RZ, RZ, 0x1f ;  /* 0x0000001fff0b7424 */ /* 0x000fe400078e00ff */
[----:B------:R-:W-:-:S07]  /*178a0*/  IMAD.MOV.U32 R15, RZ, RZ, -0x1 ;  /* 0xffffffffff0f7424 */ /* 0x000fce00078e00ff */
[----:B01-34-:R-:W-:Y:S05]  /*178b0*/  WARPSYNC.COLLECTIVE R15, `(.L_x_4473) ;  /* 0x000000000f087348 */ /* 0x01bfea0003c00000 */
[----:B------:R2:W0:Y:S02]  /*178c0*/  SHFL.IDX P6, R14, R13, R12, R11 ;  /* 0x0000000c0d0e7389 */ /* 0x00042400000c000b */
[----:B01234-:R-:W-:Y:S01]  /*178d0*/  ENDCOLLECTIVE ;  /* 0x000000000000791b */ /* 0x01ffe20003800000 */
.L_x_4473:
[----:B------:R-:W-:Y:S05]  /*178e0*/  BSYNC B0 ;  /* 0x0000000000007941 */ /* 0x000fea0003800000 */
.L_x_4472:
[----:B------:R-:W-:Y:S01]  /*178f0*/  IMAD.MOV.U32 R24, RZ, RZ, R14 ;  /* 0x000000ffff187224 */ /* 0x000fe200078e000e */
[----:B------:R-:W-:Y:S06]  /*17900*/  BRA `(.L_x_4371) ;  /* 0xffffffc400487947 */ /* 0x000fec000383ffff */
.L_x_4378:
[----:B0-----:R0:W1:Y:S02]  /*17910*/  SYNCS.PHASECHK.TRANS64.TRYWAIT P0, [R7+URZ+0x28c20], R0 ;  /* 0x028c2000070075a7 */ /* 0x001064000800017f */
[----:B-1----:R-:W-:Y:S05]  /*17920*/  @!P0 NANOSLEEP.SYNCS 0x989680 ;  /* 0x009896800000895d */ /* 0x002fea0003900000 */
[----:B------:R-:W1:Y:S02]  /*17930*/  @!P0 SYNCS.PHASECHK.TRANS64 P0, [R7+URZ+0x28c20], R0 ;  /* 0x028c2000070085a7 */ /* 0x000e64000800007f */
[----:B-1----:R-:W-:Y:S05]  /*17940*/  @!P0 BRA `(.L_x_4378) ;  /* 0xfffffffc00f08947 */ /* 0x002fea000383ffff */
[----:B------:R-:W-:Y:S05]  /*17950*/  BRA `(.L_x_4474) ;  /* 0xffffffcc00a07947 */ /* 0x000fea000383ffff */
.L_x_4379:
        /* <DEDUP_REMOVED lines=11> */
.L_x_4476:
[----:B------:R-:W-:Y:S05]  /*17a10*/  BSYNC B0 ;  /* 0x0000000000007941 */ /* 0x000fea0003800000 */
.L_x_4475:
[----:B------:R-:W-:Y:S05]  /*17a20*/  BRA `(.L_x_4477) ;  /* 0xffffffcc00887947 */ /* 0x000fea000383ffff */
.L_x_4382:
[----:B------:R-:W-:Y:S01]  /*17a30*/  BSSY B1, `(.L_x_4478) ;  /* 0x0000006000017945 */ /* 0x000fe20003800000 */
[----:B------:R-:W-:-:S07]  /*17a40*/  IMAD.MOV.U32 R15, RZ, RZ, -0x1 ;  /* 0xffffffffff0f7424 */ /* 0x000fce00078e00ff */
[----:B0-234-:R-:W-:Y:S05]  /*17a50*/  WARPSYNC.COLLECTIVE R15, `(.L_x_4479) ;  /* 0x000000000f0c7348 */ /* 0x01dfea0003c00000 */
[----:B------:R-:W-:Y:S02]  /*17a60*/  ELECT P6, UR62, PT ;  /* 0x00000000003e782f */ /* 0x000fe400038c0000 */
[----:B------:R-:W-:Y:S01]  /*17a70*/  MOV R14, UR62 ;  /* 0x0000003e000e7c02 */ /* 0x000fe20008000f00 */
[----:B0-234-:R-:W-:Y:S10]  /*17a80*/  ENDCOLLECTIVE ;  /* 0x000000000000791b */ /* 0x01dff40003800000 */
.L_x_4479:
[----:B------:R-:W-:Y:S05]  /*17a90*/  BSYNC B1 ;  /* 0x0000000000017941 */ /* 0x000fea0003800000 */
.L_x_4478:
[----:B------:R-:W-:Y:S05]  /*17aa0*/  BRA `(.L_x_4480) ;  /* 0xffffffcc00807947 */ /* 0x000fea000383ffff */
.L_x_4384:
[----:B0-----:R0:W1:Y:S02]  /*17ab0*/  SYNCS.PHASECHK.TRANS64.TRYWAIT P1, [R5+URZ+0x28c40], R0 ;  /* 0x028c4000050075a7 */ /* 0x001064000802017f */
[----:B-1----:R-:W-:Y:S05]  /*17ac0*/  @!P1 NANOSLEEP.SYNCS 0x989680 ;  /* 0x009896800000995d */ /* 0x002fea0003900000 */
[----:B------:R-:W1:Y:S02]  /*17ad0*/  @!P1 SYNCS.PHASECHK.TRANS64 P1, [R5+URZ+0x28c40], R0 ;  /* 0x028c4000050095a7 */ /* 0x000e64000802007f */
[----:B-1----:R-:W-:Y:S05]  /*17ae0*/  @!P1 BRA `(.L_x_4384) ;  /* 0xfffffffc00f09947 */ /* 0x002fea000383ffff */
[----:B------:R-:W-:Y:S05]  /*17af0*/  BRA `(.L_x_4481) ;  /* 0xffffffcc00a07947 */ /* 0x000fea000383ffff */
.L_x_4386:
[----:B-1----:R1:W0:Y:S02]  /*17b00*/  SYNCS.PHASECHK.TRANS64.TRYWAIT P1, [R3+URZ+0x28c40], R2 ;  /* 0x028c4002030075a7 */ /* 0x002224000802017f */
[----:B0-----:R-:W-:Y:S05]  /*17b10*/  @!P1 NANOSLEEP.SYNCS 0x989680 ;  /* 0x009896800000995d */ /* 0x001fea0003900000 */
[----:B------:R-:W0:Y:S02]  /*17b20*/  @!P1 SYNCS.PHASECHK.TRANS64 P1, [R3+URZ+0x28c40], R2 ;  /* 0x028c4002030095a7 */ /* 0x000e24000802007f */
[----:B0-----:R-:W-:Y:S05]  /*17b30*/  @!P1 BRA `(.L_x_4386) ;  /* 0xfffffffc00f09947 */ /* 0x001fea000383ffff */
[----:B------:R-:W-:Y:S05]  /*17b40*/  BRA `(.L_x_4482) ;  /* 0xffffffcc00ac7947 */ /* 0x000fea000383ffff */
.L_x_4388:
[----:B------:R0:W0:Y:S02]  /*17b50*/  SYNCS.PHASECHK.TRANS64.TRYWAIT P1, [R5+URZ+0x28c60], R0 ;  /* 0x028c6000050075a7 */ /* 0x000024000802017f */
[----:B0-----:R-:W-:Y:S05]  /*17b60*/  @!P1 NANOSLEEP.SYNCS 0x989680 ;  /* 0x009896800000995d */ /* 0x001fea0003900000 */
[----:B------:R-:W0:Y:S02]  /*17b70*/  @!P1 SYNCS.PHASECHK.TRANS64 P1, [R5+URZ+0x28c60], R0 ;  /* 0x028c6000050095a7 */ /* 0x000e24000802007f */
[----:B0-----:R-:W-:Y:S05]  /*17b80*/  @!P1 BRA `(.L_x_4388) ;  /* 0xfffffffc00f09947 */ /* 0x001fea000383ffff */
[----:B------:R-:W-:Y:S05]  /*17b90*/  BRA `(.L_x_4483) ;  /* 0xffffffcc00a87947 */ /* 0x000fea000383ffff */
.L_x_4484:
        /* <DEDUP_REMOVED lines=14> */
.L_x_5661:


//--------------------- .text._ZN7cutlass13device_kernelIN5flash11enable_sm90INS1_16FlashAttnFwdSm90INS1_25CollectiveMainloopFwdSm90ILi2EN4cute5tupleIJNS5_1CILi1EEES8_S8_EEENS6_IJNS7_ILi64EEESA_SA_EEELi512ENS_10bfloat16_tEfNS_4arch4Sm90ELb1ELb0ELb0ELb1ELb1ELb1ELb0ELb0ELb0ELb1ELb1ELb0EEENS1_21CollectiveEpilogueFwdINS6_IJSA_NS7_ILi512EEESA_EEES9_SC_SE_Li256ELb1ELb1ELb1ELb0EEENS1_36VarlenDynamicPersistentTileSchedulerILi64ELi64ELi256ELi128ELb1ELb1ELb1ELb1ELb1ELb1EEEEEEEEEvNT_6ParamsE --------------------------
	.section	.text._ZN7cutlass13device_kernelIN5flash11enable_sm90INS1_16FlashAttnFwdSm90INS1_25CollectiveMainloopFwdSm90ILi2EN4cute5tupleIJNS5_1CILi1EEES8_S8_EEENS6_IJNS7_ILi64EEESA_SA_EEELi512ENS_10bfloat16_tEfNS_4arch4Sm90ELb1ELb0ELb0ELb1ELb1ELb1ELb0ELb0ELb0ELb1ELb1ELb0EEENS1_21CollectiveEpilogueFwdINS6_IJSA_NS7_ILi512EEESA_EEES9_SC_SE_Li256ELb1ELb1ELb1ELb0EEENS1_36VarlenDynamicPersistentTileSchedulerILi64ELi64ELi256ELi128ELb1ELb1ELb1ELb1ELb1ELb1EEEEEEEEEvNT_6ParamsE,"ax",@progbits
	.align	128
.text._ZN7cutlass13device_kernelIN5flash11enable_sm90INS1_16FlashAttnFwdSm90INS1_25CollectiveMainloopFwdSm90ILi2EN4cute5tupleIJNS5_1CILi1EEES8_S8_EEENS6_IJNS7_ILi64EEESA_SA_EEELi512ENS_10bfloat16_tEfNS_4arch4Sm90ELb1ELb0ELb0ELb1ELb1ELb1ELb0ELb0ELb0ELb1ELb1ELb0EEENS1_21CollectiveEpilogueFwdINS6_IJSA_NS7_ILi512EEESA_EEES9_SC_SE_Li256ELb1ELb1ELb1ELb0EEENS1_36VarlenDynamicPersistentTileSchedulerILi64ELi64ELi256ELi128ELb1ELb1ELb1ELb1ELb1ELb1EEEEEEEEEvNT_6ParamsE:
        .type           _ZN7cutlass13device_kernelIN5flash11enable_sm90INS1_16FlashAttnFwdSm90INS1_25CollectiveMainloopFwdSm90ILi2EN4cute5tupleIJNS5_1CILi1EEES8_S8_EEENS6_IJNS7_ILi64EEESA_SA_EEELi512ENS_10bfloat16_tEfNS_4arch4Sm90ELb1ELb0ELb0ELb1ELb1ELb1ELb0ELb0ELb0ELb1ELb1ELb0EEENS1_21CollectiveEpilogueFwdINS6_IJSA_NS7_ILi512EEESA_EEES9_SC_SE_Li256ELb1ELb1ELb1ELb0EEENS1_36VarlenDynamicPersistentTileSchedulerILi64ELi64ELi256ELi128ELb1ELb1ELb1ELb1ELb1ELb1EEEEEEEEEvNT_6ParamsE,@function
        .size           _ZN7cutlass13device_kernelIN5flash11enable_sm90INS1_16FlashAttnFwdSm90INS1_25CollectiveMainloopFwdSm90ILi2EN4cute5tupleIJNS5_1CILi1EEES8_S8_EEENS6_IJNS7_ILi64EEESA_SA_EEELi512ENS_10bfloat16_tEfNS_4arch4Sm90ELb1ELb0ELb0ELb1ELb1ELb1ELb0ELb0ELb0ELb1ELb1ELb0EEENS1_21CollectiveEpilogueFwdINS6_IJSA_NS7_ILi512EEESA_EEES9_SC_SE_Li256ELb1ELb1ELb1ELb0EEENS1_36VarlenDynamicPersistentTileSchedulerILi64ELi64ELi256ELi128ELb1ELb1ELb1ELb1ELb1ELb1EEEEEEEEEvNT_6ParamsE,(.L_x_5662 - _ZN7cutlass13device_kernelIN5flash11enable_sm90INS1_16FlashAttnFwdSm90INS1_25CollectiveMainloopFwdSm90ILi2EN4cute5tupleIJNS5_1CILi1EEES8_S8_EEENS6_IJNS7_ILi64EEESA_SA_EEELi512ENS_10bfloat16_tEfNS_4arch4Sm90ELb1ELb0ELb0ELb1ELb1ELb1ELb0ELb0ELb0ELb1ELb1ELb0EEENS1_21CollectiveEpilogueFwdINS6_IJSA_NS7_ILi512EEESA_EEES9_SC_SE_Li256ELb1ELb1ELb1ELb0EEENS1_36VarlenDynamicPersistentTileSchedulerILi64ELi64ELi256ELi128ELb1ELb1ELb1ELb1ELb1ELb1EEEEEEEEEvNT_6ParamsE)
        .other          _ZN7cutlass13device_kernelIN5flash11enable_sm90INS1_16FlashAttnFwdSm90INS1_25CollectiveMainloopFwdSm90ILi2EN4cute5tupleIJNS5_1CILi1EEES8_S8_EEENS6_IJNS7_ILi64EEESA_SA_EEELi512ENS_10bfloat16_tEfNS_4arch4Sm90ELb1ELb0ELb0ELb1ELb1ELb1ELb0ELb0ELb0ELb1ELb1ELb0EEENS1_21CollectiveEpilogueFwdINS6_IJSA_NS7_ILi512EEESA_EEES9_SC_SE_Li256ELb1ELb1ELb1ELb0EEENS1_36VarlenDynamicPersistentTileSchedulerILi64ELi64ELi256ELi128ELb1ELb1ELb1ELb1ELb1ELb1EEEEEEEEEvNT_6ParamsE,@"STO_CUDA_ENTRY STV_DEFAULT"
_ZN7cutlass13device_kernelIN5flash11enable_sm90INS1_16FlashAttnFwdSm90INS1_25CollectiveMainloopFwdSm90ILi2EN4cute5tupleIJNS5_1CILi1EEES8_S8_EEENS6_IJNS7_ILi64EEESA_SA_EEELi512ENS_10bfloat16_tEfNS_4arch4Sm90ELb1ELb0ELb0ELb1ELb1ELb1ELb0ELb0ELb0ELb1ELb1ELb0EEENS1_21CollectiveEpilogueFwdINS6_IJSA_NS7_ILi512EEESA_EEES9_SC_SE_Li256ELb1ELb1ELb1ELb0EEENS1_36VarlenDynamicPersistentTileSchedulerILi64ELi64ELi256ELi128ELb1ELb1ELb1ELb1ELb1ELb1EEEEEEEEEvNT_6ParamsE:
        /* <DEDUP_REMOVED lines=18> */
.L_x_4486:
[----:B------:R-:W-:Y:S05]  /*0120*/  BSYNC B0 ;  /* 0x0000000000007941 */ /* 0x000fea0003800000 */
.L_x_4485:
        /* <DEDUP_REMOVED lines=37> */
.L_x_4487:
        /* <DEDUP_REMOVED lines=22> */
.L_x_4488:
        /* <DEDUP_REMOVED lines=18> */
.L_x_4489:
        /* <DEDUP_REMOVED lines=22> */
.L_x_4490:
        /* <DEDUP_REMOVED lines=22> */
.L_x_4491:
        /* <DEDUP_REMOVED lines=8> */
.L_x_4494:
        /* <DEDUP_REMOVED lines=30> */
[----:B------:R-:W-:Y:S02]  /*0b20*/  LOP3.LUT R9, R4, 0xffffff80, RZ, 0xc0, !PT ;  /* 0xffffff8004097812 */ /* 0x000fe400078ec0ff */
[----:B------:R-:W-:Y:S02]  /*0b30*/  LOP3.LUT R15, R3, 0xfffffff8, RZ, 0xc0, !PT ;  /* 0xfffffff8030f7812 */ /* 0x000fe400078ec0ff */
[----:B------:R-:W-:Y:S01]  /*0b40*/  LOP3.LUT R3, R5, 0xfffffff0, RZ, 0xc0, !PT ;  /* 0xfffffff005037812 */ /* 0x000fe200078ec0ff */
[C---:B------:R-:W-:Y:S01]  /*0b50*/  IMAD.IADD R9, R0.reuse, 0x1, -R9 ;  /* 0x0000000100097824 */ /* 0x040fe200078e0a09 */
[----:B------:R-:W-:Y:S01]  /*0b60*/  SHF.R.S32.HI R8, RZ, 0x4, R5 ;  /* 0x00000004ff087819 */ /* 0x000fe20000011405 */
[C---:B------:R-:W-:Y:S01]  /*0b70*/  IMAD.IADD R15, R0.reuse, 0x1, -R15 ;  /* 0x00000001000f7824 */ /* 0x040fe200078e0a0f */
[----:B------:R-:W-:Y:S01]  /*0b80*/  LOP3.LUT R11, R13, 0xfffffffc, RZ, 0xc0, !PT ;  /* 0xfffffffc0d0b7812 */ /* 0x000fe200078ec0ff */
[C---:B------:R-:W-:Y:S01]  /*0b90*/  IMAD.IADD R3, R0.reuse, 0x1, -R3 ;  /* 0x0000000100037824 */ /* 0x040fe200078e0a03 */
[--C-:B------:R-:W-:Y:S01]  /*0ba0*/  SHF.R.S32.HI R206, RZ, 0x5, R6.reuse ;  /* 0x00000005ffce7819 */ /* 0x100fe20000011406 */
[----:B------:R-:W-:Y:S01]  /*0bb0*/  IMAD.SHL.U32 R193, R15, 0x8, RZ ;  /* 0x000000080fc17824 */ /* 0x000fe200078e00ff */
[----:B------:R-:W-:Y:S01]  /*0bc0*/  SHF.R.S32.HI R7, RZ, 0x1f, R6 ;  /* 0x0000001fff077819 */ /* 0x000fe20000011406 */
[----:B------:R-:W-:Y:S01]  /*0bd0*/  IMAD.IADD R188, R0, 0x1, -R11 ;  /* 0x0000000100bc7824 */ /* 0x000fe200078e0a0b */
[----:B------:R-:W-:Y:S01]  /*0be0*/  LEA.HI R5, R5, R8, RZ, 0x1 ;  /* 0x0000000805057211 */ /* 0x000fe200078f08ff */
[C---:B------:R-:W-:Y:S01]  /*0bf0*/  VIADD R33, R193.reuse, 0x40 ;  /* 0x00000040c1217836 */ /* 0x040fe20000000000 */
[----:B------:R-:W-:Y:S01]  /*0c00*/  SHF.R.S32.HI R6, RZ, 0x1f, R3 ;  /* 0x0000001fff067819 */ /* 0x000fe20000011403 */
[----:B------:R-:W-:Y:S01]  /*0c10*/  IMAD.SHL.U32 R18, R188, 0x8, RZ ;  /* 0x00000008bc127824 */ /* 0x000fe200078e00ff */
[----:B------:R-:W-:Y:S01]  /*0c20*/  SHF.R.S32.HI R0, RZ, 0x1f, R9 ;  /* 0x0000001fff007819 */ /* 0x000fe20000011409 */
[----:B------:R-:W-:Y:S01]  /*0c30*/  VIADD R32, R193, 0x80 ;  /* 0x00000080c1207836 */ /* 0x000fe20000000000 */
[----:B------:R-:W-:Y:S01]  /*0c40*/  LOP3.LUT R5, R5, 0x1ffffffe, RZ, 0xc0, !PT ;  /* 0x1ffffffe05057812 */ /* 0x000fe200078ec0ff */
[C---:B------:R-:W-:Y:S01]  /*0c50*/  VIADD R229, R18.reuse, 0x40 ;  /* 0x0000004012e57836 */ /* 0x040fe20000000000 */
[----:B------:R-:W-:Y:S01]  /*0c60*/  LEA.HI R7, R7, R206, RZ, 0x2 ;  /* 0x000000ce07077211 */ /* 0x000fe200078f10ff */
[----:B------:R-:W-:Y:S01]  /*0c70*/  VIADD R228, R18, 0x60 ;  /* 0x0000006012e47836 */ /* 0x000fe20000000000 */
[----:B------:R-:W-:Y:S01]  /*0c80*/  LEA.HI R10, R6, R3, RZ, 0x3 ;  /* 0x00000003060a7211 */ /* 0x000fe200078f18ff */
[----:B------:R-:W-:Y:S01]  /*0c90*/  IMAD.IADD R5, R8, 0x1, -R5 ;  /* 0x0000000108057824 */ /* 0x000fe200078e0a05 */
[-C--:B------:R-:W-:Y:S01]  /*0ca0*/  LEA.HI R6, R0, R9.reuse, RZ, 0x2 ;  /* 0x0000000900067211 */ /* 0x080fe200078f10ff */
[C---:B------:R-:W-:Y:S01]  /*0cb0*/  VIADD R227, R18.reuse, 0x80 ;  /* 0x0000008012e37836 */ /* 0x040fe20000000000 */
[----:B------:R-:W-:Y:S01]  /*0cc0*/  SHF.R.S32.HI R20, RZ, 0x7, R4 ;  /* 0x00000007ff147819 */ /* 0x000fe20000011404 */
[----:B------:R-:W-:Y:S01]  /*0cd0*/  IMAD.SHL.U32 R5, R5, 0x8, RZ ;  /* 0x0000000805057824 */ /* 0x000fe200078e00ff */
[----:B------:R-:W-:Y:S01]  /*0ce0*/  LOP3.LUT R7, R7, 0x3ffffc, RZ, 0xc0, !PT ;  /* 0x003ffffc07077812 */ /* 0x000fe200078ec0ff */
[----:B------:R-:W-:Y:S01]  /*0cf0*/  VIADD R226, R18, 0xa0 ;  /* 0x000000a012e27836 */ /* 0x000fe20000000000 */
[--C-:B------:R-:W-:Y:S01]  /*0d00*/  SHF.R.S32.HI R8, RZ, 0x2, R6.reuse ;  /* 0x00000002ff087819 */ /* 0x100fe20000011406 */
[----:B------:R-:W-:Y:S01]  /*0d10*/  IMAD R14, R20, 0x100, R3 ;  /* 0x00000100140e7824 */ /* 0x000fe200078e0203 */
[----:B------:R-:W-:Y:S01]  /*0d20*/  SHF.R.S32.HI R11, RZ, 0x1f, R6 ;  /* 0x0000001fff0b7819 */ /* 0x000fe20000011406 */
[----:B------:R-:W-:Y:S01]  /*0d30*/  IMAD.IADD R7, R206, 0x1, -R7 ;  /* 0x00000001ce077824 */ /* 0x000fe200078e0a07 */
[----:B------:R-:W-:Y:S01]  /*0d40*/  SHF.R.S32.HI R186, RZ, 0x2, R13 ;  /* 0x00000002ffba7819 */ /* 0x000fe2000001140d */
[----:B------:R0:W-:Y:S01]  /*0d50*/  STL [R1+0x54], R20 ;  /* 0x0000541401007387 */ /* 0x0001e20000100800 */
[----:B------:R-:W-:Y:S01]  /*0d60*/  LEA.HI R11, R11, R8, RZ, 0x3 ;  /* 0x000000080b0b7211 */ /* 0x000fe200078f18ff */
[----:B------:R-:W-:Y:S01]  /*0d70*/  IMAD R16, R7, 0x10, R14 ;  /* 0x0000001007107824 */ /* 0x000fe200078e020e */
[----:B------:R-:W-:Y:S01]  /*0d80*/  LEA.HI R0, R0, R9, RZ, 0x5 ;  /* 0x0000000900007211 */ /* 0x000fe200078f28ff */
[----:B------:R-:W-:Y:S01]  /*0d90*/  VIADD R7, R186, 0x20 ;  /* 0x00000020ba077836 */ /* 0x000fe20000000000 */
[----:B------:R-:W-:Y:S01]  /*0da0*/  LOP3.LUT R11, R11, 0xfffffff8, RZ, 0xc0, !PT ;  /* 0xfffffff80b0b7812 */ /* 0x000fe200078ec0ff */
[----:B------:R-:W-:Y:S01]  /*0db0*/  VIADD R225, R18, 0xc0 ;  /* 0x000000c012e17836 */ /* 0x000fe20000000000 */
[C---:B------:R-:W-:Y:S01]  /*0dc0*/  LOP3.LUT R12, R10.reuse, 0xfffffff8, RZ, 0xc0, !PT ;  /* 0xfffffff80a0c7812 */ /* 0x040fe200078ec0ff */
[----:B------:R-:W-:Y:S01]  /*0dd0*/  IMAD.SHL.U32 R10, R10, 0x40, RZ ;  /* 0x000000400a0a7824 */ /* 0x000fe200078e00ff */
[----:B------:R-:W-:Y:S01]  /*0de0*/  SHF.R.S32.HI R0, RZ, 0x5, R0 ;  /* 0x00000005ff007819 */ /* 0x000fe20000011400 */
[----:B------:R-:W-:Y:S01]  /*0df0*/  IMAD.IADD R11, R8, 0x1, -R11 ;  /* 0x00000001080b7824 */ /* 0x000fe200078e0a0b */
[----:B------:R-:W-:Y:S01]  /*0e00*/  SHF.R.S32.HI R14, RZ, 0x1f, R7 ;  /* 0x0000001fff0e7819 */ /* 0x000fe20000011407 */
[----:B------:R-:W-:Y:S01]  /*0e10*/  IMAD.IADD R12, R3, 0x1, -R12 ;  /* 0x00000001030c7824 */ /* 0x000fe200078e0a0c */
[----:B------:R-:W-:Y:S01]  /*0e20*/  LEA.HI R4, R4, R20, RZ, 0x1 ;  /* 0x0000001404047211 */ /* 0x000fe200078f08ff */
[----:B------:R-:W-:Y:S01]  /*0e30*/  IMAD R191, R0, 0x10, R11 ;  /* 0x0000001000bf7824 */ /* 0x000fe200078e020b */
[----:B------:R-:W-:Y:S01]  /*0e40*/  LOP3.LUT R6, R6, 0x7ffffffc, RZ, 0xc0, !PT ;  /* 0x7ffffffc06067812 */ /* 0x000fe200078ec0ff */
[----:B------:R-:W-:Y:S01]  /*0e50*/  IMAD.SHL.U32 R3, R12, 0x40, RZ ;  /* 0x000000400c037824 */ /* 0x000fe200078e00ff */
[----:B------:R-:W-:Y:S01]  /*0e60*/  LEA.HI R14, R14, R7, RZ, 0x3 ;  /* 0x000000070e0e7211 */ /* 0x000fe200078f18ff */
[----:B------:R-:W-:Y:S01]  /*0e70*/  IMAD.SHL.U32 R7, R7, 0x40, RZ ;  /* 0x0000004007077824 */ /* 0x000fe200078e00ff */
[----:B------:R-:W-:Y:S01]  /*0e80*/  LEA.HI R0, R188, R188, RZ, 0x1 ;  /* 0x000000bcbc007211 */ /* 0x000fe200078f08ff */
[----:B------:R-:W-:Y:S01]  /*0e90*/  IMAD.IADD R207, R9, 0x1, -R6 ;  /* 0x0000000109cf7824 */ /* 0x000fe200078e0a06 */
[----:B------:R-:W-:Y:S01]  /*0ea0*/  LOP3.LUT R4, R4, 0xfffffe, RZ, 0xc0, !PT ;  /* 0x00fffffe04047812 */ /* 0x000fe200078ec0ff */
[----:B------:R-:W-:Y:S01]  /*0eb0*/  IMAD.SHL.U32 R14, R14, 0x40, RZ ;  /* 0x000000400e0e7824 */ /* 0x000fe200078e00ff */
[----:B------:R-:W-:Y:S01]  /*0ec0*/  SHF.R.S32.HI R13, RZ, 0x1f, R13 ;  /* 0x0000001fff0d7819 */ /* 0x000fe2000001140d */
[----:B------:R-:W-:Y:S01]  /*0ed0*/  VIADD R224, R18, 0xe0 ;  /* 0x000000e012e07836 */ /* 0x000fe20000000000 */
[----:B------:R-:W-:Y:S01]  /*0ee0*/  LOP3.LUT R9, R0, 0x1ffffffe, RZ, 0xc0, !PT ;  /* 0x1ffffffe00097812 */ /* 0x000fe200078ec0ff */
[----:B------:R-:W-:Y:S01]  /*0ef0*/  IMAD.IADD R4, R20, 0x1, -R4 ;  /* 0x0000000114047824 */ /* 0x000fe200078e0a04 */
[----:B------:R-:W-:Y:S01]  /*0f00*/  LOP3.LUT R7, R7, 0x1c0, RZ, 0xc0, !PT ;  /* 0x000001c007077812 */ /* 0x000fe200078ec0ff */
[----:B------:R-:W-:Y:S01]  /*0f10*/  VIADD R221, R18, 0x100 ;  /* 0x0000010012dd7836 */ /* 0x000fe20000000000 */
[----:B------:R-:W-:Y:S01]  /*0f20*/  LOP3.LUT R6, R3, 0x1c0, RZ, 0xc0, !PT ;  /* 0x000001c003067812 */ /* 0x000fe200078ec0ff */
[----:B------:R-:W-:Y:S01]  /*0f30*/  IMAD.U32 R3, R16, 0x40, R5 ;  /* 0x0000004010037824 */ /* 0x000fe200078e0005 */
[----:B------:R-:W-:Y:S01]  /*0f40*/  SHF.R.S32.HI R0, RZ, 0x1f, R229 ;  /* 0x0000001fff007819 */ /* 0x000fe200000114e5 */
[----:B------:R-:W-:Y:S01]  /*0f50*/  IMAD.IADD R208, R188, 0x1, -R9 ;  /* 0x00000001bcd07824 */ /* 0x000fe200078e0a09 */
[----:B------:R-:W-:Y:S01]  /*0f60*/  LEA.HI R13, R13, R186, RZ, 0x3 ;  /* 0x000000ba0d0d7211 */ /* 0x000fe200078f18ff */
[----:B0-----:R-:W-:Y:S01]  /*0f70*/  IMAD.SHL.U32 R20, R4, 0x100, RZ ;  /* 0x0000010004147824 */ /* 0x001fe200078e00ff */
[----:B------:R-:W-:Y:S01]  /*0f80*/  SHF.R.U32.HI R8, RZ, 0x3, R7 ;  /* 0x00000003ff087819 */ /* 0x000fe20000011607 */
[----:B------:R-:W-:Y:S01]  /*0f90*/  STL [R1+0x60], R3 ;  /* 0x0000600301007387 */ /* 0x000fe20000100800 */
[----:B------:R-:W-:Y:S01]  /*0fa0*/  SHF.R.S32.HI R9, RZ, 0x1f, R228 ;  /* 0x0000001fff097819 */ /* 0x000fe200000114e4 */
[C---:B------:R-:W-:Y:S01]  /*0fb0*/  VIADD R217, R18.reuse, 0x120 ;  /* 0x0000012012d97836 */ /* 0x040fe20000000000 */
[----:B------:R-:W-:Y:S01]  /*0fc0*/  SHF.L.U64.HI R0, R229, 0x1, R0 ;  /* 0x00000001e5007819 */ /* 0x000fe20000010200 */
[----:B------:R-:W-:Y:S01]  /*0fd0*/  STL [R1+0x4c], RZ ;  /* 0x00004cff01007387 */ /* 0x000fe20000100800 */
[----:B------:R-:W-:Y:S01]  /*0fe0*/  LOP3.LUT R7, R7, 0x38, R18, 0xf8, !PT ;  /* 0x0000003807077812 */ /* 0x000fe200078ef812 */
[----:B------:R-:W-:Y:S01]  /*0ff0*/  VIADD R216, R18, 0x140 ;  /* 0x0000014012d87836 */ /* 0x000fe20000000000 */
[----:B------:R-:W-:Y:S01]  /*1000*/  LOP3.LUT R14, R14, 0xfffffe00, RZ, 0xc0, !PT ;  /* 0xfffffe000e0e7812 */ /* 0x000fe200078ec0ff */
[----:B------:R-:W-:Y:S01]  /*1010*/  STL [R1+0x5c], R20 ;  /* 0x00005c1401007387 */ /* 0x000fe20000100800 */
[----:B------:R-:W-:Y:S01]  /*1020*/  LOP3.LUT R13, R13, 0xfffffff8, RZ, 0xc0, !PT ;  /* 0xfffffff80d0d7812 */ /* 0x000fe200078ec0ff */
[----:B------:R-:W-:Y:S01]  /*1030*/  VIADD R215, R18, 0x160 ;  /* 0x0000016012d77836 */ /* 0x000fe20000000000 */
[----:B------:R-:W-:Y:S01]  /*1040*/  SHF.R.S32.HI R4, RZ, 0x1f, R227 ;  /* 0x0000001fff047819 */ /* 0x000fe200000114e3 */
[----:B------:R0:W-:Y:S01]  /*1050*/  STL [R1], R0 ;  /* 0x0000000001007387 */ /* 0x0001e20000100800 */
[----:B------:R-:W-:Y:S01]  /*1060*/  SHF.R.S32.HI R11, RZ, 0x1f, R226 ;  /* 0x0000001fff0b7819 */ /* 0x000fe200000114e2 */
[----:B------:R-:W-:Y:S01]  /*1070*/  IMAD.IADD R192, R186, 0x1, -R13 ;  /* 0x00000001bac07824 */ /* 0x000fe200078e0a0d */
[----:B------:R-:W-:Y:S01]  /*1080*/  SHF.L.U64.HI R9, R228, 0x1, R9 ;  /* 0x00000001e4097819 */ /* 0x000fe20000010209 */
[----:B------:R-:W-:Y:S01]  /*1090*/  VIADD R214, R18, 0x180 ;  /* 0x0000018012d67836 */ /* 0x000fe20000000000 */
[----:B------:R-:W-:Y:S01]  /*10a0*/  LOP3.LUT R25, R14, R7, R8, 0xf6, !PT ;  /* 0x000000070e197212 */ /* 0x000fe200078ef608 */
[C---:B------:R-:W-:Y:S01]  /*10b0*/  VIADD R212, R18.reuse, 0x1a0 ;  /* 0x000001a012d47836 */ /* 0x040fe20000000000 */
[----:B------:R-:W-:Y:S01]  /*10c0*/  SHF.L.U64.HI R4, R227, 0x1, R4 ;  /* 0x00000001e3047819 */ /* 0x000fe20000010204 */
[----:B------:R-:W-:Y:S01]  /*10d0*/  STL [R1+0x4], R9 ;  /* 0x0000040901007387 */ /* 0x000fe20000100800 */
[----:B------:R-:W-:Y:S01]  /*10e0*/  SHF.R.S32.HI R8, RZ, 0x1f, R225 ;  /* 0x0000001fff087819 */ /* 0x000fe200000114e1 */
[----:B------:R-:W-:Y:S01]  /*10f0*/  VIADD R211, R18, 0x1c0 ;  /* 0x000001c012d37836 */ /* 0x000fe20000000000 */
[----:B0-----:R-:W-:Y:S01]  /*1100*/  SHF.L.U64.HI R0, R226, 0x1, R11 ;  /* 0x00000001e2007819 */ /* 0x001fe2000001020b */
[----:B------:R0:W-:Y:S01]  /*1110*/  STL [R1+0x8], R4 ;  /* 0x0000080401007387 */ /* 0x0001e20000100800 */
[----:B------:R-:W-:Y:S01]  /*1120*/  LOP3.LUT R3, R10, 0x7ffffe00, RZ, 0xc0, !PT ;  /* 0x7ffffe000a037812 */ /* 0x000fe200078ec0ff */
[----:B------:R-:W-:Y:S01]  /*1130*/  VIADD R210, R18, 0x1e0 ;  /* 0x000001e012d27836 */ /* 0x000fe20000000000 */
[----:B------:R-:W-:Y:S01]  /*1140*/  SHF.R.S32.HI R13, RZ, 0x1f, R224 ;  /* 0x0000001fff0d7819 */ /* 0x000fe200000114e0 */
[----:B------:R1:W-:Y:S01]  /*1150*/  STL [R1+0xc], R0 ;  /* 0x00000c0001007387 */ /* 0x0003e20000100800 */
[----:B------:R-:W-:Y:S01]  /*1160*/  SHF.R.S32.HI R10, RZ, 0x1f, R221 ;  /* 0x0000001fff0a7819 */ /* 0x000fe200000114dd */
[----:B------:R-:W-:Y:S01]  /*1170*/  IMAD R3, R206, 0x400, R3 ;  /* 0x00000400ce037824 */ /* 0x000fe200078e0203 */
[----:B------:R-:W-:Y:S01]  /*1180*/  SHF.L.U64.HI R8, R225, 0x1, R8 ;  /* 0x00000001e1087819 */ /* 0x000fe20000010208 */
[----:B------:R-:W-:Y:S01]  /*1190*/  IMAD.SHL.U32 R207, R207, 0x2, RZ ;  /* 0x00000002cfcf7824 */ /* 0x000fe200078e00ff */
[----:B------:R-:W-:Y:S01]  /*11a0*/  R2P PR, R12, 0x6 ;  /* 0x000000060c007804 */ /* 0x000fe20000000000 */
[C---:B------:R-:W-:Y:S01]  /*11b0*/  VIADD R31, R193.reuse, 0xc0 ;  /* 0x000000c0c11f7836 */ /* 0x040fe20000000000 */
[----:B0-----:R-:W-:Y:S01]  /*11c0*/  SHF.L.U64.HI R4, R224, 0x1, R13 ;  /* 0x00000001e0047819 */ /* 0x001fe2000001020d */
[----:B------:R0:W-:Y:S01]  /*11d0*/  STL [R1+0x10], R8 ;  /* 0x0000100801007387 */ /* 0x0001e20000100800 */
[----:B------:R-:W-:Y:S01]  /*11e0*/  LOP3.LUT R5, R6, 0x8, R5, 0xf8, !PT ;  /* 0x0000000806057812 */ /* 0x000fe200078ef805 */
[----:B------:R-:W-:Y:S01]  /*11f0*/  VIADD R30, R193, 0x100 ;  /* 0x00000100c11e7836 */ /* 0x000fe20000000000 */
[----:B------:R-:W-:Y:S01]  /*1200*/  SHF.R.S32.HI R12, RZ, 0x1f, R217 ;  /* 0x0000001fff0c7819 */ /* 0x000fe200000114d9 */
[----:B------:R2:W-:Y:S01]  /*1210*/  STL [R1+0x14], R4 ;  /* 0x0000140401007387 */ /* 0x0005e20000100800 */
[----:B-1----:R-:W-:Y:S01]  /*1220*/  SHF.L.U64.HI R0, R221, 0x1, R10 ;  /* 0x00000001dd007819 */ /* 0x002fe2000001020a */
[C---:B------:R-:W-:Y:S01]  /*1230*/  VIADD R28, R193.reuse, 0x140 ;  /* 0x00000140c11c7836 */ /* 0x040fe20000000000 */
[----:B------:R-:W-:Y:S01]  /*1240*/  SHF.R.U32.HI R6, RZ, 0x3, R6 ;  /* 0x00000003ff067819 */ /* 0x000fe20000011606 */
[C---:B------:R-:W-:Y:S01]  /*1250*/  VIADD R26, R193.reuse, 0x180 ;  /* 0x00000180c11a7836 */ /* 0x040fe20000000000 */
[----:B------:R-:W-:Y:S01]  /*1260*/  SHF.R.S32.HI R15, RZ, 0x1f, R216 ;  /* 0x0000001fff0f7819 */ /* 0x000fe200000114d8 */
[----:B------:R1:W-:Y:S01]  /*1270*/  STL [R1+0x18], R0 ;  /* 0x0000180001007387 */ /* 0x0003e20000100800 */
[----:B------:R-:W-:Y:S01]  /*1280*/  SHF.R.S32.HI R14, RZ, 0x1f, R215 ;  /* 0x0000001fff0e7819 */ /* 0x000fe200000114d7 */
[----:B------:R-:W-:Y:S01]  /*1290*/  VIADD R24, R193, 0x1c0 ;  /* 0x000001c0c1187836 */ /* 0x000fe20000000000 */
[----:B0-----:R-:W-:Y:S01]  /*12a0*/  SHF.L.U64.HI R8, R217, 0x1, R12 ;  /* 0x00000001d9087819 */ /* 0x001fe2000001020c */
[----:B------:R-:W-:Y:S01]  /*12b0*/  IMAD.IADD R197, R207, 0x1, R20 ;  /* 0x00000001cfc57824 */ /* 0x000fe200078e0214 */
[----:B------:R-:W-:Y:S01]  /*12c0*/  LOP3.LUT R6, R5, R6, RZ, 0x3c, !PT ;  /* 0x0000000605067212 */ /* 0x000fe200078e3cff */
[----:B------:R-:W-:Y:S01]  /*12d0*/  IMAD.MOV.U32 R5, RZ, RZ, R21 ;  /* 0x000000ffff057224 */ /* 0x000fe200078e0015 */
[----:B--2---:R-:W-:Y:S01]  /*12e0*/  SHF.L.U64.HI R4, R216, 0x1, R15 ;  /* 0x00000001d8047819 */ /* 0x004fe2000001020f */
[----:B------:R0:W-:Y:S01]  /*12f0*/  STL [R1+0x1c], R8 ;  /* 0x00001c0801007387 */ /* 0x0001e20000100800 */
[----:B------:R-:W-:Y:S01]  /*1300*/  SHF.R.S32.HI R21, RZ, 0x1f, R214 ;  /* 0x0000001fff157819 */ /* 0x000fe200000114d6 */
[----:B------:R-:W-:Y:S01]  /*1310*/  IMAD.IADD R3, R3, 0x1, R6 ;  /* 0x0000000103037824 */ /* 0x000fe200078e0206 */
[----:B-1----:R-:W-:Y:S01]  /*1320*/  SHF.L.U64.HI R0, R215, 0x1, R14 ;  /* 0x00000001d7007819 */ /* 0x002fe2000001020e */
[----:B------:R1:W-:Y:S01]  /*1330*/  STL [R1+0x20], R4 ;  /* 0x0000200401007387 */ /* 0x0003e20000100800 */
[----:B------:R-:W-:Y:S01]  /*1340*/  SHF.R.S32.HI R27, RZ, 0x1f, R212 ;  /* 0x0000001fff1b7819 */ /* 0x000fe200000114d4 */
[----:B------:R-:W-:Y:S01]  /*1350*/  IMAD R201, R3, 0x2, R2 ;  /* 0x0000000203c97824 */ /* 0x000fe200078e0202 */
[----:B------:R-:W-:Y:S01]  /*1360*/  SHF.R.S32.HI R16, RZ, 0x1f, R211 ;  /* 0x0000001fff107819 */ /* 0x000fe200000114d3 */
[----:B------:R2:W-:Y:S01]  /*1370*/  STL [R1+0x24], R0 ;  /* 0x0000240001007387 */ /* 0x0005e20000100800 */
[----:B------:R-:W-:Y:S01]  /*1380*/  SHF.R.S32.HI R29, RZ, 0x1f, R210 ;  /* 0x0000001fff1d7819 */ /* 0x000fe200000114d2 */
[----:B------:R-:W-:Y:S01]  /*1390*/  VIADD R204, R201, 0x26800 ;  /* 0x00026800c9cc7836 */ /* 0x000fe20000000000 */
[----:B0-----:R-:W-:Y:S01]  /*13a0*/  SHF.L.U64.HI R8, R214, 0x1, R21 ;  /* 0x00000001d6087819 */ /* 0x001fe20000010215 */
[----:B------:R-:W-:Y:S01]  /*13b0*/  VIADD R11, R197, 0xd0 ;  /* 0x000000d0c50b7836 */ /* 0x000fe20000000000 */
[----:B------:R-:W-:Y:S01]  /*13c0*/  SHF.R.S32.HI R33, RZ, 0x1f, R33 ;  /* 0x0000001fff217819 */ /* 0x000fe20000011421 */
[----:B------:R-:W-:Y:S01]  /*13d0*/  IMAD.MOV.U32 R7, RZ, RZ, R23 ;  /* 0x000000ffff077224 */ /* 0x000fe200078e0017 */
[----:B-1----:R-:W-:Y:S01]  /*13e0*/  SHF.L.U64.HI R4, R211, 0x1, R16 ;  /* 0x00000001d3047819 */ /* 0x002fe20000010210 */
[----:B------:R-:W-:Y:S01]  /*13f0*/  STL [R1+0x28], R8 ;  /* 0x0000280801007387 */ /* 0x000fe20000100800 */
[----:B------:R-:W-:Y:S01]  /*1400*/  SHF.R.S32.HI R32, RZ, 0x1f, R32 ;  /* 0x0000001fff207819 */ /* 0x000fe20000011420 */
[C---:B------:R-:W-:Y:S01]  /*1410*/  VIADD R9, R197.reuse, 0xe0 ;  /* 0x000000e0c5097836 */ /* 0x040fe20000000000 */
[----:B--2---:R-:W-:Y:S01]  /*1420*/  SHF.L.U64.HI R0, R212, 0x1, R27 ;  /* 0x00000001d4007819 */ /* 0x004fe2000001021b */
[----:B------:R-:W-:Y:S01]  /*1430*/  VIADD R23, R18, 0x20 ;  /* 0x0000002012177836 */ /* 0x000fe20000000000 */
[----:B------:R-:W-:Y:S01]  /*1440*/  SHF.R.S32.HI R31, RZ, 0x1f, R31 ;  /* 0x0000001fff1f7819 */ /* 0x000fe2000001141f */
[C---:B------:R-:W-:Y:S01]  /*1450*/  VIADD R41, R197.reuse, 0x8 ;  /* 0x00000008c5297836 */ /* 0x040fe20000000000 */
[----:B------:R-:W-:Y:S01]  /*1460*/  SHF.R.S32.HI R30, RZ, 0x1f, R30 ;  /* 0x0000001fff1e7819 */ /* 0x000fe2000001141e */
[----:B------:R0:W-:Y:S01]  /*1470*/  STL [R1+0x2c], R0 ;  /* 0x00002c0001007387 */ /* 0x0001e20000100800 */
[----:B------:R-:W-:Y:S01]  /*1480*/  SHF.R.S32.HI R28, RZ, 0x1f, R28 ;  /* 0x0000001fff1c7819 */ /* 0x000fe2000001141c */
[C---:B------:R-:W-:Y:S01]  /*1490*/  VIADD R40, R197.reuse, 0x10 ;  /* 0x00000010c5287836 */ /* 0x040fe20000000000 */
[----:B------:R-:W-:Y:S01]  /*14a0*/  SHF.R.S32.HI R26, RZ, 0x1f, R26 ;  /* 0x0000001fff1a7819 */ /* 0x000fe2000001141a */
[----:B------:R1:W-:Y:S01]  /*14b0*/  STL [R1+0x30], R4 ;  /* 0x0000300401007387 */ /* 0x0003e20000100800 */
[----:B------:R-:W-:Y:S01]  /*14c0*/  SHF.R.S32.HI R24, RZ, 0x1f, R24 ;  /* 0x0000001fff187819 */ /* 0x000fe20000011418 */
[----:B------:R-:W-:Y:S01]  /*14d0*/  VIADD R39, R197, 0x18 ;  /* 0x00000018c5277836 */ /* 0x000fe20000000000 */
[----:B------:R-:W-:Y:S01]  /*14e0*/  SEL R203, R203, 0xffffffc0, !P2 ;  /* 0xffffffc0cbcb7807 */ /* 0x000fe20005000000 */
[C---:B------:R-:W-:Y:S01]  /*14f0*/  VIADD R38, R197.reuse, 0x20 ;  /* 0x00000020c5267836 */ /* 0x040fe20000000000 */
[----:B------:R-:W-:Y:S01]  /*1500*/  SHF.R.S32.HI R3, RZ, 0x1f, R11 ;  /* 0x0000001fff037819 */ /* 0x000fe2000001140b */
[C---:B------:R-:W-:Y:S01]  /*1510*/  VIADD R37, R197.reuse, 0x28 ;  /* 0x00000028c5257836 */ /* 0x040fe20000000000 */
[----:B0-----:R-:W-:Y:S01]  /*1520*/  SHF.L.U64.HI R0, R210, 0x1, R29 ;  /* 0x00000001d2007819 */ /* 0x001fe2000001021d */
[----:B------:R-:W-:Y:S01]  /*1530*/  VIADD R36, R197, 0x30 ;  /* 0x00000030c5247836 */ /* 0x000fe20000000000 */
[----:B------:R-:W-:Y:S01]  /*1540*/  SHF.R.S32.HI R3, RZ, 0x1f, R9 ;  /* 0x0000001fff037819 */ /* 0x000fe20000011409 */
[----:B-1----:R-:W-:Y:S01]  /*1550*/  IMAD R4, R25, 0x2, R2 ;  /* 0x0000000219047824 */ /* 0x002fe200078e0202 */
        /* <DEDUP_REMOVED lines=54> */
[----:B------:R-:W-:Y:S01]  /*18c0*/  IMAD.MOV.U32 R6, RZ, RZ, R22 ;  /* 0x000000ffff067224 */ /* 0x000fe200078e0016 */
[----:B------:R-:W-:Y:S01]  /*18d0*/  SHF.R.S32.HI R13, RZ, 0x1f, R13 ;  /* 0x0000001fff0d7819 */ /* 0x000fe2000001140d */
[----:B------:R-:W-:Y:S01]  /*18e0*/  IMAD.IADD R204, R204, 0x1, R203 ;  /* 0x00000001cccc7824 */ /* 0x000fe200078e02cb */
[----:B------:R-:W-:Y:S01]  /*18f0*/  SHF.R.S32.HI R12, RZ, 0x1f, R12 ;  /* 0x0000001fff0c7819 */ /* 0x000fe2000001140c */
[----:B------:R-:W-:Y:S01]  /*1900*/  IMAD.MOV.U32 R22, RZ, RZ, RZ ;  /* 0x000000ffff167224 */ /* 0x000fe200078e00ff */
[----:B------:R-:W-:Y:S01]  /*1910*/  SHF.R.S32.HI R10, RZ, 0x1f, R10 ;  /* 0x0000001fff0a7819 */ /* 0x000fe2000001140a */
[----:B------:R-:W-:Y:S01]  /*1920*/  VIADD R196, R188, 0x10 ;  /* 0x00000010bcc47836 */ /* 0x000fe20000000000 */
[----:B------:R-:W-:Y:S01]  /*1930*/  SHF.R.S32.HI R8, RZ, 0x1f, R8 ;  /* 0x0000001fff087819 */ /* 0x000fe20000011408 */
[----:B------:R-:W-:Y:S01]  /*1940*/  IMAD R208, R208, 0x8, R191 ;  /* 0x00000008d0d07824 */ /* 0x000fe200078e02bf */
[----:B------:R-:W-:Y:S01]  /*1950*/  SHF.R.S32.HI R3, RZ, 0x1f, R4 ;  /* 0x0000001fff037819 */ /* 0x000fe20000011404 */
[----:B------:R-:W-:Y:S01]  /*1960*/  IMAD.IADD R203, R203, 0x1, R202 ;  /* 0x00000001cbcb7824 */ /* 0x000fe200078e02ca */
[----:B------:R-:W-:-:S07]  /*1970*/  SHF.R.S32.HI R0, RZ, 0x1f, R0 ;  /* 0x0000001fff007819 */ /* 0x000fce0000011400 */
.L_x_4651:
[----:B0--34-:R-:W0:Y:S01]  /*1980*/  LDC.64 R8, c[0x0][0xc88] ;  /* 0x00032200ff087b82 */ /* 0x019e220000000a00 */
        /* <DEDUP_REMOVED lines=12> */
[----:B------:R-:W-:Y:S01]  /*1a50*/  ISETP.NE.AND.EX P1, PT, RZ, UR9, PT, P1 ;  /* 0x00000009ff007c0c */ /* 0x000fe2000bf25310 */
[C---:B--2---:R-:W-:Y:S01]  /*1a60*/  IMAD.SHL.U32 R28, R26.reuse, 0x4, RZ ;  /* 0x000000041a1c7824 */ /* 0x044fe200078e00ff */
[----:B------:R-:W-:Y:S01]  /*1a70*/  SHF.R.S32.HI R0, RZ, 0x1f, R26 ;  /* 0x0000001fff007819 */ /* 0x000fe2000001141a */
[----:B------:R-:W-:Y:S04]  /*1a80*/  STL [R1+0x3c], R26 ;  /* 0x00003c1a01007387 */ /* 0x000fe80000100800 */
[C---:B-1----:R-:W-:Y:S02]  /*1a90*/  @P2 LEA R10, P3, R26.reuse, UR4, 0x2 ;  /* 0x000000041a0a2c11 */ /* 0x042fe4000f8610ff */
[--C-:B------:R-:W-:Y:S01]  /*1aa0*/  SHF.L.U64.HI R27, R26, 0x2, R0.reuse ;  /* 0x000000021a1b7819 */ /* 0x100fe20000010200 */
[----:B------:R0:W-:Y:S01]  /*1ab0*/  STL [R1+0x50], R0 ;  /* 0x0000500001007387 */ /* 0x0001e20000100800 */
[----:B------:R-:W-:Y:S01]  /*1ac0*/  IADD3 R8, P4, R28, UR6, RZ ;  /* 0x000000061c087c10 */ /* 0x000fe2000ff9e0ff */
[----:B------:R-:W-:Y:S01]  /*1ad0*/  ULDC UR4, c[0x0][0x288] ;  /* 0x0000a20000047ab9 */ /* 0x000fe20000000800 */
[----:B------:R-:W-:Y:S01]  /*1ae0*/  @P2 LEA.HI.X R11, R26, UR5, R0, 0x2, P3 ;  /* 0x000000051a0b2c11 */ /* 0x000fe200098f1400 */
[----:B------:R1:W-:Y:S01]  /*1af0*/  STL [R1+0x40], R28 ;  /* 0x0000401c01007387 */ /* 0x0003e20000100800 */
[----:B------:R-:W-:Y:S01]  /*1b00*/  IADD3.X R9, R27, UR7, RZ, P4, !PT ;  /* 0x000000071b097c10 */ /* 0x000fe2000a7fe4ff */
[----:B------:R-:W-:Y:S01]  /*1b10*/  IMAD.U32 R198, RZ, RZ, UR4 ;  /* 0x00000004ffc67e24 */ /* 0x000fe2000f8e00ff */
[----:B------:R-:W-:Y:S01]  /*1b20*/  ULDC.64 UR4, c[0x0][0x418] ;  /* 0x0001060000047ab9 */ /* 0x000fe20000000a00 */
[----:B------:R1:W-:Y:S04]  /*1b30*/  STL [R1+0x44], R27 ;  /* 0x0000441b01007387 */ /* 0x0003e80000100800 */
[----:B------:R-:W5:Y:S01]  /*1b40*/  @P0 LDG.E R24, desc[UR42][R8.64] ;  /* 0x0000002a08180981 */ /* 0x000f62000c1e1900 */
[----:B------:R-:W-:-:S03]  /*1b50*/  UISETP.NE.U32.AND UP0, UPT, UR4, URZ, UPT ;  /* 0x0000003f0400728c */ /* 0x000fc6000bf05070 */
[----:B------:R2:W5:Y:S01]  /*1b60*/  @P2 LDG.E R4, desc[UR42][R10.64] ;  /* 0x0000002a0a042981 */ /* 0x000562000c1e1900 */
[----:B------:R-:W-:Y:S01]  /*1b70*/  UISETP.NE.AND.EX UP0, UPT, UR5, URZ, UPT, UP0 ;  /* 0x0000003f0500728c */ /* 0x000fe2000bf05300 */
[----:B------:R-:W-:Y:S01]  /*1b80*/  ULDC UR4, c[0x0][0x424] ;  /* 0x0001090000047ab9 */ /* 0x000fe20000000800 */
[----:B------:R-:W-:Y:S02]  /*1b90*/  LOP3.LUT R3, R6, 0xff000000, RZ, 0xc0, !PT ;  /* 0xff00000006037812 */ /* 0x000fe400078ec0ff */
[----:B--2---:R-:W-:Y:S01]  /*1ba0*/  @P1 IADD3 R10, P2, R28, UR8, RZ ;  /* 0x000000081c0a1c10 */ /* 0x004fe2000ff5e0ff */
[----:B------:R-:W-:Y:S01]  /*1bb0*/  USEL UR4, UR4, 0x1, UP0 ;  /* 0x0000000104047887 */ /* 0x000fe20008000000 */
[----:B------:R-:W-:Y:S02]  /*1bc0*/  ULDC UR5, c[0x0][0x2f0] ;  /* 0x0000bc0000057ab9 */ /* 0x000fe40000000800 */
[----:B------:R-:W-:Y:S01]  /*1bd0*/  @P1 IADD3.X R11, R27, UR9, RZ, P2, !PT ;  /* 0x000000091b0b1c10 */ /* 0x000fe200097fe4ff */
[----:B------:R-:W-:-:S02]  /*1be0*/  ULDC.64 UR8, c[0x0][0xa20] ;  /* 0x0002880000087ab9 */ /* 0x000fc40000000a00 */
[----:B------:R-:W-:Y:S01]  /*1bf0*/  ISETP.NE.U32.AND P2, PT, RZ, UR8, PT ;  /* 0x00000008ff007c0c */ /* 0x000fe2000bf45070 */
[----:B------:R-:W-:Y:S01]  /*1c00*/  UIMAD UR4, UR4, UR5, URZ ;  /* 0x00000005040472a4 */ /* 0x000fe2000f8e023f */
[C---:B0-----:R-:W-:Y:S01]  /*1c10*/  LOP3.LUT R0, R6.reuse, 0xff0000, RZ, 0xc0, !PT ;  /* 0x00ff000006007812 */ /* 0x041fe200078ec0ff */
[----:B------:R0:W5:Y:S01]  /*1c20*/  @P1 LDG.E R198, desc[UR42][R10.64] ;  /* 0x0000002a0ac61981 */ /* 0x000162000c1e1900 */
[----:B------:R-:W-:Y:S01]  /*1c30*/  SHF.R.U32.HI R3, RZ, 0x8, R3 ;  /* 0x00000008ff037819 */ /* 0x000fe20000011603 */
[----:B------:R-:W-:Y:S01]  /*1c40*/  ULDC UR5, c[0x0][0x348] ;  /* 0x0000d20000057ab9 */ /* 0x000fe20000000800 */
[----:B------:R-:W-:Y:S02]  /*1c50*/  ISETP.NE.AND.EX P2, PT, RZ, UR9, PT, P2 ;  /* 0x00000009ff007c0c */ /* 0x000fe4000bf45320 */
[----:B------:R-:W-:Y:S02]  /*1c60*/  LOP3.LUT R185, R6, 0xffff, RZ, 0xc0, !PT ;  /* 0x0000ffff06b97812 */ /* 0x000fe400078ec0ff */
[----:B0-----:R-:W-:Y:S01]  /*1c70*/  LEA.HI R10, R0, R3, RZ, 0x10 ;  /* 0x00000003000a7211 */ /* 0x001fe200078f80ff */
[----:B-1----:R-:W-:Y:S08]  /*1c80*/  @P1 BRA `(.L_x_4496) ;  /* 0x0000000000241947 */ /* 0x002ff00003800000 */
        /* <DEDUP_REMOVED lines=9> */
.L_x_4496:
[----:B------:R-:W-:Y:S02]  /*1d20*/  IMAD.U32 R34, RZ, RZ, UR5 ;  /* 0x00000005ff227e24 */ /* 0x000fe4000f8e00ff */
[----:B------:R-:W-:Y:S01]  /*1d30*/  IMAD.U32 R25, RZ, RZ, UR4 ;  /* 0x00000004ff197e24 */ /* 0x000fe2000f8e00ff */
[----:B------:R-:W-:Y:S06]  /*1d40*/  @!P2 BRA `(.L_x_4497) ;  /* 0x000000000010a947 */ /* 0x000fec0003800000 */
[----:B------:R-:W-:-:S04]  /*1d50*/  IADD3 R6, P0, R28, UR8, RZ ;  /* 0x000000081c067c10 */ /* 0x000fc8000ff1e0ff */
[----:B------:R-:W-:-:S05]  /*1d60*/  IADD3.X R7, R27, UR9, RZ, P0, !PT ;  /* 0x000000091b077c10 */ /* 0x000fca00087fe4ff */
[----:B------:R0:W5:Y:S01]  /*1d70*/  LDG.E R25, desc[UR42][R6.64] ;  /* 0x0000002a06197981 */ /* 0x000162000c1e1900 */
[----:B------:R-:W-:Y:S05]  /*1d80*/  BRA `(.L_x_4498) ;  /* 0x0000000000107947 */ /* 0x000fea0003800000 */
.L_x_4497:
[----:B------:R-:W-:Y:S05]  /*1d90*/  @!P0 BRA `(.L_x_4498) ;  /* 0x00000000000c8947 */ /* 0x000fea0003800000 */
[----:B------:R-:W2:Y:S04]  /*1da0*/  LDG.E R0, desc[UR42][R8.64] ;  /* 0x0000002a08007981 */ /* 0x000ea8000c1e1900 */
[----:B------:R-:W2:Y:S02]  /*1db0*/  LDG.E R25, desc[UR42][R8.64+0x4] ;  /* 0x0000042a08197981 */ /* 0x000ea4000c1e1900 */
[----:B--2---:R-:W-:-:S07]  /*1dc0*/  IMAD.IADD R25, R25, 0x1, -R0 ;  /* 0x0000000119197824 */ /* 0x004fce00078e0a00 */
.L_x_4498:
[----:B------:R-:W-:Y:S01]  /*1dd0*/  ULDC.64 UR4, c[0x0][0xa10] ;  /* 0x0002840000047ab9 */ /* 0x000fe20000000a00 */
[----:B------:R-:W1:Y:S01]  /*1de0*/  LDC R8, c[0x0][0x448] ;  /* 0x00011200ff087b82 */ /* 0x000e620000000800 */
[----:B------:R-:W-:-:S04]  /*1df0*/  ISETP.NE.U32.AND P0, PT, RZ, UR4, PT ;  /* 0x00000004ff007c0c */ /* 0x000fc8000bf05070 */
[----:B------:R-:W-:Y:S01]  /*1e00*/  ISETP.NE.AND.EX P0, PT, RZ, UR5, PT, P0 ;  /* 0x00000005ff007c0c */ /* 0x000fe2000bf05300 */
[----:B------:R-:W-:-:S12]  /*1e10*/  ULDC.64 UR4, c[0x0][0xa30] ;  /* 0x00028c0000047ab9 */ /* 0x000fd80000000a00 */
[----:B0-----:R-:W0:Y:S02]  /*1e20*/  @P0 LDC.64 R6, c[0x0][0xa10] ;  /* 0x00028400ff060b82 */ /* 0x001e240000000a00 */
[----:B0-----:R-:W-:-:S05]  /*1e30*/  @P0 IMAD.WIDE R6, R26, 0x4, R6 ;  /* 0x000000041a060825 */ /* 0x001fca00078e0206 */
[----:B------:R-:W2:Y:S04]  /*1e40*/  @P0 LDG.E R0, desc[UR42][R6.64] ;  /* 0x0000002a06000981 */ /* 0x000ea8000c1e1900 */
[----:B------:R0:W2:Y:S01]  /*1e50*/  @P0 LDG.E R3, desc[UR42][R6.64+0x4] ;  /* 0x0000042a06030981 */ /* 0x0000a2000c1e1900 */
[----:B------:R-:W-:Y:S01]  /*1e60*/  ISETP.NE.U32.AND P1, PT, RZ, UR4, PT ;  /* 0x00000004ff007c0c */ /* 0x000fe2000bf25070 */
[----:B-----5:R-:W-:-:S03]  /*1e70*/  IMAD.MOV.U32 R152, RZ, RZ, R25 ;  /* 0x000000ffff987224 */ /* 0x020fc600078e0019 */
[----:B------:R-:W-:-:S13]  /*1e80*/  ISETP.NE.AND.EX P1, PT, RZ, UR5, PT, P1 ;  /* 0x00000005ff007c0c */ /* 0x000fda000bf25310 */
[----:B0-----:R-:W-:-:S04]  /*1e90*/  @P1 IADD3 R6, P2, R28, UR4, RZ ;  /* 0x000000041c061c10 */ /* 0x001fc8000ff5e0ff */
[----:B------:R-:W-:-:S05]  /*1ea0*/  @P1 IADD3.X R7, R27, UR5, RZ, P2, !PT ;  /* 0x000000051b071c10 */ /* 0x000fca00097fe4ff */
[----:B------:R0:W5:Y:S01]  /*1eb0*/  @P1 LDG.E R152, desc[UR42][R6.64] ;  /* 0x0000002a06981981 */ /* 0x000162000c1e1900 */
[----:B-1----:R-:W-:Y:S01]  /*1ec0*/  ISETP.NE.AND P1, PT, R8, 0x1, PT ;  /* 0x000000010800780c */ /* 0x002fe20003f25270 */
[----:B------:R-:W-:Y:S01]  /*1ed0*/  IMAD.SHL.U32 R199, R5, 0x40, RZ ;  /* 0x0000004005c77824 */ /* 0x000fe200078e00ff */
[----:B------:R-:W-:Y:S01]  /*1ee0*/  LOP3.LUT R13, R10, 0xff, RZ, 0xc0, !PT ;  /* 0x000000ff0a0d7812 */ /* 0x000fe200078ec0ff */
[----:B------:R-:W-:Y:S01]  /*1ef0*/  IMAD.IADD R11, R25, 0x1, -R4 ;  /* 0x00000001190b7824 */ /* 0x000fe200078e0a04 */
[----:B------:R-:W-:Y:S01]  /*1f00*/  SHF.R.U32.HI R12, RZ, 0x10, R10 ;  /* 0x00000010ff0c7819 */ /* 0x000fe2000001160a */
[----:B------:R-:W-:Y:S01]  /*1f10*/  VIADD R5, R199, 0x3f ;  /* 0x0000003fc7057836 */ /* 0x000fe20000000000 */
[----:B------:R-:W-:Y:S01]  /*1f20*/  BSSY B0, `(.L_x_4499) ;  /* 0x0000033000007945 */ /* 0x000fe20003800000 */
[----:B------:R0:W-:Y:S04]  /*1f30*/  STL [R1+0x48], R13 ;  /* 0x0000480d01007387 */ /* 0x0001e80000100800 */
[----:B------:R0:W-:Y:S02]  /*1f40*/  STL [R1+0x38], R12 ;  /* 0x0000380c01007387 */ /* 0x0001e40000100800 */
[----:B------:R-:W1:Y:S08]  /*1f50*/  @P1 LDC R8, c[0x0][0x44c] ;  /* 0x00011300ff081b82 */ /* 0x000e700000000800 */
[----:B------:R-:W3:Y:S01]  /*1f60*/  @P1 LDC R9, c[0x0][0x450] ;  /* 0x00011400ff091b82 */ /* 0x000ee20000000800 */
[----:B--2---:R-:W-:-:S02]  /*1f70*/  @P0 IMAD.IADD R34, R3, 0x1, -R0 ;  /* 0x0000000103220824 */ /* 0x004fc400078e0a00 */
[----:B-1----:R-:W-:-:S04]  /*1f80*/  @P1 IMAD.HI.U32 R0, R5, R8, RZ ;  /* 0x0000000805001227 */ /* 0x002fc800078e00ff */
[----:B------:R-:W-:Y:S01]  /*1f90*/  IMAD.IADD R200, R11, 0x1, R34 ;  /* 0x000000010bc87824 */ /* 0x000fe200078e0222 */
[----:B---3--:R-:W-:-:S03]  /*1fa0*/  @P1 SHF.R.U32.HI R5, RZ, R9, R0 ;  /* 0x00000009ff051219 */ /* 0x008fc60000011600 */
[C---:B------:R-:W-:Y:S01]  /*1fb0*/  VIADD R0, R200.reuse, 0x3f ;  /* 0x0000003fc8007836 */ /* 0x040fe20000000000 */
[----:B------:R-:W-:-:S04]  /*1fc0*/  IADD3 R38, R200, 0x40, -R198 ;  /* 0x00000040c8267810 */ /* 0x000fc80007ffe8c6 */
[----:B------:R-:W-:Y:S01]  /*1fd0*/  SHF.R.S32.HI R3, RZ, 0x1f, R0 ;  /* 0x0000001fff037819 */ /* 0x000fe20000011400 */
[----:B------:R-:W-:-:S03]  /*1fe0*/  IMAD.IADD R5, R38, 0x1, R5 ;  /* 0x0000000126057824 */ /* 0x000fc600078e0205 */
[----:B------:R-:W-:Y:S01]  /*1ff0*/  LEA.HI R3, R3, R0, RZ, 0x6 ;  /* 0x0000000003037211 */ /* 0x000fe200078f30ff */
[----:B------:R-:W-:Y:S01]  /*2000*/  IMAD.MOV.U32 R0, RZ, RZ, RZ ;  /* 0x000000ffff007224 */ /* 0x000fe200078e00ff */
[----:B------:R-:W-:Y:S02]  /*2010*/  SHF.R.S32.HI R4, RZ, 0x1f, R5 ;  /* 0x0000001fff047819 */ /* 0x000fe40000011405 */
[----:B------:R-:W-:Y:S02]  /*2020*/  SHF.R.S32.HI R37, RZ, 0x6, R3 ;  /* 0x00000006ff257819 */ /* 0x000fe40000011403 */
[----:B------:R-:W-:-:S04]  /*2030*/  LEA.HI R4, R4, R5, RZ, 0x6 ;  /* 0x0000000504047211 */ /* 0x000fc800078f30ff */
[----:B------:R-:W-:-:S04]  /*2040*/  SHF.R.S32.HI R4, RZ, 0x6, R4 ;  /* 0x00000006ff047819 */ /* 0x000fc80000011404 */
[----:B------:R-:W-:-:S04]  /*2050*/  VIMNMX R9, R37, R4, PT ;  /* 0x0000000425097248 */ /* 0x000fc80003fe0100 */
[----:B------:R-:W-:-:S13]  /*2060*/  ISETP.GE.AND P0, PT, R9, 0x1, PT ;  /* 0x000000010900780c */ /* 0x000fda0003f06270 */
        /* <DEDUP_REMOVED lines=30> */
.L_x_4500:
[----:B------:R-:W-:Y:S05]  /*2250*/  BSYNC B0 ;  /* 0x0000000000007941 */ /* 0x000fea0003800000 */
.L_x_4499:
[----:B------:R-:W-:-:S05]  /*2260*/  IMAD R3, R13, R0, RZ ;  /* 0x000000000d037224 */ /* 0x000fca00078e02ff */
        /* <DEDUP_REMOVED lines=35> */
.L_x_4503:
[----:B------:R-:W-:Y:S05]  /*24a0*/  BSYNC B6 ;  /* 0x0000000000067941 */ /* 0x000fea0003800000 */
.L_x_4502:
        /* <DEDUP_REMOVED lines=20> */
.L_x_4505:
[----:B------:R-:W-:Y:S05]  /*25f0*/  BSYNC B6 ;  /* 0x0000000000067941 */ /* 0x000fea0003800000 */
.L_x_4504:
        /* <DEDUP_REMOVED lines=17> */
[----:B------:R-:W-:Y:S01]  /*2710*/  SHF.L.U64.HI R40, R6, 0x6, R7 ;  /* 0x0000000606287819 */ /* 0x000fe20000010207 */
        /* <DEDUP_REMOVED lines=8> */
[----:B------:R-:W-:Y:S01]  /*27a0*/  ISETP.GE.AND P2, PT, R18, UR4, PT ;  /* 0x0000000412007c0c */ /* 0x000fe2000bf46270 */
[----:B------:R-:W-:Y:S01]  /*27b0*/  IMAD.IADD R3, R24, 0x1, R25 ;  /* 0x0000000118037824 */ /* 0x000fe200078e0219 */
[----:B------:R-:W-:Y:S01]  /*27c0*/  LEA.HI R13, R13, R8, RZ, 0x2 ;  /* 0x000000080d0d7211 */ /* 0x000fe200078f10ff */
[----:B------:R-:W-:Y:S01]  /*27d0*/  IMAD.IADD R21, R21, 0x1, R11 ;  /* 0x0000000115157824 */ /* 0x000fe200078e020b */
[----:B------:R-:W-:Y:S01]  /*27e0*/  ISETP.GE.AND P1, PT, R23, UR4, PT ;  /* 0x0000000417007c0c */ /* 0x000fe2000bf26270 */
[----:B------:R-:W-:Y:S01]  /*27f0*/  IMAD.IADD R29, R11, 0x1, R29 ;  /* 0x000000010b1d7824 */ /* 0x000fe200078e021d */
[----:B------:R-:W-:Y:S01]  /*2800*/  LOP3.LUT R13, R13, 0xfffffffc, RZ, 0xc0, !PT ;  /* 0xfffffffc0d0d7812 */ /* 0x000fe200078ec0ff */
[----:B-----5:R-:W-:Y:S01]  /*2810*/  IMAD.WIDE.U32 R20, R152, R6, R20 ;  /* 0x0000000698147225 */ /* 0x020fe200078e0014 */
[----:B------:R-:W-:-:S03]  /*2820*/  SHF.R.S32.HI R11, RZ, 0x1f, R152 ;  /* 0x0000001fff0b7819 */ /* 0x000fc60000011498 */
[----:B------:R-:W-:Y:S01]  /*2830*/  IMAD.IADD R49, R8, 0x1, -R13 ;  /* 0x0000000108317824 */ /* 0x000fe200078e0a0d */
[----:B---3--:R-:W-:Y:S01]  /*2840*/  LEA.HI R46, R46, 0x8, RZ, 0x19 ;  /* 0x000000082e2e7811 */ /* 0x008fe200078fc8ff */
[-C--:B------:R-:W-:Y:S02]  /*2850*/  IMAD R10, R11, R6.reuse, RZ ;  /* 0x000000060b0a7224 */ /* 0x080fe400078e02ff */
[----:B------:R-:W-:-:S04]  /*2860*/  IMAD.WIDE.U32 R28, R152, R6, R28 ;  /* 0x00000006981c7225 */ /* 0x000fc800078e001c */
        /* <DEDUP_REMOVED lines=33> */
.L_x_4538:
[----:B0-----:R-:W0:Y:S01]  /*2a80*/  LDC R62, c[0x0][0x430] ;  /* 0x00010c00ff3e7b82 */ /* 0x001e220000000800 */
[----:B------:R-:W-:Y:S02]  /*2a90*/  VIADD R35, R35, 0xffffffff ;  /* 0xffffffff23237836 */ /* 0x000fe40000000000 */
[----:B------:R-:W-:Y:S02]  /*2aa0*/  IMAD.MOV.U32 R61, RZ, RZ, RZ ;  /* 0x000000ffff3d7224 */ /* 0x000fe400078e00ff */
[----:B------:R-:W-:-:S03]  /*2ab0*/  IMAD R4, R35, 0x40, R49 ;  /* 0x0000004023047824 */ /* 0x000fc600078e0231 */
[----:B------:R-:W1:Y:S01]  /*2ac0*/  LDC R69, c[0x0][0x3f4] ;  /* 0x0000fd00ff457b82 */ /* 0x000e620000000800 */
        /* <DEDUP_REMOVED lines=86> */
.L_x_4510:
[----:B------:R-:W-:Y:S05]  /*3030*/  BSYNC B1 ;  /* 0x0000000000017941 */ /* 0x000fea0003800000 */
.L_x_4509:
        /* <DEDUP_REMOVED lines=17> */
.L_x_4511:
[----:B------:R-:W-:Y:S01]  /*3150*/  IMAD R60, R184, 0x8, R2 ;  /* 0x00000008b83c7824 */ /* 0x000fe200078e0202 */
[----:B------:R-:W-:Y:S01]  /*3160*/  SHF.L.U32 R67, R190, 0x1f, RZ ;  /* 0x0000001fbe437819 */ /* 0x000fe200000006ff */
[----:B------:R-:W-:Y:S03]  /*3170*/  BSSY B1, `(.L_x_4512) ;  /* 0x0000003000017945 */ /* 0x000fe60003800000 */
[----:B------:R-:W0:Y:S02]  /*3180*/  SYNCS.PHASECHK.TRANS64.TRYWAIT P6, [R60+URZ+0x28c90], R67 ;  /* 0x028c90433c0075a7 */ /* 0x000e2400080c017f */
[----:B0-----:R-:W-:Y:S05]  /*3190*/  @!P6 BRA `(.L_x_4513) ;  /* 0x000001ac0030e947 */ /* 0x001fea0003800000 */
.L_x_4784:
[----:B------:R-:W-:Y:S05]  /*31a0*/  BSYNC B1 ;  /* 0x0000000000017941 */ /* 0x000fea0003800000 */
.L_x_4512:
[----:B------:R-:W-:-:S03]  /*31b0*/  UMOV UR4, 0xffffffff ;  /* 0xffffffff00047882 */ /* 0x000fc60000000000 */
[----:B------:R-:W-:Y:S05]  /*31c0*/  BRA.DIV UR4, `(.L_x_4514) ;  /* 0x000001ae04387947 */ /* 0x000fea000b800000 */
[----:B------:R1:W2:Y:S04]  /*31d0*/  SHFL.IDX PT, R71, R14, RZ, 0x1c1f ;  /* 0x001c1fff0e477589 */ /* 0x0002a800000e0000 */
[----:B------:R-:W3:Y:S02]  /*31e0*/  SHFL.IDX PT, R68, R68, RZ, 0x1c1f ;  /* 0x001c1fff44447589 */ /* 0x000ee400000e0000 */
.L_x_4788:
        /* <DEDUP_REMOVED lines=10> */
[----:B01----:R-:W-:Y:S01]  /*3290*/  IMAD.U32 R14, R5, 0x10000, RZ ;  /* 0x00010000050e7824 */ /* 0x003fe200078e00ff */
[----:B------:R-:W-:Y:S02]  /*32a0*/  SHF.R.U64 R12, R26, 0x10, R27 ;  /* 0x000000101a0c7819 */ /* 0x000fe4000000121b */
        /* <DEDUP_REMOVED lines=12> */
[-C--:B------:R-:W-:Y:S02]  /*3370*/  FMUL.FTZ R26, R26, R27.reuse ;  /* 0x0000001b1a1a7220 */ /* 0x080fe40000410000 */
[----:B------:R-:W-:Y:S01]  /*3380*/  FFMA.FTZ R5, R14, R27, -R5 ;  /* 0x0000001b0e057223 */ /* 0x000fe20000010805 */
[----:B------:R-:W-:-:S02]  /*3390*/  IMAD.U32 R27, R6, 0x10000, RZ ;  /* 0x00010000061b7824 */ /* 0x000fc400078e00ff */
[----:B------:R-:W-:Y:S01]  /*33a0*/  FFMA.FTZ R14, R14, R55, R26 ;  /* 0x000000370e0e7223 */ /* 0x000fe2000001001a */
[----:B------:R-:W-:Y:S01]  /*33b0*/  LOP3.LUT R26, R6, 0xffff0000, RZ, 0xc0, !PT ;  /* 0xffff0000061a7812 */ /* 0x000fe200078ec0ff */
[----:B------:R-:W-:Y:S02]  /*33c0*/  IMAD.U32 R55, R70, 0x10000, RZ ;  /* 0x0001000046377824 */ /* 0x000fe400078e00ff */
[C---:B------:R-:W-:Y:S01]  /*33d0*/  IMAD.U32 R54, R15.reuse, 0x10000, RZ ;  /* 0x000100000f367824 */ /* 0x040fe200078e00ff */
[----:B------:R-:W-:Y:S01]  /*33e0*/  LOP3.LUT R15, R15, 0xffff0000, RZ, 0xc0, !PT ;  /* 0xffff00000f0f7812 */ /* 0x000fe200078ec0ff */
[----:B------:R-:W-:Y:S01]  /*33f0*/  FMUL.FTZ R6, R26, R55 ;  /* 0x000000371a067220 */ /* 0x000fe20000410000 */
[----:B------:R-:W-:Y:S01]  /*3400*/  F2FP.BF16.F32.PACK_AB R5, R14, R5 ;  /* 0x000000050e05723e */ /* 0x000fe200000010ff */
[-C--:B------:R-:W-:Y:S02]  /*3410*/  FMUL.FTZ R26, R26, R54.reuse ;  /* 0x000000361a1a7220 */ /* 0x080fe40000410000 */
[----:B------:R-:W-:Y:S01]  /*3420*/  FFMA.FTZ R6, R27, R54, -R6 ;  /* 0x000000361b067223 */ /* 0x000fe20000010806 */
[----:B------:R-:W-:Y:S01]  /*3430*/  LOP3.LUT R54, R7, 0xffff0000, RZ, 0xc0, !PT ;  /* 0xffff000007367812 */ /* 0x000fe200078ec0ff */
[----:B------:R-:W-:Y:S01]  /*3440*/  FFMA.FTZ R27, R27, R55, R26 ;  /* 0x000000371b1b7223 */ /* 0x000fe2000001001a */
[----:B------:R-:W-:Y:S01]  /*3450*/  LOP3.LUT R55, R70, 0xffff0000, RZ, 0xc0, !PT ;  /* 0xffff000046377812 */ /* 0x000fe200078ec0ff */
[----:B------:R-:W-:-:S02]  /*3460*/  IMAD.U32 R26, R7, 0x10000, RZ ;  /* 0x00010000071a7824 */ /* 0x000fc400078e00ff */
[C---:B------:R-:W-:Y:S01]  /*3470*/  IMAD.U32 R7, R4.reuse, 0x10000, RZ ;  /* 0x0001000004077824 */ /* 0x040fe200078e00ff */
[----:B------:R-:W-:Y:S01]  /*3480*/  LOP3.LUT R4, R4, 0xffff0000, RZ, 0xc0, !PT ;  /* 0xffff000004047812 */ /* 0x000fe200078ec0ff */
[C---:B------:R-:W-:Y:S01]  /*3490*/  FMUL.FTZ R73, R54.reuse, R55 ;  /* 0x0000003736497220 */ /* 0x040fe20000410000 */
[----:B------:R-:W-:Y:S01]  /*34a0*/  FMUL.FTZ R70, R54, R15 ;  /* 0x0000000f36467220 */ /* 0x000fe20000410000 */
[----:B------:R-:W-:Y:S02]  /*34b0*/  F2FP.BF16.F32.PACK_AB R6, R27, R6 ;  /* 0x000000061b06723e */ /* 0x000fe400000010ff */
[----:B------:R-:W-:Y:S01]  /*34c0*/  FMUL.FTZ R54, R4, R13 ;  /* 0x0000000d04367220 */ /* 0x000fe20000410000 */
[----:B------:R-:W-:Y:S01]  /*34d0*/  FFMA.FTZ R73, R26, R15, -R73 ;  /* 0x0000000f1a497223 */ /* 0x000fe20000010849 */
[-C--:B------:R-:W-:Y:S01]  /*34e0*/  FMUL.FTZ R4, R4, R12.reuse ;  /* 0x0000000c04047220 */ /* 0x080fe20000410000 */
[----:B------:R-:W-:Y:S01]  /*34f0*/  FFMA.FTZ R70, R26, R55, R70 ;  /* 0x000000371a467223 */ /* 0x000fe20000010046 */
[----:B------:R-:W-:-:S02]  /*3500*/  FFMA.FTZ R54, R7, R12, -R54 ;  /* 0x0000000c07367223 */ /* 0x000fc40000010836 */
[----:B------:R-:W-:Y:S02]  /*3510*/  FFMA.FTZ R7, R7, R13, R4 ;  /* 0x0000000d07077223 */ /* 0x000fe40000010004 */
[----:B------:R-:W-:-:S03]  /*3520*/  F2FP.BF16.F32.PACK_AB R70, R70, R73 ;  /* 0x000000494646723e */ /* 0x000fc600000010ff */
[----:B------:R-:W-:Y:S02]  /*3530*/  F2FP.BF16.F32.PACK_AB R4, R7, R54 ;  /* 0x000000360704723e */ /* 0x000fe400000010ff */
[----:B------:R-:W-:-:S07]  /*3540*/  IMAD.MOV.U32 R7, RZ, RZ, R70 ;  /* 0x000000ffff077224 */ /* 0x000fce00078e0046 */
.L_x_4519:
[----:B------:R-:W-:Y:S05]  /*3550*/  BSYNC B2 ;  /* 0x0000000000027941 */ /* 0x000fea0003800000 */
.L_x_4518:
[----:B0-----:R4:W-:Y:S02]  /*3560*/  ST.E.128 desc[UR42][R10.64], R4 ;  /* 0x000000040a007985 */ /* 0x0019e4000c101d2a */
.L_x_4517:
[----:B------:R-:W-:Y:S05]  /*3570*/  BSYNC B1 ;  /* 0x0000000000017941 */ /* 0x000fea0003800000 */
.L_x_4516:
        /* <DEDUP_REMOVED lines=13> */
[----:B-1----:R-:W-:Y:S02]  /*3650*/  SHF.R.U64 R14, R8, 0x10, R9 ;  /* 0x00000010080e7819 */ /* 0x002fe40000001209 */
        /* <DEDUP_REMOVED lines=13> */
[----:B------:R-:W-:Y:S01]  /*3730*/  LOP3.LUT R13, R6, 0xffff0000, RZ, 0xc0, !PT ;  /* 0xffff0000060d7812 */ /* 0x000fe200078ec0ff */
        /* <DEDUP_REMOVED lines=29> */
.L_x_4521:
[----:B------:R-:W-:Y:S05]  /*3910*/  BSYNC B1 ;  /* 0x0000000000017941 */ /* 0x000fea0003800000 */
.L_x_4520:
[----:B--2---:R2:W-:Y:S01]  /*3920*/  ST.E.128 desc[UR42][R10.64], R4 ;  /* 0x000000040a007985 */ /* 0x0045e2000c101d2a */
[----:B------:R-:W-:Y:S05]  /*3930*/  BRA `(.L_x_4515) ;  /* 0x0000000c00a07947 */ /* 0x000fea0003800000 */
.L_x_4508:
        /* <DEDUP_REMOVED lines=43> */
.L_x_4522:
[----:B------:R-:W-:Y:S01]  /*3bf0*/  IMAD R60, R184, 0x8, R2 ;  /* 0x00000008b83c7824 */ /* 0x000fe200078e0202 */
[----:B------:R-:W-:Y:S01]  /*3c00*/  SHF.L.U32 R67, R190, 0x1f, RZ ;  /* 0x0000001fbe437819 */ /* 0x000fe200000006ff */
[----:B------:R-:W-:Y:S03]  /*3c10*/  BSSY B1, `(.L_x_4523) ;  /* 0x0000003000017945 */ /* 0x000fe60003800000 */
[----:B------:R-:W0:Y:S02]  /*3c20*/  SYNCS.PHASECHK.TRANS64.TRYWAIT P6, [R60+URZ+0x28c90], R67 ;  /* 0x028c90433c0075a7 */ /* 0x000e2400080c017f */
[----:B0-----:R-:W-:Y:S05]  /*3c30*/  @!P6 BRA `(.L_x_4524) ;  /* 0x000001a000e8e947 */ /* 0x001fea0003800000 */
.L_x_4789:
[----:B------:R-:W-:Y:S05]  /*3c40*/  BSYNC B1 ;  /* 0x0000000000017941 */ /* 0x000fea0003800000 */
.L_x_4523:
[----:B------:R-:W-:-:S03]  /*3c50*/  UMOV UR4, 0xffffffff ;  /* 0xffffffff00047882 */ /* 0x000fc60000000000 */
[----:B------:R-:W-:Y:S05]  /*3c60*/  BRA.DIV UR4, `(.L_x_4525) ;  /* 0x000001a204f07947 */ /* 0x000fea000b800000 */
[----:B------:R1:W2:Y:S04]  /*3c70*/  SHFL.IDX PT, R69, R14, RZ, 0x1c1f ;  /* 0x001c1fff0e457589 */ /* 0x0002a800000e0000 */
[----:B------:R-:W3:Y:S02]  /*3c80*/  SHFL.IDX PT, R68, R68, RZ, 0x1c1f ;  /* 0x001c1fff44447589 */ /* 0x000ee400000e0000 */
.L_x_4793:
        /* <DEDUP_REMOVED lines=117> */
.L_x_4527:
[----:B------:R-:W-:Y:S05]  /*43e0*/  BSYNC B1 ;  /* 0x0000000000017941 */ /* 0x000fea0003800000 */
.L_x_4526:
        /* <DEDUP_REMOVED lines=8> */
.L_x_4507:
[----:B------:R-:W-:-:S06]  /*4470*/  UISETP.NE.AND UP0, UPT, UR37, 0x3, UPT ;  /* 0x000000032500788c */ /* 0x000fcc000bf05270 */
[----:B------:R-:W-:-:S13]  /*4480*/  PLOP3.LUT P5, PT, PT, PT, UP0, 0x80, 0x0 ;  /* 0x000000000000781c */ /* 0x000fda0003faf008 */
[----:B------:R-:W-:Y:S05]  /*4490*/  @!P5 BRA `(.L_x_4528) ;  /* 0x000000000004d947 */ /* 0x000fea0003800000 */
[----:B------:R-:W-:Y:S01]  /*44a0*/  BPT.TRAP 0x1 ;  /* 0x000000040000795c */ /* 0x000fe20000300000 */
.L_x_4528:
[----:B------:R-:W-:Y:S01]  /*44b0*/  IMAD R60, R184, 0x8, R2 ;  /* 0x00000008b83c7824 */ /* 0x000fe200078e0202 */
[----:B------:R-:W-:Y:S01]  /*44c0*/  SHF.L.U32 R67, R190, 0x1f, RZ ;  /* 0x0000001fbe437819 */ /* 0x000fe200000006ff */
[----:B------:R-:W-:Y:S01]  /*44d0*/  BSSY B1, `(.L_x_4529) ;  /* 0x0000004000017945 */ /* 0x000fe20003800000 */
[----:B------:R-:W-:Y:S02]  /*44e0*/  SHF.R.S32.HI R64, RZ, 0x1f, R62 ;  /* 0x0000001fff407819 */ /* 0x000fe4000001143e */
[----:B------:R-:W0:Y:S02]  /*44f0*/  SYNCS.PHASECHK.TRANS64.TRYWAIT P0, [R60+URZ+0x28c90], R67 ;  /* 0x028c90433c0075a7 */ /* 0x000e24000800017f */
[----:B0-----:R-:W-:Y:S05]  /*4500*/  @!P0 BRA `(.L_x_4530) ;  /* 0x0000019c00148947 */ /* 0x001fea0003800000 */
.L_x_4794:
[----:B------:R-:W-:Y:S05]  /*4510*/  BSYNC B1 ;  /* 0x0000000000017941 */ /* 0x000fea0003800000 */
.L_x_4529:
        /* <DEDUP_REMOVED lines=24> */
.L_x_4798:
        /* <DEDUP_REMOVED lines=18> */
.L_x_4515:
[----:B------:R-:W-:Y:S05]  /*47c0*/  BSYNC B0 ;  /* 0x0000000000007941 */ /* 0x000fea0003800000 */
.L_x_4506:
        /* <DEDUP_REMOVED lines=17> */
.L_x_4533:
[----:B------:R-:W-:Y:S05]  /*48e0*/  BSYNC B0 ;  /* 0x0000000000007941 */ /* 0x000fea0003800000 */
.L_x_4532:
[----:B------:R-:W2:Y:S01]  /*48f0*/  SYNCS.PHASECHK.TRANS64.TRYWAIT P5, [R60+URZ+0x28cb0], R67 ;  /* 0x028cb0433c0075a7 */ /* 0x000ea200080a017f */
[----:B------:R-:W-:Y:S04]  /*4900*/  BSSY B0, `(.L_x_4534) ;  /* 0x0000002000007945 */ /* 0x000fe80003800000 */
[----:B--2---:R-:W-:Y:S05]  /*4910*/  @!P5 BRA `(.L_x_4535) ;  /* 0x000001980068d947 */ /* 0x004fea0003800000 */
.L_x_4799:
[----:B------:R-:W-:Y:S05]  /*4920*/  BSYNC B0 ;  /* 0x0000000000007941 */ /* 0x000fea0003800000 */
.L_x_4534:
        /* <DEDUP_REMOVED lines=21> */
[----:B------:R-:W5:Y:S01]  /*4a80*/  LDL R25, [R1] ;  /* 0x0000000001197983 */ /* 0x000f620000100800 */
[----:B------:R-:W-:-:S03]  /*4a90*/  ULDC UR4, c[0x0][0x320] ;  /* 0x0000c80000047ab9 */ /* 0x000fc60000000800 */
[----:B------:R-:W2:Y:S04]  /*4aa0*/  LDL R24, [R1+0x4] ;  /* 0x0000040001187983 */ /* 0x000ea80000100800 */
[----:B------:R-:W2:Y:S01]  /*4ab0*/  LDL R54, [R1+0x8] ;  /* 0x0000080001367983 */ /* 0x000ea20000100800 */
[----:B------:R-:W-:Y:S01]  /*4ac0*/  ISETP.GE.AND P6, PT, R18, UR4, PT ;  /* 0x0000000412007c0c */ /* 0x000fe2000bfc6270 */
[----:B------:R-:W-:Y:S02]  /*4ad0*/  IMAD R9, R184, 0x8000, R48 ;  /* 0x00008000b8097824 */ /* 0x000fe400078e0230 */
[----:B------:R-:W2:Y:S02]  /*4ae0*/  LDL R27, [R1+0xc] ;  /* 0x00000c00011b7983 */ /* 0x000ea40000100800 */
[----:B------:R-:W-:-:S02]  /*4af0*/  IMAD R13, R9, 0x2, R2 ;  /* 0x00000002090d7824 */ /* 0x000fc400078e0202 */
[----:B------:R-:W2:Y:S01]  /*4b00*/  LDL R26, [R1+0x10] ;  /* 0x00001000011a7983 */ /* 0x000ea20000100800 */
[----:B------:R-:W-:Y:S01]  /*4b10*/  LOP3.LUT P5, RZ, R192, 0x4, RZ, 0xc0, !PT ;  /* 0x00000004c0ff7812 */ /* 0x000fe200078ac0ff */
[C---:B------:R-:W-:Y:S02]  /*4b20*/  VIADD R15, R9.reuse, 0x20 ;  /* 0x00000020090f7836 */ /* 0x040fe40000000000 */
[C---:B---3--:R-:W-:Y:S02]  /*4b30*/  VIADD R14, R18.reuse, 0x40 ;  /* 0x00000040120e7836 */ /* 0x048fe40000000000 */
[----:B------:R-:W3:Y:S08]  /*4b40*/  @!P6 LDS.128 R4, [R13+0x400] ;  /* 0x000400000d04e984 */ /* 0x000ef00000000c00 */
[----:B------:R-:W-:Y:S01]  /*4b50*/  @P5 VIADD R15, R9, 0xffffffe0 ;  /* 0xffffffe0090f5836 */ /* 0x000fe20000000000 */
[----:B-1----:R-:W-:-:S03]  /*4b60*/  @!P6 LEA R8, P5, R18, R11, 0x1 ;  /* 0x0000000b1208e211 */ /* 0x002fc600078a08ff */
[----:B------:R-:W-:Y:S01]  /*4b70*/  IMAD R12, R15, 0x2, R2 ;  /* 0x000000020f0c7824 */ /* 0x000fe200078e0202 */
[----:B----4-:R-:W-:Y:S01]  /*4b80*/  @!P6 LEA.HI.X R9, R18, R10, R19, 0x1, P5 ;  /* 0x0000000a1209e211 */ /* 0x010fe200028f0c13 */
[----:B------:R-:W4:Y:S01]  /*4b90*/  LDL R15, [R1+0x1c] ;  /* 0x00001c00010f7983 */ /* 0x000f220000100800 */
[----:B------:R-:W-:-:S03]  /*4ba0*/  ISETP.GE.AND P5, PT, R23, UR4, PT ;  /* 0x0000000417007c0c */ /* 0x000fc6000bfa6270 */
[----:B---3--:R1:W-:Y:S10]  /*4bb0*/  @!P6 ST.E.128 desc[UR42][R8.64], R4 ;  /* 0x000000040800e985 */ /* 0x0083f4000c101d2a */
[----:B------:R-:W3:Y:S01]  /*4bc0*/  @!P5 LDS.128 R4, [R12+0x400] ;  /* 0x000400000c04d984 */ /* 0x000ee20000000c00 */
[----:B-1----:R-:W-:-:S04]  /*4bd0*/  @!P5 LEA R8, P6, R23, R11, 0x1 ;  /* 0x0000000b1708d211 */ /* 0x002fc800078c08ff */
[----:B------:R-:W-:Y:S02]  /*4be0*/  @!P5 LEA.HI.X R9, R23, R10, R194, 0x1, P6 ;  /* 0x0000000a1709d211 */ /* 0x000fe400030f0cc2 */
[----:B------:R-:W-:Y:S01]  /*4bf0*/  ISETP.GE.AND P6, PT, R14, UR4, PT ;  /* 0x000000040e007c0c */ /* 0x000fe2000bfc6270 */
[----:B------:R-:W-:Y:S02]  /*4c00*/  VIADD R14, R18, 0x60 ;  /* 0x00000060120e7836 */ /* 0x000fe40000000000 */
[----:B---3--:R1:W-:Y:S10]  /*4c10*/  @!P5 ST.E.128 desc[UR42][R8.64], R4 ;  /* 0x000000040800d985 */ /* 0x0083f4000c101d2a */
[----:B------:R-:W3:Y:S01]  /*4c20*/  @!P6 LDS.128 R4, [R13+0x2400] ;  /* 0x002400000d04e984 */ /* 0x000ee20000000c00 */
[----:B-1----:R-:W-:-:S05]  /*4c30*/  @!P6 LEA R8, P5, R229, R11, 0x1 ;  /* 0x0000000be508e211 */ /* 0x002fca00078a08ff */
[----:B-----5:R-:W-:Y:S02]  /*4c40*/  @!P6 IMAD.X R9, R10, 0x1, R25, P5 ;  /* 0x000000010a09e824 */ /* 0x020fe400028e0619 */
[----:B------:R-:W5:Y:S01]  /*4c50*/  LDL R25, [R1+0x14] ;  /* 0x0000140001197983 */ /* 0x000f620000100800 */
[----:B------:R-:W-:Y:S01]  /*4c60*/  ISETP.GE.AND P5, PT, R14, UR4, PT ;  /* 0x000000040e007c0c */ /* 0x000fe2000bfa6270 */
[----:B------:R-:W-:Y:S02]  /*4c70*/  VIADD R14, R18, 0x80 ;  /* 0x00000080120e7836 */ /* 0x000fe40000000000 */
[----:B---3--:R1:W-:Y:S10]  /*4c80*/  @!P6 ST.E.128 desc[UR42][R8.64], R4 ;  /* 0x000000040800e985 */ /* 0x0083f4000c101d2a */
[----:B------:R-:W3:Y:S01]  /*4c90*/  @!P5 LDS.128 R4, [R12+0x2400] ;  /* 0x002400000c04d984 */ /* 0x000ee20000000c00 */
[----:B-1----:R-:W-:-:S05]  /*4ca0*/  @!P5 LEA R8, P6, R228, R11, 0x1 ;  /* 0x0000000be408d211 */ /* 0x002fca00078c08ff */
[----:B--2---:R-:W-:Y:S02]  /*4cb0*/  @!P5 IMAD.X R9, R10, 0x1, R24, P6 ;  /* 0x000000010a09d824 */ /* 0x004fe400030e0618 */
[----:B------:R-:W2:Y:S01]  /*4cc0*/  LDL R24, [R1+0x18] ;  /* 0x0000180001187983 */ /* 0x000ea20000100800 */
[----:B------:R-:W-:Y:S01]  /*4cd0*/  ISETP.GE.AND P6, PT, R14, UR4, PT ;  /* 0x000000040e007c0c */ /* 0x000fe2000bfc6270 */
[----:B------:R-:W-:Y:S02]  /*4ce0*/  VIADD R14, R18, 0xa0 ;  /* 0x000000a0120e7836 */ /* 0x000fe40000000000 */
[----:B---3--:R1:W-:Y:S10]  /*4cf0*/  @!P5 ST.E.128 desc[UR42][R8.64], R4 ;  /* 0x000000040800d985 */ /* 0x0083f4000c101d2a */
[----:B------:R-:W3:Y:S01]  /*4d00*/  @!P6 LDS.128 R4, [R13+0x4400] ;  /* 0x004400000d04e984 */ /* 0x000ee20000000c00 */
[----:B-1----:R-:W-:-:S05]  /*4d10*/  @!P6 LEA R8, P5, R227, R11, 0x1 ;  /* 0x0000000be308e211 */ /* 0x002fca00078a08ff */
[----:B------:R-:W-:Y:S02]  /*4d20*/  @!P6 IMAD.X R9, R10, 0x1, R54, P5 ;  /* 0x000000010a09e824 */ /* 0x000fe400028e0636 */
[----:B------:R-:W4:Y:S01]  /*4d30*/  LDL R54, [R1+0x20] ;  /* 0x0000200001367983 */ /* 0x000f220000100800 */
[----:B------:R-:W-:-:S03]  /*4d40*/  ISETP.GE.AND P5, PT, R14, UR4, PT ;  /* 0x000000040e007c0c */ /* 0x000fc6000bfa6270 */
[----:B---3--:R1:W-:Y:S10]  /*4d50*/  @!P6 ST.E.128 desc[UR42][R8.64], R4 ;  /* 0x000000040800e985 */ /* 0x0083f4000c101d2a */
[----:B------:R-:W3:Y:S01]  /*4d60*/  @!P5 LDS.128 R4, [R12+0x4400] ;  /* 0x004400000c04d984 */ /* 0x000ee20000000c00 */
[----:B-1----:R-:W-:-:S05]  /*4d70*/  @!P5 LEA R8, P6, R226, R11, 0x1 ;  /* 0x0000000be208d211 */ /* 0x002fca00078c08ff */
[----:B------:R-:W-:Y:S02]  /*4d80*/  @!P5 IMAD.X R9, R10, 0x1, R27, P6 ;  /* 0x000000010a09d824 */ /* 0x000fe400030e061b */
[----:B------:R-:W4:Y:S01]  /*4d90*/  LDL R27, [R1+0x24] ;  /* 0x00002400011b7983 */ /* 0x000f220000100800 */
[----:B------:R-:W-:-:S05]  /*4da0*/  VIADD R14, R18, 0xc0 ;  /* 0x000000c0120e7836 */ /* 0x000fca0000000000 */
[----:B------:R-:W-:Y:S01]  /*4db0*/  ISETP.GE.AND P6, PT, R14, UR4, PT ;  /* 0x000000040e007c0c */ /* 0x000fe2000bfc6270 */
[----:B---3--:R1:W-:-:S12]  /*4dc0*/  @!P5 ST.E.128 desc[UR42][R8.64], R4 ;  /* 0x000000040800d985 */ /* 0x0083d8000c101d2a */
        /* <DEDUP_REMOVED lines=8> */
[----:B-1----:R-:W-:Y:S01]  /*4e50*/  @!P5 LEA R8, P6, R224, R11, 0x1 ;  /* 0x0000000be008d211 */ /* 0x002fe200078c08ff */
[----:B------:R-:W-:-:S04]  /*4e60*/  VIADD R14, R18, 0x100 ;  /* 0x00000100120e7836 */ /* 0x000fc80000000000 */
[----:B-----5:R-:W-:Y:S02]  /*4e70*/  @!P5 IMAD.X R9, R10, 0x1, R25, P6 ;  /* 0x000000010a09d824 */ /* 0x020fe400030e0619 */
[----:B------:R-:W5:Y:S01]  /*4e80*/  LDL R25, [R1+0x2c] ;  /* 0x00002c0001197983 */ /* 0x000f620000100800 */
[----:B------:R-:W-:-:S03]  /*4e90*/  ISETP.GE.AND P6, PT, R14, UR4, PT ;  /* 0x000000040e007c0c */ /* 0x000fc6000bfc6270 */
[----:B---3--:R1:W-:Y:S10]  /*4ea0*/  @!P5 ST.E.128 desc[UR42][R8.64], R4 ;  /* 0x000000040800d985 */ /* 0x0083f4000c101d2a */
[----:B------:R-:W3:Y:S01]  /*4eb0*/  @!P6 LDS.128 R4, [R13+0x8400] ;  /* 0x008400000d04e984 */ /* 0x000ee20000000c00 */
[----:B-1----:R-:W-:-:S05]  /*4ec0*/  @!P6 LEA R8, P5, R221, R11, 0x1 ;  /* 0x0000000bdd08e211 */ /* 0x002fca00078a08ff */
[----:B--2---:R-:W-:Y:S02]  /*4ed0*/  @!P6 IMAD.X R9, R10, 0x1, R24, P5 ;  /* 0x000000010a09e824 */ /* 0x004fe400028e0618 */
[----:B------:R-:W2:Y:S01]  /*4ee0*/  LDL R24, [R1+0x30] ;  /* 0x0000300001187983 */ /* 0x000ea20000100800 */
[----:B------:R-:W-:-:S05]  /*4ef0*/  VIADD R14, R18, 0x120 ;  /* 0x00000120120e7836 */ /* 0x000fca0000000000 */
[----:B------:R-:W-:Y:S01]  /*4f00*/  ISETP.GE.AND P5, PT, R14, UR4, PT ;  /* 0x000000040e007c0c */ /* 0x000fe2000bfa6270 */
[----:B---3--:R1:W-:-:S12]  /*4f10*/  @!P6 ST.E.128 desc[UR42][R8.64], R4 ;  /* 0x000000040800e985 */ /* 0x0083d8000c101d2a */
[----:B------:R-:W3:Y:S01]  /*4f20*/  @!P5 LDS.128 R4, [R12+0x8400] ;  /* 0x008400000c04d984 */ /* 0x000ee20000000c00 */
[----:B-1----:R-:W-:-:S05]  /*4f30*/  @!P5 LEA R8, P6, R217, R11, 0x1 ;  /* 0x0000000bd908d211 */ /* 0x002fca00078c08ff */
[----:B----4-:R-:W-:Y:S02]  /*4f40*/  @!P5 IMAD.X R9, R10, 0x1, R15, P6 ;  /* 0x000000010a09d824 */ /* 0x010fe400030e060f */
[----:B------:R-:W4:Y:S01]  /*4f50*/  LDL R15, [R1+0x34] ;  /* 0x00003400010f7983 */ /* 0x000f220000100800 */
[----:B------:R-:W-:-:S05]  /*4f60*/  VIADD R14, R18, 0x140 ;  /* 0x00000140120e7836 */ /* 0x000fca0000000000 */
[----:B------:R-:W-:Y:S01]  /*4f70*/  ISETP.GE.AND P6, PT, R14, UR4, PT ;  /* 0x000000040e007c0c */ /* 0x000fe2000bfc6270 */
[----:B---3--:R1:W-:-:S12]  /*4f80*/  @!P5 ST.E.128 desc[UR42][R8.64], R4 ;  /* 0x000000040800d985 */ /* 0x0083d8000c101d2a */
[----:B------:R-:W3:Y:S01]  /*4f90*/  @!P6 LDS.128 R4, [R13+0xa400] ;  /* 0x00a400000d04e984 */ /* 0x000ee20000000c00 */
[----:B------:R-:W-:Y:S01]  /*4fa0*/  VIADD R14, R18, 0x160 ;  /* 0x00000160120e7836 */ /* 0x000fe20000000000 */
[----:B-1----:R-:W-:-:S05]  /*4fb0*/  @!P6 LEA R8, P5, R216, R11, 0x1 ;  /* 0x0000000bd808e211 */ /* 0x002fca00078a08ff */
[----:B------:R-:W-:Y:S01]  /*4fc0*/  @!P6 IMAD.X R9, R10, 0x1, R54, P5 ;  /* 0x000000010a09e824 */ /* 0x000fe200028e0636 */
[----:B------:R-:W-:-:S04]  /*4fd0*/  ISETP.GE.AND P5, PT, R14, UR4, PT ;  /* 0x000000040e007c0c */ /* 0x000fc8000bfa6270 */
[----:B---3--:R1:W-:Y:S09]  /*4fe0*/  @!P6 ST.E.128 desc[UR42][R8.64], R4 ;  /* 0x000000040800e985 */ /* 0x0083f2000c101d2a */
        /* <DEDUP_REMOVED lines=15> */
[----:B-----5:R-:W-:Y:S01]  /*50e0*/  @!P5 IMAD.X R9, R10, 0x1, R25, P6 ;  /* 0x000000010a09d824 */ /* 0x020fe200030e0619 */
[----:B------:R-:W-:-:S04]  /*50f0*/  ISETP.GE.AND P6, PT, R14, UR4, PT ;  /* 0x000000040e007c0c */ /* 0x000fc8000bfc6270 */
[----:B---3--:R1:W-:Y:S09]  /*5100*/  @!P5 ST.E.128 desc[UR42][R8.64], R4 ;  /* 0x000000040800d985 */ /* 0x0083f2000c101d2a */
[----:B------:R-:W3:Y:S01]  /*5110*/  @!P6 LDS.128 R4, [R13+0xe400] ;  /* 0x00e400000d04e984 */ /* 0x000ee20000000c00 */
[----:B------:R-:W-:Y:S01]  /*5120*/  VIADD R14, R18, 0x1e0 ;  /* 0x000001e0120e7836 */ /* 0x000fe20000000000 */
[----:B-1----:R-:W-:-:S05]  /*5130*/  @!P6 LEA R8, P5, R211, R11, 0x1 ;  /* 0x0000000bd308e211 */ /* 0x002fca00078a08ff */
[----:B--2---:R-:W-:Y:S01]  /*5140*/  @!P6 IMAD.X R9, R10, 0x1, R24, P5 ;  /* 0x000000010a09e824 */ /* 0x004fe200028e0618 */
[----:B------:R-:W-:-:S04]  /*5150*/  ISETP.GE.AND P5, PT, R14, UR4, PT ;  /* 0x000000040e007c0c */ /* 0x000fc8000bfa6270 */
[----:B---3--:R1:W-:Y:S09]  /*5160*/  @!P6 ST.E.128 desc[UR42][R8.64], R4 ;  /* 0x000000040800e985 */ /* 0x0083f2000c101d2a */
[----:B------:R-:W2:Y:S01]  /*5170*/  @!P5 LDS.128 R4, [R12+0xe400] ;  /* 0x00e400000c04d984 */ /* 0x000ea20000000c00 */
[----:B-1----:R-:W-:-:S05]  /*5180*/  @!P5 LEA R8, P6, R210, R11, 0x1 ;  /* 0x0000000bd208d211 */ /* 0x002fca00078c08ff */
[----:B----4-:R-:W-:-:S05]  /*5190*/  @!P5 IMAD.X R9, R10, 0x1, R15, P6 ;  /* 0x000000010a09d824 */ /* 0x010fca00030e060f */
[----:B--2---:R1:W-:Y:S03]  /*51a0*/  @!P5 ST.E.128 desc[UR42][R8.64], R4 ;  /* 0x000000040800d985 */ /* 0x0043e6000c101d2a */
.L_x_4537:
[----:B------:R-:W-:Y:S05]  /*51b0*/  BSYNC B0 ;  /* 0x0000000000007941 */ /* 0x000fea0003800000 */
.L_x_4536:
        /* <DEDUP_REMOVED lines=11> */
[----:B-1----:R-:W-:Y:S02]  /*5270*/  SEL R5, RZ, 0x1, P5 ;  /* 0x00000001ff057807 */ /* 0x002fe40002800000 */
[----:B------:R-:W-:Y:S02]  /*5280*/  SEL R184, R184, RZ, P5 ;  /* 0x000000ffb8b87207 */ /* 0x000fe40002800000 */
[----:B------:R-:W-:Y:S01]  /*5290*/  LOP3.LUT R190, R190, R5, RZ, 0x3c, !PT ;  /* 0x00000005bebe7212 */ /* 0x000fe200078e3cff */
[----:B------:R0:W-:Y:S01]  /*52a0*/  @!P0 SYNCS.ARRIVE.TRANS64.RED.A1T0 RZ, [R60+URZ], RZ ;  /* 0x000000ff3cff89a7 */ /* 0x0001e2000810043f */
[----:B------:R-:W-:Y:S01]  /*52b0*/  PLOP3.LUT P0, PT, PT, PT, PT, 0x8, 0x0 ;  /* 0x000000000000781c */ /* 0x000fe20003f0e170 */
[----:B------:R-:W-:-:S12]  /*52c0*/  @P4 BRA `(.L_x_4538) ;  /* 0xffffffd400ec4947 */ /* 0x000fd8000383ffff */
.L_x_4501:
[----:B------:R-:W-:Y:S04]  /*52d0*/  BSSY B0, `(.L_x_4539) ;  /* 0x0000004000007945 */ /* 0x000fe80003800000 */
[----:B------:R-:W-:Y:S05]  /*52e0*/  @P0 BRA `(.L_x_4540) ;  /* 0x0000000000080947 */ /* 0x000fea0003800000 */
[----:B------:R-:W1:Y:S02]  /*52f0*/  FENCE.VIEW.ASYNC.G ;  /* 0x00000000000073c6 */ /* 0x000e640000000100 */
[----:B-1----:R-:W-:Y:S06]  /*5300*/  BAR.ARV 0xc, 0x180 ;  /* 0x0306000000007b1d */ /* 0x002fec0000002000 */
.L_x_4540:
[----:B------:R-:W-:Y:S05]  /*5310*/  BSYNC B0 ;  /* 0x0000000000007941 */ /* 0x000fea0003800000 */
.L_x_4539:
[----:B------:R-:W-:Y:S01]  /*5320*/  UISETP.NE.AND UP0, UPT, UR39, 0x1, UPT ;  /* 0x000000012700788c */ /* 0x000fe2000bf05270 */
[----:B------:R-:W-:Y:S05]  /*5330*/  BSSY B7, `(.L_x_4541) ;  /* 0x0000b8c000077945 */ /* 0x000fea0003800000 */
[----:B------:R-:W-:-:S13]  /*5340*/  PLOP3.LUT P0, PT, PT, PT, UP0, 0x80, 0x0 ;  /* 0x000000000000781c */ /* 0x000fda0003f0f008 */
[----:B------:R-:W-:Y:S05]  /*5350*/  @!P0 BRA `(.L_x_4542) ;  /* 0x0000002000708947 */ /* 0x000fea0003800000 */
[----:B------:R-:W1:Y:S01]  /*5360*/  LDC R0, c[0x0][0x448] ;  /* 0x00011200ff007b82 */ /* 0x000e620000000800 */
[----:B------:R-:W-:Y:S01]  /*5370*/  VIADD R3, R199, 0x3f ;  /* 0x0000003fc7037836 */ /* 0x000fe20000000000 */
[----:B------:R-:W-:Y:S01]  /*5380*/  BSSY B0, `(.L_x_4543) ;  /* 0x000002c000007945 */ /* 0x000fe20003800000 */
[----:B-1----:R-:W-:-:S13]  /*5390*/  ISETP.NE.AND P0, PT, R0, 0x1, PT ;  /* 0x000000010000780c */ /* 0x002fda0003f05270 */
[----:B------:R-:W1:Y:S08]  /*53a0*/  @P0 LDC R0, c[0x0][0x44c] ;  /* 0x00011300ff000b82 */ /* 0x000e700000000800 */
[----:B------:R-:W2:Y:S01]  /*53b0*/  @P0 LDC R5, c[0x0][0x450] ;  /* 0x00011400ff050b82 */ /* 0x000ea20000000800 */
[----:B-1----:R-:W-:-:S05]  /*53c0*/  @P0 IMAD.HI.U32 R0, R3, R0, RZ ;  /* 0x0000000003000227 */ /* 0x002fca00078e00ff */
[----:B--2---:R-:W-:-:S05]  /*53d0*/  @P0 SHF.R.U32.HI R3, RZ, R5, R0 ;  /* 0x00000005ff030219 */ /* 0x004fca0000011600 */
[----:B------:R-:W-:-:S05]  /*53e0*/  IMAD.IADD R3, R38, 0x1, R3 ;  /* 0x0000000126037824 */ /* 0x000fca00078e0203 */
[----:B------:R-:W-:-:S04]  /*53f0*/  SHF.R.S32.HI R0, RZ, 0x1f, R3 ;  /* 0x0000001fff007819 */ /* 0x000fc80000011403 */
[----:B------:R-:W-:Y:S01]  /*5400*/  LEA.HI R0, R0, R3, RZ, 0x6 ;  /* 0x0000000300007211 */ /* 0x000fe200078f30ff */
[----:B------:R-:W-:-:S03]  /*5410*/  IMAD.MOV.U32 R3, RZ, RZ, RZ ;  /* 0x000000ffff037224 */ /* 0x000fc600078e00ff */
[----:B------:R-:W-:-:S04]  /*5420*/  SHF.R.S32.HI R0, RZ, 0x6, R0 ;  /* 0x00000006ff007819 */ /* 0x000fc80000011400 */
[----:B------:R-:W-:-:S04]  /*5430*/  VIMNMX R37, R37, R0, PT ;  /* 0x0000000025257248 */ /* 0x000fc80003fe0100 */
[----:B------:R-:W-:-:S13]  /*5440*/  ISETP.GE.AND P0, PT, R37, 0x1, PT ;  /* 0x000000012500780c */ /* 0x000fda0003f06270 */
[----:B------:R-:W-:Y:S05]  /*5450*/  @!P0 BRA `(.L_x_4544) ;  /* 0x0000000000788947 */ /* 0x000fea0003800000 */
[----:B------:R-:W2:Y:S01]  /*5460*/  LDL R4, [R1+0x38] ;  /* 0x0000380001047983 */ /* 0x000ea20000100800 */
[----:B------:R-:W-:Y:S01]  /*5470*/  ULDC UR4, c[0x0][0x9f0] ;  /* 0x00027c0000047ab9 */ /* 0x000fe20000000800 */
[----:B--2---:R-:W-:-:S04]  /*5480*/  ISETP.NE.AND P0, PT, R4, RZ, PT ;  /* 0x000000ff0400720c */ /* 0x004fc80003f05270 */
[----:B------:R-:W-:-:S04]  /*5490*/  SEL R9, R4, UR4, P0 ;  /* 0x0000000404097c07 */ /* 0x000fc80008000000 */
[-C--:B------:R-:W-:Y:S02]  /*54a0*/  IABS R6, R9.reuse ;  /* 0x0000000900067213 */ /* 0x080fe40000000000 */
[----:B------:R-:W-:Y:S02]  /*54b0*/  IADD3 R0, R9, -0x1, R37 ;  /* 0xffffffff09007810 */ /* 0x000fe40007ffe025 */
[----:B------:R-:W1:Y:S01]  /*54c0*/  I2F.RP R3, R6 ;  /* 0x0000000600037306 */ /* 0x000e620000209400 */
[-C--:B----4-:R-:W-:Y:S02]  /*54d0*/  IABS R10, R9.reuse ;  /* 0x00000009000a7213 */ /* 0x090fe40000000000 */
[----:B------:R-:W-:Y:S02]  /*54e0*/  IABS R8, R0 ;  /* 0x0000000000087213 */ /* 0x000fe40000000000 */
[----:B------:R-:W-:-:S04]  /*54f0*/  LOP3.LUT R0, R0, R9, RZ, 0x3c, !PT ;  /* 0x0000000900007212 */ /* 0x000fc800078e3cff */
[----:B------:R-:W-:Y:S01]  /*5500*/  ISETP.GE.AND P2, PT, R0, RZ, PT ;  /* 0x000000ff0000720c */ /* 0x000fe20003f46270 */
[----:B-1----:R-:W1:Y:S02]  /*5510*/  MUFU.RCP R3, R3 ;  /* 0x0000000300037308 */ /* 0x002e640000001000 */
[----:B-1----:R-:W-:Y:S02]  /*5520*/  VIADD R4, R3, 0xffffffe ;  /* 0x0ffffffe03047836 */ /* 0x002fe40000000000 */
[----:B------:R-:W-:-:S04]  /*5530*/  IMAD.MOV R3, RZ, RZ, -R10 ;  /* 0x000000ffff037224 */ /* 0x000fc800078e0a0a */
[----:B------:R1:W2:Y:S02]  /*5540*/  F2I.FTZ.U32.TRUNC.NTZ R5, R4 ;  /* 0x0000000400057305 */ /* 0x0002a4000021f000 */
[----:B-1----:R-:W-:Y:S02]  /*5550*/  IMAD.MOV.U32 R4, RZ, RZ, RZ ;  /* 0x000000ffff047224 */ /* 0x002fe400078e00ff */
[----:B--2---:R-:W-:-:S04]  /*5560*/  IMAD.MOV R7, RZ, RZ, -R5 ;  /* 0x000000ffff077224 */ /* 0x004fc800078e0a05 */
        /* <DEDUP_REMOVED lines=13> */
.L_x_4544:
[----:B------:R-:W-:Y:S05]  /*5640*/  BSYNC B0 ;  /* 0x0000000000007941 */ /* 0x000fea0003800000 */
.L_x_4543:
        /* <DEDUP_REMOVED lines=48> */
[----:B0-----:R-:W-:-:S02]  /*5950*/  CS2R R60, SRZ ;  /* 0x00000000003c7805 */ /* 0x001fc4000001ff00 */
        /* <DEDUP_REMOVED lines=17> */
[----:B--2---:R-:W-:-:S05]  /*5a70*/  IMAD R0, R0, R3, RZ ;  /* 0x0000000300007224 */ /* 0x004fca00078e02ff */
        /* <DEDUP_REMOVED lines=18> */
.L_x_4546:
        /* <DEDUP_REMOVED lines=11> */
.L_x_4800:
[----:B------:R-:W-:Y:S05]  /*5c50*/  BSYNC B0 ;  /* 0x0000000000007941 */ /* 0x000fea0003800000 */
.L_x_4547:
[----:B------:R-:W-:Y:S01]  /*5c60*/  BAR.SYNC.DEFER_BLOCKING 0xe, 0x100 ;  /* 0x0384000000007b1d */ /* 0x000fe20000010000 */
[----:B0-----:R-:W-:Y:S01]  /*5c70*/  IMAD.MOV.U32 R5, RZ, RZ, 0x40000040 ;  /* 0x40000040ff057424 */ /* 0x001fe200078e00ff */
[C---:B------:R-:W-:Y:S01]  /*5c80*/  R2UR UR6, R6.reuse ;  /* 0x00000000060672ca */ /* 0x040fe200000e0000 */
[----:B----4-:R-:W-:Y:S01]  /*5c90*/  VIADD R10, R6, 0x100 ;  /* 0x00000100060a7836 */ /* 0x010fe20000000000 */
        /* <DEDUP_REMOVED lines=44> */
.L_x_4549:
[----:B------:R-:W-:Y:S01]  /*5f60*/  VIADD R3, R3, 0xfffffffe ;  /* 0xfffffffe03037836 */ /* 0x000fe20000000000 */
[----:B------:R-:W-:Y:S01]  /*5f70*/  BSSY B0, `(.L_x_4550) ;  /* 0x00000cc000007945 */ /* 0x000fe20003800000 */
[----:B------:R-:W-:-:S03]  /*5f80*/  VIADD R12, R12, 0x28c60 ;  /* 0x00028c600c0c7836 */ /* 0x000fc60000000000 */
[----:B------:R-:W-:Y:S02]  /*5f90*/  ISETP.GE.AND P1, PT, R3, R0, PT ;  /* 0x000000000300720c */ /* 0x000fe40003f26270 */
[----:B------:R-:W-:-:S04]  /*5fa0*/  PRMT R12, R187, 0x654, R12 ;  /* 0x00000654bb0c7816 */ /* 0x000fc8000000000c */
[----:B------:R0:W-:Y:S07]  /*5fb0*/  SYNCS.ARRIVE.TRANS64.RED.A1T0 RZ, [R12+URZ], RZ ;  /* 0x000000ff0cff79a7 */ /* 0x0001ee000810043f */
[----:B------:R-:W-:Y:S05]  /*5fc0*/  @!P1 BRA `(.L_x_4551) ;  /* 0x0000000c00189947 */ /* 0x000fea0003800000 */
.L_x_4558:
        /* <DEDUP_REMOVED lines=142> */
.L_x_4552:
[----:B------:R-:W-:Y:S01]  /*68b0*/  IMAD R21, R17, 0x8, R2 ;  /* 0x0000000811157824 */ /* 0x000fe200078e0202 */
[----:B------:R-:W-:-:S04]  /*68c0*/  SHF.L.U32 R12, R22, 0x1f, RZ ;  /* 0x0000001f160c7819 */ /* 0x000fc800000006ff */
[----:B------:R0:W1:Y:S01]  /*68d0*/  SYNCS.PHASECHK.TRANS64.TRYWAIT P1, [R21+URZ+0x28c50], R12 ;  /* 0x028c500c150075a7 */ /* 0x000062000802017f */
[----:B------:R-:W-:Y:S05]  /*68e0*/  @!P0 BRA `(.L_x_4553) ;  /* 0x0000000000048947 */ /* 0x000fea0003800000 */
[----:B------:R-:W-:Y:S01]  /*68f0*/  BPT.TRAP 0x1 ;  /* 0x000000040000795c */ /* 0x000fe20000300000 */
.L_x_4553:
[----:B------:R-:W-:Y:S04]  /*6900*/  BSSY B1, `(.L_x_4554) ;  /* 0x0000004000017945 */ /* 0x000fe80003800000 */
[----:B-1----:R-:W-:Y:S05]  /*6910*/  @P1 BRA `(.L_x_4555) ;  /* 0x0000000000081947 */ /* 0x002fea0003800000 */
[----:B------:R-:W1:Y:S02]  /*6920*/  SYNCS.PHASECHK.TRANS64.TRYWAIT P1, [R21+URZ+0x28c50], R12 ;  /* 0x028c500c150075a7 */ /* 0x000e64000802017f */
[----:B-1----:R-:W-:Y:S05]  /*6930*/  @!P1 BRA `(.L_x_4556) ;  /* 0x0000017800889947 */ /* 0x002fea0003800000 */
.L_x_4555:
[----:B------:R-:W-:Y:S05]  /*6940*/  BSYNC B1 ;  /* 0x0000000000017941 */ /* 0x000fea0003800000 */
.L_x_4554:
        /* <DEDUP_REMOVED lines=42> */
.L_x_4557:
[----:B------:R-:W-:-:S05]  /*6bf0*/  VIADD R21, R21, 0x28c60 ;  /* 0x00028c6015157836 */ /* 0x000fca0000000000 */
[----:B------:R-:W-:-:S04]  /*6c00*/  PRMT R21, R187, 0x654, R21 ;  /* 0x00000654bb157816 */ /* 0x000fc80000000015 */
[----:B------:R1:W-:Y:S01]  /*6c10*/  SYNCS.ARRIVE.TRANS64.RED.A1T0 RZ, [R21+URZ], RZ ;  /* 0x000000ff15ff79a7 */ /* 0x0003e2000810043f */
[----:B------:R-:W-:Y:S05]  /*6c20*/  @P2 BRA `(.L_x_4558) ;  /* 0xfffffff000e82947 */ /* 0x000fea000383ffff */
.L_x_4551:
[----:B------:R-:W-:Y:S05]  /*6c30*/  BSYNC B0 ;  /* 0x0000000000007941 */ /* 0x000fea0003800000 */
.L_x_4550:
        /* <DEDUP_REMOVED lines=142> */
.L_x_4542:
        /* <DEDUP_REMOVED lines=10> */
[----:B------:R-:W-:-:S04]  /*75c0*/  LEA.HI R0, R0, R3, RZ, 0x6 ;  /* 0x0000000300007211 */ /* 0x000fc800078f30ff */
[----:B------:R-:W-:-:S04]  /*75d0*/  SHF.R.S32.HI R0, RZ, 0x6, R0 ;  /* 0x00000006ff007819 */ /* 0x000fc80000011400 */
[----:B------:R-:W-:Y:S01]  /*75e0*/  VIMNMX R37, R37, R0, PT ;  /* 0x0000000025257248 */ /* 0x000fe20003fe0100 */
[----:B------:R-:W-:-:S03]  /*75f0*/  IMAD.MOV.U32 R0, RZ, RZ, RZ ;  /* 0x000000ffff007224 */ /* 0x000fc600078e00ff */
        /* <DEDUP_REMOVED lines=32> */
.L_x_4560:
[----:B------:R-:W-:Y:S05]  /*7800*/  BSYNC B0 ;  /* 0x0000000000007941 */ /* 0x000fea0003800000 */
.L_x_4559:
        /* <DEDUP_REMOVED lines=95> */
[----:B------:R-:W-:Y:S02]  /*7e00*/  IMAD.U32 R11, RZ, RZ, UR5 ;  /* 0x00000005ff0b7e24 */ /* 0x000fe4000f8e00ff */
[----:B------:R-:W-:Y:S02]  /*7e10*/  IMAD.MOV.U32 R8, RZ, RZ, 0x70 ;  /* 0x00000070ff087424 */ /* 0x000fe400078e00ff */
[----:B------:R-:W-:Y:S02]  /*7e20*/  IMAD.MOV.U32 R12, RZ, RZ, 0x1 ;  /* 0x00000001ff0c7424 */ /* 0x000fe400078e00ff */
[----:B------:R-:W-:-:S07]  /*7e30*/  IMAD.MOV.U32 R13, RZ, RZ, RZ ;  /* 0x000000ffff0d7224 */ /* 0x000fce00078e00ff */
[----:B------:R-:W-:-:S07]  /*7e40*/  LEPC R20, `(.L_x_4562) ;  /* 0x000000001014794e */ /* 0x000fce0000000000 */
[----:B0----5:R-:W-:Y:S05]  /*7e50*/  CALL.ABS.NOINC R14 ;  /* 0x000000000e007343 */ /* 0x021fea0003c00000 */
.L_x_4562:
[----:B------:R-:W-:Y:S05]  /*7e60*/  BSYNC B6 ;  /* 0x0000000000067941 */ /* 0x000fea0003800000 */
.L_x_4561:
        /* <DEDUP_REMOVED lines=13> */
.L_x_4566:
[----:B-1----:R1:W2:Y:S02]  /*7f40*/  SYNCS.PHASECHK.TRANS64.TRYWAIT P0, [R2+URZ+0x28c00], R3 ;  /* 0x028c0003020075a7 */ /* 0x0022a4000800017f */
[----:B--2---:R-:W-:Y:S05]  /*7f50*/  @!P0 NANOSLEEP.SYNCS 0x989680 ;  /* 0x009896800000895d */ /* 0x004fea0003900000 */
[----:B------:R-:W2:Y:S02]  /*7f60*/  @!P0 SYNCS.PHASECHK.TRANS64 P0, [R2+URZ+0x28c00], R3 ;  /* 0x028c0003020085a7 */ /* 0x000ea4000800007f */
[----:B--2---:R-:W-:Y:S05]  /*7f70*/  @!P0 BRA `(.L_x_4566) ;  /* 0xfffffffc00f08947 */ /* 0x004fea000383ffff */
.L_x_4565:
[----:B------:R-:W-:Y:S05]  /*7f80*/  BSYNC B0 ;  /* 0x0000000000007941 */ /* 0x000fea0003800000 */
.L_x_4564:
[----:B------:R-:W-:Y:S05]  /*7f90*/  BRA `(.L_x_4567) ;  /* 0x0000002c00bc7947 */ /* 0x000fea0003800000 */
.L_x_4563:
        /* <DEDUP_REMOVED lines=31> */
.L_x_4569:
[----:B------:R-:W-:Y:S05]  /*8190*/  BSYNC B6 ;  /* 0x0000000000067941 */ /* 0x000fea0003800000 */
.L_x_4568:
[----:B------:R-:W-:Y:S01]  /*81a0*/  ULDC.U8 UR4, c[0x0][0x410] ;  /* 0x0001040000047ab9 */ /* 0x000fe20000000000 */
[----:B------:R-:W-:Y:S01]  /*81b0*/  BSSY B0, `(.L_x_4570) ;  /* 0x00002c5000007945 */ /* 0x000fe20003800000 */
[----:B------:R-:W-:Y:S01]  /*81c0*/  ISETP.NE.AND P0, PT, RZ, UR4, PT ;  /* 0x00000004ff007c0c */ /* 0x000fe2000bf05270 */
[----:B------:R-:W-:-:S12]  /*81d0*/  IMAD.IADD R35, R186, 0x1, R199 ;  /* 0x00000001ba237824 */ /* 0x000fd800078e02c7 */
[----:B------:R-:W-:Y:S05]  /*81e0*/  @!P0 BRA `(.L_x_4571) ;  /* 0x0000001400b08947 */ /* 0x000fea0003800000 */
[----:B------:R-:W0:Y:S01]  /*81f0*/  LDC R5, c[0x0][0x448] ;  /* 0x00011200ff057b82 */ /* 0x000e220000000800 */
[----:B------:R-:W1:Y:S01]  /*8200*/  S2R R0, SR_TID.X ;  /* 0x0000000000007919 */ /* 0x000e620000002100 */
[----:B------:R-:W-:Y:S01]  /*8210*/  ULDC.64 UR4, c[0x0][0x3f8] ;  /* 0x0000fe0000047ab9 */ /* 0x000fe20000000a00 */
[----:B------:R-:W-:Y:S01]  /*8220*/  ULDC.64 UR6, c[0x0][0x408] ;  /* 0x0001020000067ab9 */ /* 0x000fe20000000a00 */
[----:B------:R-:W-:Y:S02]  /*8230*/  IMAD.MOV.U32 R25, RZ, RZ, R27 ;  /* 0x000000ffff197224 */ /* 0x000fe400078e001b */
[----:B------:R-:W-:Y:S01]  /*8240*/  IMAD.MOV.U32 R153, RZ, RZ, R29 ;  /* 0x000000ffff997224 */ /* 0x000fe200078e001d */
[----:B0-----:R-:W-:Y:S01]  /*8250*/  ISETP.NE.AND P0, PT, R5, 0x1, PT ;  /* 0x000000010500780c */ /* 0x001fe20003f05270 */
[----:B-1----:R-:W-:-:S12]  /*8260*/  VIADD R3, R0, 0xffffff80 ;  /* 0xffffff8000037836 */ /* 0x002fd80000000000 */
[----:B------:R-:W0:Y:S01]  /*8270*/  @P0 LDC R0, c[0x0][0x44c] ;  /* 0x00011300ff000b82 */ /* 0x000e220000000800 */
[----:B------:R-:W-:-:S04]  /*8280*/  SHF.R.S32.HI R4, RZ, 0x1f, R3 ;  /* 0x0000001fff047819 */ /* 0x000fc80000011403 */
[----:B------:R-:W-:-:S03]  /*8290*/  LEA.HI R4, R4, R3, RZ, 0x2 ;  /* 0x0000000304047211 */ /* 0x000fc600078f10ff */
[----:B------:R-:W1:Y:S01]  /*82a0*/  @P0 LDC R7, c[0x0][0x450] ;  /* 0x00011400ff070b82 */ /* 0x000e620000000800 */
[----:B------:R-:W-:-:S05]  /*82b0*/  LOP3.LUT R4, R4, 0xfffffffc, RZ, 0xc0, !PT ;  /* 0xfffffffc04047812 */ /* 0x000fca00078ec0ff */
[----:B------:R-:W-:-:S04]  /*82c0*/  IMAD.IADD R4, R3, 0x1, -R4 ;  /* 0x0000000103047824 */ /* 0x000fc800078e0a04 */
[----:B------:R-:W-:-:S04]  /*82d0*/  IMAD R3, R4, 0x20, R35 ;  /* 0x0000002004037824 */ /* 0x000fc800078e0223 */
[----:B0-----:R-:W-:-:S05]  /*82e0*/  @P0 IMAD.HI.U32 R0, R3, R0, RZ ;  /* 0x0000000003000227 */ /* 0x001fca00078e00ff */
[----:B-1----:R-:W-:-:S04]  /*82f0*/  @P0 SHF.R.U32.HI R3, RZ, R7, R0 ;  /* 0x00000007ff030219 */ /* 0x002fc80000011600 */
        /* <DEDUP_REMOVED lines=17> */
[----:B------:R0:W1:Y:S04]  /*8410*/  SHFL.IDX PT, R0, R31, RZ, 0x1c1f ;  /* 0x001c1fff1f007589 */ /* 0x00006800000e0000 */
[----:B------:R0:W2:Y:S04]  /*8420*/  SHFL.IDX PT, R3, R10, RZ, 0x1c1f ;  /* 0x001c1fff0a037589 */ /* 0x0000a800000e0000 */
[----:B------:R0:W3:Y:S04]  /*8430*/  SHFL.IDX PT, R7, R152, RZ, 0x1c1f ;  /* 0x001c1fff98077589 */ /* 0x0000e800000e0000 */
[----:B------:R0:W4:Y:S02]  /*8440*/  SHFL.IDX PT, R8, R30, RZ, 0x1c1f ;  /* 0x001c1fff1e087589 */ /* 0x00012400000e0000 */
.L_x_4806:
        /* <DEDUP_REMOVED lines=9> */
[----:B--2---:R-:W-:Y:S01]  /*84e0*/  IMAD.MOV.U32 R4, RZ, RZ, R3 ;  /* 0x000000ffff047224 */ /* 0x004fe200078e0003 */
[----:B------:R-:W-:Y:S01]  /*84f0*/  ISETP.GE.AND P2, PT, R188, UR4, PT ;  /* 0x00000004bc007c0c */ /* 0x000fe2000bf46270 */
[----:B-1----:R-:W-:Y:S01]  /*8500*/  IMAD.MOV.U32 R5, RZ, RZ, R0 ;  /* 0x000000ffff057224 */ /* 0x002fe200078e0000 */
[----:B------:R-:W-:Y:S02]  /*8510*/  ISETP.GE.AND P3, PT, R196, UR4, PT ;  /* 0x00000004c4007c0c */ /* 0x000fe4000bf66270 */
[----:B------:R-:W-:Y:S02]  /*8520*/  CS2R R28, SRZ ;  /* 0x00000000001c7805 */ /* 0x000fe4000001ff00 */
[----:B------:R-:W-:Y:S01]  /*8530*/  SHF.R.S32.HI R11, RZ, 0x1f, R196 ;  /* 0x0000001fff0b7819 */ /* 0x000fe200000114c4 */
[----:B---3--:R-:W-:-:S06]  /*8540*/  IMAD.MOV.U32 R9, RZ, RZ, R7 ;  /* 0x000000ffff097224 */ /* 0x008fcc00078e0007 */
[----:B------:R-:W-:Y:S02]  /*8550*/  @!P2 IMAD.WIDE R4, R188, 0x2, R4 ;  /* 0x00000002bc04a825 */ /* 0x000fe400078e0204 */
[C---:B------:R-:W-:Y:S02]  /*8560*/  @!P3 SHF.L.U64.HI R11, R196.reuse, 0x1, R11 ;  /* 0x00000001c40bb819 */ /* 0x040fe4000001020b */
[----:B------:R-:W-:Y:S01]  /*8570*/  @!P3 IMAD.SHL.U32 R6, R196, 0x2, RZ ;  /* 0x00000002c406b824 */ /* 0x000fe200078e00ff */
[----:B------:R1:W5:Y:S01]  /*8580*/  @!P2 LD.E.64 R28, desc[UR42][R4.64] ;  /* 0x0000002a041ca980 */ /* 0x000362000c101b00 */
[----:B------:R-:W-:Y:S02]  /*8590*/  CS2R R26, SRZ ;  /* 0x00000000001a7805 */ /* 0x000fe4000001ff00 */
[----:B------:R-:W-:Y:S02]  /*85a0*/  CS2R R20, SRZ ;  /* 0x0000000000147805 */ /* 0x000fe4000001ff00 */
[----:B------:R-:W-:-:S02]  /*85b0*/  CS2R R24, SRZ ;  /* 0x0000000000187805 */ /* 0x000fc4000001ff00 */
[-C--:B-1----:R-:W-:Y:S02]  /*85c0*/  @!P3 IADD3 R4, P0, R3, R6.reuse, RZ ;  /* 0x000000060304b210 */ /* 0x082fe40007f1e0ff */
[----:B----4-:R-:W-:Y:S01]  /*85d0*/  @!P3 IADD3 R6, P1, R8, R6, RZ ;  /* 0x000000060806b210 */ /* 0x010fe20007f3e0ff */
[----:B------:R-:W-:-:S04]  /*85e0*/  @!P2 IMAD.WIDE R8, R188, 0x2, R8 ;  /* 0x00000002bc08a825 */ /* 0x000fc800078e0208 */
[--C-:B------:R-:W-:Y:S01]  /*85f0*/  @!P3 IMAD.X R5, R0, 0x1, R11.reuse, P0 ;  /* 0x000000010005b824 */ /* 0x100fe200000e060b */
[----:B------:R1:W5:Y:S01]  /*8600*/  @!P2 LD.E.64 R26, desc[UR42][R8.64] ;  /* 0x0000002a081aa980 */ /* 0x000362000c101b00 */
[----:B------:R-:W-:-:S03]  /*8610*/  @!P3 IMAD.X R7, R7, 0x1, R11, P1 ;  /* 0x000000010707b824 */ /* 0x000fc600008e060b */
[----:B------:R1:W5:Y:S04]  /*8620*/  @!P3 LD.E.64 R20, desc[UR42][R4.64] ;  /* 0x0000002a0414b980 */ /* 0x000368000c101b00 */
[----:B------:R1:W5:Y:S02]  /*8630*/  @!P3 LD.E.64 R24, desc[UR42][R6.64] ;  /* 0x0000002a0618b980 */ /* 0x000364000c101b00 */
.L_x_4574:
[----:B------:R-:W-:Y:S05]  /*8640*/  BSYNC B1 ;  /* 0x0000000000017941 */ /* 0x000fea0003800000 */
.L_x_4573:
[----:B-1---5:R-:W-:Y:S01]  /*8650*/  IMAD.MOV.U32 R0, RZ, RZ, R26 ;  /* 0x000000ffff007224 */ /* 0x022fe200078e001a */
[----:B------:R-:W-:Y:S01]  /*8660*/  UMOV UR4, 0xffffffff ;  /* 0xffffffff00047882 */ /* 0x000fe20000000000 */
[----:B--2---:R-:W-:Y:S01]  /*8670*/  IMAD.MOV.U32 R3, RZ, RZ, R27 ;  /* 0x000000ffff037224 */ /* 0x004fe200078e001b */
[----:B----4-:R-:W-:Y:S01]  /*8680*/  CS2R R8, SRZ ;  /* 0x0000000000087805 */ /* 0x010fe2000001ff00 */
        /* <DEDUP_REMOVED lines=14> */
[----:B------:R1:W4:Y:S04]  /*8770*/  SHFL.IDX PT, R3, R10, 0x1, 0x1c1f ;  /* 0x003c1f000a037f89 */ /* 0x00032800000e0000 */
[----:B---3--:R1:W3:Y:S04]  /*8780*/  SHFL.IDX PT, R7, R152, 0x1, 0x1c1f ;  /* 0x003c1f0098077f89 */ /* 0x0082e800000e0000 */
[----:B0-----:R-:W0:Y:S02]  /*8790*/  SHFL.IDX PT, R30, R30, 0x1, 0x1c1f ;  /* 0x003c1f001e1e7f89 */ /* 0x001e2400000e0000 */
.L_x_4812:
[----:B------:R-:W5:Y:S01]  /*87a0*/  LDL R5, [R1+0x4c] ;  /* 0x00004c0001057983 */ /* 0x000f620000100800 */
[----:B------:R-:W-:Y:S01]  /*87b0*/  VIADD R35, R35, 0x20 ;  /* 0x0000002023237836 */ /* 0x000fe20000000000 */
[----:B------:R-:W-:Y:S01]  /*87c0*/  BSSY B1, `(.L_x_4576) ;  /* 0x0000023000017945 */ /* 0x000fe20003800000 */
[----:B------:R-:W-:Y:S01]  /*87d0*/  IMAD.SHL.U32 R33, R192, 0x40, RZ ;  /* 0x00000040c0217824 */ /* 0x000fe200078e00ff */
[----:B-1----:R-:W-:Y:S02]  /*87e0*/  CS2R R10, SRZ ;  /* 0x00000000000a7805 */ /* 0x002fe4000001ff00 */
[----:B------:R-:W-:Y:S02]  /*87f0*/  CS2R R14, SRZ ;  /* 0x00000000000e7805 */ /* 0x000fe4000001ff00 */
[----:B------:R-:W-:Y:S02]  /*8800*/  ISETP.GE.AND P0, PT, R35, R34, PT ;  /* 0x000000222300720c */ /* 0x000fe40003f06270 */
[----:B------:R-:W-:-:S02]  /*8810*/  CS2R R12, SRZ ;  /* 0x00000000000c7805 */ /* 0x000fc4000001ff00 */
[----:B-----5:R-:W-:-:S04]  /*8820*/  LEA.HI R4, R5, R5, RZ, 0x1 ;  /* 0x0000000505047211 */ /* 0x020fc800078f08ff */
[----:B------:R-:W-:-:S05]  /*8830*/  LOP3.LUT R4, R4, 0xfffffffe, RZ, 0xc0, !PT ;  /* 0xfffffffe04047812 */ /* 0x000fca00078ec0ff */
[----:B------:R-:W-:-:S05]  /*8840*/  IMAD.IADD R4, R5, 0x1, -R4 ;  /* 0x0000000105047824 */ /* 0x000fca00078e0a04 */
[----:B------:R-:W-:Y:S01]  /*8850*/  SHF.L.U32 R35, R4, 0x1f, RZ ;  /* 0x0000001f04237819 */ /* 0x000fe200000006ff */
[----:B------:R-:W-:Y:S06]  /*8860*/  @P0 BRA `(.L_x_4577) ;  /* 0x0000000000600947 */ /* 0x000fec0003800000 */
[----:B------:R-:W-:Y:S01]  /*8870*/  ULDC UR4, c[0x0][0x3f4] ;  /* 0x0000fd0000047ab9 */ /* 0x000fe20000000800 */
[----:B----4-:R-:W-:Y:S01]  /*8880*/  IMAD.MOV.U32 R4, RZ, RZ, R3 ;  /* 0x000000ffff047224 */ /* 0x010fe200078e0003 */
[----:B------:R-:W-:Y:S01]  /*8890*/  ISETP.GE.AND P2, PT, R188, UR4, PT ;  /* 0x00000004bc007c0c */ /* 0x000fe2000bf46270 */
[----:B--2---:R-:W-:Y:S01]  /*88a0*/  IMAD.MOV.U32 R5, RZ, RZ, R0 ;  /* 0x000000ffff057224 */ /* 0x004fe200078e0000 */
[----:B------:R-:W-:Y:S02]  /*88b0*/  ISETP.GE.AND P3, PT, R196, UR4, PT ;  /* 0x00000004c4007c0c */ /* 0x000fe4000bf66270 */
[----:B------:R-:W-:Y:S02]  /*88c0*/  CS2R R14, SRZ ;  /* 0x00000000000e7805 */ /* 0x000fe4000001ff00 */
[----:B------:R-:W-:Y:S01]  /*88d0*/  SHF.R.S32.HI R9, RZ, 0x1f, R196 ;  /* 0x0000001fff097819 */ /* 0x000fe200000114c4 */
[----:B0-----:R-:W-:Y:S02]  /*88e0*/  IMAD.MOV.U32 R10, RZ, RZ, R30 ;  /* 0x000000ffff0a7224 */ /* 0x001fe400078e001e */
[----:B---3--:R-:W-:-:S04]  /*88f0*/  IMAD.MOV.U32 R11, RZ, RZ, R7 ;  /* 0x000000ffff0b7224 */ /* 0x008fc800078e0007 */
        /* <DEDUP_REMOVED lines=15> */
.L_x_4577:
[----:B------:R-:W-:Y:S05]  /*89f0*/  BSYNC B1 ;  /* 0x0000000000017941 */ /* 0x000fea0003800000 */
.L_x_4576:
[----:B------:R-:W3:Y:S01]  /*8a00*/  SYNCS.PHASECHK.TRANS64.TRYWAIT P0, [R2+URZ+0x28c00], R35 ;  /* 0x028c0023020075a7 */ /* 0x000ee2000800017f */
[----:B------:R-:W-:Y:S01]  /*8a10*/  LOP3.LUT R33, R33, 0x1c0, RZ, 0xc0, !PT ;  /* 0x000001c021217812 */ /* 0x000fe200078ec0ff */
[----:B----45:R-:W-:Y:S01]  /*8a20*/  IMAD.MOV.U32 R3, RZ, RZ, R8 ;  /* 0x000000ffff037224 */ /* 0x030fe200078e0008 */
[----:B-1----:R-:W-:Y:S01]  /*8a30*/  VIADDMNMX R31, R34, -R199, 0x40, PT ;  /* 0x00000040221f7446 */ /* 0x002fe200038009c7 */
        /* <DEDUP_REMOVED lines=12> */
[----:B0-----:R-:W-:Y:S01]  /*8b00*/  PRMT R30, R4, 0x5410, R0 ;  /* 0x00005410041e7816 */ /* 0x001fe20000000000 */
        /* <DEDUP_REMOVED lines=9> */
[----:B---3--:R-:W-:Y:S06]  /*8ba0*/  @!P0 BRA `(.L_x_4579) ;  /* 0x0000015800e88947 */ /* 0x008fec0003800000 */
.L_x_4813:
[----:B------:R-:W-:Y:S05]  /*8bb0*/  BSYNC B1 ;  /* 0x0000000000017941 */ /* 0x000fea0003800000 */
.L_x_4578:
        /* <DEDUP_REMOVED lines=9> */
[----:B------:R-:W1:Y:S01]  /*8c50*/  LDS.128 R4, [R3+0x20400] ;  /* 0x0204000003047984 */ /* 0x000e620000000c00 */
        /* <DEDUP_REMOVED lines=45> */
.L_x_4583:
[----:B------:R-:W-:Y:S05]  /*8f30*/  BSYNC B2 ;  /* 0x0000000000027941 */ /* 0x000fea0003800000 */
.L_x_4582:
[----:B------:R-:W-:Y:S05]  /*8f40*/  @P1 BRA `(.L_x_4581) ;  /* 0x0000000000b81947 */ /* 0x000fea0003800000 */
[----:B-1----:R-:W1:Y:S01]  /*8f50*/  LDS.128 R4, [R0] ;  /* 0x0000000000047984 */ /* 0x002e620000000c00 */
        /* <DEDUP_REMOVED lines=45> */
.L_x_4581:
[----:B------:R-:W-:Y:S05]  /*9230*/  BSYNC B1 ;  /* 0x0000000000017941 */ /* 0x000fea0003800000 */
.L_x_4580:
        /* <DEDUP_REMOVED lines=54> */
.L_x_4586:
[----:B------:R-:W-:Y:S05]  /*95a0*/  BSYNC B1 ;  /* 0x0000000000017941 */ /* 0x000fea0003800000 */
.L_x_4585:
[----:B------:R-:W-:Y:S05]  /*95b0*/  @P1 BRA `(.L_x_4584) ;  /* 0x0000001800101947 */ /* 0x000fea0003800000 */
[----:B-1----:R-:W1:Y:S01]  /*95c0*/  LDS.128 R4, [R0+0x1000] ;  /* 0x0010000000047984 */ /* 0x002e620000000c00 */
        /* <DEDUP_REMOVED lines=46> */
.L_x_4571:
        /* <DEDUP_REMOVED lines=35> */
[----:B------:R-:W1:Y:S01]  /*9ae0*/  SHFL.IDX PT, R4, R26, RZ, 0x1c1f ;  /* 0x001c1fff1a047589 */ /* 0x000e6200000e0000 */
[----:B------:R-:W-:-:S03]  /*9af0*/  IMAD R0, R198, R5, RZ ;  /* 0x00000005c6007224 */ /* 0x000fc600078e02ff */
[----:B------:R-:W2:Y:S04]  /*9b00*/  SHFL.IDX PT, R3, R27, RZ, 0x1c1f ;  /* 0x001c1fff1b037589 */ /* 0x000ea800000e0000 */
[----:B------:R-:W3:Y:S04]  /*9b10*/  SHFL.IDX PT, R14, R34, RZ, 0x1c1f ;  /* 0x001c1fff220e7589 */ /* 0x000ee800000e0000 */
[----:B------:R-:W5:Y:S01]  /*9b20*/  SHFL.IDX PT, R5, R25, RZ, 0x1c1f ;  /* 0x001c1fff19057589 */ /* 0x000f6200000e0000 */
[----:B0-----:R-:W-:-:S04]  /*9b30*/  ISETP.GE.AND P0, PT, R18, R39, PT ;  /* 0x000000271200720c */ /* 0x001fc80003f06270 */
[----:B------:R-:W-:-:S13]  /*9b40*/  ISETP.GE.OR P1, PT, R35, R0, P0 ;  /* 0x000000002300720c */ /* 0x000fda0000726670 */
[C---:B------:R-:W-:Y:S01]  /*9b50*/  @!P1 IMAD.SHL.U32 R7, R18.reuse, 0x2, RZ ;  /* 0x0000000212079824 */ /* 0x040fe200078e00ff */
[----:B------:R-:W-:-:S04]  /*9b60*/  @!P1 SHF.L.U64.HI R6, R18, 0x1, R19 ;  /* 0x0000000112069819 */ /* 0x000fc80000010213 */
[----:B-1----:R-:W-:-:S05]  /*9b70*/  @!P1 IADD3 R8, P2, R4, R7, RZ ;  /* 0x0000000704089210 */ /* 0x002fca0007f5e0ff */
[----:B--2---:R-:W-:-:S06]  /*9b80*/  @!P1 IMAD.X R9, R3, 0x1, R6, P2 ;  /* 0x0000000103099824 */ /* 0x004fcc00010e0606 */
[----:B----4-:R-:W2:Y:S01]  /*9b90*/  @!P1 LD.E.128 R8, desc[UR42][R8.64] ;  /* 0x0000002a08089980 */ /* 0x010ea2000c101d00 */
[----:B---3--:R-:W-:-:S05]  /*9ba0*/  @!P1 IADD3 R4, P2, R14, R7, RZ ;  /* 0x000000070e049210 */ /* 0x008fca0007f5e0ff */
[----:B-----5:R-:W-:-:S06]  /*9bb0*/  @!P1 IMAD.X R5, R5, 0x1, R6, P2 ;  /* 0x0000000105059824 */ /* 0x020fcc00010e0606 */
        /* <DEDUP_REMOVED lines=31> */
[----:B012-4-:R-:W-:-:S07]  /*9db0*/  PRMT R44, R6, 0x5410, R7 ;  /* 0x00005410062c7816 */ /* 0x017fce0000000007 */
.L_x_4823:
        /* <DEDUP_REMOVED lines=24> */
.L_x_4589:
[----:B------:R-:W-:Y:S05]  /*9f40*/  BSYNC B1 ;  /* 0x0000000000017941 */ /* 0x000fea0003800000 */
.L_x_4588:
        /* <DEDUP_REMOVED lines=20> */
.L_x_4824:
[----:B------:R-:W-:Y:S05]  /*a090*/  BSYNC B1 ;  /* 0x0000000000017941 */ /* 0x000fea0003800000 */
.L_x_4590:
[----:B------:R-:W-:Y:S04]  /*a0a0*/  BSSY B1, `(.L_x_4592) ;  /* 0x000006a000017945 */ /* 0x000fe80003800000 */
[----:B------:R-:W-:Y:S05]  /*a0b0*/  @P2 BRA `(.L_x_4593) ;  /* 0x0000000400a02947 */ /* 0x000fea0003800000 */
[----:B------:R-:W-:Y:S01]  /*a0c0*/  IMAD.SHL.U32 R12, R192, 0x40, RZ ;  /* 0x00000040c00c7824 */ /* 0x000fe200078e00ff */
[----:B------:R-:W-:Y:S01]  /*a0d0*/  SHF.R.U64 R47, R30, 0x10, R31 ;  /* 0x000000101e2f7819 */ /* 0x000fe2000000121f */
[----:B------:R-:W-:Y:S01]  /*a0e0*/  IMAD.IADD R14, R18, 0x1, R39 ;  /* 0x00000001120e7824 */ /* 0x000fe200078e0227 */
[--C-:B------:R-:W-:Y:S02]  /*a0f0*/  SHF.R.U64 R46, R20, 0x10, R21.reuse ;  /* 0x00000010142e7819 */ /* 0x100fe40000001215 */
[----:B------:R-:W-:Y:S02]  /*a100*/  LOP3.LUT R15, R12, 0x1c0, RZ, 0xc0, !PT ;  /* 0x000001c00c0f7812 */ /* 0x000fe400078ec0ff */
[----:B------:R-:W-:Y:S02]  /*a110*/  SHF.R.U32.HI R42, RZ, 0x10, R21 ;  /* 0x00000010ff2a7819 */ /* 0x000fe40000011615 */
[----:B------:R-:W-:Y:S02]  /*a120*/  SHF.R.U32.HI R25, RZ, 0x3, R15 ;  /* 0x00000003ff197819 */ /* 0x000fe4000001160f */
[----:B------:R-:W-:-:S02]  /*a130*/  LOP3.LUT R14, R15, 0x38, R14, 0xf8, !PT ;  /* 0x000000380f0e7812 */ /* 0x000fc400078ef80e */
[----:B------:R-:W-:Y:S02]  /*a140*/  LOP3.LUT R12, R15, 0x38, R18, 0xf8, !PT ;  /* 0x000000380f0c7812 */ /* 0x000fe400078ef812 */
[-C--:B------:R-:W-:Y:S02]  /*a150*/  LOP3.LUT R15, R14, R25.reuse, RZ, 0x3c, !PT ;  /* 0x000000190e0f7212 */ /* 0x080fe400078e3cff */
[----:B0-----:R-:W-:Y:S02]  /*a160*/  LOP3.LUT R13, R12, R25, RZ, 0x3c, !PT ;  /* 0x000000190c0d7212 */ /* 0x001fe400078e3cff */
[----:B------:R-:W-:Y:S01]  /*a170*/  SHF.R.U32.HI R40, RZ, 0x10, R29 ;  /* 0x00000010ff287819 */ /* 0x000fe2000001161d */
[C---:B------:R-:W-:Y:S01]  /*a180*/  IMAD R25, R206.reuse, 0x200, R15 ;  /* 0x00000200ce197824 */ /* 0x040fe200078e020f */
[----:B------:R-:W-:Y:S01]  /*a190*/  PRMT R47, R43, 0x5410, R47 ;  /* 0x000054102b2f7816 */ /* 0x000fe2000000002f */
[----:B------:R-:W-:Y:S01]  /*a1a0*/  IMAD R13, R206, 0x200, R13 ;  /* 0x00000200ce0d7824 */ /* 0x000fe200078e020d */
[----:B------:R-:W-:Y:S01]  /*a1b0*/  SHF.R.U64 R41, R28, 0x10, R29 ;  /* 0x000000101c297819 */ /* 0x000fe2000000121d */
[--C-:B------:R-:W-:Y:S01]  /*a1c0*/  IMAD R38, R25, 0x2, R2.reuse ;  /* 0x0000000219267824 */ /* 0x100fe200078e0202 */
[----:B------:R-:W-:Y:S01]  /*a1d0*/  SHF.R.U32.HI R50, RZ, 0x10, R31 ;  /* 0x00000010ff327819 */ /* 0x000fe2000001161f */
[----:B------:R-:W-:Y:S01]  /*a1e0*/  IMAD R35, R13, 0x2, R2 ;  /* 0x000000020d237824 */ /* 0x000fe200078e0202 */
[----:B------:R-:W-:Y:S01]  /*a1f0*/  PRMT R46, R36, 0x5432, R46 ;  /* 0x00005432242e7816 */ /* 0x000fe2000000002e */
[----:B------:R-:W-:Y:S01]  /*a200*/  IMAD.U32 R49, R47, 0x10000, RZ ;  /* 0x000100002f317824 */ /* 0x000fe200078e00ff */
[----:B------:R-:W0:Y:S01]  /*a210*/  LDS.128 R24, [R38+0x20400] ;  /* 0x0204000026187984 */ /* 0x000e220000000c00 */
[----:B------:R-:W-:-:S02]  /*a220*/  PRMT R28, R37, 0x5432, R42 ;  /* 0x00005432251c7816 */ /* 0x000fc4000000002a */
[----:B------:R-:W-:Y:S01]  /*a230*/  PRMT R37, R37, 0x5410, R40 ;  /* 0x0000541025257816 */ /* 0x000fe20000000028 */
[----:B------:R-:W1:Y:S01]  /*a240*/  LDS.128 R12, [R35+0x20400] ;  /* 0x02040000230c7984 */ /* 0x000e620000000c00 */
[--C-:B------:R-:W-:Y:S02]  /*a250*/  SHF.R.U64 R21, R32, 0x10, R33.reuse ;  /* 0x0000001020157819 */ /* 0x100fe40000001221 */
[----:B------:R-:W-:Y:S02]  /*a260*/  SHF.R.U32.HI R20, RZ, 0x10, R33 ;  /* 0x00000010ff147819 */ /* 0x000fe40000011621 */
[----:B------:R-:W-:Y:S02]  /*a270*/  PRMT R50, R43, 0x5432, R50 ;  /* 0x000054322b327816 */ /* 0x000fe40000000032 */
[C---:B------:R-:W-:Y:S02]  /*a280*/  PRMT R21, R44.reuse, 0x5410, R21 ;  /* 0x000054102c157816 */ /* 0x040fe40000000015 */
[----:B------:R-:W-:-:S02]  /*a290*/  PRMT R20, R44, 0x5432, R20 ;  /* 0x000054322c147816 */ /* 0x000fc40000000014 */
[----:B------:R-:W-:Y:S02]  /*a2a0*/  PRMT R36, R36, 0x5410, R41 ;  /* 0x0000541024247816 */ /* 0x000fe40000000029 */
[----:B------:R-:W-:Y:S01]  /*a2b0*/  LOP3.LUT R48, R47, 0xffff0000, RZ, 0xc0, !PT ;  /* 0xffff00002f307812 */ /* 0x000fe200078ec0ff */
[C---:B------:R-:W-:Y:S01]  /*a2c0*/  IMAD.U32 R47, R28.reuse, 0x10000, RZ ;  /* 0x000100001c2f7824 */ /* 0x040fe200078e00ff */
[----:B------:R-:W-:Y:S01]  /*a2d0*/  LOP3.LUT R28, R28, 0xffff0000, RZ, 0xc0, !PT ;  /* 0xffff00001c1c7812 */ /* 0x000fe200078ec0ff */
[C---:B0-----:R-:W-:Y:S01]  /*a2e0*/  IMAD.U32 R40, R24.reuse, 0x10000, RZ ;  /* 0x0001000018287824 */ /* 0x041fe200078e00ff */
[C---:B------:R-:W-:Y:S01]  /*a2f0*/  LOP3.LUT R43, R25.reuse, 0xffff0000, RZ, 0xc0, !PT ;  /* 0xffff0000192b7812 */ /* 0x040fe200078ec0ff */
[----:B------:R-:W-:Y:S01]  /*a300*/  IMAD.U32 R42, R25, 0x10000, RZ ;  /* 0x00010000192a7824 */ /* 0x000fe200078e00ff */
[----:B------:R-:W-:Y:S01]  /*a310*/  LOP3.LUT R41, R24, 0xffff0000, RZ, 0xc0, !PT ;  /* 0xffff000018297812 */ /* 0x000fe200078ec0ff */
[C---:B-1----:R-:W-:Y:S01]  /*a320*/  IMAD.U32 R30, R12.reuse, 0x10000, RZ ;  /* 0x000100000c1e7824 */ /* 0x042fe200078e00ff */
[----:B------:R-:W-:Y:S01]  /*a330*/  LOP3.LUT R31, R12, 0xffff0000, RZ, 0xc0, !PT ;  /* 0xffff00000c1f7812 */ /* 0x000fe200078ec0ff */
[C---:B------:R-:W-:Y:S01]  /*a340*/  IMAD.U32 R32, R13.reuse, 0x10000, RZ ;  /* 0x000100000d207824 */ /* 0x040fe200078e00ff */
[----:B------:R-:W-:Y:S01]  /*a350*/  LOP3.LUT R33, R13, 0xffff0000, RZ, 0xc0, !PT ;  /* 0xffff00000d217812 */ /* 0x000fe200078ec0ff */
[C---:B------:R-:W-:Y:S01]  /*a360*/  IMAD.U32 R29, R14.reuse, 0x10000, RZ ;  /* 0x000100000e1d7824 */ /* 0x040fe200078e00ff */
[----:B------:R-:W-:Y:S01]  /*a370*/  LOP3.LUT R12, R14, 0xffff0000, RZ, 0xc0, !PT ;  /* 0xffff00000e0c7812 */ /* 0x000fe200078ec0ff */
[----:B------:R-:W-:Y:S01]  /*a380*/  IMAD.U32 R25, R46, 0x10000, RZ ;  /* 0x000100002e197824 */ /* 0x000fe200078e00ff */
[C---:B------:R-:W-:Y:S01]  /*a390*/  LOP3.LUT R14, R15.reuse, 0xffff0000, RZ, 0xc0, !PT ;  /* 0xffff00000f0e7812 */ /* 0x040fe200078ec0ff */
[----:B------:R-:W-:-:S02]  /*a3a0*/  IMAD.U32 R13, R15, 0x10000, RZ ;  /* 0x000100000f0d7824 */ /* 0x000fc400078e00ff */
[----:B------:R-:W-:Y:S01]  /*a3b0*/  FMUL.FTZ R51, R40, R49 ;  /* 0x0000003128337220 */ /* 0x000fe20000410000 */
[C---:B------:R-:W-:Y:S01]  /*a3c0*/  IMAD.U32 R44, R26.reuse, 0x10000, RZ ;  /* 0x000100001a2c7824 */ /* 0x040fe200078e00ff */
[----:B------:R-:W-:Y:S01]  /*a3d0*/  LOP3.LUT R15, R26, 0xffff0000, RZ, 0xc0, !PT ;  /* 0xffff00001a0f7812 */ /* 0x000fe200078ec0ff */
[C---:B------:R-:W-:Y:S01]  /*a3e0*/  IMAD.U32 R45, R27.reuse, 0x10000, RZ ;  /* 0x000100001b2d7824 */ /* 0x040fe200078e00ff */
[----:B------:R-:W-:Y:S01]  /*a3f0*/  LOP3.LUT R26, R27, 0xffff0000, RZ, 0xc0, !PT ;  /* 0xffff00001b1a7812 */ /* 0x000fe200078ec0ff */
[-C--:B------:R-:W-:Y:S01]  /*a400*/  FMUL.FTZ R27, R40, R25.reuse ;  /* 0x00000019281b7220 */ /* 0x080fe20000410000 */
[----:B------:R-:W-:Y:S01]  /*a410*/  LOP3.LUT R46, R46, 0xffff0000, RZ, 0xc0, !PT ;  /* 0xffff00002e2e7812 */ /* 0x000fe200078ec0ff */
[----:B------:R-:W-:Y:S01]  /*a420*/  FFMA.FTZ R24, R30, R25, -R51 ;  /* 0x000000191e187223 */ /* 0x000fe20000010833 */
[----:B------:R-:W-:Y:S02]  /*a430*/  IMAD.U32 R51, R50, 0x10000, RZ ;  /* 0x0001000032337824 */ /* 0x000fe400078e00ff */
[----:B------:R-:W-:Y:S01]  /*a440*/  FFMA.FTZ R25, R30, R49, R27 ;  /* 0x000000311e197223 */ /* 0x000fe2000001001b */
[C---:B------:R-:W-:Y:S01]  /*a450*/  FMUL.FTZ R40, R41.reuse, R48 ;  /* 0x0000003029287220 */ /* 0x040fe20000410000 */
[-C--:B------:R-:W-:Y:S01]  /*a460*/  FMUL.FTZ R30, R41, R46.reuse ;  /* 0x0000002e291e7220 */ /* 0x080fe20000410000 */
[----:B------:R-:W-:Y:S01]  /*a470*/  FMUL.FTZ R41, R42, R51 ;  /* 0x000000332a297220 */ /* 0x000fe20000410000 */
[----:B------:R-:W-:Y:S01]  /*a480*/  LOP3.LUT R50, R50, 0xffff0000, RZ, 0xc0, !PT ;  /* 0xffff000032327812 */ /* 0x000fe200078ec0ff */
[-C--:B------:R-:W-:Y:S01]  /*a490*/  FMUL.FTZ R42, R42, R47.reuse ;  /* 0x0000002f2a2a7220 */ /* 0x080fe20000410000 */
[C---:B------:R-:W-:Y:S01]  /*a4a0*/  FFMA.FTZ R27, R31.reuse, R46, -R40 ;  /* 0x0000002e1f1b7223 */ /* 0x040fe20000010828 */
[----:B------:R-:W-:Y:S01]  /*a4b0*/  FFMA.FTZ R48, R31, R48, R30 ;  /* 0x000000301f307223 */ /* 0x000fe2000001001e */
[C---:B------:R-:W-:Y:S01]  /*a4c0*/  FFMA.FTZ R41, R32.reuse, R47, -R41 ;  /* 0x0000002f20297223 */ /* 0x040fe20000010829 */
[----:B------:R-:W-:Y:S01]  /*a4d0*/  FFMA.FTZ R42, R32, R51, R42 ;  /* 0x00000033202a7223 */ /* 0x000fe2000001002a */
[----:B------:R-:W-:Y:S01]  /*a4e0*/  FMUL.FTZ R32, R43, R50 ;  /* 0x000000322b207220 */ /* 0x000fe20000410000 */
[----:B------:R-:W-:-:S02]  /*a4f0*/  IMAD.U32 R31, R21, 0x10000, RZ ;  /* 0x00010000151f7824 */ /* 0x000fc400078e00ff */
[-C--:B------:R-:W-:Y:S01]  /*a500*/  FMUL.FTZ R46, R43, R28.reuse ;  /* 0x0000001c2b2e7220 */ /* 0x080fe20000410000 */
[----:B------:R-:W-:Y:S02]  /*a510*/  IMAD.U32 R30, R36, 0x10000, RZ ;  /* 0x00010000241e7824 */ /* 0x000fe400078e00ff */
[----:B------:R-:W-:Y:S01]  /*a520*/  FFMA.FTZ R40, R33, R28, -R32 ;  /* 0x0000001c21287223 */ /* 0x000fe20000010820 */
[-C--:B------:R-:W-:Y:S01]  /*a530*/  FMUL.FTZ R52, R44, R31.reuse ;  /* 0x0000001f2c347220 */ /* 0x080fe20000410000 */
[----:B------:R-:W-:Y:S02]  /*a540*/  IMAD.U32 R32, R20, 0x10000, RZ ;  /* 0x0001000014207824 */ /* 0x000fe400078e00ff */
[----:B------:R-:W-:Y:S01]  /*a550*/  FMUL.FTZ R44, R44, R30 ;  /* 0x0000001e2c2c7220 */ /* 0x000fe20000410000 */
[----:B------:R-:W-:Y:S02]  /*a560*/  IMAD.U32 R28, R37, 0x10000, RZ ;  /* 0x00010000251c7824 */ /* 0x000fe400078e00ff */
[----:B------:R-:W-:Y:S01]  /*a570*/  FFMA.FTZ R33, R33, R50, R46 ;  /* 0x0000003221217223 */ /* 0x000fe2000001002e */
[----:B------:R-:W-:Y:S01]  /*a580*/  FFMA.FTZ R52, R29, R30, -R52 ;  /* 0x0000001e1d347223 */ /* 0x000fe20000010834 */
[----:B------:R-:W-:Y:S01]  /*a590*/  FMUL.FTZ R46, R45, R32 ;  /* 0x000000202d2e7220 */ /* 0x000fe20000410000 */
[----:B------:R-:W-:Y:S01]  /*a5a0*/  FFMA.FTZ R44, R29, R31, R44 ;  /* 0x0000001f1d2c7223 */ /* 0x000fe2000001002c */
[-C--:B------:R-:W-:Y:S01]  /*a5b0*/  FMUL.FTZ R30, R45, R28.reuse ;  /* 0x0000001c2d1e7220 */ /* 0x080fe20000410000 */
[----:B------:R-:W-:Y:S01]  /*a5c0*/  LOP3.LUT R21, R21, 0xffff0000, RZ, 0xc0, !PT ;  /* 0xffff000015157812 */ /* 0x000fe200078ec0ff */
[C---:B------:R-:W-:Y:S01]  /*a5d0*/  FFMA.FTZ R46, R13.reuse, R28, -R46 ;  /* 0x0000001c0d2e7223 */ /* 0x040fe2000001082e */
[----:B------:R-:W-:Y:S01]  /*a5e0*/  LOP3.LUT R29, R20, 0xffff0000, RZ, 0xc0, !PT ;  /* 0xffff0000141d7812 */ /* 0x000fe200078ec0ff */
[----:B------:R-:W-:Y:S01]  /*a5f0*/  FFMA.FTZ R30, R13, R32, R30 ;  /* 0x000000200d1e7223 */ /* 0x000fe2000001001e */
[----:B------:R-:W-:Y:S01]  /*a600*/  LOP3.LUT R36, R36, 0xffff0000, RZ, 0xc0, !PT ;  /* 0xffff000024247812 */ /* 0x000fe200078ec0ff */
[----:B------:R-:W-:Y:S01]  /*a610*/  FMUL.FTZ R13, R15, R21 ;  /* 0x000000150f0d7220 */ /* 0x000fe20000410000 */
[----:B------:R-:W-:Y:S01]  /*a620*/  LOP3.LUT R37, R37, 0xffff0000, RZ, 0xc0, !PT ;  /* 0xffff000025257812 */ /* 0x000fe200078ec0ff */
[----:B------:R-:W-:-:S02]  /*a630*/  FMUL.FTZ R31, R26, R29 ;  /* 0x0000001d1a1f7220 */ /* 0x000fc40000410000 */
[-C--:B------:R-:W-:Y:S01]  /*a640*/  FMUL.FTZ R20, R15, R36.reuse ;  /* 0x000000240f147220 */ /* 0x080fe20000410000 */
[----:B------:R-:W-:Y:S01]  /*a650*/  FFMA.FTZ R15, R12, R36, -R13 ;  /* 0x000000240c0f7223 */ /* 0x000fe2000001080d */
[-C--:B------:R-:W-:Y:S01]  /*a660*/  FMUL.FTZ R26, R26, R37.reuse ;  /* 0x000000251a1a7220 */ /* 0x080fe20000410000 */
[----:B------:R-:W-:Y:S01]  /*a670*/  FFMA.FTZ R31, R14, R37, -R31 ;  /* 0x000000250e1f7223 */ /* 0x000fe2000001081f */
[----:B------:R-:W-:Y:S01]  /*a680*/  FFMA.FTZ R21, R12, R21, R20 ;  /* 0x000000150c157223 */ /* 0x000fe20000010014 */
[----:B------:R-:W-:Y:S01]  /*a690*/  F2FP.BF16.F32.PACK_AB R12, R27, R24 ;  /* 0x000000181b0c723e */ /* 0x000fe200000010ff */
[----:B------:R-:W-:Y:S01]  /*a6a0*/  FFMA.FTZ R29, R14, R29, R26 ;  /* 0x0000001d0e1d7223 */ /* 0x000fe2000001001a */
[----:B------:R-:W-:Y:S02]  /*a6b0*/  F2FP.BF16.F32.PACK_AB R14, R15, R52 ;  /* 0x000000340f0e723e */ /* 0x000fe400000010ff */
[----:B------:R-:W-:Y:S02]  /*a6c0*/  F2FP.BF16.F32.PACK_AB R24, R48, R25 ;  /* 0x000000193018723e */ /* 0x000fe400000010ff */
[----:B------:R-:W-:-:S02]  /*a6d0*/  F2FP.BF16.F32.PACK_AB R13, R40, R41 ;  /* 0x00000029280d723e */ /* 0x000fc400000010ff */
[----:B------:R-:W-:Y:S02]  /*a6e0*/  F2FP.BF16.F32.PACK_AB R15, R31, R46 ;  /* 0x0000002e1f0f723e */ /* 0x000fe400000010ff */
[----:B------:R-:W-:Y:S02]  /*a6f0*/  F2FP.BF16.F32.PACK_AB R25, R33, R42 ;  /* 0x0000002a2119723e */ /* 0x000fe400000010ff */
[----:B------:R-:W-:Y:S01]  /*a700*/  F2FP.BF16.F32.PACK_AB R26, R21, R44 ;  /* 0x0000002c151a723e */ /* 0x000fe200000010ff */
[----:B------:R1:W-:Y:S01]  /*a710*/  STS.128 [R35+0x20400], R12 ;  /* 0x0204000c23007388 */ /* 0x0003e20000000c00 */
[----:B------:R-:W-:-:S05]  /*a720*/  F2FP.BF16.F32.PACK_AB R27, R29, R30 ;  /* 0x0000001e1d1b723e */ /* 0x000fca00000010ff */
[----:B------:R1:W-:Y:S02]  /*a730*/  STS.128 [R38+0x20400], R24 ;  /* 0x0204001826007388 */ /* 0x0003e40000000c00 */
.L_x_4593:
[----:B------:R-:W-:Y:S05]  /*a740*/  BSYNC B1 ;  /* 0x0000000000017941 */ /* 0x000fea0003800000 */
.L_x_4592:
[----:B------:R-:W-:Y:S01]  /*a750*/  PRMT R20, R34, 0x5410, R3 ;  /* 0x0000541022147816 */ /* 0x000fe20000000003 */
[----:B------:R-:W-:Y:S06]  /*a760*/  @P0 BRA `(.L_x_4584) ;  /* 0x0000000400a40947 */ /* 0x000fec0003800000 */
[----:B------:R-:W2:Y:S01]  /*a770*/  LDL R41, [R1+0x58] ;  /* 0x0000580001297983 */ /* 0x000ea20000100800 */
[----:B------:R-:W-:Y:S01]  /*a780*/  IMAD.SHL.U32 R3, R0, 0x40, RZ ;  /* 0x0000004000037824 */ /* 0x000fe200078e00ff */
[----:B01----:R-:W-:Y:S01]  /*a790*/  SHF.R.S32.HI R13, RZ, 0x1f, R0 ;  /* 0x0000001fff0d7819 */ /* 0x003fe20000011400 */
        /* <DEDUP_REMOVED lines=8> */
[----:B------:R-:W-:Y:S02]  /*a820*/  PRMT R32, R53, 0x5432, R32 ;  /* 0x0000543235207816 */ /* 0x000fe40000000020 */
[----:B------:R-:W-:Y:S02]  /*a830*/  LOP3.LUT R0, R0, R3, RZ, 0x3c, !PT ;  /* 0x0000000300007212 */ /* 0x000fe400078e3cff */
[----:B------:R-:W-:Y:S01]  /*a840*/  LOP3.LUT R3, R13, 0xfffffe00, RZ, 0xc0, !PT ;  /* 0xfffffe000d037812 */ /* 0x000fe200078ec0ff */
[----:B------:R-:W-:Y:S01]  /*a850*/  IMAD.U32 R34, R32, 0x10000, RZ ;  /* 0x0001000020227824 */ /* 0x000fe200078e00ff */
[----:B------:R-:W-:Y:S02]  /*a860*/  SHF.R.U32.HI R29, RZ, 0x10, R9 ;  /* 0x00000010ff1d7819 */ /* 0x000fe40000011609 */
[----:B------:R-:W-:Y:S01]  /*a870*/  SHF.R.U32.HI R33, RZ, 0x10, R5 ;  /* 0x00000010ff217819 */ /* 0x000fe20000011605 */
[----:B------:R-:W-:Y:S01]  /*a880*/  IMAD.IADD R3, R3, 0x1, R0 ;  /* 0x0000000103037824 */ /* 0x000fe200078e0200 */
[----:B------:R-:W-:-:S02]  /*a890*/  PRMT R21, R56, 0x5410, R21 ;  /* 0x0000541038157816 */ /* 0x000fc40000000015 */
[----:B------:R-:W-:Y:S01]  /*a8a0*/  SHF.R.U32.HI R37, RZ, 0x10, R7 ;  /* 0x00000010ff257819 */ /* 0x000fe20000011607 */
[----:B------:R-:W-:Y:S01]  /*a8b0*/  IMAD R0, R3, 0x2, R2 ;  /* 0x0000000203007824 */ /* 0x000fe200078e0202 */
[----:B------:R-:W-:Y:S01]  /*a8c0*/  PRMT R33, R53, 0x5410, R33 ;  /* 0x0000541035217816 */ /* 0x000fe20000000021 */
[----:B------:R-:W-:Y:S01]  /*a8d0*/  IMAD.U32 R28, R21, 0x10000, RZ ;  /* 0x00010000151c7824 */ /* 0x000fe200078e00ff */
[----:B------:R-:W-:Y:S02]  /*a8e0*/  SHF.R.U32.HI R31, RZ, 0x10, R11 ;  /* 0x00000010ff1f7819 */ /* 0x000fe4000001160b */
[----:B------:R-:W0:Y:S01]  /*a8f0*/  LDS.128 R24, [R0+0x20400] ;  /* 0x0204000000187984 */ /* 0x000e220000000c00 */
[----:B------:R-:W-:Y:S01]  /*a900*/  PRMT R29, R57, 0x5410, R29 ;  /* 0x00005410391d7816 */ /* 0x000fe2000000001d */
[----:B------:R-:W-:Y:S01]  /*a910*/  IMAD.U32 R36, R33, 0x10000, RZ ;  /* 0x0001000021247824 */ /* 0x000fe200078e00ff */
[----:B------:R-:W-:Y:S02]  /*a920*/  SHF.R.U64 R30, R10, 0x10, R11 ;  /* 0x000000100a1e7819 */ /* 0x000fe4000000120b */
[----:B------:R-:W-:-:S02]  /*a930*/  PRMT R37, R55, 0x5410, R37 ;  /* 0x0000541037257816 */ /* 0x000fc40000000025 */
[C---:B------:R-:W-:Y:S02]  /*a940*/  PRMT R31, R20.reuse, 0x5410, R31 ;  /* 0x00005410141f7816 */ /* 0x040fe4000000001f */
        /* <DEDUP_REMOVED lines=75> */
.L_x_4584:
[----:B------:R-:W-:Y:S05]  /*ae00*/  BSYNC B0 ;  /* 0x0000000000007941 */ /* 0x000fea0003800000 */
.L_x_4570:
        /* <DEDUP_REMOVED lines=8> */
.L_x_4567:
[----:B--23--:R-:W-:-:S05]  /*ae90*/  IMAD.U32 R0, RZ, RZ, UR37 ;  /* 0x00000025ff007e24 */ /* 0x00cfca000f8e00ff */
[----:B------:R-:W-:-:S13]  /*aea0*/  ISETP.NE.AND P0, PT, R0, 0x3, PT ;  /* 0x000000030000780c */ /* 0x000fda0003f05270 */
[----:B------:R-:W-:Y:S05]  /*aeb0*/  @!P0 BRA `(.L_x_4594) ;  /* 0x0000000000048947 */ /* 0x000fea0003800000 */
[----:B------:R-:W-:Y:S01]  /*aec0*/  BPT.TRAP 0x1 ;  /* 0x000000040000795c */ /* 0x000fe20000300000 */
.L_x_4594:
[----:B------:R-:W-:Y:S01]  /*aed0*/  IMAD R20, R17, 0x8, R2 ;  /* 0x0000000811147824 */ /* 0x000fe200078e0202 */
[----:B------:R-:W-:-:S04]  /*aee0*/  SHF.L.U32 R21, R22, 0x1f, RZ ;  /* 0x0000001f16157819 */ /* 0x000fc800000006ff */
[----:B------:R2:W3:Y:S01]  /*aef0*/  SYNCS.PHASECHK.TRANS64.TRYWAIT P1, [R20+URZ+0x28c30], R21 ;  /* 0x028c3015140075a7 */ /* 0x0004e2000802017f */
[----:B------:R-:W-:Y:S05]  /*af00*/  @!P0 BRA `(.L_x_4595) ;  /* 0x0000000000048947 */ /* 0x000fea0003800000 */
[----:B------:R-:W-:Y:S01]  /*af10*/  BPT.TRAP 0x1 ;  /* 0x000000040000795c */ /* 0x000fe20000300000 */
.L_x_4595:
[C---:B------:R-:W-:Y:S02]  /*af20*/  VIADD R0, R2.reuse, 0x22400 ;  /* 0x0002240002007836 */ /* 0x040fe40000000000 */
[----:B01----:R-:W-:-:S03]  /*af30*/  VIADD R3, R2, 0x20400 ;  /* 0x0002040002037836 */ /* 0x003fc60000000000 */
[----:B------:R-:W-:Y:S02]  /*af40*/  SHF.R.U32.HI R0, RZ, 0x4, R0 ;  /* 0x00000004ff007819 */ /* 0x000fe40000011600 */
[----:B------:R-:W-:Y:S02]  /*af50*/  SHF.R.U32.HI R3, RZ, 0x4, R3 ;  /* 0x00000004ff037819 */ /* 0x000fe40000011603 */
[----:B------:R-:W-:Y:S02]  /*af60*/  LOP3.LUT R0, R0, 0x3fff, RZ, 0xc0, !PT ;  /* 0x00003fff00007812 */ /* 0x000fe400078ec0ff */
[----:B------:R-:W-:Y:S02]  /*af70*/  LOP3.LUT R3, R3, 0x3fff, RZ, 0xc0, !PT ;  /* 0x00003fff03037812 */ /* 0x000fe400078ec0ff */
[----:B------:R-:W-:Y:S01]  /*af80*/  LOP3.LUT R15, R0, 0x10000, RZ, 0xfc, !PT ;  /* 0x00010000000f7812 */ /* 0x000fe200078efcff */
[----:B---3--:R-:W-:Y:S06]  /*af90*/  @P1 BRA `(.L_x_4596) ;  /* 0x0000000000081947 */ /* 0x008fec0003800000 */
[----:B------:R-:W0:Y:S02]  /*afa0*/  SYNCS.PHASECHK.TRANS64.TRYWAIT P1, [R20+URZ+0x28c30], R21 ;  /* 0x028c3015140075a7 */ /* 0x000e24000802017f */
[----:B0-----:R-:W-:Y:S05]  /*afb0*/  @!P1 BRA `(.L_x_4597) ;  /* 0x0000013c006c9947 */ /* 0x001fea0003800000 */
.L_x_4596:
        /* <DEDUP_REMOVED lines=8> */
[----:B----4-:R-:W-:Y:S01]  /*b040*/  VIADD R10, R4, 0x2 ;  /* 0x00000002040a7836 */ /* 0x010fe20000000000 */
        /* <DEDUP_REMOVED lines=38> */
.L_x_4598:
[----:B------:R-:W1:Y:S01]  /*b2b0*/  LDC R0, c[0x0][0x448] ;  /* 0x00011200ff007b82 */ /* 0x000e620000000800 */
[----:B------:R-:W-:Y:S01]  /*b2c0*/  IMAD.IADD R12, R208, 0x1, R199 ;  /* 0x00000001d00c7824 */ /* 0x000fe200078e02c7 */
[----:B------:R-:W-:Y:S01]  /*b2d0*/  LOP3.LUT R16, R16, 0xffffffef, RZ, 0xc0, !PT ;  /* 0xffffffef10107812 */ /* 0x000fe200078ec0ff */
[----:B------:R-:W-:Y:S01]  /*b2e0*/  ULDC UR4, c[0x0][0x988] ;  /* 0x0002620000047ab9 */ /* 0x000fe20000000800 */
[----:B-1----:R-:W-:-:S13]  /*b2f0*/  ISETP.NE.AND P1, PT, R0, 0x1, PT ;  /* 0x000000010000780c */ /* 0x002fda0003f25270 */
[----:B------:R-:W1:Y:S01]  /*b300*/  @P1 LDC R3, c[0x0][0x44c] ;  /* 0x00011300ff031b82 */ /* 0x000e620000000800 */
[----:B------:R-:W-:-:S07]  /*b310*/  @P1 LOP3.LUT R16, R16, 0x10, RZ, 0xfc, !PT ;  /* 0x0000001010101812 */ /* 0x000fce00078efcff */
[----:B------:R-:W3:Y:S01]  /*b320*/  @P1 LDC R13, c[0x0][0x450] ;  /* 0x00011400ff0d1b82 */ /* 0x000ee20000000800 */
[----:B-1----:R-:W-:-:S05]  /*b330*/  @P1 IMAD.HI.U32 R0, R12, R3, RZ ;  /* 0x000000030c001227 */ /* 0x002fca00078e00ff */
[----:B---3--:R-:W-:Y:S01]  /*b340*/  @P1 SHF.R.U32.HI R12, RZ, R13, R0 ;  /* 0x0000000dff0c1219 */ /* 0x008fe20000011600 */
[----:B------:R-:W-:-:S04]  /*b350*/  IMAD.MOV.U32 R0, RZ, RZ, -0x40 ;  /* 0xffffffc0ff007424 */ /* 0x000fc800078e00ff */
[----:B------:R-:W1:Y:S01]  /*b360*/  SHFL.IDX PT, R14, R12, 0x1, 0x1c1f ;  /* 0x003c1f000c0e7f89 */ /* 0x000e6200000e0000 */
[----:B------:R-:W-:-:S03]  /*b370*/  IMAD R3, R209, R0, 0x40 ;  /* 0x00000040d1037424 */ /* 0x000fc600078e0200 */
[----:B------:R-:W3:Y:S02]  /*b380*/  SHFL.IDX PT, R12, R12, RZ, 0x1c1f ;  /* 0x001c1fff0c0c7589 */ /* 0x000ee400000e0000 */
[----:B------:R-:W-:Y:S02]  /*b390*/  IADD3 R13, R200, 0x1, R3 ;  /* 0x00000001c80d7810 */ /* 0x000fe40007ffe003 */
[----:B------:R-:W-:Y:S02]  /*b3a0*/  IADD3 R0, -R207, R3, R200 ;  /* 0x00000003cf007210 */ /* 0x000fe40007ffe1c8 */
[----:B------:R-:W-:-:S04]  /*b3b0*/  IADD3 R13, -R198, R13, -R207 ;  /* 0x0000000dc60d7210 */ /* 0x000fc80007ffe9cf */
[----:B-1----:R-:W-:-:S04]  /*b3c0*/  VIADDMNMX R14, R14, R13, R0, PT ;  /* 0x0000000d0e0e7246 */ /* 0x002fc80003800100 */
[C---:B------:R-:W-:Y:S02]  /*b3d0*/  ISETP.GT.AND P1, PT, R14.reuse, RZ, PT ;  /* 0x000000ff0e00720c */ /* 0x040fe40003f24270 */
[C---:B------:R-:W-:Y:S02]  /*b3e0*/  ISETP.GT.AND P2, PT, R14.reuse, 0x1, PT ;  /* 0x000000010e00780c */ /* 0x040fe40003f44270 */
[----:B------:R-:W-:Y:S02]  /*b3f0*/  ISETP.GT.AND P3, PT, R14, 0x8, PT ;  /* 0x000000080e00780c */ /* 0x000fe40003f64270 */
[----:B------:R-:W-:Y:S02]  /*b400*/  FSEL R26, R26, -INF , P1 ;  /* 0xff8000001a1a7808 */ /* 0x000fe40000800000 */
[----:B------:R-:W-:Y:S02]  /*b410*/  FSEL R61, R27, -INF , P2 ;  /* 0xff8000001b3d7808 */ /* 0x000fe40001000000 */
[----:B------:R-:W-:-:S02]  /*b420*/  FSEL R3, R30, -INF , P3 ;  /* 0xff8000001e037808 */ /* 0x000fc40001800000 */
[----:B------:R-:W-:Y:S02]  /*b430*/  ISETP.GT.AND P1, PT, R14, 0x9, PT ;  /* 0x000000090e00780c */ /* 0x000fe40003f24270 */
[----:B------:R-:W-:Y:S02]  /*b440*/  FMNMX.FTZ R30, R26, R61, !PT ;  /* 0x0000003d1a1e7209 */ /* 0x000fe40007810000 */
[C---:B------:R-:W-:Y:S02]  /*b450*/  ISETP.GT.AND P2, PT, R14.reuse, 0x10, PT ;  /* 0x000000100e00780c */ /* 0x040fe40003f44270 */
[----:B------:R-:W-:Y:S02]  /*b460*/  FSEL R31, R31, -INF , P1 ;  /* 0xff8000001f1f7808 */ /* 0x000fe40000800000 */
[----:B------:R-:W-:Y:S02]  /*b470*/  FMNMX.FTZ R30, R3, R30, !PT ;  /* 0x0000001e031e7209 */ /* 0x000fe40007810000 */
[----:B------:R-:W-:-:S02]  /*b480*/  ISETP.GT.AND P1, PT, R14, 0x11, PT ;  /* 0x000000110e00780c */ /* 0x000fc40003f24270 */
[----:B------:R-:W-:Y:S02]  /*b490*/  FSEL R27, R34, -INF , P2 ;  /* 0xff800000221b7808 */ /* 0x000fe40001000000 */
        /* <DEDUP_REMOVED lines=37> */
[----:B------:R-:W1:Y:S01]  /*b6f0*/  SHFL.BFLY PT, R69, R30, 0x2, 0x1f ;  /* 0x0c401f001e457f89 */ /* 0x000e6200000e0000 */
[----:B------:R-:W-:Y:S02]  /*b700*/  ISETP.GT.AND P3, PT, R14, 0x8, PT ;  /* 0x000000080e00780c */ /* 0x000fe40003f64270 */
[----:B------:R-:W-:Y:S02]  /*b710*/  FSEL R0, R25, -INF , P2 ;  /* 0xff80000019007808 */ /* 0x000fe40001000000 */
[----:B------:R-:W-:Y:S02]  /*b720*/  FSEL R25, R28, -INF , P3 ;  /* 0xff8000001c197808 */ /* 0x000fe40001800000 */
[----:B------:R-:W-:-:S02]  /*b730*/  ISETP.GT.AND P2, PT, R14, 0x10, PT ;  /* 0x000000100e00780c */ /* 0x000fc40003f44270 */
[----:B------:R-:W-:-:S04]  /*b740*/  ISETP.GT.AND P3, PT, R14, 0x29, PT ;  /* 0x000000290e00780c */ /* 0x000fc80003f64270 */
[----:B------:R-:W-:Y:S02]  /*b750*/  FSEL R79, R45, -INF , P3 ;  /* 0xff8000002d4f7808 */ /* 0x000fe40001800000 */
[----:B-1----:R-:W-:Y:S02]  /*b760*/  FMNMX.FTZ R34, R30, R69, !PT ;  /* 0x000000451e227209 */ /* 0x002fe40007810000 */
[----:B------:R-:W-:Y:S02]  /*b770*/  FSEL R69, R24, -INF , P1 ;  /* 0xff80000018457808 */ /* 0x000fe40000800000 */
[----:B------:R-:W-:Y:S01]  /*b780*/  ISETP.GT.AND P1, PT, R14, 0x9, PT ;  /* 0x000000090e00780c */ /* 0x000fe20003f24270 */
[----:B------:R-:W1:Y:S01]  /*b790*/  SHFL.BFLY PT, R13, R34, 0x1, 0x1f ;  /* 0x0c201f00220d7f89 */ /* 0x000e6200000e0000 */
[----:B------:R-:W-:Y:S02]  /*b7a0*/  FMNMX.FTZ R12, R69, R0, !PT ;  /* 0x00000000450c7209 */ /* 0x000fe40007810000 */
[----:B------:R-:W-:-:S02]  /*b7b0*/  FSEL R71, R29, -INF , P1 ;  /* 0xff8000001d477808 */ /* 0x000fc40000800000 */
[----:B------:R-:W-:Y:S02]  /*b7c0*/  FMNMX.FTZ R12, R25, R12, !PT ;  /* 0x0000000c190c7209 */ /* 0x000fe40007810000 */
[----:B------:R-:W-:Y:S02]  /*b7d0*/  ISETP.GT.AND P1, PT, R14, 0x11, PT ;  /* 0x000000110e00780c */ /* 0x000fe40003f24270 */
[----:B------:R-:W-:Y:S02]  /*b7e0*/  FSEL R29, R32, -INF , P2 ;  /* 0xff800000201d7808 */ /* 0x000fe40001000000 */
[----:B------:R-:W-:Y:S02]  /*b7f0*/  FMNMX.FTZ R12, R71, R12, !PT ;  /* 0x0000000c470c7209 */ /* 0x000fe40007810000 */
[----:B------:R-:W-:Y:S02]  /*b800*/  ISETP.GT.AND P2, PT, R14, 0x18, PT ;  /* 0x000000180e00780c */ /* 0x000fe40003f44270 */
[----:B------:R-:W-:-:S02]  /*b810*/  FSEL R33, R33, -INF , P1 ;  /* 0xff80000021217808 */ /* 0x000fc40000800000 */
[----:B------:R-:W-:Y:S02]  /*b820*/  FMNMX.FTZ R12, R29, R12, !PT ;  /* 0x0000000c1d0c7209 */ /* 0x000fe40007810000 */
[----:B------:R-:W-:Y:S02]  /*b830*/  ISETP.GT.AND P1, PT, R14, 0x19, PT ;  /* 0x000000190e00780c */ /* 0x000fe40003f24270 */
[----:B------:R-:W-:Y:S02]  /*b840*/  FSEL R73, R36, -INF , P2 ;  /* 0xff80000024497808 */ /* 0x000fe40001000000 */
[----:B------:R-:W-:Y:S02]  /*b850*/  FMNMX.FTZ R12, R33, R12, !PT ;  /* 0x0000000c210c7209 */ /* 0x000fe40007810000 */
[----:B------:R-:W-:Y:S02]  /*b860*/  ISETP.GT.AND P2, PT, R14, 0x20, PT ;  /* 0x000000200e00780c */ /* 0x000fe40003f44270 */
[----:B------:R-:W-:-:S02]  /*b870*/  FSEL R37, R37, -INF , P1 ;  /* 0xff80000025257808 */ /* 0x000fc40000800000 */
[----:B------:R-:W-:Y:S01]  /*b880*/  FMNMX.FTZ R24, R73, R12, !PT ;  /* 0x0000000c49187209 */ /* 0x000fe20007810000 */
[----:B------:R-:W-:Y:S01]  /*b890*/  IMAD.U32 R12, RZ, RZ, UR4 ;  /* 0x00000004ff0c7e24 */ /* 0x000fe2000f8e00ff */
[----:B------:R-:W-:Y:S02]  /*b8a0*/  ISETP.GT.AND P1, PT, R14, 0x21, PT ;  /* 0x000000210e00780c */ /* 0x000fe40003f24270 */
[----:B------:R-:W-:Y:S02]  /*b8b0*/  FSEL R75, R40, -INF , P2 ;  /* 0xff800000284b7808 */ /* 0x000fe40001000000 */
[----:B------:R-:W-:Y:S02]  /*b8c0*/  FMNMX.FTZ R24, R37, R24, !PT ;  /* 0x0000001825187209 */ /* 0x000fe40007810000 */
[----:B------:R-:W-:Y:S02]  /*b8d0*/  ISETP.GT.AND P2, PT, R14, 0x28, PT ;  /* 0x000000280e00780c */ /* 0x000fe40003f44270 */
[----:B------:R-:W-:-:S02]  /*b8e0*/  FSEL R41, R41, -INF , P1 ;  /* 0xff80000029297808 */ /* 0x000fc40000800000 */
[----:B------:R-:W-:Y:S02]  /*b8f0*/  FMNMX.FTZ R24, R75, R24, !PT ;  /* 0x000000184b187209 */ /* 0x000fe40007810000 */
[----:B------:R-:W-:Y:S02]  /*b900*/  FSEL R77, R44, -INF , P2 ;  /* 0xff8000002c4d7808 */ /* 0x000fe40001000000 */
[----:B------:R-:W-:Y:S02]  /*b910*/  FMNMX.FTZ R24, R41, R24, !PT ;  /* 0x0000001829187209 */ /* 0x000fe40007810000 */
[C---:B------:R-:W-:Y:S02]  /*b920*/  ISETP.GT.AND P1, PT, R14.reuse, 0x30, PT ;  /* 0x000000300e00780c */ /* 0x040fe40003f24270 */
[----:B------:R-:W-:Y:S02]  /*b930*/  FMNMX.FTZ R24, R77, R24, !PT ;  /* 0x000000184d187209 */ /* 0x000fe40007810000 */
[----:B------:R-:W-:-:S02]  /*b940*/  ISETP.GT.AND P2, PT, R14, 0x31, PT ;  /* 0x000000310e00780c */ /* 0x000fc40003f44270 */
[----:B------:R-:W-:Y:S02]  /*b950*/  FSEL R45, R48, -INF , P1 ;  /* 0xff800000302d7808 */ /* 0x000fe40000800000 */
[----:B------:R-:W-:Y:S02]  /*b960*/  FMNMX.FTZ R24, R79, R24, !PT ;  /* 0x000000184f187209 */ /* 0x000fe40007810000 */
[----:B------:R-:W-:Y:S02]  /*b970*/  ISETP.GT.AND P1, PT, R14, 0x38, PT ;  /* 0x000000380e00780c */ /* 0x000fe40003f24270 */
[----:B------:R-:W-:Y:S02]  /*b980*/  FSEL R49, R49, -INF , P2 ;  /* 0xff80000031317808 */ /* 0x000fe40001000000 */
[----:B------:R-:W-:Y:S02]  /*b990*/  FMNMX.FTZ R24, R45, R24, !PT ;  /* 0x000000182d187209 */ /* 0x000fe40007810000 */
[----:B-1----:R-:W-:-:S02]  /*b9a0*/  FMNMX.FTZ R13, R34, R13, !PT ;  /* 0x0000000d220d7209 */ /* 0x002fc40007810000 */
[----:B------:R-:W-:Y:S02]  /*b9b0*/  ISETP.GT.AND P2, PT, R14, 0x39, PT ;  /* 0x000000390e00780c */ /* 0x000fe40003f44270 */
[----:B------:R-:W-:Y:S01]  /*b9c0*/  FSEL R81, R52, -INF , P1 ;  /* 0xff80000034517808 */ /* 0x000fe20000800000 */
[----:B------:R-:W-:Y:S01]  /*b9d0*/  FMUL.FTZ R38, R13, R12 ;  /* 0x0000000c0d267220 */ /* 0x000fe20000410000 */
[----:B------:R-:W-:Y:S02]  /*b9e0*/  FMNMX.FTZ R24, R49, R24, !PT ;  /* 0x0000001831187209 */ /* 0x000fe40007810000 */
[----:B------:R-:W-:Y:S02]  /*b9f0*/  FSETP.NEU.FTZ.AND P4, PT, R13, -INF , PT ;  /* 0xff8000000d00780b */ /* 0x000fe40003f9d000 */
[----:B------:R-:W-:Y:S02]  /*ba00*/  FSEL R53, R53, -INF , P2 ;  /* 0xff80000035357808 */ /* 0x000fe40001000000 */
[----:B------:R-:W-:-:S02]  /*ba10*/  FMNMX.FTZ R24, R81, R24, !PT ;  /* 0x0000001851187209 */ /* 0x000fc40007810000 */
[----:B------:R-:W-:Y:S02]  /*ba20*/  FSEL R38, R38, RZ, P4 ;  /* 0x000000ff26267208 */ /* 0x000fe40002000000 */
[----:B------:R-:W-:-:S03]  /*ba30*/  FMNMX.FTZ R24, R53, R24, !PT ;  /* 0x0000001835187209 */ /* 0x000fc60007810000 */
        /* <DEDUP_REMOVED lines=14> */
[----:B------:R-:W-:Y:S08]  /*bb20*/  MUFU.EX2 R165, R165 ;  /* 0x000000a500a57308 */ /* 0x000ff00000000800 */
[----:B------:R-:W3:Y:S01]  /*bb30*/  MUFU.EX2 R30, R30 ;  /* 0x0000001e001e7308 */ /* 0x000ee20000000800 */
[----:B-1----:R-:W-:Y:S01]  /*bb40*/  FMNMX.FTZ R26, R24, R3, !PT ;  /* 0x00000003181a7209 */ /* 0x002fe20007810000 */
[-CC-:B------:R-:W-:Y:S01]  /*bb50*/  FFMA.FTZ R3, R67, R12.reuse, -R38.reuse ;  /* 0x0000000c43037223 */ /* 0x180fe20000010826 */
[----:B------:R-:W-:-:S05]  /*bb60*/  FFMA.FTZ R24, R65, R12, -R38 ;  /* 0x0000000c41187223 */ /* 0x000fca0000010826 */
[----:B------:R-:W1:Y:S01]  /*bb70*/  MUFU.EX2 R167, R167 ;  /* 0x000000a700a77308 */ /* 0x000e620000000800 */
[----:B------:R-:W4:Y:S07]  /*bb80*/  SHFL.BFLY PT, R27, R26, 0x1, 0x1f ;  /* 0x0c201f001a1b7f89 */ /* 0x000f2e00000e0000 */
[----:B------:R-:W0:Y:S01]  /*bb90*/  MUFU.EX2 R32, R32 ;  /* 0x0000002000207308 */ /* 0x000e220000000800 */
[----:B---3--:R-:W-:Y:S01]  /*bba0*/  FADD.FTZ R42, R165, R30 ;  /* 0x0000001ea52a7221 */ /* 0x008fe20000010000 */
[----:B------:R-:W-:-:S06]  /*bbb0*/  F2FP.BF16.F32.PACK_AB R165, R30, R165 ;  /* 0x000000a51ea5723e */ /* 0x000fcc00000010ff */
[----:B------:R-:W3:Y:S08]  /*bbc0*/  MUFU.EX2 R161, R161 ;  /* 0x000000a100a17308 */ /* 0x000ef00000000800 */
[----:B------:R-:W2:Y:S01]  /*bbd0*/  MUFU.EX2 R34, R34 ;  /* 0x0000002200227308 */ /* 0x000ea20000000800 */
[----:B----4-:R-:W-:Y:S01]  /*bbe0*/  FMNMX.FTZ R14, R26, R27, !PT ;  /* 0x0000001b1a0e7209 */ /* 0x010fe20007810000 */
[----:B------:R-:W-:-:S03]  /*bbf0*/  FFMA.FTZ R26, R47, R12, -R38 ;  /* 0x0000000c2f1a7223 */ /* 0x000fc60000010826 */
[C---:B------:R-:W-:Y:S01]  /*bc00*/  FSETP.NEU.FTZ.AND P1, PT, R14.reuse, -INF , PT ;  /* 0xff8000000e00780b */ /* 0x040fe20003f3d000 */
[----:B------:R-:W-:Y:S02]  /*bc10*/  FMUL.FTZ R31, R14, R12 ;  /* 0x0000000c0e1f7220 */ /* 0x000fe40000410000 */
[----:B------:R-:W4:Y:S03]  /*bc20*/  MUFU.EX2 R163, R163 ;  /* 0x000000a300a37308 */ /* 0x000f260000000800 */
        /* <DEDUP_REMOVED lines=11> */
[----:B-1----:R-:W-:Y:S01]  /*bce0*/  FADD.FTZ R45, R167, R42 ;  /* 0x0000002aa72d7221 */ /* 0x002fe20000010000 */
[-CC-:B------:R-:W-:Y:S01]  /*bcf0*/  FFMA.FTZ R156, R75, R12.reuse, -R38.reuse ;  /* 0x0000000c4b9c7223 */ /* 0x180fe20000010826 */
[-CC-:B------:R-:W-:Y:S01]  /*bd00*/  FFMA.FTZ R37, R41, R12.reuse, -R38.reuse ;  /* 0x0000000c29257223 */ /* 0x180fe20000010826 */
[----:B------:R-:W-:Y:S01]  /*bd10*/  FFMA.FTZ R41, R77, R12, -R38 ;  /* 0x0000000c4d297223 */ /* 0x000fe20000010826 */
[----:B------:R-:W1:Y:S01]  /*bd20*/  MUFU.EX2 R35, R35 ;  /* 0x0000002300237308 */ /* 0x000e620000000800 */
[----:B0-----:R-:W-:Y:S01]  /*bd30*/  FADD.FTZ R46, R32, R45 ;  /* 0x0000002d202e7221 */ /* 0x001fe20000010000 */
[----:B------:R-:W-:-:S02]  /*bd40*/  VIADD R42, R20, 0x28c40 ;  /* 0x00028c40142a7836 */ /* 0x000fc40000000000 */
[-C--:B------:R-:W-:Y:S01]  /*bd50*/  FFMA.FTZ R0, R79, R12.reuse, -R38 ;  /* 0x0000000c4f007223 */ /* 0x080fe20000010826 */
[----:B------:R-:W-:Y:S01]  /*bd60*/  F2FP.BF16.F32.PACK_AB R167, R32, R167 ;  /* 0x000000a720a7723e */ /* 0x000fe200000010ff */
[----:B---3--:R-:W-:Y:S01]  /*bd70*/  FADD.FTZ R45, R161, R46 ;  /* 0x0000002ea12d7221 */ /* 0x008fe20000010000 */
[-C--:B------:R-:W-:Y:S01]  /*bd80*/  FFMA.FTZ R49, R49, R12.reuse, -R38 ;  /* 0x0000000c31317223 */ /* 0x080fe20000010826 */
[----:B------:R-:W-:Y:S01]  /*bd90*/  PRMT R42, R187, 0x654, R42 ;  /* 0x00000654bb2a7816 */ /* 0x000fe2000000002a */
[----:B------:R-:W0:Y:S01]  /*bda0*/  MUFU.EX2 R166, R166 ;  /* 0x000000a600a67308 */ /* 0x000e220000000800 */
[C---:B--2---:R-:W-:Y:S01]  /*bdb0*/  FADD.FTZ R46, R34.reuse, R45 ;  /* 0x0000002d222e7221 */ /* 0x044fe20000010000 */
[-CC-:B------:R-:W-:Y:S01]  /*bdc0*/  FFMA.FTZ R81, R81, R12.reuse, -R38.reuse ;  /* 0x0000000c51517223 */ /* 0x180fe20000010826 */
[----:B------:R2:W-:Y:S01]  /*bdd0*/  SYNCS.ARRIVE.TRANS64.RED.A1T0 RZ, [R42+URZ], RZ ;  /* 0x000000ff2aff79a7 */ /* 0x0005e2000810043f */
[----:B------:R-:W-:Y:S01]  /*bde0*/  FFMA.FTZ R38, R53, R12, -R38 ;  /* 0x0000000c35267223 */ /* 0x000fe20000010826 */
[----:B----4-:R-:W-:Y:S01]  /*bdf0*/  FADD.FTZ R45, R163, R46 ;  /* 0x0000002ea32d7221 */ /* 0x010fe20000010000 */
[----:B------:R-:W-:-:S02]  /*be00*/  F2FP.BF16.F32.PACK_AB R161, R34, R161 ;  /* 0x000000a122a1723e */ /* 0x000fc400000010ff */
[----:B------:R-:W3:Y:S01]  /*be10*/  MUFU.EX2 R25, R25 ;  /* 0x0000001900197308 */ /* 0x000ee20000000800 */
[----:B-1----:R-:W-:Y:S01]  /*be20*/  FADD.FTZ R43, R164, R35 ;  /* 0x00000023a42b7221 */ /* 0x002fe20000010000 */
[----:B------:R-:W-:-:S06]  /*be30*/  F2FP.BF16.F32.PACK_AB R164, R35, R164 ;  /* 0x000000a423a4723e */ /* 0x000fcc00000010ff */
[----:B------:R-:W1:Y:S01]  /*be40*/  MUFU.EX2 R160, R160 ;  /* 0x000000a000a07308 */ /* 0x000e620000000800 */
[----:B0-----:R-:W-:-:S07]  /*be50*/  FADD.FTZ R44, R166, R43 ;  /* 0x0000002ba62c7221 */ /* 0x001fce0000010000 */
[----:B------:R-:W0:Y:S01]  /*be60*/  MUFU.EX2 R29, R29 ;  /* 0x0000001d001d7308 */ /* 0x000e220000000800 */
[C---:B---3--:R-:W-:Y:S01]  /*be70*/  FADD.FTZ R43, R25.reuse, R44 ;  /* 0x0000002c192b7221 */ /* 0x048fe20000010000 */
[----:B------:R-:W-:Y:S01]  /*be80*/  F2FP.BF16.F32.PACK_AB R166, R25, R166 ;  /* 0x000000a619a6723e */ /* 0x000fe200000010ff */
[----:B------:R-:W-:Y:S06]  /*be90*/  BAR.SYNC.DEFER_BLOCKING 0xf, 0x100 ;  /* 0x03c4000000007b1d */ /* 0x000fec0000010000 */
[----:B------:R-:W3:Y:S01]  /*bea0*/  MUFU.EX2 R162, R162 ;  /* 0x000000a200a27308 */ /* 0x000ee20000000800 */
[----:B-1----:R-:W-:-:S07]  /*beb0*/  FADD.FTZ R44, R160, R43 ;  /* 0x0000002ba02c7221 */ /* 0x002fce0000010000 */
[----:B------:R-:W1:Y:S01]  /*bec0*/  MUFU.EX2 R36, R36 ;  /* 0x0000002400247308 */ /* 0x000e620000000800 */
[C---:B0-----:R-:W-:Y:S01]  /*bed0*/  FADD.FTZ R43, R29.reuse, R44 ;  /* 0x0000002c1d2b7221 */ /* 0x041fe20000010000 */
[----:B------:R-:W-:-:S06]  /*bee0*/  F2FP.BF16.F32.PACK_AB R160, R29, R160 ;  /* 0x000000a01da0723e */ /* 0x000fcc00000010ff */
[----:B------:R-:W0:Y:S01]  /*bef0*/  MUFU.EX2 R33, R33 ;  /* 0x0000002100217308 */ /* 0x000e220000000800 */
[----:B---3--:R-:W-:Y:S01]  /*bf00*/  FADD.FTZ R32, R162, R43 ;  /* 0x0000002ba2207221 */ /* 0x008fe20000010000 */
[----:B------:R3:W-:Y:S06]  /*bf10*/  STSM.16.M88.4 [R201+0x26800], R164 ;  /* 0x026800a4c9007844 */ /* 0x0007ec0000000200 */
[----:B------:R-:W4:Y:S01]  /*bf20*/  MUFU.EX2 R157, R157 ;  /* 0x0000009d009d7308 */ /* 0x000f220000000800 */
[C---:B-1----:R-:W-:Y:S01]  /*bf30*/  FADD.FTZ R44, R36.reuse, R45 ;  /* 0x0000002d242c7221 */ /* 0x042fe20000010000 */
[----:B------:R-:W-:-:S06]  /*bf40*/  F2FP.BF16.F32.PACK_AB R163, R36, R163 ;  /* 0x000000a324a3723e */ /* 0x000fcc00000010ff */
[----:B------:R-:W1:Y:S01]  /*bf50*/  MUFU.EX2 R156, R156 ;  /* 0x0000009c009c7308 */ /* 0x000e620000000800 */
[C---:B0-----:R-:W-:Y:S01]  /*bf60*/  FADD.FTZ R45, R33.reuse, R32 ;  /* 0x00000020212d7221 */ /* 0x041fe20000010000 */
[----:B------:R-:W-:-:S05]  /*bf70*/  F2FP.BF16.F32.PACK_AB R162, R33, R162 ;  /* 0x000000a221a2723e */ /* 0x000fca00000010ff */
[----:B------:R3:W-:Y:S01]  /*bf80*/  STSM.16.M88.4 [R202], R160 ;  /* 0x000000a0ca007844 */ /* 0x0007e20000000200 */
[----:B------:R-:W0:Y:S01]  /*bf90*/  MUFU.EX2 R40, R40 ;  /* 0x0000002800287308 */ /* 0x000e220000000800 */
[----:B----4-:R-:W-:-:S07]  /*bfa0*/  FADD.FTZ R47, R157, R44 ;  /* 0x0000002c9d2f7221 */ /* 0x010fce0000010000 */
[----:B------:R-:W4:Y:S01]  /*bfb0*/  MUFU.EX2 R37, R37 ;  /* 0x0000002500257308 */ /* 0x000f220000000800 */
[----:B-1----:R-:W-:-:S07]  /*bfc0*/  FADD.FTZ R32, R156, R45 ;  /* 0x0000002d9c207221 */ /* 0x002fce0000010000 */
[----:B------:R-:W1:Y:S01]  /*bfd0*/  MUFU.EX2 R28, R28 ;  /* 0x0000001c001c7308 */ /* 0x000e620000000800 */
[C---:B0-----:R-:W-:Y:S01]  /*bfe0*/  FADD.FTZ R47, R40.reuse, R47 ;  /* 0x0000002f282f7221 */ /* 0x041fe20000010000 */
[----:B------:R-:W-:-:S06]  /*bff0*/  F2FP.BF16.F32.PACK_AB R157, R40, R157 ;  /* 0x0000009d289d723e */ /* 0x000fcc00000010ff */
[----:B------:R-:W0:Y:S01]  /*c000*/  MUFU.EX2 R41, R41 ;  /* 0x0000002900297308 */ /* 0x000e220000000800 */
[C---:B----4-:R-:W-:Y:S01]  /*c010*/  FADD.FTZ R32, R37.reuse, R32 ;  /* 0x0000002025207221 */ /* 0x050fe20000010000 */
[----:B------:R-:W-:-:S06]  /*c020*/  F2FP.BF16.F32.PACK_AB R156, R37, R156 ;  /* 0x0000009c259c723e */ /* 0x000fcc00000010ff */
[----:B------:R-:W4:Y:S01]  /*c030*/  MUFU.EX2 R3, R3 ;  /* 0x0000000300037308 */ /* 0x000f220000000800 */
[----:B-1----:R-:W-:-:S07]  /*c040*/  FADD.FTZ R34, R28, R47 ;  /* 0x0000002f1c227221 */ /* 0x002fce0000010000 */
[----:B------:R-:W1:Y:S01]  /*c050*/  MUFU.EX2 R0, R0 ;  /* 0x0000000000007308 */ /* 0x000e620000000800 */
[----:B0-----:R-:W-:-:S07]  /*c060*/  FADD.FTZ R25, R41, R32 ;  /* 0x0000002029197221 */ /* 0x001fce0000010000 */
[----:B------:R-:W-:Y:S01]  /*c070*/  MUFU.EX2 R24, R24 ;  /* 0x0000001800187308 */ /* 0x000fe20000000800 */
[C---:B----4-:R-:W-:Y:S01]  /*c080*/  F2FP.BF16.F32.PACK_AB R159, R3.reuse, R28 ;  /* 0x0000001c039f723e */ /* 0x050fe200000010ff */
[----:B------:R-:W-:-:S06]  /*c090*/  FADD.FTZ R3, R3, R34 ;  /* 0x0000002203037221 */ /* 0x000fcc0000010000 */
[----:B------:R-:W0:Y:S01]  /*c0a0*/  MUFU.EX2 R27, R51 ;  /* 0x00000033001b7308 */ /* 0x000e220000000800 */
[C---:B-1----:R-:W-:Y:S01]  /*c0b0*/  F2FP.BF16.F32.PACK_AB R158, R0.reuse, R41 ;  /* 0x00000029009e723e */ /* 0x042fe200000010ff */
[----:B------:R-:W-:-:S04]  /*c0c0*/  FADD.FTZ R0, R0, R25 ;  /* 0x0000001900007221 */ /* 0x000fc80000010000 */
[----:B------:R3:W-:Y:S02]  /*c0d0*/  STSM.16.M88.4 [R204], R156 ;  /* 0x0000009ccc007844 */ /* 0x0007e40000000200 */
[----:B------:R-:W-:Y:S08]  /*c0e0*/  MUFU.EX2 R39, R39 ;  /* 0x0000002700277308 */ /* 0x000ff00000000800 */
[----:B--2---:R-:W1:Y:S01]  /*c0f0*/  MUFU.EX2 R42, R49 ;  /* 0x00000031002a7308 */ /* 0x004e620000000800 */
[----:B0-----:R-:W-:Y:S01]  /*c100*/  F2FP.BF16.F32.PACK_AB R153, R27, R24 ;  /* 0x000000181b99723e */ /* 0x001fe200000010ff */
[----:B------:R-:W-:-:S04]  /*c110*/  FADD.FTZ R24, R24, R3 ;  /* 0x0000000318187221 */ /* 0x000fc80000010000 */
[----:B------:R-:W-:Y:S02]  /*c120*/  FADD.FTZ R27, R27, R24 ;  /* 0x000000181b1b7221 */ /* 0x000fe40000010000 */
[----:B------:R-:W-:Y:S08]  /*c130*/  MUFU.EX2 R26, R26 ;  /* 0x0000001a001a7308 */ /* 0x000ff00000000800 */
[----:B------:R-:W0:Y:S01]  /*c140*/  MUFU.EX2 R31, R55 ;  /* 0x00000037001f7308 */ /* 0x000e220000000800 */
[----:B-1---5:R-:W-:Y:S01]  /*c150*/  F2FP.BF16.F32.PACK_AB R152, R42, R39 ;  /* 0x000000272a98723e */ /* 0x022fe200000010ff */
[----:B------:R-:W-:-:S04]  /*c160*/  FADD.FTZ R39, R39, R0 ;  /* 0x0000000027277221 */ /* 0x000fc80000010000 */
[----:B------:R-:W-:Y:S02]  /*c170*/  FADD.FTZ R39, R42, R39 ;  /* 0x000000272a277221 */ /* 0x000fe40000010000 */
[----:B------:R-:W1:Y:S08]  /*c180*/  MUFU.EX2 R30, R81 ;  /* 0x00000051001e7308 */ /* 0x000e700000000800 */
[----:B------:R-:W2:Y:S01]  /*c190*/  MUFU.EX2 R43, R38 ;  /* 0x00000026002b7308 */ /* 0x000ea20000000800 */
[----:B0-----:R-:W-:Y:S01]  /*c1a0*/  F2FP.BF16.F32.PACK_AB R155, R31, R26 ;  /* 0x0000001a1f9b723e */ /* 0x001fe200000010ff */
[----:B------:R-:W-:-:S04]  /*c1b0*/  FADD.FTZ R26, R26, R27 ;  /* 0x0000001b1a1a7221 */ /* 0x000fc80000010000 */
[----:B------:R-:W-:Y:S01]  /*c1c0*/  FADD.FTZ R3, R31, R26 ;  /* 0x0000001a1f037221 */ /* 0x000fe20000010000 */
[----:B-1----:R-:W-:Y:S01]  /*c1d0*/  FADD.FTZ R0, R30, R39 ;  /* 0x000000271e007221 */ /* 0x002fe20000010000 */
[----:B--2---:R-:W-:-:S03]  /*c1e0*/  F2FP.BF16.F32.PACK_AB R154, R43, R30 ;  /* 0x0000001e2b9a723e */ /* 0x004fc600000010ff */
[----:B------:R-:W-:Y:S02]  /*c1f0*/  FADD.FTZ R0, R43, R0 ;  /* 0x000000002b007221 */ /* 0x000fe40000010000 */
[----:B------:R3:W-:Y:S01]  /*c200*/  STSM.16.M88.4 [R203], R152 ;  /* 0x00000098cb007844 */ /* 0x0007e20000000200 */
[----:B------:R-:W-:Y:S05]  /*c210*/  @!P0 BRA `(.L_x_4599) ;  /* 0x0000000000048947 */ /* 0x000fea0003800000 */
[----:B------:R-:W-:Y:S01]  /*c220*/  BPT.TRAP 0x1 ;  /* 0x000000040000795c */ /* 0x000fe20000300000 */
.L_x_4599:
[----:B------:R0:W1:Y:S01]  /*c230*/  SYNCS.PHASECHK.TRANS64.TRYWAIT P1, [R20+URZ+0x28c50], R21 ;  /* 0x028c5015140075a7 */ /* 0x000062000802017f */
[----:B------:R-:W-:Y:S05]  /*c240*/  @!P0 BRA `(.L_x_4600) ;  /* 0x0000000000048947 */ /* 0x000fea0003800000 */
[----:B------:R-:W-:Y:S01]  /*c250*/  BPT.TRAP 0x1 ;  /* 0x000000040000795c */ /* 0x000fe20000300000 */
.L_x_4600:
[----:B------:R-:W-:Y:S01]  /*c260*/  ULDC UR38, c[0x0][0x988] ;  /* 0x0002620000267ab9 */ /* 0x000fe20000000800 */
[----:B------:R-:W-:Y:S01]  /*c270*/  ULDC UR40, c[0x0][0x988] ;  /* 0x0002620000287ab9 */ /* 0x000fe20000000800 */
[----:B------:R-:W-:Y:S01]  /*c280*/  BSSY B0, `(.L_x_4601) ;  /* 0x0000006000007945 */ /* 0x000fe20003800000 */
[----:B------:R-:W-:Y:S02]  /*c290*/  IMAD R28, R17, 0x1000, R195 ;  /* 0x00001000111c7824 */ /* 0x000fe400078e02c3 */
[----:B------:R-:W-:Y:S01]  /*c2a0*/  IMAD.MOV.U32 R29, RZ, RZ, 0x40000040 ;  /* 0x40000040ff1d7424 */ /* 0x000fe200078e00ff */
[----:B-1----:R-:W-:Y:S06]  /*c2b0*/  @P1 BRA `(.L_x_4602) ;  /* 0x0000000000081947 */ /* 0x002fec0003800000 */
[----:B------:R-:W1:Y:S02]  /*c2c0*/  SYNCS.PHASECHK.TRANS64.TRYWAIT P1, [R20+URZ+0x28c50], R21 ;  /* 0x028c5015140075a7 */ /* 0x000e64000802017f */
[----:B-1----:R-:W-:Y:S05]  /*c2d0*/  @!P1 BRA `(.L_x_4603) ;  /* 0x0000012800b89947 */ /* 0x002fea0003800000 */
.L_x_4602:
[----:B------:R-:W-:Y:S05]  /*c2e0*/  BSYNC B0 ;  /* 0x0000000000007941 */ /* 0x000fea0003800000 */
.L_x_4601:
        /* <DEDUP_REMOVED lines=39> */
.L_x_4604:
[----:B01----:R-:W0:Y:S01]  /*c560*/  LDC R21, c[0x0][0x448] ;  /* 0x00011200ff157b82 */ /* 0x003e220000000800 */
[----:B------:R-:W-:Y:S01]  /*c570*/  VIADD R20, R20, 0x28c60 ;  /* 0x00028c6014147836 */ /* 0x000fe20000000000 */
[----:B------:R-:W-:Y:S01]  /*c580*/  BSSY B1, `(.L_x_4605) ;  /* 0x0000216000017945 */ /* 0x000fe20003800000 */
[----:B---3--:R-:W-:Y:S02]  /*c590*/  IMAD.MOV.U32 R152, RZ, RZ, R199 ;  /* 0x000000ffff987224 */ /* 0x008fe400078e00c7 */
[----:B------:R-:W-:Y:S01]  /*c5a0*/  VIADD R209, R209, 0xfffffffe ;  /* 0xfffffffed1d17836 */ /* 0x000fe20000000000 */
[----:B------:R-:W-:-:S04]  /*c5b0*/  PRMT R20, R187, 0x654, R20 ;  /* 0x00000654bb147816 */ /* 0x000fc80000000014 */
[----:B------:R1:W-:Y:S01]  /*c5c0*/  SYNCS.ARRIVE.TRANS64.RED.A1T0 RZ, [R20+URZ], RZ ;  /* 0x000000ff14ff79a7 */ /* 0x0003e2000810043f */
[----:B0-----:R-:W-:-:S13]  /*c5d0*/  ISETP.NE.AND P1, PT, R21, 0x1, PT ;  /* 0x000000011500780c */ /* 0x001fda0003f25270 */
[----:B------:R-:W0:Y:S08]  /*c5e0*/  @P1 LDC R21, c[0x0][0x44c] ;  /* 0x00011300ff151b82 */ /* 0x000e300000000800 */
[----:B-1----:R-:W1:Y:S01]  /*c5f0*/  @P1 LDC R20, c[0x0][0x450] ;  /* 0x00011400ff141b82 */ /* 0x002e620000000800 */
[----:B0-----:R-:W-:-:S05]  /*c600*/  @P1 IMAD.HI.U32 R21, R199, R21, RZ ;  /* 0x00000015c7151227 */ /* 0x001fca00078e00ff */
[----:B-1----:R-:W-:-:S04]  /*c610*/  @P1 SHF.R.U32.HI R152, RZ, R20, R21 ;  /* 0x00000014ff981219 */ /* 0x002fc80000011615 */
[----:B------:R-:W-:-:S04]  /*c620*/  IADD3 R20, R152, R200, -R198 ;  /* 0x000000c898147210 */ /* 0x000fc80007ffe8c6 */
        /* <DEDUP_REMOVED lines=10> */
[----:B------:R-:W-:-:S07]  /*c6d0*/  IMAD.MOV.U32 R220, RZ, RZ, R17 ;  /* 0x000000ffffdc7224 */ /* 0x000fce00078e0011 */
.L_x_4620:
[----:B------:R-:W-:-:S05]  /*c6e0*/  VIADD R17, R220, 0x1 ;  /* 0x00000001dc117836 */ /* 0x000fca0000000000 */
[----:B------:R-:W-:-:S04]  /*c6f0*/  ISETP.NE.AND P1, PT, R17, 0x2, PT ;  /* 0x000000021100780c */ /* 0x000fc80003f25270 */
[----:B------:R-:W-:Y:S02]  /*c700*/  SEL R12, RZ, 0x1, P1 ;  /* 0x00000001ff0c7807 */ /* 0x000fe40000800000 */
[----:B------:R-:W-:Y:S02]  /*c710*/  SEL R17, R17, RZ, P1 ;  /* 0x000000ff11117207 */ /* 0x000fe40000800000 */
[----:B------:R-:W-:Y:S01]  /*c720*/  LOP3.LUT R22, R22, R12, RZ, 0x3c, !PT ;  /* 0x0000000c16167212 */ /* 0x000fe200078e3cff */
[----:B0-----:R-:W-:Y:S06]  /*c730*/  @!P0 BRA `(.L_x_4608) ;  /* 0x0000000000048947 */ /* 0x001fec0003800000 */
[----:B------:R-:W-:Y:S01]  /*c740*/  BPT.TRAP 0x1 ;  /* 0x000000040000795c */ /* 0x000fe20000300000 */
.L_x_4608:
[----:B------:R-:W-:Y:S01]  /*c750*/  IMAD R209, R17, 0x8, R2 ;  /* 0x0000000811d17824 */ /* 0x000fe200078e0202 */
[----:B------:R-:W-:-:S04]  /*c760*/  SHF.L.U32 R213, R22, 0x1f, RZ ;  /* 0x0000001f16d57819 */ /* 0x000fc800000006ff */
[----:B------:R0:W1:Y:S01]  /*c770*/  SYNCS.PHASECHK.TRANS64.TRYWAIT P1, [R209+URZ+0x28c30], R213 ;  /* 0x028c30d5d10075a7 */ /* 0x000062000802017f */
[----:B------:R-:W-:Y:S05]  /*c780*/  @!P0 BRA `(.L_x_4609) ;  /* 0x0000000000048947 */ /* 0x000fea0003800000 */
[----:B------:R-:W-:Y:S01]  /*c790*/  BPT.TRAP 0x1 ;  /* 0x000000040000795c */ /* 0x000fe20000300000 */
.L_x_4609:
[----:B------:R-:W-:Y:S01]  /*c7a0*/  BSSY B2, `(.L_x_4610) ;  /* 0x0000006000027945 */ /* 0x000fe20003800000 */
[----:B------:R-:W-:Y:S02]  /*c7b0*/  IMAD R154, R17, 0x200, R15 ;  /* 0x00000200119a7824 */ /* 0x000fe400078e020f */
[----:B------:R-:W-:Y:S01]  /*c7c0*/  IMAD.MOV.U32 R155, RZ, RZ, 0x40000040 ;  /* 0x40000040ff9b7424 */ /* 0x000fe200078e00ff */
[----:B-1----:R-:W-:Y:S06]  /*c7d0*/  @P1 BRA `(.L_x_4611) ;  /* 0x0000000000081947 */ /* 0x002fec0003800000 */
[----:B------:R-:W1:Y:S02]  /*c7e0*/  SYNCS.PHASECHK.TRANS64.TRYWAIT P1, [R209+URZ+0x28c30], R213 ;  /* 0x028c30d5d10075a7 */ /* 0x000e64000802017f */
[----:B-1----:R-:W-:Y:S05]  /*c7f0*/  @!P1 BRA `(.L_x_4612) ;  /* 0x0000012400849947 */ /* 0x002fea0003800000 */
.L_x_4611:
[----:B------:R-:W-:Y:S05]  /*c800*/  BSYNC B2 ;  /* 0x0000000000027941 */ /* 0x000fea0003800000 */
.L_x_4610:
        /* <DEDUP_REMOVED lines=36> */
.L_x_4613:
[----:B------:R-:W2:Y:S01]  /*ca50*/  LDC R12, c[0x0][0x448] ;  /* 0x00011200ff0c7b82 */ /* 0x000ea20000000800 */
[----:B------:R-:W-:-:S04]  /*ca60*/  LOP3.LUT R16, R16, 0xffffdfff, RZ, 0xc0, !PT ;  /* 0xffffdfff10107812 */ /* 0x000fc800078ec0ff */
[----:B------:R-:W-:-:S04]  /*ca70*/  @P0 LOP3.LUT R16, R16, 0x2000, RZ, 0xfc, !PT ;  /* 0x0000200010100812 */ /* 0x000fc800078efcff */
[----:B------:R-:W-:Y:S02]  /*ca80*/  LOP3.LUT R16, R16, 0xffffbfff, RZ, 0xc0, !PT ;  /* 0xffffbfff10107812 */ /* 0x000fe400078ec0ff */
[----:B--2---:R-:W-:Y:S01]  /*ca90*/  ISETP.NE.AND P1, PT, R12, 0x1, PT ;  /* 0x000000010c00780c */ /* 0x004fe20003f25270 */
[----:B------:R-:W-:-:S12]  /*caa0*/  IMAD.IADD R12, R208, 0x1, R199 ;  /* 0x00000001d00c7824 */ /* 0x000fd800078e02c7 */
[----:B------:R-:W2:Y:S08]  /*cab0*/  @P1 LDC R14, c[0x0][0x44c] ;  /* 0x00011300ff0e1b82 */ /* 0x000eb00000000800 */
[----:B------:R-:W3:Y:S01]  /*cac0*/  @P1 LDC R13, c[0x0][0x450] ;  /* 0x00011400ff0d1b82 */ /* 0x000ee20000000800 */
[----:B--2---:R-:W-:-:S05]  /*cad0*/  @P1 IMAD.HI.U32 R14, R12, R14, RZ ;  /* 0x0000000e0c0e1227 */ /* 0x004fca00078e00ff */
[----:B---3--:R-:W-:Y:S01]  /*cae0*/  @P1 SHF.R.U32.HI R12, RZ, R13, R14 ;  /* 0x0000000dff0c1219 */ /* 0x008fe2000001160e */
[----:B------:R-:W-:-:S04]  /*caf0*/  IMAD.MOV.U32 R13, RZ, RZ, -0x40 ;  /* 0xffffffc0ff0d7424 */ /* 0x000fc800078e00ff */
[----:B------:R-:W2:Y:S01]  /*cb00*/  SHFL.IDX PT, R14, R12, RZ, 0x1c1f ;  /* 0x001c1fff0c0e7589 */ /* 0x000ea200000e0000 */
[----:B------:R-:W-:-:S03]  /*cb10*/  IMAD R13, R21, R13, 0x1 ;  /* 0x00000001150d7424 */ /* 0x000fc600078e020d */
[----:B------:R-:W3:Y:S02]  /*cb20*/  SHFL.IDX PT, R12, R12, 0x1, 0x1c1f ;  /* 0x003c1f000c0c7f89 */ /* 0x000ee400000e0000 */
[----:B------:R-:W-:-:S05]  /*cb30*/  IADD3 R13, R200, R13, -R207 ;  /* 0x0000000dc80d7210 */ /* 0x000fca0007ffe8cf */
[----:B------:R-:W-:-:S04]  /*cb40*/  IMAD.IADD R13, R13, 0x1, -R198 ;  /* 0x000000010d0d7824 */ /* 0x000fc800078e0ac6 */
[C---:B--2---:R-:W-:Y:S02]  /*cb50*/  IMAD.IADD R14, R13.reuse, 0x1, R14 ;  /* 0x000000010d0e7824 */ /* 0x044fe400078e020e */
[----:B---3--:R-:W-:-:S03]  /*cb60*/  IMAD.IADD R12, R13, 0x1, R12 ;  /* 0x000000010d0c7824 */ /* 0x008fc600078e020c */
[C---:B------:R-:W-:Y:S02]  /*cb70*/  ISETP.GT.AND P3, PT, R14.reuse, RZ, PT ;  /* 0x000000ff0e00720c */ /* 0x040fe40003f64270 */
[C---:B------:R-:W-:Y:S02]  /*cb80*/  ISETP.GT.AND P2, PT, R14.reuse, 0x1, PT ;  /* 0x000000010e00780c */ /* 0x040fe40003f44270 */
[----:B------:R-:W-:Y:S02]  /*cb90*/  ISETP.GT.AND P1, PT, R14, 0x8, PT ;  /* 0x000000080e00780c */ /* 0x000fe40003f24270 */
[----:B------:R-:W-:Y:S02]  /*cba0*/  FSEL R152, R152, -INF , P3 ;  /* 0xff80000098987808 */ /* 0x000fe40001800000 */
[----:B------:R-:W-:Y:S02]  /*cbb0*/  FSEL R222, R153, -INF , P2 ;  /* 0xff80000099de7808 */ /* 0x000fe40001000000 */
[----:B------:R-:W-:-:S02]  /*cbc0*/  FSEL R156, R156, -INF , P1 ;  /* 0xff8000009c9c7808 */ /* 0x000fc40000800000 */
[C---:B------:R-:W-:Y:S02]  /*cbd0*/  ISETP.GT.AND P5, PT, R14.reuse, 0x9, PT ;  /* 0x000000090e00780c */ /* 0x040fe40003fa4270 */
[C---:B------:R-:W-:Y:S02]  /*cbe0*/  ISETP.GT.AND P4, PT, R14.reuse, 0x10, PT ;  /* 0x000000100e00780c */ /* 0x040fe40003f84270 */
[C---:B------:R-:W-:Y:S02]  /*cbf0*/  ISETP.GT.AND P3, PT, R14.reuse, 0x11, PT ;  /* 0x000000110e00780c */ /* 0x040fe40003f64270 */
[----:B------:R-:W-:Y:S02]  /*cc00*/  ISETP.GT.AND P2, PT, R14, 0x18, PT ;  /* 0x000000180e00780c */ /* 0x000fe40003f44270 */
[----:B------:R-:W-:Y:S02]  /*cc10*/  ISETP.GT.AND P1, PT, R12, RZ, PT ;  /* 0x000000ff0c00720c */ /* 0x000fe40003f24270 */
[----:B------:R-:W-:-:S02]  /*cc20*/  FSEL R157, R157, -INF , P5 ;  /* 0xff8000009d9d7808 */ /* 0x000fc40002800000 */
[----:B------:R-:W-:Y:S02]  /*cc30*/  FSEL R160, R160, -INF , P4 ;  /* 0xff800000a0a07808 */ /* 0x000fe40002000000 */
[----:B------:R-:W-:Y:S02]  /*cc40*/  FSEL R161, R161, -INF , P3 ;  /* 0xff800000a1a17808 */ /* 0x000fe40001800000 */
[----:B------:R-:W-:Y:S02]  /*cc50*/  FSEL R164, R164, -INF , P2 ;  /* 0xff800000a4a47808 */ /* 0x000fe40001000000 */
[----:B------:R-:W-:Y:S02]  /*cc60*/  FSEL R154, R154, -INF , P1 ;  /* 0xff8000009a9a7808 */ /* 0x000fe40000800000 */
[C---:B------:R-:W-:Y:S02]  /*cc70*/  ISETP.GT.AND P5, PT, R12.reuse, 0x1, PT ;  /* 0x000000010c00780c */ /* 0x040fe40003fa4270 */
[----:B------:R-:W-:-:S02]  /*cc80*/  ISETP.GT.AND P4, PT, R12, 0x8, PT ;  /* 0x000000080c00780c */ /* 0x000fc40003f84270 */
[C---:B------:R-:W-:Y:S02]  /*cc90*/  ISETP.GT.AND P3, PT, R12.reuse, 0x9, PT ;  /* 0x000000090c00780c */ /* 0x040fe40003f64270 */
[C---:B------:R-:W-:Y:S02]  /*cca0*/  ISETP.GT.AND P2, PT, R12.reuse, 0x10, PT ;  /* 0x000000100c00780c */ /* 0x040fe40003f44270 */
[----:B------:R-:W-:Y:S02]  /*ccb0*/  ISETP.GT.AND P1, PT, R12, 0x11, PT ;  /* 0x000000110c00780c */ /* 0x000fe40003f24270 */
[----:B------:R-:W-:Y:S02]  /*ccc0*/  FSEL R155, R155, -INF , P5 ;  /* 0xff8000009b9b7808 */ /* 0x000fe40002800000 */
[----:B------:R-:W-:Y:S02]  /*ccd0*/  FSEL R158, R158, -INF , P4 ;  /* 0xff8000009e9e7808 */ /* 0x000fe40002000000 */
[----:B------:R-:W-:-:S02]  /*cce0*/  FSEL R159, R159, -INF , P3 ;  /* 0xff8000009f9f7808 */ /* 0x000fc40001800000 */
[----:B------:R-:W-:Y:S02]  /*ccf0*/  FSEL R162, R162, -INF , P2 ;  /* 0xff800000a2a27808 */ /* 0x000fe40001000000 */
[----:B------:R-:W-:Y:S02]  /*cd00*/  FSEL R163, R163, -INF , P1 ;  /* 0xff800000a3a37808 */ /* 0x000fe40000800000 */
[C---:B------:R-:W-:Y:S02]  /*cd10*/  ISETP.GT.AND P5, PT, R12.reuse, 0x18, PT ;  /* 0x000000180c00780c */ /* 0x040fe40003fa4270 */
[C---:B------:R-:W-:Y:S02]  /*cd20*/  ISETP.GT.AND P4, PT, R12.reuse, 0x19, PT ;  /* 0x000000190c00780c */ /* 0x040fe40003f84270 */
[C---:B------:R-:W-:Y:S02]  /*cd30*/  ISETP.GT.AND P3, PT, R12.reuse, 0x20, PT ;  /* 0x000000200c00780c */ /* 0x040fe40003f64270 */
[----:B------:R-:W-:-:S02]  /*cd40*/  ISETP.GT.AND P2, PT, R12, 0x21, PT ;  /* 0x000000210c00780c */ /* 0x000fc40003f44270 */
[----:B------:R-:W-:Y:S02]  /*cd50*/  ISETP.GT.AND P1, PT, R12, 0x28, PT ;  /* 0x000000280c00780c */ /* 0x000fe40003f24270 */
[----:B------:R-:W-:Y:S02]  /*cd60*/  FSEL R166, R166, -INF , P5 ;  /* 0xff800000a6a67808 */ /* 0x000fe40002800000 */
[----:B------:R-:W-:Y:S02]  /*cd70*/  FSEL R167, R167, -INF , P4 ;  /* 0xff800000a7a77808 */ /* 0x000fe40002000000 */
[----:B------:R-:W-:Y:S02]  /*cd80*/  FSEL R170, R170, -INF , P3 ;  /* 0xff800000aaaa7808 */ /* 0x000fe40001800000 */
[----:B------:R-:W-:Y:S02]  /*cd90*/  FSEL R171, R171, -INF , P2 ;  /* 0xff800000abab7808 */ /* 0x000fe40001000000 */
[----:B------:R-:W-:-:S02]  /*cda0*/  FSEL R174, R174, -INF , P1 ;  /* 0xff800000aeae7808 */ /* 0x000fc40000800000 */
[C---:B------:R-:W-:Y:S02]  /*cdb0*/  ISETP.GT.AND P5, PT, R12.reuse, 0x29, PT ;  /* 0x000000290c00780c */ /* 0x040fe40003fa4270 */
[C---:B------:R-:W-:Y:S02]  /*cdc0*/  ISETP.GT.AND P4, PT, R12.reuse, 0x30, PT ;  /* 0x000000300c00780c */ /* 0x040fe40003f84270 */
[C---:B------:R-:W-:Y:S02]  /*cdd0*/  ISETP.GT.AND P3, PT, R12.reuse, 0x31, PT ;  /* 0x000000310c00780c */ /* 0x040fe40003f64270 */
[C---:B------:R-:W-:Y:S02]  /*cde0*/  ISETP.GT.AND P2, PT, R12.reuse, 0x38, PT ;  /* 0x000000380c00780c */ /* 0x040fe40003f44270 */
[----:B------:R-:W-:Y:S02]  /*cdf0*/  ISETP.GT.AND P1, PT, R12, 0x39, PT ;  /* 0x000000390c00780c */ /* 0x000fe40003f24270 */
        /* <DEDUP_REMOVED lines=10> */
[----:B------:R-:W-:Y:S02]  /*cea0*/  FMNMX.FTZ R12, R163, R12, !PT ;  /* 0x0000000ca30c7209 */ /* 0x000fe40007810000 */
[----:B------:R-:W-:Y:S02]  /*ceb0*/  ISETP.GT.AND P0, PT, R14, 0x21, PT ;  /* 0x000000210e00780c */ /* 0x000fe40003f04270 */
[----:B------:R-:W-:-:S02]  /*cec0*/  FMNMX.FTZ R12, R166, R12, !PT ;  /* 0x0000000ca60c7209 */ /* 0x000fc40007810000 */
[C---:B------:R-:W-:Y:S02]  /*ced0*/  ISETP.GT.AND P1, PT, R14.reuse, 0x29, PT ;  /* 0x000000290e00780c */ /* 0x040fe40003f24270 */
[----:B------:R-:W-:Y:S02]  /*cee0*/  FMNMX.FTZ R12, R167, R12, !PT ;  /* 0x0000000ca70c7209 */ /* 0x000fe40007810000 */
[----:B------:R-:W-:Y:S02]  /*cef0*/  ISETP.GT.AND P2, PT, R14, 0x30, PT ;  /* 0x000000300e00780c */ /* 0x000fe40003f44270 */
[----:B------:R-:W-:Y:S02]  /*cf00*/  FMNMX.FTZ R12, R170, R12, !PT ;  /* 0x0000000caa0c7209 */ /* 0x000fe40007810000 */
[----:B------:R-:W-:Y:S02]  /*cf10*/  ISETP.GT.AND P3, PT, R14, 0x31, PT ;  /* 0x000000310e00780c */ /* 0x000fe40003f64270 */
[----:B------:R-:W-:-:S02]  /*cf20*/  FMNMX.FTZ R12, R171, R12, !PT ;  /* 0x0000000cab0c7209 */ /* 0x000fc40007810000 */
[----:B------:R-:W-:Y:S02]  /*cf30*/  @P0 LOP3.LUT R16, R16, 0x4000, RZ, 0xfc, !PT ;  /* 0x0000400010100812 */ /* 0x000fe400078efcff */
[----:B------:R-:W-:Y:S02]  /*cf40*/  FMNMX.FTZ R12, R174, R12, !PT ;  /* 0x0000000cae0c7209 */ /* 0x000fe40007810000 */
[----:B------:R-:W-:Y:S02]  /*cf50*/  LOP3.LUT R16, R16, 0xffff7fff, RZ, 0xc0, !PT ;  /* 0xffff7fff10107812 */ /* 0x000fe400078ec0ff */
[----:B------:R-:W-:Y:S02]  /*cf60*/  FMNMX.FTZ R12, R175, R12, !PT ;  /* 0x0000000caf0c7209 */ /* 0x000fe40007810000 */
[----:B------:R-:W-:Y:S02]  /*cf70*/  @P1 LOP3.LUT R16, R16, 0x8000, RZ, 0xfc, !PT ;  /* 0x0000800010101812 */ /* 0x000fe400078efcff */
[----:B------:R-:W-:-:S02]  /*cf80*/  FMNMX.FTZ R12, R178, R12, !PT ;  /* 0x0000000cb20c7209 */ /* 0x000fc40007810000 */
[C---:B------:R-:W-:Y:S02]  /*cf90*/  ISETP.GT.AND P4, PT, R14.reuse, 0x38, PT ;  /* 0x000000380e00780c */ /* 0x040fe40003f84270 */
[----:B------:R-:W-:Y:S02]  /*cfa0*/  FMNMX.FTZ R12, R179, R12, !PT ;  /* 0x0000000cb30c7209 */ /* 0x000fe40007810000 */
[----:B------:R-:W-:Y:S02]  /*cfb0*/  ISETP.GT.AND P5, PT, R14, 0x39, PT ;  /* 0x000000390e00780c */ /* 0x000fe40003fa4270 */
[----:B------:R-:W-:Y:S02]  /*cfc0*/  FMNMX.FTZ R12, R182, R12, !PT ;  /* 0x0000000cb60c7209 */ /* 0x000fe40007810000 */
[----:B------:R-:W-:Y:S02]  /*cfd0*/  ISETP.GT.AND P1, PT, R14, 0x19, PT ;  /* 0x000000190e00780c */ /* 0x000fe40003f24270 */
[----:B------:R-:W-:-:S02]  /*cfe0*/  FMNMX.FTZ R12, R183, R12, !PT ;  /* 0x0000000cb70c7209 */ /* 0x000fc40007810000 */
[----:B------:R-:W-:Y:S02]  /*cff0*/  ISETP.GT.AND P0, PT, R14, 0x20, PT ;  /* 0x000000200e00780c */ /* 0x000fe40003f04270 */
[----:B------:R-:W-:Y:S01]  /*d000*/  FSEL R165, R165, -INF , P1 ;  /* 0xff800000a5a57808 */ /* 0x000fe20000800000 */
[----:B------:R-:W2:Y:S01]  /*d010*/  SHFL.BFLY PT, R13, R12, 0x2, 0x1f ;  /* 0x0c401f000c0d7f89 */ /* 0x000ea200000e0000 */
[----:B------:R-:W-:Y:S02]  /*d020*/  FSEL R168, R168, -INF , P0 ;  /* 0xff800000a8a87808 */ /* 0x000fe40000000000 */
[C---:B------:R-:W-:Y:S02]  /*d030*/  LOP3.LUT P0, RZ, R16.reuse, 0x4000, RZ, 0xc0, !PT ;  /* 0x0000400010ff7812 */ /* 0x040fe4000780c0ff */
[----:B------:R-:W-:Y:S02]  /*d040*/  LOP3.LUT P1, RZ, R16, 0x8000, RZ, 0xc0, !PT ;  /* 0x0000800010ff7812 */ /* 0x000fe4000782c0ff */
[----:B------:R-:W-:-:S02]  /*d050*/  FSEL R169, R169, -INF , P0 ;  /* 0xff800000a9a97808 */ /* 0x000fc40000000000 */
[----:B------:R-:W-:Y:S02]  /*d060*/  FSEL R176, R176, -INF , P2 ;  /* 0xff800000b0b07808 */ /* 0x000fe40001000000 */
[----:B------:R-:W-:Y:S02]  /*d070*/  FSEL R177, R177, -INF , P3 ;  /* 0xff800000b1b17808 */ /* 0x000fe40001800000 */
[----:B------:R-:W-:Y:S02]  /*d080*/  FSEL R180, R180, -INF , P4 ;  /* 0xff800000b4b47808 */ /* 0x000fe40002000000 */
[----:B------:R-:W-:Y:S02]  /*d090*/  FSEL R181, R181, -INF , P5 ;  /* 0xff800000b5b57808 */ /* 0x000fe40002800000 */
[----:B------:R-:W-:Y:S02]  /*d0a0*/  LOP3.LUT P0, RZ, R16, 0x2000, RZ, 0xc0, !PT ;  /* 0x0000200010ff7812 */ /* 0x000fe4000780c0ff */
[----:B--2---:R-:W-:-:S05]  /*d0b0*/  FMNMX.FTZ R13, R12, R13, !PT ;  /* 0x0000000d0c0d7209 */ /* 0x004fca0007810000 */
[----:B------:R-:W2:Y:S02]  /*d0c0*/  SHFL.BFLY PT, R12, R13, 0x1, 0x1f ;  /* 0x0c201f000d0c7f89 */ /* 0x000ea400000e0000 */
[----:B--2---:R-:W-:-:S04]  /*d0d0*/  FMNMX.FTZ R13, R13, R12, !PT ;  /* 0x0000000c0d0d7209 */ /* 0x004fc80007810000 */
[----:B------:R-:W-:-:S04]  /*d0e0*/  FSETP.NEU.FTZ.AND P6, PT, R13, -INF , PT ;  /* 0xff8000000d00780b */ /* 0x000fc80003fdd000 */
[----:B------:R-:W-:-:S05]  /*d0f0*/  FSEL R12, R13, RZ, P6 ;  /* 0x000000ff0d0c7208 */ /* 0x000fca0003000000 */
[----:B------:R-:W-:Y:S01]  /*d100*/  FADD.FTZ R219, -R12, R219 ;  /* 0x000000db0cdb7221 */ /* 0x000fe20000010100 */
[----:B------:R-:W-:-:S04]  /*d110*/  IMAD.U32 R12, RZ, RZ, UR40 ;  /* 0x00000028ff0c7e24 */ /* 0x000fc8000f8e00ff */
[----:B------:R-:W-:-:S05]  /*d120*/  FMUL.FTZ R153, R13, R12 ;  /* 0x0000000c0d997220 */ /* 0x000fca0000410000 */
[----:B------:R-:W-:Y:S02]  /*d130*/  FSEL R153, R153, RZ, P6 ;  /* 0x000000ff99997208 */ /* 0x000fe40003000000 */
[----:B------:R-:W-:Y:S01]  /*d140*/  ISETP.GT.AND P6, PT, R14, 0x28, PT ;  /* 0x000000280e00780c */ /* 0x000fe20003fc4270 */
[----:B------:R-:W-:Y:S02]  /*d150*/  VIADD R14, R209, 0x28c40 ;  /* 0x00028c40d10e7836 */ /* 0x000fe40000000000 */
[-CC-:B------:R-:W-:Y:S01]  /*d160*/  FFMA.FTZ R154, R154, R12.reuse, -R153.reuse ;  /* 0x0000000c9a9a7223 */ /* 0x180fe20000010899 */
[----:B------:R-:W-:Y:S01]  /*d170*/  FSEL R172, R172, -INF , P6 ;  /* 0xff800000acac7808 */ /* 0x000fe20003000000 */
[-CC-:B------:R-:W-:Y:S01]  /*d180*/  FFMA.FTZ R223, R170, R12.reuse, -R153.reuse ;  /* 0x0000000caadf7223 */ /* 0x180fe20000010899 */
[----:B------:R-:W-:Y:S01]  /*d190*/  PRMT R14, R187, 0x654, R14 ;  /* 0x00000654bb0e7816 */ /* 0x000fe2000000000e */
[-C--:B------:R-:W-:Y:S01]  /*d1a0*/  FMUL.FTZ R170, R219, R12.reuse ;  /* 0x0000000cdbaa7220 */ /* 0x080fe20000410000 */
[-CC-:B------:R-:W-:Y:S01]  /*d1b0*/  FFMA.FTZ R155, R155, R12.reuse, -R153.reuse ;  /* 0x0000000c9b9b7223 */ /* 0x180fe20000010899 */
[-CC-:B------:R-:W-:Y:S01]  /*d1c0*/  FFMA.FTZ R158, R158, R12.reuse, -R153.reuse ;  /* 0x0000000c9e9e7223 */ /* 0x180fe20000010899 */
[----:B------:R2:W-:Y:S01]  /*d1d0*/  SYNCS.ARRIVE.TRANS64.RED.A1T0 RZ, [R14+URZ], RZ ;  /* 0x000000ff0eff79a7 */ /* 0x0005e2000810043f */
[-CC-:B------:R-:W-:Y:S01]  /*d1e0*/  FFMA.FTZ R159, R159, R12.reuse, -R153.reuse ;  /* 0x0000000c9f9f7223 */ /* 0x180fe20000010899 */
[-CC-:B------:R-:W-:Y:S01]  /*d1f0*/  FFMA.FTZ R162, R162, R12.reuse, -R153.reuse ;  /* 0x0000000ca2a27223 */ /* 0x180fe20000010899 */
[-CC-:B------:R-:W-:Y:S01]  /*d200*/  FFMA.FTZ R163, R163, R12.reuse, -R153.reuse ;  /* 0x0000000ca3a37223 */ /* 0x180fe20000010899 */
[-CC-:B------:R-:W-:Y:S01]  /*d210*/  FFMA.FTZ R166, R166, R12.reuse, -R153.reuse ;  /* 0x0000000ca6a67223 */ /* 0x180fe20000010899 */
[-CC-:B------:R-:W-:Y:S01]  /*d220*/  FFMA.FTZ R167, R167, R12.reuse, -R153.reuse ;  /* 0x0000000ca7a77223 */ /* 0x180fe20000010899 */
[-CC-:B------:R-:W-:Y:S01]  /*d230*/  FFMA.FTZ R171, R171, R12.reuse, -R153.reuse ;  /* 0x0000000cabab7223 */ /* 0x180fe20000010899 */
[--C-:B------:R-:W-:Y:S01]  /*d240*/  FFMA.FTZ R174, R174, R12, -R153.reuse ;  /* 0x0000000caeae7223 */ /* 0x100fe20000010899 */
[----:B--2---:R-:W-:Y:S01]  /*d250*/  FMNMX.FTZ R14, R152, R218, !PT ;  /* 0x000000da980e7209 */ /* 0x004fe20007810000 */
[-CC-:B------:R-:W-:Y:S01]  /*d260*/  FFMA.FTZ R175, R175, R12.reuse, -R153.reuse ;  /* 0x0000000cafaf7223 */ /* 0x180fe20000010899 */
[-CC-:B------:R-:W-:Y:S01]  /*d270*/  FFMA.FTZ R178, R178, R12.reuse, -R153.reuse ;  /* 0x0000000cb2b27223 */ /* 0x180fe20000010899 */
[--C-:B------:R-:W-:Y:S01]  /*d280*/  FFMA.FTZ R179, R179, R12, -R153.reuse ;  /* 0x0000000cb3b37223 */ /* 0x100fe20000010899 */
[----:B------:R-:W-:Y:S01]  /*d290*/  FMNMX.FTZ R14, R222, R14, !PT ;  /* 0x0000000ede0e7209 */ /* 0x000fe20007810000 */
[-CC-:B------:R-:W-:Y:S01]  /*d2a0*/  FFMA.FTZ R182, R182, R12.reuse, -R153.reuse ;  /* 0x0000000cb6b67223 */ /* 0x180fe20000010899 */
[----:B------:R-:W-:Y:S01]  /*d2b0*/  FFMA.FTZ R183, R183, R12, -R153 ;  /* 0x0000000cb7b77223 */ /* 0x000fe20000010899 */
[----:B------:R-:W2:Y:S01]  /*d2c0*/  MUFU.EX2 R170, R170 ;  /* 0x000000aa00aa7308 */ /* 0x000ea20000000800 */
[----:B------:R-:W-:-:S04]  /*d2d0*/  FMNMX.FTZ R14, R156, R14, !PT ;  /* 0x0000000e9c0e7209 */ /* 0x000fc80007810000 */
[----:B------:R-:W-:-:S03]  /*d2e0*/  FMNMX.FTZ R14, R157, R14, !PT ;  /* 0x0000000e9d0e7209 */ /* 0x000fc60007810000 */
[----:B------:R3:W4:Y:S01]  /*d2f0*/  MUFU.EX2 R153, R154 ;  /* 0x0000009a00997308 */ /* 0x0007220000000800 */
[----:B------:R-:W-:-:S04]  /*d300*/  FMNMX.FTZ R14, R160, R14, !PT ;  /* 0x0000000ea00e7209 */ /* 0x000fc80007810000 */
[----:B------:R-:W-:-:S03]  /*d310*/  FMNMX.FTZ R14, R161, R14, !PT ;  /* 0x0000000ea10e7209 */ /* 0x000fc60007810000 */
[----:B------:R-:W5:Y:S01]  /*d320*/  MUFU.EX2 R155, R155 ;  /* 0x0000009b009b7308 */ /* 0x000f620000000800 */
[----:B------:R-:W-:Y:S01]  /*d330*/  FMNMX.FTZ R14, R164, R14, !PT ;  /* 0x0000000ea40e7209 */ /* 0x000fe20007810000 */
[-C--:B--2---:R-:W-:Y:S01]  /*d340*/  FMUL.FTZ R26, R26, R170.reuse ;  /* 0x000000aa1a1a7220 */ /* 0x084fe20000410000 */
[----:B---3--:R-:W-:Y:S01]  /*d350*/  FSEL R154, R173, -INF , P1 ;  /* 0xff800000ad9a7808 */ /* 0x008fe20000800000 */
[----:B------:R-:W-:Y:S01]  /*d360*/  FMUL.FTZ R27, R27, R170 ;  /* 0x000000aa1b1b7220 */ /* 0x000fe20000410000 */
[----:B------:R-:W-:Y:S01]  /*d370*/  FMNMX.FTZ R14, R165, R14, !PT ;  /* 0x0000000ea50e7209 */ /* 0x000fe20007810000 */
[----:B------:R-:W-:Y:S01]  /*d380*/  FMUL.FTZ R30, R30, R170 ;  /* 0x000000aa1e1e7220 */ /* 0x000fe20000410000 */
[----:B------:R-:W-:Y:S01]  /*d390*/  ISETP.NE.AND P1, PT, R197, RZ, PT ;  /* 0x000000ffc500720c */ /* 0x000fe20003f25270 */
[----:B------:R-:W-:Y:S01]  /*d3a0*/  MUFU.EX2 R159, R159 ;  /* 0x0000009f009f7308 */ /* 0x000fe20000000800 */
[----:B------:R-:W-:Y:S01]  /*d3b0*/  FMNMX.FTZ R14, R168, R14, !PT ;  /* 0x0000000ea80e7209 */ /* 0x000fe20007810000 */
[----:B----4-:R-:W-:Y:S01]  /*d3c0*/  FFMA.FTZ R3, R170, R3, R153 ;  /* 0x00000003aa037223 */ /* 0x010fe20000010099 */
[-C--:B------:R-:W-:Y:S01]  /*d3d0*/  FMUL.FTZ R31, R31, R170.reuse ;  /* 0x000000aa1f1f7220 */ /* 0x080fe20000410000 */
[----:B------:R-:W-:Y:S01]  /*d3e0*/  FMUL.FTZ R34, R34, R170 ;  /* 0x000000aa22227220 */ /* 0x000fe20000410000 */
[----:B------:R-:W-:Y:S01]  /*d3f0*/  FMNMX.FTZ R14, R169, R14, !PT ;  /* 0x0000000ea90e7209 */ /* 0x000fe20007810000 */
[-C--:B------:R-:W-:Y:S01]  /*d400*/  FMUL.FTZ R35, R35, R170.reuse ;  /* 0x000000aa23237220 */ /* 0x080fe20000410000 */
[----:B------:R-:W-:Y:S01]  /*d410*/  FMUL.FTZ R38, R38, R170 ;  /* 0x000000aa26267220 */ /* 0x000fe20000410000 */
[----:B------:R-:W-:Y:S01]  /*d420*/  MUFU.EX2 R162, R162 ;  /* 0x000000a200a27308 */ /* 0x000fe20000000800 */
[----:B------:R-:W-:Y:S01]  /*d430*/  FMNMX.FTZ R14, R172, R14, !PT ;  /* 0x0000000eac0e7209 */ /* 0x000fe20007810000 */
[C---:B-----5:R-:W-:Y:S01]  /*d440*/  FADD.FTZ R3, R155.reuse, R3 ;  /* 0x000000039b037221 */ /* 0x060fe20000010000 */
[----:B------:R-:W-:Y:S01]  /*d450*/  F2FP.BF16.F32.PACK_AB R153, R155, R153 ;  /* 0x000000999b99723e */ /* 0x000fe200000010ff */
[----:B------:R-:W-:Y:S01]  /*d460*/  FMUL.FTZ R39, R39, R170 ;  /* 0x000000aa27277220 */ /* 0x000fe20000410000 */
[----:B------:R-:W-:Y:S01]  /*d470*/  FMNMX.FTZ R14, R154, R14, !PT ;  /* 0x0000000e9a0e7209 */ /* 0x000fe20007810000 */
[-C--:B------:R-:W-:Y:S01]  /*d480*/  FMUL.FTZ R42, R42, R170.reuse ;  /* 0x000000aa2a2a7220 */ /* 0x080fe20000410000 */
[----:B------:R-:W-:Y:S01]  /*d490*/  FMUL.FTZ R43, R43, R170 ;  /* 0x000000aa2b2b7220 */ /* 0x000fe20000410000 */
[----:B------:R-:W-:Y:S01]  /*d4a0*/  MUFU.EX2 R166, R166 ;  /* 0x000000a600a67308 */ /* 0x000fe20000000800 */
[----:B------:R-:W-:Y:S01]  /*d4b0*/  FMNMX.FTZ R14, R176, R14, !PT ;  /* 0x0000000eb00e7209 */ /* 0x000fe20007810000 */
[-C--:B------:R-:W-:Y:S01]  /*d4c0*/  FMUL.FTZ R46, R46, R170.reuse ;  /* 0x000000aa2e2e7220 */ /* 0x080fe20000410000 */
[-C--:B------:R-:W-:Y:S01]  /*d4d0*/  FMUL.FTZ R47, R47, R170.reuse ;  /* 0x000000aa2f2f7220 */ /* 0x080fe20000410000 */
        /* <DEDUP_REMOVED lines=11> */
[-C--:B------:R-:W-:Y:S01]  /*d590*/  FMUL.FTZ R63, R63, R170.reuse ;  /* 0x000000aa3f3f7220 */ /* 0x080fe20000410000 */
[----:B------:R-:W-:Y:S01]  /*d5a0*/  MUFU.EX2 R223, R223 ;  /* 0x000000df00df7308 */ /* 0x000fe20000000800 */
[-C--:B------:R-:W-:Y:S01]  /*d5b0*/  FMUL.FTZ R66, R66, R170.reuse ;  /* 0x000000aa42427220 */ /* 0x080fe20000410000 */
[----:B------:R-:W2:Y:S01]  /*d5c0*/  SHFL.BFLY PT, R155, R14, 0x2, 0x1f ;  /* 0x0c401f000e9b7f89 */ /* 0x000ea200000e0000 */
        /* <DEDUP_REMOVED lines=23> */
[----:B--2---:R-:W-:Y:S01]  /*d740*/  FMNMX.FTZ R14, R14, R155, !PT ;  /* 0x0000009b0e0e7209 */ /* 0x004fe20007810000 */
[-C--:B------:R-:W-:Y:S01]  /*d750*/  FMUL.FTZ R107, R107, R170.reuse ;  /* 0x000000aa6b6b7220 */ /* 0x080fe20000410000 */
[-C--:B------:R-:W-:Y:S01]  /*d760*/  FMUL.FTZ R110, R110, R170.reuse ;  /* 0x000000aa6e6e7220 */ /* 0x080fe20000410000 */
[-C--:B------:R-:W-:Y:S01]  /*d770*/  FMUL.FTZ R111, R111, R170.reuse ;  /* 0x000000aa6f6f7220 */ /* 0x080fe20000410000 */
[-C--:B------:R-:W-:Y:S01]  /*d780*/  FMUL.FTZ R114, R114, R170.reuse ;  /* 0x000000aa72727220 */ /* 0x080fe20000410000 */
[----:B------:R-:W2:Y:S01]  /*d790*/  SHFL.BFLY PT, R173, R14, 0x1, 0x1f ;  /* 0x0c201f000ead7f89 */ /* 0x000ea200000e0000 */
        /* <DEDUP_REMOVED lines=17> */
[----:B---3--:R-:W-:Y:S01]  /*d8b0*/  FADD.FTZ R3, R155, R3 ;  /* 0x000000039b037221 */ /* 0x008fe20000010000 */
[----:B------:R-:W-:Y:S01]  /*d8c0*/  F2FP.BF16.F32.PACK_AB R155, R159, R155 ;  /* 0x0000009b9f9b723e */ /* 0x000fe200000010ff */
[-C--:B------:R-:W-:Y:S01]  /*d8d0*/  FMUL.FTZ R143, R143, R170.reuse ;  /* 0x000000aa8f8f7220 */ /* 0x080fe20000410000 */
[----:B------:R-:W-:Y:S01]  /*d8e0*/  FMUL.FTZ R146, R146, R170 ;  /* 0x000000aa92927220 */ /* 0x000fe20000410000 */
[----:B------:R-:W-:Y:S01]  /*d8f0*/  FADD.FTZ R3, R159, R3 ;  /* 0x000000039f037221 */ /* 0x000fe20000010000 */
[----:B------:R-:W-:Y:S01]  /*d900*/  F2FP.BF16.F32.PACK_AB R159, R167, R166 ;  /* 0x000000a6a79f723e */ /* 0x000fe200000010ff */
[-C--:B------:R-:W-:Y:S01]  /*d910*/  FMUL.FTZ R147, R147, R170.reuse ;  /* 0x000000aa93937220 */ /* 0x080fe20000410000 */
[----:B--2---:R-:W-:Y:S01]  /*d920*/  FMNMX.FTZ R14, R14, R173, !PT ;  /* 0x000000ad0e0e7209 */ /* 0x004fe20007810000 */
[----:B------:R-:W-:Y:S01]  /*d930*/  FADD.FTZ R3, R162, R3 ;  /* 0x00000003a2037221 */ /* 0x000fe20000010000 */
[----:B------:R-:W-:Y:S01]  /*d940*/  MUFU.EX2 R182, R182 ;  /* 0x000000b600b67308 */ /* 0x000fe20000000800 */
[----:B------:R-:W-:Y:S01]  /*d950*/  FMUL.FTZ R150, R150, R170 ;  /* 0x000000aa96967220 */ /* 0x000fe20000410000 */
[C---:B------:R-:W-:Y:S01]  /*d960*/  FSETP.NEU.FTZ.AND P2, PT, R14.reuse, -INF , PT ;  /* 0xff8000000e00780b */ /* 0x040fe20003f5d000 */
[----:B------:R-:W-:Y:S01]  /*d970*/  FMUL.FTZ R219, R14, R12 ;  /* 0x0000000c0edb7220 */ /* 0x000fe20000410000 */
[----:B----4-:R-:W-:Y:S01]  /*d980*/  FADD.FTZ R3, R158, R3 ;  /* 0x000000039e037221 */ /* 0x010fe20000010000 */
[----:B------:R-:W-:Y:S01]  /*d990*/  FMUL.FTZ R151, R151, R170 ;  /* 0x000000aa97977220 */ /* 0x000fe20000410000 */
[----:B------:R-:W-:-:S02]  /*d9a0*/  FSEL R163, R14, RZ, P2 ;  /* 0x000000ff0ea37208 */ /* 0x000fc40001000000 */
[----:B------:R-:W-:Y:S01]  /*d9b0*/  FSEL R219, R219, RZ, P2 ;  /* 0x000000ffdbdb7208 */ /* 0x000fe20001000000 */
[----:B------:R-:W-:Y:S02]  /*d9c0*/  FADD.FTZ R3, R166, R3 ;  /* 0x00000003a6037221 */ /* 0x000fe40000010000 */
[----:B------:R-:W-:Y:S01]  /*d9d0*/  FADD.FTZ R163, -R163, R218 ;  /* 0x000000daa3a37221 */ /* 0x000fe20000010100 */
[----:B------:R-:W-:Y:S02]  /*d9e0*/  @!P1 IMAD R218, R220, 0x40, R191 ;  /* 0x00000040dcda9824 */ /* 0x000fe400078e02bf */
[-CC-:B------:R-:W-:Y:S01]  /*d9f0*/  FFMA.FTZ R152, R152, R12.reuse, -R219.reuse ;  /* 0x0000000c98987223 */ /* 0x180fe200000108db */
[-CC-:B------:R-:W-:Y:S01]  /*da00*/  FFMA.FTZ R222, R222, R12.reuse, -R219.reuse ;  /* 0x0000000cdede7223 */ /* 0x180fe200000108db */
[-C--:B------:R-:W-:Y:S01]  /*da10*/  FMUL.FTZ R163, R163, R12.reuse ;  /* 0x0000000ca3a37220 */ /* 0x080fe20000410000 */
        /* <DEDUP_REMOVED lines=11> */
[----:B------:R-:W3:Y:S01]  /*dad0*/  MUFU.EX2 R152, R152 ;  /* 0x0000009800987308 */ /* 0x000ee20000000800 */
[----:B------:R-:W-:Y:S01]  /*dae0*/  FFMA.FTZ R176, R176, R12, -R219 ;  /* 0x0000000cb0b07223 */ /* 0x000fe200000108db */
[----:B------:R-:W-:-:S02]  /*daf0*/  @!P1 IMAD R218, R218, 0x4, R2 ;  /* 0x00000004dada9824 */ /* 0x000fc400078e0202 */
[-CC-:B------:R-:W-:Y:S01]  /*db00*/  FFMA.FTZ R177, R177, R12.reuse, -R219.reuse ;  /* 0x0000000cb1b17223 */ /* 0x180fe200000108db */
[-CC-:B------:R-:W-:Y:S01]  /*db10*/  FFMA.FTZ R181, R181, R12.reuse, -R219.reuse ;  /* 0x0000000cb5b57223 */ /* 0x180fe200000108db */
[----:B------:R-:W-:Y:S01]  /*db20*/  FFMA.FTZ R180, R180, R12, -R219 ;  /* 0x0000000cb4b47223 */ /* 0x000fe200000108db */
[----:B------:R4:W-:Y:S01]  /*db30*/  @!P1 STS [R218+0x28820], R170 ;  /* 0x028820aada009388 */ /* 0x0009e20000000800 */
[----:B------:R-:W5:Y:S01]  /*db40*/  MUFU.EX2 R222, R222 ;  /* 0x000000de00de7308 */ /* 0x000f620000000800 */
[-C--:B--2---:R-:W-:Y:S01]  /*db50*/  FMUL.FTZ R24, R24, R173.reuse ;  /* 0x000000ad18187220 */ /* 0x084fe20000410000 */
[-C--:B------:R-:W-:Y:S01]  /*db60*/  FMUL.FTZ R25, R25, R173.reuse ;  /* 0x000000ad19197220 */ /* 0x080fe20000410000 */
[----:B------:R4:W-:Y:S01]  /*db70*/  @!P1 STS [R218+0x28800], R173 ;  /* 0x028800adda009388 */ /* 0x0009e20000000800 */
        /* <DEDUP_REMOVED lines=29> */
[----:B0-----:R-:W-:Y:S01]  /*dd50*/  F2FP.BF16.F32.PACK_AB R157, R158, R162 ;  /* 0x000000a29e9d723e */ /* 0x001fe200000010ff */
[----:B---3--:R-:W-:Y:S01]  /*dd60*/  FFMA.FTZ R158, R173, R0, R152 ;  /* 0x00000000ad9e7223 */ /* 0x008fe20000010098 */
[----:B------:R-:W-:Y:S01]  /*dd70*/  FADD.FTZ R0, R167, R3 ;  /* 0x00000003a7007221 */ /* 0x000fe20000010000 */
[C---:B-----5:R-:W-:Y:S01]  /*dd80*/  F2FP.BF16.F32.PACK_AB R152, R222.reuse, R152 ;  /* 0x00000098de98723e */ /* 0x060fe200000010ff */
[-C--:B------:R-:W-:Y:S01]  /*dd90*/  FMUL.FTZ R77, R77, R173.reuse ;  /* 0x000000ad4d4d7220 */ /* 0x080fe20000410000 */
[----:B------:R-:W-:Y:S01]  /*dda0*/  FADD.FTZ R158, R222, R158 ;  /* 0x0000009ede9e7221 */ /* 0x000fe20000010000 */
[-C--:B------:R-:W-:Y:S01]  /*ddb0*/  FMUL.FTZ R80, R80, R173.reuse ;  /* 0x000000ad50507220 */ /* 0x080fe20000410000 */
[----:B------:R-:W0:Y:S01]  /*ddc0*/  MUFU.EX2 R161, R161 ;  /* 0x000000a100a17308 */ /* 0x000e220000000800 */
[-C--:B------:R-:W-:Y:S01]  /*ddd0*/  FMUL.FTZ R81, R81, R173.reuse ;  /* 0x000000ad51517220 */ /* 0x080fe20000410000 */
[----:B--2---:R-:W-:Y:S01]  /*dde0*/  FADD.FTZ R158, R156, R158 ;  /* 0x0000009e9c9e7221 */ /* 0x004fe20000010000 */
[-C--:B------:R-:W-:Y:S01]  /*ddf0*/  FMUL.FTZ R84, R84, R173.reuse ;  /* 0x000000ad54547220 */ /* 0x080fe20000410000 */
[-C--:B------:R-:W-:Y:S01]  /*de00*/  FMUL.FTZ R85, R85, R173.reuse ;  /* 0x000000ad55557220 */ /* 0x080fe20000410000 */
[-C--:B------:R-:W-:Y:S01]  /*de10*/  FMUL.FTZ R88, R88, R173.reuse ;  /* 0x000000ad58587220 */ /* 0x080fe20000410000 */
[----:B-1----:R-:W-:Y:S01]  /*de20*/  FADD.FTZ R158, R174, R158 ;  /* 0x0000009eae9e7221 */ /* 0x002fe20000010000 */
[-C--:B------:R-:W-:Y:S01]  /*de30*/  FMUL.FTZ R89, R89, R173.reuse ;  /* 0x000000ad59597220 */ /* 0x080fe20000410000 */
[----:B------:R-:W1:Y:S01]  /*de40*/  MUFU.EX2 R164, R164 ;  /* 0x000000a400a47308 */ /* 0x000e620000000800 */
[-C--:B------:R-:W-:Y:S01]  /*de50*/  FMUL.FTZ R92, R92, R173.reuse ;  /* 0x000000ad5c5c7220 */ /* 0x080fe20000410000 */
[----:B----4-:R-:W-:Y:S01]  /*de60*/  FADD.FTZ R158, R160, R158 ;  /* 0x0000009ea09e7221 */ /* 0x010fe20000010000 */
        /* <DEDUP_REMOVED lines=34> */
[----:B------:R-:W-:-:S03]  /*e090*/  FMUL.FTZ R149, R149, R173 ;  /* 0x000000ad95957220 */ /* 0x000fc60000410000 */
[----:B------:R4:W5:Y:S08]  /*e0a0*/  MUFU.EX2 R3, R154 ;  /* 0x0000009a00037308 */ /* 0x0009700000000800 */
[----:B------:R-:W5:Y:S01]  /*e0b0*/  MUFU.EX2 R176, R176 ;  /* 0x000000b000b07308 */ /* 0x000f620000000800 */
[----:B----4-:R-:W-:Y:S01]  /*e0c0*/  F2FP.BF16.F32.PACK_AB R154, R174, R156 ;  /* 0x0000009cae9a723e */ /* 0x010fe200000010ff */
[----:B------:R-:W-:Y:S01]  /*e0d0*/  BAR.SYNC.DEFER_BLOCKING 0xf, 0x100 ;  /* 0x03c4000000007b1d */ /* 0x000fe20000010000 */
[----:B------:R-:W-:Y:S01]  /*e0e0*/  F2FP.BF16.F32.PACK_AB R156, R161, R160 ;  /* 0x000000a0a19c723e */ /* 0x000fe200000010ff */
[----:B--2---:R-:W-:Y:S01]  /*e0f0*/  FADD.FTZ R160, R165, R158 ;  /* 0x0000009ea5a07221 */ /* 0x004fe20000010000 */
[----:B------:R-:W-:Y:S01]  /*e100*/  FADD.FTZ R161, R223, R0 ;  /* 0x00000000dfa17221 */ /* 0x000fe20000010000 */
[----:B------:R-:W-:-:S02]  /*e110*/  F2FP.BF16.F32.PACK_AB R158, R165, R164 ;  /* 0x000000a4a59e723e */ /* 0x000fc400000010ff */
[----:B0-----:R-:W-:Y:S01]  /*e120*/  FADD.FTZ R160, R168, R160 ;  /* 0x000000a0a8a07221 */ /* 0x001fe20000010000 */
[C---:B------:R-:W-:Y:S01]  /*e130*/  FADD.FTZ R164, R171.reuse, R161 ;  /* 0x000000a1aba47221 */ /* 0x040fe20000010000 */
[----:B------:R-:W0:Y:S01]  /*e140*/  MUFU.EX2 R177, R177 ;  /* 0x000000b100b17308 */ /* 0x000e220000000800 */
[----:B------:R-:W-:Y:S01]  /*e150*/  F2FP.BF16.F32.PACK_AB R161, R171, R223 ;  /* 0x000000dfaba1723e */ /* 0x000fe200000010ff */
[----:B-1----:R-:W-:Y:S01]  /*e160*/  FADD.FTZ R0, R169, R160 ;  /* 0x000000a0a9007221 */ /* 0x002fe20000010000 */
[----:B------:R-:W-:Y:S01]  /*e170*/  FADD.FTZ R164, R163, R164 ;  /* 0x000000a4a3a47221 */ /* 0x000fe20000010000 */
[----:B------:R-:W-:Y:S02]  /*e180*/  F2FP.BF16.F32.PACK_AB R160, R169, R168 ;  /* 0x000000a8a9a0723e */ /* 0x000fe400000010ff */
[----:B---3--:R-:W-:Y:S01]  /*e190*/  FADD.FTZ R0, R162, R0 ;  /* 0x00000000a2007221 */ /* 0x008fe20000010000 */
[----:B------:R-:W-:Y:S01]  /*e1a0*/  FADD.FTZ R164, R175, R164 ;  /* 0x000000a4afa47221 */ /* 0x000fe20000010000 */
[----:B------:R-:W1:Y:S01]  /*e1b0*/  MUFU.EX2 R166, R180 ;  /* 0x000000b400a67308 */ /* 0x000e620000000800 */
[C---:B-----5:R-:W-:Y:S01]  /*e1c0*/  F2FP.BF16.F32.PACK_AB R162, R3.reuse, R162 ;  /* 0x000000a203a2723e */ /* 0x060fe200000010ff */
[----:B------:R-:W-:Y:S01]  /*e1d0*/  FADD.FTZ R0, R3, R0 ;  /* 0x0000000003007221 */ /* 0x000fe20000010000 */
[----:B------:R-:W-:Y:S01]  /*e1e0*/  FADD.FTZ R3, R178, R164 ;  /* 0x000000a4b2037221 */ /* 0x000fe20000010000 */
[----:B------:R-:W-:-:S02]  /*e1f0*/  F2FP.BF16.F32.PACK_AB R163, R175, R163 ;  /* 0x000000a3afa3723e */ /* 0x000fc400000010ff */
[----:B------:R-:W-:Y:S01]  /*e200*/  FADD.FTZ R0, R176, R0 ;  /* 0x00000000b0007221 */ /* 0x000fe20000010000 */
[----:B------:R-:W-:Y:S01]  /*e210*/  FADD.FTZ R3, R179, R3 ;  /* 0x00000003b3037221 */ /* 0x000fe20000010000 */
[----:B------:R-:W2:Y:S01]  /*e220*/  MUFU.EX2 R167, R183 ;  /* 0x000000b700a77308 */ /* 0x000ea20000000800 */
[C---:B0-----:R-:W-:Y:S01]  /*e230*/  F2FP.BF16.F32.PACK_AB R164, R177.reuse, R176 ;  /* 0x000000b0b1a4723e */ /* 0x041fe200000010ff */
[----:B------:R-:W-:Y:S01]  /*e240*/  FADD.FTZ R0, R177, R0 ;  /* 0x00000000b1007221 */ /* 0x000fe20000010000 */
[----:B------:R-:W-:Y:S01]  /*e250*/  FADD.FTZ R3, R182, R3 ;  /* 0x00000003b6037221 */ /* 0x000fe20000010000 */
[----:B------:R-:W-:Y:S01]  /*e260*/  F2FP.BF16.F32.PACK_AB R165, R179, R178 ;  /* 0x000000b2b3a5723e */ /* 0x000fe200000010ff */
[----:B------:R0:W-:Y:S03]  /*e270*/  STSM.16.M88.4 [R201+0x26800], R152 ;  /* 0x02680098c9007844 */ /* 0x0001e60000000200 */
[----:B------:R-:W3:Y:S01]  /*e280*/  MUFU.EX2 R181, R181 ;  /* 0x000000b500b57308 */ /* 0x000ee20000000800 */
[----:B-1----:R-:W-:Y:S01]  /*e290*/  FADD.FTZ R0, R166, R0 ;  /* 0x00000000a6007221 */ /* 0x002fe20000010000 */
[----:B------:R0:W-:Y:S04]  /*e2a0*/  STSM.16.M88.4 [R202], R156 ;  /* 0x0000009cca007844 */ /* 0x0001e80000000200 */
[----:B------:R0:W-:Y:S01]  /*e2b0*/  STSM.16.M88.4 [R204], R160 ;  /* 0x000000a0cc007844 */ /* 0x0001e20000000200 */
[C---:B--2---:R-:W-:Y:S01]  /*e2c0*/  FADD.FTZ R3, R167.reuse, R3 ;  /* 0x00000003a7037221 */ /* 0x044fe20000010000 */
[----:B------:R-:W-:-:S02]  /*e2d0*/  F2FP.BF16.F32.PACK_AB R167, R167, R182 ;  /* 0x000000b6a7a7723e */ /* 0x000fc400000010ff */
[C---:B---3--:R-:W-:Y:S01]  /*e2e0*/  F2FP.BF16.F32.PACK_AB R166, R181.reuse, R166 ;  /* 0x000000a6b5a6723e */ /* 0x048fe200000010ff */
[----:B------:R-:W-:-:S04]  /*e2f0*/  FADD.FTZ R0, R181, R0 ;  /* 0x00000000b5007221 */ /* 0x000fc80000010000 */
[----:B------:R0:W-:Y:S01]  /*e300*/  STSM.16.M88.4 [R203], R164 ;  /* 0x000000a4cb007844 */ /* 0x0001e20000000200 */
[----:B------:R-:W-:Y:S05]  /*e310*/  @!P0 BRA `(.L_x_4614) ;  /* 0x0000000000048947 */ /* 0x000fea0003800000 */
[----:B------:R-:W-:Y:S01]  /*e320*/  BPT.TRAP 0x1 ;  /* 0x000000040000795c */ /* 0x000fe20000300000 */
.L_x_4614:
[----:B------:R1:W2:Y:S01]  /*e330*/  SYNCS.PHASECHK.TRANS64.TRYWAIT P1, [R209+URZ+0x28c50], R213 ;  /* 0x028c50d5d10075a7 */ /* 0x0002a2000802017f */
[----:B------:R-:W-:Y:S05]  /*e340*/  @!P0 BRA `(.L_x_4615) ;  /* 0x0000000000048947 */ /* 0x000fea0003800000 */
[----:B------:R-:W-:Y:S01]  /*e350*/  BPT.TRAP 0x1 ;  /* 0x000000040000795c */ /* 0x000fe20000300000 */
.L_x_4615:
[----:B------:R-:W-:Y:S04]  /*e360*/  BSSY B2, `(.L_x_4616) ;  /* 0x0000004000027945 */ /* 0x000fe80003800000 */
[----:B--2---:R-:W-:Y:S05]  /*e370*/  @P1 BRA `(.L_x_4617) ;  /* 0x0000000000081947 */ /* 0x004fea0003800000 */
[----:B------:R-:W2:Y:S02]  /*e380*/  SYNCS.PHASECHK.TRANS64.TRYWAIT P1, [R209+URZ+0x28c50], R213 ;  /* 0x028c50d5d10075a7 */ /* 0x000ea4000802017f */
[----:B--2---:R-:W-:Y:S05]  /*e390*/  @!P1 BRA `(.L_x_4618) ;  /* 0x0000010800b09947 */ /* 0x004fea0003800000 */
.L_x_4617:
[----:B------:R-:W-:Y:S05]  /*e3a0*/  BSYNC B2 ;  /* 0x0000000000027941 */ /* 0x000fea0003800000 */
.L_x_4616:
        /* <DEDUP_REMOVED lines=40> */
.L_x_4619:
[----:B------:R-:W-:Y:S01]  /*e630*/  ISETP.GT.AND P1, PT, R21, R20, PT ;  /* 0x000000141500720c */ /* 0x000fe20003f24270 */
[----:B-12---:R-:W-:Y:S02]  /*e640*/  VIADD R209, R209, 0x28c60 ;  /* 0x00028c60d1d17836 */ /* 0x006fe40000000000 */
        /* <DEDUP_REMOVED lines=8> */
.L_x_4607:
[----:B0-----:R-:W-:-:S07]  /*e6d0*/  IMAD.MOV.U32 R209, RZ, RZ, R21 ;  /* 0x000000ffffd17224 */ /* 0x001fce00078e0015 */
.L_x_4606:
[----:B------:R-:W-:Y:S05]  /*e6e0*/  BSYNC B1 ;  /* 0x0000000000017941 */ /* 0x000fea0003800000 */
.L_x_4605:
[----:B------:R-:W-:Y:S01]  /*e6f0*/  ISETP.GE.AND P1, PT, R209, R205, PT ;  /* 0x000000cdd100720c */ /* 0x000fe20003f26270 */
[----:B------:R-:W-:-:S12]  /*e700*/  BSSY B0, `(.L_x_4621) ;  /* 0x00001a5000007945 */ /* 0x000fd80003800000 */
[----:B------:R-:W-:Y:S05]  /*e710*/  @!P1 BRA `(.L_x_4622) ;  /* 0x00000018008c9947 */ /* 0x000fea0003800000 */
[----:B------:R-:W-:Y:S02]  /*e720*/  IMAD.MOV.U32 R21, RZ, RZ, R13 ;  /* 0x000000ffff157224 */ /* 0x000fe400078e000d */
[----:B------:R-:W-:Y:S02]  /*e730*/  IMAD.MOV.U32 R213, RZ, RZ, R14 ;  /* 0x000000ffffd57224 */ /* 0x000fe400078e000e */
[----:B------:R-:W-:-:S07]  /*e740*/  IMAD.MOV.U32 R200, RZ, RZ, R17 ;  /* 0x000000ffffc87224 */ /* 0x000fce00078e0011 */
.L_x_4635:
[----:B------:R-:W-:-:S05]  /*e750*/  VIADD R17, R200, 0x1 ;  /* 0x00000001c8117836 */ /* 0x000fca0000000000 */
[----:B------:R-:W-:-:S04]  /*e760*/  ISETP.NE.AND P1, PT, R17, 0x2, PT ;  /* 0x000000021100780c */ /* 0x000fc80003f25270 */
[----:B------:R-:W-:Y:S02]  /*e770*/  SEL R12, RZ, 0x1, P1 ;  /* 0x00000001ff0c7807 */ /* 0x000fe40000800000 */
[----:B------:R-:W-:Y:S02]  /*e780*/  SEL R17, R17, RZ, P1 ;  /* 0x000000ff11117207 */ /* 0x000fe40000800000 */
[----:B------:R-:W-:Y:S01]  /*e790*/  LOP3.LUT R22, R22, R12, RZ, 0x3c, !PT ;  /* 0x0000000c16167212 */ /* 0x000fe200078e3cff */
[----:B0-----:R-:W-:Y:S06]  /*e7a0*/  @!P0 BRA `(.L_x_4623) ;  /* 0x0000000000048947 */ /* 0x001fec0003800000 */
[----:B------:R-:W-:Y:S01]  /*e7b0*/  BPT.TRAP 0x1 ;  /* 0x000000040000795c */ /* 0x000fe20000300000 */
.L_x_4623:
[----:B------:R-:W-:Y:S01]  /*e7c0*/  IMAD R198, R17, 0x8, R2 ;  /* 0x0000000811c67824 */ /* 0x000fe200078e0202 */
[----:B------:R-:W-:-:S04]  /*e7d0*/  SHF.L.U32 R20, R22, 0x1f, RZ ;  /* 0x0000001f16147819 */ /* 0x000fc800000006ff */
[----:B------:R0:W1:Y:S01]  /*e7e0*/  SYNCS.PHASECHK.TRANS64.TRYWAIT P1, [R198+URZ+0x28c30], R20 ;  /* 0x028c3014c60075a7 */ /* 0x000062000802017f */
[----:B------:R-:W-:Y:S05]  /*e7f0*/  @!P0 BRA `(.L_x_4624) ;  /* 0x0000000000048947 */ /* 0x000fea0003800000 */
[----:B------:R-:W-:Y:S01]  /*e800*/  BPT.TRAP 0x1 ;  /* 0x000000040000795c */ /* 0x000fe20000300000 */
.L_x_4624:
[----:B------:R-:W-:Y:S01]  /*e810*/  BSSY B1, `(.L_x_4625) ;  /* 0x0000006000017945 */ /* 0x000fe20003800000 */
[----:B------:R-:W-:Y:S02]  /*e820*/  IMAD R154, R17, 0x200, R15 ;  /* 0x00000200119a7824 */ /* 0x000fe400078e020f */
[----:B------:R-:W-:Y:S01]  /*e830*/  IMAD.MOV.U32 R155, RZ, RZ, 0x40000040 ;  /* 0x40000040ff9b7424 */ /* 0x000fe200078e00ff */
[----:B-1----:R-:W-:Y:S06]  /*e840*/  @P1 BRA `(.L_x_4626) ;  /* 0x0000000000081947 */ /* 0x002fec0003800000 */
[----:B------:R-:W1:Y:S02]  /*e850*/  SYNCS.PHASECHK.TRANS64.TRYWAIT P1, [R198+URZ+0x28c30], R20 ;  /* 0x028c3014c60075a7 */ /* 0x000e64000802017f */
[----:B-1----:R-:W-:Y:S05]  /*e860*/  @!P1 BRA `(.L_x_4627) ;  /* 0x0000010400909947 */ /* 0x002fea0003800000 */
.L_x_4626:
[----:B------:R-:W-:Y:S05]  /*e870*/  BSYNC B1 ;  /* 0x0000000000017941 */ /* 0x000fea0003800000 */
.L_x_4625:
        /* <DEDUP_REMOVED lines=36> */
.L_x_4628:
        /* <DEDUP_REMOVED lines=20> */
[----:B--2---:R-:W-:Y:S01]  /*ec00*/  FMNMX.FTZ R13, R12, R13, !PT ;  /* 0x0000000d0c0d7209 */ /* 0x004fe20007810000 */
[----:B------:R-:W-:-:S04]  /*ec10*/  IMAD.U32 R12, RZ, RZ, UR38 ;  /* 0x00000026ff0c7e24 */ /* 0x000fc8000f8e00ff */
[----:B------:R-:W2:Y:S02]  /*ec20*/  SHFL.BFLY PT, R14, R13, 0x1, 0x1f ;  /* 0x0c201f000d0e7f89 */ /* 0x000ea400000e0000 */
[----:B--2---:R-:W-:-:S05]  /*ec30*/  FMNMX.FTZ R14, R13, R14, !PT ;  /* 0x0000000e0d0e7209 */ /* 0x004fca0007810000 */
        /* <DEDUP_REMOVED lines=27> */
[-C--:B------:R-:W-:Y:S01]  /*edf0*/  FMUL.FTZ R24, R24, R168.reuse ;  /* 0x000000a818187220 */ /* 0x080fe20000410000 */
[----:B------:R-:W-:Y:S01]  /*ee00*/  FMNMX.FTZ R13, R155, R13, !PT ;  /* 0x0000000d9b0d7209 */ /* 0x000fe20007810000 */
[-C--:B------:R-:W-:Y:S01]  /*ee10*/  FMUL.FTZ R25, R25, R168.reuse ;  /* 0x000000a819197220 */ /* 0x080fe20000410000 */
[-C--:B------:R-:W-:Y:S01]  /*ee20*/  FMUL.FTZ R28, R28, R168.reuse ;  /* 0x000000a81c1c7220 */ /* 0x080fe20000410000 */
[----:B------:R-:W-:Y:S01]  /*ee30*/  FMUL.FTZ R29, R29, R168 ;  /* 0x000000a81d1d7220 */ /* 0x000fe20000410000 */
[----:B------:R-:W-:Y:S01]  /*ee40*/  FMNMX.FTZ R13, R158, R13, !PT ;  /* 0x0000000d9e0d7209 */ /* 0x000fe20007810000 */
[----:B------:R-:W2:Y:S01]  /*ee50*/  MUFU.EX2 R156, R156 ;  /* 0x0000009c009c7308 */ /* 0x000ea20000000800 */
[----:B----4-:R-:W-:Y:S01]  /*ee60*/  FFMA.FTZ R0, R168, R0, R152 ;  /* 0x00000000a8007223 */ /* 0x010fe20000010098 */
[-C--:B------:R-:W-:Y:S01]  /*ee70*/  FMUL.FTZ R32, R32, R168.reuse ;  /* 0x000000a820207220 */ /* 0x080fe20000410000 */
        /* <DEDUP_REMOVED lines=15> */
[----:B--2---:R-:W-:Y:S01]  /*ef70*/  FADD.FTZ R0, R156, R0 ;  /* 0x000000009c007221 */ /* 0x004fe20000010000 */
[-C--:B------:R-:W-:Y:S01]  /*ef80*/  FMUL.FTZ R48, R48, R168.reuse ;  /* 0x000000a830307220 */ /* 0x080fe20000410000 */
[----:B------:R-:W-:Y:S01]  /*ef90*/  FMNMX.FTZ R13, R167, R13, !PT ;  /* 0x0000000da70d7209 */ /* 0x000fe20007810000 */
[-C--:B------:R-:W-:Y:S01]  /*efa0*/  FMUL.FTZ R49, R49, R168.reuse ;  /* 0x000000a831317220 */ /* 0x080fe20000410000 */
[-C--:B------:R-:W-:Y:S01]  /*efb0*/  FMUL.FTZ R52, R52, R168.reuse ;  /* 0x000000a834347220 */ /* 0x080fe20000410000 */
[-C--:B------:R-:W-:Y:S01]  /*efc0*/  FMUL.FTZ R53, R53, R168.reuse ;  /* 0x000000a835357220 */ /* 0x080fe20000410000 */
[----:B------:R-:W-:Y:S01]  /*efd0*/  FMNMX.FTZ R13, R170, R13, !PT ;  /* 0x0000000daa0d7209 */ /* 0x000fe20007810000 */
[----:B------:R-:W-:Y:S01]  /*efe0*/  MUFU.EX2 R164, R164 ;  /* 0x000000a400a47308 */ /* 0x000fe20000000800 */
[----:B----4-:R-:W-:Y:S01]  /*eff0*/  FADD.FTZ R0, R157, R0 ;  /* 0x000000009d007221 */ /* 0x010fe20000010000 */
        /* <DEDUP_REMOVED lines=90> */
[-C--:B------:R-:W-:Y:S01]  /*f5a0*/  FMUL.FTZ R38, R38, R21.reuse ;  /* 0x0000001526267220 */ /* 0x080fe20000410000 */
[-C--:B--2---:R-:W-:Y:S01]  /*f5b0*/  FMUL.FTZ R200, R13, R12.reuse ;  /* 0x0000000c0dc87220 */ /* 0x084fe20000410000 */
[-C--:B------:R-:W-:Y:S01]  /*f5c0*/  FMUL.FTZ R39, R39, R21.reuse ;  /* 0x0000001527277220 */ /* 0x080fe20000410000 */
[-C--:B------:R-:W-:Y:S01]  /*f5d0*/  FMUL.FTZ R42, R42, R21.reuse ;  /* 0x000000152a2a7220 */ /* 0x080fe20000410000 */
[-C--:B------:R-:W-:Y:S01]  /*f5e0*/  FMUL.FTZ R43, R43, R21.reuse ;  /* 0x000000152b2b7220 */ /* 0x080fe20000410000 */
        /* <DEDUP_REMOVED lines=27> */
[----:B------:R-:W-:Y:S01]  /*f7a0*/  FMUL.FTZ R54, R54, R21 ;  /* 0x0000001536367220 */ /* 0x000fe20000410000 */
        /* <DEDUP_REMOVED lines=97> */
.L_x_4629:
[----:B------:R2:W4:Y:S01]  /*fdc0*/  SYNCS.PHASECHK.TRANS64.TRYWAIT P1, [R198+URZ+0x28c50], R20 ;  /* 0x028c5014c60075a7 */ /* 0x000522000802017f */
[----:B------:R-:W-:Y:S05]  /*fdd0*/  @!P0 BRA `(.L_x_4630) ;  /* 0x0000000000048947 */ /* 0x000fea0003800000 */
[----:B------:R-:W-:Y:S01]  /*fde0*/  BPT.TRAP 0x1 ;  /* 0x000000040000795c */ /* 0x000fe20000300000 */
.L_x_4630:
[----:B------:R-:W-:Y:S04]  /*fdf0*/  BSSY B1, `(.L_x_4631) ;  /* 0x0000004000017945 */ /* 0x000fe80003800000 */
[----:B----4-:R-:W-:Y:S05]  /*fe00*/  @P1 BRA `(.L_x_4632) ;  /* 0x0000000000081947 */ /* 0x010fea0003800000 */
[----:B------:R-:W4:Y:S02]  /*fe10*/  SYNCS.PHASECHK.TRANS64.TRYWAIT P1, [R198+URZ+0x28c50], R20 ;  /* 0x028c5014c60075a7 */ /* 0x000f24000802017f */
[----:B----4-:R-:W-:Y:S05]  /*fe20*/  @!P1 BRA `(.L_x_4633) ;  /* 0x000000f000349947 */ /* 0x010fea0003800000 */
.L_x_4632:
[----:B------:R-:W-:Y:S05]  /*fe30*/  BSYNC B1 ;  /* 0x0000000000017941 */ /* 0x000fea0003800000 */
.L_x_4631:
        /* <DEDUP_REMOVED lines=40> */
.L_x_4634:
        /* <DEDUP_REMOVED lines=9> */
.L_x_4622:
[----:B------:R-:W-:Y:S05]  /*10150*/  BSYNC B0 ;  /* 0x0000000000007941 */ /* 0x000fea0003800000 */
.L_x_4621:
[----:B------:R-:W2:Y:S01]  /*10160*/  LDL.LU R20, [R1+0x4c] ;  /* 0x00004c0001147983 */ /* 0x000ea20000300800 */
        /* <DEDUP_REMOVED lines=168> */
.L_x_4545:
[----:B------:R-:W-:Y:S05]  /*10bf0*/  BSYNC B7 ;  /* 0x0000000000077941 */ /* 0x000fea0003800000 */
.L_x_4541:
[----:B------:R-:W2:Y:S08]  /*10c00*/  S2UR UR4, SR_CgaCtaId ;  /* 0x00000000000479c3 */ /* 0x000eb00000008800 */
[----:B------:R-:W-:Y:S01]  /*10c10*/  BAR.SYNC.DEFER_BLOCKING 0x5, 0x180 ;  /* 0x0146000000007b1d */ /* 0x000fe20000010000 */
[----:B------:R-:W-:-:S05]  /*10c20*/  MOV R2, 0x400 ;  /* 0x0000040000027802 */ /* 0x000fca0000000f00 */
[----:B------:R-:W-:Y:S01]  /*10c30*/  BSSY B0, `(.L_x_4636) ;  /* 0x00004f4000007945 */ /* 0x000fe20003800000 */
[----:B--2---:R-:W-:-:S05]  /*10c40*/  IMAD.U32 R187, RZ, RZ, UR4 ;  /* 0x00000004ffbb7e24 */ /* 0x004fca000f8e00ff */
[----:B------:R-:W-:-:S05]  /*10c50*/  LEA R2, R187, R2, 0x18 ;  /* 0x00000002bb027211 */ /* 0x000fca00078ec0ff */
[----:B------:R2:W3:Y:S01]  /*10c60*/  LDS.128 R4, [R2+0x28cd0] ;  /* 0x028cd00002047984 */ /* 0x0004e20000000c00 */
[----:B------:R-:W-:Y:S06]  /*10c70*/  BAR.ARV 0x4, 0x180 ;  /* 0x0106000000007b1d */ /* 0x000fec0000002000 */
[----:B------:R-:W-:Y:S05]  /*10c80*/  @P0 BRA `(.L_x_4637) ;  /* 0x0000003c00ac0947 */ /* 0x000fea0003800000 */
[----:B------:R-:W1:Y:S01]  /*10c90*/  LDL R3, [R1+0x60] ;  /* 0x0000600001037983 */ /* 0x000e620000100800 */
[----:B------:R-:W2:Y:S01]  /*10ca0*/  S2R R0, SR_SWINHI ;  /* 0x0000000000007919 */ /* 0x000ea20000002f00 */
[----:B----4-:R-:W-:Y:S01]  /*10cb0*/  F2FP.BF16.F32.PACK_AB R10, R29, R28 ;  /* 0x0000001c1d0a723e */ /* 0x010fe200000010ff */
[----:B------:R-:W-:Y:S01]  /*10cc0*/  ULDC.64 UR6, c[0x0][0xc00] ;  /* 0x0003000000067ab9 */ /* 0x000fe20000000a00 */
[----:B------:R-:W-:Y:S01]  /*10cd0*/  F2FP.BF16.F32.PACK_AB R11, R31, R30 ;  /* 0x0000001e1f0b723e */ /* 0x000fe200000010ff */
[----:B------:R-:W4:Y:S01]  /*10ce0*/  LDL.LU R157, [R1+0x40] ;  /* 0x00004000019d7983 */ /* 0x000f220000300800 */
[----:B0-----:R-:W-:Y:S01]  /*10cf0*/  F2FP.BF16.F32.PACK_AB R12, R33, R32 ;  /* 0x00000020210c723e */ /* 0x001fe200000010ff */
[----:B------:R-:W-:Y:S01]  /*10d00*/  ULDC.64 UR4, c[0x0][0xc08] ;  /* 0x0003020000047ab9 */ /* 0x000fe20000000a00 */
[----:B------:R-:W-:Y:S01]  /*10d10*/  F2FP.BF16.F32.PACK_AB R13, R35, R34 ;  /* 0x00000022230d723e */ /* 0x000fe200000010ff */
[----:B------:R-:W3:Y:S01]  /*10d20*/  LDL.LU R156, [R1+0x44] ;  /* 0x00004400019c7983 */ /* 0x000ee20000300800 */
[----:B-----5:R-:W-:-:S02]  /*10d30*/  MOV R152, R2 ;  /* 0x0000000200987202 */ /* 0x020fc40000000f00 */
[----:B--2---:R-:W-:Y:S02]  /*10d40*/  MOV R153, R0 ;  /* 0x0000000000997202 */ /* 0x004fe40000000f00 */
[----:B------:R-:W-:Y:S02]  /*10d50*/  F2FP.BF16.F32.PACK_AB R14, R37, R36 ;  /* 0x00000024250e723e */ /* 0x000fe400000010ff */
[----:B------:R-:W-:Y:S01]  /*10d60*/  F2FP.BF16.F32.PACK_AB R15, R39, R38 ;  /* 0x00000026270f723e */ /* 0x000fe200000010ff */
[----:B------:R-:W-:Y:S01]  /*10d70*/  BAR.SYNC.DEFER_BLOCKING 0x1, 0x100 ;  /* 0x0044000000007b1d */ /* 0x000fe20000010000 */
[----:B-1----:R-:W-:-:S03]  /*10d80*/  IMAD.WIDE R20, R3, 0x2, R152 ;  /* 0x0000000203147825 */ /* 0x002fc600078e0298 */
        /* <DEDUP_REMOVED lines=164> */
[----:B----4-:R-:W-:Y:S02]  /*117d0*/  IADD3 R8, P0, R157, UR6, RZ ;  /* 0x000000069d087c10 */ /* 0x010fe4000ff1e0ff */
[----:B------:R-:W-:Y:S02]  /*117e0*/  MOV R20, R20 ;  /* 0x0000001400147202 */ /* 0x000fe40000000f00 */
[----:B------:R-:W-:Y:S02]  /*117f0*/  F2FP.BF16.F32.PACK_AB R13, R147, R146 ;  /* 0x00000092930d723e */ /* 0x000fe400000010ff */
[----:B------:R-:W-:Y:S02]  /*11800*/  F2FP.BF16.F32.PACK_AB R14, R149, R148 ;  /* 0x00000094950e723e */ /* 0x000fe400000010ff */
[----:B------:R-:W-:-:S02]  /*11810*/  F2FP.BF16.F32.PACK_AB R15, R151, R150 ;  /* 0x00000096970f723e */ /* 0x000fc400000010ff */
[----:B---3--:R-:W-:Y:S02]  /*11820*/  IADD3.X R9, R156, UR7, RZ, P0, !PT ;  /* 0x000000079c097c10 */ /* 0x008fe400087fe4ff */
[----:B------:R-:W-:Y:S01]  /*11830*/  ISETP.NE.U32.AND P0, PT, RZ, UR4, PT ;  /* 0x00000004ff007c0c */ /* 0x000fe2000bf05070 */
[----:B------:R0:W-:Y:S01]  /*11840*/  STSM.16.M88.4 [R20], R12 ;  /* 0x0000000c14007844 */ /* 0x0001e20000000200 */
[----:B------:R-:W-:Y:S02]  /*11850*/  BAR.SYNC.DEFER_BLOCKING 0x1, 0x100 ;  /* 0x0044000000007b1d */ /* 0x000fe40000010000 */
[----:B------:R-:W-:Y:S02]  /*11860*/  ISETP.NE.AND.EX P0, PT, RZ, UR5, PT, P0 ;  /* 0x00000005ff007c0c */ /* 0x000fe4000bf05300 */
[----:B------:R-:W-:-:S04]  /*11870*/  ISETP.NE.U32.AND P1, PT, RZ, UR6, PT ;  /* 0x00000006ff007c0c */ /* 0x000fc8000bf25070 */
[----:B------:R-:W-:Y:S01]  /*11880*/  ISETP.NE.AND.EX P1, PT, RZ, UR7, PT, P1 ;  /* 0x00000007ff007c0c */ /* 0x000fe2000bf25310 */
[----:B------:R-:W-:-:S06]  /*11890*/  IMAD.MOV.U32 R4, RZ, RZ, RZ ;  /* 0x000000ffff047224 */ /* 0x000fcc00078e00ff */
[----:B------:R-:W-:Y:S01]  /*118a0*/  @P0 IADD3 R10, P2, R157, UR4, RZ ;  /* 0x000000049d0a0c10 */ /* 0x000fe2000ff5e0ff */
        /* <DEDUP_REMOVED lines=10> */
.L_x_4638:
[----:B------:R-:W2:Y:S01]  /*11950*/  LDL R0, [R1+0x54] ;  /* 0x0000540001007983 */ /* 0x000ea20000100800 */
[----:B------:R-:W-:-:S03]  /*11960*/  ULDC UR4, c[0x0][0xad4] ;  /* 0x0002b50000047ab9 */ /* 0x000fc60000000800 */
[----:B0-----:R-:W3:Y:S04]  /*11970*/  LDL.LU R8, [R1+0x38] ;  /* 0x0000380001087983 */ /* 0x001ee80000300800 */
[----:B------:R0:W5:Y:S02]  /*11980*/  LDL R158, [R1+0x3c] ;  /* 0x00003c00019e7983 */ /* 0x0001640000100800 */
[----:B-----5:R-:W-:Y:S02]  /*11990*/  SHF.R.S32.HI R20, RZ, 0x1f, R4 ;  /* 0x0000001fff147819 */ /* 0x020fe40000011404 */
[----:B--2---:R-:W1:Y:S01]  /*119a0*/  SHFL.IDX PT, R0, R0, RZ, 0x1f ;  /* 0x00001fff00007589 */ /* 0x004e6200000e0000 */
[----:B---3--:R-:W-:Y:S02]  /*119b0*/  ISETP.NE.AND P1, PT, R8, RZ, PT ;  /* 0x000000ff0800720c */ /* 0x008fe40003f25270 */
[----:B-1----:R-:W-:-:S02]  /*119c0*/  ISETP.NE.AND P0, PT, R0, RZ, PT ;  /* 0x000000ff0000720c */ /* 0x002fc40003f05270 */
[----:B------:R-:W-:-:S11]  /*119d0*/  SEL R0, R8, UR4, P1 ;  /* 0x0000000408007c07 */ /* 0x000fd60008800000 */
[----:B0-----:R-:W-:Y:S05]  /*119e0*/  @P0 BRA `(.L_x_4639) ;  /* 0x0000000000fc0947 */ /* 0x001fea0003800000 */
[----:B------:R-:W2:Y:S01]  /*119f0*/  LDL.LU R13, [R1+0x50] ;  /* 0x00005000010d7983 */ /* 0x000ea20000300800 */
[----:B------:R-:W-:Y:S01]  /*11a00*/  IMAD.MOV.U32 R12, RZ, RZ, 0x9b8 ;  /* 0x000009b8ff0c7424 */ /* 0x000fe200078e00ff */
[----:B------:R-:W-:Y:S01]  /*11a10*/  ISETP.GT.AND P1, PT, R0, 0x1, PT ;  /* 0x000000010000780c */ /* 0x000fe20003f24270 */
[----:B------:R-:W0:Y:S01]  /*11a20*/  LDC R157, c[0x0][0xbe8] ;  /* 0x0002fa00ff9d7b82 */ /* 0x000e220000000800 */
[----:B------:R-:W3:Y:S01]  /*11a30*/  LDL R156, [R1+0x48] ;  /* 0x00004800019c7983 */ /* 0x000ee20000100800 */
[----:B------:R-:W-:Y:S02]  /*11a40*/  ISETP.NE.U32.AND P0, PT, RZ, UR6, PT ;  /* 0x00000006ff007c0c */ /* 0x000fe4000bf05070 */
[----:B------:R-:W-:Y:S01]  /*11a50*/  SEL R12, R12, 0x978, P1 ;  /* 0x000009780c0c7807 */ /* 0x000fe20000800000 */
[----:B------:R-:W4:Y:S01]  /*11a60*/  LDL R159, [R1+0x5c] ;  /* 0x00005c00019f7983 */ /* 0x000f220000100800 */
[----:B------:R-:W-:Y:S02]  /*11a70*/  ISETP.NE.AND.EX P0, PT, RZ, UR7, PT, P0 ;  /* 0x00000007ff007c0c */ /* 0x000fe4000bf05300 */
[----:B------:R-:W1:Y:S02]  /*11a80*/  LDC.64 R10, c[0x0][R12+0x220] ;  /* 0x000088000c0a7b82 */ /* 0x000e640000000a00 */
[----:B------:R-:W-:-:S06]  /*11a90*/  SEL R14, R158, RZ, !P0 ;  /* 0x000000ff9e0e7207 */ /* 0x000fcc0004000000 */
[----:B------:R-:W5:Y:S01]  /*11aa0*/  LDC.64 R8, c[0x0][R12+0x218] ;  /* 0x000086000c087b82 */ /* 0x000f620000000a00 */
[----:B------:R-:W-:Y:S02]  /*11ab0*/  IMAD.IADD R21, R208, 0x1, R199 ;  /* 0x00000001d0157824 */ /* 0x000fe400078e02c7 */
[----:B-1----:R-:W-:Y:S01]  /*11ac0*/  IMAD R11, R11, R14, RZ ;  /* 0x0000000e0b0b7224 */ /* 0x002fe200078e02ff */
[----:B--2---:R-:W-:Y:S02]  /*11ad0*/  SEL R13, R13, RZ, !P0 ;  /* 0x000000ff0d0d7207 */ /* 0x004fe40004000000 */
[----:B0-----:R-:W-:-:S03]  /*11ae0*/  ISETP.NE.AND P0, PT, R157, 0x1, PT ;  /* 0x000000019d00780c */ /* 0x001fc60003f05270 */
[C---:B------:R-:W-:Y:S02]  /*11af0*/  IMAD R13, R10.reuse, R13, R11 ;  /* 0x0000000d0a0d7224 */ /* 0x040fe400078e020b */
[----:B------:R-:W-:-:S04]  /*11b00*/  IMAD.WIDE.U32 R10, R10, R14, RZ ;  /* 0x0000000e0a0a7225 */ /* 0x000fc800078e00ff */
[-C--:B-----5:R-:W-:Y:S02]  /*11b10*/  IMAD R14, R9, R185.reuse, RZ ;  /* 0x000000b9090e7224 */ /* 0x0a0fe400078e02ff */
[----:B------:R-:W-:-:S04]  /*11b20*/  IMAD.WIDE.U32 R8, R8, R185, RZ ;  /* 0x000000b908087225 */ /* 0x000fc800078e00ff */
[----:B------:R-:W-:Y:S02]  /*11b30*/  IMAD.IADD R14, R9, 0x1, R14 ;  /* 0x00000001090e7824 */ /* 0x000fe400078e020e */
[----:B------:R-:W0:Y:S01]  /*11b40*/  @P0 LDC R9, c[0x0][0xbec] ;  /* 0x0002fb00ff090b82 */ /* 0x000e220000000800 */
[----:B------:R-:W-:-:S07]  /*11b50*/  IADD3 R15, P2, P3, R10, R8, R4 ;  /* 0x000000080a0f7210 */ /* 0x000fce0007b5e004 */
[----:B------:R-:W1:Y:S01]  /*11b60*/  @P0 LDC R8, c[0x0][0xbf0] ;  /* 0x0002fc00ff080b82 */ /* 0x000e620000000800 */
[----:B------:R-:W-:-:S05]  /*11b70*/  IMAD.IADD R13, R11, 0x1, R13 ;  /* 0x000000010b0d7824 */ /* 0x000fca00078e020d */
[----:B------:R-:W-:Y:S01]  /*11b80*/  IADD3.X R13, R13, R14, R20, P2, P3 ;  /* 0x0000000e0d0d7210 */ /* 0x000fe200017e6414 */
[----:B------:R-:W-:Y:S02]  /*11b90*/  IMAD.MOV.U32 R14, RZ, RZ, R21 ;  /* 0x000000ffff0e7224 */ /* 0x000fe400078e0015 */
[----:B0-----:R-:W-:-:S05]  /*11ba0*/  @P0 IMAD.HI.U32 R9, R21, R9, RZ ;  /* 0x0000000915090227 */ /* 0x001fca00078e00ff */
[----:B-1----:R-:W-:Y:S02]  /*11bb0*/  @P0 SHF.R.U32.HI R14, RZ, R8, R9 ;  /* 0x00000008ff0e0219 */ /* 0x002fe40000011609 */
[----:B------:R-:W0:Y:S01]  /*11bc0*/  LDC.64 R8, c[0x0][R12+0x228] ;  /* 0x00008a000c087b82 */ /* 0x000e220000000a00 */
[----:B---3--:R-:W-:-:S05]  /*11bd0*/  SEL R156, R156, RZ, P1 ;  /* 0x000000ff9c9c7207 */ /* 0x008fca0000800000 */
        /* <DEDUP_REMOVED lines=17> */
[----:B------:R-:W-:Y:S01]  /*11cf0*/  IMAD.IADD R13, R191, 0x1, R199 ;  /* 0x00000001bf0d7824 */ /* 0x000fe200078e02c7 */
[----:B0-----:R-:W-:Y:S01]  /*11d00*/  LEA R11, P0, R10, R8, 0x2 ;  /* 0x000000080a0b7211 */ /* 0x001fe200078010ff */
[----:B----4-:R-:W-:-:S03]  /*11d10*/  IMAD.MOV R8, RZ, RZ, -R159 ;  /* 0x000000ffff087224 */ /* 0x010fc600078e0a9f */
        /* <DEDUP_REMOVED lines=12> */
.L_x_4639:
[----:B------:R-:W-:Y:S02]  /*11de0*/  ISETP.GT.AND P1, PT, R0, 0x1, PT ;  /* 0x000000010000780c */ /* 0x000fe40003f24270 */
[----:B------:R-:W-:-:S04]  /*11df0*/  ISETP.NE.U32.AND P0, PT, RZ, UR6, PT ;  /* 0x00000006ff007c0c */ /* 0x000fc8000bf05070 */
[----:B------:R-:W-:-:S04]  /*11e00*/  ISETP.NE.AND.EX P0, PT, RZ, UR7, PT, P0 ;  /* 0x00000007ff007c0c */ /* 0x000fc8000bf05300 */
[----:B------:R-:W-:-:S03]  /*11e10*/  SEL R0, R158, RZ, !P0 ;  /* 0x000000ff9e007207 */ /* 0x000fc60004000000 */
[----:B------:R-:W-:Y:S06]  /*11e20*/  @P1 BRA `(.L_x_4640) ;  /* 0x0000001000601947 */ /* 0x000fec0003800000 */
[----:B------:R-:W1:Y:S01]  /*11e30*/  S2R R82, SR_TID.X ;  /* 0x0000000000527919 */ /* 0x000e620000002100 */
[----:B------:R-:W2:Y:S01]  /*11e40*/  LDC R84, c[0x0][0xbe8] ;  /* 0x0002fa00ff547b82 */ /* 0x000ea20000000800 */
[----:B------:R-:W-:Y:S01]  /*11e50*/  ULDC.64 UR4, c[0x0][0xaa0] ;  /* 0x0002a80000047ab9 */ /* 0x000fe20000000a00 */
[----:B-1----:R-:W-:-:S05]  /*11e60*/  VIADD R82, R82, 0xffffff80 ;  /* 0xffffff8052527836 */ /* 0x002fca0000000000 */
[----:B------:R-:W-:-:S04]  /*11e70*/  SHF.R.S32.HI R81, RZ, 0x1f, R82 ;  /* 0x0000001fff517819 */ /* 0x000fc80000011452 */
[----:B------:R-:W-:-:S04]  /*11e80*/  LEA.HI R81, R81, R82, RZ, 0x3 ;  /* 0x0000005251517211 */ /* 0x000fc800078f18ff */
[----:B------:R-:W-:-:S05]  /*11e90*/  SHF.R.S32.HI R80, RZ, 0x3, R81 ;  /* 0x00000003ff507819 */ /* 0x000fca0000011451 */
[----:B0-----:R-:W-:-:S04]  /*11ea0*/  IMAD R9, R80, 0x40, R193 ;  /* 0x0000004050097824 */ /* 0x001fc800078e02c1 */
[----:B------:R-:W-:-:S03]  /*11eb0*/  IMAD.WIDE R152, R9, 0x2, R152 ;  /* 0x0000000209987825 */ /* 0x000fc600078e0298 */
[----:B------:R-:W-:Y:S01]  /*11ec0*/  IADD3 R37, P0, R152, 0x5000, RZ ;  /* 0x0000500098257810 */ /* 0x000fe20007f1e0ff */
        /* <DEDUP_REMOVED lines=11> */
[----:B------:R-:W-:Y:S01]  /*11f80*/  IADD3 R13, P3, R152, 0x1000, RZ ;  /* 0x00001000980d7810 */ /* 0x000fe20007f7e0ff */
[----:B------:R-:W-:Y:S01]  /*11f90*/  ULDC.64 UR4, c[0x0][0xae8] ;  /* 0x0002ba0000047ab9 */ /* 0x000fe20000000a00 */
[----:B------:R-:W-:Y:S01]  /*11fa0*/  LOP3.LUT R64, R65, 0x380, RZ, 0xc0, !PT ;  /* 0x0000038041407812 */ /* 0x000fe200078ec0ff */
[----:B------:R-:W-:Y:S01]  /*11fb0*/  IMAD.IADD R87, R82, 0x1, -R81 ;  /* 0x0000000152577824 */ /* 0x000fe200078e0a51 */
[----:B------:R-:W-:Y:S01]  /*11fc0*/  SHF.R.U64 R40, R40, 0x3, RZ ;  /* 0x0000000328287819 */ /* 0x000fe200000012ff */
[----:B------:R-:W-:Y:S01]  /*11fd0*/  VIADD R166, R193, 0x40 ;  /* 0x00000040c1a67836 */ /* 0x000fe20000000000 */
[----:B------:R-:W-:Y:S01]  /*11fe0*/  SHF.R.U64 R64, R64, 0x3, RZ ;  /* 0x0000000340407819 */ /* 0x000fe200000012ff */
[----:B------:R-:W-:Y:S01]  /*11ff0*/  IMAD.IADD R21, R21, 0x1, R83 ;  /* 0x0000000115157824 */ /* 0x000fe200078e0253 */
[----:B------:R-:W-:Y:S01]  /*12000*/  IADD3 R45, P2, R152, 0x7000, RZ ;  /* 0x00007000982d7810 */ /* 0x000fe20007f5e0ff */
[----:B------:R-:W-:Y:S01]  /*12010*/  VIADD R164, R193, 0x80 ;  /* 0x00000080c1a47836 */ /* 0x000fe20000000000 */
[----:B------:R-:W-:Y:S01]  /*12020*/  LOP3.LUT R64, R64, R65, RZ, 0x3c, !PT ;  /* 0x0000004140407212 */ /* 0x000fe200078e3cff */
[----:B------:R-:W-:Y:S01]  /*12030*/  IMAD.X R65, RZ, RZ, R153, P0 ;  /* 0x000000ffff417224 */ /* 0x000fe200000e0699 */
[----:B--2---:R-:W-:Y:S01]  /*12040*/  ISETP.NE.AND P0, PT, R84, 0x1, PT ;  /* 0x000000015400780c */ /* 0x004fe20003f05270 */
[----:B------:R-:W-:Y:S01]  /*12050*/  IMAD R4, R87, 0x20, R80 ;  /* 0x0000002057047824 */ /* 0x000fe200078e0250 */
[----:B------:R-:W-:Y:S01]  /*12060*/  LOP3.LUT R12, R13, 0x380, RZ, 0xc0, !PT ;  /* 0x000003800d0c7812 */ /* 0x000fe200078ec0ff */
[----:B------:R-:W-:Y:S01]  /*12070*/  IMAD.WIDE.U32 R20, R185, UR4, R20 ;  /* 0x00000004b9147c25 */ /* 0x000fe2000f8e0014 */
[----:B------:R-:W-:Y:S01]  /*12080*/  SHF.R.S32.HI R81, RZ, 0x1f, R0 ;  /* 0x0000001fff517819 */ /* 0x000fe20000011400 */
[----:B------:R-:W5:Y:S01]  /*12090*/  LD.E.128 R36, desc[UR42][R36.64] ;  /* 0x0000002a24247980 */ /* 0x000f62000c101d00 */
[----:B------:R-:W-:-:S02]  /*120a0*/  LOP3.LUT R40, R40, R41, RZ, 0x3c, !PT ;  /* 0x0000002928287212 */ /* 0x000fc400078e3cff */
[----:B------:R-:W-:Y:S01]  /*120b0*/  LOP3.LUT R44, R45, 0x380, RZ, 0xc0, !PT ;  /* 0x000003802d2c7812 */ /* 0x000fe200078ec0ff */
[C---:B------:R-:W-:Y:S01]  /*120c0*/  VIADD R162, R193.reuse, 0xc0 ;  /* 0x000000c0c1a27836 */ /* 0x040fe20000000000 */
[----:B------:R-:W-:Y:S01]  /*120d0*/  SHF.R.U64 R12, R12, 0x3, RZ ;  /* 0x000000030c0c7819 */ /* 0x000fe200000012ff */
[----:B------:R-:W-:Y:S01]  /*120e0*/  VIADD R160, R193, 0x100 ;  /* 0x00000100c1a07836 */ /* 0x000fe20000000000 */
[----:B------:R-:W-:Y:S01]  /*120f0*/  SHF.R.U64 R44, R44, 0x3, RZ ;  /* 0x000000032c2c7819 */ /* 0x000fe200000012ff */
[----:B------:R-:W0:Y:S01]  /*12100*/  @P0 LDC R83, c[0x0][0xbec] ;  /* 0x0002fb00ff530b82 */ /* 0x000e220000000800 */
[----:B------:R-:W-:Y:S01]  /*12110*/  IMAD.IADD R82, R199, 0x1, R4 ;  /* 0x00000001c7527824 */ /* 0x000fe200078e0204 */
[----:B------:R-:W-:Y:S01]  /*12120*/  LOP3.LUT R12, R12, R13, RZ, 0x3c, !PT ;  /* 0x0000000d0c0c7212 */ /* 0x000fe200078e3cff */
[----:B------:R-:W-:Y:S01]  /*12130*/  VIADD R158, R193, 0x140 ;  /* 0x00000140c19e7836 */ /* 0x000fe20000000000 */
[C---:B------:R-:W-:Y:S01]  /*12140*/  IADD3 R25, P4, R152.reuse, 0x2000, RZ ;  /* 0x0000200098197810 */ /* 0x040fe20007f9e0ff */
[----:B------:R-:W5:Y:S01]  /*12150*/  LD.E.128 R64, desc[UR42][R64.64] ;  /* 0x0000002a40407980 */ /* 0x000f62000c101d00 */
[----:B------:R-:W-:-:S02]  /*12160*/  IADD3 R29, P5, R152, 0x3000, RZ ;  /* 0x00003000981d7810 */ /* 0x000fc40007fbe0ff */
[----:B------:R-:W1:Y:S01]  /*12170*/  @P0 LDC R85, c[0x0][0xbf0] ;  /* 0x0002fc00ff550b82 */ /* 0x000e620000000800 */
[----:B------:R-:W-:Y:S01]  /*12180*/  IMAD R21, R185, UR5, R21 ;  /* 0x00000005b9157c24 */ /* 0x000fe2000f8e0215 */
[----:B------:R-:W-:Y:S01]  /*12190*/  ULDC.64 UR4, c[0x0][0xaf0] ;  /* 0x0002bc0000047ab9 */ /* 0x000fe20000000a00 */
[--C-:B------:R-:W-:Y:S01]  /*121a0*/  IMAD.X R41, RZ, RZ, R153.reuse, P1 ;  /* 0x000000ffff297224 */ /* 0x100fe200008e0699 */
[C---:B------:R-:W-:Y:S02]  /*121b0*/  IADD3 R69, P1, R152.reuse, 0xd000, RZ ;  /* 0x0000d00098457810 */ /* 0x040fe40007f3e0ff */
[C---:B------:R-:W-:Y:S02]  /*121c0*/  IADD3 R33, P6, R152.reuse, 0x4000, RZ ;  /* 0x0000400098217810 */ /* 0x040fe40007fde0ff */
[----:B------:R-:W2:Y:S01]  /*121d0*/  LDC R4, c[0x0][0xac8] ;  /* 0x0002b200ff047b82 */ /* 0x000ea20000000800 */
[----:B------:R-:W-:Y:S01]  /*121e0*/  IMAD R81, R81, UR4, RZ ;  /* 0x0000000451517c24 */ /* 0x000fe2000f8e02ff */
[----:B------:R-:W-:Y:S01]  /*121f0*/  LOP3.LUT R68, R69, 0x380, RZ, 0xc0, !PT ;  /* 0x0000038045447812 */ /* 0x000fe200078ec0ff */
[----:B------:R-:W-:Y:S01]  /*12200*/  IMAD.X R13, RZ, RZ, R153, P3 ;  /* 0x000000ffff0d7224 */ /* 0x000fe200018e0699 */
[----:B------:R-:W-:Y:S01]  /*12210*/  IADD3 R49, P3, R152, 0x8000, RZ ;  /* 0x0000800098317810 */ /* 0x000fe20007f7e0ff */
[----:B------:R-:W-:Y:S01]  /*12220*/  IMAD R81, R0, UR5, R81 ;  /* 0x0000000500517c24 */ /* 0x000fe2000f8e0251 */
[----:B------:R-:W-:Y:S01]  /*12230*/  LOP3.LUT R44, R44, R45, RZ, 0x3c, !PT ;  /* 0x0000002d2c2c7212 */ /* 0x000fe200078e3cff */
[----:B------:R-:W-:Y:S01]  /*12240*/  IMAD.WIDE.U32 R20, R0, UR4, R20 ;  /* 0x0000000400147c25 */ /* 0x000fe2000f8e0014 */
[----:B------:R-:W-:Y:S01]  /*12250*/  LOP3.LUT R24, R25, 0x380, RZ, 0xc0, !PT ;  /* 0x0000038019187812 */ /* 0x000fe200078ec0ff */
[----:B------:R-:W-:Y:S01]  /*12260*/  ULDC.64 UR4, c[0x0][0xae0] ;  /* 0x0002b80000047ab9 */ /* 0x000fe20000000a00 */
[----:B------:R-:W-:Y:S01]  /*12270*/  LOP3.LUT R28, R29, 0x380, RZ, 0xc0, !PT ;  /* 0x000003801d1c7812 */ /* 0x000fe200078ec0ff */
[----:B0-----:R-:W-:Y:S01]  /*12280*/  @P0 IMAD.HI.U32 R0, R82, R83, RZ ;  /* 0x0000005352000227 */ /* 0x001fe200078e00ff */
[----:B------:R-:W-:Y:S01]  /*12290*/  LOP3.LUT R32, R33, 0x380, RZ, 0xc0, !PT ;  /* 0x0000038021207812 */ /* 0x000fe200078ec0ff */
[----:B------:R-:W5:Y:S01]  /*122a0*/  LD.E.128 R12, desc[UR42][R12.64] ;  /* 0x0000002a0c0c7980 */ /* 0x000f62000c101d00 */
[----:B------:R-:W-:Y:S01]  /*122b0*/  SHF.R.U64 R68, R68, 0x3, RZ ;  /* 0x0000000344447819 */ /* 0x000fe200000012ff */
[----:B------:R-:W-:Y:S01]  /*122c0*/  IMAD.X R45, RZ, RZ, R153, P2 ;  /* 0x000000ffff2d7224 */ /* 0x000fe200010e0699 */
[----:B------:R-:W-:Y:S01]  /*122d0*/  IADD3 R73, P2, R152, 0xe000, RZ ;  /* 0x0000e00098497810 */ /* 0x000fe20007f5e0ff */
[----:B------:R-:W-:Y:S01]  /*122e0*/  IMAD.MOV.U32 R83, RZ, RZ, R82 ;  /* 0x000000ffff537224 */ /* 0x000fe200078e0052 */
[----:B------:R-:W-:Y:S01]  /*122f0*/  LOP3.LUT R48, R49, 0x380, RZ, 0xc0, !PT ;  /* 0x0000038031307812 */ /* 0x000fe200078ec0ff */
[----:B------:R-:W-:Y:S01]  /*12300*/  IMAD.IADD R199, R80, 0x1, R199 ;  /* 0x0000000150c77824 */ /* 0x000fe200078e02c7 */
[----:B-1----:R-:W-:Y:S01]  /*12310*/  @P0 SHF.R.U32.HI R83, RZ, R85, R0 ;  /* 0x00000055ff530219 */ /* 0x002fe20000011600 */
[----:B------:R-:W-:Y:S01]  /*12320*/  IMAD.IADD R21, R21, 0x1, R81 ;  /* 0x0000000115157824 */ /* 0x000fe200078e0251 */
[----:B------:R-:W-:Y:S01]  /*12330*/  SHF.R.U64 R24, R24, 0x3, RZ ;  /* 0x0000000318187819 */ /* 0x000fe200000012ff */
[----:B------:R-:W5:Y:S01]  /*12340*/  LD.E.128 R40, desc[UR42][R40.64] ;  /* 0x0000002a28287980 */ /* 0x000f62000c101d00 */
[----:B------:R-:W-:-:S02]  /*12350*/  SHF.R.U64 R28, R28, 0x3, RZ ;  /* 0x000000031c1c7819 */ /* 0x000fc400000012ff */
[----:B------:R-:W-:Y:S01]  /*12360*/  SHF.R.U64 R32, R32, 0x3, RZ ;  /* 0x0000000320207819 */ /* 0x000fe200000012ff */
[----:B------:R-:W5:Y:S01]  /*12370*/  LD.E.128 R44, desc[UR42][R44.64] ;  /* 0x0000002a2c2c7980 */ /* 0x000f62000c101d00 */
        /* <DEDUP_REMOVED lines=92> */
[----:B------:R-:W-:Y:S02]  /*12940*/  IMAD R3, R3, R84, RZ ;  /* 0x0000005403037224 */ /* 0x000fe400078e02ff */
        /* <DEDUP_REMOVED lines=17> */
[C---:B------:R-:W-:Y:S01]  /*12a60*/  VIADD R163, R193.reuse, 0xc0 ;  /* 0x000000c0c1a37836 */ /* 0x040fe20000000000 */
        /* <DEDUP_REMOVED lines=27> */
[----:B------:R-:W-:-:S02]  /*12c20*/  ISETP.GE.AND P1, PT, R158, R4, PT ;  /* 0x000000049e00720c */ /* 0x000fc40003f26270 */
[----:B0-----:R-:W-:-:S11]  /*12c30*/  @!P5 LEA R8, P4, R164, R20, 0x1 ;  /* 0x00000014a408d211 */ /* 0x001fd600078808ff */
[-C--:B------:R-:W-:Y:S02]  /*12c40*/  @!P1 LEA R24, P6, R158, R20.reuse, 0x1 ;  /* 0x000000149e189211 */ /* 0x080fe400078c08ff */
[-C--:B------:R-:W-:Y:S02]  /*12c50*/  @!P5 LEA.HI.X R9, R164, R21.reuse, R165, 0x1, P4 ;  /* 0x00000015a409d211 */ /* 0x080fe400020f0ca5 */
[----:B------:R-:W-:Y:S02]  /*12c60*/  LOP3.LUT P4, RZ, R0, 0x80, RZ, 0xc0, !PT ;  /* 0x0000008000ff7812 */ /* 0x000fe4000788c0ff */
[----:B------:R-:W-:Y:S01]  /*12c70*/  @!P1 LEA.HI.X R25, R158, R21, R159, 0x1, P6 ;  /* 0x000000159e199211 */ /* 0x000fe200030f0c9f */
[----:B------:R0:W-:Y:S04]  /*12c80*/  @!P5 ST.E.128 desc[UR42][R8.64], R32 ;  /* 0x000000200800d985 */ /* 0x0001e8000c101d2a */
[----:B------:R1:W-:Y:S01]  /*12c90*/  @!P3 ST.E.128 desc[UR42][R10.64], R40 ;  /* 0x000000280a00b985 */ /* 0x0003e2000c101d2a */
[----:B0-----:R-:W-:-:S02]  /*12ca0*/  @!P2 LEA R8, P5, R160, R20, 0x1 ;  /* 0x00000014a008a211 */ /* 0x001fc400078a08ff */
[-C--:B-1----:R-:W-:Y:S02]  /*12cb0*/  @P0 LEA R10, P3, R156, R20.reuse, 0x1 ;  /* 0x000000149c0a0211 */ /* 0x082fe400078608ff */
[-C--:B------:R-:W-:Y:S02]  /*12cc0*/  @!P2 LEA.HI.X R9, R160, R21.reuse, R161, 0x1, P5 ;  /* 0x00000015a009a211 */ /* 0x080fe400028f0ca1 */
[----:B------:R-:W-:Y:S02]  /*12cd0*/  @P4 LEA R20, P5, R154, R20, 0x1 ;  /* 0x000000149a144211 */ /* 0x000fe400078a08ff */
[-C--:B------:R-:W-:Y:S01]  /*12ce0*/  @P0 LEA.HI.X R11, R156, R21.reuse, R157, 0x1, P3 ;  /* 0x000000159c0b0211 */ /* 0x080fe200018f0c9d */
[----:B------:R0:W-:Y:S01]  /*12cf0*/  @!P2 ST.E.128 desc[UR42][R8.64], R48 ;  /* 0x000000300800a985 */ /* 0x0001e2000c101d2a */
[----:B------:R-:W-:-:S03]  /*12d00*/  @P4 LEA.HI.X R21, R154, R21, R155, 0x1, P5 ;  /* 0x000000159a154211 */ /* 0x000fc600028f0c9b */
[----:B------:R0:W-:Y:S04]  /*12d10*/  @!P1 ST.E.128 desc[UR42][R24.64], R56 ;  /* 0x0000003818009985 */ /* 0x0001e8000c101d2a */
[----:B------:R0:W-:Y:S04]  /*12d20*/  @P0 ST.E.128 desc[UR42][R10.64], R64 ;  /* 0x000000400a000985 */ /* 0x0001e8000c101d2a */
[----:B------:R0:W-:Y:S02]  /*12d30*/  @P4 ST.E.128 desc[UR42][R20.64], R72 ;  /* 0x0000004814004985 */ /* 0x0001e4000c101d2a */
.L_x_4642:
[----:B------:R-:W-:Y:S05]  /*12d40*/  BSYNC B1 ;  /* 0x0000000000017941 */ /* 0x000fea0003800000 */
.L_x_4641:
        /* <DEDUP_REMOVED lines=17> */
[-C--:B0-----:R-:W-:Y:S02]  /*12e60*/  @!P3 LEA R10, P6, R164, R8.reuse, 0x1 ;  /* 0x00000008a40ab211 */ /* 0x081fe400078c08ff */
[----:B------:R-:W-:Y:S02]  /*12e70*/  @!P2 LEA R12, P5, R162, R8, 0x1 ;  /* 0x00000008a20ca211 */ /* 0x000fe400078a08ff */
[-C--:B------:R-:W-:Y:S02]  /*12e80*/  @!P3 LEA.HI.X R11, R164, R9.reuse, R165, 0x1, P6 ;  /* 0x00000009a40bb211 */ /* 0x080fe400030f0ca5 */
[----:B------:R-:W-:-:S03]  /*12e90*/  @!P2 LEA.HI.X R13, R162, R9, R163, 0x1, P5 ;  /* 0x00000009a20da211 */ /* 0x000fc600028f0ca3 */
[-C--:B-1----:R-:W-:Y:S01]  /*12ea0*/  @P4 LEA R20, P5, R156, R8.reuse, 0x1 ;  /* 0x000000089c144211 */ /* 0x082fe200078a08ff */
[----:B------:R0:W-:Y:S01]  /*12eb0*/  @!P3 ST.E.128 desc[UR42][R10.64], R36 ;  /* 0x000000240a00b985 */ /* 0x0001e2000c101d2a */
[-C--:B------:R-:W-:Y:S02]  /*12ec0*/  @!P0 LEA R14, P3, R158, R8.reuse, 0x1 ;  /* 0x000000089e0e8211 */ /* 0x080fe400078608ff */
[-C--:B------:R-:W-:Y:S01]  /*12ed0*/  @P4 LEA.HI.X R21, R156, R9.reuse, R157, 0x1, P5 ;  /* 0x000000099c154211 */ /* 0x080fe200028f0c9d */
[----:B------:R1:W-:Y:S01]  /*12ee0*/  @!P2 ST.E.128 desc[UR42][R12.64], R44 ;  /* 0x0000002c0c00a985 */ /* 0x0003e2000c101d2a */
[----:B------:R-:W-:Y:S02]  /*12ef0*/  @!P0 LEA.HI.X R15, R158, R9, R159, 0x1, P3 ;  /* 0x000000099e0f8211 */ /* 0x000fe400018f0c9f */
        /* <DEDUP_REMOVED lines=11> */
.L_x_4640:
[----:B0-----:R-:W2:Y:S01]  /*12fb0*/  LDL.LU R11, [R1+0x48] ;  /* 0x00004800010b7983 */ /* 0x001ea20000300800 */
[----:B------:R-:W-:Y:S01]  /*12fc0*/  ULDC.64 UR4, c[0x0][0xb08] ;  /* 0x0002c20000047ab9 */ /* 0x000fe20000000a00 */
[----:B------:R-:W0:Y:S01]  /*12fd0*/  LDC R12, c[0x0][0xbe8] ;  /* 0x0002fa00ff0c7b82 */ /* 0x000e220000000800 */
[----:B------:R-:W-:Y:S01]  /*12fe0*/  IMAD R10, R20, UR4, RZ ;  /* 0x00000004140a7c24 */ /* 0x000fe2000f8e02ff */
[----:B------:R-:W-:Y:S01]  /*12ff0*/  BSSY B1, `(.L_x_4644) ;  /* 0x0000110000017945 */ /* 0x000fe20003800000 */
[----:B------:R-:W-:-:S04]  /*13000*/  IMAD.WIDE.U32 R8, R4, UR4, RZ ;  /* 0x0000000404087c25 */ /* 0x000fc8000f8e00ff */
[----:B------:R-:W-:Y:S01]  /*13010*/  IMAD R10, R4, UR5, R10 ;  /* 0x00000005040a7c24 */ /* 0x000fe2000f8e020a */
[----:B------:R-:W-:Y:S01]  /*13020*/  ULDC.64 UR4, c[0x0][0xb38] ;  /* 0x0002ce0000047ab9 */ /* 0x000fe20000000a00 */
[----:B------:R-:W-:Y:S01]  /*13030*/  SHF.R.S32.HI R4, RZ, 0x1f, R0 ;  /* 0x0000001fff047819 */ /* 0x000fe20000011400 */
[----:B------:R-:W-:Y:S02]  /*13040*/  VIADD R153, R197, 0xf8 ;  /* 0x000000f8c5997836 */ /* 0x000fe40000000000 */
[----:B------:R-:W-:Y:S02]  /*13050*/  IMAD.IADD R9, R9, 0x1, R10 ;  /* 0x0000000109097824 */ /* 0x000fe400078e020a */
[----:B------:R-:W-:Y:S01]  /*13060*/  IMAD.IADD R10, R208, 0x1, R199 ;  /* 0x00000001d00a7824 */ /* 0x000fe200078e02c7 */
[----:B------:R-:W-:Y:S01]  /*13070*/  SHF.R.S32.HI R153, RZ, 0x1f, R153 ;  /* 0x0000001fff997819 */ /* 0x000fe20000011499 */
[----:B------:R-:W-:-:S04]  /*13080*/  IMAD.WIDE.U32 R8, R185, UR4, R8 ;  /* 0x00000004b9087c25 */ /* 0x000fc8000f8e0008 */
[----:B------:R-:W-:Y:S01]  /*13090*/  IMAD R9, R185, UR5, R9 ;  /* 0x00000005b9097c24 */ /* 0x000fe2000f8e0209 */
[----:B------:R-:W-:Y:S01]  /*130a0*/  ULDC.64 UR4, c[0x0][0xb40] ;  /* 0x0002d00000047ab9 */ /* 0x000fe20000000a00 */
[----:B------:R-:W-:Y:S02]  /*130b0*/  IMAD.IADD R199, R191, 0x1, R199 ;  /* 0x00000001bfc77824 */ /* 0x000fe400078e02c7 */
[----:B------:R-:W-:Y:S01]  /*130c0*/  IMAD R4, R4, UR4, RZ ;  /* 0x0000000404047c24 */ /* 0x000fe2000f8e02ff */
[----:B0-----:R-:W-:Y:S01]  /*130d0*/  ISETP.NE.AND P0, PT, R12, 0x1, PT ;  /* 0x000000010c00780c */ /* 0x001fe20003f05270 */
[----:B------:R-:W-:-:S04]  /*130e0*/  IMAD.WIDE.U32 R8, R0, UR4, R8 ;  /* 0x0000000400087c25 */ /* 0x000fc8000f8e0008 */
[----:B------:R-:W-:Y:S01]  /*130f0*/  IMAD R4, R0, UR5, R4 ;  /* 0x0000000500047c24 */ /* 0x000fe2000f8e0204 */
[----:B------:R-:W-:Y:S01]  /*13100*/  ULDC.64 UR4, c[0x0][0xb48] ;  /* 0x0002d20000047ab9 */ /* 0x000fe20000000a00 */
[----:B------:R-:W-:Y:S02]  /*13110*/  IMAD R3, R3, R12, RZ ;  /* 0x0000000c03037224 */ /* 0x000fe400078e02ff */
[----:B------:R-:W-:Y:S02]  /*13120*/  IMAD.IADD R9, R9, 0x1, R4 ;  /* 0x0000000109097824 */ /* 0x000fe400078e0204 */
[----:B------:R-:W-:Y:S02]  /*13130*/  IMAD.MOV.U32 R4, RZ, RZ, R10 ;  /* 0x000000ffff047224 */ /* 0x000fe400078e000a */
[----:B------:R-:W0:Y:S01]  /*13140*/  @P0 LDC R0, c[0x0][0xbf0] ;  /* 0x0002fc00ff000b82 */ /* 0x000e220000000800 */
[C---:B------:R-:W-:Y:S02]  /*13150*/  VIADD R155, R197.reuse, 0xf0 ;  /* 0x000000f0c59b7836 */ /* 0x040fe40000000000 */
        /* <DEDUP_REMOVED lines=71> */
[----:B------:R-:W-:Y:S01]  /*135d0*/  IMAD R0, R12, R0, R10 ;  /* 0x000000000c007224 */ /* 0x000fe200078e020a */
        /* <DEDUP_REMOVED lines=28> */
[C---:B------:R-:W-:Y:S01]  /*137a0*/  VIADD R10, R197.reuse, 0x30 ;  /* 0x00000030c50a7836 */ /* 0x040fe20000000000 */
[----:B------:R-:W-:Y:S01]  /*137b0*/  SHF.R.S32.HI R11, RZ, 0x1f, R11 ;  /* 0x0000001fff0b7819 */ /* 0x000fe2000001140b */
[----:B------:R-:W-:-:S06]  /*137c0*/  VIADD R12, R197, 0x38 ;  /* 0x00000038c50c7836 */ /* 0x000fcc0000000000 */
        /* <DEDUP_REMOVED lines=146> */
.L_x_4645:
[----:B------:R-:W-:Y:S05]  /*140f0*/  BSYNC B1 ;  /* 0x0000000000017941 */ /* 0x000fea0003800000 */
.L_x_4644:
[----:B0--3--:R-:W-:Y:S01]  /*14100*/  VIADD R8, R199, 0x8 ;  /* 0x00000008c7087836 */ /* 0x009fe20000000000 */
[----:B------:R-:W0:Y:S04]  /*14110*/  SHFL.IDX PT, R4, R4, 0x1, 0x1c1f ;  /* 0x003c1f0004047f89 */ /* 0x000e2800000e0000 */
        /* <DEDUP_REMOVED lines=8> */
[C---:B--2---:R-:W-:Y:S01]  /*141a0*/  VIADD R14, R197.reuse, 0x18 ;  /* 0x00000018c50e7836 */ /* 0x044fe20000000000 */
[----:B------:R-:W-:Y:S01]  /*141b0*/  ISETP.GE.AND P2, PT, R12, UR4, PT ;  /* 0x000000040c007c0c */ /* 0x000fe2000bf46270 */
[C---:B------:R-:W-:Y:S01]  /*141c0*/  VIADD R24, R197.reuse, 0x20 ;  /* 0x00000020c5187836 */ /* 0x040fe20000000000 */
[----:B------:R-:W-:Y:S01]  /*141d0*/  ISETP.GE.AND P1, PT, R20, UR4, PT ;  /* 0x0000000414007c0c */ /* 0x000fe2000bf26270 */
[C---:B------:R-:W-:Y:S01]  /*141e0*/  VIADD R13, R197.reuse, 0x8 ;  /* 0x00000008c50d7836 */ /* 0x040fe20000000000 */
[----:B------:R-:W-:Y:S01]  /*141f0*/  ISETP.GE.AND P0, PT, R14, UR4, PT ;  /* 0x000000040e007c0c */ /* 0x000fe2000bf06270 */
[----:B------:R-:W-:-:S02]  /*14200*/  VIADD R28, R197, 0x10 ;  /* 0x00000010c51c7836 */ /* 0x000fc40000000000 */
[C---:B------:R-:W-:Y:S01]  /*14210*/  VIADD R21, R197.reuse, 0x30 ;  /* 0x00000030c5157836 */ /* 0x040fe20000000000 */
[----:B------:R-:W-:Y:S01]  /*14220*/  SHF.R.S32.HI R13, RZ, 0x1f, R13 ;  /* 0x0000001fff0d7819 */ /* 0x000fe2000001140d */
[C---:B-1----:R-:W-:Y:S01]  /*14230*/  VIADD R15, R197.reuse, 0x18 ;  /* 0x00000018c50f7836 */ /* 0x042fe20000000000 */
[C---:B---3--:R-:W-:Y:S01]  /*14240*/  @!P4 LEA R8, P3, R197.reuse, R0, 0x2 ;  /* 0x00000000c508c211 */ /* 0x048fe200078610ff */
[C---:B------:R-:W-:Y:S01]  /*14250*/  VIADD R25, R197.reuse, 0x28 ;  /* 0x00000028c5197836 */ /* 0x040fe20000000000 */
[----:B------:R-:W-:Y:S02]  /*14260*/  SHF.R.S32.HI R28, RZ, 0x1f, R28 ;  /* 0x0000001fff1c7819 */ /* 0x000fe4000001141c */
[----:B0-----:R-:W-:Y:S02]  /*14270*/  @!P4 LEA.HI.X R9, R197, R4, R10, 0x2, P3 ;  /* 0x00000004c509c211 */ /* 0x001fe400018f140a */
[----:B------:R-:W-:Y:S02]  /*14280*/  ISETP.GE.AND P3, PT, R24, UR4, PT ;  /* 0x0000000418007c0c */ /* 0x000fe4000bf66270 */
[----:B------:R-:W-:Y:S01]  /*14290*/  @!P1 LEA R10, P5, R20, R0, 0x2 ;  /* 0x00000000140a9211 */ /* 0x000fe200078a10ff */
[----:B------:R0:W-:Y:S01]  /*142a0*/  @!P4 ST.E.64 desc[UR42][R8.64], R26 ;  /* 0x0000001a0800c985 */ /* 0x0001e2000c101b2a */
[----:B------:R-:W-:-:S02]  /*142b0*/  SHF.R.S32.HI R15, RZ, 0x1f, R15 ;  /* 0x0000001fff0f7819 */ /* 0x000fc4000001140f */
[----:B------:R-:W-:Y:S01]  /*142c0*/  @!P1 LEA.HI.X R11, R20, R4, R28, 0x2, P5 ;  /* 0x00000004140b9211 */ /* 0x000fe200028f141c */
[----:B------:R-:W-:Y:S01]  /*142d0*/  VIADD R28, R197, 0x20 ;  /* 0x00000020c51c7836 */ /* 0x000fe20000000000 */
[----:B------:R-:W-:Y:S01]  /*142e0*/  ISETP.GE.AND P5, PT, R21, UR4, PT ;  /* 0x0000000415007c0c */ /* 0x000fe2000bfa6270 */
[----:B------:R-:W-:Y:S01]  /*142f0*/  VIADD R20, R197, 0x40 ;  /* 0x00000040c5147836 */ /* 0x000fe20000000000 */
        /* <DEDUP_REMOVED lines=17> */
[C---:B--2---:R-:W-:Y:S01]  /*14410*/  @!P5 LEA R12, P6, R21.reuse, R0, 0x2 ;  /* 0x00000000150cd211 */ /* 0x044fe200078c10ff */
[----:B------:R0:W-:Y:S01]  /*14420*/  @!P3 ST.E.64 desc[UR42][R8.64], R42 ;  /* 0x0000002a0800b985 */ /* 0x0001e2000c101b2a */
[----:B------:R-:W-:Y:S02]  /*14430*/  SHF.R.S32.HI R24, RZ, 0x1f, R24 ;  /* 0x0000001fff187819 */ /* 0x000fe40000011418 */
[----:B------:R-:W-:Y:S02]  /*14440*/  SHF.R.S32.HI R28, RZ, 0x1f, R28 ;  /* 0x0000001fff1c7819 */ /* 0x000fe4000001141c */
[----:B------:R-:W-:Y:S01]  /*14450*/  @!P5 LEA.HI.X R13, R21, R4, R24, 0x2, P6 ;  /* 0x00000004150dd211 */ /* 0x000fe200030f1418 */
[----:B------:R-:W-:Y:S01]  /*14460*/  VIADD R21, R197, 0x38 ;  /* 0x00000038c5157836 */ /* 0x000fe20000000000 */
[----:B------:R-:W-:-:S02]  /*14470*/  ISETP.GE.AND P1, PT, R20, UR4, PT ;  /* 0x0000000414007c0c */ /* 0x000fc4000bf26270 */
[----:B------:R-:W-:Y:S02]  /*14480*/  @!P4 LEA.HI.X R11, R25, R4, R28, 0x2, P2 ;  /* 0x00000004190bc211 */ /* 0x000fe400010f141c */
[----:B------:R-:W-:Y:S02]  /*14490*/  ISETP.GE.AND P2, PT, R14, UR4, PT ;  /* 0x000000040e007c0c */ /* 0x000fe4000bf46270 */
[----:B------:R-:W-:Y:S01]  /*144a0*/  SHF.R.S32.HI R21, RZ, 0x1f, R21 ;  /* 0x0000001fff157819 */ /* 0x000fe20000011415 */
[----:B------:R1:W-:Y:S01]  /*144b0*/  @!P4 ST.E.64 desc[UR42][R10.64], R46 ;  /* 0x0000002e0a00c985 */ /* 0x0003e2000c101b2a */
[C---:B0-----:R-:W-:Y:S02]  /*144c0*/  @!P0 LEA R8, P6, R15.reuse, R0, 0x2 ;  /* 0x000000000f088211 */ /* 0x041fe400078c10ff */
[----:B------:R-:W-:Y:S01]  /*144d0*/  ISETP.GE.AND P3, PT, R222, UR4, PT ;  /* 0x00000004de007c0c */ /* 0x000fe2000bf66270 */
[----:B------:R0:W-:Y:S01]  /*144e0*/  @!P5 ST.E.64 desc[UR42][R12.64], R50 ;  /* 0x000000320c00d985 */ /* 0x0001e2000c101b2a */
[----:B------:R-:W-:Y:S01]  /*144f0*/  @!P0 LEA.HI.X R9, R15, R4, R21, 0x2, P6 ;  /* 0x000000040f098211 */ /* 0x000fe200030f1415 */
[----:B------:R-:W-:Y:S01]  /*14500*/  VIADD R21, R197, 0x40 ;  /* 0x00000040c5157836 */ /* 0x000fe20000000000 */
[----:B------:R-:W-:Y:S01]  /*14510*/  ISETP.GE.AND P4, PT, R219, UR4, PT ;  /* 0x00000004db007c0c */ /* 0x000fe2000bf86270 */
[----:B------:R-:W-:-:S02]  /*14520*/  VIADD R15, R197, 0x48 ;  /* 0x00000048c50f7836 */ /* 0x000fc40000000000 */
[----:B------:R2:W-:Y:S01]  /*14530*/  @!P0 ST.E.64 desc[UR42][R8.64], R54 ;  /* 0x0000003608008985 */ /* 0x0005e2000c101b2a */
[----:B------:R-:W-:Y:S02]  /*14540*/  SHF.R.S32.HI R21, RZ, 0x1f, R21 ;  /* 0x0000001fff157819 */ /* 0x000fe40000011415 */
[----:B------:R-:W-:Y:S02]  /*14550*/  SHF.R.S32.HI R15, RZ, 0x1f, R15 ;  /* 0x0000001fff0f7819 */ /* 0x000fe4000001140f */
[-C--:B-1----:R-:W-:Y:S02]  /*14560*/  @!P1 LEA R10, P5, R20, R0.reuse, 0x2 ;  /* 0x00000000140a9211 */ /* 0x082fe400078a10ff */
[----:B------:R-:W-:Y:S02]  /*14570*/  ISETP.GE.AND P0, PT, R205, UR4, PT ;  /* 0x00000004cd007c0c */ /* 0x000fe4000bf06270 */
[----:B0-----:R-:W-:Y:S02]  /*14580*/  @!P2 LEA R12, P6, R14, R0, 0x2 ;  /* 0x000000000e0ca211 */ /* 0x001fe400078c10ff */
[----:B------:R-:W-:-:S02]  /*14590*/  @!P1 LEA.HI.X R11, R20, R4, R21, 0x2, P5 ;  /* 0x00000004140b9211 */ /* 0x000fc400028f1415 */
[----:B------:R-:W-:Y:S02]  /*145a0*/  ISETP.GE.AND P5, PT, R213, UR4, PT ;  /* 0x00000004d5007c0c */ /* 0x000fe4000bfa6270 */
[----:B------:R-:W-:Y:S01]  /*145b0*/  @!P2 LEA.HI.X R13, R14, R4, R15, 0x2, P6 ;  /* 0x000000040e0da211 */ /* 0x000fe200030f140f */
[----:B------:R0:W-:Y:S01]  /*145c0*/  @!P1 ST.E.64 desc[UR42][R10.64], R58 ;  /* 0x0000003a0a009985 */ /* 0x0001e2000c101b2a */
[----:B--2---:R-:W-:Y:S02]  /*145d0*/  @!P3 LEA R8, P6, R222, R0, 0x2 ;  /* 0x00000000de08b211 */ /* 0x004fe400078c10ff */
[----:B------:R-:W-:Y:S01]  /*145e0*/  ISETP.GE.AND P1, PT, R198, UR4, PT ;  /* 0x00000004c6007c0c */ /* 0x000fe2000bf26270 */
[----:B------:R1:W-:Y:S01]  /*145f0*/  @!P2 ST.E.64 desc[UR42][R12.64], R62 ;  /* 0x0000003e0c00a985 */ /* 0x0003e2000c101b2a */
[----:B------:R-:W-:-:S05]  /*14600*/  @!P3 LEA.HI.X R9, R222, R4, R223, 0x2, P6 ;  /* 0x00000004de09b211 */ /* 0x000fca00030f14df */
[----:B------:R2:W-:Y:S01]  /*14610*/  @!P3 ST.E.64 desc[UR42][R8.64], R66 ;  /* 0x000000420800b985 */ /* 0x0005e2000c101b2a */
[----:B0-----:R-:W-:-:S04]  /*14620*/  @!P4 LEA R10, P2, R219, R0, 0x2 ;  /* 0x00000000db0ac211 */ /* 0x001fc800078410ff */
[----:B------:R-:W-:Y:S02]  /*14630*/  @!P4 LEA.HI.X R11, R219, R4, R220, 0x2, P2 ;  /* 0x00000004db0bc211 */ /* 0x000fe400010f14dc */
[----:B------:R-:W-:Y:S02]  /*14640*/  ISETP.GE.AND P2, PT, R185, UR4, PT ;  /* 0x00000004b9007c0c */ /* 0x000fe4000bf46270 */
[-C--:B-1----:R-:W-:Y:S01]  /*14650*/  @!P5 LEA R12, P6, R213, R0.reuse, 0x2 ;  /* 0x00000000d50cd211 */ /* 0x082fe200078c10ff */
[----:B------:R0:W-:Y:S01]  /*14660*/  @!P4 ST.E.64 desc[UR42][R10.64], R70 ;  /* 0x000000460a00c985 */ /* 0x0001e2000c101b2a */
[----:B--2---:R-:W-:Y:S02]  /*14670*/  @!P0 LEA R8, P4, R205, R0, 0x2 ;  /* 0x00000000cd088211 */ /* 0x004fe400078810ff */
[-C--:B------:R-:W-:Y:S02]  /*14680*/  @!P5 LEA.HI.X R13, R213, R4.reuse, R218, 0x2, P6 ;  /* 0x00000004d50dd211 */ /* 0x080fe400030f14da */
[----:B------:R-:W-:-:S02]  /*14690*/  @!P0 LEA.HI.X R9, R205, R4, R209, 0x2, P4 ;  /* 0x00000004cd098211 */ /* 0x000fc400020f14d1 */
[----:B------:R-:W-:Y:S01]  /*146a0*/  ISETP.GE.AND P4, PT, R180, UR4, PT ;  /* 0x00000004b4007c0c */ /* 0x000fe2000bf86270 */
[----:B------:R1:W-:Y:S01]  /*146b0*/  @!P5 ST.E.64 desc[UR42][R12.64], R74 ;  /* 0x0000004a0c00d985 */ /* 0x0003e2000c101b2a */
[----:B------:R-:W-:-:S03]  /*146c0*/  ISETP.GE.AND P5, PT, R182, UR4, PT ;  /* 0x00000004b6007c0c */ /* 0x000fc6000bfa6270 */
[----:B------:R2:W-:Y:S01]  /*146d0*/  @!P0 ST.E.64 desc[UR42][R8.64], R78 ;  /* 0x0000004e08008985 */ /* 0x0005e2000c101b2a */
[----:B0-----:R-:W-:-:S04]  /*146e0*/  @!P1 LEA R10, P3, R198, R0, 0x2 ;  /* 0x00000000c60a9211 */ /* 0x001fc800078610ff */
[----:B------:R-:W-:Y:S02]  /*146f0*/  @!P1 LEA.HI.X R11, R198, R4, R200, 0x2, P3 ;  /* 0x00000004c60b9211 */ /* 0x000fe400018f14c8 */
[----:B------:R-:W-:Y:S02]  /*14700*/  ISETP.GE.AND P3, PT, R178, UR4, PT ;  /* 0x00000004b2007c0c */ /* 0x000fe4000bf66270 */
[C---:B-1----:R-:W-:Y:S01]  /*14710*/  @!P2 LEA R12, P6, R185.reuse, R0, 0x2 ;  /* 0x00000000b90ca211 */ /* 0x042fe200078c10ff */
[----:B------:R0:W-:Y:S01]  /*14720*/  @!P1 ST.E.64 desc[UR42][R10.64], R82 ;  /* 0x000000520a009985 */ /* 0x0001e2000c101b2a */
[----:B------:R-:W-:Y:S02]  /*14730*/  ISETP.GE.AND P1, PT, R174, UR4, PT ;  /* 0x00000004ae007c0c */ /* 0x000fe4000bf26270 */
[----:B------:R-:W-:Y:S02]  /*14740*/  @!P2 LEA.HI.X R13, R185, R4, R195, 0x2, P6 ;  /* 0x00000004b90da211 */ /* 0x000fe400030f14c3 */
[----:B--2---:R-:W-:-:S03]  /*14750*/  @!P5 LEA R8, P6, R182, R0, 0x2 ;  /* 0x00000000b608d211 */ /* 0x004fc600078c10ff */
[----:B------:R1:W-:Y:S01]  /*14760*/  @!P2 ST.E.64 desc[UR42][R12.64], R86 ;  /* 0x000000560c00a985 */ /* 0x0003e2000c101b2a */
[----:B------:R-:W-:Y:S02]  /*14770*/  ISETP.GE.AND P2, PT, R176, UR4, PT ;  /* 0x00000004b0007c0c */ /* 0x000fe4000bf46270 */
        /* <DEDUP_REMOVED lines=60> */
.L_x_4637:
[----:B---3--:R-:W3:Y:S01]  /*14b40*/  LDL.LU R4, [R1+0x40] ;  /* 0x0000400001047983 */ /* 0x008ee20000300800 */
[----:B------:R-:W-:Y:S01]  /*14b50*/  ULDC.64 UR6, c[0x0][0xc08] ;  /* 0x0003020000067ab9 */ /* 0x000fe20000000a00 */
[----:B------:R-:W-:Y:S02]  /*14b60*/  ULDC.64 UR4, c[0x0][0xc00] ;  /* 0x0003000000047ab9 */ /* 0x000fe40000000a00 */
[----:B------:R-:W4:Y:S04]  /*14b70*/  LDL.LU R0, [R1+0x44] ;  /* 0x0000440001007983 */ /* 0x000f280000300800 */
[----:B------:R-:W2:Y:S01]  /*14b80*/  LDL R13, [R1+0x38] ;  /* 0x00003800010d7983 */ /* 0x000ea20000100800 */
[----:B------:R-:W-:Y:S01]  /*14b90*/  ISETP.NE.U32.AND P1, PT, RZ, UR6, PT ;  /* 0x00000006ff007c0c */ /* 0x000fe2000bf25070 */
[----:B------:R-:W-:Y:S01]  /*14ba0*/  IMAD.MOV.U32 R3, RZ, RZ, RZ ;  /* 0x000000ffff037224 */ /* 0x000fe200078e00ff */
[----:B------:R-:W-:-:S02]  /*14bb0*/  ISETP.NE.U32.AND P0, PT, RZ, UR4, PT ;  /* 0x00000004ff007c0c */ /* 0x000fc4000bf05070 */
[----:B------:R-:W-:Y:S02]  /*14bc0*/  ISETP.NE.AND.EX P1, PT, RZ, UR7, PT, P1 ;  /* 0x00000007ff007c0c */ /* 0x000fe4000bf25310 */
[----:B------:R-:W-:Y:S01]  /*14bd0*/  ISETP.NE.AND.EX P0, PT, RZ, UR5, PT, P0 ;  /* 0x00000005ff007c0c */ /* 0x000fe2000bf05300 */
[----:B0-----:R-:W0:Y:S01]  /*14be0*/  S2R R12, SR_TID.X ;  /* 0x00000000000c7919 */ /* 0x001e220000002100 */
[----:B---3--:R-:W-:-:S04]  /*14bf0*/  IADD3 R8, P2, R4, UR4, RZ ;  /* 0x0000000404087c10 */ /* 0x008fc8000ff5e0ff */
[----:B----4-:R-:W-:-:S05]  /*14c00*/  IADD3.X R9, R0, UR5, RZ, P2, !PT ;  /* 0x0000000500097c10 */ /* 0x010fca00097fe4ff */
[----:B------:R-:W-:Y:S01]  /*14c10*/  @P1 IADD3 R10, P2, R4, UR6, RZ ;  /* 0x00000006040a1c10 */ /* 0x000fe2000ff5e0ff */
[----:B------:R-:W-:Y:S01]  /*14c20*/  ULDC UR4, c[0x0][0xa88] ;  /* 0x0002a20000047ab9 */ /* 0x000fe20000000800 */
[----:B------:R3:W5:Y:S02]  /*14c30*/  @P0 LDG.E R3, desc[UR42][R8.64] ;  /* 0x0000002a08030981 */ /* 0x000764000c1e1900 */
[----:B------:R-:W-:Y:S01]  /*14c40*/  @P1 IADD3.X R11, R0, UR7, RZ, P2, !PT ;  /* 0x00000007000b1c10 */ /* 0x000fe200097fe4ff */
[----:B------:R-:W-:-:S06]  /*14c50*/  IMAD.U32 R0, RZ, RZ, UR4 ;  /* 0x00000004ff007e24 */ /* 0x000fcc000f8e00ff */
[----:B------:R3:W5:Y:S01]  /*14c60*/  @P1 LDG.E R0, desc[UR42][R10.64] ;  /* 0x0000002a0a001981 */ /* 0x000762000c1e1900 */
[----:B--2---:R-:W-:Y:S01]  /*14c70*/  ISETP.NE.AND P2, PT, R13, RZ, PT ;  /* 0x000000ff0d00720c */ /* 0x004fe20003f45270 */
[----:B0-----:R-:W-:-:S05]  /*14c80*/  VIADD R4, R12, 0xffffff80 ;  /* 0xffffff800c047836 */ /* 0x001fca0000000000 */
[----:B------:R-:W-:-:S07]  /*14c90*/  ISETP.GT.AND P3, PT, R4, 0x3f, PT ;  /* 0x0000003f0400780c */ /* 0x000fce0003f64270 */
[----:B------:R-:W0:Y:S02]  /*14ca0*/  @!P2 LDC R13, c[0x0][0xad4] ;  /* 0x0002b500ff0dab82 */ /* 0x000e240000000800 */
[----:B0-----:R3:W-:Y:S01]  /*14cb0*/  @!P2 STL [R1+0x38], R13 ;  /* 0x0000380d0100a387 */ /* 0x0017e20000100800 */
[----:B------:R-:W-:Y:S01]  /*14cc0*/  ISETP.GT.AND P2, PT, R13, 0x1, PT ;  /* 0x000000010d00780c */ /* 0x000fe20003f44270 */
[----:B------:R-:W-:-:S12]  /*14cd0*/  @P1 BRA `(.L_x_4646) ;  /* 0x0000000000101947 */ /* 0x000fd80003800000 */
[----:B------:R-:W-:Y:S05]  /*14ce0*/  @!P0 BRA `(.L_x_4646) ;  /* 0x00000000000c8947 */ /* 0x000fea0003800000 */
[----:B---3--:R-:W2:Y:S04]  /*14cf0*/  LDG.E R11, desc[UR42][R8.64] ;  /* 0x0000002a080b7981 */ /* 0x008ea8000c1e1900 */
[----:B-----5:R-:W2:Y:S02]  /*14d00*/  LDG.E R0, desc[UR42][R8.64+0x4] ;  /* 0x0000042a08007981 */ /* 0x020ea4000c1e1900 */
[----:B--2---:R-:W-:-:S07]  /*14d10*/  IMAD.IADD R0, R0, 0x1, -R11 ;  /* 0x0000000100007824 */ /* 0x004fce00078e0a0b */
.L_x_4646:
[----:B---3--:R-:W2:Y:S04]  /*14d20*/  LDL.LU R8, [R1+0x3c] ;  /* 0x00003c0001087983 */ /* 0x008ea80000300800 */
[----:B------:R-:W3:Y:S01]  /*14d30*/  LDL.LU R4, [R1+0x50] ;  /* 0x0000500001047983 */ /* 0x000ee20000300800 */
[----:B------:R-:W-:Y:S01]  /*14d40*/  BSSY B1, `(.L_x_4647) ;  /* 0x0000036000017945 */ /* 0x000fe20003800000 */
[----:B-----5:R-:W-:Y:S02]  /*14d50*/  SHF.R.S32.HI R28, RZ, 0x1f, R3 ;  /* 0x0000001fff1c7819 */ /* 0x020fe40000011403 */
[----:B--2---:R-:W-:Y:S02]  /*14d60*/  SEL R33, R8, RZ, !P0 ;  /* 0x000000ff08217207 */ /* 0x004fe40004000000 */
[----:B---3--:R-:W-:Y:S01]  /*14d70*/  SEL R30, R4, RZ, !P0 ;  /* 0x000000ff041e7207 */ /* 0x008fe20004000000 */
        /* <DEDUP_REMOVED lines=50> */
.L_x_4648:
[----:B------:R-:W-:Y:S05]  /*150a0*/  BSYNC B1 ;  /* 0x0000000000017941 */ /* 0x000fea0003800000 */
.L_x_4647:
[----:B------:R-:W-:Y:S05]  /*150b0*/  @P2 BRA `(.L_x_4643) ;  /* 0x0000000800ac2947 */ /* 0x000fea0003800000 */
[----:B------:R-:W2:Y:S01]  /*150c0*/  S2R R10, SR_TID.X ;  /* 0x00000000000a7919 */ /* 0x000ea20000002100 */
[----:B------:R-:W3:Y:S01]  /*150d0*/  LDC R13, c[0x0][0xbe8] ;  /* 0x0002fa00ff0d7b82 */ /* 0x000ee20000000800 */
[----:B------:R-:W-:Y:S01]  /*150e0*/  ULDC.64 UR4, c[0x0][0xaa0] ;  /* 0x0002a80000047ab9 */ /* 0x000fe20000000a00 */
[----:B------:R-:W-:Y:S01]  /*150f0*/  VIADD R42, R193, 0x40 ;  /* 0x00000040c12a7836 */ /* 0x000fe20000000000 */
[----:B------:R-:W-:Y:S01]  /*15100*/  BSSY B1, `(.L_x_4649) ;  /* 0x0000082000017945 */ /* 0x000fe20003800000 */
[----:B------:R-:W-:Y:S02]  /*15110*/  IMAD R4, R28, UR4, RZ ;  /* 0x000000041c047c24 */ /* 0x000fe4000f8e02ff */
[----:B0-----:R-:W-:-:S04]  /*15120*/  IMAD.WIDE.U32 R8, R3, UR4, RZ ;  /* 0x0000000403087c25 */ /* 0x001fc8000f8e00ff */
[----:B------:R-:W-:Y:S01]  /*15130*/  IMAD R11, R3, UR5, R4 ;  /* 0x00000005030b7c24 */ /* 0x000fe2000f8e0204 */
[----:B------:R-:W-:Y:S01]  /*15140*/  ULDC.64 UR4, c[0x0][0xae8] ;  /* 0x0002ba0000047ab9 */ /* 0x000fe20000000a00 */
[----:B------:R-:W0:Y:S01]  /*15150*/  LDC R4, c[0x0][0xac8] ;  /* 0x0002b200ff047b82 */ /* 0x000e220000000800 */
[----:B------:R-:W-:Y:S02]  /*15160*/  VIADD R40, R193, 0x80 ;  /* 0x00000080c1287836 */ /* 0x000fe40000000000 */
        /* <DEDUP_REMOVED lines=8> */
[----:B--2---:R-:W-:Y:S02]  /*151f0*/  VIADD R10, R10, 0xffffff80 ;  /* 0xffffff800a0a7836 */ /* 0x004fe40000000000 */
[C---:B------:R-:W-:Y:S01]  /*15200*/  VIADD R36, R193.reuse, 0x100 ;  /* 0x00000100c1247836 */ /* 0x040fe20000000000 */
[----:B0-----:R-:W-:Y:S02]  /*15210*/  ISETP.GE.AND P1, PT, R42, R4, PT ;  /* 0x000000042a00720c */ /* 0x001fe40003f26270 */
[----:B------:R-:W0:Y:S01]  /*15220*/  @P0 LDC R15, c[0x0][0xbec] ;  /* 0x0002fb00ff0f0b82 */ /* 0x000e220000000800 */
[----:B------:R-:W-:Y:S01]  /*15230*/  SHF.R.S32.HI R3, RZ, 0x1f, R10 ;  /* 0x0000001fff037819 */ /* 0x000fe2000001140a */
[C---:B------:R-:W-:Y:S01]  /*15240*/  VIADD R34, R193.reuse, 0x140 ;  /* 0x00000140c1227836 */ /* 0x040fe20000000000 */
[----:B------:R-:W-:Y:S01]  /*15250*/  SEL R14, RZ, 0xffffffff, P1 ;  /* 0xffffffffff0e7807 */ /* 0x000fe20000800000 */
[----:B------:R-:W-:Y:S01]  /*15260*/  VIADD R31, R193, 0x180 ;  /* 0x00000180c11f7836 */ /* 0x000fe20000000000 */
[----:B------:R-:W-:Y:S01]  /*15270*/  LEA.HI R3, R3, R10, RZ, 0x3 ;  /* 0x0000000a03037211 */ /* 0x000fe200078f18ff */
[C---:B------:R-:W-:Y:S01]  /*15280*/  VIADD R27, R193.reuse, 0x1c0 ;  /* 0x000001c0c11b7836 */ /* 0x040fe20000000000 */
[-C--:B------:R-:W-:Y:S01]  /*15290*/  ISETP.GE.AND P2, PT, R193, R4.reuse, PT ;  /* 0x00000004c100720c */ /* 0x080fe20003f46270 */
[----:B-1----:R-:W1:Y:S01]  /*152a0*/  @P0 LDC R21, c[0x0][0xbf0] ;  /* 0x0002fc00ff150b82 */ /* 0x002e620000000800 */
[----:B------:R-:W-:Y:S01]  /*152b0*/  LOP3.LUT R11, R3, 0xfffffff8, RZ, 0xc0, !PT ;  /* 0xfffffff8030b7812 */ /* 0x000fe200078ec0ff */
[----:B------:R-:W-:Y:S01]  /*152c0*/  IMAD.SHL.U32 R14, R14, 0x2, RZ ;  /* 0x000000020e0e7824 */ /* 0x000fe200078e00ff */
[----:B------:R-:W-:Y:S01]  /*152d0*/  SHF.R.S32.HI R26, RZ, 0x3, R3 ;  /* 0x00000003ff1a7819 */ /* 0x000fe20000011403 */
[----:B------:R-:W-:Y:S01]  /*152e0*/  IMAD R3, R30, UR4, RZ ;  /* 0x000000041e037c24 */ /* 0x000fe2000f8e02ff */
[----:B------:R-:W-:Y:S01]  /*152f0*/  ISETP.GE.AND P1, PT, R40, R4, PT ;  /* 0x000000042800720c */ /* 0x000fe20003f26270 */
[----:B------:R-:W-:-:S02]  /*15300*/  IMAD.IADD R11, R10, 0x1, -R11 ;  /* 0x000000010a0b7824 */ /* 0x000fc400078e0a0b */
[----:B------:R-:W-:Y:S02]  /*15310*/  VIADD R29, R193, 0x1c0 ;  /* 0x000001c0c11d7836 */ /* 0x000fe40000000000 */
[----:B------:R-:W-:Y:S02]  /*15320*/  IMAD R10, R11, 0x20, R26 ;  /* 0x000000200b0a7824 */ /* 0x000fe400078e021a */
[----:B------:R-:W-:Y:S01]  /*15330*/  IMAD R11, R33, UR5, R3 ;  /* 0x00000005210b7c24 */ /* 0x000fe2000f8e0203 */
[----:B------:R-:W-:Y:S01]  /*15340*/  ULDC.64 UR4, c[0x0][0xae0] ;  /* 0x0002b80000047ab9 */ /* 0x000fe20000000a00 */
[----:B------:R-:W-:Y:S01]  /*15350*/  IMAD.IADD R12, R199, 0x1, R10 ;  /* 0x00000001c70c7824 */ /* 0x000fe200078e020a */
[----:B------:R-:W-:Y:S01]  /*15360*/  SHF.R.S32.HI R29, RZ, 0x1f, R29 ;  /* 0x0000001fff1d7819 */ /* 0x000fe2000001141d */
[----:B------:R-:W-:Y:S01]  /*15370*/  IMAD.IADD R9, R9, 0x1, R11 ;  /* 0x0000000109097824 */ /* 0x000fe200078e020b */
[----:B------:R-:W-:Y:S01]  /*15380*/  SEL R11, RZ, 0x1, P2 ;  /* 0x00000001ff0b7807 */ /* 0x000fe20001000000 */
[----:B0-----:R-:W-:Y:S01]  /*15390*/  @P0 IMAD.HI.U32 R10, R12, R15, RZ ;  /* 0x0000000f0c0a0227 */ /* 0x001fe200078e00ff */
[----:B------:R-:W-:-:S03]  /*153a0*/  ISETP.GE.AND P2, PT, R27, R4, PT ;  /* 0x000000041b00720c */ /* 0x000fc60003f46270 */
[----:B------:R-:W-:Y:S01]  /*153b0*/  IMAD.MOV.U32 R3, RZ, RZ, R12 ;  /* 0x000000ffff037224 */ /* 0x000fe200078e000c */
[----:B-1----:R-:W-:Y:S01]  /*153c0*/  @P0 SHF.R.U32.HI R3, RZ, R21, R10 ;  /* 0x00000015ff030219 */ /* 0x002fe2000001160a */
[----:B------:R-:W-:Y:S01]  /*153d0*/  IMAD.IADD R26, R26, 0x1, R199 ;  /* 0x000000011a1a7824 */ /* 0x000fe200078e02c7 */
[----:B------:R-:W-:Y:S01]  /*153e0*/  LOP3.LUT R10, R14, 0x2, R11, 0xe2, !PT ;  /* 0x000000020e0a7812 */ /* 0x000fe200078ee20b */
[----:B------:R-:W-:Y:S01]  /*153f0*/  VIADD R32, R193, 0x180 ;  /* 0x00000180c1207836 */ /* 0x000fe20000000000 */
[----:B------:R-:W-:Y:S01]  /*15400*/  SEL R14, RZ, 0xffffffff, P1 ;  /* 0xffffffffff0e7807 */ /* 0x000fe20000800000 */
[----:B------:R-:W-:Y:S01]  /*15410*/  IMAD.MOV R11, RZ, RZ, -R3 ;  /* 0x000000ffff0b7224 */ /* 0x000fe200078e0a03 */
[-C--:B------:R-:W-:Y:S01]  /*15420*/  ISETP.GE.AND P0, PT, R38, R4.reuse, PT ;  /* 0x000000042600720c */ /* 0x080fe20003f06270 */
[----:B------:R-:W-:Y:S01]  /*15430*/  IMAD.WIDE.U32 R8, R3, UR4, R8 ;  /* 0x0000000403087c25 */ /* 0x000fe2000f8e0008 */
[----:B------:R-:W-:Y:S02]  /*15440*/  SHF.R.S32.HI R0, RZ, 0x1f, R3 ;  /* 0x0000001fff007819 */ /* 0x000fe40000011403 */
[-C--:B------:R-:W-:Y:S01]  /*15450*/  ISETP.GE.AND P1, PT, R36, R4.reuse, PT ;  /* 0x000000042400720c */ /* 0x080fe20003f26270 */
        /* <DEDUP_REMOVED lines=31> */
[C---:B------:R-:W-:Y:S01]  /*15650*/  VIADD R39, R193.reuse, 0xc0 ;  /* 0x000000c0c1277836 */ /* 0x040fe20000000000 */
[----:B------:R-:W-:Y:S01]  /*15660*/  LOP3.LUT R21, R10, R11, RZ, 0xfc, !PT ;  /* 0x0000000b0a157212 */ /* 0x000fe200078efcff */
[C---:B------:R-:W-:Y:S01]  /*15670*/  VIADD R41, R193.reuse, 0x80 ;  /* 0x00000080c1297836 */ /* 0x040fe20000000000 */
[----:B------:R-:W-:Y:S01]  /*15680*/  SEL R0, RZ, 0x80, P2 ;  /* 0x00000080ff007807 */ /* 0x000fe20001000000 */
[----:B------:R-:W-:Y:S01]  /*15690*/  VIADD R43, R193, 0x40 ;  /* 0x00000040c12b7836 */ /* 0x000fe20000000000 */
[----:B------:R0:W1:Y:S01]  /*156a0*/  SHFL.IDX PT, R14, R20, RZ, 0x181f ;  /* 0x00181fff140e7589 */ /* 0x00006200000e0000 */
[----:B------:R-:W-:-:S02]  /*156b0*/  SHF.R.S32.HI R35, RZ, 0x1f, R35 ;  /* 0x0000001fff237819 */ /* 0x000fc40000011423 */
[----:B------:R-:W-:Y:S01]  /*156c0*/  LOP3.LUT R24, R21, R0, RZ, 0xfc, !PT ;  /* 0x0000000015187212 */ /* 0x000fe200078efcff */
[----:B------:R0:W2:Y:S01]  /*156d0*/  SHFL.IDX PT, R15, R3, RZ, 0x181f ;  /* 0x00181fff030f7589 */ /* 0x0000a200000e0000 */
        /* <DEDUP_REMOVED lines=17> */
[----:B0-----:R-:W-:-:S04]  /*157f0*/  @!P5 LEA R10, P4, R40, R14, 0x1 ;  /* 0x0000000e280ad211 */ /* 0x001fc800078808ff */
[-C--:B------:R-:W-:Y:S02]  /*15800*/  @!P5 LEA.HI.X R11, R40, R15.reuse, R41, 0x1, P4 ;  /* 0x0000000f280bd211 */ /* 0x080fe400020f0c29 */
[----:B------:R-:W-:Y:S02]  /*15810*/  LOP3.LUT P4, RZ, R24, 0x80, RZ, 0xc0, !PT ;  /* 0x0000008018ff7812 */ /* 0x000fe4000788c0ff */
[-C--:B-1----:R-:W-:Y:S01]  /*15820*/  @!P3 LEA R8, P6, R38, R14.reuse, 0x1 ;  /* 0x0000000e2608b211 */ /* 0x082fe200078c08ff */
[----:B------:R0:W-:Y:S02]  /*15830*/  @!P5 ST.E.128 desc[UR42][R10.64], RZ ;  /* 0x000000ff0a00d985 */ /* 0x0001e4000c101d2a */
[----:B------:R-:W-:Y:S02]  /*15840*/  @!P2 LEA R12, P5, R36, R14, 0x1 ;  /* 0x0000000e240ca211 */ /* 0x000fe400078a08ff */
[-C--:B------:R-:W-:Y:S02]  /*15850*/  @!P3 LEA.HI.X R9, R38, R15.reuse, R39, 0x1, P6 ;  /* 0x0000000f2609b211 */ /* 0x080fe400030f0c27 */
[----:B------:R-:W-:-:S03]  /*15860*/  @!P2 LEA.HI.X R13, R36, R15, R37, 0x1, P5 ;  /* 0x0000000f240da211 */ /* 0x000fc600028f0c25 */
[----:B------:R1:W-:Y:S01]  /*15870*/  @!P3 ST.E.128 desc[UR42][R8.64], RZ ;  /* 0x000000ff0800b985 */ /* 0x0003e2000c101d2a */
[----:B0-----:R-:W-:-:S03]  /*15880*/  @!P1 LEA R10, P6, R34, R14, 0x1 ;  /* 0x0000000e220a9211 */ /* 0x001fc600078c08ff */
[----:B------:R0:W-:Y:S01]  /*15890*/  @!P2 ST.E.128 desc[UR42][R12.64], RZ ;  /* 0x000000ff0c00a985 */ /* 0x0001e2000c101d2a */
[----:B------:R-:W-:Y:S02]  /*158a0*/  @!P1 LEA.HI.X R11, R34, R15, R35, 0x1, P6 ;  /* 0x0000000f220b9211 */ /* 0x000fe400030f0c23 */
[----:B-1----:R-:W-:-:S03]  /*158b0*/  @P0 LEA R8, P3, R31, R14, 0x1 ;  /* 0x0000000e1f080211 */ /* 0x002fc600078608ff */
[----:B------:R0:W-:Y:S01]  /*158c0*/  @!P1 ST.E.128 desc[UR42][R10.64], RZ ;  /* 0x000000ff0a009985 */ /* 0x0001e2000c101d2a */
[----:B------:R-:W-:Y:S02]  /*158d0*/  @P4 LEA R14, P5, R27, R14, 0x1 ;  /* 0x0000000e1b0e4211 */ /* 0x000fe400078a08ff */
[-C--:B------:R-:W-:Y:S02]  /*158e0*/  @P0 LEA.HI.X R9, R31, R15.reuse, R32, 0x1, P3 ;  /* 0x0000000f1f090211 */ /* 0x080fe400018f0c20 */
[----:B------:R-:W-:-:S03]  /*158f0*/  @P4 LEA.HI.X R15, R27, R15, R29, 0x1, P5 ;  /* 0x0000000f1b0f4211 */ /* 0x000fc600028f0c1d */
[----:B------:R0:W-:Y:S04]  /*15900*/  @P0 ST.E.128 desc[UR42][R8.64], RZ ;  /* 0x000000ff08000985 */ /* 0x0001e8000c101d2a */
[----:B------:R0:W-:Y:S02]  /*15910*/  @P4 ST.E.128 desc[UR42][R14.64], RZ ;  /* 0x000000ff0e004985 */ /* 0x0001e4000c101d2a */
.L_x_4650:
[----:B------:R-:W-:Y:S05]  /*15920*/  BSYNC B1 ;  /* 0x0000000000017941 */ /* 0x000fea0003800000 */
.L_x_4649:
[----:B------:R-:W-:Y:S01]  /*15930*/  VIADD R0, R26, 0x20 ;  /* 0x000000201a007836 */ /* 0x000fe20000000000 */
[----:B0-2---:R0:W2:Y:S04]  /*15940*/  SHFL.IDX PT, R15, R3, 0x1, 0x181f ;  /* 0x00381f00030f7f89 */ /* 0x0050a800000e0000 */
        /* <DEDUP_REMOVED lines=10> */
[----:B------:R-:W-:-:S03]  /*159f0*/  @!P5 LEA R8, P0, R42, R14, 0x1 ;  /* 0x0000000e2a08d211 */ /* 0x000fc600078008ff */
[----:B------:R0:W-:Y:S01]  /*15a00*/  @!P6 ST.E.128 desc[UR42][R10.64], RZ ;  /* 0x000000ff0a00e985 */ /* 0x0001e2000c101d2a */
[----:B------:R-:W-:Y:S02]  /*15a10*/  @!P5 LEA.HI.X R9, R42, R15, R43, 0x1, P0 ;  /* 0x0000000f2a09d211 */ /* 0x000fe400000f0c2b */
[----:B------:R-:W-:-:S03]  /*15a20*/  LOP3.LUT P0, RZ, R21, 0x40, RZ, 0xc0, !PT ;  /* 0x0000004015ff7812 */ /* 0x000fc6000780c0ff */
[----:B------:R1:W-:Y:S01]  /*15a30*/  @!P5 ST.E.128 desc[UR42][R8.64], RZ ;  /* 0x000000ff0800d985 */ /* 0x0003e2000c101d2a */
[----:B0-----:R-:W-:-:S04]  /*15a40*/  @!P4 LEA R10, P6, R40, R14, 0x1 ;  /* 0x0000000e280ac211 */ /* 0x001fc800078c08ff */
[-C--:B------:R-:W-:Y:S02]  /*15a50*/  @!P4 LEA.HI.X R11, R40, R15.reuse, R41, 0x1, P6 ;  /* 0x0000000f280bc211 */ /* 0x080fe400030f0c29 */
[----:B------:R-:W-:Y:S02]  /*15a60*/  LOP3.LUT P6, RZ, R24, 0x80, RZ, 0xc0, !PT ;  /* 0x0000008018ff7812 */ /* 0x000fe400078cc0ff */
[-C--:B-1----:R-:W-:Y:S01]  /*15a70*/  @!P3 LEA R8, P5, R38, R14.reuse, 0x1 ;  /* 0x0000000e2608b211 */ /* 0x082fe200078a08ff */
[----:B------:R0:W-:Y:S01]  /*15a80*/  @!P4 ST.E.128 desc[UR42][R10.64], RZ ;  /* 0x000000ff0a00c985 */ /* 0x0001e2000c101d2a */
        /* <DEDUP_REMOVED lines=14> */
.L_x_4643:
[----:B------:R-:W-:Y:S05]  /*15b70*/  BSYNC B0 ;  /* 0x0000000000007941 */ /* 0x000fea0003800000 */
.L_x_4636:
[----:B------:R-:W-:Y:S02]  /*15b80*/  ULDC UR4, c[0x0][0xc3c] ;  /* 0x00030f0000047ab9 */ /* 0x000fe40000000800 */
[----:B------:R-:W-:-:S13]  /*15b90*/  ISETP.GE.AND P0, PT, R7, UR4, PT ;  /* 0x0000000407007c0c */ /* 0x000fda000bf06270 */
[----:B------:R-:W-:Y:S05]  /*15ba0*/  @!P0 BRA `(.L_x_4651) ;  /* 0xfffffebc00748947 */ /* 0x000fea000383ffff */
[----:B------:R-:W-:Y:S05]  /*15bb0*/  BRA `(.L_x_4495) ;  /* 0x0000008000a07947 */ /* 0x000fea0003800000 */
.L_x_4493:
        /* <DEDUP_REMOVED lines=16> */
.L_x_4652:
        /* <DEDUP_REMOVED lines=43> */
.L_x_4656:
        /* <DEDUP_REMOVED lines=37> */
.L_x_4654:
        /* <DEDUP_REMOVED lines=13> */
.L_x_4657:
        /* <DEDUP_REMOVED lines=62> */
.L_x_4658:
        /* <DEDUP_REMOVED lines=61> */
.L_x_4659:
[----:B------:R-:W-:-:S05]  /*16a40*/  LOP3.LUT R25, RZ, R2, RZ, 0x33, !PT ;  /* 0x00000002ff197212 */ /* 0x000fca00078e33ff */
[----:B------:R-:W-:Y:S01]  /*16a50*/  IMAD.IADD R25, R6, 0x1, R25 ;  /* 0x0000000106197824 */ /* 0x000fe200078e0219 */
[----:B------:R-:W-:Y:S06]  /*16a60*/  BRA `(.L_x_4660) ;  /* 0x00000000000c7947 */ /* 0x000fec0003800000 */
.L_x_4655:
[----:B------:R-:W-:Y:S02]  /*16a70*/  IMAD.MOV.U32 R25, RZ, RZ, RZ ;  /* 0x000000ffff197224 */ /* 0x000fe400078e00ff */
[----:B------:R-:W-:Y:S02]  /*16a80*/  IMAD.U32 R24, RZ, RZ, UR6 ;  /* 0x00000006ff187e24 */ /* 0x000fe4000f8e00ff */
[----:B------:R-:W-:-:S07]  /*16a90*/  IMAD.MOV.U32 R26, RZ, RZ, RZ ;  /* 0x000000ffff1a7224 */ /* 0x000fce00078e00ff */
.L_x_4660:
[----:B------:R-:W-:-:S13]  /*16aa0*/  ISETP.NE.AND P0, PT, R7, RZ, PT ;  /* 0x000000ff0700720c */ /* 0x000fda0003f05270 */
[----:B------:R-:W0:Y:S01]  /*16ab0*/  @!P0 S2R R3, SR_CgaCtaId ;  /* 0x0000000000038919 */ /* 0x000e220000008800 */
[----:B------:R-:W-:-:S04]  /*16ac0*/  @!P0 MOV R2, 0x400 ;  /* 0x0000040000028802 */ /* 0x000fc80000000f00 */
[----:B0-----:R-:W-:-:S05]  /*16ad0*/  @!P0 LEA R2, R3, R2, 0x18 ;  /* 0x0000000203028211 */ /* 0x001fca00078ec0ff */
[----:B------:R0:W-:Y:S01]  /*16ae0*/  @!P0 STS.128 [R2+0x28cd0], R24 ;  /* 0x028cd01802008388 */ /* 0x0001e20000000c00 */
[----:B------:R-:W-:Y:S06]  /*16af0*/  BAR.ARV 0x5, 0x180 ;  /* 0x0146000000007b1d */ /* 0x000fec0000002000 */
.L_x_4653:
        /* <DEDUP_REMOVED lines=30> */
[----:B-1----:R-:W-:Y:S01]  /*16ce0*/  ULEA UR4, UR5, UR4, 0x18 ;  /* 0x0000000405047291 */ /* 0x002fe2000f8ec03f */
[----:B------:R-:W-:-:S02]  /*16cf0*/  LOP3.LUT R3, R2, 0x100, RZ, 0xfc, !PT ;  /* 0x0000010002037812 */ /* 0x000fc400078efcff */
[C---:B------:R-:W-:Y:S02]  /*16d00*/  LOP3.LUT R4, R2.reuse, 0x80, RZ, 0xfc, !PT ;  /* 0x0000008002047812 */ /* 0x040fe400078efcff */
[C---:B------:R-:W-:Y:S01]  /*16d10*/  LOP3.LUT R3, R2.reuse, 0x180, RZ, 0xfc, !PT ;  /* 0x0000018002037812 */ /* 0x040fe200078efcff */
[----:B------:R-:W-:Y:S01]  /*16d20*/  IMAD.U32 R18, RZ, RZ, UR4 ;  /* 0x00000004ff127e24 */ /* 0x000fe2000f8e00ff */
[----:B------:R-:W-:-:S03]  /*16d30*/  LOP3.LUT R2, R2, 0x1c0, RZ, 0xfc, !PT ;  /* 0x000001c002027812 */ /* 0x000fc600078efcff */
[----:B------:R-:W-:-:S05]  /*16d40*/  IMAD R0, R35, 0x2, R18 ;  /* 0x0000000223007824 */ /* 0x000fca00078e0212 */
[----:B------:R0:W-:Y:S02]  /*16d50*/  STL [R1+0x38], R0 ;  /* 0x0000380001007387 */ /* 0x0001e40000100800 */
.L_x_4772:
[----:B-1----:R-:W1:Y:S02]  /*16d60*/  LDC.64 R2, c[0x0][0xc88] ;  /* 0x00032200ff027b82 */ /* 0x002e640000000a00 */
[----:B-1----:R-:W-:-:S05]  /*16d70*/  IMAD.WIDE R2, R27, 0x4, R2 ;  /* 0x000000041b027825 */ /* 0x002fca00078e0202 */
[----:B------:R-:W0:Y:S01]  /*16d80*/  LDG.E R31, desc[UR42][R2.64] ;  /* 0x0000002a021f7981 */ /* 0x000e22000c1e1900 */
        /* <DEDUP_REMOVED lines=45> */
[----:B--2---:R0:W-:Y:S01]  /*17060*/  STL [R1+0x10], R8 ;  /* 0x0000100801007387 */ /* 0x0041e20000100800 */
[----:B------:R-:W-:Y:S01]  /*17070*/  IMAD.MOV.U32 R10, RZ, RZ, R8 ;  /* 0x000000ffff0a7224 */ /* 0x000fe200078e0008 */
[----:B----4-:R-:W-:Y:S06]  /*17080*/  @P2 BRA `(.L_x_4662) ;  /* 0x0000000000142947 */ /* 0x010fec0003800000 */
[----:B------:R-:W-:Y:S05]  /*17090*/  @!P0 BRA `(.L_x_4662) ;  /* 0x0000000000108947 */ /* 0x000fea0003800000 */
[----:B------:R-:W2:Y:S04]  /*170a0*/  LDG.E R7, desc[UR42][R2.64] ;  /* 0x0000002a02077981 */ /* 0x000ea8000c1e1900 */
[----:B------:R-:W2:Y:S02]  /*170b0*/  LDG.E R2, desc[UR42][R2.64+0x4] ;  /* 0x0000042a02027981 */ /* 0x000ea4000c1e1900 */
[----:B--2---:R-:W-:-:S05]  /*170c0*/  IMAD.IADD R10, R2, 0x1, -R7 ;  /* 0x00000001020a7824 */ /* 0x004fca00078e0a07 */
[----:B------:R1:W-:Y:S02]  /*170d0*/  STL [R1+0x10], R10 ;  /* 0x0000100a01007387 */ /* 0x0003e40000100800 */
.L_x_4662:
[----:B------:R-:W-:Y:S01]  /*170e0*/  ULDC.64 UR4, c[0x0][0xa20] ;  /* 0x0002880000047ab9 */ /* 0x000fe20000000a00 */
[C---:B0-----:R-:W-:Y:S02]  /*170f0*/  LOP3.LUT R8, R26.reuse, 0xff000000, RZ, 0xc0, !PT ;  /* 0xff0000001a087812 */ /* 0x041fe400078ec0ff */
[----:B------:R-:W-:Y:S02]  /*17100*/  ISETP.NE.U32.AND P0, PT, RZ, UR4, PT ;  /* 0x00000004ff007c0c */ /* 0x000fe4000bf05070 */
[----:B------:R-:W-:Y:S02]  /*17110*/  SHF.R.U32.HI R8, RZ, 0x8, R8 ;  /* 0x00000008ff087819 */ /* 0x000fe40000011608 */
[----:B------:R-:W-:Y:S02]  /*17120*/  ISETP.NE.AND.EX P0, PT, RZ, UR5, PT, P0 ;  /* 0x00000005ff007c0c */ /* 0x000fe4000bf05300 */
[C---:B------:R-:W-:Y:S02]  /*17130*/  LOP3.LUT R2, R26.reuse, 0xff0000, RZ, 0xc0, !PT ;  /* 0x00ff00001a027812 */ /* 0x040fe400078ec0ff */
        /* <DEDUP_REMOVED lines=8> */
.L_x_4663:
        /* <DEDUP_REMOVED lines=9> */
.L_x_4664:
[----:B0-----:R-:W2:Y:S01]  /*17250*/  @P1 LDG.E R2, desc[UR42][R4.64] ;  /* 0x0000002a04021981 */ /* 0x001ea2000c1e1900 */
[----:B------:R-:W0:Y:S03]  /*17260*/  LDC R3, c[0x0][0x448] ;  /* 0x00011200ff037b82 */ /* 0x000e260000000800 */
[----:B------:R3:W2:Y:S01]  /*17270*/  @P1 LDG.E R5, desc[UR42][R4.64+0x4] ;  /* 0x0000042a04051981 */ /* 0x0006a2000c1e1900 */
[----:B-----5:R-:W-:Y:S01]  /*17280*/  IMAD.IADD R9, R9, 0x1, -R33 ;  /* 0x0000000109097824 */ /* 0x020fe200078e0a21 */
[----:B------:R-:W-:Y:S01]  /*17290*/  BSSY B0, `(.L_x_4665) ;  /* 0x0000036000007945 */ /* 0x000fe20003800000 */
[----:B------:R-:W-:Y:S01]  /*172a0*/  LOP3.LUT R32, R8, 0xff, RZ, 0xc0, !PT ;  /* 0x000000ff08207812 */ /* 0x000fe200078ec0ff */
[----:B------:R-:W-:Y:S01]  /*172b0*/  IMAD.MOV.U32 R13, RZ, RZ, RZ ;  /* 0x000000ffff0d7224 */ /* 0x000fe200078e00ff */
[----:B0-----:R-:W-:-:S13]  /*172c0*/  ISETP.NE.AND P0, PT, R3, 0x1, PT ;  /* 0x000000010300780c */ /* 0x001fda0003f05270 */
[----:B---3--:R-:W0:Y:S08]  /*172d0*/  @P0 LDC R4, c[0x0][0x44c] ;  /* 0x00011300ff040b82 */ /* 0x008e300000000800 */
[----:B------:R-:W3:Y:S01]  /*172e0*/  @P0 LDC R3, c[0x0][0x450] ;  /* 0x00011400ff030b82 */ /* 0x000ee20000000800 */
[----:B--2---:R-:W-:Y:S02]  /*172f0*/  @P1 IMAD.IADD R6, R5, 0x1, -R2 ;  /* 0x0000000105061824 */ /* 0x004fe400078e0a02 */
[----:B------:R-:W-:-:S02]  /*17300*/  IMAD.SHL.U32 R2, R25, 0x40, RZ ;  /* 0x0000004019027824 */ /* 0x000fc400078e00ff */
[----:B------:R-:W-:Y:S02]  /*17310*/  IMAD.IADD R7, R9, 0x1, R6 ;  /* 0x0000000109077824 */ /* 0x000fe400078e0206 */
[----:B------:R-:W-:-:S03]  /*17320*/  VIADD R2, R2, 0x3f ;  /* 0x0000003f02027836 */ /* 0x000fc60000000000 */
[C---:B------:R-:W-:Y:S01]  /*17330*/  IADD3 R5, R7.reuse, 0x40, -R10 ;  /* 0x0000004007057810 */ /* 0x040fe20007ffe80a */
[----:B0-----:R-:W-:Y:S01]  /*17340*/  @P0 IMAD.HI.U32 R4, R2, R4, RZ ;  /* 0x0000000402040227 */ /* 0x001fe200078e00ff */
[----:B------:R0:W-:Y:S04]  /*17350*/  STL [R1], R7 ;  /* 0x0000000701007387 */ /* 0x0001e80000100800 */
[----:B---3--:R-:W-:Y:S01]  /*17360*/  @P0 SHF.R.U32.HI R2, RZ, R3, R4 ;  /* 0x00000003ff020219 */ /* 0x008fe20000011604 */
[----:B------:R-:W-:-:S04]  /*17370*/  VIADD R3, R7, 0x3f ;  /* 0x0000003f07037836 */ /* 0x000fc80000000000 */
[----:B------:R-:W-:Y:S01]  /*17380*/  IMAD.IADD R2, R5, 0x1, R2 ;  /* 0x0000000105027824 */ /* 0x000fe200078e0202 */
[----:B------:R-:W-:-:S04]  /*17390*/  SHF.R.S32.HI R4, RZ, 0x1f, R3 ;  /* 0x0000001fff047819 */ /* 0x000fc80000011403 */
[----:B------:R-:W-:Y:S02]  /*173a0*/  LEA.HI R4, R4, R3, RZ, 0x6 ;  /* 0x0000000304047211 */ /* 0x000fe400078f30ff */
[----:B------:R-:W-:Y:S02]  /*173b0*/  SHF.R.S32.HI R3, RZ, 0x1f, R2 ;  /* 0x0000001fff037819 */ /* 0x000fe40000011402 */
[----:B0-----:R-:W-:Y:S02]  /*173c0*/  SHF.R.S32.HI R7, RZ, 0x6, R4 ;  /* 0x00000006ff077819 */ /* 0x001fe40000011404 */
[----:B------:R-:W-:Y:S02]  /*173d0*/  LEA.HI R3, R3, R2, RZ, 0x6 ;  /* 0x0000000203037211 */ /* 0x000fe400078f30ff */
[----:B------:R-:W-:Y:S02]  /*173e0*/  SHF.R.U32.HI R4, RZ, 0x10, R8 ;  /* 0x00000010ff047819 */ /* 0x000fe40000011608 */
[----:B------:R-:W-:-:S04]  /*173f0*/  SHF.R.S32.HI R3, RZ, 0x6, R3 ;  /* 0x00000006ff037819 */ /* 0x000fc80000011403 */
[----:B-1----:R-:W-:-:S04]  /*17400*/  VIMNMX R10, R7, R3, PT ;  /* 0x00000003070a7248 */ /* 0x002fc80003fe0100 */
[----:B------:R-:W-:-:S13]  /*17410*/  ISETP.GE.AND P0, PT, R10, 0x1, PT ;  /* 0x000000010a00780c */ /* 0x000fda0003f06270 */
[----:B------:R-:W-:Y:S05]  /*17420*/  @!P0 BRA `(.L_x_4666) ;  /* 0x0000000000708947 */ /* 0x000fea0003800000 */
        /* <DEDUP_REMOVED lines=28> */
.L_x_4666:
[----:B------:R-:W-:Y:S05]  /*175f0*/  BSYNC B0 ;  /* 0x0000000000007941 */ /* 0x000fea0003800000 */
.L_x_4665:
        /* <DEDUP_REMOVED lines=24> */
.L_x_4827:
[----:B-1----:R-:W-:Y:S02]  /*17780*/  ISETP.NE.AND P0, PT, R14, RZ, PT ;  /* 0x000000ff0e00720c */ /* 0x002fe40003f05270 */
[----:B------:R-:W-:-:S11]  /*17790*/  PLOP3.LUT P6, PT, PT, PT, PT, 0x8, 0x0 ;  /* 0x000000000000781c */ /* 0x000fd60003fce170 */
[----:B------:R-:W-:Y:S05]  /*177a0*/  @P0 BRA `(.L_x_4670) ;  /* 0x00000000000c0947 */ /* 0x000fea0003800000 */
[----:B------:R-:W-:-:S03]  /*177b0*/  UMOV UR4, 0xffffffff ;  /* 0xffffffff00047882 */ /* 0x000fc60000000000 */
[----:B------:R-:W-:Y:S05]  /*177c0*/  BRA.DIV UR4, `(.L_x_4671) ;  /* 0x0000007a04147947 */ /* 0x000fea000b800000 */
[----:B------:R-:W-:-:S13]  /*177d0*/  ELECT P6, URZ, PT ;  /* 0x00000000003f782f */ /* 0x000fda00038c0000 */
.L_x_4670:
        /* <DEDUP_REMOVED lines=9> */
.L_x_4830:
[----:B------:R-:W-:Y:S05]  /*17870*/  BSYNC B1 ;  /* 0x0000000000017941 */ /* 0x000fea0003800000 */
.L_x_4672:
        /* <DEDUP_REMOVED lines=10> */
.L_x_4831:
[----:B------:R-:W-:Y:S05]  /*17920*/  BSYNC B2 ;  /* 0x0000000000027941 */ /* 0x000fea0003800000 */
.L_x_4676:
        /* <DEDUP_REMOVED lines=9> */
.L_x_4679:
[----:B------:R-:W-:Y:S05]  /*179c0*/  BSYNC B2 ;  /* 0x0000000000027941 */ /* 0x000fea0003800000 */
.L_x_4678:
        /* <DEDUP_REMOVED lines=12> */
.L_x_4680:
        /* <DEDUP_REMOVED lines=13> */
.L_x_4832:
[----:B------:R-:W-:Y:S05]  /*17b60*/  BSYNC B2 ;  /* 0x0000000000027941 */ /* 0x000fea0003800000 */
.L_x_4681:
        /* <DEDUP_REMOVED lines=11> */
.L_x_4684:
[----:B------:R-:W-:Y:S05]  /*17c20*/  BSYNC B2 ;  /* 0x0000000000027941 */ /* 0x000fea0003800000 */
.L_x_4683:
        /* <DEDUP_REMOVED lines=9> */
.L_x_4685:
        /* <DEDUP_REMOVED lines=15> */
.L_x_4686:
        /* <DEDUP_REMOVED lines=15> */
.L_x_4687:
        /* <DEDUP_REMOVED lines=15> */
.L_x_4688:
        /* <DEDUP_REMOVED lines=15> */
.L_x_4689:
        /* <DEDUP_REMOVED lines=15> */
.L_x_4690:
        /* <DEDUP_REMOVED lines=15> */
.L_x_4691:
        /* <DEDUP_REMOVED lines=15> */
.L_x_4692:
        /* <DEDUP_REMOVED lines=10> */
.L_x_4675:
[----:B------:R-:W-:Y:S05]  /*183f0*/  BSYNC B1 ;  /* 0x0000000000017941 */ /* 0x000fea0003800000 */
.L_x_4674:
        /* <DEDUP_REMOVED lines=9> */
.L_x_4712:
        /* <DEDUP_REMOVED lines=11> */
.L_x_4833:
[----:B------:R-:W-:Y:S05]  /*18540*/  BSYNC B2 ;  /* 0x0000000000027941 */ /* 0x000fea0003800000 */
.L_x_4695:
        /* <DEDUP_REMOVED lines=9> */
.L_x_4698:
[----:B------:R-:W-:Y:S05]  /*185e0*/  BSYNC B2 ;  /* 0x0000000000027941 */ /* 0x000fea0003800000 */
.L_x_4697:
        /* <DEDUP_REMOVED lines=11> */
.L_x_4699:
        /* <DEDUP_REMOVED lines=13> */
.L_x_4834:
[----:B------:R-:W-:Y:S05]  /*18770*/  BSYNC B2 ;  /* 0x0000000000027941 */ /* 0x000fea0003800000 */
.L_x_4700:
        /* <DEDUP_REMOVED lines=11> */
.L_x_4703:
[----:B------:R-:W-:Y:S05]  /*18830*/  BSYNC B2 ;  /* 0x0000000000027941 */ /* 0x000fea0003800000 */
.L_x_4702:
        /* <DEDUP_REMOVED lines=9> */
.L_x_4704:
        /* <DEDUP_REMOVED lines=15> */
.L_x_4705:
        /* <DEDUP_REMOVED lines=15> */
.L_x_4706:
        /* <DEDUP_REMOVED lines=15> */
.L_x_4707:
        /* <DEDUP_REMOVED lines=15> */
.L_x_4708:
        /* <DEDUP_REMOVED lines=15> */
.L_x_4709:
        /* <DEDUP_REMOVED lines=15> */
.L_x_4710:
        /* <DEDUP_REMOVED lines=15> */
.L_x_4711:
        /* <DEDUP_REMOVED lines=10> */
.L_x_4694:
[----:B------:R-:W-:Y:S05]  /*19000*/  BSYNC B1 ;  /* 0x0000000000017941 */ /* 0x000fea0003800000 */
.L_x_4693:
        /* <DEDUP_REMOVED lines=8> */
.L_x_4668:
[----:B------:R-:W-:Y:S05]  /*19090*/  BSYNC B0 ;  /* 0x0000000000007941 */ /* 0x000fea0003800000 */
.L_x_4667:
[----:B------:R-:W1:Y:S01]  /*190a0*/  LDC R0, c[0x0][0x448] ;  /* 0x00011200ff007b82 */ /* 0x000e620000000800 */
[----:B------:R-:W-:Y:S01]  /*190b0*/  LEA R2, R25, 0x3f, 0x6 ;  /* 0x0000003f19027811 */ /* 0x000fe200078e30ff */
[----:B------:R-:W-:Y:S06]  /*190c0*/  @!P0 WARPSYNC.ALL ;  /* 0x0000000000008948 */ /* 0x000fec0003800000 */
[----:B------:R-:W-:Y:S01]  /*190d0*/  @!P0 BAR.SYNC.DEFER_BLOCKING 0xc, 0x180 ;  /* 0x0306000000008b1d */ /* 0x000fe20000010000 */
[----:B------:R-:W-:-:S05]  /*190e0*/  ISETP.NE.AND P2, PT, R4, RZ, PT ;  /* 0x000000ff0400720c */ /* 0x000fca0003f45270 */
[----:B------:R-:W-:Y:S08]  /*190f0*/  BSSY B0, `(.L_x_4713) ;  /* 0x0000029000007945 */ /* 0x000ff00003800000 */
[----:B------:R-:W2:Y:S01]  /*19100*/  @!P2 LDC R4, c[0x0][0x9f0] ;  /* 0x00027c00ff04ab82 */ /* 0x000ea20000000800 */
[----:B-1----:R-:W-:-:S13]  /*19110*/  ISETP.NE.AND P1, PT, R0, 0x1, PT ;  /* 0x000000010000780c */ /* 0x002fda0003f25270 */
[----:B0-----:R-:W0:Y:S08]  /*19120*/  @P1 LDC R3, c[0x0][0x44c] ;  /* 0x00011300ff031b82 */ /* 0x001e300000000800 */
[----:B------:R-:W1:Y:S01]  /*19130*/  @P1 LDC R0, c[0x0][0x450] ;  /* 0x00011400ff001b82 */ /* 0x000e620000000800 */
[----:B0-----:R-:W-:-:S05]  /*19140*/  @P1 IMAD.HI.U32 R3, R2, R3, RZ ;  /* 0x0000000302031227 */ /* 0x001fca00078e00ff */
[----:B-1----:R-:W-:-:S05]  /*19150*/  @P1 SHF.R.U32.HI R2, RZ, R0, R3 ;  /* 0x00000000ff021219 */ /* 0x002fca0000011603 */
[----:B------:R-:W-:-:S05]  /*19160*/  IMAD.IADD R2, R5, 0x1, R2 ;  /* 0x0000000105027824 */ /* 0x000fca00078e0202 */
[----:B------:R-:W-:-:S04]  /*19170*/  SHF.R.S32.HI R0, RZ, 0x1f, R2 ;  /* 0x0000001fff007819 */ /* 0x000fc80000011402 */
[----:B------:R-:W-:-:S04]  /*19180*/  LEA.HI R0, R0, R2, RZ, 0x6 ;  /* 0x0000000200007211 */ /* 0x000fc800078f30ff */
[----:B------:R-:W-:-:S04]  /*19190*/  SHF.R.S32.HI R0, RZ, 0x6, R0 ;  /* 0x00000006ff007819 */ /* 0x000fc80000011400 */
[----:B------:R-:W-:Y:S01]  /*191a0*/  VIMNMX R7, R7, R0, PT ;  /* 0x0000000007077248 */ /* 0x000fe20003fe0100 */
[----:B------:R-:W-:-:S03]  /*191b0*/  IMAD.MOV.U32 R0, RZ, RZ, RZ ;  /* 0x000000ffff007224 */ /* 0x000fc600078e00ff */
[----:B------:R-:W-:-:S13]  /*191c0*/  ISETP.GE.AND P1, PT, R7, 0x1, PT ;  /* 0x000000010700780c */ /* 0x000fda0003f26270 */
[----:B--2---:R-:W-:Y:S05]  /*191d0*/  @!P1 BRA `(.L_x_4714) ;  /* 0x0000000000689947 */ /* 0x004fea0003800000 */
[-C--:B------:R-:W-:Y:S02]  /*191e0*/  IABS R0, R4.reuse ;  /* 0x0000000400007213 */ /* 0x080fe40000000000 */
        /* <DEDUP_REMOVED lines=25> */
.L_x_4714:
[----:B------:R-:W-:Y:S05]  /*19380*/  BSYNC B0 ;  /* 0x0000000000007941 */ /* 0x000fea0003800000 */
.L_x_4713:
[-C--:B------:R-:W-:Y:S01]  /*19390*/  IMAD R32, R32, R0.reuse, RZ ;  /* 0x0000000020207224 */ /* 0x080fe200078e02ff */
        /* <DEDUP_REMOVED lines=22> */
.L_x_4716:
        /* <DEDUP_REMOVED lines=20> */
.L_x_4719:
[----:B------:R-:W-:Y:S05]  /*19640*/  BSYNC B6 ;  /* 0x0000000000067941 */ /* 0x000fea0003800000 */
.L_x_4718:
        /* <DEDUP_REMOVED lines=20> */
.L_x_4722:
        /* <DEDUP_REMOVED lines=15> */
.L_x_4721:
[----:B------:R-:W-:Y:S05]  /*19880*/  BSYNC B6 ;  /* 0x0000000000067941 */ /* 0x000fea0003800000 */
.L_x_4720:
[----:B------:R-:W2:Y:S01]  /*19890*/  LDL R34, [R1+0x18] ;  /* 0x0000180001227983 */ /* 0x000ea20000100800 */
[----:B------:R-:W-:Y:S01]  /*198a0*/  ULDC.64 UR4, c[0x0][0x9f8] ;  /* 0x00027e0000047ab9 */ /* 0x000fe20000000a00 */
[----:B------:R-:W0:Y:S02]  /*198b0*/  LDC R8, c[0x0][0x430] ;  /* 0x00010c00ff087b82 */ /* 0x000e240000000800 */
[----:B------:R-:W3:Y:S01]  /*198c0*/  LDL R20, [R1] ;  /* 0x0000000001147983 */ /* 0x000ee20000100800 */
[----:B------:R-:W-:Y:S01]  /*198d0*/  ISETP.NE.U32.AND P0, PT, RZ, UR4, PT ;  /* 0x00000004ff007c0c */ /* 0x000fe2000bf05070 */
[----:B------:R-:W1:Y:S03]  /*198e0*/  S2R R21, SR_TID.X ;  /* 0x0000000000157919 */ /* 0x000e660000002100 */
[----:B------:R-:W-:-:S13]  /*198f0*/  ISETP.NE.AND.EX P0, PT, RZ, UR5, PT, P0 ;  /* 0x00000005ff007c0c */ /* 0x000fda000bf05300 */
[----:B------:R-:W-:Y:S01]  /*19900*/  @P0 IADD3 R2, P1, R23, UR4, RZ ;  /* 0x0000000417020c10 */ /* 0x000fe2000ff3e0ff */
[----:B------:R-:W-:-:S03]  /*19910*/  ULDC UR4, c[0x0][0x320] ;  /* 0x0000c80000047ab9 */ /* 0x000fc60000000800 */
[----:B------:R-:W-:-:S05]  /*19920*/  @P0 IADD3.X R3, R30, UR5, RZ, P1, !PT ;  /* 0x000000051e030c10 */ /* 0x000fca0008ffe4ff */
[----:B------:R4:W3:Y:S01]  /*19930*/  @P0 LDG.E R26, desc[UR42][R2.64] ;  /* 0x0000002a021a0981 */ /* 0x0008e2000c1e1900 */
[----:B-1----:R-:W-:-:S04]  /*19940*/  LOP3.LUT R21, R21, 0x7f, RZ, 0xc0, !PT ;  /* 0x0000007f15157812 */ /* 0x002fc800078ec0ff */
[----:B------:R-:W-:Y:S02]  /*19950*/  SHF.R.U32.HI R0, RZ, 0x3, R21 ;  /* 0x00000003ff007819 */ /* 0x000fe40000011615 */
[----:B------:R-:W1:Y:S01]  /*19960*/  S2R R21, SR_TID.X ;  /* 0x0000000000157919 */ /* 0x000e620000002100 */
[----:B0-----:R-:W-:Y:S01]  /*19970*/  ISETP.NE.AND P1, PT, R8, 0x1, PT ;  /* 0x000000010800780c */ /* 0x001fe20003f25270 */
[----:B------:R-:W0:Y:S01]  /*19980*/  S2R R9, SR_TID.X ;  /* 0x0000000000097919 */ /* 0x000e220000002100 */
[----:B------:R-:W0:Y:S11]  /*19990*/  S2R R6, SR_TID.X ;  /* 0x0000000000067919 */ /* 0x000e360000002100 */
[----:B----4-:R-:W4:Y:S08]  /*199a0*/  @P1 LDC R3, c[0x0][0x434] ;  /* 0x00010d00ff031b82 */ /* 0x010f300000000800 */
[----:B------:R-:W4:Y:S01]  /*199b0*/  @P1 LDC R2, c[0x0][0x438] ;  /* 0x00010e00ff021b82 */ /* 0x000f220000000800 */
[----:B-1----:R-:W-:-:S05]  /*199c0*/  IMAD.SHL.U32 R21, R21, 0x10, RZ ;  /* 0x0000001015157824 */ /* 0x002fca00078e00ff */
[----:B------:R-:W-:Y:S01]  /*199d0*/  LOP3.LUT R21, R0, 0x70, R21, 0xf8, !PT ;  /* 0x0000007000157812 */ /* 0x000fe200078ef815 */
[----:B0-----:R-:W-:Y:S02]  /*199e0*/  IMAD.SHL.U32 R9, R9, 0x8, RZ ;  /* 0x0000000809097824 */ /* 0x001fe400078e00ff */
[----:B------:R-:W-:-:S03]  /*199f0*/  IMAD.SHL.U32 R6, R6, 0x8, RZ ;  /* 0x0000000806067824 */ /* 0x000fc600078e00ff */
[----:B------:R-:W-:Y:S02]  /*19a00*/  LOP3.LUT R9, R9, 0x38, RZ, 0xc0, !PT ;  /* 0x0000003809097812 */ /* 0x000fe400078ec0ff */
[----:B------:R-:W-:Y:S02]  /*19a10*/  LOP3.LUT R6, R6, 0x38, RZ, 0xc0, !PT ;  /* 0x0000003806067812 */ /* 0x000fe400078ec0ff */
[C---:B------:R-:W-:Y:S02]  /*19a20*/  ISETP.GE.AND P3, PT, R9.reuse, UR4, PT ;  /* 0x0000000409007c0c */ /* 0x040fe4000bf66270 */
[----:B------:R-:W-:Y:S02]  /*19a30*/  LOP3.LUT R16, R16, 0xffffffbf, RZ, 0xc0, !PT ;  /* 0xffffffbf10107812 */ /* 0x000fe400078ec0ff */
[----:B------:R-:W-:Y:S01]  /*19a40*/  LOP3.LUT R6, R6, 0x80, RZ, 0xfc, !PT ;  /* 0x0000008006067812 */ /* 0x000fe200078efcff */
[----:B------:R-:W0:Y:S01]  /*19a50*/  S2R R10, SR_TID.X ;  /* 0x00000000000a7919 */ /* 0x000e220000002100 */
[----:B------:R-:W-:Y:S01]  /*19a60*/  IMAD.MOV.U32 R36, RZ, RZ, RZ ;  /* 0x000000ffff247224 */ /* 0x000fe200078e00ff */
[----:B------:R-:W-:Y:S01]  /*19a70*/  LOP3.LUT R11, R9, 0x1c0, RZ, 0xfc, !PT ;  /* 0x000001c0090b7812 */ /* 0x000fe200078efcff */
[----:B0-----:R-:W-:-:S05]  /*19a80*/  IMAD.SHL.U32 R10, R10, 0x8, RZ ;  /* 0x000000080a0a7824 */ /* 0x001fca00078e00ff */
[----:B------:R-:W-:-:S04]  /*19a90*/  LOP3.LUT R10, R10, 0x38, RZ, 0xc0, !PT ;  /* 0x000000380a0a7812 */ /* 0x000fc800078ec0ff */
[----:B------:R-:W-:Y:S02]  /*19aa0*/  LOP3.LUT R10, R10, 0x180, RZ, 0xfc, !PT ;  /* 0x000001800a0a7812 */ /* 0x000fe400078efcff */
[----:B--2---:R-:W-:Y:S02]  /*19ab0*/  LEA R23, R34, 0xffffffc0, 0x6 ;  /* 0xffffffc022177811 */ /* 0x004fe400078e30ff */
[----:B------:R-:W0:Y:S03]  /*19ac0*/  S2R R34, SR_TID.X ;  /* 0x0000000000227919 */ /* 0x000e260000002100 */
[----:B------:R-:W-:Y:S02]  /*19ad0*/  IMAD.IADD R37, R21, 0x1, R23 ;  /* 0x0000000115257824 */ /* 0x000fe400078e0217 */
[----:B0-----:R-:W-:-:S05]  /*19ae0*/  IMAD.SHL.U32 R34, R34, 0x8, RZ ;  /* 0x0000000822227824 */ /* 0x001fca00078e00ff */
[----:B------:R-:W-:-:S04]  /*19af0*/  LOP3.LUT R34, R34, 0x38, RZ, 0xc0, !PT ;  /* 0x0000003822227812 */ /* 0x000fc800078ec0ff */
[----:B------:R-:W-:-:S04]  /*19b00*/  LOP3.LUT R34, R34, 0x40, RZ, 0xfc, !PT ;  /* 0x0000004022227812 */ /* 0x000fc800078efcff */
[----:B------:R-:W-:Y:S02]  /*19b10*/  ISETP.GE.AND P2, PT, R34, UR4, PT ;  /* 0x0000000422007c0c */ /* 0x000fe4000bf46270 */
[----:B------:R-:W0:Y:S01]  /*19b20*/  S2R R34, SR_TID.X ;  /* 0x0000000000227919 */ /* 0x000e220000002100 */
[----:B---3--:R-:W-:-:S04]  /*19b30*/  ISETP.GE.AND P0, PT, R37, R20, PT ;  /* 0x000000142500720c */ /* 0x008fc80003f06270 */
[----:B------:R-:W-:Y:S01]  /*19b40*/  ISETP.GT.U32.OR P0, PT, R21, 0x3f, P0 ;  /* 0x0000003f1500780c */ /* 0x000fe20000704470 */
[----:B------:R-:W-:Y:S01]  /*19b50*/  IMAD.IADD R37, R37, 0x1, R33 ;  /* 0x0000000125257824 */ /* 0x000fe200078e0221 */
[----:B------:R-:W-:-:S03]  /*19b60*/  SEL R7, RZ, 0xffffffff, P2 ;  /* 0xffffffffff077807 */ /* 0x000fc60001000000 */
[----:B----4-:R-:W-:-:S08]  /*19b70*/  @P1 IMAD.HI.U32 R3, R37, R3, RZ ;  /* 0x0000000325031227 */ /* 0x010fd000078e00ff */
[----:B------:R-:W1:Y:S01]  /*19b80*/  @!P0 LDC.64 R4, c[0x0][0x428] ;  /* 0x00010a00ff048b82 */ /* 0x000e620000000a00 */
[----:B------:R-:W-:Y:S01]  /*19b90*/  IMAD.MOV.U32 R0, RZ, RZ, R37 ;  /* 0x000000ffff007224 */ /* 0x000fe200078e0025 */
[----:B------:R-:W-:Y:S01]  /*19ba0*/  @P1 SHF.R.U32.HI R0, RZ, R2, R3 ;  /* 0x00000002ff001219 */ /* 0x000fe20000011603 */
[----:B------:R-:W-:Y:S02]  /*19bb0*/  IMAD.SHL.U32 R7, R7, 0x2, RZ ;  /* 0x0000000207077824 */ /* 0x000fe400078e00ff */
[----:B0-----:R-:W-:-:S05]  /*19bc0*/  IMAD.SHL.U32 R34, R34, 0x8, RZ ;  /* 0x0000000822227824 */ /* 0x001fca00078e00ff */
        /* <DEDUP_REMOVED lines=13> */
[----:B-1----:R-:W-:-:S04]  /*19ca0*/  @!P0 IMAD R6, R34, R4, RZ ;  /* 0x0000000422068224 */ /* 0x002fc800078e02ff */
        /* <DEDUP_REMOVED lines=35> */
.L_x_4837:
        /* <DEDUP_REMOVED lines=10> */
.L_x_4724:
        /* <DEDUP_REMOVED lines=9> */
.L_x_4838:
[----:B------:R-:W-:Y:S05]  /*1a010*/  BSYNC B0 ;  /* 0x0000000000007941 */ /* 0x000fea0003800000 */
.L_x_4725:
[----:B------:R-:W1:Y:S01]  /*1a020*/  S2R R7, SR_TID.X ;  /* 0x0000000000077919 */ /* 0x000e620000002100 */
[----:B0-----:R-:W-:Y:S01]  /*1a030*/  SHF.R.S32.HI R0, RZ, 0x1f, R37 ;  /* 0x0000001fff007819 */ /* 0x001fe20000011425 */
[----:B------:R-:W-:Y:S01]  /*1a040*/  ULDC.64 UR4, c[0x0][0x300] ;  /* 0x0000c00000047ab9 */ /* 0x000fe20000000a00 */
[----:B-----5:R-:W-:Y:S01]  /*1a050*/  SHF.R.S32.HI R4, RZ, 0x1f, R36 ;  /* 0x0000001fff047819 */ /* 0x020fe20000011424 */
[----:B------:R-:W-:Y:S01]  /*1a060*/  IMAD.WIDE.U32 R2, R37, UR4, RZ ;  /* 0x0000000425027c25 */ /* 0x000fe2000f8e00ff */
[----:B------:R-:W-:Y:S01]  /*1a070*/  ULDC.64 UR6, c[0x0][0x2e8] ;  /* 0x0000ba0000067ab9 */ /* 0x000fe20000000a00 */
[----:B------:R0:W-:Y:S01]  /*1a080*/  STL [R1+0x24], R0 ;  /* 0x0000240001007387 */ /* 0x0001e20000100800 */
[----:B------:R-:W-:Y:S01]  /*1a090*/  LOP3.LUT R16, R16, 0xfffffffd, RZ, 0xc0, !PT ;  /* 0xfffffffd10107812 */ /* 0x000fe200078ec0ff */
[----:B------:R-:W-:Y:S02]  /*1a0a0*/  IMAD R5, R22, 0x1000, R35 ;  /* 0x0000100016057824 */ /* 0x000fe400078e0223 */
        /* <DEDUP_REMOVED lines=10> */
[----:B------:R-:W-:-:S03]  /*1a150*/  IMAD.IADD R3, R3, 0x1, R0 ;  /* 0x0000000103037824 */ /* 0x000fc600078e0200 */
[----:B------:R-:W-:Y:S01]  /*1a160*/  LOP3.LUT R7, R7, 0x38, RZ, 0xc0, !PT ;  /* 0x0000003807077812 */ /* 0x000fe200078ec0ff */
[----:B------:R-:W-:Y:S01]  /*1a170*/  IMAD.WIDE.U32 R2, R17, UR4, R2 ;  /* 0x0000000411027c25 */ /* 0x000fe2000f8e0002 */
[----:B------:R-:W-:Y:S02]  /*1a180*/  ULDC UR4, c[0x0][0x2f4] ;  /* 0x0000bd0000047ab9 */ /* 0x000fe40000000800 */
[----:B------:R-:W-:Y:S01]  /*1a190*/  ISETP.GE.AND P2, PT, R7, UR4, PT ;  /* 0x0000000407007c0c */ /* 0x000fe2000bf46270 */
[----:B--2---:R-:W-:Y:S01]  /*1a1a0*/  IMAD R4, R17, UR5, R3 ;  /* 0x0000000511047c24 */ /* 0x004fe2000f8e0203 */
        /* <DEDUP_REMOVED lines=38> */
.L_x_4848:
        /* <DEDUP_REMOVED lines=10> */
.L_x_4728:
        /* <DEDUP_REMOVED lines=11> */
.L_x_4729:
[----:B------:R1:W5:Y:S01]  /*1a560*/  LDL.LU R0, [R1+0x14] ;  /* 0x0000140001007983 */ /* 0x0003620000300800 */
[----:B------:R1:W-:Y:S03]  /*1a570*/  SYNCS.ARRIVE.TRANS64.A1T0 RZ, [R30+URZ+0x28c30], RZ ;  /* 0x028c30ff1eff79a7 */ /* 0x0003e6000810003f */
[----:B------:R1:W5:Y:S04]  /*1a580*/  LDL.LU R4, [R1+0x4] ;  /* 0x0000040001047983 */ /* 0x0003680000300800 */
[----:B0-----:R1:W5:Y:S02]  /*1a590*/  LDL R3, [R1+0x8] ;  /* 0x0000080001037983 */ /* 0x0013640000100800 */
        /* <DEDUP_REMOVED lines=39> */
.L_x_4731:
[----:B------:R-:W-:Y:S05]  /*1a810*/  BSYNC B6 ;  /* 0x0000000000067941 */ /* 0x000fea0003800000 */
.L_x_4730:
        /* <DEDUP_REMOVED lines=90> */
.L_x_4857:
        /* <DEDUP_REMOVED lines=10> */
.L_x_4733:
        /* <DEDUP_REMOVED lines=18> */
.L_x_4858:
[----:B------:R-:W-:Y:S05]  /*1af80*/  BSYNC B0 ;  /* 0x0000000000007941 */ /* 0x000fea0003800000 */
.L_x_4734:
[----:B------:R-:W-:-:S05]  /*1af90*/  IMAD.U32 R2, RZ, RZ, UR38 ;  /* 0x00000026ff027e24 */ /* 0x000fca000f8e00ff */
[----:B------:R-:W-:-:S13]  /*1afa0*/  ISETP.NE.AND P0, PT, R2, 0x3, PT ;  /* 0x000000030200780c */ /* 0x000fda0003f05270 */
[----:B------:R-:W-:Y:S05]  /*1afb0*/  @!P0 BRA `(.L_x_4736) ;  /* 0x0000000000048947 */ /* 0x000fea0003800000 */
[----:B------:R-:W-:Y:S01]  /*1afc0*/  BPT.TRAP 0x1 ;  /* 0x000000040000795c */ /* 0x000fe20000300000 */
.L_x_4736:
[----:B0-----:R-:W-:Y:S01]  /*1afd0*/  SHF.L.U32 R0, R28, 0x1f, RZ ;  /* 0x0000001f1c007819 */ /* 0x001fe200000006ff */
[----:B------:R-:W-:Y:S03]  /*1afe0*/  BSSY B0, `(.L_x_4737) ;  /* 0x0000003000007945 */ /* 0x000fe60003800000 */
[----:B------:R-:W0:Y:S02]  /*1aff0*/  SYNCS.PHASECHK.TRANS64.TRYWAIT P0, [R30+URZ+0x28c60], R0 ;  /* 0x028c60001e0075a7 */ /* 0x000e24000800017f */
[----:B0-----:R-:W-:Y:S05]  /*1b000*/  @!P0 BRA `(.L_x_4738) ;  /* 0x0000004c00788947 */ /* 0x001fea0003800000 */
.L_x_4859:
[----:B------:R-:W-:Y:S05]  /*1b010*/  BSYNC B0 ;  /* 0x0000000000007941 */ /* 0x000fea0003800000 */
.L_x_4737:
        /* <DEDUP_REMOVED lines=109> */
.L_x_4869:
        /* <DEDUP_REMOVED lines=34> */
.L_x_4740:
        /* <DEDUP_REMOVED lines=11> */
.L_x_4741:
        /* <DEDUP_REMOVED lines=12> */
.L_x_4756:
        /* <DEDUP_REMOVED lines=42> */
.L_x_4744:
[----:B------:R-:W-:Y:S01]  /*1bd20*/  IMAD R6, R22, 0x8, R18 ;  /* 0x0000000816067824 */ /* 0x000fe200078e0212 */
[----:B------:R-:W-:Y:S01]  /*1bd30*/  SHF.L.U32 R20, R28, 0x1f, RZ ;  /* 0x0000001f1c147819 */ /* 0x000fe200000006ff */
[----:B------:R-:W-:Y:S01]  /*1bd40*/  BSSY B1, `(.L_x_4745) ;  /* 0x0000004000017945 */ /* 0x000fe20003800000 */
[----:B------:R-:W-:Y:S02]  /*1bd50*/  SHF.R.S32.HI R9, RZ, 0x1f, R5 ;  /* 0x0000001fff097819 */ /* 0x000fe40000011405 */
[----:B------:R-:W0:Y:S02]  /*1bd60*/  SYNCS.PHASECHK.TRANS64.TRYWAIT P0, [R6+URZ+0x28c40], R20 ;  /* 0x028c4014060075a7 */ /* 0x000e24000800017f */
[----:B0-----:R-:W-:Y:S05]  /*1bd70*/  @!P0 BRA `(.L_x_4746) ;  /* 0x00000048005c8947 */ /* 0x001fea0003800000 */
.L_x_4870:
[----:B------:R-:W-:Y:S05]  /*1bd80*/  BSYNC B1 ;  /* 0x0000000000017941 */ /* 0x000fea0003800000 */
.L_x_4745:
        /* <DEDUP_REMOVED lines=40> */
.L_x_4880:
        /* <DEDUP_REMOVED lines=8> */
.L_x_4748:
        /* <DEDUP_REMOVED lines=11> */
.L_x_4749:
[----:B------:R2:W-:Y:S01]  /*1c140*/  SYNCS.ARRIVE.TRANS64.A1T0 RZ, [R6+URZ+0x28c30], RZ ;  /* 0x028c30ff06ff79a7 */ /* 0x0005e2000810003f */
[----:B------:R-:W-:Y:S05]  /*1c150*/  @!P2 BRA `(.L_x_4750) ;  /* 0x000000000004a947 */ /* 0x000fea0003800000 */
[----:B------:R-:W-:Y:S01]  /*1c160*/  BPT.TRAP 0x1 ;  /* 0x000000040000795c */ /* 0x000fe20000300000 */
.L_x_4750:
[----:B------:R-:W3:Y:S01]  /*1c170*/  SYNCS.PHASECHK.TRANS64.TRYWAIT P0, [R6+URZ+0x28c60], R20 ;  /* 0x028c6014060075a7 */ /* 0x000ee2000800017f */
[----:B------:R-:W-:Y:S04]  /*1c180*/  BSSY B1, `(.L_x_4751) ;  /* 0x0000002000017945 */ /* 0x000fe80003800000 */
[----:B---3--:R-:W-:Y:S05]  /*1c190*/  @!P0 BRA `(.L_x_4752) ;  /* 0x0000004800848947 */ /* 0x008fea0003800000 */
.L_x_4881:
[----:B------:R-:W-:Y:S05]  /*1c1a0*/  BSYNC B1 ;  /* 0x0000000000017941 */ /* 0x000fea0003800000 */
.L_x_4751:
        /* <DEDUP_REMOVED lines=79> */
.L_x_4891:
        /* <DEDUP_REMOVED lines=25> */
.L_x_4754:
        /* <DEDUP_REMOVED lines=11> */
.L_x_4755:
[----:B------:R1:W-:Y:S01]  /*1c8e0*/  SYNCS.ARRIVE.TRANS64.A1T0 RZ, [R6+URZ+0x28c50], RZ ;  /* 0x028c50ff06ff79a7 */ /* 0x0003e2000810003f */
[----:B------:R-:W-:Y:S05]  /*1c8f0*/  @P3 BRA `(.L_x_4756) ;  /* 0xfffffff000603947 */ /* 0x000fea000383ffff */
.L_x_4743:
[----:B------:R-:W-:Y:S05]  /*1c900*/  BSYNC B0 ;  /* 0x0000000000007941 */ /* 0x000fea0003800000 */
.L_x_4742:
        /* <DEDUP_REMOVED lines=21> */
.L_x_4758:
[----:B------:R-:W-:Y:S05]  /*1ca60*/  BSYNC B0 ;  /* 0x0000000000007941 */ /* 0x000fea0003800000 */
.L_x_4757:
[----:B------:R-:W-:-:S07]  /*1ca70*/  SEL R22, R22, RZ, P0 ;  /* 0x000000ff16167207 */ /* 0x000fce0000000000 */
.L_x_4717:
[----:B------:R-:W-:Y:S05]  /*1ca80*/  BSYNC B7 ;  /* 0x0000000000077941 */ /* 0x000fea0003800000 */
.L_x_4715:
        /* <DEDUP_REMOVED lines=11> */
.L_x_4759:
        /* <DEDUP_REMOVED lines=43> */
.L_x_4901:
[----:B------:R-:W-:Y:S02]  /*1cdf0*/  ULDC UR4, c[0x0][0xc38] ;  /* 0x00030e0000047ab9 */ /* 0x000fe40000000800 */
[----:B------:R-:W-:-:S04]  /*1ce00*/  IMAD.U32 R4, RZ, RZ, UR4 ;  /* 0x00000004ff047e24 */ /* 0x000fc8000f8e00ff */
[----:B-1----:R-:W-:-:S04]  /*1ce10*/  IMAD R3, R14, R4, RZ ;  /* 0x000000040e037224 */ /* 0x002fc800078e02ff */
[----:B------:R-:W-:-:S05]  /*1ce20*/  IMAD.IADD R6, R6, 0x1, R3 ;  /* 0x0000000106067824 */ /* 0x000fca00078e0203 */
[----:B------:R-:W-:-:S13]  /*1ce30*/  ISETP.GT.AND P6, PT, R6, R0, PT ;  /* 0x000000000600720c */ /* 0x000fda0003fc4270 */
[----:B------:R-:W-:Y:S05]  /*1ce40*/  @P6 BRA `(.L_x_4762) ;  /* 0x0000000000a46947 */ /* 0x000fea0003800000 */
.L_x_4765:
        /* <DEDUP_REMOVED lines=35> */
.L_x_4909:
[----:B------:R-:W-:Y:S02]  /*1d080*/  ULDC UR4, c[0x0][0xc38] ;  /* 0x00030e0000047ab9 */ /* 0x000fe40000000800 */
[----:B------:R-:W-:-:S04]  /*1d090*/  IMAD.U32 R4, RZ, RZ, UR4 ;  /* 0x00000004ff047e24 */ /* 0x000fc8000f8e00ff */
[----:B-1----:R-:W-:-:S04]  /*1d0a0*/  IMAD R3, R14, R4, RZ ;  /* 0x000000040e037224 */ /* 0x002fc800078e02ff */
[----:B------:R-:W-:-:S05]  /*1d0b0*/  IMAD.IADD R6, R3, 0x1, R6 ;  /* 0x0000000103067824 */ /* 0x000fca00078e0206 */
[----:B------:R-:W-:-:S13]  /*1d0c0*/  ISETP.GT.AND P6, PT, R6, R0, PT ;  /* 0x000000000600720c */ /* 0x000fda0003fc4270 */
[----:B------:R-:W-:Y:S05]  /*1d0d0*/  @!P6 BRA `(.L_x_4765) ;  /* 0xfffffffc005ce947 */ /* 0x000fea000383ffff */
.L_x_4762:
        /* <DEDUP_REMOVED lines=10> */
.L_x_4914:
[----:B------:R-:W-:-:S13]  /*1d180*/  ISETP.NE.AND P0, PT, R3, RZ, PT ;  /* 0x000000ff0300720c */ /* 0x000fda0003f05270 */
[----:B------:R-:W-:Y:S05]  /*1d190*/  @!P0 BRA `(.L_x_4767) ;  /* 0x0000000000108947 */ /* 0x000fea0003800000 */
[----:B------:R-:W-:Y:S01]  /*1d1a0*/  UMOV UR4, 0xffffffff ;  /* 0xffffffff00047882 */ /* 0x000fe20000000000 */
[----:B------:R-:W-:Y:S02]  /*1d1b0*/  VIADD R12, R7, 0xffffffff ;  /* 0xffffffff070c7836 */ /* 0x000fe40000000000 */
[----:B------:R-:W-:Y:S05]  /*1d1c0*/  BRA.DIV UR4, `(.L_x_4768) ;  /* 0x0000004a04b87947 */ /* 0x000fea000b800000 */
[----:B------:R4:W0:Y:S02]  /*1d1d0*/  SHFL.IDX PT, R24, R2, R12, 0x1f ;  /* 0x00001f0c02187589 */ /* 0x00082400000e0000 */
.L_x_4767:
        /* <DEDUP_REMOVED lines=59> */
.L_x_4769:
        /* <DEDUP_REMOVED lines=60> */
.L_x_4770:
[----:B------:R-:W-:-:S05]  /*1d950*/  LOP3.LUT R0, RZ, R3, RZ, 0x33, !PT ;  /* 0x00000003ff007212 */ /* 0x000fca00078e33ff */
[----:B------:R-:W-:Y:S01]  /*1d960*/  IMAD.IADD R25, R25, 0x1, R0 ;  /* 0x0000000119197824 */ /* 0x000fe200078e0200 */
[----:B------:R-:W-:Y:S06]  /*1d970*/  BRA `(.L_x_4771) ;  /* 0x00000000001c7947 */ /* 0x000fec0003800000 */
.L_x_4763:
[----:B------:R-:W-:Y:S01]  /*1d980*/  UMOV UR4, URZ ;  /* 0x0000003f00047c82 */ /* 0x000fe20008000000 */
[----:B------:R-:W-:Y:S01]  /*1d990*/  UMOV UR5, URZ ;  /* 0x0000003f00057c82 */ /* 0x000fe20008000000 */
[----:B------:R-:W-:Y:S01]  /*1d9a0*/  ULDC UR6, c[0x0][0xc3c] ;  /* 0x00030f0000067ab9 */ /* 0x000fe20000000800 */
[----:B------:R-:W-:Y:S02]  /*1d9b0*/  IMAD.MOV.U32 R24, RZ, RZ, R0 ;  /* 0x000000ffff187224 */ /* 0x000fe400078e0000 */
[----:B------:R-:W-:Y:S02]  /*1d9c0*/  IMAD.U32 R25, RZ, RZ, UR4 ;  /* 0x00000004ff197e24 */ /* 0x000fe4000f8e00ff */
[----:B------:R-:W-:Y:S02]  /*1d9d0*/  IMAD.U32 R26, RZ, RZ, UR5 ;  /* 0x00000005ff1a7e24 */ /* 0x000fe4000f8e00ff */
[----:B------:R-:W-:-:S07]  /*1d9e0*/  IMAD.U32 R27, RZ, RZ, UR6 ;  /* 0x00000006ff1b7e24 */ /* 0x000fce000f8e00ff */
.L_x_4771:
        /* <DEDUP_REMOVED lines=10> */
.L_x_4760:
[----:B------:R-:W-:Y:S02]  /*1da90*/  ULDC UR4, c[0x0][0xc3c] ;  /* 0x00030f0000047ab9 */ /* 0x000fe40000000800 */
[----:B0-----:R-:W-:-:S13]  /*1daa0*/  ISETP.GE.AND P0, PT, R27, UR4, PT ;  /* 0x000000041b007c0c */ /* 0x001fda000bf06270 */
[----:B------:R-:W-:Y:S05]  /*1dab0*/  @!P0 BRA `(.L_x_4772) ;  /* 0xffffff9000a88947 */ /* 0x000fea000383ffff */
[----:B------:R-:W-:Y:S05]  /*1dac0*/  BSYNC B8 ;  /* 0x0000000000087941 */ /* 0x000fea0003800000 */
.L_x_4661:
        /* <DEDUP_REMOVED lines=12> */
.L_x_4917:
[----:B------:R-:W-:Y:S05]  /*1db90*/  BSYNC B0 ;  /* 0x0000000000007941 */ /* 0x000fea0003800000 */
.L_x_4773:
[----:B------:R-:W-:-:S03]  /*1dba0*/  UMOV UR4, 0xffffffff ;  /* 0xffffffff00047882 */ /* 0x000fc60000000000 */
[----:B------:R-:W-:Y:S05]  /*1dbb0*/  BRA.DIV UR4, `(.L_x_4775) ;  /* 0x0000004204787947 */ /* 0x000fea000b800000 */
[----:B0-----:R-:W0:Y:S02]  /*1dbc0*/  S2R R0, SR_TID.X ;  /* 0x0000000000007919 */ /* 0x001e240000002100 */
[----:B0-----:R-:W-:-:S04]  /*1dbd0*/  SHF.R.U32.HI R0, RZ, 0x5, R0 ;  /* 0x00000005ff007819 */ /* 0x001fc80000011600 */
[----:B------:R-:W-:-:S05]  /*1dbe0*/  LOP3.LUT R0, R0, 0x3, RZ, 0xc0, !PT ;  /* 0x0000000300007812 */ /* 0x000fca00078ec0ff */
[----:B------:R0:W1:Y:S02]  /*1dbf0*/  SHFL.IDX PT, R14, R0, RZ, 0x1f ;  /* 0x00001fff000e7589 */ /* 0x00006400000e0000 */
.L_x_4920:
[----:B-1----:R-:W-:-:S13]  /*1dc00*/  ISETP.NE.AND P0, PT, R14, RZ, PT ;  /* 0x000000ff0e00720c */ /* 0x002fda0003f05270 */
[----:B------:R-:W-:Y:S05]  /*1dc10*/  @P0 BRA `(.L_x_4495) ;  /* 0x0000000000880947 */ /* 0x000fea0003800000 */
[----:B------:R-:W-:-:S03]  /*1dc20*/  UMOV UR4, 0xffffffff ;  /* 0xffffffff00047882 */ /* 0x000fc60000000000 */
[----:B------:R-:W-:Y:S05]  /*1dc30*/  BRA.DIV UR4, `(.L_x_4776) ;  /* 0x00000042048c7947 */ /* 0x000fea000b800000 */
[----:B------:R-:W-:-:S13]  /*1dc40*/  ELECT P6, URZ, PT ;  /* 0x00000000003f782f */ /* 0x000fda00038c0000 */
.L_x_4923:
[----:B------:R-:W-:Y:S05]  /*1dc50*/  @!P6 BRA `(.L_x_4495) ;  /* 0x000000000078e947 */ /* 0x000fea0003800000 */
[----:B------:R-:W-:-:S06]  /*1dc60*/  ULOP3.LUT UR4, UR36, 0x2, URZ, 0xfc, !UPT ;  /* 0x0000000224047892 */ /* 0x000fcc000f8efc3f */
[----:B0-----:R-:W-:-:S05]  /*1dc70*/  IMAD.U32 R0, RZ, RZ, UR4 ;  /* 0x00000004ff007e24 */ /* 0x001fca000f8e00ff */
[----:B------:R-:W-:-:S13]  /*1dc80*/  ISETP.NE.AND P0, PT, R0, 0x3, PT ;  /* 0x000000030000780c */ /* 0x000fda0003f05270 */
[----:B------:R-:W-:Y:S05]  /*1dc90*/  @!P0 BRA `(.L_x_4777) ;  /* 0x0000000000048947 */ /* 0x000fea0003800000 */
[----:B------:R-:W-:Y:S01]  /*1dca0*/  BPT.TRAP 0x1 ;  /* 0x000000040000795c */ /* 0x000fe20000300000 */
.L_x_4777:
[----:B------:R-:W-:Y:S01]  /*1dcb0*/  IMAD R5, R22, 0x8, R7 ;  /* 0x0000000816057824 */ /* 0x000fe200078e0207 */
[----:B------:R-:W-:Y:S01]  /*1dcc0*/  SHF.L.U32 R0, R28, 0x1f, RZ ;  /* 0x0000001f1c007819 */ /* 0x000fe200000006ff */
[----:B------:R-:W-:-:S03]  /*1dcd0*/  VIADD R22, R22, 0x1 ;  /* 0x0000000116167836 */ /* 0x000fc60000000000 */
[----:B------:R-:W0:Y:S02]  /*1dce0*/  SYNCS.PHASECHK.TRANS64.TRYWAIT P1, [R5+URZ+0x28c40], R0 ;  /* 0x028c4000050075a7 */ /* 0x000e24000802017f */
[----:B------:R-:W-:-:S04]  /*1dcf0*/  ISETP.NE.AND P2, PT, R22, 0x2, PT ;  /* 0x000000021600780c */ /* 0x000fc80003f45270 */
[----:B------:R-:W-:Y:S01]  /*1dd00*/  SEL R3, RZ, 0x1, P2 ;  /* 0x00000001ff037807 */ /* 0x000fe20001000000 */
[----:B0-----:R-:W-:Y:S08]  /*1dd10*/  @!P1 BRA `(.L_x_4778) ;  /* 0x0000004000749947 */ /* 0x001ff00003800000 */
.L_x_4924:
[----:B------:R-:W-:Y:S02]  /*1dd20*/  SEL R22, R22, RZ, P2 ;  /* 0x000000ff16167207 */ /* 0x000fe40001000000 */
[----:B------:R-:W-:Y:S01]  /*1dd30*/  LOP3.LUT R2, R28, R3, RZ, 0x3c, !PT ;  /* 0x000000031c027212 */ /* 0x000fe200078e3cff */
[----:B------:R-:W-:Y:S06]  /*1dd40*/  @!P0 BRA `(.L_x_4779) ;  /* 0x0000000000048947 */ /* 0x000fec0003800000 */
[----:B------:R-:W-:Y:S01]  /*1dd50*/  BPT.TRAP 0x1 ;  /* 0x000000040000795c */ /* 0x000fe20000300000 */
.L_x_4779:
[----:B------:R-:W-:Y:S01]  /*1dd60*/  IMAD R3, R22, 0x8, R7 ;  /* 0x0000000816037824 */ /* 0x000fe200078e0207 */
[----:B------:R-:W-:-:S04]  /*1dd70*/  SHF.L.U32 R2, R2, 0x1f, RZ ;  /* 0x0000001f02027819 */ /* 0x000fc800000006ff */
[----:B------:R-:W1:Y:S02]  /*1dd80*/  SYNCS.PHASECHK.TRANS64.TRYWAIT P1, [R3+URZ+0x28c40], R2 ;  /* 0x028c4002030075a7 */ /* 0x000e64000802017f */
[----:B-1----:R-:W-:Y:S05]  /*1dd90*/  @!P1 BRA `(.L_x_4780) ;  /* 0x0000004000689947 */ /* 0x002fea0003800000 */
.L_x_4925:
[----:B------:R-:W-:Y:S05]  /*1dda0*/  @!P0 BRA `(.L_x_4781) ;  /* 0x0000000000048947 */ /* 0x000fea0003800000 */
[----:B------:R-:W-:Y:S01]  /*1ddb0*/  BPT.TRAP 0x1 ;  /* 0x000000040000795c */ /* 0x000fe20000300000 */
.L_x_4781:
[----:B------:R-:W5:Y:S02]  /*1ddc0*/  SYNCS.PHASECHK.TRANS64.TRYWAIT P1, [R5+URZ+0x28c60], R0 ;  /* 0x028c6000050075a7 */ /* 0x000f64000802017f */
[----:B-----5:R-:W-:Y:S05]  /*1ddd0*/  @!P1 BRA `(.L_x_4782) ;  /* 0x00000040006c9947 */ /* 0x020fea0003800000 */
.L_x_4926:
[----:B------:R-:W-:Y:S05]  /*1dde0*/  @!P0 BRA `(.L_x_4783) ;  /* 0x0000000000048947 */ /* 0x000fea0003800000 */
[----:B------:R-:W-:Y:S01]  /*1ddf0*/  BPT.TRAP 0x1 ;  /* 0x000000040000795c */ /* 0x000fe20000300000 */
.L_x_4783:
[----:B------:R0:W0:Y:S02]  /*1de00*/  SYNCS.PHASECHK.TRANS64.TRYWAIT P0, [R3+URZ+0x28c60], R2 ;  /* 0x028c6002030075a7 */ /* 0x000024000800017f */
[----:B0-----:R-:W-:Y:S05]  /*1de10*/  @!P0 NANOSLEEP.SYNCS 0x989680 ;  /* 0x009896800000895d */ /* 0x001fea0003900000 */
[----:B------:R-:W0:Y:S02]  /*1de20*/  @!P0 SYNCS.PHASECHK.TRANS64 P0, [R3+URZ+0x28c60], R2 ;  /* 0x028c6002030085a7 */ /* 0x000e24000800007f */
[----:B0-----:R-:W-:Y:S05]  /*1de30*/  @!P0 BRA `(.L_x_4783) ;  /* 0xfffffffc00f08947 */ /* 0x001fea000383ffff */
.L_x_4495:
[----:B------:R-:W-:Y:S05]  /*1de40*/  BSYNC B9 ;  /* 0x0000000000097941 */ /* 0x000fea0003800000 */
.L_x_4492:
[----:B------:R-:W-:Y:S05]  /*1de50*/  EXIT ;  /* 0x000000000000794d */ /* 0x000fea0003800000 */
.L_x_4513:
[----:B0-----:R0:W1:Y:S02]  /*1de60*/  SYNCS.PHASECHK.TRANS64.TRYWAIT P6, [R60+URZ+0x28c90], R67 ;  /* 0x028c90433c0075a7 */ /* 0x00106400080c017f */
[----:B-1----:R-:W-:Y:S05]  /*1de70*/  @!P6 NANOSLEEP.SYNCS 0x989680 ;  /* 0x009896800000e95d */ /* 0x002fea0003900000 */
[----:B------:R-:W1:Y:S02]  /*1de80*/  @!P6 SYNCS.PHASECHK.TRANS64 P6, [R60+URZ+0x28c90], R67 ;  /* 0x028c90433c00e5a7 */ /* 0x000e6400080c007f */
[----:B-1----:R-:W-:Y:S05]  /*1de90*/  @!P6 BRA `(.L_x_4513) ;  /* 0xfffffffc00f0e947 */ /* 0x002fea000383ffff */
[----:B------:R-:W-:Y:S05]  /*1dea0*/  BRA `(.L_x_4784) ;  /* 0xfffffe5000bc7947 */ /* 0x000fea000383ffff */
.L_x_4514:
        /* <DEDUP_REMOVED lines=8> */
.L_x_4786:
[----:B------:R-:W-:Y:S05]  /*1df30*/  BSYNC B1 ;  /* 0x0000000000017941 */ /* 0x000fea0003800000 */
.L_x_4785:
        /* <DEDUP_REMOVED lines=8> */
.L_x_4787:
[----:B------:R-:W-:Y:S01]  /*1dfc0*/  IMAD.MOV.U32 R68, RZ, RZ, R14 ;  /* 0x000000ffff447224 */ /* 0x000fe200078e000e */
[----:B------:R-:W-:Y:S06]  /*1dfd0*/  BRA `(.L_x_4788) ;  /* 0xfffffe5000847947 */ /* 0x000fec000383ffff */
.L_x_4524:
[----:B0-----:R0:W1:Y:S02]  /*1dfe0*/  SYNCS.PHASECHK.TRANS64.TRYWAIT P6, [R60+URZ+0x28c90], R67 ;  /* 0x028c90433c0075a7 */ /* 0x00106400080c017f */
[----:B-1----:R-:W-:Y:S05]  /*1dff0*/  @!P6 NANOSLEEP.SYNCS 0x989680 ;  /* 0x009896800000e95d */ /* 0x002fea0003900000 */
[----:B------:R-:W1:Y:S02]  /*1e000*/  @!P6 SYNCS.PHASECHK.TRANS64 P6, [R60+URZ+0x28c90], R67 ;  /* 0x028c90433c00e5a7 */ /* 0x000e6400080c007f */
[----:B-1----:R-:W-:Y:S05]  /*1e010*/  @!P6 BRA `(.L_x_4524) ;  /* 0xfffffffc00f0e947 */ /* 0x002fea000383ffff */
[----:B------:R-:W-:Y:S05]  /*1e020*/  BRA `(.L_x_4789) ;  /* 0xfffffe5c00047947 */ /* 0x000fea000383ffff */
.L_x_4525:
        /* <DEDUP_REMOVED lines=8> */
.L_x_4791:
[----:B------:R-:W-:Y:S05]  /*1e0b0*/  BSYNC B1 ;  /* 0x0000000000017941 */ /* 0x000fea0003800000 */
.L_x_4790:
        /* <DEDUP_REMOVED lines=8> */
.L_x_4792:
[----:B------:R-:W-:Y:S01]  /*1e140*/  IMAD.MOV.U32 R68, RZ, RZ, R14 ;  /* 0x000000ffff447224 */ /* 0x000fe200078e000e */
[----:B------:R-:W-:Y:S06]  /*1e150*/  BRA `(.L_x_4793) ;  /* 0xfffffe5800cc7947 */ /* 0x000fec000383ffff */
.L_x_4530:
[----:B0-----:R0:W1:Y:S02]  /*1e160*/  SYNCS.PHASECHK.TRANS64.TRYWAIT P0, [R60+URZ+0x28c90], R67 ;  /* 0x028c90433c0075a7 */ /* 0x001064000800017f */
[----:B-1----:R-:W-:Y:S05]  /*1e170*/  @!P0 NANOSLEEP.SYNCS 0x989680 ;  /* 0x009896800000895d */ /* 0x002fea0003900000 */
[----:B------:R-:W1:Y:S02]  /*1e180*/  @!P0 SYNCS.PHASECHK.TRANS64 P0, [R60+URZ+0x28c90], R67 ;  /* 0x028c90433c0085a7 */ /* 0x000e64000800007f */
[----:B-1----:R-:W-:Y:S05]  /*1e190*/  @!P0 BRA `(.L_x_4530) ;  /* 0xfffffffc00f08947 */ /* 0x002fea000383ffff */
[----:B------:R-:W-:Y:S05]  /*1e1a0*/  BRA `(.L_x_4794) ;  /* 0xfffffe6000d87947 */ /* 0x000fea000383ffff */
.L_x_4531:
[----:B------:R-:W-:Y:S01]  /*1e1b0*/  BSSY B1, `(.L_x_4795) ;  /* 0x0000007000017945 */ /* 0x000fe20003800000 */
[----:B------:R-:W-:Y:S02]  /*1e1c0*/  IMAD.MOV.U32 R12, RZ, RZ, RZ ;  /* 0x000000ffff0c7224 */ /* 0x000fe400078e00ff */
[----:B------:R-:W-:Y:S02]  /*1e1d0*/  IMAD.MOV.U32 R11, RZ, RZ, 0x1c1f ;  /* 0x00001c1fff0b7424 */ /* 0x000fe400078e00ff */
[----:B------:R-:W-:-:S07]  /*1e1e0*/  IMAD.MOV.U32 R15, RZ, RZ, -0x1 ;  /* 0xffffffffff0f7424 */ /* 0x000fce00078e00ff */
[----:B0-----:R-:W-:Y:S05]  /*1e1f0*/  WARPSYNC.COLLECTIVE R15, `(.L_x_4796) ;  /* 0x000000000f087348 */ /* 0x001fea0003c00000 */
[----:B------:R1:W2:Y:S02]  /*1e200*/  SHFL.IDX P6, R14, R13, R12, R11 ;  /* 0x0000000c0d0e7389 */ /* 0x0002a400000c000b */
[----:B012---:R-:W-:Y:S01]  /*1e210*/  ENDCOLLECTIVE ;  /* 0x000000000000791b */ /* 0x007fe20003800000 */
.L_x_4796:
[----:B------:R-:W-:Y:S05]  /*1e220*/  BSYNC B1 ;  /* 0x0000000000017941 */ /* 0x000fea0003800000 */
.L_x_4795:
        /* <DEDUP_REMOVED lines=8> */
.L_x_4797:
[----:B------:R-:W-:Y:S05]  /*1e2b0*/  BRA `(.L_x_4798) ;  /* 0xfffffe6000f87947 */ /* 0x000fea000383ffff */
.L_x_4535:
[----:B--2---:R2:W4:Y:S02]  /*1e2c0*/  SYNCS.PHASECHK.TRANS64.TRYWAIT P5, [R60+URZ+0x28cb0], R67 ;  /* 0x028cb0433c0075a7 */ /* 0x00452400080a017f */
[----:B----4-:R-:W-:Y:S05]  /*1e2d0*/  @!P5 NANOSLEEP.SYNCS 0x989680 ;  /* 0x009896800000d95d */ /* 0x010fea0003900000 */
[----:B------:R-:W4:Y:S02]  /*1e2e0*/  @!P5 SYNCS.PHASECHK.TRANS64 P5, [R60+URZ+0x28cb0], R67 ;  /* 0x028cb0433c00d5a7 */ /* 0x000f2400080a007f */
[----:B----4-:R-:W-:Y:S05]  /*1e2f0*/  @!P5 BRA `(.L_x_4535) ;  /* 0xfffffffc00f0d947 */ /* 0x010fea000383ffff */
[----:B------:R-:W-:Y:S05]  /*1e300*/  BRA `(.L_x_4799) ;  /* 0xfffffe6400847947 */ /* 0x000fea000383ffff */
.L_x_4548:
[----:B0-----:R0:W1:Y:S02]  /*1e310*/  SYNCS.PHASECHK.TRANS64.TRYWAIT P1, [R12+URZ+0x28c50], R5 ;  /* 0x028c50050c0075a7 */ /* 0x001064000802017f */
[----:B-1----:R-:W-:Y:S05]  /*1e320*/  @!P1 NANOSLEEP.SYNCS 0x989680 ;  /* 0x009896800000995d */ /* 0x002fea0003900000 */
[----:B------:R-:W1:Y:S02]  /*1e330*/  @!P1 SYNCS.PHASECHK.TRANS64 P1, [R12+URZ+0x28c50], R5 ;  /* 0x028c50050c0095a7 */ /* 0x000e64000802007f */
[----:B-1----:R-:W-:Y:S05]  /*1e340*/  @!P1 BRA `(.L_x_4548) ;  /* 0xfffffffc00f09947 */ /* 0x002fea000383ffff */
[----:B------:R-:W-:Y:S05]  /*1e350*/  BRA `(.L_x_4800) ;  /* 0xfffffe78003c7947 */ /* 0x000fea000383ffff */
.L_x_4556:
[----:B-1----:R1:W2:Y:S02]  /*1e360*/  SYNCS.PHASECHK.TRANS64.TRYWAIT P1, [R21+URZ+0x28c50], R12 ;  /* 0x028c500c150075a7 */ /* 0x0022a4000802017f */
[----:B--2---:R-:W-:Y:S05]  /*1e370*/  @!P1 NANOSLEEP.SYNCS 0x989680 ;  /* 0x009896800000995d */ /* 0x004fea0003900000 */
[----:B------:R-:W2:Y:S02]  /*1e380*/  @!P1 SYNCS.PHASECHK.TRANS64 P1, [R21+URZ+0x28c50], R12 ;  /* 0x028c500c150095a7 */ /* 0x000ea4000802007f */
[----:B--2---:R-:W-:Y:S05]  /*1e390*/  @!P1 BRA `(.L_x_4556) ;  /* 0xfffffffc00f09947 */ /* 0x004fea000383ffff */
[----:B------:R-:W-:Y:S05]  /*1e3a0*/  BRA `(.L_x_4555) ;  /* 0xfffffe8400647947 */ /* 0x000fea000383ffff */
.L_x_4572:
        /* <DEDUP_REMOVED lines=8> */
.L_x_4802:
[----:B------:R-:W-:Y:S05]  /*1e430*/  BSYNC B1 ;  /* 0x0000000000017941 */ /* 0x000fea0003800000 */
.L_x_4801:
        /* <DEDUP_REMOVED lines=8> */
.L_x_4803:
[----:B------:R-:W-:Y:S02]  /*1e4c0*/  IMAD.MOV.U32 R13, RZ, RZ, R152 ;  /* 0x000000ffff0d7224 */ /* 0x000fe400078e0098 */
[----:B------:R-:W-:-:S07]  /*1e4d0*/  IMAD.MOV.U32 R3, RZ, RZ, R14 ;  /* 0x000000ffff037224 */ /* 0x000fce00078e000e */
[----:B------:R-:W-:Y:S05]  /*1e4e0*/  WARPSYNC.COLLECTIVE R15, `(.L_x_4804) ;  /* 0x000000000f087348 */ /* 0x000fea0003c00000 */
[----:B------:R0:W1:Y:S02]  /*1e4f0*/  SHFL.IDX P6, R14, R13, R12, R11 ;  /* 0x0000000c0d0e7389 */ /* 0x00006400000c000b */
[----:B01----:R-:W-:Y:S01]  /*1e500*/  ENDCOLLECTIVE ;  /* 0x000000000000791b */ /* 0x003fe20003800000 */
.L_x_4804:
[----:B------:R-:W-:Y:S02]  /*1e510*/  IMAD.MOV.U32 R13, RZ, RZ, R30 ;  /* 0x000000ffff0d7224 */ /* 0x000fe400078e001e */
[----:B------:R-:W-:-:S07]  /*1e520*/  IMAD.MOV.U32 R7, RZ, RZ, R14 ;  /* 0x000000ffff077224 */ /* 0x000fce00078e000e */
[----:B------:R-:W-:Y:S05]  /*1e530*/  WARPSYNC.COLLECTIVE R15, `(.L_x_4805) ;  /* 0x000000000f087348 */ /* 0x000fea0003c00000 */
[----:B------:R0:W1:Y:S02]  /*1e540*/  SHFL.IDX P6, R14, R13, R12, R11 ;  /* 0x0000000c0d0e7389 */ /* 0x00006400000c000b */
[----:B01----:R-:W-:Y:S01]  /*1e550*/  ENDCOLLECTIVE ;  /* 0x000000000000791b */ /* 0x003fe20003800000 */
.L_x_4805:
[----:B------:R-:W-:Y:S01]  /*1e560*/  IMAD.MOV.U32 R8, RZ, RZ, R14 ;  /* 0x000000ffff087224 */ /* 0x000fe200078e000e */
[----:B------:R-:W-:Y:S06]  /*1e570*/  BRA `(.L_x_4806) ;  /* 0xfffffe9c00b47947 */ /* 0x000fec000383ffff */
.L_x_4575:
[----:B------:R-:W-:Y:S01]  /*1e580*/  BSSY B1, `(.L_x_4807) ;  /* 0x0000008000017945 */ /* 0x000fe20003800000 */
[----:B------:R-:W-:Y:S02]  /*1e590*/  IMAD.MOV.U32 R13, RZ, RZ, R31 ;  /* 0x000000ffff0d7224 */ /* 0x000fe400078e001f */
[----:B------:R-:W-:Y:S02]  /*1e5a0*/  IMAD.MOV.U32 R12, RZ, RZ, 0x1 ;  /* 0x00000001ff0c7424 */ /* 0x000fe400078e00ff */
[----:B------:R-:W-:Y:S02]  /*1e5b0*/  IMAD.MOV.U32 R11, RZ, RZ, 0x1c1f ;  /* 0x00001c1fff0b7424 */ /* 0x000fe400078e00ff */
[----:B------:R-:W-:-:S07]  /*1e5c0*/  IMAD.MOV.U32 R15, RZ, RZ, -0x1 ;  /* 0xffffffffff0f7424 */ /* 0x000fce00078e00ff */
[----:B0--3--:R-:W-:Y:S05]  /*1e5d0*/  WARPSYNC.COLLECTIVE R15, `(.L_x_4808) ;  /* 0x000000000f087348 */ /* 0x009fea0003c00000 */
[----:B------:R1:W2:Y:S02]  /*1e5e0*/  SHFL.IDX P6, R14, R13, R12, R11 ;  /* 0x0000000c0d0e7389 */ /* 0x0002a400000c000b */
[----:B0123--:R-:W-:Y:S01]  /*1e5f0*/  ENDCOLLECTIVE ;  /* 0x000000000000791b */ /* 0x00ffe20003800000 */
.L_x_4808:
[----:B------:R-:W-:Y:S05]  /*1e600*/  BSYNC B1 ;  /* 0x0000000000017941 */ /* 0x000fea0003800000 */
.L_x_4807:
        /* <DEDUP_REMOVED lines=8> */
.L_x_4809:
[----:B------:R-:W-:Y:S02]  /*1e690*/  IMAD.MOV.U32 R13, RZ, RZ, R152 ;  /* 0x000000ffff0d7224 */ /* 0x000fe400078e0098 */
[----:B------:R-:W-:-:S07]  /*1e6a0*/  IMAD.MOV.U32 R3, RZ, RZ, R14 ;  /* 0x000000ffff037224 */ /* 0x000fce00078e000e */
[----:B------:R-:W-:Y:S05]  /*1e6b0*/  WARPSYNC.COLLECTIVE R15, `(.L_x_4810) ;  /* 0x000000000f087348 */ /* 0x000fea0003c00000 */
[----:B------:R0:W1:Y:S02]  /*1e6c0*/  SHFL.IDX P6, R14, R13, R12, R11 ;  /* 0x0000000c0d0e7389 */ /* 0x00006400000c000b */
[----:B01----:R-:W-:Y:S01]  /*1e6d0*/  ENDCOLLECTIVE ;  /* 0x000000000000791b */ /* 0x003fe20003800000 */
.L_x_4810:
[----:B------:R-:W-:Y:S02]  /*1e6e0*/  IMAD.MOV.U32 R13, RZ, RZ, R30 ;  /* 0x000000ffff0d7224 */ /* 0x000fe400078e001e */
[----:B------:R-:W-:-:S07]  /*1e6f0*/  IMAD.MOV.U32 R7, RZ, RZ, R14 ;  /* 0x000000ffff077224 */ /* 0x000fce00078e000e */
[----:B------:R-:W-:Y:S05]  /*1e700*/  WARPSYNC.COLLECTIVE R15, `(.L_x_4811) ;  /* 0x000000000f087348 */ /* 0x000fea0003c00000 */
[----:B------:R0:W1:Y:S02]  /*1e710*/  SHFL.IDX P6, R14, R13, R12, R11 ;  /* 0x0000000c0d0e7389 */ /* 0x00006400000c000b */
[----:B01----:R-:W-:Y:S01]  /*1e720*/  ENDCOLLECTIVE ;  /* 0x000000000000791b */ /* 0x003fe20003800000 */
.L_x_4811:
[----:B------:R-:W-:Y:S01]  /*1e730*/  IMAD.MOV.U32 R30, RZ, RZ, R14 ;  /* 0x000000ffff1e7224 */ /* 0x000fe200078e000e */
[----:B------:R-:W-:Y:S06]  /*1e740*/  BRA `(.L_x_4812) ;  /* 0xfffffea000147947 */ /* 0x000fec000383ffff */
.L_x_4579:
[----:B0-----:R0:W1:Y:S02]  /*1e750*/  SYNCS.PHASECHK.TRANS64.TRYWAIT P0, [R2+URZ+0x28c00], R35 ;  /* 0x028c0023020075a7 */ /* 0x001064000800017f */
[----:B-1----:R-:W-:Y:S05]  /*1e760*/  @!P0 NANOSLEEP.SYNCS 0x989680 ;  /* 0x009896800000895d */ /* 0x002fea0003900000 */
[----:B------:R-:W1:Y:S02]  /*1e770*/  @!P0 SYNCS.PHASECHK.TRANS64 P0, [R2+URZ+0x28c00], R35 ;  /* 0x028c0023020085a7 */ /* 0x000e64000800007f */
[----:B-1----:R-:W-:Y:S05]  /*1e780*/  @!P0 BRA `(.L_x_4579) ;  /* 0xfffffffc00f08947 */ /* 0x002fea000383ffff */
[----:B------:R-:W-:Y:S05]  /*1e790*/  BRA `(.L_x_4813) ;  /* 0xfffffea400047947 */ /* 0x000fea000383ffff */
.L_x_4587:
[----:B------:R-:W0:Y:S01]  /*1e7a0*/  LDC R39, c[0x0][0x3f4] ;  /* 0x0000fd00ff277b82 */ /* 0x000e220000000800 */
[----:B------:R-:W-:Y:S01]  /*1e7b0*/  BSSY B1, `(.L_x_4814) ;  /* 0x0000008000017945 */ /* 0x000fe20003800000 */
[----:B------:R-:W-:Y:S02]  /*1e7c0*/  IMAD.MOV.U32 R13, RZ, RZ, R27 ;  /* 0x000000ffff0d7224 */ /* 0x000fe400078e001b */
[----:B------:R-:W-:Y:S02]  /*1e7d0*/  IMAD.MOV.U32 R12, RZ, RZ, RZ ;  /* 0x000000ffff0c7224 */ /* 0x000fe400078e00ff */
[----:B------:R-:W-:Y:S02]  /*1e7e0*/  IMAD.MOV.U32 R11, RZ, RZ, 0x1c1f ;  /* 0x00001c1fff0b7424 */ /* 0x000fe400078e00ff */
[----:B------:R-:W-:-:S07]  /*1e7f0*/  IMAD.MOV.U32 R15, RZ, RZ, -0x1 ;  /* 0xffffffffff0f7424 */ /* 0x000fce00078e00ff */
[----:B0---4-:R-:W-:Y:S05]  /*1e800*/  WARPSYNC.COLLECTIVE R15, `(.L_x_4815) ;  /* 0x000000000f087348 */ /* 0x011fea0003c00000 */
[----:B------:R1:W2:Y:S02]  /*1e810*/  SHFL.IDX P6, R14, R13, R12, R11 ;  /* 0x0000000c0d0e7389 */ /* 0x0002a400000c000b */
[----:B012-4-:R-:W-:Y:S01]  /*1e820*/  ENDCOLLECTIVE ;  /* 0x000000000000791b */ /* 0x017fe20003800000 */
.L_x_4815:
[----:B------:R-:W-:Y:S05]  /*1e830*/  BSYNC B1 ;  /* 0x0000000000017941 */ /* 0x000fea0003800000 */
.L_x_4814:
        /* <DEDUP_REMOVED lines=10> */
.L_x_4816:
        /* <DEDUP_REMOVED lines=8> */
.L_x_4817:
[----:B------:R-:W-:-:S05]  /*1e960*/  @!P1 IADD3 R8, P2, R4, R7, RZ ;  /* 0x0000000704089210 */ /* 0x000fca0007f5e0ff */
[----:B------:R-:W-:Y:S02]  /*1e970*/  @!P1 IMAD.X R9, R3, 0x1, R6, P2 ;  /* 0x0000000103099824 */ /* 0x000fe400010e0606 */
[----:B------:R-:W-:Y:S02]  /*1e980*/  IMAD.MOV.U32 R13, RZ, RZ, R34 ;  /* 0x000000ffff0d7224 */ /* 0x000fe400078e0022 */
[----:B------:R-:W-:-:S07]  /*1e990*/  IMAD.MOV.U32 R5, RZ, RZ, R14 ;  /* 0x000000ffff057224 */ /* 0x000fce00078e000e */
[----:B------:R-:W-:Y:S05]  /*1e9a0*/  WARPSYNC.COLLECTIVE R15, `(.L_x_4818) ;  /* 0x000000000f087348 */ /* 0x000fea0003c00000 */
[----:B------:R0:W1:Y:S02]  /*1e9b0*/  SHFL.IDX P6, R14, R13, R12, R11 ;  /* 0x0000000c0d0e7389 */ /* 0x00006400000c000b */
[----:B01----:R-:W-:Y:S01]  /*1e9c0*/  ENDCOLLECTIVE ;  /* 0x000000000000791b */ /* 0x003fe20003800000 */
.L_x_4818:
        /* <DEDUP_REMOVED lines=21> */
.L_x_4819:
        /* <DEDUP_REMOVED lines=16> */
[----:B------:R-:W-:-:S07]  /*1ec20*/  CS2R R4, SRZ ;  /* 0x0000000000047805 */ /* 0x000fce000001ff00 */
[----:B------:R-:W-:Y:S05]  /*1ec30*/  WARPSYNC.COLLECTIVE R15, `(.L_x_4820) ;  /* 0x000000000f087348 */ /* 0x000fea0003c00000 */
[----:B------:R0:W1:Y:S02]  /*1ec40*/  SHFL.IDX P6, R14, R13, R12, R11 ;  /* 0x0000000c0d0e7389 */ /* 0x00006400000c000b */
[----:B01----:R-:W-:Y:S01]  /*1ec50*/  ENDCOLLECTIVE ;  /* 0x000000000000791b */ /* 0x003fe20003800000 */
.L_x_4820:
[----:B------:R-:W-:Y:S01]  /*1ec60*/  PRMT R44, R6, 0x5410, R7 ;  /* 0x00005410062c7816 */ /* 0x000fe20000000007 */
[----:B------:R-:W-:Y:S02]  /*1ec70*/  IMAD.MOV.U32 R13, RZ, RZ, R25 ;  /* 0x000000ffff0d7224 */ /* 0x000fe400078e0019 */
[----:B------:R-:W-:-:S07]  /*1ec80*/  IMAD.MOV.U32 R24, RZ, RZ, R14 ;  /* 0x000000ffff187224 */ /* 0x000fce00078e000e */
[----:B------:R-:W-:Y:S05]  /*1ec90*/  WARPSYNC.COLLECTIVE R15, `(.L_x_4821) ;  /* 0x000000000f087348 */ /* 0x000fea0003c00000 */
[----:B------:R0:W1:Y:S02]  /*1eca0*/  SHFL.IDX P6, R14, R13, R12, R11 ;  /* 0x0000000c0d0e7389 */ /* 0x00006400000c000b */
[----:B01----:R-:W-:Y:S01]  /*1ecb0*/  ENDCOLLECTIVE ;  /* 0x000000000000791b */ /* 0x003fe20003800000 */
.L_x_4821:
[----:B------:R-:W-:Y:S02]  /*1ecc0*/  IMAD.MOV.U32 R13, RZ, RZ, R34 ;  /* 0x000000ffff0d7224 */ /* 0x000fe400078e0022 */
[----:B------:R-:W-:-:S07]  /*1ecd0*/  IMAD.MOV.U32 R25, RZ, RZ, R14 ;  /* 0x000000ffff197224 */ /* 0x000fce00078e000e */
[----:B------:R-:W-:Y:S05]  /*1ece0*/  WARPSYNC.COLLECTIVE R15, `(.L_x_4822) ;  /* 0x000000000f087348 */ /* 0x000fea0003c00000 */
[----:B------:R0:W1:Y:S02]  /*1ecf0*/  SHFL.IDX P6, R14, R13, R12, R11 ;  /* 0x0000000c0d0e7389 */ /* 0x00006400000c000b */
[----:B01----:R-:W-:Y:S01]  /*1ed00*/  ENDCOLLECTIVE ;  /* 0x000000000000791b */ /* 0x003fe20003800000 */
.L_x_4822:
[----:B------:R-:W-:Y:S05]  /*1ed10*/  BRA `(.L_x_4823) ;  /* 0xfffffeb000287947 */ /* 0x000fea000383ffff */
.L_x_4591:
[----:B0-----:R0:W1:Y:S02]  /*1ed20*/  SYNCS.PHASECHK.TRANS64.TRYWAIT P1, [R2+URZ+0x28c00], R13 ;  /* 0x028c000d020075a7 */ /* 0x001064000802017f */
[----:B-1----:R-:W-:Y:S05]  /*1ed30*/  @!P1 NANOSLEEP.SYNCS 0x989680 ;  /* 0x009896800000995d */ /* 0x002fea0003900000 */
[----:B------:R-:W1:Y:S02]  /*1ed40*/  @!P1 SYNCS.PHASECHK.TRANS64 P1, [R2+URZ+0x28c00], R13 ;  /* 0x028c000d020095a7 */ /* 0x000e64000802007f */
[----:B-1----:R-:W-:Y:S05]  /*1ed50*/  @!P1 BRA `(.L_x_4591) ;  /* 0xfffffffc00f09947 */ /* 0x002fea000383ffff */
[----:B------:R-:W-:Y:S05]  /*1ed60*/  BRA `(.L_x_4824) ;  /* 0xfffffeb000c87947 */ /* 0x000fea000383ffff */
.L_x_4597:
[----:B0-----:R0:W1:Y:S02]  /*1ed70*/  SYNCS.PHASECHK.TRANS64.TRYWAIT P1, [R20+URZ+0x28c30], R21 ;  /* 0x028c3015140075a7 */ /* 0x001064000802017f */
[----:B-1----:R-:W-:Y:S05]  /*1ed80*/  @!P1 NANOSLEEP.SYNCS 0x989680 ;  /* 0x009896800000995d */ /* 0x002fea0003900000 */
[----:B------:R-:W1:Y:S02]  /*1ed90*/  @!P1 SYNCS.PHASECHK.TRANS64 P1, [R20+URZ+0x28c30], R21 ;  /* 0x028c3015140095a7 */ /* 0x000e64000802007f */
[----:B-1----:R-:W-:Y:S05]  /*1eda0*/  @!P1 BRA `(.L_x_4597) ;  /* 0xfffffffc00f09947 */ /* 0x002fea000383ffff */
[----:B------:R-:W-:Y:S05]  /*1edb0*/  BRA `(.L_x_4596) ;  /* 0xfffffec000807947 */ /* 0x000fea000383ffff */
.L_x_4603:
[----:B-1----:R1:W2:Y:S02]  /*1edc0*/  SYNCS.PHASECHK.TRANS64.TRYWAIT P1, [R20+URZ+0x28c50], R21 ;  /* 0x028c5015140075a7 */ /* 0x0022a4000802017f */
[----:B--2---:R-:W-:Y:S05]  /*1edd0*/  @!P1 NANOSLEEP.SYNCS 0x989680 ;  /* 0x009896800000995d */ /* 0x004fea0003900000 */
[----:B------:R-:W2:Y:S02]  /*1ede0*/  @!P1 SYNCS.PHASECHK.TRANS64 P1, [R20+URZ+0x28c50], R21 ;  /* 0x028c5015140095a7 */ /* 0x000ea4000802007f */
[----:B--2---:R-:W-:Y:S05]  /*1edf0*/  @!P1 BRA `(.L_x_4603) ;  /* 0xfffffffc00f09947 */ /* 0x004fea000383ffff */
[----:B------:R-:W-:Y:S05]  /*1ee00*/  BRA `(.L_x_4602) ;  /* 0xfffffed400347947 */ /* 0x000fea000383ffff */
.L_x_4612:
[----:B-1----:R1:W2:Y:S02]  /*1ee10*/  SYNCS.PHASECHK.TRANS64.TRYWAIT P1, [R209+URZ+0x28c30], R213 ;  /* 0x028c30d5d10075a7 */ /* 0x0022a4000802017f */
[----:B--2---:R-:W-:Y:S05]  /*1ee20*/  @!P1 NANOSLEEP.SYNCS 0x989680 ;  /* 0x009896800000995d */ /* 0x004fea0003900000 */
[----:B------:R-:W2:Y:S02]  /*1ee30*/  @!P1 SYNCS.PHASECHK.TRANS64 P1, [R209+URZ+0x28c30], R213 ;  /* 0x028c30d5d10095a7 */ /* 0x000ea4000802007f */
[----:B--2---:R-:W-:Y:S05]  /*1ee40*/  @!P1 BRA `(.L_x_4612) ;  /* 0xfffffffc00f09947 */ /* 0x004fea000383ffff */
[----:B------:R-:W-:Y:S05]  /*1ee50*/  BRA `(.L_x_4611) ;  /* 0xfffffed800687947 */ /* 0x000fea000383ffff */
.L_x_4618:
[----:B--2---:R2:W3:Y:S02]  /*1ee60*/  SYNCS.PHASECHK.TRANS64.TRYWAIT P1, [R209+URZ+0x28c50], R213 ;  /* 0x028c50d5d10075a7 */ /* 0x0044e4000802017f */
[----:B---3--:R-:W-:Y:S05]  /*1ee70*/  @!P1 NANOSLEEP.SYNCS 0x989680 ;  /* 0x009896800000995d */ /* 0x008fea0003900000 */
[----:B------:R-:W3:Y:S02]  /*1ee80*/  @!P1 SYNCS.PHASECHK.TRANS64 P1, [R209+URZ+0x28c50], R213 ;  /* 0x028c50d5d10095a7 */ /* 0x000ee4000802007f */
[----:B---3--:R-:W-:Y:S05]  /*1ee90*/  @!P1 BRA `(.L_x_4618) ;  /* 0xfffffffc00f09947 */ /* 0x008fea000383ffff */
[----:B------:R-:W-:Y:S05]  /*1eea0*/  BRA `(.L_x_4617) ;  /* 0xfffffef4003c7947 */ /* 0x000fea000383ffff */
.L_x_4627:
[----:B-1----:R1:W2:Y:S02]  /*1eeb0*/  SYNCS.PHASECHK.TRANS64.TRYWAIT P1, [R198+URZ+0x28c30], R20 ;  /* 0x028c3014c60075a7 */ /* 0x0022a4000802017f */
[----:B--2---:R-:W-:Y:S05]  /*1eec0*/  @!P1 NANOSLEEP.SYNCS 0x989680 ;  /* 0x009896800000995d */ /* 0x004fea0003900000 */
[----:B------:R-:W2:Y:S02]  /*1eed0*/  @!P1 SYNCS.PHASECHK.TRANS64 P1, [R198+URZ+0x28c30], R20 ;  /* 0x028c3014c60095a7 */ /* 0x000ea4000802007f */
[----:B--2---:R-:W-:Y:S05]  /*1eee0*/  @!P1 BRA `(.L_x_4627) ;  /* 0xfffffffc00f09947 */ /* 0x004fea000383ffff */
[----:B------:R-:W-:Y:S05]  /*1eef0*/  BRA `(.L_x_4626) ;  /* 0xfffffef8005c7947 */ /* 0x000fea000383ffff */
.L_x_4633:
[----:B----4-:R4:W0:Y:S02]  /*1ef00*/  SYNCS.PHASECHK.TRANS64.TRYWAIT P1, [R198+URZ+0x28c50], R20 ;  /* 0x028c5014c60075a7 */ /* 0x010824000802017f */
[----:B0-----:R-:W-:Y:S05]  /*1ef10*/  @!P1 NANOSLEEP.SYNCS 0x989680 ;  /* 0x009896800000995d */ /* 0x001fea0003900000 */
[----:B------:R-:W0:Y:S02]  /*1ef20*/  @!P1 SYNCS.PHASECHK.TRANS64 P1, [R198+URZ+0x28c50], R20 ;  /* 0x028c5014c60095a7 */ /* 0x000e24000802007f */
[----:B0-----:R-:W-:Y:S05]  /*1ef30*/  @!P1 BRA `(.L_x_4633) ;  /* 0xfffffffc00f09947 */ /* 0x001fea000383ffff */
[----:B------:R-:W-:Y:S05]  /*1ef40*/  BRA `(.L_x_4632) ;  /* 0xffffff0c00b87947 */ /* 0x000fea000383ffff */
.L_x_4669:
[----:B------:R-:W0:Y:S01]  /*1ef50*/  S2R R11, SR_TID.X ;  /* 0x00000000000b7919 */ /* 0x000e220000002100 */
[----:B------:R-:W-:Y:S01]  /*1ef60*/  BSSY B1, `(.L_x_4825) ;  /* 0x000000a000017945 */ /* 0x000fe20003800000 */
[----:B------:R-:W-:Y:S02]  /*1ef70*/  IMAD.MOV.U32 R12, RZ, RZ, RZ ;  /* 0x000000ffff0c7224 */ /* 0x000fe400078e00ff */
[----:B------:R-:W-:Y:S01]  /*1ef80*/  IMAD.MOV.U32 R15, RZ, RZ, -0x1 ;  /* 0xffffffffff0f7424 */ /* 0x000fe200078e00ff */
[----:B0-----:R-:W-:-:S04]  /*1ef90*/  SHF.R.U32.HI R11, RZ, 0x5, R11 ;  /* 0x00000005ff0b7819 */ /* 0x001fc8000001160b */
[----:B------:R-:W-:-:S05]  /*1efa0*/  LOP3.LUT R11, R11, 0x3, RZ, 0xc0, !PT ;  /* 0x000000030b0b7812 */ /* 0x000fca00078ec0ff */
[----:B------:R-:W-:Y:S02]  /*1efb0*/  IMAD.MOV.U32 R13, RZ, RZ, R11 ;  /* 0x000000ffff0d7224 */ /* 0x000fe400078e000b */
[----:B------:R-:W-:-:S07]  /*1efc0*/  IMAD.MOV.U32 R11, RZ, RZ, 0x1f ;  /* 0x0000001fff0b7424 */ /* 0x000fce00078e00ff */
[----:B------:R-:W-:Y:S05]  /*1efd0*/  WARPSYNC.COLLECTIVE R15, `(.L_x_4826) ;  /* 0x000000000f087348 */ /* 0x000fea0003c00000 */
[----:B------:R0:W1:Y:S02]  /*1efe0*/  SHFL.IDX P6, R14, R13, R12, R11 ;  /* 0x0000000c0d0e7389 */ /* 0x00006400000c000b */
[----:B01----:R-:W-:Y:S01]  /*1eff0*/  ENDCOLLECTIVE ;  /* 0x000000000000791b */ /* 0x003fe20003800000 */
.L_x_4826:
[----:B------:R-:W-:Y:S05]  /*1f000*/  BSYNC B1 ;  /* 0x0000000000017941 */ /* 0x000fea0003800000 */
.L_x_4825:
[----:B------:R-:W-:Y:S05]  /*1f010*/  BRA `(.L_x_4827) ;  /* 0xffffff8400d87947 */ /* 0x000fea000383ffff */
.L_x_4671:
[----:B------:R-:W-:Y:S01]  /*1f020*/  BSSY B1, `(.L_x_4828) ;  /* 0x0000006000017945 */ /* 0x000fe20003800000 */
[----:B------:R-:W-:-:S07]  /*1f030*/  IMAD.MOV.U32 R15, RZ, RZ, -0x1 ;  /* 0xffffffffff0f7424 */ /* 0x000fce00078e00ff */
[----:B0-----:R-:W-:Y:S05]  /*1f040*/  WARPSYNC.COLLECTIVE R15, `(.L_x_4829) ;  /* 0x000000000f0c7348 */ /* 0x001fea0003c00000 */
[----:B------:R-:W-:Y:S02]  /*1f050*/  ELECT P6, UR62, PT ;  /* 0x00000000003e782f */ /* 0x000fe400038c0000 */
[----:B------:R-:W-:Y:S01]  /*1f060*/  MOV R14, UR62 ;  /* 0x0000003e000e7c02 */ /* 0x000fe20008000f00 */
[----:B0-----:R-:W-:Y:S10]  /*1f070*/  ENDCOLLECTIVE ;  /* 0x000000000000791b */ /* 0x001ff40003800000 */
.L_x_4829:
[----:B------:R-:W-:Y:S05]  /*1f080*/  BSYNC B1 ;  /* 0x0000000000017941 */ /* 0x000fea0003800000 */
.L_x_4828:
[----:B------:R-:W-:Y:S05]  /*1f090*/  BRA `(.L_x_4670) ;  /* 0xffffff8400d07947 */ /* 0x000fea000383ffff */
.L_x_4673:
[----:B0-----:R0:W1:Y:S02]  /*1f0a0*/  SYNCS.PHASECHK.TRANS64.TRYWAIT P0, [R18+URZ+0x28c20], R3 ;  /* 0x028c2003120075a7 */ /* 0x001064000800017f */
[----:B-1----:R-:W-:Y:S05]  /*1f0b0*/  @!P0 NANOSLEEP.SYNCS 0x989680 ;  /* 0x009896800000895d */ /* 0x002fea0003900000 */
[----:B------:R-:W1:Y:S02]  /*1f0c0*/  @!P0 SYNCS.PHASECHK.TRANS64 P0, [R18+URZ+0x28c20], R3 ;  /* 0x028c2003120085a7 */ /* 0x000e64000800007f */
[----:B-1----:R-:W-:Y:S05]  /*1f0d0*/  @!P0 BRA `(.L_x_4673) ;  /* 0xfffffffc00f08947 */ /* 0x002fea000383ffff */
[----:B------:R-:W-:Y:S05]  /*1f0e0*/  BRA `(.L_x_4830) ;  /* 0xffffff8400e07947 */ /* 0x000fea000383ffff */
.L_x_4677:
[----:B0-----:R0:W1:Y:S02]  /*1f0f0*/  SYNCS.PHASECHK.TRANS64.TRYWAIT P0, [R3+URZ+0x28ca0], R9 ;  /* 0x028ca009030075a7 */ /* 0x001064000800017f */
[----:B-1----:R-:W-:Y:S05]  /*1f100*/  @!P0 NANOSLEEP.SYNCS 0x989680 ;  /* 0x009896800000895d */ /* 0x002fea0003900000 */
[----:B------:R-:W1:Y:S02]  /*1f110*/  @!P0 SYNCS.PHASECHK.TRANS64 P0, [R3+URZ+0x28ca0], R9 ;  /* 0x028ca009030085a7 */ /* 0x000e64000800007f */
[----:B-1----:R-:W-:Y:S05]  /*1f120*/  @!P0 BRA `(.L_x_4677) ;  /* 0xfffffffc00f08947 */ /* 0x002fea000383ffff */
[----:B------:R-:W-:Y:S05]  /*1f130*/  BRA `(.L_x_4831) ;  /* 0xffffff8400f87947 */ /* 0x000fea000383ffff */
.L_x_4682:
[----:B-1----:R1:W2:Y:S02]  /*1f140*/  SYNCS.PHASECHK.TRANS64.TRYWAIT P0, [R3+URZ+0x28cc0], R9 ;  /* 0x028cc009030075a7 */ /* 0x0022a4000800017f */
[----:B--2---:R-:W-:Y:S05]  /*1f150*/  @!P0 NANOSLEEP.SYNCS 0x989680 ;  /* 0x009896800000895d */ /* 0x004fea0003900000 */
[----:B------:R-:W2:Y:S02]  /*1f160*/  @!P0 SYNCS.PHASECHK.TRANS64 P0, [R3+URZ+0x28cc0], R9 ;  /* 0x028cc009030085a7 */ /* 0x000ea4000800007f */
[----:B--2---:R-:W-:Y:S05]  /*1f170*/  @!P0 BRA `(.L_x_4682) ;  /* 0xfffffffc00f08947 */ /* 0x004fea000383ffff */
[----:B------:R-:W-:Y:S05]  /*1f180*/  BRA `(.L_x_4832) ;  /* 0xffffff8800747947 */ /* 0x000fea000383ffff */
.L_x_4696:
[----:B0-----:R0:W1:Y:S02]  /*1f190*/  SYNCS.PHASECHK.TRANS64.TRYWAIT P1, [R9+URZ+0x28ca0], R2 ;  /* 0x028ca002090075a7 */ /* 0x001064000802017f */
[----:B-1----:R-:W-:Y:S05]  /*1f1a0*/  @!P1 NANOSLEEP.SYNCS 0x989680 ;  /* 0x009896800000995d */ /* 0x002fea0003900000 */
[----:B------:R-:W1:Y:S02]  /*1f1b0*/  @!P1 SYNCS.PHASECHK.TRANS64 P1, [R9+URZ+0x28ca0], R2 ;  /* 0x028ca002090095a7 */ /* 0x000e64000802007f */
[----:B-1----:R-:W-:Y:S05]  /*1f1c0*/  @!P1 BRA `(.L_x_4696) ;  /* 0xfffffffc00f09947 */ /* 0x002fea000383ffff */
[----:B------:R-:W-:Y:S05]  /*1f1d0*/  BRA `(.L_x_4833) ;  /* 0xffffff9000d87947 */ /* 0x000fea000383ffff */
.L_x_4701:
[----:B-1----:R1:W2:Y:S02]  /*1f1e0*/  SYNCS.PHASECHK.TRANS64.TRYWAIT P1, [R9+URZ+0x28cc0], R2 ;  /* 0x028cc002090075a7 */ /* 0x0022a4000802017f */
[----:B--2---:R-:W-:Y:S05]  /*1f1f0*/  @!P1 NANOSLEEP.SYNCS 0x989680 ;  /* 0x009896800000995d */ /* 0x004fea0003900000 */
[----:B------:R-:W2:Y:S02]  /*1f200*/  @!P1 SYNCS.PHASECHK.TRANS64 P1, [R9+URZ+0x28cc0], R2 ;  /* 0x028cc002090095a7 */ /* 0x000ea4000802007f */
[----:B--2---:R-:W-:Y:S05]  /*1f210*/  @!P1 BRA `(.L_x_4701) ;  /* 0xfffffffc00f09947 */ /* 0x004fea000383ffff */
[----:B------:R-:W-:Y:S05]  /*1f220*/  BRA `(.L_x_4834) ;  /* 0xffffff9400507947 */ /* 0x000fea000383ffff */
.L_x_4723:
        /* <DEDUP_REMOVED lines=11> */
.L_x_4836:
[----:B------:R-:W-:Y:S05]  /*1f2e0*/  BSYNC B0 ;  /* 0x0000000000007941 */ /* 0x000fea0003800000 */
.L_x_4835:
[----:B------:R-:W-:Y:S05]  /*1f2f0*/  BRA `(.L_x_4837) ;  /* 0xffffffa800f87947 */ /* 0x000fea000383ffff */
.L_x_4726:
[----:B0-----:R0:W1:Y:S02]  /*1f300*/  SYNCS.PHASECHK.TRANS64.TRYWAIT P0, [R30+URZ+0x28c40], R0 ;  /* 0x028c40001e0075a7 */ /* 0x001064000800017f */
[----:B-1----:R-:W-:Y:S05]  /*1f310*/  @!P0 NANOSLEEP.SYNCS 0x989680 ;  /* 0x009896800000895d */ /* 0x002fea0003900000 */
[----:B------:R-:W1:Y:S02]  /*1f320*/  @!P0 SYNCS.PHASECHK.TRANS64 P0, [R30+URZ+0x28c40], R0 ;  /* 0x028c40001e0085a7 */ /* 0x000e64000800007f */
[----:B-1----:R-:W-:Y:S05]  /*1f330*/  @!P0 BRA `(.L_x_4726) ;  /* 0xfffffffc00f08947 */ /* 0x002fea000383ffff */
[----:B------:R-:W-:Y:S05]  /*1f340*/  BRA `(.L_x_4838) ;  /* 0xffffffac00307947 */ /* 0x000fea000383ffff */
.L_x_4727:
        /* <DEDUP_REMOVED lines=8> */
.L_x_4840:
[----:B------:R-:W-:Y:S05]  /*1f3d0*/  BSYNC B0 ;  /* 0x0000000000007941 */ /* 0x000fea0003800000 */
.L_x_4839:
        /* <DEDUP_REMOVED lines=9> */
.L_x_4841:
[----:B------:R-:W-:Y:S02]  /*1f470*/  IMAD.MOV.U32 R13, RZ, RZ, R4 ;  /* 0x000000ffff0d7224 */ /* 0x000fe400078e0004 */
[----:B------:R-:W-:Y:S02]  /*1f480*/  IMAD.MOV.U32 R12, RZ, RZ, 0x1 ;  /* 0x00000001ff0c7424 */ /* 0x000fe400078e00ff */
[----:B------:R-:W-:-:S07]  /*1f490*/  IMAD.MOV.U32 R3, RZ, RZ, R14 ;  /* 0x000000ffff037224 */ /* 0x000fce00078e000e */
[----:B------:R-:W-:Y:S05]  /*1f4a0*/  WARPSYNC.COLLECTIVE R15, `(.L_x_4842) ;  /* 0x000000000f087348 */ /* 0x000fea0003c00000 */
[----:B------:R0:W1:Y:S02]  /*1f4b0*/  SHFL.IDX P6, R14, R13, R12, R11 ;  /* 0x0000000c0d0e7389 */ /* 0x00006400000c000b */
[----:B01----:R-:W-:Y:S01]  /*1f4c0*/  ENDCOLLECTIVE ;  /* 0x000000000000791b */ /* 0x003fe20003800000 */
.L_x_4842:
        /* <DEDUP_REMOVED lines=15> */
.L_x_4843:
[----:B------:R-:W-:Y:S02]  /*1f5c0*/  @P0 IMAD R6, R5, 0x2, R18 ;  /* 0x0000000205060824 */ /* 0x000fe400078e0212 */
[----:B------:R-:W-:Y:S02]  /*1f5d0*/  IMAD.MOV.U32 R13, RZ, RZ, R4 ;  /* 0x000000ffff0d7224 */ /* 0x000fe400078e0004 */
[----:B------:R-:W-:Y:S02]  /*1f5e0*/  IMAD.MOV.U32 R12, RZ, RZ, 0x2 ;  /* 0x00000002ff0c7424 */ /* 0x000fe400078e00ff */
[----:B------:R-:W-:-:S07]  /*1f5f0*/  IMAD.MOV.U32 R3, RZ, RZ, R14 ;  /* 0x000000ffff037224 */ /* 0x000fce00078e000e */
[----:B------:R-:W-:Y:S05]  /*1f600*/  WARPSYNC.COLLECTIVE R15, `(.L_x_4844) ;  /* 0x000000000f087348 */ /* 0x000fea0003c00000 */
[----:B------:R0:W1:Y:S02]  /*1f610*/  SHFL.IDX P6, R14, R13, R12, R11 ;  /* 0x0000000c0d0e7389 */ /* 0x00006400000c000b */
[----:B01----:R-:W-:Y:S01]  /*1f620*/  ENDCOLLECTIVE ;  /* 0x000000000000791b */ /* 0x003fe20003800000 */
.L_x_4844:
        /* <DEDUP_REMOVED lines=15> */
.L_x_4845:
[----:B------:R-:W-:Y:S02]  /*1f720*/  @P0 IMAD R6, R5, 0x2, R18 ;  /* 0x0000000205060824 */ /* 0x000fe400078e0212 */
[----:B------:R-:W-:Y:S02]  /*1f730*/  IMAD.MOV.U32 R13, RZ, RZ, R4 ;  /* 0x000000ffff0d7224 */ /* 0x000fe400078e0004 */
[----:B------:R-:W-:Y:S02]  /*1f740*/  IMAD.MOV.U32 R12, RZ, RZ, 0x3 ;  /* 0x00000003ff0c7424 */ /* 0x000fe400078e00ff */
[----:B------:R-:W-:-:S07]  /*1f750*/  IMAD.MOV.U32 R3, RZ, RZ, R14 ;  /* 0x000000ffff037224 */ /* 0x000fce00078e000e */
[----:B------:R-:W-:Y:S05]  /*1f760*/  WARPSYNC.COLLECTIVE R15, `(.L_x_4846) ;  /* 0x000000000f087348 */ /* 0x000fea0003c00000 */
[----:B------:R0:W1:Y:S02]  /*1f770*/  SHFL.IDX P6, R14, R13, R12, R11 ;  /* 0x0000000c0d0e7389 */ /* 0x00006400000c000b */
[----:B01----:R-:W-:Y:S01]  /*1f780*/  ENDCOLLECTIVE ;  /* 0x000000000000791b */ /* 0x003fe20003800000 */
.L_x_4846:
        /* <DEDUP_REMOVED lines=10> */
.L_x_4847:
[----:B------:R-:W-:Y:S01]  /*1f830*/  @!PT LDS RZ, [RZ] ;  /* 0x00000000fffff984 */ /* 0x000fe20000000800 */
[----:B------:R-:W-:Y:S01]  /*1f840*/  @!PT LDS RZ, [RZ] ;  /* 0x00000000fffff984 */ /* 0x000fe20000000800 */
[----:B------:R-:W-:Y:S01]  /*1f850*/  @!PT LDS RZ, [RZ] ;  /* 0x00000000fffff984 */ /* 0x000fe20000000800 */
[----:B------:R0:W-:Y:S01]  /*1f860*/  @P0 LDGSTS.E.BYPASS.LTC128B.128 [R6+0x23400], desc[UR42][R2.64], !P2 ;  /* 0x2340000002060fae */ /* 0x0001e2000d101d6a */
[----:B------:R-:W-:Y:S01]  /*1f870*/  IMAD.MOV.U32 R0, RZ, RZ, R14 ;  /* 0x000000ffff007224 */ /* 0x000fe200078e000e */
[----:B------:R-:W-:Y:S06]  /*1f880*/  BRA `(.L_x_4848) ;  /* 0xffffffa800e07947 */ /* 0x000fec000383ffff */
.L_x_4732:
        /* <DEDUP_REMOVED lines=9> */
.L_x_4849:
[C---:B------:R-:W-:Y:S01]  /*1f920*/  VIADD R6, R25.reuse, 0x10 ;  /* 0x0000001019067836 */ /* 0x040fe20000000000 */
[----:B------:R-:W-:Y:S01]  /*1f930*/  ISETP.GE.AND P0, PT, R25, R5, PT ;  /* 0x000000051900720c */ /* 0x000fe20003f06270 */
[----:B------:R-:W-:Y:S02]  /*1f940*/  IMAD.MOV.U32 R13, RZ, RZ, R0 ;  /* 0x000000ffff0d7224 */ /* 0x000fe400078e0000 */
[----:B------:R-:W-:-:S10]  /*1f950*/  IMAD.MOV.U32 R2, RZ, RZ, R14 ;  /* 0x000000ffff027224 */ /* 0x000fd400078e000e */
[----:B------:R-:W-:Y:S05]  /*1f960*/  WARPSYNC.COLLECTIVE R15, `(.L_x_4850) ;  /* 0x000000000f087348 */ /* 0x000fea0003c00000 */
[----:B------:R0:W1:Y:S02]  /*1f970*/  SHFL.IDX P6, R14, R13, R12, R11 ;  /* 0x0000000c0d0e7389 */ /* 0x00006400000c000b */
[----:B01----:R-:W-:Y:S01]  /*1f980*/  ENDCOLLECTIVE ;  /* 0x000000000000791b */ /* 0x003fe20003800000 */
.L_x_4850:
[----:B------:R-:W-:Y:S02]  /*1f990*/  IMAD.MOV.U32 R13, RZ, RZ, R4 ;  /* 0x000000ffff0d7224 */ /* 0x000fe400078e0004 */
[----:B------:R-:W-:Y:S02]  /*1f9a0*/  IMAD.MOV.U32 R12, RZ, RZ, 0x1 ;  /* 0x00000001ff0c7424 */ /* 0x000fe400078e00ff */
[----:B------:R-:W-:-:S07]  /*1f9b0*/  IMAD.MOV.U32 R3, RZ, RZ, R14 ;  /* 0x000000ffff037224 */ /* 0x000fce00078e000e */
[----:B------:R-:W-:Y:S05]  /*1f9c0*/  WARPSYNC.COLLECTIVE R15, `(.L_x_4851) ;  /* 0x000000000f087348 */ /* 0x000fea0003c00000 */
[----:B------:R0:W1:Y:S02]  /*1f9d0*/  SHFL.IDX P6, R14, R13, R12, R11 ;  /* 0x0000000c0d0e7389 */ /* 0x00006400000c000b */
[----:B01----:R-:W-:Y:S01]  /*1f9e0*/  ENDCOLLECTIVE ;  /* 0x000000000000791b */ /* 0x003fe20003800000 */
.L_x_4851:
        /* <DEDUP_REMOVED lines=15> */
.L_x_4852:
[----:B------:R-:W-:Y:S02]  /*1fae0*/  IMAD.MOV.U32 R13, RZ, RZ, R4 ;  /* 0x000000ffff0d7224 */ /* 0x000fe400078e0004 */
[----:B------:R-:W-:Y:S02]  /*1faf0*/  IMAD.MOV.U32 R12, RZ, RZ, 0x2 ;  /* 0x00000002ff0c7424 */ /* 0x000fe400078e00ff */
[----:B------:R-:W-:-:S07]  /*1fb00*/  IMAD.MOV.U32 R3, RZ, RZ, R14 ;  /* 0x000000ffff037224 */ /* 0x000fce00078e000e */
[----:B------:R-:W-:Y:S05]  /*1fb10*/  WARPSYNC.COLLECTIVE R15, `(.L_x_4853) ;  /* 0x000000000f087348 */ /* 0x000fea0003c00000 */
[----:B------:R0:W1:Y:S02]  /*1fb20*/  SHFL.IDX P6, R14, R13, R12, R11 ;  /* 0x0000000c0d0e7389 */ /* 0x00006400000c000b */
[----:B01----:R-:W-:Y:S01]  /*1fb30*/  ENDCOLLECTIVE ;  /* 0x000000000000791b */ /* 0x003fe20003800000 */
.L_x_4853:
        /* <DEDUP_REMOVED lines=16> */
.L_x_4854:
[----:B------:R-:W-:Y:S02]  /*1fc40*/  IMAD.MOV.U32 R13, RZ, RZ, R4 ;  /* 0x000000ffff0d7224 */ /* 0x000fe400078e0004 */
[----:B------:R-:W-:Y:S02]  /*1fc50*/  IMAD.MOV.U32 R12, RZ, RZ, 0x3 ;  /* 0x00000003ff0c7424 */ /* 0x000fe400078e00ff */
[----:B------:R-:W-:-:S07]  /*1fc60*/  IMAD.MOV.U32 R3, RZ, RZ, R14 ;  /* 0x000000ffff037224 */ /* 0x000fce00078e000e */
[----:B------:R-:W-:Y:S05]  /*1fc70*/  WARPSYNC.COLLECTIVE R15, `(.L_x_4855) ;  /* 0x000000000f087348 */ /* 0x000fea0003c00000 */
[----:B------:R0:W1:Y:S02]  /*1fc80*/  SHFL.IDX P6, R14, R13, R12, R11 ;  /* 0x0000000c0d0e7389 */ /* 0x00006400000c000b */
[----:B01----:R-:W-:Y:S01]  /*1fc90*/  ENDCOLLECTIVE ;  /* 0x000000000000791b */ /* 0x003fe20003800000 */
.L_x_4855:
        /* <DEDUP_REMOVED lines=10> */
.L_x_4856:
[----:B------:R-:W-:Y:S01]  /*1fd40*/  @!PT LDS RZ, [RZ] ;  /* 0x00000000fffff984 */ /* 0x000fe20000000800 */
[----:B------:R-:W-:Y:S01]  /*1fd50*/  @!PT LDS RZ, [RZ] ;  /* 0x00000000fffff984 */ /* 0x000fe20000000800 */
[----:B------:R-:W-:Y:S01]  /*1fd60*/  @!PT LDS RZ, [RZ] ;  /* 0x00000000fffff984 */ /* 0x000fe20000000800 */
[----:B------:R1:W-:Y:S01]  /*1fd70*/  @!P0 LDGSTS.E.BYPASS.LTC128B.128 [R8+0x21400], desc[UR42][R2.64], !P1 ;  /* 0x2140000002088fae */ /* 0x0003e2000c901d6a */
[----:B------:R-:W-:Y:S01]  /*1fd80*/  IMAD.MOV.U32 R0, RZ, RZ, R14 ;  /* 0x000000ffff007224 */ /* 0x000fe200078e000e */
[----:B------:R-:W-:Y:S06]  /*1fd90*/  BRA `(.L_x_4857) ;  /* 0xffffffb000087947 */ /* 0x000fec000383ffff */
.L_x_4735:
[----:B0-----:R0:W1:Y:S02]  /*1fda0*/  SYNCS.PHASECHK.TRANS64.TRYWAIT P0, [R18+URZ+0x28c20], R0 ;  /* 0x028c2000120075a7 */ /* 0x001064000800017f */
[----:B-1----:R-:W-:Y:S05]  /*1fdb0*/  @!P0 NANOSLEEP.SYNCS 0x989680 ;  /* 0x009896800000895d */ /* 0x002fea0003900000 */
[----:B------:R-:W1:Y:S02]  /*1fdc0*/  @!P0 SYNCS.PHASECHK.TRANS64 P0, [R18+URZ+0x28c20], R0 ;  /* 0x028c2000120085a7 */ /* 0x000e64000800007f */
[----:B-1----:R-:W-:Y:S05]  /*1fdd0*/  @!P0 BRA `(.L_x_4735) ;  /* 0xfffffffc00f08947 */ /* 0x002fea000383ffff */
[----:B------:R-:W-:Y:S05]  /*1fde0*/  BRA `(.L_x_4858) ;  /* 0xffffffb000647947 */ /* 0x000fea000383ffff */
.L_x_4738:
[----:B0-----:R0:W1:Y:S02]  /*1fdf0*/  SYNCS.PHASECHK.TRANS64.TRYWAIT P0, [R30+URZ+0x28c60], R0 ;  /* 0x028c60001e0075a7 */ /* 0x001064000800017f */
[----:B-1----:R-:W-:Y:S05]  /*1fe00*/  @!P0 NANOSLEEP.SYNCS 0x989680 ;  /* 0x009896800000895d */ /* 0x002fea0003900000 */
[----:B------:R-:W1:Y:S02]  /*1fe10*/  @!P0 SYNCS.PHASECHK.TRANS64 P0, [R30+URZ+0x28c60], R0 ;  /* 0x028c60001e0085a7 */ /* 0x000e64000800007f */
[----:B-1----:R-:W-:Y:S05]  /*1fe20*/  @!P0 BRA `(.L_x_4738) ;  /* 0xfffffffc00f08947 */ /* 0x002fea000383ffff */
[----:B------:R-:W-:Y:S05]  /*1fe30*/  BRA `(.L_x_4859) ;  /* 0xffffffb000747947 */ /* 0x000fea000383ffff */
.L_x_4739:
        /* <DEDUP_REMOVED lines=8> */
.L_x_4861:
[----:B------:R-:W-:Y:S05]  /*1fec0*/  BSYNC B0 ;  /* 0x0000000000007941 */ /* 0x000fea0003800000 */
.L_x_4860:
        /* <DEDUP_REMOVED lines=15> */
.L_x_4862:
        /* <DEDUP_REMOVED lines=40> */
.L_x_4863:
[----:B------:R-:W-:Y:S02]  /*20240*/  IMAD.MOV.U32 R13, RZ, RZ, R5 ;  /* 0x000000ffff0d7224 */ /* 0x000fe400078e0005 */
[----:B------:R-:W-:-:S07]  /*20250*/  IMAD.MOV.U32 R3, RZ, RZ, R14 ;  /* 0x000000ffff037224 */ /* 0x000fce00078e000e */
[----:B------:R-:W-:Y:S05]  /*20260*/  WARPSYNC.COLLECTIVE R15, `(.L_x_4864) ;  /* 0x000000000f087348 */ /* 0x000fea0003c00000 */
[----:B------:R0:W1:Y:S02]  /*20270*/  SHFL.IDX P6, R14, R13, R12, R11 ;  /* 0x0000000c0d0e7389 */ /* 0x00006400000c000b */
[----:B01----:R-:W-:Y:S01]  /*20280*/  ENDCOLLECTIVE ;  /* 0x000000000000791b */ /* 0x003fe20003800000 */
.L_x_4864:
        /* <DEDUP_REMOVED lines=29> */
.L_x_4865:
[----:B------:R-:W-:Y:S02]  /*20460*/  IMAD.MOV.U32 R13, RZ, RZ, R5 ;  /* 0x000000ffff0d7224 */ /* 0x000fe400078e0005 */
[----:B------:R-:W-:-:S07]  /*20470*/  IMAD.MOV.U32 R7, RZ, RZ, R14 ;  /* 0x000000ffff077224 */ /* 0x000fce00078e000e */
[----:B------:R-:W-:Y:S05]  /*20480*/  WARPSYNC.COLLECTIVE R15, `(.L_x_4866) ;  /* 0x000000000f087348 */ /* 0x000fea0003c00000 */
[----:B------:R0:W1:Y:S02]  /*20490*/  SHFL.IDX P6, R14, R13, R12, R11 ;  /* 0x0000000c0d0e7389 */ /* 0x00006400000c000b */
[----:B01----:R-:W-:Y:S01]  /*204a0*/  ENDCOLLECTIVE ;  /* 0x000000000000791b */ /* 0x003fe20003800000 */
.L_x_4866:
        /* <DEDUP_REMOVED lines=29> */
.L_x_4867:
[----:B------:R-:W-:Y:S02]  /*20680*/  IMAD.MOV.U32 R13, RZ, RZ, R5 ;  /* 0x000000ffff0d7224 */ /* 0x000fe400078e0005 */
[----:B------:R-:W-:-:S07]  /*20690*/  IMAD.MOV.U32 R6, RZ, RZ, R14 ;  /* 0x000000ffff067224 */ /* 0x000fce00078e000e */
[----:B------:R-:W-:Y:S05]  /*206a0*/  WARPSYNC.COLLECTIVE R15, `(.L_x_4868) ;  /* 0x000000000f087348 */ /* 0x000fea0003c00000 */
[----:B------:R0:W1:Y:S02]  /*206b0*/  SHFL.IDX P6, R14, R13, R12, R11 ;  /* 0x0000000c0d0e7389 */ /* 0x00006400000c000b */
[----:B01----:R-:W-:Y:S01]  /*206c0*/  ENDCOLLECTIVE ;  /* 0x000000000000791b */ /* 0x003fe20003800000 */
.L_x_4868:
[----:B------:R-:W-:Y:S01]  /*206d0*/  IMAD.MOV.U32 R2, RZ, RZ, R14 ;  /* 0x000000ffff027224 */ /* 0x000fe200078e000e */
[----:B------:R-:W-:Y:S06]  /*206e0*/  BRA `(.L_x_4869) ;  /* 0xffffffb000007947 */ /* 0x000fec000383ffff */
.L_x_4746:
[----:B0-----:R0:W1:Y:S02]  /*206f0*/  SYNCS.PHASECHK.TRANS64.TRYWAIT P0, [R6+URZ+0x28c40], R20 ;  /* 0x028c4014060075a7 */ /* 0x001064000800017f */
[----:B-1----:R-:W-:Y:S05]  /*20700*/  @!P0 NANOSLEEP.SYNCS 0x989680 ;  /* 0x009896800000895d */ /* 0x002fea0003900000 */
[----:B------:R-:W1:Y:S02]  /*20710*/  @!P0 SYNCS.PHASECHK.TRANS64 P0, [R6+URZ+0x28c40], R20 ;  /* 0x028c4014060085a7 */ /* 0x000e64000800007f */
[----:B-1----:R-:W-:Y:S05]  /*20720*/  @!P0 BRA `(.L_x_4746) ;  /* 0xfffffffc00f08947 */ /* 0x002fea000383ffff */
[----:B------:R-:W-:Y:S05]  /*20730*/  BRA `(.L_x_4870) ;  /* 0xffffffb400907947 */ /* 0x000fea000383ffff */
.L_x_4747:
        /* <DEDUP_REMOVED lines=8> */
.L_x_4872:
[----:B------:R-:W-:Y:S05]  /*207c0*/  BSYNC B1 ;  /* 0x0000000000017941 */ /* 0x000fea0003800000 */
.L_x_4871:
        /* <DEDUP_REMOVED lines=9> */
.L_x_4873:
[----:B------:R-:W-:Y:S02]  /*20860*/  IMAD.MOV.U32 R13, RZ, RZ, R25 ;  /* 0x000000ffff0d7224 */ /* 0x000fe400078e0019 */
[----:B------:R-:W-:Y:S02]  /*20870*/  IMAD.MOV.U32 R12, RZ, RZ, 0x1 ;  /* 0x00000001ff0c7424 */ /* 0x000fe400078e00ff */
[----:B------:R-:W-:-:S07]  /*20880*/  IMAD.MOV.U32 R2, RZ, RZ, R14 ;  /* 0x000000ffff027224 */ /* 0x000fce00078e000e */
[----:B------:R-:W-:Y:S05]  /*20890*/  WARPSYNC.COLLECTIVE R15, `(.L_x_4874) ;  /* 0x000000000f087348 */ /* 0x000fea0003c00000 */
[----:B------:R0:W1:Y:S02]  /*208a0*/  SHFL.IDX P6, R14, R13, R12, R11 ;  /* 0x0000000c0d0e7389 */ /* 0x00006400000c000b */
[----:B01----:R-:W-:Y:S01]  /*208b0*/  ENDCOLLECTIVE ;  /* 0x000000000000791b */ /* 0x003fe20003800000 */
.L_x_4874:
        /* <DEDUP_REMOVED lines=11> */
.L_x_4875:
[----:B------:R-:W-:Y:S02]  /*20970*/  IMAD.MOV.U32 R13, RZ, RZ, R25 ;  /* 0x000000ffff0d7224 */ /* 0x000fe400078e0019 */
[----:B------:R-:W-:Y:S02]  /*20980*/  IMAD.MOV.U32 R12, RZ, RZ, 0x2 ;  /* 0x00000002ff0c7424 */ /* 0x000fe400078e00ff */
[----:B------:R-:W-:-:S07]  /*20990*/  IMAD.MOV.U32 R2, RZ, RZ, R14 ;  /* 0x000000ffff027224 */ /* 0x000fce00078e000e */
[----:B------:R-:W-:Y:S05]  /*209a0*/  WARPSYNC.COLLECTIVE R15, `(.L_x_4876) ;  /* 0x000000000f087348 */ /* 0x000fea0003c00000 */
[----:B------:R0:W1:Y:S02]  /*209b0*/  SHFL.IDX P6, R14, R13, R12, R11 ;  /* 0x0000000c0d0e7389 */ /* 0x00006400000c000b */
[----:B01----:R-:W-:Y:S01]  /*209c0*/  ENDCOLLECTIVE ;  /* 0x000000000000791b */ /* 0x003fe20003800000 */
.L_x_4876:
        /* <DEDUP_REMOVED lines=11> */
.L_x_4877:
[----:B------:R-:W-:Y:S02]  /*20a80*/  IMAD.MOV.U32 R13, RZ, RZ, R25 ;  /* 0x000000ffff0d7224 */ /* 0x000fe400078e0019 */
[----:B------:R-:W-:Y:S02]  /*20a90*/  IMAD.MOV.U32 R12, RZ, RZ, 0x3 ;  /* 0x00000003ff0c7424 */ /* 0x000fe400078e00ff */
[----:B------:R-:W-:-:S07]  /*20aa0*/  IMAD.MOV.U32 R2, RZ, RZ, R14 ;  /* 0x000000ffff027224 */ /* 0x000fce00078e000e */
[----:B------:R-:W-:Y:S05]  /*20ab0*/  WARPSYNC.COLLECTIVE R15, `(.L_x_4878) ;  /* 0x000000000f087348 */ /* 0x000fea0003c00000 */
[----:B------:R0:W1:Y:S02]  /*20ac0*/  SHFL.IDX P6, R14, R13, R12, R11 ;  /* 0x0000000c0d0e7389 */ /* 0x00006400000c000b */
[----:B01----:R-:W-:Y:S01]  /*20ad0*/  ENDCOLLECTIVE ;  /* 0x000000000000791b */ /* 0x003fe20003800000 */
.L_x_4878:
        /* <DEDUP_REMOVED lines=11> */
.L_x_4879:
[----:B------:R-:W-:Y:S01]  /*20b90*/  IMAD.MOV.U32 R2, RZ, RZ, R14 ;  /* 0x000000ffff027224 */ /* 0x000fe200078e000e */
[----:B------:R-:W-:Y:S06]  /*20ba0*/  BRA `(.L_x_4880) ;  /* 0xffffffb400187947 */ /* 0x000fec000383ffff */
.L_x_4752:
[----:B---3--:R3:W4:Y:S02]  /*20bb0*/  SYNCS.PHASECHK.TRANS64.TRYWAIT P0, [R6+URZ+0x28c60], R20 ;  /* 0x028c6014060075a7 */ /* 0x008724000800017f */
[----:B----4-:R-:W-:Y:S05]  /*20bc0*/  @!P0 NANOSLEEP.SYNCS 0x989680 ;  /* 0x009896800000895d */ /* 0x010fea0003900000 */
[----:B------:R-:W4:Y:S02]  /*20bd0*/  @!P0 SYNCS.PHASECHK.TRANS64 P0, [R6+URZ+0x28c60], R20 ;  /* 0x028c6014060085a7 */ /* 0x000f24000800007f */
[----:B----4-:R-:W-:Y:S05]  /*20be0*/  @!P0 BRA `(.L_x_4752) ;  /* 0xfffffffc00f08947 */ /* 0x010fea000383ffff */
[----:B------:R-:W-:Y:S05]  /*20bf0*/  BRA `(.L_x_4881) ;  /* 0xffffffb400687947 */ /* 0x000fea000383ffff */
.L_x_4753:
        /* <DEDUP_REMOVED lines=8> */
.L_x_4883:
[----:B------:R-:W-:Y:S05]  /*20c80*/  BSYNC B1 ;  /* 0x0000000000017941 */ /* 0x000fea0003800000 */
.L_x_4882:
        /* <DEDUP_REMOVED lines=13> */
.L_x_4884:
        /* <DEDUP_REMOVED lines=17> */
.L_x_4885:
        /* <DEDUP_REMOVED lines=16> */
.L_x_4886:
        /* <DEDUP_REMOVED lines=19> */
.L_x_4887:
        /* <DEDUP_REMOVED lines=14> */
.L_x_4888:
        /* <DEDUP_REMOVED lines=16> */
.L_x_4889:
        /* <DEDUP_REMOVED lines=14> */
.L_x_4890:
[----:B------:R-:W-:Y:S05]  /*21360*/  BRA `(.L_x_4891) ;  /* 0xffffffb000cc7947 */ /* 0x000fea000383ffff */
.L_x_4761:
        /* <DEDUP_REMOVED lines=8> */
.L_x_4893:
[----:B------:R-:W-:Y:S05]  /*213f0*/  BSYNC B0 ;  /* 0x0000000000007941 */ /* 0x000fea0003800000 */
.L_x_4892:
        /* <DEDUP_REMOVED lines=9> */
.L_x_4894:
        /* <DEDUP_REMOVED lines=23> */
.L_x_4895:
[----:B------:R-:W-:Y:S01]  /*21600*/  IMAD.MOV.U32 R12, RZ, RZ, 0x2 ;  /* 0x00000002ff0c7424 */ /* 0x000fe200078e00ff */
[----:B------:R-:W-:-:S05]  /*21610*/  SEL R4, R14, RZ, P1 ;  /* 0x000000ff0e047207 */ /* 0x000fca0000800000 */
[----:B------:R-:W-:-:S04]  /*21620*/  IMAD.IADD R4, R13, 0x1, R4 ;  /* 0x000000010d047824 */ /* 0x000fc800078e0204 */
[----:B------:R-:W-:-:S07]  /*21630*/  IMAD.MOV.U32 R13, RZ, RZ, R4 ;  /* 0x000000ffff0d7224 */ /* 0x000fce00078e0004 */
[----:B------:R-:W-:Y:S05]  /*21640*/  WARPSYNC.COLLECTIVE R15, `(.L_x_4896) ;  /* 0x000000000f087348 */ /* 0x000fea0003c00000 */
[----:B------:R0:W1:Y:S02]  /*21650*/  SHFL.UP P6, R14, R13, R12, R11 ;  /* 0x0400000c0d0e7389 */ /* 0x00006400000c000b */
[----:B01----:R-:W-:Y:S01]  /*21660*/  ENDCOLLECTIVE ;  /* 0x000000000000791b */ /* 0x003fe20003800000 */
.L_x_4896:
[----:B------:R-:W-:Y:S01]  /*21670*/  IMAD.MOV.U32 R12, RZ, RZ, 0x4 ;  /* 0x00000004ff0c7424 */ /* 0x000fe200078e00ff */
[----:B------:R-:W-:-:S05]  /*21680*/  SEL R3, R14, RZ, P2 ;  /* 0x000000ff0e037207 */ /* 0x000fca0001000000 */
[----:B------:R-:W-:-:S04]  /*21690*/  IMAD.IADD R2, R4, 0x1, R3 ;  /* 0x0000000104027824 */ /* 0x000fc800078e0203 */
[----:B------:R-:W-:-:S07]  /*216a0*/  IMAD.MOV.U32 R13, RZ, RZ, R2 ;  /* 0x000000ffff0d7224 */ /* 0x000fce00078e0002 */
[----:B------:R-:W-:Y:S05]  /*216b0*/  WARPSYNC.COLLECTIVE R15, `(.L_x_4897) ;  /* 0x000000000f087348 */ /* 0x000fea0003c00000 */
[----:B------:R0:W1:Y:S02]  /*216c0*/  SHFL.UP P6, R14, R13, R12, R11 ;  /* 0x0400000c0d0e7389 */ /* 0x00006400000c000b */
[----:B01----:R-:W-:Y:S01]  /*216d0*/  ENDCOLLECTIVE ;  /* 0x000000000000791b */ /* 0x003fe20003800000 */
.L_x_4897:
[----:B------:R-:W-:Y:S01]  /*216e0*/  IMAD.MOV.U32 R12, RZ, RZ, 0x8 ;  /* 0x00000008ff0c7424 */ /* 0x000fe200078e00ff */
[----:B------:R-:W-:-:S05]  /*216f0*/  SEL R3, R14, RZ, P3 ;  /* 0x000000ff0e037207 */ /* 0x000fca0001800000 */
[----:B------:R-:W-:-:S04]  /*21700*/  IMAD.IADD R3, R2, 0x1, R3 ;  /* 0x0000000102037824 */ /* 0x000fc800078e0203 */
[----:B------:R-:W-:-:S07]  /*21710*/  IMAD.MOV.U32 R13, RZ, RZ, R3 ;  /* 0x000000ffff0d7224 */ /* 0x000fce00078e0003 */
[----:B------:R-:W-:Y:S05]  /*21720*/  WARPSYNC.COLLECTIVE R15, `(.L_x_4898) ;  /* 0x000000000f087348 */ /* 0x000fea0003c00000 */
[----:B------:R0:W1:Y:S02]  /*21730*/  SHFL.UP P6, R14, R13, R12, R11 ;  /* 0x0400000c0d0e7389 */ /* 0x00006400000c000b */
[----:B01----:R-:W-:Y:S01]  /*21740*/  ENDCOLLECTIVE ;  /* 0x000000000000791b */ /* 0x003fe20003800000 */
.L_x_4898:
[----:B------:R-:W-:Y:S01]  /*21750*/  IMAD.MOV.U32 R12, RZ, RZ, 0x10 ;  /* 0x00000010ff0c7424 */ /* 0x000fe200078e00ff */
[----:B------:R-:W-:-:S05]  /*21760*/  SEL R4, R14, RZ, P4 ;  /* 0x000000ff0e047207 */ /* 0x000fca0002000000 */
[----:B------:R-:W-:-:S04]  /*21770*/  IMAD.IADD R4, R3, 0x1, R4 ;  /* 0x0000000103047824 */ /* 0x000fc800078e0204 */
[----:B------:R-:W-:-:S07]  /*21780*/  IMAD.MOV.U32 R13, RZ, RZ, R4 ;  /* 0x000000ffff0d7224 */ /* 0x000fce00078e0004 */
[----:B------:R-:W-:Y:S05]  /*21790*/  WARPSYNC.COLLECTIVE R15, `(.L_x_4899) ;  /* 0x000000000f087348 */ /* 0x000fea0003c00000 */
[----:B------:R0:W1:Y:S02]  /*217a0*/  SHFL.UP P6, R14, R13, R12, R11 ;  /* 0x0400000c0d0e7389 */ /* 0x00006400000c000b */
[----:B01----:R-:W-:Y:S01]  /*217b0*/  ENDCOLLECTIVE ;  /* 0x000000000000791b */ /* 0x003fe20003800000 */
.L_x_4899:
        /* <DEDUP_REMOVED lines=8> */
.L_x_4900:
[----:B------:R-:W-:Y:S05]  /*21840*/  BRA `(.L_x_4901) ;  /* 0xffffffb400687947 */ /* 0x000fea000383ffff */
.L_x_4764:
[----:B------:R-:W-:Y:S01]  /*21850*/  BSSY B0, `(.L_x_4902) ;  /* 0x0000007000007945 */ /* 0x000fe20003800000 */
[----:B------:R-:W-:Y:S02]  /*21860*/  IMAD.MOV.U32 R12, RZ, RZ, 0x1 ;  /* 0x00000001ff0c7424 */ /* 0x000fe400078e00ff */
[----:B------:R-:W-:Y:S02]  /*21870*/  IMAD.MOV.U32 R11, RZ, RZ, RZ ;  /* 0x000000ffff0b7224 */ /* 0x000fe400078e00ff */
[----:B------:R-:W-:-:S07]  /*21880*/  IMAD.MOV.U32 R15, RZ, RZ, -0x1 ;  /* 0xffffffffff0f7424 */ /* 0x000fce00078e00ff */
[----:B------:R-:W-:Y:S05]  /*21890*/  WARPSYNC.COLLECTIVE R15, `(.L_x_4903) ;  /* 0x000000000f087348 */ /* 0x000fea0003c00000 */
[----:B------:R0:W1:Y:S02]  /*218a0*/  SHFL.UP P6, R14, R13, R12, R11 ;  /* 0x0400000c0d0e7389 */ /* 0x00006400000c000b */
[----:B01----:R-:W-:Y:S01]  /*218b0*/  ENDCOLLECTIVE ;  /* 0x000000000000791b */ /* 0x003fe20003800000 */
.L_x_4903:
[----:B------:R-:W-:Y:S05]  /*218c0*/  BSYNC B0 ;  /* 0x0000000000007941 */ /* 0x000fea0003800000 */
.L_x_4902:
        /* <DEDUP_REMOVED lines=8> */
.L_x_4904:
[----:B------:R-:W-:Y:S01]  /*21950*/  IMAD.MOV.U32 R12, RZ, RZ, 0x4 ;  /* 0x00000004ff0c7424 */ /* 0x000fe200078e00ff */
[----:B------:R-:W-:-:S05]  /*21960*/  SEL R2, R14, RZ, P2 ;  /* 0x000000ff0e027207 */ /* 0x000fca0001000000 */
[----:B------:R-:W-:-:S04]  /*21970*/  IMAD.IADD R2, R13, 0x1, R2 ;  /* 0x000000010d027824 */ /* 0x000fc800078e0202 */
[----:B------:R-:W-:-:S07]  /*21980*/  IMAD.MOV.U32 R13, RZ, RZ, R2 ;  /* 0x000000ffff0d7224 */ /* 0x000fce00078e0002 */
[----:B------:R-:W-:Y:S05]  /*21990*/  WARPSYNC.COLLECTIVE R15, `(.L_x_4905) ;  /* 0x000000000f087348 */ /* 0x000fea0003c00000 */
[----:B------:R0:W1:Y:S02]  /*219a0*/  SHFL.UP P6, R14, R13, R12, R11 ;  /* 0x0400000c0d0e7389 */ /* 0x00006400000c000b */
[----:B01----:R-:W-:Y:S01]  /*219b0*/  ENDCOLLECTIVE ;  /* 0x000000000000791b */ /* 0x003fe20003800000 */
.L_x_4905:
[----:B------:R-:W-:Y:S01]  /*219c0*/  IMAD.MOV.U32 R12, RZ, RZ, 0x8 ;  /* 0x00000008ff0c7424 */ /* 0x000fe200078e00ff */
[----:B------:R-:W-:-:S05]  /*219d0*/  SEL R3, R14, RZ, P3 ;  /* 0x000000ff0e037207 */ /* 0x000fca0001800000 */
[----:B------:R-:W-:-:S04]  /*219e0*/  IMAD.IADD R3, R2, 0x1, R3 ;  /* 0x0000000102037824 */ /* 0x000fc800078e0203 */
[----:B------:R-:W-:-:S07]  /*219f0*/  IMAD.MOV.U32 R13, RZ, RZ, R3 ;  /* 0x000000ffff0d7224 */ /* 0x000fce00078e0003 */
[----:B------:R-:W-:Y:S05]  /*21a00*/  WARPSYNC.COLLECTIVE R15, `(.L_x_4906) ;  /* 0x000000000f087348 */ /* 0x000fea0003c00000 */
[----:B------:R0:W1:Y:S02]  /*21a10*/  SHFL.UP P6, R14, R13, R12, R11 ;  /* 0x0400000c0d0e7389 */ /* 0x00006400000c000b */
[----:B01----:R-:W-:Y:S01]  /*21a20*/  ENDCOLLECTIVE ;  /* 0x000000000000791b */ /* 0x003fe20003800000 */
.L_x_4906:
[----:B------:R-:W-:Y:S01]  /*21a30*/  IMAD.MOV.U32 R12, RZ, RZ, 0x10 ;  /* 0x00000010ff0c7424 */ /* 0x000fe200078e00ff */
[----:B------:R-:W-:-:S05]  /*21a40*/  SEL R4, R14, RZ, P4 ;  /* 0x000000ff0e047207 */ /* 0x000fca0002000000 */
[----:B------:R-:W-:-:S04]  /*21a50*/  IMAD.IADD R4, R3, 0x1, R4 ;  /* 0x0000000103047824 */ /* 0x000fc800078e0204 */
[----:B------:R-:W-:-:S07]  /*21a60*/  IMAD.MOV.U32 R13, RZ, RZ, R4 ;  /* 0x000000ffff0d7224 */ /* 0x000fce00078e0004 */
[----:B------:R-:W-:Y:S05]  /*21a70*/  WARPSYNC.COLLECTIVE R15, `(.L_x_4907) ;  /* 0x000000000f087348 */ /* 0x000fea0003c00000 */
[----:B------:R0:W1:Y:S02]  /*21a80*/  SHFL.UP P6, R14, R13, R12, R11 ;  /* 0x0400000c0d0e7389 */ /* 0x00006400000c000b */
[----:B01----:R-:W-:Y:S01]  /*21a90*/  ENDCOLLECTIVE ;  /* 0x000000000000791b */ /* 0x003fe20003800000 */
.L_x_4907:
        /* <DEDUP_REMOVED lines=8> */
.L_x_4908:
[----:B------:R-:W-:Y:S05]  /*21b20*/  BRA `(.L_x_4909) ;  /* 0xffffffb400547947 */ /* 0x000fea000383ffff */
.L_x_4766:
[----:B------:R-:W-:Y:S01]  /*21b30*/  BSSY B0, `(.L_x_4910) ;  /* 0x0000006000007945 */ /* 0x000fe20003800000 */
[----:B------:R-:W-:Y:S01]  /*21b40*/  PLOP3.LUT P6, PT, P6, PT, PT, 0x8, 0x0 ;  /* 0x000000000000781c */ /* 0x000fe200037ce170 */
[----:B------:R-:W-:-:S12]  /*21b50*/  IMAD.MOV.U32 R15, RZ, RZ, -0x1 ;  /* 0xffffffffff0f7424 */ /* 0x000fd800078e00ff */
[----:B0-----:R-:W-:Y:S05]  /*21b60*/  WARPSYNC.COLLECTIVE R15, `(.L_x_4911) ;  /* 0x000000000f087348 */ /* 0x001fea0003c00000 */
[----:B------:R-:W-:Y:S01]  /*21b70*/  VOTE.ANY R14, PT, P6 ;  /* 0x00000000000e7806 */ /* 0x000fe200030e0100 */
[----:B0-----:R-:W-:Y:S06]  /*21b80*/  ENDCOLLECTIVE ;  /* 0x000000000000791b */ /* 0x001fec0003800000 */
.L_x_4911:
[----:B------:R-:W-:Y:S05]  /*21b90*/  BSYNC B0 ;  /* 0x0000000000007941 */ /* 0x000fea0003800000 */
.L_x_4910:
        /* <DEDUP_REMOVED lines=10> */
.L_x_4912:
[----:B------:R-:W-:Y:S02]  /*21c40*/  IMAD.MOV.U32 R13, RZ, RZ, R5 ;  /* 0x000000ffff0d7224 */ /* 0x000fe400078e0005 */
[----:B------:R-:W-:-:S07]  /*21c50*/  IMAD.MOV.U32 R25, RZ, RZ, R14 ;  /* 0x000000ffff197224 */ /* 0x000fce00078e000e */
[----:B------:R-:W-:Y:S05]  /*21c60*/  WARPSYNC.COLLECTIVE R15, `(.L_x_4913) ;  /* 0x000000000f087348 */ /* 0x000fea0003c00000 */
[----:B------:R0:W1:Y:S02]  /*21c70*/  SHFL.IDX P6, R14, R13, R12, R11 ;  /* 0x0000000c0d0e7389 */ /* 0x00006400000c000b */
[----:B01----:R-:W-:Y:S01]  /*21c80*/  ENDCOLLECTIVE ;  /* 0x000000000000791b */ /* 0x003fe20003800000 */
.L_x_4913:
[----:B------:R-:W-:Y:S01]  /*21c90*/  IMAD.MOV.U32 R5, RZ, RZ, R14 ;  /* 0x000000ffff057224 */ /* 0x000fe200078e000e */
[----:B------:R-:W-:Y:S06]  /*21ca0*/  BRA `(.L_x_4914) ;  /* 0xffffffb400347947 */ /* 0x000fec000383ffff */
.L_x_4768:
[----:B------:R-:W-:Y:S01]  /*21cb0*/  BSSY B0, `(.L_x_4915) ;  /* 0x0000007000007945 */ /* 0x000fe20003800000 */
[----:B------:R-:W-:Y:S02]  /*21cc0*/  IMAD.MOV.U32 R13, RZ, RZ, R2 ;  /* 0x000000ffff0d7224 */ /* 0x000fe400078e0002 */
[----:B------:R-:W-:Y:S02]  /*21cd0*/  IMAD.MOV.U32 R11, RZ, RZ, 0x1f ;  /* 0x0000001fff0b7424 */ /* 0x000fe400078e00ff */
[----:B------:R-:W-:-:S07]  /*21ce0*/  IMAD.MOV.U32 R15, RZ, RZ, -0x1 ;  /* 0xffffffffff0f7424 */ /* 0x000fce00078e00ff */
[----:B0123--:R-:W-:Y:S05]  /*21cf0*/  WARPSYNC.COLLECTIVE R15, `(.L_x_4916) ;  /* 0x000000000f087348 */ /* 0x00ffea0003c00000 */
[----:B------:R4:W0:Y:S02]  /*21d00*/  SHFL.IDX P6, R14, R13, R12, R11 ;  /* 0x0000000c0d0e7389 */ /* 0x00082400000c000b */
[----:B01234-:R-:W-:Y:S01]  /*21d10*/  ENDCOLLECTIVE ;  /* 0x000000000000791b */ /* 0x01ffe20003800000 */
.L_x_4916:
[----:B------:R-:W-:Y:S05]  /*21d20*/  BSYNC B0 ;  /* 0x0000000000007941 */ /* 0x000fea0003800000 */
.L_x_4915:
[----:B------:R-:W-:Y:S01]  /*21d30*/  IMAD.MOV.U32 R24, RZ, RZ, R14 ;  /* 0x000000ffff187224 */ /* 0x000fe200078e000e */
[----:B------:R-:W-:Y:S06]  /*21d40*/  BRA `(.L_x_4767) ;  /* 0xffffffb400247947 */ /* 0x000fec000383ffff */
.L_x_4774:
[----:B0-----:R0:W1:Y:S02]  /*21d50*/  SYNCS.PHASECHK.TRANS64.TRYWAIT P0, [R7+URZ+0x28c20], R0 ;  /* 0x028c2000070075a7 */ /* 0x001064000800017f */
[----:B-1----:R-:W-:Y:S05]  /*21d60*/  @!P0 NANOSLEEP.SYNCS 0x989680 ;  /* 0x009896800000895d */ /* 0x002fea0003900000 */
[----:B------:R-:W1:Y:S02]  /*21d70*/  @!P0 SYNCS.PHASECHK.TRANS64 P0, [R7+URZ+0x28c20], R0 ;  /* 0x028c2000070085a7 */ /* 0x000e64000800007f */
[----:B-1----:R-:W-:Y:S05]  /*21d80*/  @!P0 BRA `(.L_x_4774) ;  /* 0xfffffffc00f08947 */ /* 0x002fea000383ffff */
[----:B------:R-:W-:Y:S05]  /*21d90*/  BRA `(.L_x_4917) ;  /* 0xffffffbc007c7947 */ /* 0x000fea000383ffff */
.L_x_4775:
        /* <DEDUP_REMOVED lines=11> */
.L_x_4919:
[----:B------:R-:W-:Y:S05]  /*21e50*/  BSYNC B0 ;  /* 0x0000000000007941 */ /* 0x000fea0003800000 */
.L_x_4918:
[----:B------:R-:W-:Y:S05]  /*21e60*/  BRA `(.L_x_4920) ;  /* 0xffffffbc00647947 */ /* 0x000fea000383ffff */
.L_x_4776:
[----:B------:R-:W-:Y:S01]  /*21e70*/  BSSY B0, `(.L_x_4921) ;  /* 0x0000006000007945 */ /* 0x000fe20003800000 */
[----:B------:R-:W-:-:S07]  /*21e80*/  IMAD.MOV.U32 R15, RZ, RZ, -0x1 ;  /* 0xffffffffff0f7424 */ /* 0x000fce00078e00ff */
[----:B0-234-:R-:W-:Y:S05]  /*21e90*/  WARPSYNC.COLLECTIVE R15, `(.L_x_4922) ;  /* 0x000000000f0c7348 */ /* 0x01dfea0003c00000 */
[----:B------:R-:W-:Y:S02]  /*21ea0*/  ELECT P6, UR62, PT ;  /* 0x00000000003e782f */ /* 0x000fe400038c0000 */
[----:B------:R-:W-:Y:S01]  /*21eb0*/  MOV R14, UR62 ;  /* 0x0000003e000e7c02 */ /* 0x000fe20008000f00 */
[----:B0-234-:R-:W-:Y:S10]  /*21ec0*/  ENDCOLLECTIVE ;  /* 0x000000000000791b */ /* 0x01dff40003800000 */
.L_x_4922:
[----:B------:R-:W-:Y:S05]  /*21ed0*/  BSYNC B0 ;  /* 0x0000000000007941 */ /* 0x000fea0003800000 */
.L_x_4921:
[----:B------:R-:W-:Y:S05]  /*21ee0*/  BRA `(.L_x_4923) ;  /* 0xffffffbc00587947 */ /* 0x000fea000383ffff */
.L_x_4778:
[----:B0-----:R0:W1:Y:S02]  /*21ef0*/  SYNCS.PHASECHK.TRANS64.TRYWAIT P1, [R5+URZ+0x28c40], R0 ;  /* 0x028c4000050075a7 */ /* 0x001064000802017f */
[----:B-1----:R-:W-:Y:S05]  /*21f00*/  @!P1 NANOSLEEP.SYNCS 0x989680 ;  /* 0x009896800000995d */ /* 0x002fea0003900000 */
[----:B------:R-:W1:Y:S02]  /*21f10*/  @!P1 SYNCS.PHASECHK.TRANS64 P1, [R5+URZ+0x28c40], R0 ;  /* 0x028c4000050095a7 */ /* 0x000e64000802007f */
[----:B-1----:R-:W-:Y:S05]  /*21f20*/  @!P1 BRA `(.L_x_4778) ;  /* 0xfffffffc00f09947 */ /* 0x002fea000383ffff */
[----:B------:R-:W-:Y:S05]  /*21f30*/  BRA `(.L_x_4924) ;  /* 0xffffffbc00787947 */ /* 0x000fea000383ffff */
.L_x_4780:
[----:B-1----:R1:W0:Y:S02]  /*21f40*/  SYNCS.PHASECHK.TRANS64.TRYWAIT P1, [R3+URZ+0x28c40], R2 ;  /* 0x028c4002030075a7 */ /* 0x002224000802017f */
[----:B0-----:R-:W-:Y:S05]  /*21f50*/  @!P1 NANOSLEEP.SYNCS 0x989680 ;  /* 0x009896800000995d */ /* 0x001fea0003900000 */
[----:B------:R-:W0:Y:S02]  /*21f60*/  @!P1 SYNCS.PHASECHK.TRANS64 P1, [R3+URZ+0x28c40], R2 ;  /* 0x028c4002030095a7 */ /* 0x000e24000802007f */
[----:B0-----:R-:W-:Y:S05]  /*21f70*/  @!P1 BRA `(.L_x_4780) ;  /* 0xfffffffc00f09947 */ /* 0x001fea000383ffff */
[----:B------:R-:W-:Y:S05]  /*21f80*/  BRA `(.L_x_4925) ;  /* 0xffffffbc00847947 */ /* 0x000fea000383ffff */
.L_x_4782:
[----:B------:R0:W0:Y:S02]  /*21f90*/  SYNCS.PHASECHK.TRANS64.TRYWAIT P1, [R5+URZ+0x28c60], R0 ;  /* 0x028c6000050075a7 */ /* 0x000024000802017f */
[----:B0-----:R-:W-:Y:S05]  /*21fa0*/  @!P1 NANOSLEEP.SYNCS 0x989680 ;  /* 0x009896800000995d */ /* 0x001fea0003900000 */
[----:B------:R-:W0:Y:S02]  /*21fb0*/  @!P1 SYNCS.PHASECHK.TRANS64 P1, [R5+URZ+0x28c60], R0 ;  /* 0x028c6000050095a7 */ /* 0x000e24000802007f */
[----:B0-----:R-:W-:Y:S05]  /*21fc0*/  @!P1 BRA `(.L_x_4782) ;  /* 0xfffffffc00f09947 */ /* 0x001fea000383ffff */
[----:B------:R-:W-:Y:S05]  /*21fd0*/  BRA `(.L_x_4926) ;  /* 0xffffffbc00807947 */ /* 0x000fea000383ffff */
.L_x_4927:
        /* <DEDUP_REMOVED lines=10> */
.L_x_5662:


//--------------------- .text._ZN7cutlass13device_kernelIN5flash11enable_sm90INS1_16FlashAttnFwdSm90INS1_25CollectiveMainloopFwdSm90ILi2EN4cute5tupleIJNS5_1CILi1EEES8_S8_EEENS6_IJNS7_ILi64EEESA_SA_EEELi512ENS_10bfloat16_tEfNS_4arch4Sm90ELb1ELb0ELb0ELb1ELb1ELb0ELb1ELb0ELb0ELb1ELb1ELb0EEENS1_21CollectiveEpilogueFwdINS6_IJSA_NS7_ILi512EEESA_EEES9_SC_SE_Li256ELb1ELb1ELb1ELb0EEENS1_36VarlenDynamicPersistentTileSchedulerILi64ELi64ELi256ELi128ELb1ELb1ELb1ELb1ELb1ELb1EEEEEEEEEvNT_6ParamsE --------------------------
	.section	.text._ZN7cutlass13device_kernelIN5flash11enable_sm90INS1_16FlashAttnFwdSm90INS1_25CollectiveMainloopFwdSm90ILi2EN4cute5tupleIJNS5_1CILi1EEES8_S8_EEENS6_IJNS7_ILi64EEESA_SA_EEELi512ENS_10bfloat16_tEfNS_4arch4Sm90ELb1ELb0ELb0ELb1ELb1ELb0ELb1ELb0ELb0ELb1ELb1ELb0EEENS1_21CollectiveEpilogueFwdINS6_IJSA_NS7_ILi512EEESA_EEES9_SC_SE_Li256ELb1ELb1ELb1ELb0EEENS1_36VarlenDynamicPersistentTileSchedulerILi64ELi64ELi256ELi128ELb1ELb1ELb1ELb1ELb1ELb1EEEEEEEEEvNT_6ParamsE,"ax",@progbits
	.align	128
.text._ZN7cutlass13device_kernelIN5flash11enable_sm90INS1_16FlashAttnFwdSm90INS1_25CollectiveMainloopFwdSm90ILi2EN4cute5tupleIJNS5_1CILi1EEES8_S8_EEENS6_IJNS7_ILi64EEESA_SA_EEELi512ENS_10bfloat16_tEfNS_4arch4Sm90ELb1ELb0ELb0ELb1ELb1ELb0ELb1ELb0ELb0ELb1ELb1ELb0EEENS1_21CollectiveEpilogueFwdINS6_IJSA_NS7_ILi512EEESA_EEES9_SC_SE_Li256ELb1ELb1ELb1ELb0EEENS1_36VarlenDynamicPersistentTileSchedulerILi64ELi64ELi256ELi128ELb1ELb1ELb1ELb1ELb1ELb1EEEEEEEEEvNT_6ParamsE:
        .type           _ZN7cutlass13device_kernelIN5flash11enable_sm90INS1_16FlashAttnFwdSm90INS1_25CollectiveMainloopFwdSm90ILi2EN4cute5tupleIJNS5_1CILi1EEES8_S8_EEENS6_IJNS7_ILi64EEESA_SA_EEELi512ENS_10bfloat16_tEfNS_4arch4Sm90ELb1ELb0ELb0ELb1ELb1ELb0ELb1ELb0ELb0ELb1ELb1ELb0EEENS1_21CollectiveEpilogueFwdINS6_IJSA_NS7_ILi512EEESA_EEES9_SC_SE_Li256ELb1ELb1ELb1ELb0EEENS1_36VarlenDynamicPersistentTileSchedulerILi64ELi64ELi256ELi128ELb1ELb1ELb1ELb1ELb1ELb1EEEEEEEEEvNT_6ParamsE,@function
        .size           _ZN7cutlass13device_kernelIN5flash11enable_sm90INS1_16FlashAttnFwdSm90INS1_25CollectiveMainloopFwdSm90ILi2EN4cute5tupleIJNS5_1CILi1EEES8_S8_EEENS6_IJNS7_ILi64EEESA_SA_EEELi512ENS_10bfloat16_tEfNS_4arch4Sm90ELb1ELb0ELb0ELb1ELb1ELb0ELb1ELb0ELb0ELb1ELb1ELb0EEENS1_21CollectiveEpilogueFwdINS6_IJSA_NS7_ILi512EEESA_EEES9_SC_SE_Li256ELb1ELb1ELb1ELb0EEENS1_36VarlenDynamicPersistentTileSchedulerILi64ELi64ELi256ELi128ELb1ELb1ELb1ELb1ELb1ELb1EEEEEEEEEvNT_6ParamsE,(.L_x_5663 - _ZN7cutlass13device_kernelIN5flash11enable_sm90INS1_16FlashAttnFwdSm90INS1_25CollectiveMainloopFwdSm90ILi2EN4cute5tupleIJNS5_1CILi1EEES8_S8_EEENS6_IJNS7_ILi64EEESA_SA_EEELi512ENS_10bfloat16_tEfNS_4arch4Sm90ELb1ELb0ELb0ELb1ELb1ELb0ELb1ELb0ELb0ELb1ELb1ELb0EEENS1_21CollectiveEpilogueFwdINS6_IJSA_NS7_ILi512EEESA_EEES9_SC_SE_Li256ELb1ELb1ELb1ELb0EEENS1_36VarlenDynamicPersistentTileSchedulerILi64ELi64ELi256ELi128ELb1ELb1ELb1ELb1ELb1ELb1EEEEEEEEEvNT_6ParamsE)
        .other          _ZN7cutlass13device_kernelIN5flash11enable_sm90INS1_16FlashAttnFwdSm90INS1_25CollectiveMainloopFwdSm90ILi2EN4cute5tupleIJNS5_1CILi1EEES8_S8_EEENS6_IJNS7_ILi64EEESA_SA_EEELi512ENS_10bfloat16_tEfNS_4arch4Sm90ELb1ELb0ELb0ELb1ELb1ELb0ELb1ELb0ELb0ELb1ELb1ELb0EEENS1_21CollectiveEpilogueFwdINS6_IJSA_NS7_ILi512EEESA_EEES9_SC_SE_Li256ELb1ELb1ELb1ELb0EEENS1_36VarlenDynamicPersistentTileSchedulerILi64ELi64ELi256ELi128ELb1ELb1ELb1ELb1ELb1ELb1EEEEEEEEEvNT_6ParamsE,@"STO_CUDA_ENTRY STV_DEFAULT"
_ZN7cutlass13device_kernelIN5flash11enable_sm90INS1_16FlashAttnFwdSm90INS1_25CollectiveMainloopFwdSm90ILi2EN4cute5tupleIJNS5_1CILi1EEES8_S8_EEENS6_IJNS7_ILi64EEESA_SA_EEELi512ENS_10bfloat16_tEfNS_4arch4Sm90ELb1ELb0ELb0ELb1ELb1ELb0ELb1ELb0ELb0ELb1ELb1ELb0EEENS1_21CollectiveEpilogueFwdINS6_IJSA_NS7_ILi512EEESA_EEES9_SC_SE_Li256ELb1ELb1ELb1ELb0EEENS1_36VarlenDynamicPersistentTileSchedulerILi64ELi64ELi256ELi128ELb1ELb1ELb1ELb1ELb1ELb1EEEEEEEEEvNT_6ParamsE:
        /* <DEDUP_REMOVED lines=43> */
.L_x_4928:
        /* <DEDUP_REMOVED lines=22> */
.L_x_4929:
        /* <DEDUP_REMOVED lines=18> */
.L_x_4930:
        /* <DEDUP_REMOVED lines=22> */
.L_x_4931:
        /* <DEDUP_REMOVED lines=23> */
.L_x_4932:
        /* <DEDUP_REMOVED lines=8> */
.L_x_4934:
[----:B------:R-:W-:-:S08]  /*0880*/  NOP ;  /* 0x0000000000007918 */ /* 0x000fd00000000000 */
[----:B------:R-:W0:Y:S02]  /*0890*/  USETMAXREG.TRY_ALLOC.CTAPOOL UP0, 0xe8 ;  /* 0x000000e8000079c8 */ /* 0x000e240008000600 */
[----:B0-----:R-:W-:-:S13]  /*08a0*/  PLOP3.LUT P0, PT, PT, PT, UP0, 0x80, 0x0 ;  /* 0x000000000000781c */ /* 0x001fda0003f0f008 */
[----:B------:R-:W-:Y:S05]  /*08b0*/  @!P0 BRA `(.L_x_4934) ;  /* 0xfffffffc00f08947 */ /* 0x000fea000383ffff */
[----:B------:R-:W-:Y:S01]  /*08c0*/  LOP3.LUT R2, R0, 0xffffff80, RZ, 0xc0, !PT ;  /* 0xffffff8000027812 */ /* 0x000fe200078ec0ff */
[----:B------:R-:W0:Y:S01]  /*08d0*/  S2R R3, SR_CgaCtaId ;  /* 0x0000000000037919 */ /* 0x000e220000008800 */
[----:B------:R-:W-:Y:S01]  /*08e0*/  MOV R17, 0x400 ;  /* 0x0000040000117802 */ /* 0x000fe20000000f00 */
[----:B------:R-:W-:Y:S01]  /*08f0*/  ULDC UR4, c[0x0][0xd3c] ;  /* 0x00034f0000047ab9 */ /* 0x000fe20000000800 */
[----:B------:R-:W-:-:S13]  /*0900*/  ISETP.NE.AND P0, PT, R2, 0x80, PT ;  /* 0x000000800200780c */ /* 0x000fda0003f05270 */
[----:B------:R-:W-:Y:S06]  /*0910*/  @!P0 BAR.ARV 0x8, 0x100 ;  /* 0x0204000000008b1d */ /* 0x000fec0000002000 */
[----:B------:R-:W-:Y:S02]  /*0920*/  ISETP.GE.U32.AND P0, PT, R0, 0x100, PT ;  /* 0x000001000000780c */ /* 0x000fe40003f06070 */
[----:B0-----:R-:W-:-:S11]  /*0930*/  LEA R17, R3, R17, 0x18 ;  /* 0x0000001103117211 */ /* 0x001fd600078ec0ff */
[----:B------:R-:W-:Y:S08]  /*0940*/  @P0 BAR.ARV 0xf, 0x100 ;  /* 0x03c4000000000b1d */ /* 0x000ff00000002000 */
[----:B------:R-:W-:Y:S06]  /*0950*/  BAR.SYNC.DEFER_BLOCKING 0x5, 0x180 ;  /* 0x0146000000007b1d */ /* 0x000fec0000010000 */
[----:B------:R-:W0:Y:S02]  /*0960*/  LDS.128 R12, [R17+0x388d0] ;  /* 0x0388d000110c7984 */ /* 0x000e240000000c00 */
        /* <DEDUP_REMOVED lines=19> */
[C---:B------:R-:W-:Y:S01]  /*0aa0*/  IMAD.IADD R13, R0.reuse, 0x1, -R13 ;  /* 0x00000001000d7824 */ /* 0x040fe200078e0a0d */
[----:B------:R-:W-:Y:S01]  /*0ab0*/  SHF.R.S32.HI R5, RZ, 0x4, R4 ;  /* 0x00000004ff057819 */ /* 0x000fe20000011404 */
[----:B------:R-:W-:Y:S01]  /*0ac0*/  IMAD.IADD R3, R0, 0x1, -R3 ;  /* 0x0000000100037824 */ /* 0x000fe200078e0a03 */
[----:B------:R-:W-:Y:S02]  /*0ad0*/  LOP3.LUT R9, R2, 0xffffff80, RZ, 0xc0, !PT ;  /* 0xffffff8002097812 */ /* 0x000fe400078ec0ff */
[----:B------:R-:W-:-:S02]  /*0ae0*/  LOP3.LUT R11, R8, 0xfffffff8, RZ, 0xc0, !PT ;  /* 0xfffffff8080b7812 */ /* 0x000fc400078ec0ff */
[----:B------:R-:W-:Y:S01]  /*0af0*/  SHF.R.S32.HI R8, RZ, 0x1f, R3 ;  /* 0x0000001fff087819 */ /* 0x000fe20000011403 */
[----:B------:R-:W-:Y:S01]  /*0b00*/  IMAD.IADD R9, R0, 0x1, -R9 ;  /* 0x0000000100097824 */ /* 0x000fe200078e0a09 */
[----:B------:R-:W-:Y:S01]  /*0b10*/  LEA.HI R4, R4, R5, RZ, 0x1 ;  /* 0x0000000504047211 */ /* 0x000fe200078f08ff */
[----:B------:R-:W-:Y:S01]  /*0b20*/  IMAD.IADD R11, R0, 0x1, -R11 ;  /* 0x00000001000b7824 */ /* 0x000fe200078e0a0b */
[----:B------:R-:W-:Y:S02]  /*0b30*/  LEA.HI R7, R7, R6, RZ, 0x2 ;  /* 0x0000000607077211 */ /* 0x000fe400078f10ff */
[----:B------:R-:W-:Y:S01]  /*0b40*/  LEA.HI R10, R13, R13, RZ, 0x1 ;  /* 0x0000000d0d0a7211 */ /* 0x000fe200078f08ff */
[----:B------:R-:W-:Y:S01]  /*0b50*/  IMAD.SHL.U32 R18, R11, 0x8, RZ ;  /* 0x000000080b127824 */ /* 0x000fe200078e00ff */
[----:B------:R-:W-:Y:S02]  /*0b60*/  LEA.HI R8, R8, R3, RZ, 0x3 ;  /* 0x0000000308087211 */ /* 0x000fe400078f18ff */
[----:B------:R-:W-:Y:S01]  /*0b70*/  LOP3.LUT R4, R4, 0x1ffffffe, RZ, 0xc0, !PT ;  /* 0x1ffffffe04047812 */ /* 0x000fe200078ec0ff */
[C---:B------:R-:W-:Y:S01]  /*0b80*/  VIADD R200, R18.reuse, 0x40 ;  /* 0x0000004012c87836 */ /* 0x040fe20000000000 */
[----:B------:R-:W-:Y:S01]  /*0b90*/  SHF.R.S32.HI R20, RZ, 0x7, R2 ;  /* 0x00000007ff147819 */ /* 0x000fe20000011402 */
[----:B------:R-:W-:Y:S01]  /*0ba0*/  VIADD R199, R18, 0x80 ;  /* 0x0000008012c77836 */ /* 0x000fe20000000000 */
[----:B------:R-:W-:Y:S01]  /*0bb0*/  LOP3.LUT R7, R7, 0x3ffffc, RZ, 0xc0, !PT ;  /* 0x003ffffc07077812 */ /* 0x000fe200078ec0ff */
[----:B------:R-:W-:Y:S01]  /*0bc0*/  IMAD.IADD R4, R5, 0x1, -R4 ;  /* 0x0000000105047824 */ /* 0x000fe200078e0a04 */
[----:B------:R-:W-:Y:S01]  /*0bd0*/  SHF.R.S32.HI R0, RZ, 0x1f, R9 ;  /* 0x0000001fff007819 */ /* 0x000fe20000011409 */
[----:B------:R-:W-:Y:S01]  /*0be0*/  IMAD R12, R20, 0x100, R3 ;  /* 0x00000100140c7824 */ /* 0x000fe200078e0203 */
[----:B------:R-:W-:Y:S01]  /*0bf0*/  LOP3.LUT R16, R10, 0x1ffffffe, RZ, 0xc0, !PT ;  /* 0x1ffffffe0a107812 */ /* 0x000fe200078ec0ff */
[----:B------:R-:W-:Y:S01]  /*0c00*/  IMAD.IADD R7, R6, 0x1, -R7 ;  /* 0x0000000106077824 */ /* 0x000fe200078e0a07 */
[C---:B------:R-:W-:Y:S01]  /*0c10*/  LOP3.LUT R10, R8.reuse, 0xfffffff8, RZ, 0xc0, !PT ;  /* 0xfffffff8080a7812 */ /* 0x040fe200078ec0ff */
[----:B------:R-:W-:Y:S01]  /*0c20*/  IMAD.SHL.U32 R8, R8, 0x40, RZ ;  /* 0x0000004008087824 */ /* 0x000fe200078e00ff */
[-C--:B------:R-:W-:Y:S01]  /*0c30*/  LEA.HI R5, R0, R9.reuse, RZ, 0x2 ;  /* 0x0000000900057211 */ /* 0x080fe200078f10ff */
[----:B------:R-:W-:Y:S01]  /*0c40*/  IMAD R15, R7, 0x10, R12 ;  /* 0x00000010070f7824 */ /* 0x000fe200078e020c */
[----:B------:R-:W-:Y:S01]  /*0c50*/  LEA.HI R2, R2, R20, RZ, 0x1 ;  /* 0x0000001402027211 */ /* 0x000fe200078f08ff */
[----:B------:R-:W-:Y:S01]  /*0c60*/  IMAD.IADD R10, R3, 0x1, -R10 ;  /* 0x00000001030a7824 */ /* 0x000fe200078e0a0a */
[----:B------:R-:W-:Y:S01]  /*0c70*/  LEA.HI R3, R0, R9, RZ, 0x5 ;  /* 0x0000000900037211 */ /* 0x000fe200078f28ff */
[----:B------:R-:W-:Y:S01]  /*0c80*/  IMAD.SHL.U32 R4, R4, 0x8, RZ ;  /* 0x0000000804047824 */ /* 0x000fe200078e00ff */
[----:B------:R-:W-:Y:S01]  /*0c90*/  LOP3.LUT R12, R5, 0x7ffffffc, RZ, 0xc0, !PT ;  /* 0x7ffffffc050c7812 */ /* 0x000fe200078ec0ff */
[----:B------:R-:W-:Y:S01]  /*0ca0*/  IMAD.SHL.U32 R7, R10, 0x40, RZ ;  /* 0x000000400a077824 */ /* 0x000fe200078e00ff */
[--C-:B------:R-:W-:Y:S01]  /*0cb0*/  SHF.R.S32.HI R0, RZ, 0x2, R5.reuse ;  /* 0x00000002ff007819 */ /* 0x100fe20000011405 */
[----:B------:R-:W-:Y:S01]  /*0cc0*/  STL [R1+0xc], R20 ;  /* 0x00000c1401007387 */ /* 0x000fe20000100800 */
[----:B------:R-:W-:Y:S01]  /*0cd0*/  SHF.R.S32.HI R5, RZ, 0x1f, R5 ;  /* 0x0000001fff057819 */ /* 0x000fe20000011405 */
[----:B------:R-:W-:Y:S01]  /*0ce0*/  IMAD.IADD R12, R9, 0x1, -R12 ;  /* 0x00000001090c7824 */ /* 0x000fe200078e0a0c */
[----:B------:R-:W-:Y:S01]  /*0cf0*/  SHF.R.S32.HI R3, RZ, 0x5, R3 ;  /* 0x00000005ff037819 */ /* 0x000fe20000011403 */
[----:B------:R-:W-:Y:S01]  /*0d00*/  IMAD.IADD R16, R13, 0x1, -R16 ;  /* 0x000000010d107824 */ /* 0x000fe200078e0a10 */
[----:B------:R-:W-:Y:S01]  /*0d10*/  LEA.HI R5, R5, R0, RZ, 0x3 ;  /* 0x0000000005057211 */ /* 0x000fe200078f18ff */
[----:B------:R-:W-:Y:S01]  /*0d20*/  IMAD.SHL.U32 R192, R12, 0x2, RZ ;  /* 0x000000020cc07824 */ /* 0x000fe200078e00ff */
[----:B------:R-:W-:Y:S01]  /*0d30*/  LOP3.LUT R7, R7, 0x1c0, RZ, 0xc0, !PT ;  /* 0x000001c007077812 */ /* 0x000fe200078ec0ff */
[C---:B------:R-:W-:Y:S01]  /*0d40*/  VIADD R198, R18.reuse, 0xc0 ;  /* 0x000000c012c67836 */ /* 0x040fe20000000000 */
[----:B------:R-:W-:Y:S01]  /*0d50*/  LOP3.LUT R5, R5, 0xfffffff8, RZ, 0xc0, !PT ;  /* 0xfffffff805057812 */ /* 0x000fe200078ec0ff */
[----:B------:R-:W-:Y:S01]  /*0d60*/  VIADD R197, R18, 0x100 ;  /* 0x0000010012c57836 */ /* 0x000fe20000000000 */
[----:B------:R-:W-:Y:S01]  /*0d70*/  LOP3.LUT R9, R8, 0x7ffffe00, RZ, 0xc0, !PT ;  /* 0x7ffffe0008097812 */ /* 0x000fe200078ec0ff */
[--C-:B------:R-:W-:Y:S01]  /*0d80*/  IMAD.U32 R8, R15, 0x40, R4.reuse ;  /* 0x000000400f087824 */ /* 0x100fe200078e0004 */
[----:B------:R-:W-:Y:S01]  /*0d90*/  LOP3.LUT R4, R7, 0x8, R4, 0xf8, !PT ;  /* 0x0000000807047812 */ /* 0x000fe200078ef804 */
[----:B------:R-:W-:Y:S01]  /*0da0*/  IMAD.IADD R0, R0, 0x1, -R5 ;  /* 0x0000000100007824 */ /* 0x000fe200078e0a05 */
[----:B------:R-:W-:Y:S01]  /*0db0*/  SHF.R.U32.HI R7, RZ, 0x3, R7 ;  /* 0x00000003ff077819 */ /* 0x000fe20000011607 */
[----:B------:R-:W-:Y:S01]  /*0dc0*/  IMAD R9, R6, 0x400, R9 ;  /* 0x0000040006097824 */ /* 0x000fe200078e0209 */
[----:B------:R0:W-:Y:S01]  /*0dd0*/  STL [R1+0x2c], R8 ;  /* 0x00002c0801007387 */ /* 0x0001e20000100800 */
[----:B------:R-:W-:Y:S01]  /*0de0*/  IMAD R19, R3, 0x10, R0 ;  /* 0x0000001003137824 */ /* 0x000fe200078e0200 */
[----:B------:R-:W-:Y:S01]  /*0df0*/  LOP3.LUT R0, R2, 0xfffffe, RZ, 0xc0, !PT ;  /* 0x00fffffe02007812 */ /* 0x000fe200078ec0ff */
[----:B------:R-:W-:Y:S01]  /*0e00*/  VIADD R5, R18, 0x180 ;  /* 0x0000018012057836 */ /* 0x000fe20000000000 */
[----:B------:R-:W-:Y:S01]  /*0e10*/  LOP3.LUT R4, R4, R7, RZ, 0x3c, !PT ;  /* 0x0000000704047212 */ /* 0x000fe200078e3cff */
[----:B------:R-:W-:Y:S01]  /*0e20*/  IMAD.MOV.U32 R6, RZ, RZ, R14 ;  /* 0x000000ffff067224 */ /* 0x000fe200078e000e */
[----:B------:R-:W-:Y:S01]  /*0e30*/  R2P PR, R10, 0x6 ;  /* 0x000000060a007804 */ /* 0x000fe20000000000 */
[----:B------:R-:W-:-:S02]  /*0e40*/  IMAD.IADD R0, R20, 0x1, -R0 ;  /* 0x0000000114007824 */ /* 0x000fc400078e0a00 */
[----:B------:R-:W-:Y:S02]  /*0e50*/  IMAD.IADD R4, R9, 0x1, R4 ;  /* 0x0000000109047824 */ /* 0x000fe400078e0204 */
[----:B------:R-:W-:Y:S01]  /*0e60*/  IMAD.SHL.U32 R3, R0, 0x100, RZ ;  /* 0x0000010000037824 */ /* 0x000fe200078e00ff */
[----:B------:R-:W-:Y:S01]  /*0e70*/  SEL R190, R190, 0xffffffc0, !P2 ;  /* 0xffffffc0bebe7807 */ /* 0x000fe20005000000 */
[----:B------:R-:W-:Y:S02]  /*0e80*/  VIADD R0, R18, 0x1c0 ;  /* 0x000001c012007836 */ /* 0x000fe40000000000 */
[----:B------:R-:W-:Y:S01]  /*0e90*/  IMAD.IADD R23, R192, 0x1, R3 ;  /* 0x00000001c0177824 */ /* 0x000fe200078e0203 */
[----:B------:R1:W-:Y:S01]  /*0ea0*/  STL [R1+0x28], R3 ;  /* 0x0000280301007387 */ /* 0x0003e20000100800 */
[----:B------:R-:W-:Y:S02]  /*0eb0*/  IMAD R188, R4, 0x2, R17 ;  /* 0x0000000204bc7824 */ /* 0x000fe400078e0211 */
[C---:B------:R-:W-:Y:S01]  /*0ec0*/  VIADD R7, R23.reuse, 0x8 ;  /* 0x0000000817077836 */ /* 0x040fe20000000000 */
[----:B------:R-:W-:Y:S01]  /*0ed0*/  SHF.R.S32.HI R0, RZ, 0x1f, R23 ;  /* 0x0000001fff007819 */ /* 0x000fe20000011417 */
[----:B------:R-:W-:-:S02]  /*0ee0*/  VIADD R5, R23, 0x10 ;  /* 0x0000001017057836 */ /* 0x000fc40000000000 */
[C---:B------:R-:W-:Y:S01]  /*0ef0*/  VIADD R0, R23.reuse, 0x20 ;  /* 0x0000002017007836 */ /* 0x040fe20000000000 */
[----:B0-----:R-:W-:Y:S01]  /*0f00*/  SHF.R.S32.HI R8, RZ, 0x1f, R7 ;  /* 0x0000001fff087819 */ /* 0x001fe20000011407 */
[C---:B------:R-:W-:Y:S01]  /*0f10*/  VIADD R229, R23.reuse, 0x28 ;  /* 0x0000002817e57836 */ /* 0x040fe20000000000 */
[----:B-1----:R-:W-:Y:S01]  /*0f20*/  SHF.R.S32.HI R3, RZ, 0x1f, R200 ;  /* 0x0000001fff037819 */ /* 0x002fe200000114c8 */
        /* <DEDUP_REMOVED lines=61> */
[----:B------:R-:W-:-:S02]  /*1300*/  IMAD.MOV.U32 R2, RZ, RZ, RZ ;  /* 0x000000ffff027224 */ /* 0x000fc400078e00ff */
[----:B------:R-:W-:Y:S02]  /*1310*/  VIADD R196, R18, 0x140 ;  /* 0x0000014012c47836 */ /* 0x000fe40000000000 */
[----:B------:R-:W-:Y:S02]  /*1320*/  IMAD R193, R16, 0x8, R19 ;  /* 0x0000000810c17824 */ /* 0x000fe400078e0213 */
[----:B------:R-:W-:-:S07]  /*1330*/  IMAD.IADD R190, R190, 0x1, R189 ;  /* 0x00000001bebe7824 */ /* 0x000fce00078e02bd */
.L_x_4998:
[----:B------:R-:W-:Y:S01]  /*1340*/  ULDC.64 UR6, c[0x0][0xd88] ;  /* 0x0003620000067ab9 */ /* 0x000fe20000000a00 */
[----:B------:R-:W-:Y:S01]  /*1350*/  ULDC.64 UR8, c[0x0][0xb10] ;  /* 0x0002c40000087ab9 */ /* 0x000fe20000000a00 */
[----:B------:R-:W-:Y:S01]  /*1360*/  UIMAD.WIDE UR6, UR5, 0x4, UR6 ;  /* 0x00000004050678a5 */ /* 0x000fe2000f8e0206 */
[----:B012---:R-:W0:Y:S05]  /*1370*/  LDC.64 R10, c[0x0][0x418] ;  /* 0x00010600ff0a7b82 */ /* 0x007e2a0000000a00 */
[----:B------:R-:W-:Y:S02]  /*1380*/  IMAD.U32 R194, RZ, RZ, UR6 ;  /* 0x00000006ffc27e24 */ /* 0x000fe4000f8e00ff */
[----:B------:R-:W-:Y:S01]  /*1390*/  IMAD.U32 R195, RZ, RZ, UR7 ;  /* 0x00000007ffc37e24 */ /* 0x000fe2000f8e00ff */
[----:B------:R-:W-:Y:S01]  /*13a0*/  ULDC.64 UR6, c[0x0][0xb20] ;  /* 0x0002c80000067ab9 */ /* 0x000fe20000000a00 */
[----:B------:R-:W1:Y:S03]  /*13b0*/  LDC R3, c[0x0][0x424] ;  /* 0x00010900ff037b82 */ /* 0x000e660000000800 */
[----:B------:R-:W2:Y:S01]  /*13c0*/  LDG.E R194, desc[UR42][R194.64] ;  /* 0x0000002ac2c27981 */ /* 0x000ea2000c1e1900 */
[----:B------:R-:W-:Y:S01]  /*13d0*/  ISETP.NE.U32.AND P1, PT, RZ, UR6, PT ;  /* 0x00000006ff007c0c */ /* 0x000fe2000bf25070 */
[----:B------:R-:W-:Y:S01]  /*13e0*/  IMAD.MOV.U32 R8, RZ, RZ, RZ ;  /* 0x000000ffff087224 */ /* 0x000fe200078e00ff */
[----:B------:R-:W-:-:S02]  /*13f0*/  ISETP.NE.U32.AND P0, PT, RZ, UR8, PT ;  /* 0x00000008ff007c0c */ /* 0x000fc4000bf05070 */
[----:B------:R-:W-:Y:S01]  /*1400*/  ISETP.NE.AND.EX P1, PT, RZ, UR7, PT, P1 ;  /* 0x00000007ff007c0c */ /* 0x000fe2000bf25310 */
[----:B---3-5:R-:W3:Y:S01]  /*1410*/  LDC R12, c[0x0][0x2f0] ;  /* 0x0000bc00ff0c7b82 */ /* 0x028ee20000000800 */
[----:B------:R-:W-:Y:S02]  /*1420*/  ISETP.NE.AND.EX P0, PT, RZ, UR9, PT, P0 ;  /* 0x00000009ff007c0c */ /* 0x000fe4000bf05300 */
[----:B--2---:R-:W-:-:S09]  /*1430*/  SHF.R.S32.HI R202, RZ, 0x1f, R194 ;  /* 0x0000001fffca7819 */ /* 0x004fd200000114c2 */
[----:B----4-:R-:W-:-:S04]  /*1440*/  @P1 LEA R4, P2, R194, UR6, 0x2 ;  /* 0x00000006c2041c11 */ /* 0x010fc8000f8410ff */
[C---:B------:R-:W-:Y:S02]  /*1450*/  @P1 LEA.HI.X R5, R194.reuse, UR7, R202, 0x2, P2 ;  /* 0x00000007c2051c11 */ /* 0x040fe400090f14ca */
[----:B------:R-:W-:-:S03]  /*1460*/  @P0 LEA R184, P2, R194, UR8, 0x2 ;  /* 0x00000008c2b80c11 */ /* 0x000fc6000f8410ff */
[----:B------:R2:W5:Y:S01]  /*1470*/  @P1 LDG.E R8, desc[UR42][R4.64] ;  /* 0x0000002a04081981 */ /* 0x000562000c1e1900 */
[----:B------:R-:W-:Y:S01]  /*1480*/  @P0 LEA.HI.X R185, R194, UR9, R202, 0x2, P2 ;  /* 0x00000009c2b90c11 */ /* 0x000fe200090f14ca */
[----:B------:R-:W-:-:S04]  /*1490*/  ULDC.64 UR8, c[0x0][0xb18] ;  /* 0x0002c60000087ab9 */ /* 0x000fc80000000a00 */
[----:B------:R2:W5:Y:S01]  /*14a0*/  @P0 LDG.E R184, desc[UR42][R184.64] ;  /* 0x0000002ab8b80981 */ /* 0x000562000c1e1900 */
[----:B0-----:R-:W-:Y:S02]  /*14b0*/  ISETP.NE.U32.AND P1, PT, R10, RZ, PT ;  /* 0x000000ff0a00720c */ /* 0x001fe40003f25070 */
[----:B------:R-:W-:Y:S02]  /*14c0*/  ISETP.NE.U32.AND P2, PT, RZ, UR8, PT ;  /* 0x00000008ff007c0c */ /* 0x000fe4000bf45070 */
[C---:B------:R-:W-:Y:S02]  /*14d0*/  LOP3.LUT R0, R6.reuse, 0xff000000, RZ, 0xc0, !PT ;  /* 0xff00000006007812 */ /* 0x040fe400078ec0ff */
[----:B------:R-:W-:Y:S02]  /*14e0*/  ISETP.NE.AND.EX P1, PT, R11, RZ, PT, P1 ;  /* 0x000000ff0b00720c */ /* 0x000fe40003f25310 */
[----:B------:R-:W-:Y:S02]  /*14f0*/  ISETP.NE.AND.EX P2, PT, RZ, UR9, PT, P2 ;  /* 0x00000009ff007c0c */ /* 0x000fe4000bf45320 */
[----:B------:R-:W-:-:S02]  /*1500*/  LOP3.LUT R195, R6, 0xffff, RZ, 0xc0, !PT ;  /* 0x0000ffff06c37812 */ /* 0x000fc400078ec0ff */
[----:B------:R-:W-:Y:S02]  /*1510*/  LOP3.LUT R201, R6, 0xff0000, RZ, 0xc0, !PT ;  /* 0x00ff000006c97812 */ /* 0x000fe400078ec0ff */
[----:B------:R-:W-:Y:S02]  /*1520*/  SHF.R.U32.HI R0, RZ, 0x8, R0 ;  /* 0x00000008ff007819 */ /* 0x000fe40000011600 */
[----:B-1----:R-:W-:Y:S01]  /*1530*/  SEL R3, R3, 0x1, P1 ;  /* 0x0000000103037807 */ /* 0x002fe20000800000 */
[----:B--23--:R-:W-:Y:S06]  /*1540*/  @P0 BRA `(.L_x_4935) ;  /* 0x0000000000280947 */ /* 0x00cfec0003800000 */
        /* <DEDUP_REMOVED lines=10> */
.L_x_4935:
[----:B------:R-:W-:Y:S01]  /*15f0*/  LEA.HI R201, R201, R0, RZ, 0x10 ;  /* 0x00000000c9c97211 */ /* 0x000fe200078f80ff */
[----:B------:R-:W-:Y:S01]  /*1600*/  IMAD R185, R3, R12, RZ ;  /* 0x0000000c03b97224 */ /* 0x000fe200078e02ff */
[----:B------:R-:W-:Y:S06]  /*1610*/  @!P2 BRA `(.L_x_4936) ;  /* 0x000000000010a947 */ /* 0x000fec0003800000 */
[----:B------:R-:W-:-:S04]  /*1620*/  LEA R4, P0, R194, UR8, 0x2 ;  /* 0x00000008c2047c11 */ /* 0x000fc8000f8010ff */
[----:B------:R-:W-:-:S05]  /*1630*/  LEA.HI.X R5, R194, UR9, R202, 0x2, P0 ;  /* 0x00000009c2057c11 */ /* 0x000fca00080f14ca */
[----:B------:R1:W5:Y:S01]  /*1640*/  LDG.E R185, desc[UR42][R4.64] ;  /* 0x0000002a04b97981 */ /* 0x000362000c1e1900 */
[----:B------:R-:W-:Y:S05]  /*1650*/  BRA `(.L_x_4937) ;  /* 0x0000000000247947 */ /* 0x000fea0003800000 */
.L_x_4936:
        /* <DEDUP_REMOVED lines=9> */
.L_x_4937:
[----:B------:R-:W-:Y:S01]  /*16f0*/  UISETP.NE.AND UP0, UPT, UR41, 0x1, UPT ;  /* 0x000000012900788c */ /* 0x000fe2000bf05270 */
[----:B-----5:R-:W-:Y:S01]  /*1700*/  IMAD.IADD R185, R185, 0x1, -R8 ;  /* 0x00000001b9b97824 */ /* 0x020fe200078e0a08 */
[----:B------:R-:W-:-:S03]  /*1710*/  USHF.L.U32 UR39, UR4, 0x6, URZ ;  /* 0x0000000604277899 */ /* 0x000fc6000800063f */
[----:B------:R-:W-:Y:S01]  /*1720*/  VIADD R0, R185, 0x3f ;  /* 0x0000003fb9007836 */ /* 0x000fe20000000000 */
[----:B------:R-:W-:-:S04]  /*1730*/  PLOP3.LUT P0, PT, PT, PT, UP0, 0x80, 0x0 ;  /* 0x000000000000781c */ /* 0x000fc80003f0f008 */
[----:B------:R-:W-:-:S04]  /*1740*/  SHF.R.S32.HI R3, RZ, 0x1f, R0 ;  /* 0x0000001fff037819 */ /* 0x000fc80000011400 */
[----:B------:R-:W-:-:S04]  /*1750*/  LEA.HI R3, R3, R0, RZ, 0x6 ;  /* 0x0000000003037211 */ /* 0x000fc800078f30ff */
[----:B------:R-:W-:Y:S01]  /*1760*/  SHF.R.S32.HI R6, RZ, 0x6, R3 ;  /* 0x00000006ff067819 */ /* 0x000fe20000011403 */
[----:B------:R-:W-:Y:S06]  /*1770*/  @!P0 BRA `(.L_x_4938) ;  /* 0x0000001c00fc8947 */ /* 0x000fec0003800000 */
[----:B------:R-:W2:Y:S01]  /*1780*/  LDC R0, c[0x0][0x448] ;  /* 0x00011200ff007b82 */ /* 0x000ea20000000800 */
[----:B------:R-:W-:Y:S01]  /*1790*/  UIADD3 UR4, UR39, 0x3f, URZ ;  /* 0x0000003f27047890 */ /* 0x000fe2000fffe03f */
[----:B0-----:R-:W-:Y:S02]  /*17a0*/  IADD3 R185, R185, 0x40, -R184 ;  /* 0x00000040b9b97810 */ /* 0x001fe40007ffe8b8 */
[----:B------:R-:W-:Y:S02]  /*17b0*/  LOP3.LUT R8, R201, 0xff, RZ, 0xc0, !PT ;  /* 0x000000ffc9087812 */ /* 0x000fe400078ec0ff */
[----:B--2---:R-:W-:Y:S01]  /*17c0*/  ISETP.NE.AND P0, PT, R0, 0x1, PT ;  /* 0x000000010000780c */ /* 0x004fe20003f05270 */
[----:B------:R-:W-:-:S12]  /*17d0*/  IMAD.U32 R0, RZ, RZ, UR4 ;  /* 0x00000004ff007e24 */ /* 0x000fd8000f8e00ff */
[----:B------:R-:W0:Y:S08]  /*17e0*/  @P0 LDC R3, c[0x0][0x44c] ;  /* 0x00011300ff030b82 */ /* 0x000e300000000800 */
[----:B-1----:R-:W1:Y:S01]  /*17f0*/  @P0 LDC R4, c[0x0][0x450] ;  /* 0x00011400ff040b82 */ /* 0x002e620000000800 */
[----:B0-----:R-:W-:-:S05]  /*1800*/  @P0 IMAD.HI.U32 R3, R3, UR4, RZ ;  /* 0x0000000403030c27 */ /* 0x001fca000f8e00ff */
        /* <DEDUP_REMOVED lines=9> */
[----:B------:R-:W-:-:S04]  /*18a0*/  SHF.R.U32.HI R0, RZ, 0x10, R201 ;  /* 0x00000010ff007819 */ /* 0x000fc800000116c9 */
[----:B------:R-:W-:-:S13]  /*18b0*/  ISETP.NE.AND P0, PT, R0, RZ, PT ;  /* 0x000000ff0000720c */ /* 0x000fda0003f05270 */
[----:B------:R-:W0:Y:S02]  /*18c0*/  @!P0 LDC R0, c[0x0][0xae8] ;  /* 0x0002ba00ff008b82 */ /* 0x000e240000000800 */
[-C--:B0-----:R-:W-:Y:S02]  /*18d0*/  IABS R7, R0.reuse ;  /* 0x0000000000077213 */ /* 0x081fe40000000000 */
        /* <DEDUP_REMOVED lines=26> */
.L_x_4939:
[-C--:B------:R-:W-:Y:S01]  /*1a80*/  IMAD R0, R8, R3.reuse, RZ ;  /* 0x0000000308007224 */ /* 0x080fe200078e02ff */
[----:B------:R-:W-:Y:S01]  /*1a90*/  PLOP3.LUT P0, PT, PT, PT, PT, 0x80, 0x0 ;  /* 0x000000000000781c */ /* 0x000fe20003f0f070 */
[----:B------:R-:W-:Y:S01]  /*1aa0*/  IMAD.MOV.U32 R20, RZ, RZ, RZ ;  /* 0x000000ffff147224 */ /* 0x000fe200078e00ff */
[----:B------:R-:W-:Y:S02]  /*1ab0*/  CS2R R150, SRZ ;  /* 0x0000000000967805 */ /* 0x000fe4000001ff00 */
[----:B------:R-:W-:Y:S02]  /*1ac0*/  CS2R R148, SRZ ;  /* 0x0000000000947805 */ /* 0x000fe4000001ff00 */
[----:B------:R-:W-:Y:S01]  /*1ad0*/  VIADDMNMX R11, R0, R3, R11, PT ;  /* 0x00000003000b7246 */ /* 0x000fe2000380010b */
[----:B------:R-:W-:Y:S01]  /*1ae0*/  IMAD.MOV.U32 R3, RZ, RZ, RZ ;  /* 0x000000ffff037224 */ /* 0x000fe200078e00ff */
[----:B------:R-:W-:Y:S02]  /*1af0*/  CS2R R146, SRZ ;  /* 0x0000000000927805 */ /* 0x000fe4000001ff00 */
[----:B------:R-:W-:-:S02]  /*1b00*/  CS2R R144, SRZ ;  /* 0x0000000000907805 */ /* 0x000fc4000001ff00 */
[----:B------:R-:W-:Y:S02]  /*1b10*/  R2UR UR20, R11 ;  /* 0x000000000b1472ca */ /* 0x000fe400000e0000 */
        /* <DEDUP_REMOVED lines=72> */
[----:B------:R-:W-:Y:S01]  /*1fa0*/  UMOV UR7, 0x40000040 ;  /* 0x4000004000077882 */ /* 0x000fe20000000000 */
[----:B------:R-:W-:Y:S01]  /*1fb0*/  WARPGROUP.ARRIVE ;  /* 0x00000000000079c5 */ /* 0x000fe20000000000 */
        /* <DEDUP_REMOVED lines=12> */
[C---:B------:R-:W-:Y:S01]  /*2080*/  R2UR UR16, R5.reuse ;  /* 0x00000000051072ca */ /* 0x040fe200000e0000 */
[----:B------:R-:W-:Y:S01]  /*2090*/  VIADD R6, R5, 0x2 ;  /* 0x0000000205067836 */ /* 0x000fe20000000000 */
[----:B------:R-:W-:-:S04]  /*20a0*/  LOP3.LUT R3, R3, 0x2000000, RZ, 0xfc, !PT ;  /* 0x0200000003037812 */ /* 0x000fc800078efcff */
[----:B------:R-:W-:Y:S01]  /*20b0*/  R2UR UR12, R6 ;  /* 0x00000000060c72ca */ /* 0x000fe200000e0000 */
[----:B------:R-:W-:-:S04]  /*20c0*/  IMAD R4, R2, 0x1000, R3 ;  /* 0x0000100002047824 */ /* 0x000fc800078e0203 */
[C---:B------:R-:W-:Y:S01]  /*20d0*/  VIADD R6, R4.reuse, 0x80 ;  /* 0x0000008004067836 */ /* 0x040fe20000000000 */
[----:B------:R-:W-:-:S04]  /*20e0*/  R2UR UR18, R4 ;  /* 0x00000000041272ca */ /* 0x000fc800000e0000 */
[----:B------:R-:W-:Y:S01]  /*20f0*/  R2UR UR14, R6 ;  /* 0x00000000060e72ca */ /* 0x000fe200000e0000 */
[C---:B------:R-:W-:Y:S02]  /*2100*/  VIADD R6, R5.reuse, 0x4 ;  /* 0x0000000405067836 */ /* 0x040fe40000000000 */
[----:B------:R-:W-:-:S03]  /*2110*/  VIADD R5, R5, 0x6 ;  /* 0x0000000605057836 */ /* 0x000fc60000000000 */
[----:B------:R-:W-:Y:S01]  /*2120*/  R2UR UR8, R6 ;  /* 0x00000000060872ca */ /* 0x000fe200000e0000 */
[C---:B------:R-:W-:Y:S01]  /*2130*/  VIADD R6, R4.reuse, 0x100 ;  /* 0x0000010004067836 */ /* 0x040fe20000000000 */
[----:B------:R-:W-:Y:S01]  /*2140*/  R2UR UR4, R5 ;  /* 0x00000000050472ca */ /* 0x000fe200000e0000 */
[----:B------:R-:W-:Y:S01]  /*2150*/  HGMMA.64x256x16.F32.BF16 R24, gdesc[UR16].tnspB, RZ, !UPT, gsb0 ;  /* 0x43e00000101879f0 */ /* 0x000fe2000c0018ff */
[----:B------:R-:W-:Y:S02]  /*2160*/  VIADD R4, R4, 0x180 ;  /* 0x0000018004047836 */ /* 0x000fe40000000000 */
[----:B------:R-:W-:-:S03]  /*2170*/  R2UR UR10, R6 ;  /* 0x00000000060a72ca */ /* 0x000fc600000e0000 */
[----:B------:R-:W-:Y:S01]  /*2180*/  R2UR UR6, R4 ;  /* 0x00000000040672ca */ /* 0x000fe200000e0000 */
[----:B------:R-:W-:-:S05]  /*2190*/  IMAD.MOV.U32 R4, RZ, RZ, 0x1 ;  /* 0x00000001ff047424 */ /* 0x000fca00078e00ff */
[----:B------:R-:W-:-:S04]  /*21a0*/  SEL R4, R4, 0x2, !P0 ;  /* 0x0000000204047807 */ /* 0x000fc80004000000 */
[----:B------:R-:W-:-:S04]  /*21b0*/  LOP3.LUT R4, R4, 0x1, RZ, 0xfc, !PT ;  /* 0x0000000104047812 */ /* 0x000fc800078efcff */
[----:B------:R-:W-:Y:S01]  /*21c0*/  ISETP.NE.AND P1, PT, R4, 0x3, PT ;  /* 0x000000030400780c */ /* 0x000fe20003f25270 */
        /* <DEDUP_REMOVED lines=15> */
.L_x_4941:
[----:B------:R-:W0:Y:S01]  /*22c0*/  S2R R5, SR_CgaCtaId ;  /* 0x0000000000057919 */ /* 0x000e220000008800 */
[----:B------:R-:W-:Y:S01]  /*22d0*/  UIADD3 UR6, UR20, -0x2, URZ ;  /* 0xfffffffe14067890 */ /* 0x000fe2000fffe03f */
[----:B------:R-:W-:-:S04]  /*22e0*/  IMAD R4, R2, 0x8, R17 ;  /* 0x0000000802047824 */ /* 0x000fc800078e0211 */
[----:B------:R-:W-:Y:S01]  /*22f0*/  VIADD R4, R4, 0x38860 ;  /* 0x0003886004047836 */ /* 0x000fe20000000000 */
[----:B------:R-:W-:-:S04]  /*2300*/  ISETP.LE.AND P0, PT, R0, UR6, PT ;  /* 0x0000000600007c0c */ /* 0x000fc8000bf03270 */
[----:B0-----:R-:W-:-:S04]  /*2310*/  PRMT R4, R5, 0x654, R4 ;  /* 0x0000065405047816 */ /* 0x001fc80000000004 */
[----:B------:R0:W-:Y:S05]  /*2320*/  SYNCS.ARRIVE.TRANS64.RED.A1T0 RZ, [R4+URZ], RZ ;  /* 0x000000ff04ff79a7 */ /* 0x0001ea000810043f */
[----:B------:R-:W-:Y:S05]  /*2330*/  @!P0 BRA `(.L_x_4942) ;  /* 0x0000000800cc8947 */ /* 0x000fea0003800000 */
[----:B------:R-:W-:-:S05]  /*2340*/  UMOV UR20, UR6 ;  /* 0x0000000600147c82 */ /* 0x000fca0008000000 */
.L_x_4944:
        /* <DEDUP_REMOVED lines=9> */
[----:B------:R-:W-:Y:S01]  /*23e0*/  SEL R2, R2, RZ, P0 ;  /* 0x000000ff02027207 */ /* 0x000fe20000000000 */
        /* <DEDUP_REMOVED lines=139> */
[----:B------:R-:W-:Y:S02]  /*2ca0*/  R2UR UR6, R4 ;  /* 0x00000000040672ca */ /* 0x000fe400000e0000 */
[----:B------:R-:W-:Y:S01]  /*2cb0*/  SEL R4, RZ, 0x1, P0 ;  /* 0x00000001ff047807 */ /* 0x000fe20000000000 */
[----:B------:R-:W-:-:S02]  /*2cc0*/  WARPGROUP.DEPBAR.LE gsb0, 0x0 ;  /* 0x00008000000079c5 */ /* 0x000fc40000010000 */
[----:B------:R-:W-:-:S15]  /*2cd0*/  WARPGROUP.ARRIVE ;  /* 0x00000000000079c5 */ /* 0x000fde0000000000 */
[----:B------:R-:W-:-:S05]  /*2ce0*/  NOP ;  /* 0x0000000000007918 */ /* 0x000fca0000000000 */
        /* <DEDUP_REMOVED lines=9> */
[----:B------:R-:W-:Y:S01]  /*2d80*/  R2UR UR7, R4 ;  /* 0x00000000040772ca */ /* 0x000fe200000e0000 */
[----:B------:R-:W-:Y:S01]  /*2d90*/  UMOV UR6, UR20 ;  /* 0x0000001400067c82 */ /* 0x000fe20008000000 */
[----:B------:R-:W-:Y:S01]  /*2da0*/  UIADD3 UR20, UR20, -0x1, URZ ;  /* 0xffffffff14147890 */ /* 0x000fe2000fffe03f */
[----:B------:R-:W-:-:S10]  /*2db0*/  ISETP.LT.AND P0, PT, R0, UR6, PT ;  /* 0x0000000600007c0c */ /* 0x000fd4000bf01270 */
[----:B------:R-:W-:Y:S01]  /*2dc0*/  ULOP3.LUT UR37, UR37, UR7, URZ, 0x3c, !UPT ;  /* 0x0000000725257292 */ /* 0x000fe2000f8e3c3f */
[----:B------:R-:W-:Y:S02]  /*2dd0*/  WARPGROUP.DEPBAR.LE gsb0, 0x0 ;  /* 0x00008000000079c5 */ /* 0x000fe40000010000 */
[----:B------:R-:W-:Y:S06]  /*2de0*/  BAR.ARV 0xf, 0x100 ;  /* 0x03c4000000007b1d */ /* 0x000fec0000002000 */
[----:B------:R-:W-:Y:S05]  /*2df0*/  @!P1 BRA `(.L_x_4943) ;  /* 0x0000000000049947 */ /* 0x000fea0003800000 */
[----:B------:R-:W-:Y:S01]  /*2e00*/  BPT.TRAP 0x1 ;  /* 0x000000040000795c */ /* 0x000fe20000300000 */
.L_x_4943:
[----:B------:R-:W0:Y:S01]  /*2e10*/  S2R R5, SR_CgaCtaId ;  /* 0x0000000000057919 */ /* 0x000e220000008800 */
[----:B------:R-:W-:-:S04]  /*2e20*/  IMAD R4, R2, 0x8, R17 ;  /* 0x0000000802047824 */ /* 0x000fc800078e0211 */
[----:B------:R-:W-:-:S05]  /*2e30*/  VIADD R4, R4, 0x38860 ;  /* 0x0003886004047836 */ /* 0x000fca0000000000 */
[----:B0-----:R-:W-:-:S04]  /*2e40*/  PRMT R4, R5, 0x654, R4 ;  /* 0x0000065405047816 */ /* 0x001fc80000000004 */
[----:B------:R1:W-:Y:S01]  /*2e50*/  SYNCS.ARRIVE.TRANS64.RED.A1T0 RZ, [R4+URZ], RZ ;  /* 0x000000ff04ff79a7 */ /* 0x0003e2000810043f */
[----:B------:R-:W-:Y:S05]  /*2e60*/  @P0 BRA `(.L_x_4944) ;  /* 0xfffffff400380947 */ /* 0x000fea000383ffff */
.L_x_4942:
[----:B------:R-:W-:Y:S01]  /*2e70*/  BAR.SYNC.DEFER_BLOCKING 0xe, 0x100 ;  /* 0x0384000000007b1d */ /* 0x000fe20000010000 */
[C---:B------:R-:W-:Y:S01]  /*2e80*/  IMAD R0, R2.reuse, 0x40, R19 ;  /* 0x0000004002007824 */ /* 0x040fe200078e0213 */
[----:B------:R-:W-:Y:S01]  /*2e90*/  PLOP3.LUT P0, PT, PT, PT, PT, 0x8, 0x0 ;  /* 0x000000000000781c */ /* 0x000fe20003f0e170 */
[----:B------:R-:W-:Y:S02]  /*2ea0*/  VIADD R2, R2, 0x1 ;  /* 0x0000000102027836 */ /* 0x000fe40000000000 */
[----:B------:R-:W-:Y:S02]  /*2eb0*/  IMAD R17, R0, 0x4, R17 ;  /* 0x0000000400117824 */ /* 0x000fe400078e0211 */
[----:B------:R-:W-:Y:S01]  /*2ec0*/  IMAD.MOV.U32 R20, RZ, RZ, RZ ;  /* 0x000000ffff147224 */ /* 0x000fe200078e00ff */
        /* <DEDUP_REMOVED lines=72> */
[----:B------:R-:W-:Y:S01]  /*3350*/  R2UR UR4, R3 ;  /* 0x00000000030472ca */ /* 0x000fe200000e0000 */
        /* <DEDUP_REMOVED lines=62> */
[----:B------:R-:W-:Y:S01]  /*3740*/  ULOP3.LUT UR37, UR37, UR4, URZ, 0x3c, !UPT ;  /* 0x0000000425257292 */ /* 0x000fe2000f8e3c3f */
[----:B------:R-:W-:Y:S06]  /*3750*/  BAR.ARV 0xf, 0x100 ;  /* 0x03c4000000007b1d */ /* 0x000fec0000002000 */
[----:B------:R-:W-:Y:S05]  /*3760*/  BRA `(.L_x_4940) ;  /* 0x000000a000987947 */ /* 0x000fea0003800000 */
.L_x_4938:
[----:B------:R-:W2:Y:S01]  /*3770*/  LDC R186, c[0x0][0x448] ;  /* 0x00011200ffba7b82 */ /* 0x000ea20000000800 */
[----:B------:R-:W-:Y:S01]  /*3780*/  UIADD3 UR4, UR39, 0x3f, URZ ;  /* 0x0000003f27047890 */ /* 0x000fe2000fffe03f */
[----:B01----:R-:W-:Y:S02]  /*3790*/  IADD3 R5, R185, 0x40, -R184 ;  /* 0x00000040b9057810 */ /* 0x003fe40007ffe8b8 */
[----:B------:R-:W-:Y:S02]  /*37a0*/  LOP3.LUT R16, R16, 0xffffffef, RZ, 0xc0, !PT ;  /* 0xffffffef10107812 */ /* 0x000fe400078ec0ff */
[----:B--2---:R-:W-:-:S13]  /*37b0*/  ISETP.NE.AND P0, PT, R186, 0x1, PT ;  /* 0x00000001ba00780c */ /* 0x004fda0003f05270 */
[----:B------:R-:W0:Y:S01]  /*37c0*/  @P0 LDC R0, c[0x0][0x44c] ;  /* 0x00011300ff000b82 */ /* 0x000e220000000800 */
[----:B------:R-:W-:-:S07]  /*37d0*/  @P0 LOP3.LUT R16, R16, 0x10, RZ, 0xfc, !PT ;  /* 0x0000001010100812 */ /* 0x000fce00078efcff */
[----:B------:R-:W1:Y:S01]  /*37e0*/  @P0 LDC R4, c[0x0][0x450] ;  /* 0x00011400ff040b82 */ /* 0x000e620000000800 */
[----:B0-----:R-:W-:-:S04]  /*37f0*/  @P0 IMAD.HI.U32 R3, R0, UR4, RZ ;  /* 0x0000000400030c27 */ /* 0x001fc8000f8e00ff */
[----:B------:R-:W-:Y:S01]  /*3800*/  IMAD.U32 R0, RZ, RZ, UR4 ;  /* 0x00000004ff007e24 */ /* 0x000fe2000f8e00ff */
[----:B------:R-:W-:Y:S01]  /*3810*/  UMOV UR4, URZ ;  /* 0x0000003f00047c82 */ /* 0x000fe20008000000 */
[----:B-1----:R-:W-:-:S05]  /*3820*/  @P0 SHF.R.U32.HI R0, RZ, R4, R3 ;  /* 0x00000004ff000219 */ /* 0x002fca0000011603 */
[----:B------:R-:W-:-:S05]  /*3830*/  IMAD.IADD R0, R5, 0x1, R0 ;  /* 0x0000000105007824 */ /* 0x000fca00078e0200 */
[----:B------:R-:W-:-:S04]  /*3840*/  SHF.R.S32.HI R3, RZ, 0x1f, R0 ;  /* 0x0000001fff037819 */ /* 0x000fc80000011400 */
[----:B------:R-:W-:Y:S02]  /*3850*/  LEA.HI R3, R3, R0, RZ, 0x6 ;  /* 0x0000000003037211 */ /* 0x000fe400078f30ff */
[----:B------:R-:W-:Y:S02]  /*3860*/  LOP3.LUT R0, R201, 0xff, RZ, 0xc0, !PT ;  /* 0x000000ffc9007812 */ /* 0x000fe400078ec0ff */
[----:B------:R-:W-:Y:S02]  /*3870*/  SHF.R.S32.HI R3, RZ, 0x6, R3 ;  /* 0x00000006ff037819 */ /* 0x000fe40000011403 */
[----:B------:R-:W-:Y:S02]  /*3880*/  R2UR UR38, R0 ;  /* 0x00000000002672ca */ /* 0x000fe400000e0000 */
[----:B------:R-:W-:-:S04]  /*3890*/  VIMNMX R6, R6, R3, PT ;  /* 0x0000000306067248 */ /* 0x000fc80003fe0100 */
[----:B------:R-:W-:-:S13]  /*38a0*/  ISETP.GE.AND P0, PT, R6, 0x1, PT ;  /* 0x000000010600780c */ /* 0x000fda0003f06270 */
[----:B------:R-:W-:Y:S05]  /*38b0*/  @!P0 BRA `(.L_x_4945) ;  /* 0x0000000000948947 */ /* 0x000fea0003800000 */
[----:B------:R-:W-:Y:S01]  /*38c0*/  SHF.R.U32.HI R5, RZ, 0x10, R201 ;  /* 0x00000010ff057819 */ /* 0x000fe200000116c9 */
[----:B------:R-:W-:-:S03]  /*38d0*/  UMOV UR4, URZ ;  /* 0x0000003f00047c82 */ /* 0x000fc60008000000 */
[----:B------:R-:W-:-:S13]  /*38e0*/  ISETP.NE.AND P0, PT, R5, RZ, PT ;  /* 0x000000ff0500720c */ /* 0x000fda0003f05270 */
[----:B------:R-:W0:Y:S02]  /*38f0*/  @!P0 LDC R5, c[0x0][0xae8] ;  /* 0x0002ba00ff058b82 */ /* 0x000e240000000800 */
[-C--:B0-----:R-:W-:Y:S02]  /*3900*/  IABS R0, R5.reuse ;  /* 0x0000000500007213 */ /* 0x081fe40000000000 */
[----:B------:R-:W-:Y:S02]  /*3910*/  IABS R8, R5 ;  /* 0x0000000500087213 */ /* 0x000fe40000000000 */
[----:B------:R-:W-:Y:S02]  /*3920*/  R2UR UR8, R0 ;  /* 0x00000000000872ca */ /* 0x000fe400000e0000 */
[C---:B------:R-:W-:Y:S02]  /*3930*/  IADD3 R0, R5.reuse, -0x1, R6 ;  /* 0xffffffff05007810 */ /* 0x040fe40007ffe006 */
[----:B------:R-:W-:-:S02]  /*3940*/  R2UR UR9, R5 ;  /* 0x00000000050972ca */ /* 0x000fc400000e0000 */
[----:B------:R-:W-:Y:S02]  /*3950*/  IABS R7, R0 ;  /* 0x0000000000077213 */ /* 0x000fe40000000000 */
[----:B------:R-:W-:Y:S02]  /*3960*/  LOP3.LUT R0, R0, R5, RZ, 0x3c, !PT ;  /* 0x0000000500007212 */ /* 0x000fe400078e3cff */
[----:B------:R-:W-:-:S03]  /*3970*/  R2UR UR7, R7 ;  /* 0x00000000070772ca */ /* 0x000fc600000e0000 */
[----:B------:R-:W0:Y:S04]  /*3980*/  I2F.RP R3, UR8 ;  /* 0x0000000800037d06 */ /* 0x000e280008209400 */
        /* <DEDUP_REMOVED lines=24> */
.L_x_4945:
        /* <DEDUP_REMOVED lines=72> */
[----:B------:R-:W2:Y:S04]  /*3f90*/  LDL R0, [R1+0xc] ;  /* 0x00000c0001007983 */ /* 0x000ea80000100800 */
        /* <DEDUP_REMOVED lines=28> */
.L_x_4946:
        /* <DEDUP_REMOVED lines=10> */
[----:B------:R-:W0:Y:S02]  /*4200*/  SYNCS.PHASECHK.TRANS64.TRYWAIT P1, [R17+URZ+0x38800], R6 ;  /* 0x03880006110075a7 */ /* 0x000e24000802017f */
[----:B0-----:R-:W-:Y:S05]  /*4210*/  @!P1 BRA `(.L_x_4947) ;  /* 0x0000015000ac9947 */ /* 0x001fea0003800000 */
.L_x_5091:
[----:B------:R-:W-:Y:S05]  /*4220*/  @!P0 BRA `(.L_x_4948) ;  /* 0x0000000000048947 */ /* 0x000fea0003800000 */
[----:B------:R-:W-:Y:S01]  /*4230*/  BPT.TRAP 0x1 ;  /* 0x000000040000795c */ /* 0x000fe20000300000 */
.L_x_4948:
[----:B------:R-:W-:Y:S02]  /*4240*/  IMAD.U32 R8, RZ, RZ, UR37 ;  /* 0x00000025ff087e24 */ /* 0x000fe4000f8e00ff */
[----:B------:R-:W-:-:S03]  /*4250*/  IMAD R9, R2, 0x8, R17 ;  /* 0x0000000802097824 */ /* 0x000fc600078e0211 */
[----:B------:R-:W-:-:S04]  /*4260*/  SHF.L.U32 R8, R8, 0x1f, RZ ;  /* 0x0000001f08087819 */ /* 0x000fc800000006ff */
[----:B------:R1:W2:Y:S01]  /*4270*/  SYNCS.PHASECHK.TRANS64.TRYWAIT P1, [R9+URZ+0x38830], R8 ;  /* 0x03883008090075a7 */ /* 0x0002a2000802017f */
[----:B------:R-:W-:Y:S05]  /*4280*/  @!P0 BRA `(.L_x_4949) ;  /* 0x0000000000048947 */ /* 0x000fea0003800000 */
[----:B------:R-:W-:Y:S01]  /*4290*/  BPT.TRAP 0x1 ;  /* 0x000000040000795c */ /* 0x000fe20000300000 */
.L_x_4949:
[----:B------:R-:W-:-:S05]  /*42a0*/  VIADD R0, R17, 0x22400 ;  /* 0x0002240011007836 */ /* 0x000fca0000000000 */
[----:B------:R-:W-:-:S04]  /*42b0*/  SHF.R.U32.HI R0, RZ, 0x4, R0 ;  /* 0x00000004ff007819 */ /* 0x000fc80000011600 */
[----:B------:R-:W-:Y:S01]  /*42c0*/  LOP3.LUT R0, R0, 0x3fff, RZ, 0xc0, !PT ;  /* 0x00003fff00007812 */ /* 0x000fe200078ec0ff */
[----:B--2---:R-:W-:Y:S06]  /*42d0*/  @P1 BRA `(.L_x_4950) ;  /* 0x0000000000081947 */ /* 0x004fec0003800000 */
[----:B------:R-:W2:Y:S02]  /*42e0*/  SYNCS.PHASECHK.TRANS64.TRYWAIT P1, [R9+URZ+0x38830], R8 ;  /* 0x03883008090075a7 */ /* 0x000ea4000802017f */
[----:B--2---:R-:W-:Y:S05]  /*42f0*/  @!P1 BRA `(.L_x_4951) ;  /* 0x0000015000889947 */ /* 0x004fea0003800000 */
.L_x_4950:
[----:B------:R-:W-:Y:S05]  /*4300*/  WARPSYNC.ALL ;  /* 0x0000000000007948 */ /* 0x000fea0003800000 */
[----:B------:R-:W-:Y:S01]  /*4310*/  LOP3.LUT R4, R0, 0x10000, RZ, 0xfc, !PT ;  /* 0x0001000000047812 */ /* 0x000fe200078efcff */
[----:B------:R-:W-:Y:S01]  /*4320*/  VIADD R0, R17, 0x20400 ;  /* 0x0002040011007836 */ /* 0x000fe20000000000 */
[----:B------:R-:W-:-:S03]  /*4330*/  WARPGROUP.ARRIVE ;  /* 0x00000000000079c5 */ /* 0x000fc60000000000 */
[----:B------:R-:W-:Y:S01]  /*4340*/  IMAD R3, R2, 0x200, R4 ;  /* 0x0000020002037824 */ /* 0x000fe200078e0204 */
[----:B------:R-:W-:Y:S01]  /*4350*/  UMOV UR11, 0x40000040 ;  /* 0x40000040000b7882 */ /* 0x000fe20000000000 */
[----:B------:R-:W-:Y:S01]  /*4360*/  UMOV UR9, 0x40000040 ;  /* 0x4000004000097882 */ /* 0x000fe20000000000 */
[----:B------:R-:W-:Y:S01]  /*4370*/  SHF.R.U32.HI R0, RZ, 0x4, R0 ;  /* 0x00000004ff007819 */ /* 0x000fe20000011600 */
[----:B------:R-:W-:Y:S01]  /*4380*/  UMOV UR15, 0x40000040 ;  /* 0x40000040000f7882 */ /* 0x000fe20000000000 */
[----:B------:R-:W-:Y:S01]  /*4390*/  R2UR UR10, R3 ;  /* 0x00000000030a72ca */ /* 0x000fe200000e0000 */
[----:B------:R-:W-:Y:S01]  /*43a0*/  UMOV UR13, 0x40000040 ;  /* 0x40000040000d7882 */ /* 0x000fe20000000000 */
[----:B------:R-:W-:Y:S01]  /*43b0*/  LOP3.LUT R0, R0, 0x3fff, RZ, 0xc0, !PT ;  /* 0x00003fff00007812 */ /* 0x000fe200078ec0ff */
[----:B------:R-:W-:Y:S01]  /*43c0*/  UMOV UR19, 0x40000040 ;  /* 0x4000004000137882 */ /* 0x000fe20000000000 */
[----:B------:R-:W-:Y:S01]  /*43d0*/  UMOV UR17, 0x40000040 ;  /* 0x4000004000117882 */ /* 0x000fe20000000000 */
[----:B------:R-:W-:Y:S01]  /*43e0*/  UMOV UR23, 0x40000040 ;  /* 0x4000004000177882 */ /* 0x000fe20000000000 */
[----:B------:R-:W-:Y:S01]  /*43f0*/  LOP3.LUT R0, R0, 0x10000, RZ, 0xfc, !PT ;  /* 0x0001000000007812 */ /* 0x000fe200078efcff */
[----:B------:R-:W-:-:S03]  /*4400*/  UMOV UR21, 0x40000040 ;  /* 0x4000004000157882 */ /* 0x000fc60000000000 */
[C---:B------:R-:W-:Y:S01]  /*4410*/  R2UR UR8, R0.reuse ;  /* 0x00000000000872ca */ /* 0x040fe200000e0000 */
[C---:B------:R-:W-:Y:S02]  /*4420*/  VIADD R3, R0.reuse, 0x2 ;  /* 0x0000000200037836 */ /* 0x040fe40000000000 */
[----:B------:R-:W-:Y:S02]  /*4430*/  UIADD3 UR14, UR10, 0x2, URZ ;  /* 0x000000020a0e7890 */ /* 0x000fe4000fffe03f */
[----:B------:R-:W-:Y:S01]  /*4440*/  UIADD3 UR18, UR10, 0x4, URZ ;  /* 0x000000040a127890 */ /* 0x000fe2000fffe03f */
[----:B------:R-:W-:Y:S01]  /*4450*/  R2UR UR12, R3 ;  /* 0x00000000030c72ca */ /* 0x000fe200000e0000 */
[C---:B------:R-:W-:Y:S01]  /*4460*/  VIADD R3, R0.reuse, 0x4 ;  /* 0x0000000400037836 */ /* 0x040fe20000000000 */
[----:B------:R-:W-:Y:S01]  /*4470*/  UIADD3 UR22, UR10, 0x6, URZ ;  /* 0x000000060a167890 */ /* 0x000fe2000fffe03f */
[----:B------:R-:W-:-:S03]  /*4480*/  VIADD R0, R0, 0x6 ;  /* 0x0000000600007836 */ /* 0x000fc60000000000 */
[----:B------:R-:W-:Y:S01]  /*4490*/  R2UR UR16, R3 ;  /* 0x00000000031072ca */ /* 0x000fe200000e0000 */
[----:B------:R-:W-:Y:S01]  /*44a0*/  HGMMA.64x64x16.F32.BF16 R24, gdesc[UR8], RZ, !UPT, gsb0 ;  /* 0x00e00000081879f0 */ /* 0x000fe2000c0018ff */
[----:B------:R-:W-:Y:S02]  /*44b0*/  R2UR UR20, R0 ;  /* 0x00000000001472ca */ /* 0x000fe400000e0000 */
        /* <DEDUP_REMOVED lines=10> */
[----:B------:R-:W3:Y:S02]  /*4560*/  SYNCS.PHASECHK.TRANS64.TRYWAIT P1, [R17+URZ+0x38810], R6 ;  /* 0x03881006110075a7 */ /* 0x000ee4000802017f */
[----:B---3--:R-:W-:Y:S05]  /*4570*/  @!P1 BRA `(.L_x_4952) ;  /* 0x0000014c00fc9947 */ /* 0x008fea0003800000 */
.L_x_5092:
[----:B------:R-:W-:Y:S05]  /*4580*/  @!P0 BRA `(.L_x_4953) ;  /* 0x0000000000048947 */ /* 0x000fea0003800000 */
[----:B------:R-:W-:Y:S01]  /*4590*/  BPT.TRAP 0x1 ;  /* 0x000000040000795c */ /* 0x000fe20000300000 */
.L_x_4953:
[----:B------:R4:W0:Y:S01]  /*45a0*/  SYNCS.PHASECHK.TRANS64.TRYWAIT P1, [R9+URZ+0x38850], R8 ;  /* 0x03885008090075a7 */ /* 0x000822000802017f */
[----:B------:R-:W-:Y:S05]  /*45b0*/  @!P0 BRA `(.L_x_4954) ;  /* 0x0000000000048947 */ /* 0x000fea0003800000 */
[----:B------:R-:W-:Y:S01]  /*45c0*/  BPT.TRAP 0x1 ;  /* 0x000000040000795c */ /* 0x000fe20000300000 */
.L_x_4954:
[C---:B------:R-:W-:Y:S02]  /*45d0*/  VIADD R0, R17.reuse, 0x400 ;  /* 0x0000040011007836 */ /* 0x040fe40000000000 */
[----:B------:R-:W-:-:S03]  /*45e0*/  VIADD R3, R17, 0x26400 ;  /* 0x0002640011037836 */ /* 0x000fc60000000000 */
[----:B------:R-:W-:Y:S02]  /*45f0*/  SHF.R.U32.HI R0, RZ, 0x4, R0 ;  /* 0x00000004ff007819 */ /* 0x000fe40000011600 */
[----:B------:R-:W-:Y:S02]  /*4600*/  SHF.R.U32.HI R3, RZ, 0x4, R3 ;  /* 0x00000004ff037819 */ /* 0x000fe40000011603 */
[----:B------:R-:W-:Y:S02]  /*4610*/  LOP3.LUT R0, R0, 0x3fff, RZ, 0xc0, !PT ;  /* 0x00003fff00007812 */ /* 0x000fe400078ec0ff */
[----:B------:R-:W-:Y:S02]  /*4620*/  LOP3.LUT R3, R3, 0x3fff, RZ, 0xc0, !PT ;  /* 0x00003fff03037812 */ /* 0x000fe400078ec0ff */
[----:B------:R-:W-:Y:S02]  /*4630*/  LOP3.LUT R0, R0, 0x10000, RZ, 0xfc, !PT ;  /* 0x0001000000007812 */ /* 0x000fe400078efcff */
[----:B------:R-:W-:-:S03]  /*4640*/  LOP3.LUT R3, R3, 0x10000, RZ, 0xfc, !PT ;  /* 0x0001000003037812 */ /* 0x000fc600078efcff */
[----:B------:R-:W-:Y:S01]  /*4650*/  IMAD R5, R2, 0x1000, R0 ;  /* 0x0000100002057824 */ /* 0x000fe200078e0200 */
[----:B0-----:R-:W-:Y:S06]  /*4660*/  @P1 BRA `(.L_x_4955) ;  /* 0x0000000000081947 */ /* 0x001fec0003800000 */
[----:B------:R-:W0:Y:S02]  /*4670*/  SYNCS.PHASECHK.TRANS64.TRYWAIT P1, [R9+URZ+0x38850], R8 ;  /* 0x03885008090075a7 */ /* 0x000e24000802017f */
[----:B0-----:R-:W-:Y:S05]  /*4680*/  @!P1 BRA `(.L_x_4956) ;  /* 0x0000014c00cc9947 */ /* 0x001fea0003800000 */
.L_x_4955:
[----:B------:R-:W-:Y:S01]  /*4690*/  R2UR UR24, R3 ;  /* 0x00000000031872ca */ /* 0x000fe200000e0000 */
[----:B------:R-:W-:Y:S01]  /*46a0*/  WARPGROUP.ARRIVE ;  /* 0x00000000000079c5 */ /* 0x000fe20000000000 */
[----:B------:R-:W-:Y:S01]  /*46b0*/  R2UR UR26, R5 ;  /* 0x00000000051a72ca */ /* 0x000fe200000e0000 */
[----:B------:R-:W-:Y:S01]  /*46c0*/  UMOV UR25, 0x40000040 ;  /* 0x4000004000197882 */ /* 0x000fe20000000000 */
[----:B------:R-:W-:Y:S01]  /*46d0*/  UMOV UR27, 0x40000040 ;  /* 0x40000040001b7882 */ /* 0x000fe20000000000 */
[----:B------:R-:W-:Y:S01]  /*46e0*/  VIADD R7, R3, 0x2 ;  /* 0x0000000203077836 */ /* 0x000fe20000000000 */
[----:B------:R-:W-:Y:S01]  /*46f0*/  UMOV UR5, 0x40000040 ;  /* 0x4000004000057882 */ /* 0x000fe20000000000 */
[----:B---3--:R-:W-:Y:S01]  /*4700*/  VIADD R6, R5, 0x2 ;  /* 0x0000000205067836 */ /* 0x008fe20000000000 */
[----:B------:R-:W-:Y:S01]  /*4710*/  UMOV UR7, 0x40000040 ;  /* 0x4000004000077882 */ /* 0x000fe20000000000 */
[----:B------:R-:W0:Y:S01]  /*4720*/  S2R R10, SR_TID.X ;  /* 0x00000000000a7919 */ /* 0x000e220000002100 */
[----:B------:R-:W-:Y:S01]  /*4730*/  R2UR UR4, R7 ;  /* 0x00000000070472ca */ /* 0x000fe200000e0000 */
[----:B------:R-:W-:Y:S01]  /*4740*/  VIADD R7, R3, 0x4 ;  /* 0x0000000403077836 */ /* 0x000fe20000000000 */
[----:B------:R-:W-:Y:S01]  /*4750*/  R2UR UR6, R6 ;  /* 0x00000000060672ca */ /* 0x000fe200000e0000 */
[----:B------:R-:W-:-:S02]  /*4760*/  VIADD R6, R5, 0x4 ;  /* 0x0000000405067836 */ /* 0x000fc40000000000 */
[----:B------:R-:W-:Y:S01]  /*4770*/  HGMMA.64x64x16.F32.BF16 R24, gdesc[UR24], R24, gsb0 ;  /* 0x00e00000181879f0 */ /* 0x000fe20008001818 */
[----:B------:R-:W-:Y:S01]  /*4780*/  VIADD R11, R5, 0x800 ;  /* 0x00000800050b7836 */ /* 0x000fe20000000000 */
[----:B0-----:R-:W-:Y:S01]  /*4790*/  SHF.R.U32.HI R10, RZ, 0x7, R10 ;  /* 0x00000007ff0a7819 */ /* 0x001fe2000001160a */
        /* <DEDUP_REMOVED lines=8> */
[----:B------:R-:W-:Y:S01]  /*4820*/  VIADD R6, R5, 0x6 ;  /* 0x0000000605067836 */ /* 0x000fe20000000000 */
        /* <DEDUP_REMOVED lines=115> */
[----:B------:R-:W0:Y:S01]  /*4f60*/  SHFL.IDX PT, R6, R10, RZ, 0x1f ;  /* 0x00001fff0a067589 */ /* 0x000e2200000e0000 */
[----:B------:R-:W-:Y:S01]  /*4f70*/  VIADD R7, R3, 0x800 ;  /* 0x0000080003077836 */ /* 0x000fe20000000000 */
[----:B0-----:R-:W-:-:S04]  /*4f80*/  ISETP.GT.AND P1, PT, R6, 0x7f, PT ;  /* 0x0000007f0600780c */ /* 0x001fc80003f24270 */
[----:B------:R-:W-:-:S05]  /*4f90*/  SEL R6, RZ, 0x2, !P1 ;  /* 0x00000002ff067807 */ /* 0x000fca0004800000 */
[C---:B-12-4-:R-:W-:Y:S02]  /*4fa0*/  IMAD.IADD R8, R6.reuse, 0x1, R7 ;  /* 0x0000000106087824 */ /* 0x056fe400078e0207 */
        /* <DEDUP_REMOVED lines=12> */
[----:B------:R-:W-:Y:S02]  /*5070*/  IMAD.IADD R13, R11, 0x1, R8 ;  /* 0x000000010b0d7824 */ /* 0x000fe400078e0208 */
[--C-:B------:R-:W-:Y:S02]  /*5080*/  IMAD.IADD R7, R7, 0x1, R10.reuse ;  /* 0x0000000107077824 */ /* 0x100fe400078e020a */
        /* <DEDUP_REMOVED lines=132> */
[----:B------:R-:W-:-:S02]  /*58d0*/  IMAD.IADD R10, R10, 0x1, R11 ;  /* 0x000000010a0a7824 */ /* 0x000fc400078e020b */
        /* <DEDUP_REMOVED lines=35> */
.L_x_4957:
[----:B------:R-:W-:Y:S01]  /*5b10*/  ISETP.NE.AND P5, PT, R186, 0x1, PT ;  /* 0x00000001ba00780c */ /* 0x000fe20003fa5270 */
[----:B------:R-:W-:Y:S01]  /*5b20*/  VIADD R5, R193, UR39 ;  /* 0x00000027c1057c36 */ /* 0x000fe20008000000 */
[----:B------:R-:W-:Y:S01]  /*5b30*/  ULDC UR5, c[0x0][0xa80] ;  /* 0x0002a00000057ab9 */ /* 0x000fe20000000800 */
[----:B------:R-:W0:Y:S01]  /*5b40*/  S2R R14, SR_CgaCtaId ;  /* 0x00000000000e7919 */ /* 0x000e220000008800 */
[----:B------:R-:W-:Y:S01]  /*5b50*/  UMOV UR19, 0x40000040 ;  /* 0x4000004000137882 */ /* 0x000fe20000000000 */
[----:B------:R-:W-:Y:S01]  /*5b60*/  UMOV UR7, 0x40000040 ;  /* 0x4000004000077882 */ /* 0x000fe20000000000 */
[----:B------:R-:W-:Y:S01]  /*5b70*/  UMOV UR11, 0x40000040 ;  /* 0x40000040000b7882 */ /* 0x000fe20000000000 */
[----:B------:R-:W-:-:S06]  /*5b80*/  UMOV UR15, 0x40000040 ;  /* 0x40000040000f7882 */ /* 0x000fcc0000000000 */
[----:B------:R-:W1:Y:S08]  /*5b90*/  @P5 LDC R6, c[0x0][0x44c] ;  /* 0x00011300ff065b82 */ /* 0x000e700000000800 */
[----:B------:R-:W2:Y:S01]  /*5ba0*/  @P5 LDC R7, c[0x0][0x450] ;  /* 0x00011400ff075b82 */ /* 0x000ea20000000800 */
[----:B-1----:R-:W-:-:S05]  /*5bb0*/  @P5 IMAD.HI.U32 R6, R5, R6, RZ ;  /* 0x0000000605065227 */ /* 0x002fca00078e00ff */
[----:B--2---:R-:W-:Y:S01]  /*5bc0*/  @P5 SHF.R.U32.HI R5, RZ, R7, R6 ;  /* 0x00000007ff055219 */ /* 0x004fe20000011606 */
[----:B------:R-:W-:-:S04]  /*5bd0*/  IMAD R6, R168, -0x40, R11 ;  /* 0xffffffc0a8067824 */ /* 0x000fc800078e020b */
[----:B------:R-:W1:Y:S01]  /*5be0*/  SHFL.IDX PT, R8, R5, RZ, 0x1c1f ;  /* 0x001c1fff05087589 */ /* 0x000e6200000e0000 */
[----:B------:R-:W-:Y:S02]  /*5bf0*/  IADD3 R7, R185, 0x1, R6 ;  /* 0x00000001b9077810 */ /* 0x000fe40007ffe006 */
[----:B------:R-:W-:Y:S01]  /*5c00*/  IADD3 R6, -R192, R6, R185 ;  /* 0x00000006c0067210 */ /* 0x000fe20007ffe1b9 */
[----:B------:R-:W2:Y:S01]  /*5c10*/  SHFL.IDX PT, R5, R5, 0x1, 0x1c1f ;  /* 0x003c1f0005057f89 */ /* 0x000ea200000e0000 */
[----:B------:R-:W-:-:S04]  /*5c20*/  IADD3 R7, -R184, R7, -R192 ;  /* 0x00000007b8077210 */ /* 0x000fc80007ffe9c0 */
[----:B-1----:R-:W-:-:S04]  /*5c30*/  VIADDMNMX R8, R8, R7, R6, PT ;  /* 0x0000000708087246 */ /* 0x002fc80003800106 */
        /* <DEDUP_REMOVED lines=46> */
[----:B--2---:R-:W-:Y:S02]  /*5f20*/  VIADDMNMX R6, R5, R7, R6, PT ;  /* 0x0000000705067246 */ /* 0x004fe40003800106 */
        /* <DEDUP_REMOVED lines=16> */
[----:B-1----:R-:W-:Y:S02]  /*6030*/  FMNMX.FTZ R11, R8, R11, !PT ;  /* 0x0000000b080b7209 */ /* 0x002fe40007810000 */
[----:B------:R-:W-:Y:S02]  /*6040*/  FMNMX.FTZ R8, R30, R5, !PT ;  /* 0x000000051e087209 */ /* 0x000fe40007810000 */
[----:B------:R-:W-:Y:S01]  /*6050*/  ISETP.GT.AND P1, PT, R6, 0x19, PT ;  /* 0x000000190600780c */ /* 0x000fe20003f24270 */
[----:B------:R-:W1:Y:S01]  /*6060*/  SHFL.BFLY PT, R10, R11, 0x1, 0x1f ;  /* 0x0c201f000b0a7f89 */ /* 0x000e6200000e0000 */
        /* <DEDUP_REMOVED lines=58> */
[----:B--2---:R-:W-:Y:S01]  /*6410*/  FADD.FTZ R13, R24, R25 ;  /* 0x00000019180d7221 */ /* 0x004fe20000010000 */
[----:B------:R-:W-:-:S06]  /*6420*/  F2FP.BF16.F32.PACK_AB R152, R25, R24 ;  /* 0x000000181998723e */ /* 0x000fcc00000010ff */
[----:B------:R-:W2:Y:S01]  /*6430*/  MUFU.EX2 R32, R32 ;  /* 0x0000002000207308 */ /* 0x000ea20000000800 */
[----:B-1----:R-:W-:-:S07]  /*6440*/  FMNMX.FTZ R8, R5, R8, !PT ;  /* 0x0000000805087209 */ /* 0x002fce0007810000 */
[----:B------:R1:W-:Y:S01]  /*6450*/  MUFU.EX2 R11, R10 ;  /* 0x0000000a000b7308 */ /* 0x0003e20000000800 */
[----:B---3--:R-:W-:Y:S02]  /*6460*/  F2FP.BF16.F32.PACK_AB R154, R29, R28 ;  /* 0x0000001c1d9a723e */ /* 0x008fe400000010ff */
[C---:B------:R-:W-:Y:S01]  /*6470*/  FSETP.NEU.FTZ.AND P1, PT, R8.reuse, -INF , PT ;  /* 0xff8000000800780b */ /* 0x040fe20003f3d000 */
[----:B------:R-:W-:-:S04]  /*6480*/  FMUL.FTZ R5, R8, UR5 ;  /* 0x0000000508057c20 */ /* 0x000fc80008410000 */
[----:B------:R-:W-:Y:S01]  /*6490*/  MUFU.EX2 R33, R33 ;  /* 0x0000002100217308 */ /* 0x000fe20000000800 */
[----:B------:R-:W-:Y:S01]  /*64a0*/  FSEL R6, R5, RZ, P1 ;  /* 0x000000ff05067208 */ /* 0x000fe20000800000 */
[----:B------:R-:W-:-:S04]  /*64b0*/  IMAD R5, R2, 0x1000, R22 ;  /* 0x0000100002057824 */ /* 0x000fc800078e0216 */
        /* <DEDUP_REMOVED lines=8> */
[----:B------:R-:W-:Y:S02]  /*6540*/  VIADD R12, R5, 0x100 ;  /* 0x00000100050c7836 */ /* 0x000fe40000000000 */
[--C-:B------:R-:W-:Y:S01]  /*6550*/  FFMA.FTZ R39, R39, UR5, -R6.reuse ;  /* 0x0000000527277c23 */ /* 0x100fe20008010806 */
[C---:B-1----:R-:W-:Y:S01]  /*6560*/  VIADD R10, R5.reuse, 0x80 ;  /* 0x00000080050a7836 */ /* 0x042fe20000000000 */
[C---:B------:R-:W-:Y:S01]  /*6570*/  R2UR UR4, R5.reuse ;  /* 0x00000000050472ca */ /* 0x040fe200000e0000 */
[----:B------:R-:W-:Y:S01]  /*6580*/  VIADD R5, R5, 0x180 ;  /* 0x0000018005057836 */ /* 0x000fe20000000000 */
[----:B------:R-:W-:Y:S01]  /*6590*/  R2UR UR10, R12 ;  /* 0x000000000c0a72ca */ /* 0x000fe200000e0000 */
[----:B------:R-:W1:Y:S01]  /*65a0*/  MUFU.EX2 R27, R27 ;  /* 0x0000001b001b7308 */ /* 0x000e620000000800 */
[--C-:B------:R-:W-:Y:S01]  /*65b0*/  FFMA.FTZ R42, R42, UR5, -R6.reuse ;  /* 0x000000052a2a7c23 */ /* 0x100fe20008010806 */
[----:B------:R-:W-:Y:S01]  /*65c0*/  R2UR UR6, R10 ;  /* 0x000000000a0672ca */ /* 0x000fe200000e0000 */
[----:B------:R-:W-:Y:S01]  /*65d0*/  FADD.FTZ R10, R28, R13 ;  /* 0x0000000d1c0a7221 */ /* 0x000fe20000010000 */
[----:B------:R-:W-:Y:S01]  /*65e0*/  R2UR UR14, R5 ;  /* 0x00000000050e72ca */ /* 0x000fe200000e0000 */
[----:B------:R-:W-:Y:S01]  /*65f0*/  FFMA.FTZ R43, R43, UR5, -R6 ;  /* 0x000000052b2b7c23 */ /* 0x000fe20008010806 */
[----:B------:R-:W-:-:S02]  /*6600*/  VIADD R5, R9, 0x38840 ;  /* 0x0003884009057836 */ /* 0x000fc40000000000 */
[----:B------:R-:W-:Y:S01]  /*6610*/  FADD.FTZ R13, R29, R10 ;  /* 0x0000000a1d0d7221 */ /* 0x000fe20000010000 */
[----:B------:R-:W3:Y:S01]  /*6620*/  MUFU.EX2 R30, R30 ;  /* 0x0000001e001e7308 */ /* 0x000ee20000000800 */
[--C-:B------:R-:W-:Y:S01]  /*6630*/  FFMA.FTZ R46, R46, UR5, -R6.reuse ;  /* 0x000000052e2e7c23 */ /* 0x100fe20008010806 */
[--C-:B------:R-:W-:Y:S01]  /*6640*/  FFMA.FTZ R47, R47, UR5, -R6.reuse ;  /* 0x000000052f2f7c23 */ /* 0x100fe20008010806 */
[----:B0-----:R-:W-:Y:S01]  /*6650*/  PRMT R5, R14, 0x654, R5 ;  /* 0x000006540e057816 */ /* 0x001fe20000000005 */
[----:B--2---:R-:W-:Y:S01]  /*6660*/  FADD.FTZ R10, R32, R13 ;  /* 0x0000000d200a7221 */ /* 0x004fe20000010000 */
[--C-:B------:R-:W-:Y:S01]  /*6670*/  FFMA.FTZ R50, R50, UR5, -R6.reuse ;  /* 0x0000000532327c23 */ /* 0x100fe20008010806 */
[--C-:B------:R-:W-:Y:S01]  /*6680*/  FFMA.FTZ R51, R51, UR5, -R6.reuse ;  /* 0x0000000533337c23 */ /* 0x100fe20008010806 */
[----:B------:R0:W-:Y:S01]  /*6690*/  SYNCS.ARRIVE.TRANS64.RED.A1T0 RZ, [R5+URZ], RZ ;  /* 0x000000ff05ff79a7 */ /* 0x0001e2000810043f */
[----:B------:R-:W2:Y:S01]  /*66a0*/  MUFU.EX2 R31, R31 ;  /* 0x0000001f001f7308 */ /* 0x000ea20000000800 */
[----:B-1----:R-:W-:Y:S01]  /*66b0*/  FADD.FTZ R15, R26, R27 ;  /* 0x0000001b1a0f7221 */ /* 0x002fe20000010000 */
[--C-:B------:R-:W-:Y:S01]  /*66c0*/  FFMA.FTZ R54, R54, UR5, -R6.reuse ;  /* 0x0000000536367c23 */ /* 0x100fe20008010806 */
[----:B------:R-:W-:Y:S01]  /*66d0*/  FFMA.FTZ R6, R55, UR5, -R6 ;  /* 0x0000000537067c23 */ /* 0x000fe20008010806 */
[----:B------:R-:W-:Y:S01]  /*66e0*/  F2FP.BF16.F32.PACK_AB R153, R27, R26 ;  /* 0x0000001a1b99723e */ /* 0x000fe200000010ff */
[----:B------:R-:W-:Y:S01]  /*66f0*/  UMOV UR18, UR4 ;  /* 0x0000000400127c82 */ /* 0x000fe20008000000 */
[C---:B------:R-:W-:Y:S01]  /*6700*/  F2FP.BF16.F32.PACK_AB R156, R33.reuse, R32 ;  /* 0x00000020219c723e */ /* 0x040fe200000010ff */
[----:B0-----:R-:W-:Y:S01]  /*6710*/  FADD.FTZ R5, R33, R10 ;  /* 0x0000000a21057221 */ /* 0x001fe20000010000 */
[----:B------:R-:W0:Y:S01]  /*6720*/  MUFU.EX2 R34, R34 ;  /* 0x0000002200227308 */ /* 0x000e220000000800 */
[----:B---3--:R-:W-:-:S07]  /*6730*/  FADD.FTZ R12, R30, R15 ;  /* 0x0000000f1e0c7221 */ /* 0x008fce0000010000 */
[----:B------:R-:W1:Y:S01]  /*6740*/  MUFU.EX2 R35, R35 ;  /* 0x0000002300237308 */ /* 0x000e620000000800 */
[C---:B--2---:R-:W-:Y:S01]  /*6750*/  FADD.FTZ R15, R31.reuse, R12 ;  /* 0x0000000c1f0f7221 */ /* 0x044fe20000010000 */
[----:B------:R-:W-:Y:S01]  /*6760*/  F2FP.BF16.F32.PACK_AB R155, R31, R30 ;  /* 0x0000001e1f9b723e */ /* 0x000fe200000010ff */
[----:B------:R-:W-:Y:S06]  /*6770*/  BAR.SYNC.DEFER_BLOCKING 0xf, 0x100 ;  /* 0x03c4000000007b1d */ /* 0x000fec0000010000 */
[----:B------:R-:W2:Y:S01]  /*6780*/  MUFU.EX2 R38, R38 ;  /* 0x0000002600267308 */ /* 0x000ea20000000800 */
[----:B0-----:R-:W-:-:S07]  /*6790*/  FADD.FTZ R12, R34, R15 ;  /* 0x0000000f220c7221 */ /* 0x001fce0000010000 */
[----:B------:R-:W0:Y:S01]  /*67a0*/  MUFU.EX2 R36, R36 ;  /* 0x0000002400247308 */ /* 0x000e220000000800 */
[C---:B-1----:R-:W-:Y:S01]  /*67b0*/  FADD.FTZ R13, R35.reuse, R12 ;  /* 0x0000000c230d7221 */ /* 0x042fe20000010000 */
[----:B------:R-:W-:-:S06]  /*67c0*/  F2FP.BF16.F32.PACK_AB R157, R35, R34 ;  /* 0x00000022239d723e */ /* 0x000fcc00000010ff */
[----:B------:R-:W1:Y:S01]  /*67d0*/  MUFU.EX2 R39, R39 ;  /* 0x0000002700277308 */ /* 0x000e620000000800 */
[----:B--2---:R-:W-:Y:S01]  /*67e0*/  FADD.FTZ R12, R38, R13 ;  /* 0x0000000d260c7221 */ /* 0x004fe20000010000 */
[----:B------:R2:W-:Y:S06]  /*67f0*/  STSM.16.M88.4 [R188+0x36400], R152 ;  /* 0x03640098bc007844 */ /* 0x0005ec0000000200 */
[----:B------:R-:W3:Y:S01]  /*6800*/  MUFU.EX2 R37, R37 ;  /* 0x0000002500257308 */ /* 0x000ee20000000800 */
[----:B0-----:R-:W-:-:S07]  /*6810*/  FADD.FTZ R10, R36, R5 ;  /* 0x00000005240a7221 */ /* 0x001fce0000010000 */
[----:B------:R-:W0:Y:S01]  /*6820*/  MUFU.EX2 R42, R42 ;  /* 0x0000002a002a7308 */ /* 0x000e220000000800 */
[C---:B-1----:R-:W-:Y:S01]  /*6830*/  FADD.FTZ R13, R39.reuse, R12 ;  /* 0x0000000c270d7221 */ /* 0x042fe20000010000 */
[----:B------:R-:W-:-:S06]  /*6840*/  F2FP.BF16.F32.PACK_AB R159, R39, R38 ;  /* 0x00000026279f723e */ /* 0x000fcc00000010ff */
[----:B------:R-:W1:Y:S01]  /*6850*/  MUFU.EX2 R40, R40 ;  /* 0x0000002800287308 */ /* 0x000e620000000800 */
[C---:B---3--:R-:W-:Y:S01]  /*6860*/  FADD.FTZ R5, R37.reuse, R10 ;  /* 0x0000000a25057221 */ /* 0x048fe20000010000 */
[----:B------:R-:W-:-:S05]  /*6870*/  F2FP.BF16.F32.PACK_AB R158, R37, R36 ;  /* 0x00000024259e723e */ /* 0x000fca00000010ff */
[----:B------:R2:W-:Y:S01]  /*6880*/  STSM.16.M88.4 [R189], R156 ;  /* 0x0000009cbd007844 */ /* 0x0005e20000000200 */
[----:B------:R-:W3:Y:S01]  /*6890*/  MUFU.EX2 R43, R43 ;  /* 0x0000002b002b7308 */ /* 0x000ee20000000800 */
[----:B0-----:R-:W-:-:S07]  /*68a0*/  FADD.FTZ R12, R42, R13 ;  /* 0x0000000d2a0c7221 */ /* 0x001fce0000010000 */
        /* <DEDUP_REMOVED lines=29> */
[----:B------:R1:W3:Y:S01]  /*6a80*/  MUFU.EX2 R167, R6 ;  /* 0x0000000600a77308 */ /* 0x0002e20000000800 */
[----:B0-----:R-:W-:Y:S01]  /*6a90*/  FADD.FTZ R10, R54, R13 ;  /* 0x0000000d360a7221 */ /* 0x001fe20000010000 */
[----:B-1----:R-:W-:Y:S01]  /*6aa0*/  FADD.FTZ R6, R52, R5 ;  /* 0x0000000534067221 */ /* 0x002fe20000010000 */
[----:B------:R-:W-:-:S03]  /*6ab0*/  F2FP.BF16.F32.PACK_AB R166, R11, R52 ;  /* 0x000000340ba6723e */ /* 0x000fc600000010ff */
[----:B------:R-:W-:Y:S01]  /*6ac0*/  FADD.FTZ R6, R11, R6 ;  /* 0x000000060b067221 */ /* 0x000fe20000010000 */
[C---:B---3--:R-:W-:Y:S01]  /*6ad0*/  FADD.FTZ R5, R167.reuse, R10 ;  /* 0x0000000aa7057221 */ /* 0x048fe20000010000 */
[----:B------:R-:W-:-:S05]  /*6ae0*/  F2FP.BF16.F32.PACK_AB R167, R167, R54 ;  /* 0x00000036a7a7723e */ /* 0x000fca00000010ff */
[----:B------:R2:W-:Y:S01]  /*6af0*/  STSM.16.M88.4 [R190], R164 ;  /* 0x000000a4be007844 */ /* 0x0005e20000000200 */
        /* <DEDUP_REMOVED lines=25> */
.L_x_4958:
[----:B------:R-:W-:Y:S01]  /*6c90*/  VIADD R9, R9, 0x38860 ;  /* 0x0003886009097836 */ /* 0x000fe20000000000 */
[----:B------:R-:W0:Y:S01]  /*6ca0*/  @P5 LDC R10, c[0x0][0x44c] ;  /* 0x00011300ff0a5b82 */ /* 0x000e220000000800 */
[----:B------:R-:W-:Y:S02]  /*6cb0*/  IMAD.U32 R11, RZ, RZ, UR39 ;  /* 0x00000027ff0b7e24 */ /* 0x000fe4000f8e00ff */
[----:B------:R-:W-:Y:S01]  /*6cc0*/  VIADD R168, R168, 0xfffffffe ;  /* 0xfffffffea8a87836 */ /* 0x000fe20000000000 */
[----:B------:R-:W-:-:S04]  /*6cd0*/  PRMT R9, R14, 0x654, R9 ;  /* 0x000006540e097816 */ /* 0x000fc80000000009 */
[----:B------:R1:W-:Y:S01]  /*6ce0*/  SYNCS.ARRIVE.TRANS64.RED.A1T0 RZ, [R9+URZ], RZ ;  /* 0x000000ff09ff79a7 */ /* 0x0003e2000810043f */
[----:B------:R-:W-:Y:S01]  /*6cf0*/  R2UR UR10, R168 ;  /* 0x00000000a80a72ca */ /* 0x000fe200000e0000 */
[----:B-1----:R-:W1:Y:S01]  /*6d00*/  @P5 LDC R9, c[0x0][0x450] ;  /* 0x00011400ff095b82 */ /* 0x002e620000000800 */
[----:B0-----:R-:W-:-:S05]  /*6d10*/  @P5 IMAD.HI.U32 R10, R10, UR39, RZ ;  /* 0x000000270a0a5c27 */ /* 0x001fca000f8e00ff */
[----:B-1----:R-:W-:-:S04]  /*6d20*/  @P5 SHF.R.U32.HI R11, RZ, R9, R10 ;  /* 0x00000009ff0b5219 */ /* 0x002fc8000001160a */
[----:B------:R-:W-:-:S04]  /*6d30*/  IADD3 R11, R11, R185, -R184 ;  /* 0x000000b90b0b7210 */ /* 0x000fc80007ffe8b8 */
[C---:B------:R-:W-:Y:S02]  /*6d40*/  R2UR UR4, R11.reuse ;  /* 0x000000000b0472ca */ /* 0x040fe400000e0000 */
[----:B------:R-:W-:-:S11]  /*6d50*/  R2UR UR6, R11 ;  /* 0x000000000b0672ca */ /* 0x000fd600000e0000 */
        /* <DEDUP_REMOVED lines=12> */
[----:B------:R-:W-:-:S07]  /*6e20*/  IMAD.MOV.U32 R10, RZ, RZ, R2 ;  /* 0x000000ffff0a7224 */ /* 0x000fce00078e0002 */
.L_x_4970:
[----:B------:R-:W-:-:S05]  /*6e30*/  VIADD R2, R10, 0x1 ;  /* 0x000000010a027836 */ /* 0x000fca0000000000 */
[----:B------:R-:W-:-:S04]  /*6e40*/  ISETP.NE.AND P1, PT, R2, 0x2, PT ;  /* 0x000000020200780c */ /* 0x000fc80003f25270 */
[----:B------:R-:W-:Y:S02]  /*6e50*/  SEL R7, RZ, 0x1, P1 ;  /* 0x00000001ff077807 */ /* 0x000fe40000800000 */
[----:B------:R-:W-:Y:S02]  /*6e60*/  SEL R2, R2, RZ, P1 ;  /* 0x000000ff02027207 */ /* 0x000fe40000800000 */
[----:B------:R-:W-:-:S13]  /*6e70*/  R2UR UR7, R7 ;  /* 0x00000000070772ca */ /* 0x000fda00000e0000 */
[----:B------:R-:W-:Y:S01]  /*6e80*/  ULOP3.LUT UR37, UR37, UR7, URZ, 0x3c, !UPT ;  /* 0x0000000725257292 */ /* 0x000fe2000f8e3c3f */
[----:B0-----:R-:W-:Y:S11]  /*6e90*/  @!P0 BRA `(.L_x_4960) ;  /* 0x0000000000048947 */ /* 0x001ff60003800000 */
[----:B------:R-:W-:Y:S01]  /*6ea0*/  BPT.TRAP 0x1 ;  /* 0x000000040000795c */ /* 0x000fe20000300000 */
.L_x_4960:
[----:B------:R-:W-:Y:S02]  /*6eb0*/  IMAD.U32 R7, RZ, RZ, UR37 ;  /* 0x00000025ff077e24 */ /* 0x000fe4000f8e00ff */
[----:B------:R-:W-:-:S03]  /*6ec0*/  IMAD R9, R2, 0x8, R17 ;  /* 0x0000000802097824 */ /* 0x000fc600078e0211 */
[----:B------:R-:W-:-:S04]  /*6ed0*/  SHF.L.U32 R7, R7, 0x1f, RZ ;  /* 0x0000001f07077819 */ /* 0x000fc800000006ff */
[----:B------:R0:W1:Y:S01]  /*6ee0*/  SYNCS.PHASECHK.TRANS64.TRYWAIT P1, [R9+URZ+0x38830], R7 ;  /* 0x03883007090075a7 */ /* 0x000062000802017f */
[----:B------:R-:W-:Y:S05]  /*6ef0*/  @!P0 BRA `(.L_x_4961) ;  /* 0x0000000000048947 */ /* 0x000fea0003800000 */
[----:B------:R-:W-:Y:S01]  /*6f00*/  BPT.TRAP 0x1 ;  /* 0x000000040000795c */ /* 0x000fe20000300000 */
.L_x_4961:
[----:B------:R-:W-:Y:S01]  /*6f10*/  IMAD R8, R2, 0x200, R4 ;  /* 0x0000020002087824 */ /* 0x000fe200078e0204 */
[----:B-1----:R-:W-:Y:S06]  /*6f20*/  @P1 BRA `(.L_x_4962) ;  /* 0x0000000000081947 */ /* 0x002fec0003800000 */
[----:B------:R-:W1:Y:S02]  /*6f30*/  SYNCS.PHASECHK.TRANS64.TRYWAIT P1, [R9+URZ+0x38830], R7 ;  /* 0x03883007090075a7 */ /* 0x000e64000802017f */
[----:B-1----:R-:W-:Y:S05]  /*6f40*/  @!P1 BRA `(.L_x_4963) ;  /* 0x0000012400b09947 */ /* 0x002fea0003800000 */
.L_x_4962:
[----:B------:R-:W-:Y:S01]  /*6f50*/  R2UR UR10, R8 ;  /* 0x00000000080a72ca */ /* 0x000fe200000e0000 */
[----:B------:R-:W-:Y:S01]  /*6f60*/  WARPGROUP.ARRIVE ;  /* 0x00000000000079c5 */ /* 0x000fe20000000000 */
[----:B------:R-:W-:Y:S01]  /*6f70*/  UMOV UR11, 0x40000040 ;  /* 0x40000040000b7882 */ /* 0x000fe20000000000 */
[----:B------:R-:W-:Y:S01]  /*6f80*/  UMOV UR15, 0x40000040 ;  /* 0x40000040000f7882 */ /* 0x000fe20000000000 */
[----:B------:R-:W-:Y:S01]  /*6f90*/  UMOV UR19, 0x40000040 ;  /* 0x4000004000137882 */ /* 0x000fe20000000000 */
[----:B------:R-:W-:-:S08]  /*6fa0*/  UMOV UR23, 0x40000040 ;  /* 0x4000004000177882 */ /* 0x000fd00000000000 */
[----:B------:R-:W-:Y:S01]  /*6fb0*/  HGMMA.64x64x16.F32.BF16 R152, gdesc[UR8], RZ, !UPT, gsb0 ;  /* 0x00e00000089879f0 */ /* 0x000fe2000c0018ff */
[----:B------:R-:W-:Y:S02]  /*6fc0*/  UIADD3 UR14, UR10, 0x2, URZ ;  /* 0x000000020a0e7890 */ /* 0x000fe4000fffe03f */
[----:B------:R-:W-:Y:S02]  /*6fd0*/  UIADD3 UR18, UR10, 0x4, URZ ;  /* 0x000000040a127890 */ /* 0x000fe4000fffe03f */
[----:B------:R-:W-:Y:S01]  /*6fe0*/  UIADD3 UR22, UR10, 0x6, URZ ;  /* 0x000000060a167890 */ /* 0x000fe2000fffe03f */
        /* <DEDUP_REMOVED lines=12> */
.L_x_4964:
[----:B------:R2:W3:Y:S01]  /*70b0*/  SYNCS.PHASECHK.TRANS64.TRYWAIT P1, [R9+URZ+0x38850], R7 ;  /* 0x03885007090075a7 */ /* 0x0004e2000802017f */
[----:B------:R-:W-:Y:S05]  /*70c0*/  @!P0 BRA `(.L_x_4965) ;  /* 0x0000000000048947 */ /* 0x000fea0003800000 */
[----:B------:R-:W-:Y:S01]  /*70d0*/  BPT.TRAP 0x1 ;  /* 0x000000040000795c */ /* 0x000fe20000300000 */
.L_x_4965:
[----:B---3--:R-:W-:Y:S05]  /*70e0*/  @P1 BRA `(.L_x_4966) ;  /* 0x0000000000081947 */ /* 0x008fea0003800000 */
[----:B------:R-:W3:Y:S02]  /*70f0*/  SYNCS.PHASECHK.TRANS64.TRYWAIT P1, [R9+URZ+0x38850], R7 ;  /* 0x03885007090075a7 */ /* 0x000ee4000802017f */
[----:B---3--:R-:W-:Y:S05]  /*7100*/  @!P1 BRA `(.L_x_4967) ;  /* 0x0000012400549947 */ /* 0x008fea0003800000 */
.L_x_4966:
[----:B0123--:R-:W-:Y:S01]  /*7110*/  IMAD R7, R2, 0x1000, R0 ;  /* 0x0000100002077824 */ /* 0x00ffe200078e0200 */
[----:B------:R-:W-:Y:S01]  /*7120*/  WARPGROUP.ARRIVE ;  /* 0x00000000000079c5 */ /* 0x000fe20000000000 */
[----:B------:R-:W-:Y:S01]  /*7130*/  UMOV UR27, 0x40000040 ;  /* 0x40000040001b7882 */ /* 0x000fe20000000000 */
[----:B------:R-:W-:Y:S01]  /*7140*/  VIADD R8, R3, 0x2 ;  /* 0x0000000203087836 */ /* 0x000fe20000000000 */
[----:B------:R-:W-:Y:S01]  /*7150*/  UMOV UR29, 0x40000040 ;  /* 0x40000040001d7882 */ /* 0x000fe20000000000 */
[C---:B------:R-:W-:Y:S01]  /*7160*/  R2UR UR26, R7.reuse ;  /* 0x00000000071a72ca */ /* 0x040fe200000e0000 */
[----:B------:R-:W-:Y:S01]  /*7170*/  UMOV UR31, 0x40000040 ;  /* 0x40000040001f7882 */ /* 0x000fe20000000000 */
[----:B------:R-:W0:Y:S01]  /*7180*/  S2R R13, SR_TID.X ;  /* 0x00000000000d7919 */ /* 0x000e220000002100 */
[----:B------:R-:W-:Y:S01]  /*7190*/  R2UR UR28, R8 ;  /* 0x00000000081c72ca */ /* 0x000fe200000e0000 */
[C---:B------:R-:W-:Y:S02]  /*71a0*/  VIADD R8, R7.reuse, 0x2 ;  /* 0x0000000207087836 */ /* 0x040fe40000000000 */
[----:B------:R-:W-:-:S02]  /*71b0*/  VIADD R20, R7, 0x800 ;  /* 0x0000080007147836 */ /* 0x000fc40000000000 */
[----:B------:R-:W-:Y:S01]  /*71c0*/  IMAD.MOV.U32 R15, RZ, RZ, 0x4 ;  /* 0x00000004ff0f7424 */ /* 0x000fe200078e00ff */
[----:B------:R-:W-:Y:S01]  /*71d0*/  R2UR UR30, R8 ;  /* 0x00000000081e72ca */ /* 0x000fe200000e0000 */
[----:B------:R-:W-:-:S03]  /*71e0*/  VIADD R8, R3, 0x4 ;  /* 0x0000000403087836 */ /* 0x000fc60000000000 */
[----:B------:R-:W-:Y:S01]  /*71f0*/  HGMMA.64x64x16.F32.BF16 R152, gdesc[UR24], R152, gsb0 ;  /* 0x00e00000189879f0 */ /* 0x000fe20008001898 */
[----:B0-----:R-:W-:Y:S02]  /*7200*/  SHF.R.U32.HI R13, RZ, 0x7, R13 ;  /* 0x00000007ff0d7819 */ /* 0x001fe4000001160d */
[----:B------:R-:W-:Y:S02]  /*7210*/  WARPGROUP.DEPBAR.LE gsb0, 0x0 ;  /* 0x00008000000079c5 */ /* 0x000fe40000010000 */
[----:B------:R-:W-:-:S06]  /*7220*/  WARPGROUP.ARRIVE ;  /* 0x00000000000079c5 */ /* 0x000fcc0000000000 */
[----:B------:R-:W-:Y:S01]  /*7230*/  HGMMA.64x64x16.F32.BF16 R152, gdesc[UR28], R152, gsb0 ;  /* 0x00e000001c9879f0 */ /* 0x000fe20008001898 */
[----:B------:R-:W-:Y:S01]  /*7240*/  R2UR UR28, R8 ;  /* 0x00000000081c72ca */ /* 0x000fe200000e0000 */
[----:B------:R-:W-:Y:S01]  /*7250*/  VIADD R8, R7, 0x4 ;  /* 0x0000000407087836 */ /* 0x000fe20000000000 */
[----:B------:R-:W-:Y:S01]  /*7260*/  UMOV UR29, 0x40000040 ;  /* 0x40000040001d7882 */ /* 0x000fe20000000000 */
[----:B------:R-:W-:-:S03]  /*7270*/  UMOV UR31, 0x40000040 ;  /* 0x40000040001f7882 */ /* 0x000fc60000000000 */
[----:B------:R-:W-:Y:S01]  /*7280*/  R2UR UR30, R8 ;  /* 0x00000000081e72ca */ /* 0x000fe200000e0000 */
[----:B------:R-:W-:Y:S01]  /*7290*/  VIADD R8, R3, 0x6 ;  /* 0x0000000603087836 */ /* 0x000fe20000000000 */
[----:B------:R-:W-:Y:S02]  /*72a0*/  WARPGROUP.DEPBAR.LE gsb0, 0x0 ;  /* 0x00008000000079c5 */ /* 0x000fe40000010000 */
[----:B------:R-:W-:-:S09]  /*72b0*/  WARPGROUP.ARRIVE ;  /* 0x00000000000079c5 */ /* 0x000fd20000000000 */
        /* <DEDUP_REMOVED lines=113> */
[----:B------:R-:W-:Y:S02]  /*79d0*/  R2UR UR30, R8 ;  /* 0x00000000081e72ca */ /* 0x000fe400000e0000 */
[----:B------:R0:W1:Y:S02]  /*79e0*/  SHFL.IDX PT, R8, R13, RZ, 0x1f ;  /* 0x00001fff0d087589 */ /* 0x00006400000e0000 */
[----:B0-----:R-:W-:Y:S01]  /*79f0*/  VIADD R13, R3, 0x800 ;  /* 0x00000800030d7836 */ /* 0x001fe20000000000 */
[----:B-1----:R-:W-:-:S04]  /*7a00*/  ISETP.GT.AND P1, PT, R8, 0x7f, PT ;  /* 0x0000007f0800780c */ /* 0x002fc80003f24270 */
[----:B------:R-:W-:-:S05]  /*7a10*/  SEL R14, RZ, 0x2, !P1 ;  /* 0x00000002ff0e7807 */ /* 0x000fca0004800000 */
[----:B------:R-:W-:Y:S01]  /*7a20*/  IMAD.IADD R8, R13, 0x1, R14 ;  /* 0x000000010d087824 */ /* 0x000fe200078e020e */
[----:B------:R-:W-:Y:S02]  /*7a30*/  WARPGROUP.DEPBAR.LE gsb0, 0x0 ;  /* 0x00008000000079c5 */ /* 0x000fe40000010000 */
[----:B------:R-:W-:-:S06]  /*7a40*/  WARPGROUP.ARRIVE ;  /* 0x00000000000079c5 */ /* 0x000fcc0000000000 */
[----:B------:R-:W-:Y:S01]  /*7a50*/  HGMMA.64x64x16.F32.BF16 R152, gdesc[UR28], R152, gsb0 ;  /* 0x00e000001c9879f0 */ /* 0x000fe20008001898 */
[----:B------:R-:W-:Y:S01]  /*7a60*/  R2UR UR28, R8 ;  /* 0x00000000081c72ca */ /* 0x000fe200000e0000 */
[----:B------:R-:W-:Y:S01]  /*7a70*/  IMAD.IADD R8, R14, 0x1, R20 ;  /* 0x000000010e087824 */ /* 0x000fe200078e0214 */
[----:B------:R-:W-:Y:S01]  /*7a80*/  UMOV UR29, 0x40000040 ;  /* 0x40000040001d7882 */ /* 0x000fe20000000000 */
[----:B------:R-:W-:-:S03]  /*7a90*/  UMOV UR31, 0x40000040 ;  /* 0x40000040001f7882 */ /* 0x000fc60000000000 */
[----:B------:R-:W-:Y:S02]  /*7aa0*/  R2UR UR30, R8 ;  /* 0x00000000081e72ca */ /* 0x000fe400000e0000 */
[C---:B------:R-:W-:Y:S02]  /*7ab0*/  SEL R8, R15.reuse, 0x2, P1 ;  /* 0x000000020f087807 */ /* 0x040fe40000800000 */
[----:B------:R-:W-:-:S03]  /*7ac0*/  SEL R15, R15, 0x6, !P1 ;  /* 0x000000060f0f7807 */ /* 0x000fc60004800000 */
[C---:B------:R-:W-:Y:S02]  /*7ad0*/  IMAD.IADD R21, R13.reuse, 0x1, R8 ;  /* 0x000000010d157824 */ /* 0x040fe400078e0208 */
[----:B------:R-:W-:Y:S01]  /*7ae0*/  IMAD.IADD R13, R13, 0x1, R15 ;  /* 0x000000010d0d7824 */ /* 0x000fe200078e020f */
[----:B------:R-:W-:Y:S02]  /*7af0*/  WARPGROUP.DEPBAR.LE gsb0, 0x0 ;  /* 0x00008000000079c5 */ /* 0x000fe40000010000 */
[----:B------:R-:W-:-:S06]  /*7b00*/  WARPGROUP.ARRIVE ;  /* 0x00000000000079c5 */ /* 0x000fcc0000000000 */
[----:B------:R-:W-:Y:S01]  /*7b10*/  HGMMA.64x64x16.F32.BF16 R152, gdesc[UR28], R152, gsb0 ;  /* 0x00e000001c9879f0 */ /* 0x000fe20008001898 */
[----:B------:R-:W-:Y:S01]  /*7b20*/  R2UR UR28, R21 ;  /* 0x00000000151c72ca */ /* 0x000fe200000e0000 */
[C---:B------:R-:W-:Y:S01]  /*7b30*/  IMAD.IADD R21, R20.reuse, 0x1, R8 ;  /* 0x0000000114157824 */ /* 0x040fe200078e0208 */
[----:B------:R-:W-:Y:S01]  /*7b40*/  UMOV UR29, 0x40000040 ;  /* 0x40000040001d7882 */ /* 0x000fe20000000000 */
[----:B------:R-:W-:Y:S01]  /*7b50*/  UMOV UR31, 0x40000040 ;  /* 0x40000040001f7882 */ /* 0x000fe20000000000 */
[----:B------:R-:W-:Y:S02]  /*7b60*/  IMAD.IADD R20, R20, 0x1, R15 ;  /* 0x0000000114147824 */ /* 0x000fe400078e020f */
[----:B------:R-:W-:Y:S01]  /*7b70*/  R2UR UR30, R21 ;  /* 0x00000000151e72ca */ /* 0x000fe200000e0000 */
[----:B------:R-:W-:Y:S02]  /*7b80*/  WARPGROUP.DEPBAR.LE gsb0, 0x0 ;  /* 0x00008000000079c5 */ /* 0x000fe40000010000 */
[----:B------:R-:W-:-:S10]  /*7b90*/  WARPGROUP.ARRIVE ;  /* 0x00000000000079c5 */ /* 0x000fd40000000000 */
        /* <DEDUP_REMOVED lines=26> */
[----:B------:R-:W-:Y:S01]  /*7d40*/  VIADD R20, R7, 0xa00 ;  /* 0x00000a0007147836 */ /* 0x000fe20000000000 */
[----:B------:R-:W-:Y:S01]  /*7d50*/  UMOV UR29, 0x40000040 ;  /* 0x40000040001d7882 */ /* 0x000fe20000000000 */
[----:B------:R-:W-:Y:S02]  /*7d60*/  UMOV UR31, 0x40000040 ;  /* 0x40000040001f7882 */ /* 0x000fe40000000000 */
[----:B------:R-:W-:-:S05]  /*7d70*/  IMAD.IADD R21, R14, 0x1, R20 ;  /* 0x000000010e157824 */ /* 0x000fca00078e0214 */
[----:B------:R-:W-:Y:S01]  /*7d80*/  R2UR UR30, R21 ;  /* 0x00000000151e72ca */ /* 0x000fe200000e0000 */
[C---:B------:R-:W-:Y:S02]  /*7d90*/  IMAD.IADD R21, R13.reuse, 0x1, R8 ;  /* 0x000000010d157824 */ /* 0x040fe400078e0208 */
[----:B------:R-:W-:Y:S01]  /*7da0*/  IMAD.IADD R13, R13, 0x1, R15 ;  /* 0x000000010d0d7824 */ /* 0x000fe200078e020f */
[----:B------:R-:W-:Y:S02]  /*7db0*/  WARPGROUP.DEPBAR.LE gsb0, 0x0 ;  /* 0x00008000000079c5 */ /* 0x000fe40000010000 */
[----:B------:R-:W-:-:S07]  /*7dc0*/  WARPGROUP.ARRIVE ;  /* 0x00000000000079c5 */ /* 0x000fce0000000000 */
[----:B------:R-:W-:Y:S01]  /*7dd0*/  HGMMA.64x64x16.F32.BF16 R152, gdesc[UR28], R152, gsb0 ;  /* 0x00e000001c9879f0 */ /* 0x000fe20008001898 */
[----:B------:R-:W-:Y:S01]  /*7de0*/  R2UR UR28, R21 ;  /* 0x00000000151c72ca */ /* 0x000fe200000e0000 */
[--C-:B------:R-:W-:Y:S01]  /*7df0*/  IMAD.IADD R21, R8, 0x1, R20.reuse ;  /* 0x0000000108157824 */ /* 0x100fe200078e0214 */
        /* <DEDUP_REMOVED lines=82> */
[--C-:B------:R-:W-:Y:S02]  /*8320*/  IMAD.IADD R8, R8, 0x1, R20.reuse ;  /* 0x0000000108087824 */ /* 0x100fe400078e0214 */
        /* <DEDUP_REMOVED lines=37> */
.L_x_4968:
[----:B------:R-:W-:Y:S01]  /*8580*/  ISETP.NE.AND P1, PT, R186, 0x1, PT ;  /* 0x00000001ba00780c */ /* 0x000fe20003f25270 */
[----:B------:R-:W-:Y:S01]  /*8590*/  VIADD R8, R193, UR39 ;  /* 0x00000027c1087c36 */ /* 0x000fe20008000000 */
[----:B------:R-:W-:Y:S01]  /*85a0*/  UMOV UR7, 0xffffffc0 ;  /* 0xffffffc000077882 */ /* 0x000fe20000000000 */
[----:B------:R-:W-:Y:S01]  /*85b0*/  LOP3.LUT R16, R16, 0xffbfffff, RZ, 0xc0, !PT ;  /* 0xffbfffff10107812 */ /* 0x000fe200078ec0ff */
[----:B------:R-:W-:Y:S01]  /*85c0*/  UIMAD UR7, UR6, UR7, 0x1 ;  /* 0x00000001060774a4 */ /* 0x000fe2000f8e0207 */
[----:B------:R-:W0:Y:S01]  /*85d0*/  S2R R187, SR_CgaCtaId ;  /* 0x0000000000bb7919 */ /* 0x000e220000008800 */
[----:B------:R-:W-:Y:S01]  /*85e0*/  UMOV UR11, 0x40000040 ;  /* 0x40000040000b7882 */ /* 0x000fe20000000000 */
[----:B------:R-:W-:-:S04]  /*85f0*/  @P0 LOP3.LUT R16, R16, 0x400000, RZ, 0xfc, !PT ;  /* 0x0040000010100812 */ /* 0x000fc800078efcff */
[----:B------:R-:W-:Y:S02]  /*8600*/  LOP3.LUT R16, R16, 0xff7fffff, RZ, 0xc0, !PT ;  /* 0xff7fffff10107812 */ /* 0x000fe400078ec0ff */
[----:B------:R-:W1:Y:S08]  /*8610*/  @P1 LDC R13, c[0x0][0x44c] ;  /* 0x00011300ff0d1b82 */ /* 0x000e700000000800 */
[----:B------:R-:W2:Y:S01]  /*8620*/  @P1 LDC R7, c[0x0][0x450] ;  /* 0x00011400ff071b82 */ /* 0x000ea20000000800 */
[----:B-1----:R-:W-:-:S05]  /*8630*/  @P1 IMAD.HI.U32 R13, R8, R13, RZ ;  /* 0x0000000d080d1227 */ /* 0x002fca00078e00ff */
[----:B--2---:R-:W-:Y:S02]  /*8640*/  @P1 SHF.R.U32.HI R8, RZ, R7, R13 ;  /* 0x00000007ff081219 */ /* 0x004fe4000001160d */
[----:B------:R-:W-:-:S03]  /*8650*/  IADD3 R13, R185, UR7, -R192 ;  /* 0x00000007b90d7c10 */ /* 0x000fc6000fffe8c0 */
[----:B------:R-:W1:Y:S02]  /*8660*/  SHFL.IDX PT, R7, R8, RZ, 0x1c1f ;  /* 0x001c1fff08077589 */ /* 0x000e6400000e0000 */
[----:B------:R-:W-:Y:S02]  /*8670*/  IMAD.IADD R13, R13, 0x1, -R184 ;  /* 0x000000010d0d7824 */ /* 0x000fe400078e0ab8 */
[----:B------:R-:W2:Y:S02]  /*8680*/  SHFL.IDX PT, R8, R8, 0x1, 0x1c1f ;  /* 0x003c1f0008087f89 */ /* 0x000ea400000e0000 */
[C---:B-1----:R-:W-:Y:S02]  /*8690*/  IMAD.IADD R7, R13.reuse, 0x1, R7 ;  /* 0x000000010d077824 */ /* 0x042fe400078e0207 */
[----:B--2---:R-:W-:-:S03]  /*86a0*/  IMAD.IADD R8, R13, 0x1, R8 ;  /* 0x000000010d087824 */ /* 0x004fc600078e0208 */
[C---:B------:R-:W-:Y:S02]  /*86b0*/  ISETP.GT.AND P0, PT, R7.reuse, 0x21, PT ;  /* 0x000000210700780c */ /* 0x040fe40003f04270 */
[----:B------:R-:W-:Y:S02]  /*86c0*/  ISETP.GT.AND P5, PT, R7, 0x8, PT ;  /* 0x000000080700780c */ /* 0x000fe40003fa4270 */
[----:B------:R-:W-:Y:S02]  /*86d0*/  ISETP.GT.AND P6, PT, R8, RZ, PT ;  /* 0x000000ff0800720c */ /* 0x000fe40003fc4270 */
[----:B------:R-:W-:Y:S02]  /*86e0*/  FSEL R156, R156, -INF , P5 ;  /* 0xff8000009c9c7808 */ /* 0x000fe40002800000 */
[----:B------:R-:W-:Y:S02]  /*86f0*/  FSEL R154, R154, -INF , P6 ;  /* 0xff8000009a9a7808 */ /* 0x000fe40003000000 */
[----:B------:R-:W-:-:S02]  /*8700*/  ISETP.GT.AND P6, PT, R8, 0x1, PT ;  /* 0x000000010800780c */ /* 0x000fc40003fc4270 */
[----:B------:R-:W-:Y:S02]  /*8710*/  ISETP.GT.AND P5, PT, R7, 0x29, PT ;  /* 0x000000290700780c */ /* 0x000fe40003fa4270 */
[----:B------:R-:W-:Y:S02]  /*8720*/  FSEL R155, R155, -INF , P6 ;  /* 0xff8000009b9b7808 */ /* 0x000fe40003000000 */
[----:B------:R-:W-:Y:S02]  /*8730*/  ISETP.GT.AND P6, PT, R8, 0x8, PT ;  /* 0x000000080800780c */ /* 0x000fe40003fc4270 */
[----:B------:R-:W-:Y:S02]  /*8740*/  ISETP.GT.AND P2, PT, R7, RZ, PT ;  /* 0x000000ff0700720c */ /* 0x000fe40003f44270 */
[----:B------:R-:W-:Y:S02]  /*8750*/  FSEL R158, R158, -INF , P6 ;  /* 0xff8000009e9e7808 */ /* 0x000fe40003000000 */
[----:B------:R-:W-:-:S02]  /*8760*/  ISETP.GT.AND P6, PT, R8, 0x9, PT ;  /* 0x000000090800780c */ /* 0x000fc40003fc4270 */
[----:B------:R-:W-:Y:S02]  /*8770*/  ISETP.GT.AND P1, PT, R7, 0x1, PT ;  /* 0x000000010700780c */ /* 0x000fe40003f24270 */
[----:B------:R-:W-:Y:S02]  /*8780*/  FSEL R159, R159, -INF , P6 ;  /* 0xff8000009f9f7808 */ /* 0x000fe40003000000 */
[----:B------:R-:W-:Y:S02]  /*8790*/  ISETP.GT.AND P6, PT, R8, 0x10, PT ;  /* 0x000000100800780c */ /* 0x000fe40003fc4270 */
[----:B------:R-:W-:Y:S02]  /*87a0*/  @P0 LOP3.LUT R16, R16, 0x800000, RZ, 0xfc, !PT ;  /* 0x0080000010100812 */ /* 0x000fe400078efcff */
[----:B------:R-:W-:Y:S02]  /*87b0*/  FSEL R162, R162, -INF , P6 ;  /* 0xff800000a2a27808 */ /* 0x000fe40003000000 */
[----:B------:R-:W-:-:S02]  /*87c0*/  ISETP.GT.AND P6, PT, R8, 0x11, PT ;  /* 0x000000110800780c */ /* 0x000fc40003fc4270 */
[----:B------:R-:W-:Y:S02]  /*87d0*/  FSEL R152, R152, -INF , P2 ;  /* 0xff80000098987808 */ /* 0x000fe40001000000 */
[----:B------:R-:W-:Y:S02]  /*87e0*/  FSEL R163, R163, -INF , P6 ;  /* 0xff800000a3a37808 */ /* 0x000fe40003000000 */
[----:B------:R-:W-:Y:S02]  /*87f0*/  ISETP.GT.AND P6, PT, R8, 0x18, PT ;  /* 0x000000180800780c */ /* 0x000fe40003fc4270 */
[----:B------:R-:W-:Y:S02]  /*8800*/  FSEL R13, R153, -INF , P1 ;  /* 0xff800000990d7808 */ /* 0x000fe40000800000 */
[----:B------:R-:W-:Y:S02]  /*8810*/  FSEL R166, R166, -INF , P6 ;  /* 0xff800000a6a67808 */ /* 0x000fe40003000000 */
[----:B------:R-:W-:-:S02]  /*8820*/  ISETP.GT.AND P6, PT, R8, 0x19, PT ;  /* 0x000000190800780c */ /* 0x000fc40003fc4270 */
[----:B------:R-:W-:Y:S02]  /*8830*/  ISETP.GT.AND P4, PT, R7, 0x9, PT ;  /* 0x000000090700780c */ /* 0x000fe40003f84270 */
[----:B------:R-:W-:Y:S02]  /*8840*/  FSEL R167, R167, -INF , P6 ;  /* 0xff800000a7a77808 */ /* 0x000fe40003000000 */
[----:B------:R-:W-:Y:S02]  /*8850*/  ISETP.GT.AND P6, PT, R8, 0x20, PT ;  /* 0x000000200800780c */ /* 0x000fe40003fc4270 */
[----:B------:R-:W-:Y:S02]  /*8860*/  ISETP.GT.AND P3, PT, R7, 0x10, PT ;  /* 0x000000100700780c */ /* 0x000fe40003f64270 */
        /* <DEDUP_REMOVED lines=8> */
[----:B------:R-:W-:Y:S02]  /*88f0*/  LOP3.LUT R16, R16, 0xfeffffff, RZ, 0xc0, !PT ;  /* 0xfeffffff10107812 */ /* 0x000fe400078ec0ff */
[----:B------:R-:W-:Y:S02]  /*8900*/  FSEL R175, R175, -INF , P6 ;  /* 0xff800000afaf7808 */ /* 0x000fe40003000000 */
[----:B------:R-:W-:Y:S02]  /*8910*/  ISETP.GT.AND P6, PT, R8, 0x30, PT ;  /* 0x000000300800780c */ /* 0x000fe40003fc4270 */
[----:B------:R-:W-:Y:S02]  /*8920*/  FSEL R157, R157, -INF , P4 ;  /* 0xff8000009d9d7808 */ /* 0x000fe40002000000 */
        /* <DEDUP_REMOVED lines=8> */
[----:B------:R-:W-:Y:S02]  /*89b0*/  FMNMX.FTZ R8, R154, R12, !PT ;  /* 0x0000000c9a087209 */ /* 0x000fe40007810000 */
[----:B------:R-:W-:Y:S02]  /*89c0*/  FSEL R183, R183, -INF , P6 ;  /* 0xff800000b7b77808 */ /* 0x000fe40003000000 */
[----:B------:R-:W-:Y:S02]  /*89d0*/  FMNMX.FTZ R8, R155, R8, !PT ;  /* 0x000000089b087209 */ /* 0x000fe40007810000 */
[----:B------:R-:W-:Y:S02]  /*89e0*/  FSEL R164, R164, -INF , P1 ;  /* 0xff800000a4a47808 */ /* 0x000fe40000800000 */
[----:B------:R-:W-:Y:S02]  /*89f0*/  FMNMX.FTZ R8, R158, R8, !PT ;  /* 0x000000089e087209 */ /* 0x000fe40007810000 */
[----:B------:R-:W-:-:S02]  /*8a00*/  @P5 LOP3.LUT R16, R16, 0x1000000, RZ, 0xfc, !PT ;  /* 0x0100000010105812 */ /* 0x000fc400078efcff */
[----:B------:R-:W-:Y:S02]  /*8a10*/  FMNMX.FTZ R8, R159, R8, !PT ;  /* 0x000000089f087209 */ /* 0x000fe40007810000 */
[C---:B------:R-:W-:Y:S02]  /*8a20*/  ISETP.GT.AND P4, PT, R7.reuse, 0x30, PT ;  /* 0x000000300700780c */ /* 0x040fe40003f84270 */
[----:B------:R-:W-:Y:S02]  /*8a30*/  FMNMX.FTZ R8, R162, R8, !PT ;  /* 0x00000008a2087209 */ /* 0x000fe40007810000 */
[----:B------:R-:W-:Y:S02]  /*8a40*/  ISETP.GT.AND P3, PT, R7, 0x31, PT ;  /* 0x000000310700780c */ /* 0x000fe40003f64270 */
[----:B------:R-:W-:Y:S02]  /*8a50*/  FMNMX.FTZ R8, R163, R8, !PT ;  /* 0x00000008a3087209 */ /* 0x000fe40007810000 */
[----:B------:R-:W-:-:S02]  /*8a60*/  ISETP.GT.AND P2, PT, R7, 0x38, PT ;  /* 0x000000380700780c */ /* 0x000fc40003f44270 */
[----:B------:R-:W-:Y:S02]  /*8a70*/  FMNMX.FTZ R8, R166, R8, !PT ;  /* 0x00000008a6087209 */ /* 0x000fe40007810000 */
[----:B------:R-:W-:Y:S02]  /*8a80*/  ISETP.GT.AND P1, PT, R7, 0x39, PT ;  /* 0x000000390700780c */ /* 0x000fe40003f24270 */
[----:B------:R-:W-:Y:S02]  /*8a90*/  FMNMX.FTZ R8, R167, R8, !PT ;  /* 0x00000008a7087209 */ /* 0x000fe40007810000 */
[C---:B------:R-:W-:Y:S02]  /*8aa0*/  ISETP.GT.AND P5, PT, R7.reuse, 0x19, PT ;  /* 0x000000190700780c */ /* 0x040fe40003fa4270 */
[----:B------:R-:W-:Y:S02]  /*8ab0*/  FMNMX.FTZ R8, R170, R8, !PT ;  /* 0x00000008aa087209 */ /* 0x000fe40007810000 */
[----:B------:R-:W-:-:S02]  /*8ac0*/  ISETP.GT.AND P0, PT, R7, 0x20, PT ;  /* 0x000000200700780c */ /* 0x000fc40003f04270 */
[----:B------:R-:W-:Y:S02]  /*8ad0*/  FMNMX.FTZ R8, R171, R8, !PT ;  /* 0x00000008ab087209 */ /* 0x000fe40007810000 */
[----:B------:R-:W-:Y:S02]  /*8ae0*/  FSEL R165, R165, -INF , P5 ;  /* 0xff800000a5a57808 */ /* 0x000fe40002800000 */
[----:B------:R-:W-:Y:S02]  /*8af0*/  FMNMX.FTZ R8, R174, R8, !PT ;  /* 0x00000008ae087209 */ /* 0x000fe40007810000 */
[----:B------:R-:W-:Y:S02]  /*8b00*/  FSEL R168, R168, -INF , P0 ;  /* 0xff800000a8a87808 */ /* 0x000fe40000000000 */
[----:B------:R-:W-:Y:S02]  /*8b10*/  FMNMX.FTZ R8, R175, R8, !PT ;  /* 0x00000008af087209 */ /* 0x000fe40007810000 */
[----:B------:R-:W-:-:S02]  /*8b20*/  LOP3.LUT P0, RZ, R16, 0x800000, RZ, 0xc0, !PT ;  /* 0x0080000010ff7812 */ /* 0x000fc4000780c0ff */
[----:B------:R-:W-:Y:S02]  /*8b30*/  FMNMX.FTZ R8, R178, R8, !PT ;  /* 0x00000008b2087209 */ /* 0x000fe40007810000 */
[----:B------:R-:W-:Y:S02]  /*8b40*/  FSEL R169, R169, -INF , P0 ;  /* 0xff800000a9a97808 */ /* 0x000fe40000000000 */
[----:B------:R-:W-:Y:S02]  /*8b50*/  FMNMX.FTZ R8, R179, R8, !PT ;  /* 0x00000008b3087209 */ /* 0x000fe40007810000 */
[----:B------:R-:W-:Y:S02]  /*8b60*/  LOP3.LUT P5, RZ, R16, 0x1000000, RZ, 0xc0, !PT ;  /* 0x0100000010ff7812 */ /* 0x000fe400078ac0ff */
[----:B------:R-:W-:Y:S02]  /*8b70*/  FMNMX.FTZ R8, R182, R8, !PT ;  /* 0x00000008b6087209 */ /* 0x000fe40007810000 */
[----:B------:R-:W-:-:S02]  /*8b80*/  FSEL R173, R173, -INF , P5 ;  /* 0xff800000adad7808 */ /* 0x000fc40002800000 */
[----:B------:R-:W-:Y:S02]  /*8b90*/  FMNMX.FTZ R8, R183, R8, !PT ;  /* 0x00000008b7087209 */ /* 0x000fe40007810000 */
[----:B------:R-:W-:Y:S02]  /*8ba0*/  FSEL R176, R176, -INF , P4 ;  /* 0xff800000b0b07808 */ /* 0x000fe40002000000 */
[----:B------:R-:W-:Y:S01]  /*8bb0*/  FSEL R177, R177, -INF , P3 ;  /* 0xff800000b1b17808 */ /* 0x000fe20001800000 */
[----:B------:R-:W1:Y:S01]  /*8bc0*/  SHFL.BFLY PT, R14, R8, 0x2, 0x1f ;  /* 0x0c401f00080e7f89 */ /* 0x000e6200000e0000 */
[----:B------:R-:W-:Y:S02]  /*8bd0*/  FSEL R180, R180, -INF , P2 ;  /* 0xff800000b4b47808 */ /* 0x000fe40001000000 */
[----:B------:R-:W-:Y:S02]  /*8be0*/  FSEL R181, R181, -INF , P1 ;  /* 0xff800000b5b57808 */ /* 0x000fe40000800000 */
[----:B------:R-:W-:-:S02]  /*8bf0*/  ISETP.NE.AND P1, PT, R23, RZ, PT ;  /* 0x000000ff1700720c */ /* 0x000fc40003f25270 */
[----:B------:R-:W-:-:S11]  /*8c00*/  LOP3.LUT P0, RZ, R16, 0x400000, RZ, 0xc0, !PT ;  /* 0x0040000010ff7812 */ /* 0x000fd6000780c0ff */
[----:B------:R-:W-:-:S04]  /*8c10*/  @!P1 IMAD R10, R10, 0x40, R19 ;  /* 0x000000400a0a9824 */ /* 0x000fc800078e0213 */
[----:B------:R-:W-:Y:S01]  /*8c20*/  @!P1 IMAD R10, R10, 0x4, R17 ;  /* 0x000000040a0a9824 */ /* 0x000fe200078e0211 */
        /* <DEDUP_REMOVED lines=8> */
[----:B------:R-:W-:Y:S01]  /*8cb0*/  ISETP.GT.AND P6, PT, R7, 0x28, PT ;  /* 0x000000280700780c */ /* 0x000fe20003fc4270 */
[----:B------:R-:W-:Y:S02]  /*8cc0*/  VIADD R7, R9, 0x38840 ;  /* 0x0003884009077836 */ /* 0x000fe40000000000 */
[--C-:B------:R-:W-:Y:S01]  /*8cd0*/  FFMA.FTZ R154, R154, UR5, -R12.reuse ;  /* 0x000000059a9a7c23 */ /* 0x100fe2000801080c */
[----:B------:R-:W-:Y:S01]  /*8ce0*/  FSEL R172, R172, -INF , P6 ;  /* 0xff800000acac7808 */ /* 0x000fe20003000000 */
[--C-:B------:R-:W-:Y:S01]  /*8cf0*/  FFMA.FTZ R155, R155, UR5, -R12.reuse ;  /* 0x000000059b9b7c23 */ /* 0x100fe2000801080c */
[----:B0-----:R-:W-:Y:S01]  /*8d00*/  PRMT R7, R187, 0x654, R7 ;  /* 0x00000654bb077816 */ /* 0x001fe20000000007 */
[--C-:B------:R-:W-:Y:S01]  /*8d10*/  FFMA.FTZ R158, R158, UR5, -R12.reuse ;  /* 0x000000059e9e7c23 */ /* 0x100fe2000801080c */
[--C-:B------:R-:W-:Y:S01]  /*8d20*/  FFMA.FTZ R159, R159, UR5, -R12.reuse ;  /* 0x000000059f9f7c23 */ /* 0x100fe2000801080c */
[--C-:B------:R-:W-:Y:S01]  /*8d30*/  FFMA.FTZ R162, R162, UR5, -R12.reuse ;  /* 0x00000005a2a27c23 */ /* 0x100fe2000801080c */
[----:B------:R0:W-:Y:S01]  /*8d40*/  SYNCS.ARRIVE.TRANS64.RED.A1T0 RZ, [R7+URZ], RZ ;  /* 0x000000ff07ff79a7 */ /* 0x0001e2000810043f */
[--C-:B------:R-:W-:Y:S01]  /*8d50*/  FFMA.FTZ R163, R163, UR5, -R12.reuse ;  /* 0x00000005a3a37c23 */ /* 0x100fe2000801080c */
[--C-:B------:R-:W-:Y:S01]  /*8d60*/  FFMA.FTZ R166, R166, UR5, -R12.reuse ;  /* 0x00000005a6a67c23 */ /* 0x100fe2000801080c */
[--C-:B------:R-:W-:Y:S01]  /*8d70*/  FFMA.FTZ R167, R167, UR5, -R12.reuse ;  /* 0x00000005a7a77c23 */ /* 0x100fe2000801080c */
[--C-:B------:R-:W-:Y:S01]  /*8d80*/  FFMA.FTZ R170, R170, UR5, -R12.reuse ;  /* 0x00000005aaaa7c23 */ /* 0x100fe2000801080c */
[--C-:B------:R-:W-:Y:S01]  /*8d90*/  FFMA.FTZ R171, R171, UR5, -R12.reuse ;  /* 0x00000005abab7c23 */ /* 0x100fe2000801080c */
[--C-:B------:R-:W-:Y:S01]  /*8da0*/  FFMA.FTZ R174, R174, UR5, -R12.reuse ;  /* 0x00000005aeae7c23 */ /* 0x100fe2000801080c */
[--C-:B------:R-:W-:Y:S01]  /*8db0*/  FFMA.FTZ R175, R175, UR5, -R12.reuse ;  /* 0x00000005afaf7c23 */ /* 0x100fe2000801080c */
[----:B0-----:R-:W-:Y:S01]  /*8dc0*/  FMNMX.FTZ R7, R152, R11, !PT ;  /* 0x0000000b98077209 */ /* 0x001fe20007810000 */
[--C-:B------:R-:W-:Y:S01]  /*8dd0*/  FFMA.FTZ R178, R178, UR5, -R12.reuse ;  /* 0x00000005b2b27c23 */ /* 0x100fe2000801080c */
[--C-:B------:R-:W-:Y:S01]  /*8de0*/  FFMA.FTZ R179, R179, UR5, -R12.reuse ;  /* 0x00000005b3b37c23 */ /* 0x100fe2000801080c */
[--C-:B------:R-:W-:Y:S01]  /*8df0*/  FFMA.FTZ R182, R182, UR5, -R12.reuse ;  /* 0x00000005b6b67c23 */ /* 0x100fe2000801080c */
[----:B------:R-:W-:Y:S01]  /*8e00*/  FMNMX.FTZ R7, R13, R7, !PT ;  /* 0x000000070d077209 */ /* 0x000fe20007810000 */
[----:B------:R-:W-:Y:S01]  /*8e10*/  FFMA.FTZ R183, R183, UR5, -R12 ;  /* 0x00000005b7b77c23 */ /* 0x000fe2000801080c */
[----:B------:R-:W-:Y:S01]  /*8e20*/  FMUL.FTZ R12, R14, UR5 ;  /* 0x000000050e0c7c20 */ /* 0x000fe20008410000 */
[----:B------:R-:W-:Y:S01]  /*8e30*/  MUFU.EX2 R153, R154 ;  /* 0x0000009a00997308 */ /* 0x000fe20000000800 */
[----:B------:R-:W-:-:S04]  /*8e40*/  FMNMX.FTZ R7, R156, R7, !PT ;  /* 0x000000079c077209 */ /* 0x000fc80007810000 */
[----:B------:R-:W-:-:S03]  /*8e50*/  FMNMX.FTZ R7, R157, R7, !PT ;  /* 0x000000079d077209 */ /* 0x000fc60007810000 */
[----:B------:R-:W0:Y:S01]  /*8e60*/  MUFU.EX2 R12, R12 ;  /* 0x0000000c000c7308 */ /* 0x000e220000000800 */
[----:B------:R-:W-:-:S04]  /*8e70*/  FMNMX.FTZ R7, R160, R7, !PT ;  /* 0x00000007a0077209 */ /* 0x000fc80007810000 */
[----:B------:R-:W-:-:S03]  /*8e80*/  FMNMX.FTZ R7, R161, R7, !PT ;  /* 0x00000007a1077209 */ /* 0x000fc60007810000 */
[----:B------:R-:W1:Y:S01]  /*8e90*/  MUFU.EX2 R155, R155 ;  /* 0x0000009b009b7308 */ /* 0x000e620000000800 */
[----:B------:R-:W-:-:S04]  /*8ea0*/  FMNMX.FTZ R7, R164, R7, !PT ;  /* 0x00000007a4077209 */ /* 0x000fc80007810000 */
[----:B------:R-:W-:-:S03]  /*8eb0*/  FMNMX.FTZ R7, R165, R7, !PT ;  /* 0x00000007a5077209 */ /* 0x000fc60007810000 */
[----:B------:R-:W-:Y:S01]  /*8ec0*/  MUFU.EX2 R159, R159 ;  /* 0x0000009f009f7308 */ /* 0x000fe20000000800 */
[----:B------:R-:W-:Y:S01]  /*8ed0*/  FMNMX.FTZ R7, R168, R7, !PT ;  /* 0x00000007a8077209 */ /* 0x000fe20007810000 */
[----:B0-----:R-:W-:Y:S01]  /*8ee0*/  @!P1 STS [R10+0x38420], R12 ;  /* 0x0384200c0a009388 */ /* 0x001fe20000000800 */
[----:B------:R-:W-:Y:S01]  /*8ef0*/  FFMA.FTZ R5, R12, R5, R153 ;  /* 0x000000050c057223 */ /* 0x000fe20000010099 */
[-C--:B------:R-:W-:Y:S01]  /*8f00*/  FMUL.FTZ R26, R26, R12.reuse ;  /* 0x0000000c1a1a7220 */ /* 0x080fe20000410000 */
[----:B------:R-:W-:Y:S01]  /*8f10*/  FMNMX.FTZ R7, R169, R7, !PT ;  /* 0x00000007a9077209 */ /* 0x000fe20007810000 */
[-C--:B------:R-:W-:Y:S01]  /*8f20*/  FMUL.FTZ R27, R27, R12.reuse ;  /* 0x0000000c1b1b7220 */ /* 0x080fe20000410000 */
[-C--:B------:R-:W-:Y:S01]  /*8f30*/  FMUL.FTZ R30, R30, R12.reuse ;  /* 0x0000000c1e1e7220 */ /* 0x080fe20000410000 */
[----:B------:R-:W-:Y:S01]  /*8f40*/  MUFU.EX2 R162, R162 ;  /* 0x000000a200a27308 */ /* 0x000fe20000000800 */
[----:B------:R-:W-:Y:S01]  /*8f50*/  FMNMX.FTZ R7, R172, R7, !PT ;  /* 0x00000007ac077209 */ /* 0x000fe20007810000 */
[C---:B-1----:R-:W-:Y:S01]  /*8f60*/  FADD.FTZ R5, R155.reuse, R5 ;  /* 0x000000059b057221 */ /* 0x042fe20000010000 */
[----:B------:R-:W-:Y:S01]  /*8f70*/  F2FP.BF16.F32.PACK_AB R153, R155, R153 ;  /* 0x000000999b99723e */ /* 0x000fe200000010ff */
[-C--:B------:R-:W-:Y:S01]  /*8f80*/  FMUL.FTZ R31, R31, R12.reuse ;  /* 0x0000000c1f1f7220 */ /* 0x080fe20000410000 */
[----:B------:R-:W-:Y:S01]  /*8f90*/  FMNMX.FTZ R7, R173, R7, !PT ;  /* 0x00000007ad077209 */ /* 0x000fe20007810000 */
[-C--:B------:R-:W-:Y:S01]  /*8fa0*/  FMUL.FTZ R34, R34, R12.reuse ;  /* 0x0000000c22227220 */ /* 0x080fe20000410000 */
[-C--:B------:R-:W-:Y:S01]  /*8fb0*/  FMUL.FTZ R35, R35, R12.reuse ;  /* 0x0000000c23237220 */ /* 0x080fe20000410000 */
[----:B------:R-:W0:Y:S01]  /*8fc0*/  MUFU.EX2 R155, R158 ;  /* 0x0000009e009b7308 */ /* 0x000e220000000800 */
[----:B------:R-:W-:Y:S01]  /*8fd0*/  FMNMX.FTZ R7, R176, R7, !PT ;  /* 0x00000007b0077209 */ /* 0x000fe20007810000 */
[-C--:B------:R-:W-:Y:S01]  /*8fe0*/  FMUL.FTZ R38, R38, R12.reuse ;  /* 0x0000000c26267220 */ /* 0x080fe20000410000 */
[-C--:B------:R-:W-:Y:S01]  /*8ff0*/  FMUL.FTZ R39, R39, R12.reuse ;  /* 0x0000000c27277220 */ /* 0x080fe20000410000 */
[-C--:B------:R-:W-:Y:S01]  /*9000*/  FMUL.FTZ R42, R42, R12.reuse ;  /* 0x0000000c2a2a7220 */ /* 0x080fe20000410000 */
[----:B------:R-:W-:Y:S01]  /*9010*/  FMNMX.FTZ R7, R177, R7, !PT ;  /* 0x00000007b1077209 */ /* 0x000fe20007810000 */
[-C--:B------:R-:W-:Y:S01]  /*9020*/  FMUL.FTZ R43, R43, R12.reuse ;  /* 0x0000000c2b2b7220 */ /* 0x080fe20000410000 */
[-C--:B------:R-:W-:Y:S01]  /*9030*/  FMUL.FTZ R46, R46, R12.reuse ;  /* 0x0000000c2e2e7220 */ /* 0x080fe20000410000 */
[----:B------:R-:W1:Y:S01]  /*9040*/  MUFU.EX2 R163, R163 ;  /* 0x000000a300a37308 */ /* 0x000e620000000800 */
[----:B------:R-:W-:Y:S01]  /*9050*/  FMNMX.FTZ R7, R180, R7, !PT ;  /* 0x00000007b4077209 */ /* 0x000fe20007810000 */
[-C--:B------:R-:W-:Y:S01]  /*9060*/  FMUL.FTZ R47, R47, R12.reuse ;  /* 0x0000000c2f2f7220 */ /* 0x080fe20000410000 */
[-C--:B------:R-:W-:Y:S01]  /*9070*/  FMUL.FTZ R50, R50, R12.reuse ;  /* 0x0000000c32327220 */ /* 0x080fe20000410000 */
[-C--:B------:R-:W-:Y:S01]  /*9080*/  FMUL.FTZ R51, R51, R12.reuse ;  /* 0x0000000c33337220 */ /* 0x080fe20000410000 */
[----:B------:R-:W-:Y:S01]  /*9090*/  FMNMX.FTZ R7, R181, R7, !PT ;  /* 0x00000007b5077209 */ /* 0x000fe20007810000 */
[-C--:B------:R-:W-:Y:S01]  /*90a0*/  FMUL.FTZ R54, R54, R12.reuse ;  /* 0x0000000c36367220 */ /* 0x080fe20000410000 */
[-C--:B------:R-:W-:Y:S01]  /*90b0*/  FMUL.FTZ R55, R55, R12.reuse ;  /* 0x0000000c37377220 */ /* 0x080fe20000410000 */
[----:B------:R-:W2:Y:S01]  /*90c0*/  MUFU.EX2 R166, R166 ;  /* 0x000000a600a67308 */ /* 0x000ea20000000800 */
[----:B0-----:R-:W-:Y:S01]  /*90d0*/  FADD.FTZ R5, R155, R5 ;  /* 0x000000059b057221 */ /* 0x001fe20000010000 */
[----:B------:R-:W0:Y:S01]  /*90e0*/  SHFL.BFLY PT, R14, R7, 0x2, 0x1f ;  /* 0x0c401f00070e7f89 */ /* 0x000e2200000e0000 */
[C---:B------:R-:W-:Y:S01]  /*90f0*/  F2FP.BF16.F32.PACK_AB R155, R159.reuse, R155 ;  /* 0x0000009b9f9b723e */ /* 0x040fe200000010ff */
[-C--:B------:R-:W-:Y:S01]  /*9100*/  FMUL.FTZ R58, R58, R12.reuse ;  /* 0x0000000c3a3a7220 */ /* 0x080fe20000410000 */
[----:B------:R-:W-:Y:S01]  /*9110*/  FADD.FTZ R5, R159, R5 ;  /* 0x000000059f057221 */ /* 0x000fe20000010000 */
[-C--:B------:R-:W-:Y:S01]  /*9120*/  FMUL.FTZ R59, R59, R12.reuse ;  /* 0x0000000c3b3b7220 */ /* 0x080fe20000410000 */
[-C--:B------:R-:W-:Y:S01]  /*9130*/  FMUL.FTZ R62, R62, R12.reuse ;  /* 0x0000000c3e3e7220 */ /* 0x080fe20000410000 */
[----:B------:R-:W3:Y:S01]  /*9140*/  MUFU.EX2 R167, R167 ;  /* 0x000000a700a77308 */ /* 0x000ee20000000800 */
        /* <DEDUP_REMOVED lines=16> */
[----:B---3--:R-:W-:Y:S01]  /*9250*/  FADD.FTZ R5, R167, R5 ;  /* 0x00000005a7057221 */ /* 0x008fe20000010000 */
[----:B0-----:R-:W-:Y:S01]  /*9260*/  FMNMX.FTZ R7, R7, R14, !PT ;  /* 0x0000000e07077209 */ /* 0x001fe20007810000 */
[----:B------:R-:W-:Y:S01]  /*9270*/  FMUL.FTZ R86, R86, R12 ;  /* 0x0000000c56567220 */ /* 0x000fe20000410000 */
[----:B------:R-:W-:Y:S01]  /*9280*/  F2FP.BF16.F32.PACK_AB R159, R167, R166 ;  /* 0x000000a6a79f723e */ /* 0x000fe200000010ff */
[-C--:B------:R-:W-:Y:S01]  /*9290*/  FMUL.FTZ R87, R87, R12.reuse ;  /* 0x0000000c57577220 */ /* 0x080fe20000410000 */
[-C--:B------:R-:W-:Y:S01]  /*92a0*/  FMUL.FTZ R90, R90, R12.reuse ;  /* 0x0000000c5a5a7220 */ /* 0x080fe20000410000 */
[----:B------:R-:W0:Y:S01]  /*92b0*/  SHFL.BFLY PT, R14, R7, 0x1, 0x1f ;  /* 0x0c201f00070e7f89 */ /* 0x000e2200000e0000 */
        /* <DEDUP_REMOVED lines=22> */
[----:B------:R-:W-:Y:S01]  /*9420*/  FMUL.FTZ R127, R127, R12 ;  /* 0x0000000c7f7f7220 */ /* 0x000fe20000410000 */
[----:B0-----:R-:W-:Y:S01]  /*9430*/  FMNMX.FTZ R7, R7, R14, !PT ;  /* 0x0000000e07077209 */ /* 0x001fe20007810000 */
[----:B------:R-:W-:Y:S01]  /*9440*/  MUFU.EX2 R179, R179 ;  /* 0x000000b300b37308 */ /* 0x000fe20000000800 */
[-C--:B------:R-:W-:Y:S01]  /*9450*/  FMUL.FTZ R130, R130, R12.reuse ;  /* 0x0000000c82827220 */ /* 0x080fe20000410000 */
[-C--:B------:R-:W-:Y:S01]  /*9460*/  FMUL.FTZ R131, R131, R12.reuse ;  /* 0x0000000c83837220 */ /* 0x080fe20000410000 */
[----:B------:R-:W-:Y:S01]  /*9470*/  FSETP.NEU.FTZ.AND P2, PT, R7, -INF , PT ;  /* 0xff8000000700780b */ /* 0x000fe20003f5d000 */
[-C--:B------:R-:W-:Y:S01]  /*9480*/  FMUL.FTZ R134, R134, R12.reuse ;  /* 0x0000000c86867220 */ /* 0x080fe20000410000 */
[-C--:B------:R-:W-:Y:S01]  /*9490*/  FMUL.FTZ R135, R135, R12.reuse ;  /* 0x0000000c87877220 */ /* 0x080fe20000410000 */
[-C--:B------:R-:W-:Y:S01]  /*94a0*/  FMUL.FTZ R138, R138, R12.reuse ;  /* 0x0000000c8a8a7220 */ /* 0x080fe20000410000 */
[----:B------:R-:W-:Y:S01]  /*94b0*/  FSEL R14, R7, RZ, P2 ;  /* 0x000000ff070e7208 */ /* 0x000fe20001000000 */
[----:B------:R-:W-:Y:S01]  /*94c0*/  MUFU.EX2 R182, R182 ;  /* 0x000000b600b67308 */ /* 0x000fe20000000800 */
[-C--:B------:R-:W-:Y:S01]  /*94d0*/  FMUL.FTZ R139, R139, R12.reuse ;  /* 0x0000000c8b8b7220 */ /* 0x080fe20000410000 */
[-C--:B------:R-:W-:Y:S01]  /*94e0*/  FMUL.FTZ R142, R142, R12.reuse ;  /* 0x0000000c8e8e7220 */ /* 0x080fe20000410000 */
[-C--:B------:R-:W-:Y:S01]  /*94f0*/  FMUL.FTZ R143, R143, R12.reuse ;  /* 0x0000000c8f8f7220 */ /* 0x080fe20000410000 */
[----:B------:R-:W-:Y:S01]  /*9500*/  FADD.FTZ R14, -R14, R11 ;  /* 0x0000000b0e0e7221 */ /* 0x000fe20000010100 */
[-C--:B------:R-:W-:Y:S01]  /*9510*/  FMUL.FTZ R146, R146, R12.reuse ;  /* 0x0000000c92927220 */ /* 0x080fe20000410000 */
[-C--:B------:R-:W-:Y:S01]  /*9520*/  FMUL.FTZ R147, R147, R12.reuse ;  /* 0x0000000c93937220 */ /* 0x080fe20000410000 */
[-C--:B------:R-:W-:Y:S01]  /*9530*/  FMUL.FTZ R150, R150, R12.reuse ;  /* 0x0000000c96967220 */ /* 0x080fe20000410000 */
[----:B------:R-:W-:Y:S01]  /*9540*/  FMUL.FTZ R11, R14, UR5 ;  /* 0x000000050e0b7c20 */ /* 0x000fe20008410000 */
[----:B------:R-:W0:Y:S01]  /*9550*/  MUFU.EX2 R183, R183 ;  /* 0x000000b700b77308 */ /* 0x000e220000000800 */
[----:B------:R-:W-:Y:S01]  /*9560*/  FMUL.FTZ R151, R151, R12 ;  /* 0x0000000c97977220 */ /* 0x000fe20000410000 */
[----:B--2---:R-:W-:-:S04]  /*9570*/  FADD.FTZ R5, R171, R5 ;  /* 0x00000005ab057221 */ /* 0x004fc80000010000 */
[----:B---3--:R-:W-:Y:S02]  /*9580*/  FADD.FTZ R5, R174, R5 ;  /* 0x00000005ae057221 */ /* 0x008fe40000010000 */
[----:B------:R-:W2:Y:S02]  /*9590*/  MUFU.EX2 R11, R11 ;  /* 0x0000000b000b7308 */ /* 0x000ea40000000800 */
[----:B-1----:R-:W-:-:S04]  /*95a0*/  FADD.FTZ R5, R175, R5 ;  /* 0x00000005af057221 */ /* 0x002fc80000010000 */
[----:B----4-:R-:W-:Y:S01]  /*95b0*/  FADD.FTZ R5, R178, R5 ;  /* 0x00000005b2057221 */ /* 0x010fe20000010000 */
[----:B0-----:R-:W-:-:S03]  /*95c0*/  F2FP.BF16.F32.PACK_AB R167, R183, R182 ;  /* 0x000000b6b7a7723e */ /* 0x001fc600000010ff */
[----:B------:R-:W-:-:S04]  /*95d0*/  FADD.FTZ R5, R179, R5 ;  /* 0x00000005b3057221 */ /* 0x000fc80000010000 */
[----:B------:R-:W-:Y:S01]  /*95e0*/  FADD.FTZ R5, R182, R5 ;  /* 0x00000005b6057221 */ /* 0x000fe20000010000 */
        /* <DEDUP_REMOVED lines=10> */
[----:B0-----:R-:W-:Y:S01]  /*9690*/  FMUL.FTZ R10, R7, UR5 ;  /* 0x00000005070a7c20 */ /* 0x001fe20008410000 */
        /* <DEDUP_REMOVED lines=26> */
[----:B------:R-:W1:Y:S01]  /*9840*/  MUFU.EX2 R154, R13 ;  /* 0x0000000d009a7308 */ /* 0x000e620000000800 */
[-C--:B------:R-:W-:Y:S01]  /*9850*/  FMUL.FTZ R57, R57, R11.reuse ;  /* 0x0000000b39397220 */ /* 0x080fe20000410000 */
[-C--:B------:R-:W-:Y:S01]  /*9860*/  FMUL.FTZ R60, R60, R11.reuse ;  /* 0x0000000b3c3c7220 */ /* 0x080fe20000410000 */
[-C--:B------:R-:W-:Y:S01]  /*9870*/  FMUL.FTZ R61, R61, R11.reuse ;  /* 0x0000000b3d3d7220 */ /* 0x080fe20000410000 */
[-C--:B------:R-:W-:Y:S01]  /*9880*/  FMUL.FTZ R64, R64, R11.reuse ;  /* 0x0000000b40407220 */ /* 0x080fe20000410000 */
[-C--:B------:R-:W-:Y:S01]  /*9890*/  FMUL.FTZ R65, R65, R11.reuse ;  /* 0x0000000b41417220 */ /* 0x080fe20000410000 */
[----:B0-----:R-:W-:Y:S01]  /*98a0*/  FFMA.FTZ R21, R11, R6, R152 ;  /* 0x000000060b157223 */ /* 0x001fe20000010098 */
        /* <DEDUP_REMOVED lines=20> */
[----:B------:R-:W-:Y:S01]  /*99f0*/  F2FP.BF16.F32.PACK_AB R163, R175, R174 ;  /* 0x000000aeafa3723e */ /* 0x000fe200000010ff */
[-C--:B------:R-:W-:Y:S01]  /*9a00*/  FMUL.FTZ R96, R96, R11.reuse ;  /* 0x0000000b60607220 */ /* 0x080fe20000410000 */
[-C--:B------:R-:W-:Y:S01]  /*9a10*/  FMUL.FTZ R97, R97, R11.reuse ;  /* 0x0000000b61617220 */ /* 0x080fe20000410000 */
[-C--:B------:R-:W-:Y:S01]  /*9a20*/  FMUL.FTZ R100, R100, R11.reuse ;  /* 0x0000000b64647220 */ /* 0x080fe20000410000 */
[-C--:B------:R-:W-:Y:S01]  /*9a30*/  FMUL.FTZ R101, R101, R11.reuse ;  /* 0x0000000b65657220 */ /* 0x080fe20000410000 */
[----:B------:R0:W1:Y:S01]  /*9a40*/  MUFU.EX2 R15, R161 ;  /* 0x000000a1000f7308 */ /* 0x0000620000000800 */
[----:B--2---:R-:W-:Y:S01]  /*9a50*/  F2FP.BF16.F32.PACK_AB R154, R13, R10 ;  /* 0x0000000a0d9a723e */ /* 0x004fe200000010ff */
[----:B------:R-:W-:Y:S01]  /*9a60*/  BAR.SYNC.DEFER_BLOCKING 0xf, 0x100 ;  /* 0x03c4000000007b1d */ /* 0x000fe20000010000 */
[-C--:B------:R-:W-:Y:S01]  /*9a70*/  FMUL.FTZ R104, R104, R11.reuse ;  /* 0x0000000b68687220 */ /* 0x080fe20000410000 */
[-C--:B------:R-:W-:Y:S01]  /*9a80*/  FMUL.FTZ R105, R105, R11.reuse ;  /* 0x0000000b69697220 */ /* 0x080fe20000410000 */
[-C--:B------:R-:W-:Y:S01]  /*9a90*/  FMUL.FTZ R108, R108, R11.reuse ;  /* 0x0000000b6c6c7220 */ /* 0x080fe20000410000 */
[-C--:B------:R-:W-:Y:S01]  /*9aa0*/  FMUL.FTZ R109, R109, R11.reuse ;  /* 0x0000000b6d6d7220 */ /* 0x080fe20000410000 */
[----:B------:R-:W-:Y:S01]  /*9ab0*/  FMUL.FTZ R112, R112, R11 ;  /* 0x0000000b70707220 */ /* 0x000fe20000410000 */
[----:B------:R-:W-:Y:S01]  /*9ac0*/  MUFU.EX2 R20, R164 ;  /* 0x000000a400147308 */ /* 0x000fe20000000800 */
[----:B0-----:R-:W-:Y:S01]  /*9ad0*/  F2FP.BF16.F32.PACK_AB R161, R171, R170 ;  /* 0x000000aaaba1723e */ /* 0x001fe200000010ff */
[----:B------:R-:W-:-:S02]  /*9ae0*/  IMAD R170, R2, 0x1000, R22 ;  /* 0x0000100002aa7824 */ /* 0x000fc400078e0216 */
[-C--:B------:R-:W-:Y:S01]  /*9af0*/  FMUL.FTZ R113, R113, R11.reuse ;  /* 0x0000000b71717220 */ /* 0x080fe20000410000 */
[-C--:B------:R-:W-:Y:S01]  /*9b00*/  FMUL.FTZ R116, R116, R11.reuse ;  /* 0x0000000b74747220 */ /* 0x080fe20000410000 */
[-C--:B------:R-:W-:Y:S01]  /*9b10*/  FMUL.FTZ R117, R117, R11.reuse ;  /* 0x0000000b75757220 */ /* 0x080fe20000410000 */
[-C--:B------:R-:W-:Y:S01]  /*9b20*/  FMUL.FTZ R120, R120, R11.reuse ;  /* 0x0000000b78787220 */ /* 0x080fe20000410000 */
[----:B------:R-:W-:Y:S01]  /*9b30*/  R2UR UR10, R170 ;  /* 0x00000000aa0a72ca */ /* 0x000fe200000e0000 */
[----:B------:R0:W2:Y:S01]  /*9b40*/  MUFU.EX2 R6, R165 ;  /* 0x000000a500067308 */ /* 0x0000a20000000800 */
        /* <DEDUP_REMOVED lines=19> */
[----:B------:R-:W-:Y:S01]  /*9c80*/  FMUL.FTZ R149, R149, R11 ;  /* 0x0000000b95957220 */ /* 0x000fe20000410000 */
[----:B------:R1:W-:Y:S01]  /*9c90*/  STSM.16.M88.4 [R188+0x36400], R152 ;  /* 0x03640098bc007844 */ /* 0x0003e20000000200 */
[----:B------:R-:W-:-:S02]  /*9ca0*/  VIADD R11, R170, 0x80 ;  /* 0x00000080aa0b7836 */ /* 0x000fc40000000000 */
[----:B------:R-:W-:Y:S01]  /*9cb0*/  FADD.FTZ R21, R10, R21 ;  /* 0x000000150a157221 */ /* 0x000fe20000010000 */
[----:B------:R-:W-:Y:S01]  /*9cc0*/  MUFU.EX2 R172, R172 ;  /* 0x000000ac00ac7308 */ /* 0x000fe20000000800 */
[----:B------:R1:W-:Y:S01]  /*9cd0*/  STSM.16.M88.4 [R189], R156 ;  /* 0x0000009cbd007844 */ /* 0x0003e20000000200 */
[----:B------:R-:W-:Y:S01]  /*9ce0*/  FADD.FTZ R5, R183, R5 ;  /* 0x00000005b7057221 */ /* 0x000fe20000010000 */
[----:B------:R-:W-:-:S04]  /*9cf0*/  FADD.FTZ R21, R13, R21 ;  /* 0x000000150d157221 */ /* 0x000fc80000010000 */
[----:B------:R-:W-:Y:S01]  /*9d00*/  FADD.FTZ R21, R14, R21 ;  /* 0x000000150e157221 */ /* 0x000fe20000010000 */
[----:B------:R-:W2:Y:S01]  /*9d10*/  MUFU.EX2 R173, R173 ;  /* 0x000000ad00ad7308 */ /* 0x000ea20000000800 */
[----:B0-----:R-:W-:Y:S02]  /*9d20*/  F2FP.BF16.F32.PACK_AB R160, R169, R168 ;  /* 0x000000a8a9a0723e */ /* 0x001fe400000010ff */
[----:B------:R-:W-:-:S04]  /*9d30*/  FADD.FTZ R21, R15, R21 ;  /* 0x000000150f157221 */ /* 0x000fc80000010000 */
[----:B------:R-:W-:Y:S01]  /*9d40*/  FADD.FTZ R21, R20, R21 ;  /* 0x0000001514157221 */ /* 0x000fe20000010000 */
[----:B------:R-:W0:Y:S03]  /*9d50*/  MUFU.EX2 R176, R176 ;  /* 0x000000b000b07308 */ /* 0x000e260000000800 */
[----:B------:R-:W-:-:S04]  /*9d60*/  FADD.FTZ R21, R6, R21 ;  /* 0x0000001506157221 */ /* 0x000fc80000010000 */
[----:B------:R-:W-:Y:S01]  /*9d70*/  FADD.FTZ R21, R168, R21 ;  /* 0x00000015a8157221 */ /* 0x000fe20000010000 */
[----:B------:R-:W3:Y:S01]  /*9d80*/  MUFU.EX2 R177, R177 ;  /* 0x000000b100b17308 */ /* 0x000ee20000000800 */
[----:B--2---:R-:W-:Y:S02]  /*9d90*/  F2FP.BF16.F32.PACK_AB R162, R173, R172 ;  /* 0x000000acada2723e */ /* 0x004fe400000010ff */
[----:B------:R-:W-:-:S03]  /*9da0*/  FADD.FTZ R21, R169, R21 ;  /* 0x00000015a9157221 */ /* 0x000fc60000010000 */
[----:B------:R1:W-:Y:S01]  /*9db0*/  STSM.16.M88.4 [R191], R160 ;  /* 0x000000a0bf007844 */ /* 0x0003e20000000200 */
[----:B------:R-:W-:Y:S01]  /*9dc0*/  FADD.FTZ R21, R172, R21 ;  /* 0x00000015ac157221 */ /* 0x000fe20000010000 */
[----:B------:R-:W2:Y:S03]  /*9dd0*/  MUFU.EX2 R180, R180 ;  /* 0x000000b400b47308 */ /* 0x000ea60000000800 */
[----:B------:R-:W-:-:S04]  /*9de0*/  FADD.FTZ R21, R173, R21 ;  /* 0x00000015ad157221 */ /* 0x000fc80000010000 */
[----:B0-----:R-:W-:Y:S01]  /*9df0*/  FADD.FTZ R21, R176, R21 ;  /* 0x00000015b0157221 */ /* 0x001fe20000010000 */
[----:B------:R-:W0:Y:S01]  /*9e00*/  MUFU.EX2 R181, R181 ;  /* 0x000000b500b57308 */ /* 0x000e220000000800 */
[C---:B---3--:R-:W-:Y:S02]  /*9e10*/  F2FP.BF16.F32.PACK_AB R164, R177.reuse, R176 ;  /* 0x000000b0b1a4723e */ /* 0x048fe400000010ff */
[----:B------:R-:W-:-:S04]  /*9e20*/  FADD.FTZ R21, R177, R21 ;  /* 0x00000015b1157221 */ /* 0x000fc80000010000 */
[----:B--2---:R-:W-:Y:S01]  /*9e30*/  FADD.FTZ R21, R180, R21 ;  /* 0x00000015b4157221 */ /* 0x004fe20000010000 */
[----:B0-----:R-:W-:-:S03]  /*9e40*/  F2FP.BF16.F32.PACK_AB R166, R181, R180 ;  /* 0x000000b4b5a6723e */ /* 0x001fc600000010ff */
        /* <DEDUP_REMOVED lines=35> */
.L_x_4969:
[----:B------:R-:W-:Y:S01]  /*a080*/  UISETP.GT.AND UP0, UPT, UR6, UR4, UPT ;  /* 0x000000040600728c */ /* 0x000fe2000bf04270 */
[----:B------:R-:W-:Y:S01]  /*a090*/  VIADD R9, R9, 0x38860 ;  /* 0x0003886009097836 */ /* 0x000fe20000000000 */
[----:B------:R-:W-:Y:S01]  /*a0a0*/  UIADD3 UR6, UR6, -0x1, URZ ;  /* 0xffffffff06067890 */ /* 0x000fe2000fffe03f */
[----:B------:R-:W-:Y:S02]  /*a0b0*/  IMAD.MOV.U32 R12, RZ, RZ, R8 ;  /* 0x000000ffff0c7224 */ /* 0x000fe400078e0008 */
[----:B------:R-:W-:Y:S01]  /*a0c0*/  IMAD.MOV.U32 R11, RZ, RZ, R7 ;  /* 0x000000ffff0b7224 */ /* 0x000fe200078e0007 */
[----:B------:R-:W-:Y:S01]  /*a0d0*/  PLOP3.LUT P1, PT, PT, PT, UP0, 0x80, 0x0 ;  /* 0x000000000000781c */ /* 0x000fe20003f2f008 */
[----:B------:R-:W-:Y:S01]  /*a0e0*/  IMAD.MOV.U32 R10, RZ, RZ, R2 ;  /* 0x000000ffff0a7224 */ /* 0x000fe200078e0002 */
[----:B------:R-:W-:-:S04]  /*a0f0*/  PRMT R9, R187, 0x654, R9 ;  /* 0x00000654bb097816 */ /* 0x000fc80000000009 */
[----:B------:R0:W-:Y:S07]  /*a100*/  SYNCS.ARRIVE.TRANS64.RED.A1T0 RZ, [R9+URZ], RZ ;  /* 0x000000ff09ff79a7 */ /* 0x0001ee000810043f */
[----:B------:R-:W-:Y:S05]  /*a110*/  @P1 BRA `(.L_x_4970) ;  /* 0xffffffcc00441947 */ /* 0x000fea000383ffff */
[----:B------:R-:W-:-:S05]  /*a120*/  UMOV UR10, UR6 ;  /* 0x00000006000a7c82 */ /* 0x000fca0008000000 */
.L_x_4959:
[----:B------:R-:W-:-:S06]  /*a130*/  UISETP.GE.AND UP0, UPT, UR10, UR38, UPT ;  /* 0x000000260a00728c */ /* 0x000fcc000bf06270 */
[----:B------:R-:W-:-:S13]  /*a140*/  PLOP3.LUT P1, PT, PT, PT, UP0, 0x80, 0x0 ;  /* 0x000000000000781c */ /* 0x000fda0003f2f008 */
[----:B------:R-:W-:Y:S05]  /*a150*/  @!P1 BRA `(.L_x_4971) ;  /* 0x0000002c00749947 */ /* 0x000fea0003800000 */
[----:B------:R-:W-:Y:S01]  /*a160*/  IMAD.MOV.U32 R10, RZ, RZ, R8 ;  /* 0x000000ffff0a7224 */ /* 0x000fe200078e0008 */
[----:B------:R-:W-:Y:S01]  /*a170*/  ULDC UR11, c[0x0][0xa80] ;  /* 0x0002a000000b7ab9 */ /* 0x000fe20000000800 */
[----:B------:R-:W-:Y:S02]  /*a180*/  IMAD.MOV.U32 R12, RZ, RZ, R7 ;  /* 0x000000ffff0c7224 */ /* 0x000fe400078e0007 */
[----:B------:R-:W-:-:S07]  /*a190*/  IMAD.MOV.U32 R11, RZ, RZ, R2 ;  /* 0x000000ffff0b7224 */ /* 0x000fce00078e0002 */
.L_x_4982:
[----:B------:R-:W-:-:S05]  /*a1a0*/  VIADD R2, R11, 0x1 ;  /* 0x000000010b027836 */ /* 0x000fca0000000000 */
[----:B------:R-:W-:-:S04]  /*a1b0*/  ISETP.NE.AND P1, PT, R2, 0x2, PT ;  /* 0x000000020200780c */ /* 0x000fc80003f25270 */
[----:B------:R-:W-:Y:S02]  /*a1c0*/  SEL R7, RZ, 0x1, P1 ;  /* 0x00000001ff077807 */ /* 0x000fe40000800000 */
[----:B------:R-:W-:Y:S02]  /*a1d0*/  SEL R2, R2, RZ, P1 ;  /* 0x000000ff02027207 */ /* 0x000fe40000800000 */
[----:B------:R-:W-:-:S13]  /*a1e0*/  R2UR UR4, R7 ;  /* 0x00000000070472ca */ /* 0x000fda00000e0000 */
[----:B------:R-:W-:Y:S01]  /*a1f0*/  ULOP3.LUT UR37, UR37, UR4, URZ, 0x3c, !UPT ;  /* 0x0000000425257292 */ /* 0x000fe2000f8e3c3f */
[----:B-1----:R-:W-:Y:S11]  /*a200*/  @!P0 BRA `(.L_x_4972) ;  /* 0x0000000000048947 */ /* 0x002ff60003800000 */
[----:B------:R-:W-:Y:S01]  /*a210*/  BPT.TRAP 0x1 ;  /* 0x000000040000795c */ /* 0x000fe20000300000 */
.L_x_4972:
[----:B------:R-:W-:Y:S02]  /*a220*/  IMAD.U32 R7, RZ, RZ, UR37 ;  /* 0x00000025ff077e24 */ /* 0x000fe4000f8e00ff */
[----:B0-----:R-:W-:-:S03]  /*a230*/  IMAD R9, R2, 0x8, R17 ;  /* 0x0000000802097824 */ /* 0x001fc600078e0211 */
[----:B------:R-:W-:-:S04]  /*a240*/  SHF.L.U32 R7, R7, 0x1f, RZ ;  /* 0x0000001f07077819 */ /* 0x000fc800000006ff */
[----:B------:R0:W1:Y:S01]  /*a250*/  SYNCS.PHASECHK.TRANS64.TRYWAIT P1, [R9+URZ+0x38830], R7 ;  /* 0x03883007090075a7 */ /* 0x000062000802017f */
[----:B------:R-:W-:Y:S05]  /*a260*/  @!P0 BRA `(.L_x_4973) ;  /* 0x0000000000048947 */ /* 0x000fea0003800000 */
[----:B------:R-:W-:Y:S01]  /*a270*/  BPT.TRAP 0x1 ;  /* 0x000000040000795c */ /* 0x000fe20000300000 */
.L_x_4973:
[----:B------:R-:W-:Y:S01]  /*a280*/  IMAD R8, R2, 0x200, R4 ;  /* 0x0000020002087824 */ /* 0x000fe200078e0204 */
[----:B-1----:R-:W-:Y:S06]  /*a290*/  @P1 BRA `(.L_x_4974) ;  /* 0x0000000000081947 */ /* 0x002fec0003800000 */
[----:B------:R-:W1:Y:S02]  /*a2a0*/  SYNCS.PHASECHK.TRANS64.TRYWAIT P1, [R9+URZ+0x38830], R7 ;  /* 0x03883007090075a7 */ /* 0x000e64000802017f */
[----:B-1----:R-:W-:Y:S05]  /*a2b0*/  @!P1 BRA `(.L_x_4975) ;  /* 0x000000f000fc9947 */ /* 0x002fea0003800000 */
.L_x_4974:
[----:B------:R-:W-:Y:S01]  /*a2c0*/  R2UR UR6, R8 ;  /* 0x00000000080672ca */ /* 0x000fe200000e0000 */
[----:B------:R-:W-:Y:S01]  /*a2d0*/  WARPGROUP.ARRIVE ;  /* 0x00000000000079c5 */ /* 0x000fe20000000000 */
[----:B------:R-:W-:Y:S01]  /*a2e0*/  UMOV UR4, UR8 ;  /* 0x0000000800047c82 */ /* 0x000fe20008000000 */
[----:B------:R-:W-:Y:S01]  /*a2f0*/  UMOV UR5, UR9 ;  /* 0x0000000900057c82 */ /* 0x000fe20008000000 */
[----:B------:R-:W-:Y:S01]  /*a300*/  UMOV UR7, 0x40000040 ;  /* 0x4000004000077882 */ /* 0x000fe20000000000 */
[----:B------:R-:W-:Y:S01]  /*a310*/  UMOV UR15, 0x40000040 ;  /* 0x40000040000f7882 */ /* 0x000fe20000000000 */
[----:B------:R-:W-:Y:S01]  /*a320*/  UMOV UR19, 0x40000040 ;  /* 0x4000004000137882 */ /* 0x000fe20000000000 */
[----:B------:R-:W-:-:S06]  /*a330*/  UMOV UR23, 0x40000040 ;  /* 0x4000004000177882 */ /* 0x000fcc0000000000 */
        /* <DEDUP_REMOVED lines=16> */
.L_x_4976:
[----:B------:R2:W3:Y:S01]  /*a440*/  SYNCS.PHASECHK.TRANS64.TRYWAIT P1, [R9+URZ+0x38850], R7 ;  /* 0x03885007090075a7 */ /* 0x0004e2000802017f */
[----:B------:R-:W-:Y:S05]  /*a450*/  @!P0 BRA `(.L_x_4977) ;  /* 0x0000000000048947 */ /* 0x000fea0003800000 */
[----:B------:R-:W-:Y:S01]  /*a460*/  BPT.TRAP 0x1 ;  /* 0x000000040000795c */ /* 0x000fe20000300000 */
.L_x_4977:
[----:B---3--:R-:W-:Y:S05]  /*a470*/  @P1 BRA `(.L_x_4978) ;  /* 0x0000000000081947 */ /* 0x008fea0003800000 */
[----:B------:R-:W3:Y:S02]  /*a480*/  SYNCS.PHASECHK.TRANS64.TRYWAIT P1, [R9+URZ+0x38850], R7 ;  /* 0x03885007090075a7 */ /* 0x000ee4000802017f */
[----:B---3--:R-:W-:Y:S05]  /*a490*/  @!P1 BRA `(.L_x_4979) ;  /* 0x000000f000989947 */ /* 0x008fea0003800000 */
.L_x_4978:
        /* <DEDUP_REMOVED lines=327> */
.L_x_4980:
[----:B------:R-:W-:Y:S01]  /*b910*/  FMNMX.FTZ R7, R152, R12, !PT ;  /* 0x0000000c98077209 */ /* 0x000fe20007810000 */
[----:B------:R-:W0:Y:S01]  /*b920*/  S2R R21, SR_CgaCtaId ;  /* 0x0000000000157919 */ /* 0x000e220000008800 */
[----:B------:R-:W-:Y:S01]  /*b930*/  UMOV UR5, UR11 ;  /* 0x0000000b00057c82 */ /* 0x000fe20008000000 */
[----:B------:R-:W-:Y:S01]  /*b940*/  ISETP.NE.AND P1, PT, R23, RZ, PT ;  /* 0x000000ff1700720c */ /* 0x000fe20003f25270 */
[----:B------:R-:W-:Y:S01]  /*b950*/  IMAD R20, R2, 0x1000, R22 ;  /* 0x0000100002147824 */ /* 0x000fe200078e0216 */
[----:B------:R-:W-:Y:S01]  /*b960*/  FMNMX.FTZ R7, R153, R7, !PT ;  /* 0x0000000799077209 */ /* 0x000fe20007810000 */
[----:B------:R-:W-:-:S03]  /*b970*/  UMOV UR7, 0x40000040 ;  /* 0x4000004000077882 */ /* 0x000fc60000000000 */
[----:B------:R-:W-:Y:S02]  /*b980*/  FMNMX.FTZ R7, R156, R7, !PT ;  /* 0x000000079c077209 */ /* 0x000fe40007810000 */
[----:B------:R-:W-:Y:S02]  /*b990*/  R2UR UR4, R20 ;  /* 0x00000000140472ca */ /* 0x000fe400000e0000 */
[----:B------:R-:W-:-:S03]  /*b9a0*/  FMNMX.FTZ R7, R157, R7, !PT ;  /* 0x000000079d077209 */ /* 0x000fc60007810000 */
[----:B------:R-:W-:Y:S01]  /*b9b0*/  @!P1 IMAD R11, R11, 0x40, R19 ;  /* 0x000000400b0b9824 */ /* 0x000fe200078e0213 */
[----:B------:R-:W-:-:S03]  /*b9c0*/  FMNMX.FTZ R7, R160, R7, !PT ;  /* 0x00000007a0077209 */ /* 0x000fc60007810000 */
[----:B------:R-:W-:Y:S01]  /*b9d0*/  @!P1 IMAD R11, R11, 0x4, R17 ;  /* 0x000000040b0b9824 */ /* 0x000fe200078e0211 */
[----:B------:R-:W-:-:S03]  /*b9e0*/  FMNMX.FTZ R7, R161, R7, !PT ;  /* 0x00000007a1077209 */ /* 0x000fc60007810000 */
[----:B------:R-:W-:Y:S01]  /*b9f0*/  UMOV UR6, UR4 ;  /* 0x0000000400067c82 */ /* 0x000fe20008000000 */
        /* <DEDUP_REMOVED lines=32> */
[----:B------:R-:W-:-:S02]  /*bc00*/  VIADD R8, R9, 0x38840 ;  /* 0x0003884009087836 */ /* 0x000fc40000000000 */
[----:B------:R-:W-:Y:S01]  /*bc10*/  FMUL.FTZ R12, R12, UR5 ;  /* 0x000000050c0c7c20 */ /* 0x000fe20008410000 */
[----:B------:R-:W-:Y:S02]  /*bc20*/  MUFU.EX2 R152, R152 ;  /* 0x0000009800987308 */ /* 0x000fe40000000800 */
[----:B0-----:R-:W-:-:S04]  /*bc30*/  PRMT R8, R21, 0x654, R8 ;  /* 0x0000065415087816 */ /* 0x001fc80000000008 */
[----:B------:R0:W-:Y:S02]  /*bc40*/  SYNCS.ARRIVE.TRANS64.RED.A1T0 RZ, [R8+URZ], RZ ;  /* 0x000000ff08ff79a7 */ /* 0x0001e4000810043f */
[----:B------:R-:W1:Y:S01]  /*bc50*/  MUFU.EX2 R12, R12 ;  /* 0x0000000c000c7308 */ /* 0x000e620000000800 */
[----:B0-----:R-:W-:-:S07]  /*bc60*/  FMNMX.FTZ R8, R154, R10, !PT ;  /* 0x0000000a9a087209 */ /* 0x001fce0007810000 */
[----:B------:R-:W0:Y:S01]  /*bc70*/  MUFU.EX2 R153, R153 ;  /* 0x0000009900997308 */ /* 0x000e220000000800 */
[----:B------:R-:W-:-:S04]  /*bc80*/  FMNMX.FTZ R8, R155, R8, !PT ;  /* 0x000000089b087209 */ /* 0x000fc80007810000 */
[----:B------:R-:W-:-:S03]  /*bc90*/  FMNMX.FTZ R8, R158, R8, !PT ;  /* 0x000000089e087209 */ /* 0x000fc60007810000 */
[----:B------:R-:W2:Y:S01]  /*bca0*/  MUFU.EX2 R156, R156 ;  /* 0x0000009c009c7308 */ /* 0x000ea20000000800 */
[----:B-1----:R-:W-:Y:S01]  /*bcb0*/  FFMA.FTZ R6, R12, R6, R152 ;  /* 0x000000060c067223 */ /* 0x002fe20000010098 */
[----:B------:R-:W-:Y:S01]  /*bcc0*/  @!P1 STS [R11+0x38400], R12 ;  /* 0x0384000c0b009388 */ /* 0x000fe20000000800 */
[----:B------:R-:W-:Y:S01]  /*bcd0*/  FMNMX.FTZ R8, R159, R8, !PT ;  /* 0x000000089f087209 */ /* 0x000fe20007810000 */
[-C--:B------:R-:W-:Y:S01]  /*bce0*/  FMUL.FTZ R24, R24, R12.reuse ;  /* 0x0000000c18187220 */ /* 0x080fe20000410000 */
[-C--:B------:R-:W-:Y:S01]  /*bcf0*/  FMUL.FTZ R25, R25, R12.reuse ;  /* 0x0000000c19197220 */ /* 0x080fe20000410000 */
[----:B------:R-:W-:Y:S01]  /*bd00*/  FMUL.FTZ R28, R28, R12 ;  /* 0x0000000c1c1c7220 */ /* 0x000fe20000410000 */
[----:B------:R-:W-:Y:S01]  /*bd10*/  FMNMX.FTZ R8, R162, R8, !PT ;  /* 0x00000008a2087209 */ /* 0x000fe20007810000 */
[----:B------:R-:W1:Y:S01]  /*bd20*/  MUFU.EX2 R157, R157 ;  /* 0x0000009d009d7308 */ /* 0x000e620000000800 */
[C---:B0-----:R-:W-:Y:S01]  /*bd30*/  F2FP.BF16.F32.PACK_AB R184, R153.reuse, R152 ;  /* 0x0000009899b8723e */ /* 0x041fe200000010ff */
[----:B------:R-:W-:Y:S01]  /*bd40*/  FADD.FTZ R6, R153, R6 ;  /* 0x0000000699067221 */ /* 0x000fe20000010000 */
[----:B------:R-:W-:Y:S01]  /*bd50*/  FMNMX.FTZ R8, R163, R8, !PT ;  /* 0x00000008a3087209 */ /* 0x000fe20007810000 */
[-C--:B------:R-:W-:Y:S01]  /*bd60*/  FMUL.FTZ R29, R29, R12.reuse ;  /* 0x0000000c1d1d7220 */ /* 0x080fe20000410000 */
[-C--:B------:R-:W-:Y:S01]  /*bd70*/  FMUL.FTZ R32, R32, R12.reuse ;  /* 0x0000000c20207220 */ /* 0x080fe20000410000 */
[----:B------:R-:W-:Y:S01]  /*bd80*/  FMUL.FTZ R33, R33, R12 ;  /* 0x0000000c21217220 */ /* 0x000fe20000410000 */
[----:B------:R-:W-:Y:S01]  /*bd90*/  FMNMX.FTZ R8, R166, R8, !PT ;  /* 0x00000008a6087209 */ /* 0x000fe20007810000 */
[----:B------:R-:W0:Y:S01]  /*bda0*/  MUFU.EX2 R152, R160 ;  /* 0x000000a000987308 */ /* 0x000e220000000800 */
        /* <DEDUP_REMOVED lines=25> */
[C---:B--2---:R-:W-:Y:S01]  /*bf40*/  FADD.FTZ R6, R161.reuse, R6 ;  /* 0x00000006a1067221 */ /* 0x044fe20000010000 */
        /* <DEDUP_REMOVED lines=39> */
[----:B-1----:R-:W-:Y:S01]  /*c1c0*/  FMNMX.FTZ R8, R8, R13, !PT ;  /* 0x0000000d08087209 */ /* 0x002fe20007810000 */
[----:B------:R-:W1:Y:S01]  /*c1d0*/  MUFU.EX2 R160, R176 ;  /* 0x000000b000a07308 */ /* 0x000e620000000800 */
        /* <DEDUP_REMOVED lines=22> */
[-C--:B------:R-:W-:Y:S01]  /*c340*/  FMUL.FTZ R141, R141, R12.reuse ;  /* 0x0000000c8d8d7220 */ /* 0x080fe20000410000 */
[----:B------:R-:W-:Y:S01]  /*c350*/  FMUL.FTZ R144, R144, R12 ;  /* 0x0000000c90907220 */ /* 0x000fe20000410000 */
[C---:B---3--:R-:W-:Y:S01]  /*c360*/  FADD.FTZ R6, R177.reuse, R6 ;  /* 0x00000006b1067221 */ /* 0x048fe20000010000 */
[----:B------:R-:W-:Y:S01]  /*c370*/  F2FP.BF16.F32.PACK_AB R160, R177, R160 ;  /* 0x000000a0b1a0723e */ /* 0x000fe200000010ff */
[-C--:B------:R-:W-:Y:S01]  /*c380*/  FMUL.FTZ R145, R145, R12.reuse ;  /* 0x0000000c91917220 */ /* 0x080fe20000410000 */
[----:B0-----:R-:W-:Y:S01]  /*c390*/  FMNMX.FTZ R8, R8, R13, !PT ;  /* 0x0000000d08087209 */ /* 0x001fe20007810000 */
[-C--:B------:R-:W-:Y:S01]  /*c3a0*/  FMUL.FTZ R148, R148, R12.reuse ;  /* 0x0000000c94947220 */ /* 0x080fe20000410000 */
[----:B------:R-:W-:-:S03]  /*c3b0*/  FMUL.FTZ R149, R149, R12 ;  /* 0x0000000c95957220 */ /* 0x000fc60000410000 */
[----:B------:R-:W-:Y:S01]  /*c3c0*/  FADD.FTZ R10, -R8, R10 ;  /* 0x0000000a080a7221 */ /* 0x000fe20000010100 */
[----:B--2---:R-:W-:-:S03]  /*c3d0*/  FADD.FTZ R6, R180, R6 ;  /* 0x00000006b4067221 */ /* 0x004fc60000010000 */
[----:B------:R-:W-:-:S06]  /*c3e0*/  FMUL.FTZ R10, R10, UR5 ;  /* 0x000000050a0a7c20 */ /* 0x000fcc0008410000 */
[----:B------:R-:W0:Y:S02]  /*c3f0*/  MUFU.EX2 R10, R10 ;  /* 0x0000000a000a7308 */ /* 0x000e240000000800 */
        /* <DEDUP_REMOVED lines=30> */
[----:B------:R-:W-:Y:S01]  /*c5e0*/  FFMA.FTZ R183, R183, UR5, -R11 ;  /* 0x00000005b7b77c23 */ /* 0x000fe2000801080b */
        /* <DEDUP_REMOVED lines=11> */
[----:B0-----:R-:W-:Y:S01]  /*c6a0*/  FFMA.FTZ R5, R10, R5, R154 ;  /* 0x000000050a057223 */ /* 0x001fe2000001009a */
[-C--:B------:R-:W-:Y:S01]  /*c6b0*/  FMUL.FTZ R67, R67, R10.reuse ;  /* 0x0000000a43437220 */ /* 0x080fe20000410000 */
        /* <DEDUP_REMOVED lines=8> */
[----:B------:R-:W-:Y:S01]  /*c740*/  FMUL.FTZ R79, R79, R10 ;  /* 0x0000000a4f4f7220 */ /* 0x000fe20000410000 */
[----:B------:R-:W-:Y:S01]  /*c750*/  F2FP.BF16.F32.PACK_AB R154, R165, R164 ;  /* 0x000000a4a59a723e */ /* 0x000fe200000010ff */
[----:B------:R-:W-:Y:S01]  /*c760*/  FMUL.FTZ R82, R82, R10 ;  /* 0x0000000a52527220 */ /* 0x000fe20000410000 */
[----:B--2---:R-:W-:Y:S01]  /*c770*/  F2FP.BF16.F32.PACK_AB R158, R173, R172 ;  /* 0x000000acad9e723e */ /* 0x004fe200000010ff */
        /* <DEDUP_REMOVED lines=44> */
[----:B------:R-:W-:Y:S01]  /*ca40*/  FMUL.FTZ R151, R151, R10 ;  /* 0x0000000a97977220 */ /* 0x000fe20000410000 */
[----:B------:R0:W-:Y:S01]  /*ca50*/  STSM.16.M88.4 [R188+0x36400], R184 ;  /* 0x036400b8bc007844 */ /* 0x0001e20000000200 */
[----:B------:R-:W-:-:S02]  /*ca60*/  VIADD R10, R20, 0x80 ;  /* 0x00000080140a7836 */ /* 0x000fc40000000000 */
[----:B------:R-:W-:Y:S01]  /*ca70*/  FADD.FTZ R5, R11, R5 ;  /* 0x000000050b057221 */ /* 0x000fe20000010000 */
[----:B------:R-:W2:Y:S01]  /*ca80*/  MUFU.EX2 R171, R171 ;  /* 0x000000ab00ab7308 */ /* 0x000ea20000000800 */
[C---:B-1----:R-:W-:Y:S01]  /*ca90*/  FADD.FTZ R6, R162.reuse, R6 ;  /* 0x00000006a2067221 */ /* 0x042fe20000010000 */
[----:B------:R-:W-:Y:S01]  /*caa0*/  F2FP.BF16.F32.PACK_AB R162, R162, R180 ;  /* 0x000000b4a2a2723e */ /* 0x000fe200000010ff */
[----:B------:R0:W-:Y:S01]  /*cab0*/  STSM.16.M88.4 [R189], R152 ;  /* 0x00000098bd007844 */ /* 0x0001e20000000200 */
[----:B------:R-:W-:Y:S01]  /*cac0*/  R2UR UR4, R10 ;  /* 0x000000000a0472ca */ /* 0x000fe200000e0000 */
[----:B------:R-:W-:Y:S02]  /*cad0*/  VIADD R10, R20, 0x100 ;  /* 0x00000100140a7836 */ /* 0x000fe40000000000 */
[----:B------:R-:W-:Y:S01]  /*cae0*/  FADD.FTZ R5, R14, R5 ;  /* 0x000000050e057221 */ /* 0x000fe20000010000 */
[----:B------:R-:W-:Y:S01]  /*caf0*/  VIADD R20, R20, 0x180 ;  /* 0x0000018014147836 */ /* 0x000fe20000000000 */
[----:B------:R-:W-:Y:S02]  /*cb00*/  MUFU.EX2 R174, R174 ;  /* 0x000000ae00ae7308 */ /* 0x000fe40000000800 */
[----:B------:R-:W-:-:S04]  /*cb10*/  FADD.FTZ R5, R13, R5 ;  /* 0x000000050d057221 */ /* 0x000fc80000010000 */
[----:B------:R-:W-:Y:S02]  /*cb20*/  FADD.FTZ R5, R15, R5 ;  /* 0x000000050f057221 */ /* 0x000fe40000010000 */
[----:B------:R-:W1:Y:S01]  /*cb30*/  MUFU.EX2 R175, R175 ;  /* 0x000000af00af7308 */ /* 0x000e620000000800 */
[----:B--2---:R-:W-:Y:S01]  /*cb40*/  F2FP.BF16.F32.PACK_AB R157, R171, R170 ;  /* 0x000000aaab9d723e */ /* 0x004fe200000010ff */
[----:B------:R-:W-:-:S04]  /*cb50*/  FADD.FTZ R5, R166, R5 ;  /* 0x00000005a6057221 */ /* 0x000fc80000010000 */
[----:B------:R-:W-:Y:S02]  /*cb60*/  FADD.FTZ R5, R167, R5 ;  /* 0x00000005a7057221 */ /* 0x000fe40000010000 */
[----:B------:R-:W2:Y:S02]  /*cb70*/  MUFU.EX2 R178, R178 ;  /* 0x000000b200b27308 */ /* 0x000ea40000000800 */
[----:B------:R-:W-:-:S04]  /*cb80*/  FADD.FTZ R5, R170, R5 ;  /* 0x00000005aa057221 */ /* 0x000fc80000010000 */
[----:B------:R-:W-:Y:S02]  /*cb90*/  FADD.FTZ R5, R171, R5 ;  /* 0x00000005ab057221 */ /* 0x000fe40000010000 */
[----:B------:R-:W3:Y:S01]  /*cba0*/  MUFU.EX2 R179, R179 ;  /* 0x000000b300b37308 */ /* 0x000ee20000000800 */
[----:B-1----:R-:W-:Y:S01]  /*cbb0*/  F2FP.BF16.F32.PACK_AB R159, R175, R174 ;  /* 0x000000aeaf9f723e */ /* 0x002fe200000010ff */
[----:B------:R-:W-:-:S04]  /*cbc0*/  FADD.FTZ R5, R174, R5 ;  /* 0x00000005ae057221 */ /* 0x000fc80000010000 */
[----:B------:R0:W-:Y:S01]  /*cbd0*/  STSM.16.M88.4 [R191], R156 ;  /* 0x0000009cbf007844 */ /* 0x0001e20000000200 */
[----:B------:R-:W-:Y:S01]  /*cbe0*/  FADD.FTZ R5, R175, R5 ;  /* 0x00000005af057221 */ /* 0x000fe20000010000 */
[----:B------:R-:W1:Y:S03]  /*cbf0*/  MUFU.EX2 R182, R182 ;  /* 0x000000b600b67308 */ /* 0x000e660000000800 */
[----:B--2---:R-:W-:-:S05]  /*cc00*/  FADD.FTZ R5, R178, R5 ;  /* 0x00000005b2057221 */ /* 0x004fca0000010000 */
[----:B------:R-:W2:Y:S01]  /*cc10*/  MUFU.EX2 R183, R183 ;  /* 0x000000b700b77308 */ /* 0x000ea20000000800 */
[C---:B---3--:R-:W-:Y:S01]  /*cc20*/  F2FP.BF16.F32.PACK_AB R161, R179.reuse, R178 ;  /* 0x000000b2b3a1723e */ /* 0x048fe200000010ff */
[----:B------:R-:W-:-:S04]  /*cc30*/  FADD.FTZ R5, R179, R5 ;  /* 0x00000005b3057221 */ /* 0x000fc80000010000 */
[----:B-1----:R-:W-:Y:S01]  /*cc40*/  FADD.FTZ R5, R182, R5 ;  /* 0x00000005b6057221 */ /* 0x002fe20000010000 */
[----:B--2---:R-:W-:-:S03]  /*cc50*/  F2FP.BF16.F32.PACK_AB R163, R183, R182 ;  /* 0x000000b6b7a3723e */ /* 0x004fc600000010ff */
[----:B------:R-:W-:Y:S02]  /*cc60*/  FADD.FTZ R5, R183, R5 ;  /* 0x00000005b7057221 */ /* 0x000fe40000010000 */
[----:B------:R0:W-:Y:S01]  /*cc70*/  STSM.16.M88.4 [R190], R160 ;  /* 0x000000a0be007844 */ /* 0x0001e20000000200 */
[----:B------:R-:W-:-:S06]  /*cc80*/  WARPGROUP.ARRIVE ;  /* 0x00000000000079c5 */ /* 0x000fcc0000000000 */
[----:B------:R-:W-:Y:S01]  /*cc90*/  HGMMA.64x256x16.F32.BF16 R24, R184, gdesc[UR4].tnspB, R24, gsb0 ;  /* 0x43e00004b8187df0 */ /* 0x000fe20008001818 */
[----:B------:R-:W-:Y:S01]  /*cca0*/  UMOV UR6, UR4 ;  /* 0x0000000400067c82 */ /* 0x000fe20008000000 */
[----:B------:R-:W-:Y:S01]  /*ccb0*/  UMOV UR7, 0x40000040 ;  /* 0x4000004000077882 */ /* 0x000fe20000000000 */
[----:B------:R-:W-:Y:S01]  /*ccc0*/  R2UR UR4, R10 ;  /* 0x000000000a0472ca */ /* 0x000fe200000e0000 */
[----:B------:R-:W-:Y:S02]  /*ccd0*/  WARPGROUP.DEPBAR.LE gsb0, 0x0 ;  /* 0x00008000000079c5 */ /* 0x000fe40000010000 */
[----:B------:R-:W-:-:S15]  /*cce0*/  WARPGROUP.ARRIVE ;  /* 0x00000000000079c5 */ /* 0x000fde0000000000 */
[----:B------:R-:W-:-:S07]  /*ccf0*/  NOP ;  /* 0x0000000000007918 */ /* 0x000fce0000000000 */
        /* <DEDUP_REMOVED lines=25> */
.L_x_4981:
        /* <DEDUP_REMOVED lines=10> */
.L_x_4971:
[----:B------:R-:W2:Y:S01]  /*cf30*/  SHFL.BFLY PT, R4, R5, 0x2, 0x1f ;  /* 0x0c401f0005047f89 */ /* 0x000ea200000e0000 */
[----:B------:R-:W-:Y:S08]  /*cf40*/  BAR.ARV 0x8, 0x100 ;  /* 0x0204000000007b1d */ /* 0x000ff00000002000 */
[----:B------:R-:W-:Y:S01]  /*cf50*/  BAR.SYNC.DEFER_BLOCKING 0xf, 0x100 ;  /* 0x03c4000000007b1d */ /* 0x000fe20000010000 */
[----:B------:R-:W-:Y:S01]  /*cf60*/  ISETP.NE.AND P2, PT, R23, RZ, PT ;  /* 0x000000ff1700720c */ /* 0x000fe20003f45270 */
[----:B------:R-:W-:Y:S01]  /*cf70*/  IMAD.MOV.U32 R20, RZ, RZ, -0x800000 ;  /* 0xff800000ff147424 */ /* 0x000fe200078e00ff */
[----:B------:R-:W-:-:S03]  /*cf80*/  UIADD3 UR36, UR36, 0x1, URZ ;  /* 0x0000000124247890 */ /* 0x000fc6000fffe03f */
[----:B------:R-:W3:Y:S01]  /*cf90*/  SHFL.BFLY PT, R3, R6, 0x2, 0x1f ;  /* 0x0c401f0006037f89 */ /* 0x000ee200000e0000 */
[----:B--2---:R-:W-:-:S05]  /*cfa0*/  FADD.FTZ R4, R4, R5 ;  /* 0x0000000504047221 */ /* 0x004fca0000010000 */
[----:B------:R-:W2:Y:S01]  /*cfb0*/  SHFL.BFLY PT, R11, R4, 0x1, 0x1f ;  /* 0x0c201f00040b7f89 */ /* 0x000ea200000e0000 */
[----:B---3--:R-:W-:Y:S01]  /*cfc0*/  FADD.FTZ R3, R3, R6 ;  /* 0x0000000603037221 */ /* 0x008fe20000010000 */
[----:B------:R-:W-:-:S04]  /*cfd0*/  IMAD.U32 R6, RZ, RZ, UR5 ;  /* 0x00000005ff067e24 */ /* 0x000fc8000f8e00ff */
[----:B------:R-:W0:Y:S01]  /*cfe0*/  SHFL.BFLY PT, R0, R3, 0x1, 0x1f ;  /* 0x0c201f0003007f89 */ /* 0x000e2200000e0000 */
[----:B--2---:R-:W-:Y:S01]  /*cff0*/  FADD.FTZ R10, R4, R11 ;  /* 0x0000000b040a7221 */ /* 0x004fe20000010000 */
[----:B------:R-:W-:-:S04]  /*d000*/  IMAD.U32 R4, RZ, RZ, UR5 ;  /* 0x00000005ff047e24 */ /* 0x000fc8000f8e00ff */
[----:B------:R-:W-:-:S13]  /*d010*/  FSETP.NE.FTZ.AND P1, PT, R10, RZ, PT ;  /* 0x000000ff0a00720b */ /* 0x000fda0003f35000 */
[----:B------:R-:W-:Y:S01]  /*d020*/  @P1 FMUL.FTZ R4, R4, 0.69314718246459960938 ;  /* 0x3f31721804041820 */ /* 0x000fe20000410000 */
[----:B01----:R-:W-:Y:S01]  /*d030*/  FADD.FTZ R9, R3, R0 ;  /* 0x0000000003097221 */ /* 0x003fe20000010000 */
[----:B------:R-:W-:Y:S01]  /*d040*/  IMAD.MOV.U32 R3, RZ, RZ, -0x800000 ;  /* 0xff800000ff037424 */ /* 0x000fe200078e00ff */
[----:B------:R-:W0:Y:S03]  /*d050*/  @P1 MUFU.LG2 R0, R10 ;  /* 0x0000000a00001308 */ /* 0x000e260000000c00 */
[----:B------:R-:W-:-:S13]  /*d060*/  FSETP.NE.FTZ.AND P0, PT, R9, RZ, PT ;  /* 0x000000ff0900720b */ /* 0x000fda0003f15000 */
[----:B------:R-:W1:Y:S01]  /*d070*/  @P0 MUFU.LG2 R11, R9 ;  /* 0x00000009000b0308 */ /* 0x000e620000000c00 */
[----:B0-----:R-:W-:Y:S01]  /*d080*/  @P1 FMUL.FTZ R5, R0, 0.69314718246459960938 ;  /* 0x3f31721800051820 */ /* 0x001fe20000410000 */
[----:B------:R-:W-:Y:S02]  /*d090*/  IMAD.MOV.U32 R0, RZ, RZ, RZ ;  /* 0x000000ffff007224 */ /* 0x000fe400078e00ff */
[----:B------:R-:W-:Y:S01]  /*d0a0*/  @P0 FMUL.FTZ R6, R6, 0.69314718246459960938 ;  /* 0x3f31721806060820 */ /* 0x000fe20000410000 */
[----:B------:R-:W-:Y:S01]  /*d0b0*/  @P1 FFMA.FTZ R3, R4, R8, R5 ;  /* 0x0000000804031223 */ /* 0x000fe20000010005 */
[----:B------:R-:W-:Y:S02]  /*d0c0*/  IMAD.MOV.U32 R4, RZ, RZ, RZ ;  /* 0x000000ffff047224 */ /* 0x000fe400078e00ff */
[----:B------:R-:W0:Y:S08]  /*d0d0*/  @P1 MUFU.RCP R0, R10 ;  /* 0x0000000a00001308 */ /* 0x000e300000001000 */
[----:B------:R-:W2:Y:S01]  /*d0e0*/  @P0 MUFU.RCP R4, R9 ;  /* 0x0000000900040308 */ /* 0x000ea20000001000 */
[----:B-1----:R-:W-:-:S04]  /*d0f0*/  @P0 FMUL.FTZ R11, R11, 0.69314718246459960938 ;  /* 0x3f3172180b0b0820 */ /* 0x002fc80000410000 */
[----:B------:R-:W-:Y:S01]  /*d100*/  @P0 FFMA.FTZ R20, R6, R7, R11 ;  /* 0x0000000706140223 */ /* 0x000fe2000001000b */
[C---:B------:R-:W-:Y:S01]  /*d110*/  @!P2 IMAD R6, R2.reuse, 0x40, R19 ;  /* 0x000000400206a824 */ /* 0x040fe200078e0213 */
[----:B------:R-:W-:Y:S01]  /*d120*/  PLOP3.LUT P0, PT, PT, PT, PT, 0x8, 0x0 ;  /* 0x000000000000781c */ /* 0x000fe20003f0e170 */
[----:B------:R-:W-:Y:S02]  /*d130*/  VIADD R2, R2, 0x1 ;  /* 0x0000000102027836 */ /* 0x000fe40000000000 */
[-C--:B0-----:R-:W-:Y:S01]  /*d140*/  FMUL.FTZ R26, R26, R0.reuse ;  /* 0x000000001a1a7220 */ /* 0x081fe20000410000 */
[----:B------:R-:W-:Y:S02]  /*d150*/  @!P2 IMAD R17, R6, 0x4, R17 ;  /* 0x000000040611a824 */ /* 0x000fe400078e0211 */
[-C--:B------:R-:W-:Y:S01]  /*d160*/  FMUL.FTZ R27, R27, R0.reuse ;  /* 0x000000001b1b7220 */ /* 0x080fe20000410000 */
[-C--:B------:R-:W-:Y:S01]  /*d170*/  FMUL.FTZ R30, R30, R0.reuse ;  /* 0x000000001e1e7220 */ /* 0x080fe20000410000 */
[----:B------:R-:W-:Y:S01]  /*d180*/  ISETP.NE.AND P1, PT, R2, 0x2, PT ;  /* 0x000000020200780c */ /* 0x000fe20003f25270 */
[-C--:B------:R-:W-:Y:S01]  /*d190*/  FMUL.FTZ R31, R31, R0.reuse ;  /* 0x000000001f1f7220 */ /* 0x080fe20000410000 */
[----:B------:R0:W-:Y:S01]  /*d1a0*/  @!P2 STS [R17+0x38420], R0 ;  /* 0x038420001100a388 */ /* 0x0001e20000000800 */
[----:B------:R-:W-:Y:S01]  /*d1b0*/  FMUL.FTZ R34, R34, R0 ;  /* 0x0000000022227220 */ /* 0x000fe20000410000 */
[----:B------:R-:W-:Y:S01]  /*d1c0*/  SEL R5, RZ, 0x1, P1 ;  /* 0x00000001ff057807 */ /* 0x000fe20000800000 */
[-C--:B--2---:R-:W-:Y:S01]  /*d1d0*/  FMUL.FTZ R24, R24, R4.reuse ;  /* 0x0000000418187220 */ /* 0x084fe20000410000 */
[----:B------:R0:W-:Y:S01]  /*d1e0*/  @!P2 STS [R17+0x38400], R4 ;  /* 0x038400041100a388 */ /* 0x0001e20000000800 */
        /* <DEDUP_REMOVED lines=123> */
[----:B------:R-:W-:Y:S01]  /*d9a0*/  SEL R2, R2, RZ, P1 ;  /* 0x000000ff02027207 */ /* 0x000fe20000800000 */
[----:B------:R-:W-:Y:S01]  /*d9b0*/  ULOP3.LUT UR37, UR37, UR4, URZ, 0x3c, !UPT ;  /* 0x0000000425257292 */ /* 0x000fe2000f8e3c3f */
[----:B0-----:R-:W-:Y:S11]  /*d9c0*/  BAR.ARV 0xe, 0x100 ;  /* 0x0384000000007b1d */ /* 0x001ff60000002000 */
.L_x_4940:
[----:B------:R-:W2:Y:S01]  /*d9d0*/  S2R R0, SR_CgaCtaId ;  /* 0x0000000000007919 */ /* 0x000ea20000008800 */
[----:B------:R-:W-:Y:S01]  /*d9e0*/  MOV R17, 0x400 ;  /* 0x0000040000117802 */ /* 0x000fe20000000f00 */
[----:B------:R-:W-:Y:S01]  /*d9f0*/  BSSY B0, `(.L_x_4983) ;  /* 0x000048b000007945 */ /* 0x000fe20003800000 */
[----:B------:R-:W-:Y:S02]  /*da00*/  BAR.SYNC.DEFER_BLOCKING 0x5, 0x180 ;  /* 0x0146000000007b1d */ /* 0x000fe40000010000 */
[----:B--2---:R-:W-:Y:S02]  /*da10*/  LEA R17, R0, R17, 0x18 ;  /* 0x0000001100117211 */ /* 0x004fe400078ec0ff */
[----:B------:R-:W-:-:S03]  /*da20*/  SHF.R.U32.HI R0, RZ, 0x10, R201 ;  /* 0x00000010ff007819 */ /* 0x000fc600000116c9 */
[----:B01----:R-:W0:Y:S02]  /*da30*/  LDS.128 R4, [R17+0x388d0] ;  /* 0x0388d00011047984 */ /* 0x003e240000000c00 */
[----:B0-----:R-:W-:Y:S02]  /*da40*/  R2UR UR4, R5 ;  /* 0x00000000050472ca */ /* 0x001fe400000e0000 */
[----:B------:R-:W-:Y:S01]  /*da50*/  R2UR UR5, R7 ;  /* 0x00000000070572ca */ /* 0x000fe200000e0000 */
[----:B------:R-:W-:Y:S06]  /*da60*/  BAR.ARV 0x4, 0x180 ;  /* 0x0106000000007b1d */ /* 0x000fec0000002000 */
[----:B------:R-:W-:Y:S08]  /*da70*/  @P0 BRA `(.L_x_4984) ;  /* 0x0000003800440947 */ /* 0x000ff00003800000 */
[----:B------:R-:W2:Y:S01]  /*da80*/  LDL R9, [R1+0x2c] ;  /* 0x00002c0001097983 */ /* 0x000ea20000100800 */
[----:B------:R-:W-:Y:S01]  /*da90*/  ULDC.64 UR6, c[0x0][0xd08] ;  /* 0x0003420000067ab9 */ /* 0x000fe20000000a00 */
[----:B------:R-:W0:Y:S01]  /*daa0*/  S2R R8, SR_SWINHI ;  /* 0x0000000000087919 */ /* 0x000e220000002f00 */
[----:B------:R-:W-:Y:S02]  /*dab0*/  MOV R4, R17 ;  /* 0x0000001100047202 */ /* 0x000fe40000000f00 */
[----:B0-----:R-:W-:Y:S01]  /*dac0*/  MOV R5, R8 ;  /* 0x0000000800057202 */ /* 0x001fe20000000f00 */
[----:B------:R-:W-:Y:S02]  /*dad0*/  BAR.SYNC.DEFER_BLOCKING 0x1, 0x100 ;  /* 0x0044000000007b1d */ /* 0x000fe40000010000 */
[----:B--2---:R-:W-:-:S03]  /*dae0*/  IMAD.WIDE R152, R9, 0x2, R4 ;  /* 0x0000000209987825 */ /* 0x004fc600078e0204 */
[C---:B------:R-:W-:Y:S02]  /*daf0*/  IADD3 R8, P6, R152.reuse, 0x6060, RZ ;  /* 0x0000606098087810 */ /* 0x040fe40007fde0ff */
[----:B------:R-:W-:Y:S02]  /*db00*/  IADD3 R10, P0, R152, 0x6040, RZ ;  /* 0x00006040980a7810 */ /* 0x000fe40007f1e0ff */
[----:B------:R-:W-:Y:S01]  /*db10*/  LOP3.LUT R7, R8, 0x380, RZ, 0xc0, !PT ;  /* 0x0000038008077812 */ /* 0x000fe200078ec0ff */
[----:B------:R-:W-:Y:S01]  /*db20*/  IMAD.X R9, RZ, RZ, R153, P6 ;  /* 0x000000ffff097224 */ /* 0x000fe200030e0699 */
[----:B------:R-:W-:Y:S02]  /*db30*/  LOP3.LUT R11, R10, 0x380, RZ, 0xc0, !PT ;  /* 0x000003800a0b7812 */ /* 0x000fe400078ec0ff */
[----:B------:R-:W-:Y:S02]  /*db40*/  SHF.R.U64 R7, R7, 0x3, RZ ;  /* 0x0000000307077819 */ /* 0x000fe400000012ff */
[----:B------:R-:W-:-:S02]  /*db50*/  IADD3 R12, P1, R152, 0x6020, RZ ;  /* 0x00006020980c7810 */ /* 0x000fc40007f3e0ff */
[----:B------:R-:W-:Y:S02]  /*db60*/  LOP3.LUT R8, R7, R8, RZ, 0x3c, !PT ;  /* 0x0000000807087212 */ /* 0x000fe400078e3cff */
[----:B------:R-:W-:Y:S02]  /*db70*/  SHF.R.U64 R11, R11, 0x3, RZ ;  /* 0x000000030b0b7819 */ /* 0x000fe400000012ff */
[----:B------:R-:W-:Y:S02]  /*db80*/  LOP3.LUT R13, R12, 0x380, RZ, 0xc0, !PT ;  /* 0x000003800c0d7812 */ /* 0x000fe400078ec0ff */
[----:B------:R-:W-:Y:S01]  /*db90*/  MOV R165, R8 ;  /* 0x0000000800a57202 */ /* 0x000fe20000000f00 */
[--C-:B------:R-:W-:Y:S01]  /*dba0*/  IMAD.MOV.U32 R9, RZ, RZ, R153.reuse ;  /* 0x000000ffff097224 */ /* 0x100fe200078e0099 */
[----:B------:R-:W-:Y:S01]  /*dbb0*/  LOP3.LUT R10, R11, R10, RZ, 0x3c, !PT ;  /* 0x0000000a0b0a7212 */ /* 0x000fe200078e3cff */
[----:B------:R-:W-:Y:S01]  /*dbc0*/  IMAD.X R11, RZ, RZ, R153, P0 ;  /* 0x000000ffff0b7224 */ /* 0x000fe200000e0699 */
[----:B------:R-:W-:-:S02]  /*dbd0*/  LOP3.LUT R8, R152, 0x380, RZ, 0xc0, !PT ;  /* 0x0000038098087812 */ /* 0x000fc400078ec0ff */
[----:B------:R-:W-:Y:S02]  /*dbe0*/  SHF.R.U64 R13, R13, 0x3, RZ ;  /* 0x000000030d0d7819 */ /* 0x000fe400000012ff */
[----:B------:R-:W-:Y:S02]  /*dbf0*/  SHF.R.U64 R8, R8, 0x3, RZ ;  /* 0x0000000308087819 */ /* 0x000fe400000012ff */
[----:B------:R-:W-:Y:S01]  /*dc00*/  LOP3.LUT R12, R13, R12, RZ, 0x3c, !PT ;  /* 0x0000000c0d0c7212 */ /* 0x000fe200078e3cff */
[----:B------:R-:W-:Y:S01]  /*dc10*/  IMAD.X R13, RZ, RZ, R153, P1 ;  /* 0x000000ffff0d7224 */ /* 0x000fe200008e0699 */
[----:B------:R-:W-:Y:S02]  /*dc20*/  MOV R164, R10 ;  /* 0x0000000a00a47202 */ /* 0x000fe40000000f00 */
[----:B------:R-:W0:Y:S01]  /*dc30*/  LDC R10, c[0x0][0xbd4] ;  /* 0x0002f500ff0a7b82 */ /* 0x000e220000000800 */
[----:B------:R-:W-:Y:S02]  /*dc40*/  LOP3.LUT R8, R8, R152, RZ, 0x3c, !PT ;  /* 0x0000009808087212 */ /* 0x000fe400078e3cff */
[----:B------:R-:W-:-:S02]  /*dc50*/  MOV R22, R12 ;  /* 0x0000000c00167202 */ /* 0x000fc40000000f00 */
[C---:B------:R-:W-:Y:S02]  /*dc60*/  IADD3 R156, P4, R152.reuse, 0x4040, RZ ;  /* 0x00004040989c7810 */ /* 0x040fe40007f9e0ff */
[----:B------:R-:W-:Y:S02]  /*dc70*/  MOV R12, R8 ;  /* 0x00000008000c7202 */ /* 0x000fe40000000f00 */
[C---:B------:R-:W-:Y:S02]  /*dc80*/  IADD3 R162, P0, R152.reuse, 0x2060, RZ ;  /* 0x0000206098a27810 */ /* 0x040fe40007f1e0ff */
[----:B------:R-:W-:Y:S02]  /*dc90*/  IADD3 R8, P1, R152, 0x2040, RZ ;  /* 0x0000204098087810 */ /* 0x000fe40007f3e0ff */
[----:B------:R-:W-:Y:S02]  /*dca0*/  LOP3.LUT R157, R156, 0x380, RZ, 0xc0, !PT ;  /* 0x000003809c9d7812 */ /* 0x000fe400078ec0ff */
[----:B------:R-:W-:-:S02]  /*dcb0*/  LOP3.LUT R163, R162, 0x380, RZ, 0xc0, !PT ;  /* 0x00000380a2a37812 */ /* 0x000fc400078ec0ff */
[----:B------:R-:W-:Y:S02]  /*dcc0*/  LOP3.LUT R9, R8, 0x380, RZ, 0xc0, !PT ;  /* 0x0000038008097812 */ /* 0x000fe400078ec0ff */
        /* <DEDUP_REMOVED lines=8> */
[----:B------:R-:W-:Y:S01]  /*dd50*/  IMAD.X R9, RZ, RZ, R153, P1 ;  /* 0x000000ffff097224 */ /* 0x000fe200008e0699 */
[----:B------:R-:W-:-:S02]  /*dd60*/  ISETP.NE.AND P0, PT, R0, RZ, PT ;  /* 0x000000ff0000720c */ /* 0x000fc40003f05270 */
[----:B------:R-:W-:Y:S02]  /*dd70*/  MOV R156, R156 ;  /* 0x0000009c009c7202 */ /* 0x000fe40000000f00 */
[----:B------:R-:W-:Y:S02]  /*dd80*/  IADD3 R158, P5, R152, 0x4020, RZ ;  /* 0x00004020989e7810 */ /* 0x000fe40007fbe0ff */
[----:B0-----:R-:W-:Y:S02]  /*dd90*/  SEL R0, R0, R10, P0 ;  /* 0x0000000a00007207 */ /* 0x001fe40000000000 */
[----:B------:R-:W-:Y:S02]  /*dda0*/  MOV R157, R8 ;  /* 0x00000008009d7202 */ /* 0x000fe40000000f00 */
        /* <DEDUP_REMOVED lines=9> */
[----:B------:R-:W-:-:S02]  /*de40*/  F2FP.BF16.F32.PACK_AB R10, R29, R28 ;  /* 0x0000001c1d0a723e */ /* 0x000fc400000010ff */
[----:B------:R-:W-:Y:S02]  /*de50*/  MOV R158, R158 ;  /* 0x0000009e009e7202 */ /* 0x000fe40000000f00 */
[----:B------:R-:W-:Y:S02]  /*de60*/  MOV R159, R8 ;  /* 0x00000008009f7202 */ /* 0x000fe40000000f00 */
[----:B------:R-:W-:Y:S02]  /*de70*/  F2FP.BF16.F32.PACK_AB R8, R25, R24 ;  /* 0x000000181908723e */ /* 0x000fe400000010ff */
[----:B------:R-:W-:Y:S02]  /*de80*/  F2FP.BF16.F32.PACK_AB R9, R27, R26 ;  /* 0x0000001a1b09723e */ /* 0x000fe400000010ff */
[----:B------:R-:W-:Y:S02]  /*de90*/  F2FP.BF16.F32.PACK_AB R11, R31, R30 ;  /* 0x0000001e1f0b723e */ /* 0x000fe400000010ff */
[----:B------:R-:W-:-:S02]  /*dea0*/  IADD3 R14, P2, R152, 0x6000, RZ ;  /* 0x00006000980e7810 */ /* 0x000fc40007f5e0ff */
[----:B------:R-:W-:Y:S01]  /*deb0*/  F2FP.BF16.F32.PACK_AB R13, R35, R34 ;  /* 0x00000022230d723e */ /* 0x000fe200000010ff */
[----:B------:R0:W-:Y:S01]  /*dec0*/  STSM.16.M88.4 [R12], R8 ;  /* 0x000000080c007844 */ /* 0x0001e20000000200 */
[----:B------:R-:W-:Y:S02]  /*ded0*/  LOP3.LUT R15, R14, 0x380, RZ, 0xc0, !PT ;  /* 0x000003800e0f7812 */ /* 0x000fe400078ec0ff */
[----:B------:R-:W-:Y:S02]  /*dee0*/  IADD3 R154, P3, R152, 0x4060, RZ ;  /* 0x00004060989a7810 */ /* 0x000fe40007f7e0ff */
[----:B------:R-:W-:Y:S02]  /*def0*/  SHF.R.U64 R15, R15, 0x3, RZ ;  /* 0x000000030f0f7819 */ /* 0x000fe400000012ff */
[----:B------:R-:W-:Y:S02]  /*df00*/  LOP3.LUT R155, R154, 0x380, RZ, 0xc0, !PT ;  /* 0x000003809a9b7812 */ /* 0x000fe400078ec0ff */
[----:B------:R-:W-:Y:S01]  /*df10*/  LOP3.LUT R14, R15, R14, RZ, 0x3c, !PT ;  /* 0x0000000e0f0e7212 */ /* 0x000fe200078e3cff */
[----:B------:R-:W-:Y:S01]  /*df20*/  IMAD.X R15, RZ, RZ, R153, P2 ;  /* 0x000000ffff0f7224 */ /* 0x000fe200010e0699 */
[----:B------:R-:W-:-:S02]  /*df30*/  SHF.R.U64 R155, R155, 0x3, RZ ;  /* 0x000000039b9b7819 */ /* 0x000fc400000012ff */
[C---:B------:R-:W-:Y:S02]  /*df40*/  IADD3 R160, P6, R152.reuse, 0x4000, RZ ;  /* 0x0000400098a07810 */ /* 0x040fe40007fde0ff */
[----:B------:R-:W-:Y:S02]  /*df50*/  MOV R21, R14 ;  /* 0x0000000e00157202 */ /* 0x000fe40000000f00 */
[----:B0-----:R-:W-:Y:S02]  /*df60*/  IADD3 R8, P0, R152, 0x20, RZ ;  /* 0x0000002098087810 */ /* 0x001fe40007f1e0ff */
[----:B------:R-:W-:Y:S02]  /*df70*/  F2FP.BF16.F32.PACK_AB R12, R33, R32 ;  /* 0x00000020210c723e */ /* 0x000fe400000010ff */
[----:B------:R-:W-:Y:S02]  /*df80*/  LOP3.LUT R9, R8, 0x380, RZ, 0xc0, !PT ;  /* 0x0000038008097812 */ /* 0x000fe400078ec0ff */
[----:B------:R-:W-:-:S02]  /*df90*/  F2FP.BF16.F32.PACK_AB R14, R37, R36 ;  /* 0x00000024250e723e */ /* 0x000fc400000010ff */
[----:B------:R-:W-:Y:S02]  /*dfa0*/  SHF.R.U64 R9, R9, 0x3, RZ ;  /* 0x0000000309097819 */ /* 0x000fe400000012ff */
[----:B------:R-:W-:Y:S02]  /*dfb0*/  F2FP.BF16.F32.PACK_AB R15, R39, R38 ;  /* 0x00000026270f723e */ /* 0x000fe400000010ff */
[----:B------:R-:W-:Y:S01]  /*dfc0*/  LOP3.LUT R8, R9, R8, RZ, 0x3c, !PT ;  /* 0x0000000809087212 */ /* 0x000fe200078e3cff */
[----:B------:R-:W-:Y:S01]  /*dfd0*/  IMAD.X R9, RZ, RZ, R153, P0 ;  /* 0x000000ffff097224 */ /* 0x000fe200000e0699 */
[----:B------:R-:W-:Y:S02]  /*dfe0*/  F2FP.BF16.F32.PACK_AB R10, R45, R44 ;  /* 0x0000002c2d0a723e */ /* 0x000fe400000010ff */
[----:B------:R-:W-:Y:S02]  /*dff0*/  F2FP.BF16.F32.PACK_AB R11, R47, R46 ;  /* 0x0000002e2f0b723e */ /* 0x000fe400000010ff */
[----:B------:R-:W-:-:S02]  /*e000*/  MOV R8, R8 ;  /* 0x0000000800087202 */ /* 0x000fc40000000f00 */
[----:B------:R-:W-:Y:S01]  /*e010*/  LOP3.LUT R154, R155, R154, RZ, 0x3c, !PT ;  /* 0x0000009a9b9a7212 */ /* 0x000fe200078e3cff */
[----:B------:R-:W-:Y:S01]  /*e020*/  IMAD.X R155, RZ, RZ, R153, P3 ;  /* 0x000000ffff9b7224 */ /* 0x000fe200018e0699 */
[----:B------:R-:W-:Y:S01]  /*e030*/  LOP3.LUT R161, R160, 0x380, RZ, 0xc0, !PT ;  /* 0x00000380a0a17812 */ /* 0x000fe200078ec0ff */
[----:B------:R0:W-:Y:S01]  /*e040*/  STSM.16.M88.4 [R8], R12 ;  /* 0x0000000c08007844 */ /* 0x0001e20000000200 */
[----:B------:R-:W-:Y:S02]  /*e050*/  MOV R162, R162 ;  /* 0x000000a200a27202 */ /* 0x000fe40000000f00 */
[----:B------:R-:W-:Y:S02]  /*e060*/  MOV R7, R154 ;  /* 0x0000009a00077202 */ /* 0x000fe40000000f00 */
[----:B------:R-:W-:Y:S02]  /*e070*/  SHF.R.U64 R161, R161, 0x3, RZ ;  /* 0x00000003a1a17819 */ /* 0x000fe400000012ff */
[----:B------:R-:W-:-:S02]  /*e080*/  F2FP.BF16.F32.PACK_AB R155, R71, R70 ;  /* 0x00000046479b723e */ /* 0x000fc400000010ff */
        /* <DEDUP_REMOVED lines=80> */
[----:B------:R-:W-:Y:S01]  /*e590*/  STSM.16.M88.4 [R22], R12 ;  /* 0x0000000c16007844 */ /* 0x000fe20000000200 */
[----:B------:R-:W-:Y:S02]  /*e5a0*/  F2FP.BF16.F32.PACK_AB R153, R139, R138 ;  /* 0x0000008a8b99723e */ /* 0x000fe400000010ff */
[----:B------:R-:W-:Y:S02]  /*e5b0*/  F2FP.BF16.F32.PACK_AB R154, R141, R140 ;  /* 0x0000008c8d9a723e */ /* 0x000fe400000010ff */
[----:B------:R-:W-:Y:S02]  /*e5c0*/  F2FP.BF16.F32.PACK_AB R155, R143, R142 ;  /* 0x0000008e8f9b723e */ /* 0x000fe400000010ff */
[----:B------:R-:W-:Y:S02]  /*e5d0*/  SHF.L.U64.HI R7, R194, 0x2, R202 ;  /* 0x00000002c2077819 */ /* 0x000fe400000102ca */
[----:B0-----:R-:W-:Y:S01]  /*e5e0*/  F2FP.BF16.F32.PACK_AB R8, R145, R144 ;  /* 0x000000909108723e */ /* 0x001fe200000010ff */
[----:B------:R-:W-:Y:S01]  /*e5f0*/  STSM.16.M88.4 [R164], R152 ;  /* 0x00000098a4007844 */ /* 0x000fe20000000200 */
[----:B------:R-:W-:-:S02]  /*e600*/  F2FP.BF16.F32.PACK_AB R9, R147, R146 ;  /* 0x000000929309723e */ /* 0x000fc400000010ff */
[----:B------:R-:W-:Y:S02]  /*e610*/  F2FP.BF16.F32.PACK_AB R10, R149, R148 ;  /* 0x00000094950a723e */ /* 0x000fe400000010ff */
[----:B------:R-:W-:-:S05]  /*e620*/  F2FP.BF16.F32.PACK_AB R11, R151, R150 ;  /* 0x00000096970b723e */ /* 0x000fca00000010ff */
[----:B------:R0:W-:Y:S02]  /*e630*/  STSM.16.M88.4 [R165], R8 ;  /* 0x00000008a5007844 */ /* 0x0001e40000000200 */
[----:B0-----:R-:W0:Y:S01]  /*e640*/  LDC.64 R10, c[0x0][0xd00] ;  /* 0x00034000ff0a7b82 */ /* 0x001e220000000a00 */
[----:B------:R-:W-:-:S07]  /*e650*/  IMAD.SHL.U32 R8, R194, 0x4, RZ ;  /* 0x00000004c2087824 */ /* 0x000fce00078e00ff */
[----:B------:R-:W-:Y:S01]  /*e660*/  BAR.SYNC.DEFER_BLOCKING 0x1, 0x100 ;  /* 0x0044000000007b1d */ /* 0x000fe20000010000 */
[----:B------:R-:W-:-:S04]  /*e670*/  @P0 IADD3 R12, P2, R8, UR6, RZ ;  /* 0x00000006080c0c10 */ /* 0x000fc8000ff5e0ff */
[----:B------:R-:W-:Y:S02]  /*e680*/  @P0 IADD3.X R13, R7, UR7, RZ, P2, !PT ;  /* 0x00000007070d0c10 */ /* 0x000fe400097fe4ff */
[----:B0-----:R-:W-:Y:S02]  /*e690*/  ISETP.NE.U32.AND P1, PT, R10, RZ, PT ;  /* 0x000000ff0a00720c */ /* 0x001fe40003f25070 */
[----:B------:R-:W-:Y:S01]  /*e6a0*/  IADD3 R8, P2, R8, R10, RZ ;  /* 0x0000000a08087210 */ /* 0x000fe20007f5e0ff */
[----:B------:R-:W2:Y:S01]  /*e6b0*/  @P0 LDG.E R12, desc[UR42][R12.64] ;  /* 0x0000002a0c0c0981 */ /* 0x000ea2000c1e1900 */
[----:B------:R-:W-:-:S03]  /*e6c0*/  ISETP.NE.AND.EX P1, PT, R11, RZ, PT, P1 ;  /* 0x000000ff0b00720c */ /* 0x000fc60003f25310 */
[----:B------:R-:W-:Y:S02]  /*e6d0*/  IMAD.X R9, R7, 0x1, R11, P2 ;  /* 0x0000000107097824 */ /* 0x000fe400010e060b */
[----:B------:R-:W-:-:S08]  /*e6e0*/  IMAD.MOV.U32 R7, RZ, RZ, RZ ;  /* 0x000000ffff077224 */ /* 0x000fd000078e00ff */
        /* <DEDUP_REMOVED lines=10> */
.L_x_4985:
        /* <DEDUP_REMOVED lines=11> */
[----:B------:R-:W-:Y:S01]  /*e840*/  VIADD R153, R193, UR39 ;  /* 0x00000027c1997c36 */ /* 0x000fe20008000000 */
[----:B------:R-:W-:Y:S02]  /*e850*/  SEL R9, R9, 0xa78, P1 ;  /* 0x00000a7809097807 */ /* 0x000fe40000800000 */
[----:B------:R-:W-:Y:S02]  /*e860*/  ISETP.NE.AND.EX P0, PT, R11, RZ, PT, P0 ;  /* 0x000000ff0b00720c */ /* 0x000fe40003f05300 */
[----:B------:R-:W-:Y:S01]  /*e870*/  SEL R154, R201, RZ, P1 ;  /* 0x000000ffc99a7207 */ /* 0x000fe20000800000 */
[----:B------:R-:W1:Y:S01]  /*e880*/  LDC.64 R12, c[0x0][R9+0x220] ;  /* 0x00008800090c7b82 */ /* 0x000e620000000a00 */
[----:B------:R-:W-:-:S02]  /*e890*/  SEL R22, R194, RZ, !P0 ;  /* 0x000000ffc2167207 */ /* 0x000fc40004000000 */
[----:B------:R-:W-:-:S05]  /*e8a0*/  SEL R21, R202, RZ, !P0 ;  /* 0x000000ffca157207 */ /* 0x000fca0004000000 */
[----:B------:R-:W3:Y:S01]  /*e8b0*/  LDC.64 R14, c[0x0][R9+0x218] ;  /* 0x00008600090e7b82 */ /* 0x000ee20000000a00 */
[----:B0-----:R-:W-:Y:S01]  /*e8c0*/  ISETP.NE.AND P0, PT, R155, 0x1, PT ;  /* 0x000000019b00780c */ /* 0x001fe20003f05270 */
[----:B-1----:R-:W-:-:S04]  /*e8d0*/  IMAD R13, R13, R22, RZ ;  /* 0x000000160d0d7224 */ /* 0x002fc800078e02ff */
[C---:B------:R-:W-:Y:S02]  /*e8e0*/  IMAD R21, R12.reuse, R21, R13 ;  /* 0x000000150c157224 */ /* 0x040fe400078e020d */
[----:B------:R-:W-:-:S04]  /*e8f0*/  IMAD.WIDE.U32 R12, R12, R22, RZ ;  /* 0x000000160c0c7225 */ /* 0x000fc800078e00ff */
[-C--:B---3--:R-:W-:Y:S02]  /*e900*/  IMAD R22, R15, R195.reuse, RZ ;  /* 0x000000c30f167224 */ /* 0x088fe400078e02ff */
        /* <DEDUP_REMOVED lines=20> */
[----:B------:R-:W-:-:S02]  /*ea50*/  VIADD R21, R19, UR39 ;  /* 0x0000002713157c36 */ /* 0x000fc40008000000 */
        /* <DEDUP_REMOVED lines=22> */
.L_x_4986:
        /* <DEDUP_REMOVED lines=10> */
[----:B------:R-:W-:-:S04]  /*ec60*/  SHF.R.S32.HI R9, RZ, 0x1f, R0 ;  /* 0x0000001fff097819 */ /* 0x000fc80000011400 */
[----:B------:R-:W-:-:S04]  /*ec70*/  LEA.HI R9, R9, R0, RZ, 0x3 ;  /* 0x0000000009097211 */ /* 0x000fc800078f18ff */
[----:B0-----:R-:W-:-:S05]  /*ec80*/  SHF.R.S32.HI R3, RZ, 0x3, R9 ;  /* 0x00000003ff037819 */ /* 0x001fca0000011409 */
        /* <DEDUP_REMOVED lines=9> */
[----:B------:R-:W-:Y:S01]  /*ed20*/  IMAD.X R25, RZ, RZ, R5, P3 ;  /* 0x000000ffff197224 */ /* 0x000fe200018e0605 */
[----:B------:R-:W-:Y:S02]  /*ed30*/  IADD3 R53, P3, R4, 0x8000, RZ ;  /* 0x0000800004357810 */ /* 0x000fe40007f7e0ff */
[----:B------:R-:W-:Y:S02]  /*ed40*/  SHF.R.U64 R44, R44, 0x3, RZ ;  /* 0x000000032c2c7819 */ /* 0x000fe400000012ff */
[----:B------:R-:W-:Y:S01]  /*ed50*/  LOP3.LUT R52, R53, 0x380, RZ, 0xc0, !PT ;  /* 0x0000038035347812 */ /* 0x000fe200078ec0ff */
[----:B------:R-:W-:Y:S01]  /*ed60*/  IMAD R8, R8, UR8, RZ ;  /* 0x0000000808087c24 */ /* 0x000fe2000f8e02ff */
[----:B------:R-:W-:Y:S01]  /*ed70*/  IADD3 R49, P2, R4, 0x7000, RZ ;  /* 0x0000700004317810 */ /* 0x000fe20007f5e0ff */
[----:B------:R-:W5:Y:S01]  /*ed80*/  LD.E.128 R24, desc[UR42][R24.64] ;  /* 0x0000002a18187980 */ /* 0x000f62000c101d00 */
[----:B------:R-:W-:-:S02]  /*ed90*/  SHF.R.U64 R52, R52, 0x3, RZ ;  /* 0x0000000334347819 */ /* 0x000fc400000012ff */
[C---:B------:R-:W-:Y:S02]  /*eda0*/  IADD3 R29, P4, R4.reuse, 0x2000, RZ ;  /* 0x00002000041d7810 */ /* 0x040fe40007f9e0ff */
[C---:B------:R-:W-:Y:S02]  /*edb0*/  IADD3 R33, P5, R4.reuse, 0x3000, RZ ;  /* 0x0000300004217810 */ /* 0x040fe40007fbe0ff */
[----:B------:R-:W-:Y:S02]  /*edc0*/  IADD3 R37, P6, R4, 0x4000, RZ ;  /* 0x0000400004257810 */ /* 0x000fe40007fde0ff */
[----:B------:R-:W-:Y:S02]  /*edd0*/  LOP3.LUT R40, R41, 0x380, RZ, 0xc0, !PT ;  /* 0x0000038029287812 */ /* 0x000fe400078ec0ff */
[----:B------:R-:W-:Y:S01]  /*ede0*/  LOP3.LUT R52, R52, R53, RZ, 0x3c, !PT ;  /* 0x0000003534347212 */ /* 0x000fe200078e3cff */
[--C-:B------:R-:W-:Y:S01]  /*edf0*/  IMAD.X R53, RZ, RZ, R5.reuse, P3 ;  /* 0x000000ffff357224 */ /* 0x100fe200018e0605 */
[----:B------:R-:W-:Y:S01]  /*ee00*/  LOP3.LUT R44, R44, R45, RZ, 0x3c, !PT ;  /* 0x0000002d2c2c7212 */ /* 0x000fe200078e3cff */
[----:B------:R-:W-:Y:S01]  /*ee10*/  IMAD.X R45, RZ, RZ, R5, P1 ;  /* 0x000000ffff2d7224 */ /* 0x000fe200008e0605 */
[----:B------:R-:W-:-:S02]  /*ee20*/  LOP3.LUT R48, R49, 0x380, RZ, 0xc0, !PT ;  /* 0x0000038031307812 */ /* 0x000fc400078ec0ff */
[----:B------:R-:W-:Y:S01]  /*ee30*/  IADD3 R11, P3, R4, 0xf000, RZ ;  /* 0x0000f000040b7810 */ /* 0x000fe20007f7e0ff */
[----:B------:R-:W5:Y:S01]  /*ee40*/  LD.E.128 R52, desc[UR42][R52.64] ;  /* 0x0000002a34347980 */ /* 0x000f62000c101d00 */
[----:B------:R-:W-:Y:S02]  /*ee50*/  LOP3.LUT R28, R29, 0x380, RZ, 0xc0, !PT ;  /* 0x000003801d1c7812 */ /* 0x000fe400078ec0ff */
[----:B------:R-:W-:Y:S01]  /*ee60*/  LOP3.LUT R32, R33, 0x380, RZ, 0xc0, !PT ;  /* 0x0000038021207812 */ /* 0x000fe200078ec0ff */
[----:B------:R-:W-:Y:S01]  /*ee70*/  IMAD.X R81, RZ, RZ, R5, P3 ;  /* 0x000000ffff517224 */ /* 0x000fe200018e0605 */
[----:B------:R-:W-:Y:S01]  /*ee80*/  LOP3.LUT R36, R37, 0x380, RZ, 0xc0, !PT ;  /* 0x0000038025247812 */ /* 0x000fe200078ec0ff */
[----:B------:R-:W5:Y:S01]  /*ee90*/  LD.E.128 R44, desc[UR42][R44.64] ;  /* 0x0000002a2c2c7980 */ /* 0x000f62000c101d00 */
[----:B------:R-:W-:Y:S02]  /*eea0*/  SHF.R.U64 R40, R40, 0x3, RZ ;  /* 0x0000000328287819 */ /* 0x000fe400000012ff */
[----:B------:R-:W-:-:S02]  /*eeb0*/  IADD3 R73, P1, R4, 0xd000, RZ ;  /* 0x0000d00004497810 */ /* 0x000fc40007f3e0ff */
[----:B------:R-:W-:Y:S02]  /*eec0*/  SHF.R.U64 R48, R48, 0x3, RZ ;  /* 0x0000000330307819 */ /* 0x000fe400000012ff */
[----:B------:R-:W-:Y:S02]  /*eed0*/  SHF.R.U64 R28, R28, 0x3, RZ ;  /* 0x000000031c1c7819 */ /* 0x000fe400000012ff */
[----:B------:R-:W-:Y:S02]  /*eee0*/  SHF.R.U64 R32, R32, 0x3, RZ ;  /* 0x0000000320207819 */ /* 0x000fe400000012ff */
[----:B------:R-:W-:Y:S02]  /*eef0*/  SHF.R.U64 R36, R36, 0x3, RZ ;  /* 0x0000000324247819 */ /* 0x000fe400000012ff */
[----:B------:R-:W-:Y:S01]  /*ef00*/  LOP3.LUT R40, R40, R41, RZ, 0x3c, !PT ;  /* 0x0000002928287212 */ /* 0x000fe200078e3cff */
[----:B------:R-:W-:Y:S01]  /*ef10*/  IMAD.X R41, RZ, RZ, R5, P0 ;  /* 0x000000ffff297224 */ /* 0x000fe200000e0605 */
[----:B------:R-:W-:-:S02]  /*ef20*/  LOP3.LUT R72, R73, 0x380, RZ, 0xc0, !PT ;  /* 0x0000038049487812 */ /* 0x000fc400078ec0ff */
[----:B--2---:R-:W-:Y:S02]  /*ef30*/  ISETP.NE.AND P3, PT, R21, 0x1, PT ;  /* 0x000000011500780c */ /* 0x004fe40003f65270 */
[----:B------:R-:W-:Y:S01]  /*ef40*/  LOP3.LUT R48, R48, R49, RZ, 0x3c, !PT ;  /* 0x0000003130307212 */ /* 0x000fe200078e3cff */
[--C-:B------:R-:W-:Y:S01]  /*ef50*/  IMAD.X R49, RZ, RZ, R5.reuse, P2 ;  /* 0x000000ffff317224 */ /* 0x100fe200010e0605 */
[----:B------:R-:W-:Y:S01]  /*ef60*/  IADD3 R69, P0, R4, 0xc000, RZ ;  /* 0x0000c00004457810 */ /* 0x000fe20007f1e0ff */
[----:B------:R-:W5:Y:S01]  /*ef70*/  LD.E.128 R40, desc[UR42][R40.64] ;  /* 0x0000002a28287980 */ /* 0x000f62000c101d00 */
[----:B------:R-:W-:Y:S01]  /*ef80*/  LOP3.LUT R28, R28, R29, RZ, 0x3c, !PT ;  /* 0x0000001d1c1c7212 */ /* 0x000fe200078e3cff */
[--C-:B------:R-:W-:Y:S01]  /*ef90*/  IMAD.X R29, RZ, RZ, R5.reuse, P4 ;  /* 0x000000ffff1d7224 */ /* 0x100fe200020e0605 */
[----:B------:R-:W-:Y:S01]  /*efa0*/  LOP3.LUT R32, R32, R33, RZ, 0x3c, !PT ;  /* 0x0000002120207212 */ /* 0x000fe200078e3cff */
[--C-:B------:R-:W-:Y:S01]  /*efb0*/  IMAD.X R33, RZ, RZ, R5.reuse, P5 ;  /* 0x000000ffff217224 */ /* 0x100fe200028e0605 */
[----:B------:R-:W-:Y:S01]  /*efc0*/  LOP3.LUT R36, R36, R37, RZ, 0x3c, !PT ;  /* 0x0000002524247212 */ /* 0x000fe200078e3cff */
[----:B------:R-:W-:Y:S01]  /*efd0*/  IMAD.X R37, RZ, RZ, R5, P6 ;  /* 0x000000ffff257224 */ /* 0x000fe200030e0605 */
[----:B------:R-:W-:Y:S01]  /*efe0*/  IADD3 R77, P2, R4, 0xe000, RZ ;  /* 0x0000e000044d7810 */ /* 0x000fe20007f5e0ff */
[----:B------:R-:W0:Y:S01]  /*eff0*/  @P3 LDC R85, c[0x0][0xcec] ;  /* 0x00033b00ff553b82 */ /* 0x000e220000000800 */
[----:B------:R-:W-:Y:S01]  /*f000*/  SHF.R.U64 R72, R72, 0x3, RZ ;  /* 0x0000000348487819 */ /* 0x000fe200000012ff */
[----:B------:R-:W5:Y:S01]  /*f010*/  LD.E.128 R28, desc[UR42][R28.64] ;  /* 0x0000002a1c1c7980 */ /* 0x000f62000c101d00 */
[----:B------:R-:W-:-:S02]  /*f020*/  LOP3.LUT R10, R11, 0x380, RZ, 0xc0, !PT ;  /* 0x000003800b0a7812 */ /* 0x000fc400078ec0ff */
[C---:B------:R-:W-:Y:S01]  /*f030*/  IADD3 R57, P4, R4.reuse, 0x9000, RZ ;  /* 0x0000900004397810 */ /* 0x040fe20007f9e0ff */
[----:B------:R-:W5:Y:S01]  /*f040*/  LD.E.128 R32, desc[UR42][R32.64] ;  /* 0x0000002a20207980 */ /* 0x000f62000c101d00 */
[C---:B------:R-:W-:Y:S01]  /*f050*/  IADD3 R61, P5, R4.reuse, 0xa000, RZ ;  /* 0x0000a000043d7810 */ /* 0x040fe20007fbe0ff */
[----:B------:R-:W1:Y:S01]  /*f060*/  @P3 LDC R87, c[0x0][0xcf0] ;  /* 0x00033c00ff573b82 */ /* 0x000e620000000800 */
[C---:B------:R-:W-:Y:S01]  /*f070*/  IADD3 R65, P6, R4.reuse, 0xb000, RZ ;  /* 0x0000b00004417810 */ /* 0x040fe20007fde0ff */
[----:B------:R-:W5:Y:S01]  /*f080*/  LD.E.128 R36, desc[UR42][R36.64] ;  /* 0x0000002a24247980 */ /* 0x000f62000c101d00 */
[----:B------:R-:W-:Y:S02]  /*f090*/  LOP3.LUT R68, R69, 0x380, RZ, 0xc0, !PT ;  /* 0x0000038045447812 */ /* 0x000fe400078ec0ff */
[----:B------:R-:W-:Y:S01]  /*f0a0*/  LOP3.LUT R13, R4, 0x380, RZ, 0xc0, !PT ;  /* 0x00000380040d7812 */ /* 0x000fe200078ec0ff */
[----:B------:R-:W5:Y:S01]  /*f0b0*/  LD.E.128 R48, desc[UR42][R48.64] ;  /* 0x0000002a30307980 */ /* 0x000f62000c101d00 */
[----:B------:R-:W-:-:S02]  /*f0c0*/  LOP3.LUT R76, R77, 0x380, RZ, 0xc0, !PT ;  /* 0x000003804d4c7812 */ /* 0x000fc400078ec0ff */
[----:B------:R-:W-:Y:S01]  /*f0d0*/  LOP3.LUT R72, R72, R73, RZ, 0x3c, !PT ;  /* 0x0000004948487212 */ /* 0x000fe200078e3cff */
[----:B------:R-:W-:Y:S01]  /*f0e0*/  IMAD.X R73, RZ, RZ, R5, P1 ;  /* 0x000000ffff497224 */ /* 0x000fe200008e0605 */
[----:B------:R-:W-:Y:S02]  /*f0f0*/  SHF.R.U64 R10, R10, 0x3, RZ ;  /* 0x000000030a0a7819 */ /* 0x000fe400000012ff */
[----:B------:R-:W-:Y:S02]  /*f100*/  LOP3.LUT R56, R57, 0x380, RZ, 0xc0, !PT ;  /* 0x0000038039387812 */ /* 0x000fe400078ec0ff */
[----:B------:R-:W-:Y:S01]  /*f110*/  LOP3.LUT R60, R61, 0x380, RZ, 0xc0, !PT ;  /* 0x000003803d3c7812 */ /* 0x000fe200078ec0ff */
[----:B------:R-:W5:Y:S01]  /*f120*/  LD.E.128 R72, desc[UR42][R72.64] ;  /* 0x0000002a48487980 */ /* 0x000f62000c101d00 */
[----:B------:R-:W-:Y:S02]  /*f130*/  LOP3.LUT R64, R65, 0x380, RZ, 0xc0, !PT ;  /* 0x0000038041407812 */ /* 0x000fe400078ec0ff */
[----:B------:R-:W-:-:S02]  /*f140*/  SHF.R.U64 R68, R68, 0x3, RZ ;  /* 0x0000000344447819 */ /* 0x000fc400000012ff */
[----:B------:R-:W-:Y:S02]  /*f150*/  SHF.R.U64 R13, R13, 0x3, RZ ;  /* 0x000000030d0d7819 */ /* 0x000fe400000012ff */
[----:B------:R-:W-:Y:S02]  /*f160*/  ISETP.GE.AND P1, PT, R200, UR7, PT ;  /* 0x00000007c8007c0c */ /* 0x000fe4000bf26270 */
[----:B------:R-:W-:Y:S02]  /*f170*/  SHF.R.U64 R76, R76, 0x3, RZ ;  /* 0x000000034c4c7819 */ /* 0x000fe400000012ff */
[----:B------:R-:W-:Y:S01]  /*f180*/  LOP3.LUT R80, R10, R11, RZ, 0x3c, !PT ;  /* 0x0000000b0a507212 */ /* 0x000fe200078e3cff */
[----:B------:R-:W-:Y:S01]  /*f190*/  IMAD R11, R7, UR9, R8 ;  /* 0x00000009070b7c24 */ /* 0x000fe2000f8e0208 */
[----:B------:R-:W-:Y:S02]  /*f1a0*/  SHF.R.U64 R56, R56, 0x3, RZ ;  /* 0x0000000338387819 */ /* 0x000fe400000012ff */
[----:B------:R-:W-:-:S02]  /*f1b0*/  SHF.R.U64 R60, R60, 0x3, RZ ;  /* 0x000000033c3c7819 */ /* 0x000fc400000012ff */
[----:B------:R-:W-:Y:S01]  /*f1c0*/  SHF.R.U64 R64, R64, 0x3, RZ ;  /* 0x0000000340407819 */ /* 0x000fe200000012ff */
[----:B------:R-:W5:Y:S01]  /*f1d0*/  LD.E.128 R80, desc[UR42][R80.64] ;  /* 0x0000002a50507980 */ /* 0x000f62000c101d00 */
[----:B------:R-:W-:Y:S01]  /*f1e0*/  LOP3.LUT R68, R68, R69, RZ, 0x3c, !PT ;  /* 0x0000004544447212 */ /* 0x000fe200078e3cff */
[--C-:B------:R-:W-:Y:S01]  /*f1f0*/  IMAD.X R69, RZ, RZ, R5.reuse, P0 ;  /* 0x000000ffff457224 */ /* 0x100fe200000e0605 */
[----:B------:R-:W-:Y:S02]  /*f200*/  LOP3.LUT R4, R13, R4, RZ, 0x3c, !PT ;  /* 0x000000040d047212 */ /* 0x000fe400078e3cff */
[----:B------:R-:W-:Y:S02]  /*f210*/  SEL R8, RZ, 0xffffffff, P1 ;  /* 0xffffffffff087807 */ /* 0x000fe40000800000 */
[----:B------:R-:W-:Y:S01]  /*f220*/  LOP3.LUT R76, R76, R77, RZ, 0x3c, !PT ;  /* 0x0000004d4c4c7212 */ /* 0x000fe200078e3cff */
[--C-:B------:R-:W-:Y:S01]  /*f230*/  IMAD.X R77, RZ, RZ, R5.reuse, P2 ;  /* 0x000000ffff4d7224 */ /* 0x100fe200010e0605 */
[----:B------:R-:W-:Y:S01]  /*f240*/  ISETP.GE.AND P0, PT, R199, UR7, PT ;  /* 0x00000007c7007c0c */ /* 0x000fe2000bf06270 */
[----:B------:R2:W5:Y:S01]  /*f250*/  LD.E.128 R12, desc[UR42][R4.64] ;  /* 0x0000002a040c7980 */ /* 0x000562000c101d00 */
[----:B------:R-:W-:Y:S01]  /*f260*/  LOP3.LUT R56, R56, R57, RZ, 0x3c, !PT ;  /* 0x0000003938387212 */ /* 0x000fe200078e3cff */
[--C-:B------:R-:W-:Y:S01]  /*f270*/  IMAD.X R57, RZ, RZ, R5.reuse, P4 ;  /* 0x000000ffff397224 */ /* 0x100fe200020e0605 */
[----:B------:R-:W-:Y:S01]  /*f280*/  LOP3.LUT R60, R60, R61, RZ, 0x3c, !PT ;  /* 0x0000003d3c3c7212 */ /* 0x000fe200078e3cff */
[--C-:B------:R-:W-:Y:S01]  /*f290*/  IMAD.X R61, RZ, RZ, R5.reuse, P5 ;  /* 0x000000ffff3d7224 */ /* 0x100fe200028e0605 */
[----:B------:R-:W-:Y:S01]  /*f2a0*/  LOP3.LUT R64, R64, R65, RZ, 0x3c, !PT ;  /* 0x0000004140407212 */ /* 0x000fe200078e3cff */
[----:B------:R-:W-:Y:S01]  /*f2b0*/  IMAD.X R65, RZ, RZ, R5, P6 ;  /* 0x000000ffff417224 */ /* 0x000fe200030e0605 */
[----:B------:R-:W-:Y:S01]  /*f2c0*/  ISETP.GE.AND P2, PT, R18, UR7, PT ;  /* 0x0000000712007c0c */ /* 0x000fe2000bf46270 */
[----:B------:R-:W-:Y:S01]  /*f2d0*/  IMAD.SHL.U32 R10, R8, 0x2, RZ ;  /* 0x00000002080a7824 */ /* 0x000fe200078e00ff */
[----:B------:R-:W-:Y:S01]  /*f2e0*/  SEL R8, RZ, 0xffffffff, P0 ;  /* 0xffffffffff087807 */ /* 0x000fe20000000000 */
[----:B--2---:R-:W-:Y:S01]  /*f2f0*/  IMAD.WIDE.U32 R4, R7, UR8, RZ ;  /* 0x0000000807047c25 */ /* 0x004fe2000f8e00ff */
[----:B------:R-:W-:Y:S01]  /*f300*/  LOP3.LUT R9, R9, 0xfffffff8, RZ, 0xc0, !PT ;  /* 0xfffffff809097812 */ /* 0x000fe200078ec0ff */
[----:B------:R-:W-:Y:S01]  /*f310*/  ULDC.64 UR8, c[0x0][0xbe8] ;  /* 0x0002fa0000087ab9 */ /* 0x000fe20000000a00 */
[----:B------:R-:W-:Y:S01]  /*f320*/  SEL R7, RZ, 0x1, P2 ;  /* 0x00000001ff077807 */ /* 0x000fe20001000000 */
[----:B------:R-:W-:Y:S01]  /*f330*/  IMAD.IADD R5, R5, 0x1, R11 ;  /* 0x0000000105057824 */ /* 0x000fe200078e020b */
[----:B------:R-:W5:Y:S01]  /*f340*/  LD.E.128 R56, desc[UR42][R56.64] ;  /* 0x0000002a38387980 */ /* 0x000f62000c101d00 */
[----:B------:R-:W-:Y:S01]  /*f350*/  IMAD.SHL.U32 R8, R8, 0x4, RZ ;  /* 0x0000000408087824 */ /* 0x000fe200078e00ff */
[----:B------:R-:W-:Y:S01]  /*f360*/  LOP3.LUT R7, R10, 0x2, R7, 0xe2, !PT ;  /* 0x000000020a077812 */ /* 0x000fe200078ee207 */
[----:B------:R-:W-:Y:S01]  /*f370*/  IMAD.IADD R0, R0, 0x1, -R9 ;  /* 0x0000000100007824 */ /* 0x000fe200078e0a09 */
[----:B------:R-:W-:Y:S01]  /*f380*/  ISETP.GE.AND P0, PT, R198, UR7, PT ;  /* 0x00000007c6007c0c */ /* 0x000fe2000bf06270 */
[C---:B------:R-:W-:Y:S01]  /*f390*/  IMAD.WIDE.U32 R4, R195.reuse, UR8, R4 ;  /* 0x00000008c3047c25 */ /* 0x040fe2000f8e0004 */
[----:B------:R-:W-:Y:S01]  /*f3a0*/  LOP3.LUT R7, R8, 0x4, R7, 0xe2, !PT ;  /* 0x0000000408077812 */ /* 0x000fe200078ee207 */
[----:B------:R-:W5:Y:S01]  /*f3b0*/  LD.E.128 R60, desc[UR42][R60.64] ;  /* 0x0000002a3c3c7980 */ /* 0x000f62000c101d00 */
[----:B------:R-:W-:Y:S01]  /*f3c0*/  SHF.R.S32.HI R9, RZ, 0x1f, R194 ;  /* 0x0000001fff097819 */ /* 0x000fe200000114c2 */
[----:B------:R-:W-:Y:S01]  /*f3d0*/  IMAD R0, R0, 0x20, R3 ;  /* 0x0000002000007824 */ /* 0x000fe200078e0203 */
[----:B------:R-:W-:Y:S01]  /*f3e0*/  SEL R8, RZ, 0xffffffff, P0 ;  /* 0xffffffffff087807 */ /* 0x000fe20000000000 */
[----:B------:R-:W-:Y:S01]  /*f3f0*/  IMAD R5, R195, UR9, R5 ;  /* 0x00000009c3057c24 */ /* 0x000fe2000f8e0205 */
[----:B------:R-:W-:Y:S01]  /*f400*/  ISETP.GE.AND P0, PT, R197, UR7, PT ;  /* 0x00000007c5007c0c */ /* 0x000fe2000bf06270 */
[----:B------:R-:W-:Y:S01]  /*f410*/  ULDC.64 UR8, c[0x0][0xbf0] ;  /* 0x0002fc0000087ab9 */ /* 0x000fe20000000a00 */
[----:B------:R-:W-:Y:S01]  /*f420*/  VIADD R20, R0, UR39 ;  /* 0x0000002700147c36 */ /* 0x000fe20008000000 */
[----:B------:R-:W5:Y:S01]  /*f430*/  LD.E.128 R64, desc[UR42][R64.64] ;  /* 0x0000002a40407980 */ /* 0x000f62000c101d00 */
[----:B------:R-:W-:Y:S01]  /*f440*/  IMAD R11, R9, UR8, RZ ;  /* 0x00000008090b7c24 */ /* 0x000fe2000f8e02ff */
[----:B------:R-:W-:Y:S01]  /*f450*/  SEL R9, RZ, 0xffffffff, P0 ;  /* 0xffffffffff097807 */ /* 0x000fe20000000000 */
[----:B------:R-:W-:Y:S01]  /*f460*/  IMAD.SHL.U32 R8, R8, 0x8, RZ ;  /* 0x0000000808087824 */ /* 0x000fe200078e00ff */
[----:B------:R-:W5:Y:S01]  /*f470*/  LD.E.128 R68, desc[UR42][R68.64] ;  /* 0x0000002a44447980 */ /* 0x000f62000c101d00 */
[----:B0-----:R-:W-:-:S03]  /*f480*/  @P3 IMAD.HI.U32 R0, R20, R85, RZ ;  /* 0x0000005514003227 */ /* 0x001fc600078e00ff */
[----:B------:R-:W-:Y:S01]  /*f490*/  LOP3.LUT R8, R8, 0x8, R7, 0xe2, !PT ;  /* 0x0000000808087812 */ /* 0x000fe200078ee207 */
[----:B------:R-:W-:Y:S01]  /*f4a0*/  IMAD.SHL.U32 R9, R9, 0x10, RZ ;  /* 0x0000001009097824 */ /* 0x000fe200078e00ff */
[----:B------:R-:W5:Y:S01]  /*f4b0*/  LD.E.128 R76, desc[UR42][R76.64] ;  /* 0x0000002a4c4c7980 */ /* 0x000f62000c101d00 */
[----:B------:R-:W-:Y:S01]  /*f4c0*/  IMAD.MOV.U32 R7, RZ, RZ, R20 ;  /* 0x000000ffff077224 */ /* 0x000fe200078e0014 */
[----:B-1----:R-:W-:Y:S01]  /*f4d0*/  @P3 SHF.R.U32.HI R7, RZ, R87, R0 ;  /* 0x00000057ff073219 */ /* 0x002fe20000011600 */
[C---:B------:R-:W-:Y:S02]  /*f4e0*/  IMAD R11, R194.reuse, UR9, R11 ;  /* 0x00000009c20b7c24 */ /* 0x040fe4000f8e020b */
[----:B------:R-:W-:Y:S01]  /*f4f0*/  IMAD.WIDE.U32 R4, R194, UR8, R4 ;  /* 0x00000008c2047c25 */ /* 0x000fe2000f8e0004 */
[----:B------:R-:W-:Y:S01]  /*f500*/  LOP3.LUT R8, R9, 0x10, R8, 0xe2, !PT ;  /* 0x0000001009087812 */ /* 0x000fe200078ee208 */
[----:B------:R-:W-:Y:S01]  /*f510*/  ULDC.64 UR8, c[0x0][0xbe0] ;  /* 0x0002f80000087ab9 */ /* 0x000fe20000000a00 */
[----:B------:R-:W-:Y:S01]  /*f520*/  SHF.R.S32.HI R9, RZ, 0x1f, R7 ;  /* 0x0000001fff097819 */ /* 0x000fe20000011407 */
[----:B------:R-:W-:Y:S01]  /*f530*/  IMAD.IADD R5, R5, 0x1, R11 ;  /* 0x0000000105057824 */ /* 0x000fe200078e020b */
[----:B------:R-:W-:Y:S01]  /*f540*/  ISETP.GE.AND P0, PT, R196, UR7, PT ;  /* 0x00000007c4007c0c */ /* 0x000fe2000bf06270 */
[----:B------:R-:W-:Y:S01]  /*f550*/  IMAD.MOV R11, RZ, RZ, -R7 ;  /* 0x000000ffff0b7224 */ /* 0x000fe200078e0a07 */
[----:B------:R-:W-:Y:S01]  /*f560*/  @!PT LDS RZ, [RZ] ;  /* 0x00000000fffff984 */ /* 0x000fe20000000800 */
[----:B------:R-:W-:Y:S01]  /*f570*/  @!PT LDS RZ, [RZ] ;  /* 0x00000000fffff984 */ /* 0x000fe20000000800 */
[----:B------:R-:W-:Y:S01]  /*f580*/  @!PT LDS RZ, [RZ] ;  /* 0x00000000fffff984 */ /* 0x000fe20000000800 */
[----:B------:R-:W-:Y:S01]  /*f590*/  @!PT LDS RZ, [RZ] ;  /* 0x00000000fffff984 */ /* 0x000fe20000000800 */
[----:B------:R0:W-:Y:S06]  /*f5a0*/  MEMBAR.ALL.CTA ;  /* 0x0000000000007992 */ /* 0x0001ec0000008000 */
[----:B0-----:R-:W0:Y:S01]  /*f5b0*/  FENCE.VIEW.ASYNC.S ;  /* 0x00000000000073c6 */ /* 0x001e220000000000 */
[----:B------:R-:W-:Y:S01]  /*f5c0*/  IMAD R10, R9, UR8, RZ ;  /* 0x00000008090a7c24 */ /* 0x000fe2000f8e02ff */
[----:B------:R-:W-:Y:S01]  /*f5d0*/  SEL R0, RZ, 0xffffffff, P0 ;  /* 0xffffffffff007807 */ /* 0x000fe20000000000 */
[----:B------:R-:W-:-:S02]  /*f5e0*/  IMAD R9, R21, R11, R20 ;  /* 0x0000000b15097224 */ /* 0x000fc400078e0214 */
[----:B------:R-:W-:-:S04]  /*f5f0*/  IMAD.WIDE.U32 R4, R7, UR8, R4 ;  /* 0x0000000807047c25 */ /* 0x000fc8000f8e0004 */
[----:B------:R-:W-:Y:S01]  /*f600*/  IMAD.SHL.U32 R85, R0, 0x20, RZ ;  /* 0x0000002000557824 */ /* 0x000fe200078e00ff */
[----:B------:R-:W-:Y:S01]  /*f610*/  SHF.R.S32.HI R0, RZ, 0x1f, R9 ;  /* 0x0000001fff007819 */ /* 0x000fe20000011409 */
[----:B------:R-:W-:Y:S01]  /*f620*/  IMAD R11, R7, UR9, R10 ;  /* 0x00000009070b7c24 */ /* 0x000fe2000f8e020a */
[----:B------:R-:W-:Y:S01]  /*f630*/  ULDC.64 UR8, c[0x0][0xbd8] ;  /* 0x0002f60000087ab9 */ /* 0x000fe20000000a00 */
[----:B------:R-:W-:Y:S01]  /*f640*/  IMAD R86, R21, UR6, RZ ;  /* 0x0000000615567c24 */ /* 0x000fe2000f8e02ff */
[----:B------:R-:W-:Y:S01]  /*f650*/  LOP3.LUT R8, R85, 0x20, R8, 0xe2, !PT ;  /* 0x0000002055087812 */ /* 0x000fe200078ee208 */
[----:B------:R-:W-:Y:S02]  /*f660*/  IMAD.IADD R5, R5, 0x1, R11 ;  /* 0x0000000105057824 */ /* 0x000fe400078e020b */
[----:B------:R-:W-:Y:S02]  /*f670*/  IMAD R0, R0, UR8, RZ ;  /* 0x0000000800007c24 */ /* 0x000fe4000f8e02ff */
[----:B------:R-:W-:-:S02]  /*f680*/  VIADD R85, R3, UR39 ;  /* 0x0000002703557c36 */ /* 0x000fc40008000000 */
[C---:B------:R-:W-:Y:S02]  /*f690*/  VIADD R153, R18.reuse, 0x180 ;  /* 0x0000018012997836 */ /* 0x040fe40000000000 */
[C---:B------:R-:W-:Y:S02]  /*f6a0*/  IMAD R11, R9.reuse, UR9, R0 ;  /* 0x00000009090b7c24 */ /* 0x040fe4000f8e0200 */
[----:B------:R-:W-:Y:S01]  /*f6b0*/  IMAD.WIDE.U32 R4, R9, UR8, R4 ;  /* 0x0000000809047c25 */ /* 0x000fe2000f8e0004 */
[----:B------:R-:W-:Y:S01]  /*f6c0*/  ISETP.GE.AND P1, PT, R85, R86, PT ;  /* 0x000000565500720c */ /* 0x000fe20003f26270 */
[----:B------:R-:W-:Y:S01]  /*f6d0*/  ULDC.64 UR8, c[0x0][0xb80] ;  /* 0x0002e00000087ab9 */ /* 0x000fe20000000a00 */
[----:B------:R-:W-:Y:S01]  /*f6e0*/  ISETP.GE.AND P0, PT, R153, UR7, PT ;  /* 0x0000000799007c0c */ /* 0x000fe2000bf06270 */
[----:B------:R-:W-:Y:S01]  /*f6f0*/  VIADD R152, R18, 0x1c0 ;  /* 0x000001c012987836 */ /* 0x000fe20000000000 */
[----:B------:R-:W-:Y:S01]  /*f700*/  LEA R22, P2, R4, UR8, 0x1 ;  /* 0x0000000804167c11 */ /* 0x000fe2000f8408ff */
[----:B------:R-:W-:-:S02]  /*f710*/  IMAD.IADD R3, R5, 0x1, R11 ;  /* 0x0000000105037824 */ /* 0x000fc400078e020b */
[----:B------:R-:W-:Y:S01]  /*f720*/  VIADD R0, R17, 0x38820 ;  /* 0x0003882011007836 */ /* 0x000fe20000000000 */
[----:B------:R-:W-:Y:S02]  /*f730*/  SEL R7, RZ, 0x40, P0 ;  /* 0x00000040ff077807 */ /* 0x000fe40000000000 */
[----:B------:R-:W-:Y:S02]  /*f740*/  ISETP.GE.AND P0, PT, R152, UR7, PT ;  /* 0x0000000798007c0c */ /* 0x000fe4000bf06270 */
[----:B------:R-:W-:Y:S02]  /*f750*/  LEA.HI.X R84, R4, UR9, R3, 0x1, P2 ;  /* 0x0000000904547c11 */ /* 0x000fe400090f0c03 */
[----:B------:R-:W-:Y:S02]  /*f760*/  PRMT R0, RZ, 0x654, R0 ;  /* 0x00000654ff007816 */ /* 0x000fe40000000000 */
[----:B------:R-:W-:Y:S01]  /*f770*/  LOP3.LUT R7, R8, R7, RZ, 0xfc, !PT ;  /* 0x0000000708077212 */ /* 0x000fe200078efcff */
[----:B0-----:R0:W1:Y:S01]  /*f780*/  SHFL.IDX PT, R4, R22, RZ, 0x181f ;  /* 0x00181fff16047589 */ /* 0x00106200000e0000 */
[----:B------:R-:W-:Y:S01]  /*f790*/  SEL R8, RZ, 0x80, P0 ;  /* 0x00000080ff087807 */ /* 0x000fe20000000000 */
[----:B------:R2:W-:Y:S01]  /*f7a0*/  SYNCS.ARRIVE.TRANS64.RED.A1T0 RZ, [R0+URZ], RZ ;  /* 0x000000ff00ff79a7 */ /* 0x0005e2000810043f */
[----:B------:R-:W-:Y:S01]  /*f7b0*/  BSSY B1, `(.L_x_4988) ;  /* 0x000002a000017945 */ /* 0x000fe20003800000 */
[----:B------:R0:W3:Y:S01]  /*f7c0*/  SHFL.IDX PT, R5, R84, RZ, 0x181f ;  /* 0x00181fff54057589 */ /* 0x0000e200000e0000 */
[----:B------:R-:W-:-:S02]  /*f7d0*/  SHF.R.S32.HI R154, RZ, 0x1f, R200 ;  /* 0x0000001fff9a7819 */ /* 0x000fc400000114c8 */
[----:B--2---:R-:W-:Y:S01]  /*f7e0*/  LOP3.LUT R0, R7, R8, RZ, 0xfc, !PT ;  /* 0x0000000807007212 */ /* 0x004fe200078efcff */
        /* <DEDUP_REMOVED lines=17> */
[----:B------:R-:W-:Y:S02]  /*f900*/  @!P4 LEA.HI.X R21, R199, R5, R3, 0x1, P5 ;  /* 0x00000005c715c211 */ /* 0x000fe400028f0c03 */
[----:B------:R-:W-:-:S03]  /*f910*/  SHF.R.S32.HI R3, RZ, 0x1f, R196 ;  /* 0x0000001fff037819 */ /* 0x000fc600000114c4 */
[----:B------:R4:W-:Y:S01]  /*f920*/  @!P4 ST.E.128 desc[UR42][R20.64], R36 ;  /* 0x000000241400c985 */ /* 0x0009e2000c101d2a */
[CC--:B-1----:R-:W-:Y:S02]  /*f930*/  @!P3 LEA R14, P6, R198.reuse, R4.reuse, 0x1 ;  /* 0x00000004c60eb211 */ /* 0x0c2fe400078c08ff */
[CC--:B------:R-:W-:Y:S02]  /*f940*/  @!P2 LEA R12, P5, R197.reuse, R4.reuse, 0x1 ;  /* 0x00000004c50ca211 */ /* 0x0c0fe400078a08ff */
[-C--:B------:R-:W-:Y:S02]  /*f950*/  @!P3 LEA.HI.X R15, R198, R5.reuse, R87, 0x1, P6 ;  /* 0x00000005c60fb211 */ /* 0x080fe400030f0c57 */
[----:B------:R-:W-:Y:S02]  /*f960*/  LOP3.LUT P6, RZ, R0, 0x80, RZ, 0xc0, !PT ;  /* 0x0000008000ff7812 */ /* 0x000fe400078cc0ff */
[----:B------:R-:W-:Y:S01]  /*f970*/  @!P2 LEA.HI.X R13, R197, R5, R88, 0x1, P5 ;  /* 0x00000005c50da211 */ /* 0x000fe200028f0c58 */
[----:B------:R4:W-:Y:S01]  /*f980*/  @!P3 ST.E.128 desc[UR42][R14.64], R44 ;  /* 0x0000002c0e00b985 */ /* 0x0009e2000c101d2a */
[----:B------:R-:W-:-:S02]  /*f990*/  @!P1 LEA R10, P5, R196, R4, 0x1 ;  /* 0x00000004c40a9211 */ /* 0x000fc400078a08ff */
[----:B--2---:R-:W-:Y:S01]  /*f9a0*/  SHF.R.S32.HI R9, RZ, 0x1f, R153 ;  /* 0x0000001fff097819 */ /* 0x004fe20000011499 */
[----:B------:R4:W-:Y:S01]  /*f9b0*/  @!P2 ST.E.128 desc[UR42][R12.64], R52 ;  /* 0x000000340c00a985 */ /* 0x0009e2000c101d2a */
[-C--:B------:R-:W-:Y:S02]  /*f9c0*/  @!P1 LEA.HI.X R11, R196, R5.reuse, R3, 0x1, P5 ;  /* 0x00000005c40b9211 */ /* 0x080fe400028f0c03 */
        /* <DEDUP_REMOVED lines=8> */
.L_x_4989:
[----:B------:R-:W-:Y:S05]  /*fa50*/  BSYNC B1 ;  /* 0x0000000000017941 */ /* 0x000fea0003800000 */
.L_x_4988:
[----:B------:R-:W-:Y:S01]  /*fa60*/  VIADD R3, R85, 0x20 ;  /* 0x0000002055037836 */ /* 0x000fe20000000000 */
[----:B---34-:R2:W3:Y:S04]  /*fa70*/  SHFL.IDX PT, R5, R84, 0x1, 0x181f ;  /* 0x00381f0054057f89 */ /* 0x0184e800000e0000 */
        /* <DEDUP_REMOVED lines=21> */
[-C--:B------:R-:W-:Y:S02]  /*fbd0*/  @!P1 LEA R14, P6, R198, R4.reuse, 0x1 ;  /* 0x00000004c60e9211 */ /* 0x080fe400078c08ff */
[----:B------:R-:W-:Y:S01]  /*fbe0*/  SHF.R.S32.HI R3, RZ, 0x1f, R197 ;  /* 0x0000001fff037819 */ /* 0x000fe200000114c5 */
        /* <DEDUP_REMOVED lines=19> */
.L_x_4987:
[----:B------:R-:W-:Y:S01]  /*fd20*/  ULDC.64 UR8, c[0x0][0xc08] ;  /* 0x0003020000087ab9 */ /* 0x000fe20000000a00 */
[----:B------:R-:W-:Y:S01]  /*fd30*/  ULDC UR7, c[0x0][0xce8] ;  /* 0x00033a0000077ab9 */ /* 0x000fe20000000800 */
[----:B------:R-:W-:Y:S01]  /*fd40*/  IMAD R8, R8, UR8, RZ ;  /* 0x0000000808087c24 */ /* 0x000fe2000f8e02ff */
[----:B------:R-:W-:Y:S01]  /*fd50*/  UISETP.NE.AND UP0, UPT, UR7, 0x1, UPT ;  /* 0x000000010700788c */ /* 0x000fe2000bf05270 */
[C---:B------:R-:W-:Y:S01]  /*fd60*/  IMAD.WIDE.U32 R4, R7.reuse, UR8, RZ ;  /* 0x0000000807047c25 */ /* 0x040fe2000f8e00ff */
[----:B------:R-:W-:Y:S01]  /*fd70*/  ULDC.64 UR10, c[0x0][0xc30] ;  /* 0x00030c00000a7ab9 */ /* 0x000fe20000000a00 */
[----:B------:R-:W-:Y:S01]  /*fd80*/  UIMAD UR6, UR6, UR7, URZ ;  /* 0x00000007060672a4 */ /* 0x000fe2000f8e023f */
[----:B------:R-:W-:Y:S01]  /*fd90*/  BSSY B1, `(.L_x_4991) ;  /* 0x00000d7000017945 */ /* 0x000fe20003800000 */
[----:B0-----:R-:W-:Y:S01]  /*fda0*/  IMAD R3, R7, UR9, R8 ;  /* 0x0000000907037c24 */ /* 0x001fe2000f8e0208 */
[----:B------:R-:W-:Y:S01]  /*fdb0*/  ULDC.64 UR8, c[0x0][0xc38] ;  /* 0x00030e0000087ab9 */ /* 0x000fe20000000a00 */
[----:B------:R-:W-:Y:S01]  /*fdc0*/  PLOP3.LUT P0, PT, PT, PT, UP0, 0x80, 0x0 ;  /* 0x000000000000781c */ /* 0x000fe20003f0f008 */
[----:B------:R-:W-:Y:S01]  /*fdd0*/  VIADD R0, R193, UR39 ;  /* 0x00000027c1007c36 */ /* 0x000fe20008000000 */
[----:B------:R-:W-:Y:S01]  /*fde0*/  SHF.R.S32.HI R152, RZ, 0x1f, R203 ;  /* 0x0000001fff987819 */ /* 0x000fe200000114cb */
[----:B------:R-:W-:Y:S01]  /*fdf0*/  IMAD.IADD R5, R5, 0x1, R3 ;  /* 0x0000000105057824 */ /* 0x000fe200078e0203 */
[----:B------:R-:W-:Y:S01]  /*fe00*/  SHF.R.S32.HI R3, RZ, 0x1f, R194 ;  /* 0x0000001fff037819 */ /* 0x000fe200000114c2 */
[----:B------:R-:W-:Y:S01]  /*fe10*/  IMAD.MOV.U32 R7, RZ, RZ, R0 ;  /* 0x000000ffff077224 */ /* 0x000fe200078e0000 */
[----:B------:R-:W-:Y:S01]  /*fe20*/  SHF.R.S32.HI R153, RZ, 0x1f, R204 ;  /* 0x0000001fff997819 */ /* 0x000fe200000114cc */
[----:B------:R-:W-:Y:S01]  /*fe30*/  IMAD.WIDE.U32 R4, R195, UR8, R4 ;  /* 0x00000008c3047c25 */ /* 0x000fe2000f8e0004 */
[----:B------:R-:W-:-:S02]  /*fe40*/  SHF.R.S32.HI R154, RZ, 0x1f, R205 ;  /* 0x0000001fff9a7819 */ /* 0x000fc400000114cd */
[----:B------:R-:W-:Y:S01]  /*fe50*/  SHF.R.S32.HI R155, RZ, 0x1f, R206 ;  /* 0x0000001fff9b7819 */ /* 0x000fe200000114ce */
[----:B------:R-:W-:Y:S01]  /*fe60*/  IMAD R5, R195, UR9, R5 ;  /* 0x00000009c3057c24 */ /* 0x000fe2000f8e0205 */
[----:B------:R-:W-:Y:S01]  /*fe70*/  ULDC.64 UR8, c[0x0][0xc40] ;  /* 0x0003100000087ab9 */ /* 0x000fe20000000a00 */
[----:B------:R-:W-:Y:S01]  /*fe80*/  VIADD R178, R23, 0x20 ;  /* 0x0000002017b27836 */ /* 0x000fe20000000000 */
[----:B------:R-:W-:Y:S01]  /*fe90*/  SHF.R.S32.HI R156, RZ, 0x1f, R207 ;  /* 0x0000001fff9c7819 */ /* 0x000fe200000114cf */
[----:B------:R-:W-:Y:S01]  /*fea0*/  IMAD R3, R3, UR8, RZ ;  /* 0x0000000803037c24 */ /* 0x000fe2000f8e02ff */
[----:B------:R-:W-:Y:S01]  /*feb0*/  SHF.R.S32.HI R157, RZ, 0x1f, R208 ;  /* 0x0000001fff9d7819 */ /* 0x000fe200000114d0 */
[C---:B------:R-:W-:Y:S01]  /*fec0*/  IMAD.WIDE.U32 R4, R194.reuse, UR8, R4 ;  /* 0x00000008c2047c25 */ /* 0x040fe2000f8e0004 */
[----:B------:R-:W-:Y:S01]  /*fed0*/  @UP0 ULDC UR8, c[0x0][0xcec] ;  /* 0x00033b0000080ab9 */ /* 0x000fe20000000800 */
[----:B------:R-:W-:Y:S02]  /*fee0*/  SHF.R.S32.HI R158, RZ, 0x1f, R209 ;  /* 0x0000001fff9e7819 */ /* 0x000fe400000114d1 */
[----:B------:R-:W-:Y:S01]  /*fef0*/  IMAD R3, R194, UR9, R3 ;  /* 0x00000009c2037c24 */ /* 0x000fe2000f8e0203 */
[----:B------:R-:W-:Y:S01]  /*ff00*/  SHF.R.S32.HI R159, RZ, 0x1f, R210 ;  /* 0x0000001fff9f7819 */ /* 0x000fe200000114d2 */
[----:B------:R-:W-:Y:S01]  /*ff10*/  VIADD R180, R23, 0x18 ;  /* 0x0000001817b47836 */ /* 0x000fe20000000000 */
[----:B------:R-:W-:Y:S01]  /*ff20*/  SHF.R.S32.HI R160, RZ, 0x1f, R211 ;  /* 0x0000001fffa07819 */ /* 0x000fe200000114d3 */
[----:B------:R-:W-:Y:S01]  /*ff30*/  IMAD.IADD R5, R5, 0x1, R3 ;  /* 0x0000000105057824 */ /* 0x000fe200078e0203 */
[----:B------:R-:W-:Y:S01]  /*ff40*/  SHF.R.S32.HI R161, RZ, 0x1f, R212 ;  /* 0x0000001fffa17819 */ /* 0x000fe200000114d4 */
[----:B------:R-:W-:Y:S01]  /*ff50*/  @P0 IMAD.HI.U32 R3, R0, UR8, RZ ;  /* 0x0000000800030c27 */ /* 0x000fe2000f8e00ff */
[----:B------:R-:W-:Y:S01]  /*ff60*/  @UP0 ULDC UR8, c[0x0][0xcf0] ;  /* 0x00033c0000080ab9 */ /* 0x000fe20000000800 */
[----:B------:R-:W-:-:S02]  /*ff70*/  SHF.R.S32.HI R162, RZ, 0x1f, R213 ;  /* 0x0000001fffa27819 */ /* 0x000fc400000114d5 */
[C---:B------:R-:W-:Y:S01]  /*ff80*/  VIADD R182, R23.reuse, 0x10 ;  /* 0x0000001017b67836 */ /* 0x040fe20000000000 */
[----:B------:R-:W-:Y:S01]  /*ff90*/  @P0 SHF.R.U32.HI R7, RZ, UR8, R3 ;  /* 0x00000008ff070c19 */ /* 0x000fe20008011603 */
[----:B------:R-:W-:Y:S01]  /*ffa0*/  ULDC.64 UR8, c[0x0][0xc48] ;  /* 0x0003120000087ab9 */ /* 0x000fe20000000a00 */
[----:B------:R-:W-:Y:S01]  /*ffb0*/  VIADD R184, R23, 0x8 ;  /* 0x0000000817b87836 */ /* 0x000fe20000000000 */
[----:B------:R-:W-:Y:S01]  /*ffc0*/  SHF.R.S32.HI R163, RZ, 0x1f, R214 ;  /* 0x0000001fffa37819 */ /* 0x000fe200000114d6 */
[----:B------:R-:W-:Y:S01]  /*ffd0*/  IMAD.WIDE.U32 R4, R201, UR8, R4 ;  /* 0x00000008c9047c25 */ /* 0x000fe2000f8e0004 */
[----:B------:R-:W-:Y:S02]  /*ffe0*/  SHF.R.S32.HI R3, RZ, 0x1f, R7 ;  /* 0x0000001fff037819 */ /* 0x000fe40000011407 */
[----:B------:R-:W-:Y:S01]  /*fff0*/  SHF.R.S32.HI R164, RZ, 0x1f, R215 ;  /* 0x0000001fffa47819 */ /* 0x000fe200000114d7 */
[----:B------:R-:W-:Y:S01]  /*10000*/  IMAD.MOV R9, RZ, RZ, -R7 ;  /* 0x000000ffff097224 */ /* 0x000fe200078e0a07 */
[----:B------:R-:W-:Y:S01]  /*10010*/  SHF.R.S32.HI R165, RZ, 0x1f, R216 ;  /* 0x0000001fffa57819 */ /* 0x000fe200000114d8 */
[----:B------:R-:W-:Y:S01]  /*10020*/  IMAD R8, R3, UR10, RZ ;  /* 0x0000000a03087c24 */ /* 0x000fe2000f8e02ff */
[----:B------:R-:W-:Y:S01]  /*10030*/  SHF.R.S32.HI R166, RZ, 0x1f, R217 ;  /* 0x0000001fffa67819 */ /* 0x000fe200000114d9 */
[----:B------:R-:W-:Y:S01]  /*10040*/  IMAD R3, R9, UR7, R0 ;  /* 0x0000000709037c24 */ /* 0x000fe2000f8e0200 */
[----:B------:R-:W-:Y:S01]  /*10050*/  SHF.R.S32.HI R167, RZ, 0x1f, R218 ;  /* 0x0000001fffa77819 */ /* 0x000fe200000114da */
[----:B------:R-:W-:Y:S01]  /*10060*/  IMAD R5, R201, UR9, R5 ;  /* 0x00000009c9057c24 */ /* 0x000fe2000f8e0205 */
[----:B------:R-:W-:Y:S01]  /*10070*/  ULDC.64 UR8, c[0x0][0xc28] ;  /* 0x00030a0000087ab9 */ /* 0x000fe20000000a00 */
[C---:B------:R-:W-:Y:S01]  /*10080*/  IMAD R9, R7.reuse, UR11, R8 ;  /* 0x0000000b07097c24 */ /* 0x040fe2000f8e0208 */
[----:B------:R-:W-:Y:S01]  /*10090*/  SHF.R.S32.HI R0, RZ, 0x1f, R3 ;  /* 0x0000001fff007819 */ /* 0x000fe20000011403 */
[----:B------:R-:W-:Y:S01]  /*100a0*/  IMAD.WIDE.U32 R4, R7, UR10, R4 ;  /* 0x0000000a07047c25 */ /* 0x000fe2000f8e0004 */
[----:B------:R-:W-:-:S02]  /*100b0*/  SHF.R.S32.HI R168, RZ, 0x1f, R219 ;  /* 0x0000001fffa87819 */ /* 0x000fc400000114db */
[----:B------:R-:W-:Y:S01]  /*100c0*/  SHF.R.S32.HI R169, RZ, 0x1f, R220 ;  /* 0x0000001fffa97819 */ /* 0x000fe200000114dc */
[----:B------:R-:W-:Y:S01]  /*100d0*/  IMAD.IADD R5, R5, 0x1, R9 ;  /* 0x0000000105057824 */ /* 0x000fe200078e0209 */
[----:B------:R-:W-:Y:S01]  /*100e0*/  SHF.R.S32.HI R170, RZ, 0x1f, R221 ;  /* 0x0000001fffaa7819 */ /* 0x000fe200000114dd */
[----:B------:R-:W-:Y:S01]  /*100f0*/  IMAD R0, R0, UR8, RZ ;  /* 0x0000000800007c24 */ /* 0x000fe2000f8e02ff */
[----:B------:R-:W-:Y:S01]  /*10100*/  SHF.R.S32.HI R171, RZ, 0x1f, R222 ;  /* 0x0000001fffab7819 */ /* 0x000fe200000114de */
[C---:B------:R-:W-:Y:S01]  /*10110*/  IMAD.WIDE.U32 R4, R3.reuse, UR8, R4 ;  /* 0x0000000803047c25 */ /* 0x040fe2000f8e0004 */
[----:B------:R-:W-:Y:S02]  /*10120*/  SHF.R.S32.HI R172, RZ, 0x1f, R223 ;  /* 0x0000001fffac7819 */ /* 0x000fe400000114df */
[----:B------:R-:W-:Y:S01]  /*10130*/  SHF.R.S32.HI R20, RZ, 0x1f, R224 ;  /* 0x0000001fff147819 */ /* 0x000fe200000114e0 */
[----:B------:R-:W-:Y:S01]  /*10140*/  IMAD R7, R3, UR9, R0 ;  /* 0x0000000903077c24 */ /* 0x000fe2000f8e0200 */
[----:B------:R-:W-:Y:S01]  /*10150*/  ULDC.64 UR8, c[0x0][0xc00] ;  /* 0x0003000000087ab9 */ /* 0x000fe20000000a00 */
[----:B------:R-:W-:Y:S01]  /*10160*/  SHF.R.S32.HI R21, RZ, 0x1f, R225 ;  /* 0x0000001fff157819 */ /* 0x000fe200000114e1 */
[----:B------:R-:W-:Y:S01]  /*10170*/  VIADD R177, R23, 0x20 ;  /* 0x0000002017b17836 */ /* 0x000fe20000000000 */
[C---:B------:R-:W-:Y:S01]  /*10180*/  LEA R0, P0, R4.reuse, UR8, 0x2 ;  /* 0x0000000804007c11 */ /* 0x040fe2000f8010ff */
[----:B------:R-:W-:Y:S01]  /*10190*/  IMAD.IADD R3, R5, 0x1, R7 ;  /* 0x0000000105037824 */ /* 0x000fe200078e0207 */
[----:B------:R-:W-:Y:S01]  /*101a0*/  SHF.R.S32.HI R173, RZ, 0x1f, R226 ;  /* 0x0000001fffad7819 */ /* 0x000fe200000114e2 */
[----:B------:R-:W-:Y:S01]  /*101b0*/  VIADD R7, R19, UR39 ;  /* 0x0000002713077c36 */ /* 0x000fe20008000000 */
[----:B------:R-:W-:Y:S01]  /*101c0*/  SHF.R.S32.HI R174, RZ, 0x1f, R227 ;  /* 0x0000001fffae7819 */ /* 0x000fe200000114e3 */
[----:B------:R0:W1:Y:S01]  /*101d0*/  SHFL.IDX PT, R13, R0, RZ, 0x1c1f ;  /* 0x001c1fff000d7589 */ /* 0x00006200000e0000 */
[----:B------:R-:W-:Y:S01]  /*101e0*/  LEA.HI.X R3, R4, UR9, R3, 0x2, P0 ;  /* 0x0000000904037c11 */ /* 0x000fe200080f1403 */
[----:B------:R-:W-:Y:S01]  /*101f0*/  VIADD R4, R17, 0x38820 ;  /* 0x0003882011047836 */ /* 0x000fe20000000000 */
[----:B------:R-:W-:Y:S01]  /*10200*/  ISETP.GE.AND P0, PT, R7, UR6, PT ;  /* 0x0000000607007c0c */ /* 0x000fe2000bf06270 */
[C---:B------:R-:W-:Y:S01]  /*10210*/  VIADD R179, R23.reuse, 0x18 ;  /* 0x0000001817b37836 */ /* 0x040fe20000000000 */
[----:B------:R-:W-:Y:S01]  /*10220*/  SHF.R.S32.HI R175, RZ, 0x1f, R228 ;  /* 0x0000001fffaf7819 */ /* 0x000fe200000114e4 */
[----:B------:R0:W2:Y:S01]  /*10230*/  SHFL.IDX PT, R12, R3, RZ, 0x1c1f ;  /* 0x001c1fff030c7589 */ /* 0x0000a200000e0000 */
[----:B------:R-:W-:Y:S01]  /*10240*/  PRMT R4, RZ, 0x654, R4 ;  /* 0x00000654ff047816 */ /* 0x000fe20000000004 */
[C---:B------:R-:W-:Y:S01]  /*10250*/  VIADD R181, R23.reuse, 0x10 ;  /* 0x0000001017b57836 */ /* 0x040fe20000000000 */
[----:B------:R-:W-:Y:S01]  /*10260*/  SHF.R.S32.HI R176, RZ, 0x1f, R229 ;  /* 0x0000001fffb07819 */ /* 0x000fe200000114e5 */
[----:B------:R-:W-:Y:S01]  /*10270*/  VIADD R183, R23, 0x8 ;  /* 0x0000000817b77836 */ /* 0x000fe20000000000 */
[----:B------:R0:W-:Y:S01]  /*10280*/  SYNCS.ARRIVE.TRANS64.RED.A1T0 RZ, [R4+URZ], RZ ;  /* 0x000000ff04ff79a7 */ /* 0x0001e2000810043f */
        /* <DEDUP_REMOVED lines=135> */
.L_x_4992:
[----:B------:R-:W-:Y:S05]  /*10b00*/  BSYNC B1 ;  /* 0x0000000000017941 */ /* 0x000fea0003800000 */
.L_x_4991:
        /* <DEDUP_REMOVED lines=26> */
[-C--:B0-----:R-:W-:Y:S02]  /*10cb0*/  @!P3 LEA R4, P1, R177, R0.reuse, 0x2 ;  /* 0x00000000b104b211 */ /* 0x081fe400078210ff */
        /* <DEDUP_REMOVED lines=10> */
[----:B------:R-:W-:-:S03]  /*10d60*/  ISETP.GE.AND P4, PT, R223, UR6, PT ;  /* 0x00000006df007c0c */ /* 0x000fc6000bf86270 */
[----:B------:R4:W-:Y:S01]  /*10d70*/  @!P5 ST.E.64 desc[UR42][R10.64], R50 ;  /* 0x000000320a00d985 */ /* 0x0009e2000c101b2a */
[CC--:B0-----:R-:W-:Y:S02]  /*10d80*/  @!P0 LEA R4, P6, R227.reuse, R0.reuse, 0x2 ;  /* 0x00000000e3048211 */ /* 0x0c1fe400078c10ff */
[C---:B---3--:R-:W-:Y:S02]  /*10d90*/  @!P1 LEA R8, P5, R226.reuse, R0, 0x2 ;  /* 0x00000000e2089211 */ /* 0x048fe400078a10ff */
[-C--:B------:R-:W-:Y:S02]  /*10da0*/  @!P0 LEA.HI.X R5, R227, R22.reuse, R174, 0x2, P6 ;  /* 0x00000016e3058211 */ /* 0x080fe400030f14ae */
[----:B------:R-:W-:Y:S02]  /*10db0*/  @!P1 LEA.HI.X R9, R226, R22, R173, 0x2, P5 ;  /* 0x00000016e2099211 */ /* 0x000fe400028f14ad */
[----:B------:R-:W-:Y:S01]  /*10dc0*/  ISETP.GE.AND P5, PT, R222, UR6, PT ;  /* 0x00000006de007c0c */ /* 0x000fe2000bfa6270 */
[----:B------:R0:W-:Y:S01]  /*10dd0*/  @!P0 ST.E.64 desc[UR42][R4.64], R54 ;  /* 0x0000003604008985 */ /* 0x0001e2000c101b2a */
[----:B----4-:R-:W-:-:S02]  /*10de0*/  @!P2 LEA R10, P6, R225, R0, 0x2 ;  /* 0x00000000e10aa211 */ /* 0x010fc400078c10ff */
[----:B------:R-:W-:Y:S01]  /*10df0*/  ISETP.GE.AND P0, PT, R221, UR6, PT ;  /* 0x00000006dd007c0c */ /* 0x000fe2000bf06270 */
[----:B------:R3:W-:Y:S01]  /*10e00*/  @!P1 ST.E.64 desc[UR42][R8.64], R58 ;  /* 0x0000003a08009985 */ /* 0x0007e2000c101b2a */
[----:B------:R-:W-:Y:S02]  /*10e10*/  @!P2 LEA.HI.X R11, R225, R22, R21, 0x2, P6 ;  /* 0x00000016e10ba211 */ /* 0x000fe400030f1415 */
[-C--:B--2---:R-:W-:Y:S02]  /*10e20*/  @!P3 LEA R12, P6, R224, R0.reuse, 0x2 ;  /* 0x00000000e00cb211 */ /* 0x084fe400078c10ff */
[----:B------:R-:W-:Y:S01]  /*10e30*/  ISETP.GE.AND P1, PT, R220, UR6, PT ;  /* 0x00000006dc007c0c */ /* 0x000fe2000bf26270 */
[----:B------:R2:W-:Y:S01]  /*10e40*/  @!P2 ST.E.64 desc[UR42][R10.64], R62 ;  /* 0x0000003e0a00a985 */ /* 0x0005e2000c101b2a */
[----:B------:R-:W-:Y:S02]  /*10e50*/  @!P4 LEA R14, P2, R223, R0, 0x2 ;  /* 0x00000000df0ec211 */ /* 0x000fe400078410ff */
[----:B-1----:R-:W-:-:S02]  /*10e60*/  @!P3 LEA.HI.X R13, R224, R22, R20, 0x2, P6 ;  /* 0x00000016e00db211 */ /* 0x002fc400030f1414 */
[----:B------:R-:W-:Y:S02]  /*10e70*/  @!P4 LEA.HI.X R15, R223, R22, R172, 0x2, P2 ;  /* 0x00000016df0fc211 */ /* 0x000fe400010f14ac */
[----:B------:R-:W-:Y:S01]  /*10e80*/  ISETP.GE.AND P2, PT, R219, UR6, PT ;  /* 0x00000006db007c0c */ /* 0x000fe2000bf46270 */
[----:B------:R-:W-:Y:S01]  /*10e90*/  @!P3 ST.E.64 desc[UR42][R12.64], R66 ;  /* 0x000000420c00b985 */ /* 0x000fe2000c101b2a */
[----:B------:R-:W-:-:S03]  /*10ea0*/  @!P5 LEA R20, P6, R222, R0, 0x2 ;  /* 0x00000000de14d211 */ /* 0x000fc600078c10ff */
[----:B------:R1:W-:Y:S01]  /*10eb0*/  @!P4 ST.E.64 desc[UR42][R14.64], R70 ;  /* 0x000000460e00c985 */ /* 0x0003e2000c101b2a */
[----:B------:R-:W-:Y:S02]  /*10ec0*/  @!P5 LEA.HI.X R21, R222, R22, R171, 0x2, P6 ;  /* 0x00000016de15d211 */ /* 0x000fe400030f14ab */
[CC--:B0-----:R-:W-:Y:S02]  /*10ed0*/  @!P0 LEA R4, P4, R221.reuse, R0.reuse, 0x2 ;  /* 0x00000000dd048211 */ /* 0x0c1fe400078810ff */
[----:B---3--:R-:W-:Y:S01]  /*10ee0*/  @!P1 LEA R8, P3, R220, R0, 0x2 ;  /* 0x00000000dc089211 */ /* 0x008fe200078610ff */
[----:B------:R0:W-:Y:S01]  /*10ef0*/  @!P5 ST.E.64 desc[UR42][R20.64], R74 ;  /* 0x0000004a1400d985 */ /* 0x0001e2000c101b2a */
[----:B------:R-:W-:Y:S02]  /*10f00*/  @!P0 LEA.HI.X R5, R221, R22, R170, 0x2, P4 ;  /* 0x00000016dd058211 */ /* 0x000fe400020f14aa */
[----:B------:R-:W-:Y:S02]  /*10f10*/  ISETP.GE.AND P4, PT, R217, UR6, PT ;  /* 0x00000006d9007c0c */ /* 0x000fe4000bf86270 */
[----:B------:R-:W-:Y:S01]  /*10f20*/  ISETP.GE.AND P5, PT, R218, UR6, PT ;  /* 0x00000006da007c0c */ /* 0x000fe2000bfa6270 */
[----:B------:R3:W-:Y:S01]  /*10f30*/  @!P0 ST.E.64 desc[UR42][R4.64], R78 ;  /* 0x0000004e04008985 */ /* 0x0007e2000c101b2a */
[----:B--2---:R-:W-:-:S02]  /*10f40*/  @!P2 LEA R10, P6, R219, R0, 0x2 ;  /* 0x00000000db0aa211 */ /* 0x004fc400078c10ff */
        /* <DEDUP_REMOVED lines=17> */
[-C--:B---3--:R-:W-:Y:S02]  /*11060*/  @!P2 LEA R4, P6, R215, R0.reuse, 0x2 ;  /* 0x00000000d704a211 */ /* 0x088fe400078c10ff */
[----:B------:R-:W-:Y:S01]  /*11070*/  ISETP.GE.AND P4, PT, R211, UR6, PT ;  /* 0x00000006d3007c0c */ /* 0x000fe2000bf86270 */
[----:B------:R3:W-:Y:S01]  /*11080*/  @!P3 ST.E.64 desc[UR42][R20.64], R98 ;  /* 0x000000621400b985 */ /* 0x0007e2000c101b2a */
[----:B--2---:R-:W-:Y:S02]  /*11090*/  @!P1 LEA R8, P3, R214, R0, 0x2 ;  /* 0x00000000d6089211 */ /* 0x004fe400078610ff */
        /* <DEDUP_REMOVED lines=25> */
[-C--:B--2---:R-:W-:Y:S01]  /*11230*/  @!P1 LEA R8, P6, R208, R0.reuse, 0x2 ;  /* 0x00000000d0089211 */ /* 0x084fe200078c10ff */
[----:B------:R2:W-:Y:S02]  /*11240*/  @!P0 ST.E.64 desc[UR42][R4.64], R126 ;  /* 0x0000007e04008985 */ /* 0x0005e4000c101b2a */
[----:B0-----:R-:W-:-:S02]  /*11250*/  @!P4 LEA R10, P0, R207, R0, 0x2 ;  /* 0x00000000cf0ac211 */ /* 0x001fc400078010ff */
[----:B------:R-:W-:Y:S02]  /*11260*/  @!P1 LEA.HI.X R9, R208, R22, R157, 0x2, P6 ;  /* 0x00000016d0099211 */ /* 0x000fe400030f149d */
[----:B---3--:R-:W-:Y:S02]  /*11270*/  @!P3 LEA R12, P6, R206, R0, 0x2 ;  /* 0x00000000ce0cb211 */ /* 0x008fe400078c10ff */
[----:B------:R-:W-:Y:S01]  /*11280*/  @!P4 LEA.HI.X R11, R207, R22, R156, 0x2, P0 ;  /* 0x00000016cf0bc211 */ /* 0x000fe200000f149c */
        /* <DEDUP_REMOVED lines=16> */
.L_x_4984:
        /* <DEDUP_REMOVED lines=26> */
.L_x_4993:
[----:B------:R-:W-:Y:S01]  /*11530*/  BSSY B1, `(.L_x_4994) ;  /* 0x0000038000017945 */ /* 0x000fe20003800000 */
[----:B------:R-:W-:Y:S02]  /*11540*/  SEL R31, R194, RZ, !P0 ;  /* 0x000000ffc21f7207 */ /* 0x000fe40004000000 */
[----:B------:R-:W-:Y:S02]  /*11550*/  SEL R202, R202, RZ, !P0 ;  /* 0x000000ffcaca7207 */ /* 0x000fe40004000000 */
[----:B-----5:R-:W-:Y:S01]  /*11560*/  SHF.R.S32.HI R24, RZ, 0x1f, R3 ;  /* 0x0000001fff187819 */ /* 0x020fe20000011403 */
[----:B------:R-:W-:Y:S06]  /*11570*/  @P3 BRA `(.L_x_4995) ;  /* 0x0000000000cc3947 */ /* 0x000fec0003800000 */
[----:B------:R-:W0:Y:S01]  /*11580*/  S2R R33, SR_TID.X ;  /* 0x0000000000217919 */ /* 0x000e220000002100 */
[----:B------:R-:W1:Y:S01]  /*11590*/  LDC R26, c[0x0][0xce8] ;  /* 0x00033a00ff1a7b82 */ /* 0x000e620000000800 */
[----:B------:R-:W-:Y:S02]  /*115a0*/  IMAD.U32 R8, RZ, RZ, UR39 ;  /* 0x00000027ff087e24 */ /* 0x000fe4000f8e00ff */
[----:B-1----:R-:W-:-:S03]  /*115b0*/  IMAD R4, R7, R26, RZ ;  /* 0x0000001a07047224 */ /* 0x002fc600078e02ff */
[----:B0-----:R-:W-:-:S04]  /*115c0*/  IADD3 R33, R8, -0x80, R33 ;  /* 0xffffff8008217810 */ /* 0x001fc80007ffe021 */
        /* <DEDUP_REMOVED lines=11> */
[----:B------:R-:W3:Y:S08]  /*11680*/  @P1 LDC R29, c[0x0][0xcf0] ;  /* 0x00033c00ff1d1b82 */ /* 0x000ef00000000800 */
[----:B------:R-:W4:Y:S01]  /*11690*/  LDC.64 R12, c[0x0][R22+0x218] ;  /* 0x00008600160c7b82 */ /* 0x000f220000000a00 */
[----:B-1----:R-:W-:-:S07]  /*116a0*/  IMAD R15, R15, R31, RZ ;  /* 0x0000001f0f0f7224 */ /* 0x002fce00078e02ff */
[----:B------:R-:W1:Y:S01]  /*116b0*/  LDC.64 R10, c[0x0][R22+0x228] ;  /* 0x00008a00160a7b82 */ /* 0x000e620000000a00 */
[----:B--2---:R-:W-:-:S07]  /*116c0*/  @P1 IMAD.HI.U32 R0, R33, R0, RZ ;  /* 0x0000000021001227 */ /* 0x004fce00078e00ff */
[----:B------:R-:W2:Y:S01]  /*116d0*/  LDC.64 R8, c[0x0][R22+0x210] ;  /* 0x0000840016087b82 */ /* 0x000ea20000000a00 */
[----:B---3--:R-:W-:Y:S01]  /*116e0*/  @P1 SHF.R.U32.HI R25, RZ, R29, R0 ;  /* 0x0000001dff191219 */ /* 0x008fe20000011600 */
[----:B------:R-:W-:Y:S01]  /*116f0*/  IMAD R29, R14, R202, R15 ;  /* 0x000000ca0e1d7224 */ /* 0x000fe200078e020f */
[----:B------:R-:W-:-:S03]  /*11700*/  SEL R15, R201, RZ, P0 ;  /* 0x000000ffc90f7207 */ /* 0x000fc60000000000 */
[----:B------:R-:W-:Y:S02]  /*11710*/  IMAD.MOV R0, RZ, RZ, -R25 ;  /* 0x000000ffff007224 */ /* 0x000fe400078e0a19 */
[-C--:B----4-:R-:W-:Y:S01]  /*11720*/  IMAD R27, R13, R195.reuse, RZ ;  /* 0x000000c30d1b7224 */ /* 0x090fe200078e02ff */
[----:B0-----:R-:W0:Y:S01]  /*11730*/  @!P0 LDC R4, c[0x0][0xc50] ;  /* 0x00031400ff048b82 */ /* 0x001e220000000800 */
[----:B------:R-:W-:-:S04]  /*11740*/  IMAD.WIDE.U32 R20, R12, R195, RZ ;  /* 0x000000c30c147225 */ /* 0x000fc800078e00ff */
[----:B------:R-:W-:-:S03]  /*11750*/  IMAD.WIDE.U32 R12, R14, R31, RZ ;  /* 0x0000001f0e0c7225 */ /* 0x000fc600078e00ff */
[----:B------:R-:W3:Y:S01]  /*11760*/  @!P0 LDC R5, c[0x0][0xc54] ;  /* 0x00031500ff058b82 */ /* 0x000ee20000000800 */
[----:B------:R-:W-:Y:S01]  /*11770*/  IMAD.IADD R27, R21, 0x1, R27 ;  /* 0x00000001151b7824 */ /* 0x000fe200078e021b */
[----:B------:R-:W-:Y:S01]  /*11780*/  IADD3 R20, P1, P3, R12, R20, R3 ;  /* 0x000000140c147210 */ /* 0x000fe20007b3e003 */
[----:B------:R-:W-:Y:S02]  /*11790*/  IMAD.IADD R29, R13, 0x1, R29 ;  /* 0x000000010d1d7824 */ /* 0x000fe400078e021d */
[-C--:B-1----:R-:W-:Y:S02]  /*117a0*/  IMAD R21, R11, R15.reuse, RZ ;  /* 0x0000000f0b157224 */ /* 0x082fe400078e02ff */
[----:B------:R-:W-:-:S04]  /*117b0*/  IMAD.WIDE.U32 R10, R10, R15, RZ ;  /* 0x0000000f0a0a7225 */ /* 0x000fc800078e00ff */
[----:B------:R-:W-:Y:S01]  /*117c0*/  IMAD R13, R26, R0, R33 ;  /* 0x000000001a0d7224 */ /* 0x000fe200078e0221 */
[----:B------:R-:W-:Y:S01]  /*117d0*/  IADD3.X R0, R29, R27, R24, P1, P3 ;  /* 0x0000001b1d007210 */ /* 0x000fe20000fe6418 */
[----:B------:R-:W-:Y:S01]  /*117e0*/  IMAD.IADD R21, R11, 0x1, R21 ;  /* 0x000000010b157824 */ /* 0x000fe200078e0215 */
[----:B------:R-:W-:Y:S02]  /*117f0*/  IADD3 R10, P0, P1, R25, R20, R10 ;  /* 0x00000014190a7210 */ /* 0x000fe4000791e00a */
        /* <DEDUP_REMOVED lines=9> */
[----:B---3--:R-:W-:-:S05]  /*11890*/  LEA.HI.X R5, R8, R5, R0, 0x2, P0 ;  /* 0x0000000508057211 */ /* 0x008fca00000f1400 */
[----:B------:R0:W-:Y:S04]  /*118a0*/  STG.E desc[UR42][R4.64], R9 ;  /* 0x0000000904007986 */ /* 0x0001e8000c10192a */
.L_x_4995:
[----:B------:R-:W-:Y:S05]  /*118b0*/  BSYNC B1 ;  /* 0x0000000000017941 */ /* 0x000fea0003800000 */
.L_x_4994:
[----:B------:R-:W-:Y:S05]  /*118c0*/  @P2 BRA `(.L_x_4990) ;  /* 0x0000000800742947 */ /* 0x000fea0003800000 */
        /* <DEDUP_REMOVED lines=8> */
[C---:B------:R-:W-:Y:S01]  /*11950*/  ISETP.GE.AND P3, PT, R18.reuse, UR8, PT ;  /* 0x0000000812007c0c */ /* 0x040fe2000bf66270 */
[----:B------:R-:W-:Y:S01]  /*11960*/  IMAD R3, R3, UR7, R0 ;  /* 0x0000000703037c24 */ /* 0x000fe2000f8e0200 */
[----:B------:R-:W-:Y:S01]  /*11970*/  ULDC.64 UR6, c[0x0][0xbe8] ;  /* 0x0002fa0000067ab9 */ /* 0x000fe20000000a00 */
[----:B------:R-:W-:Y:S01]  /*11980*/  SEL R14, RZ, 0xffffffff, P1 ;  /* 0xffffffffff0e7807 */ /* 0x000fe20000800000 */
[C---:B------:R-:W-:Y:S01]  /*11990*/  VIADD R32, R18.reuse, 0x180 ;  /* 0x0000018012207836 */ /* 0x040fe20000000000 */
[----:B------:R-:W-:Y:S01]  /*119a0*/  SEL R12, RZ, 0x1, P3 ;  /* 0x00000001ff0c7807 */ /* 0x000fe20001800000 */
[----:B------:R-:W-:Y:S01]  /*119b0*/  IMAD.IADD R5, R5, 0x1, R3 ;  /* 0x0000000105057824 */ /* 0x000fe200078e0203 */
[----:B------:R-:W-:Y:S01]  /*119c0*/  SHF.R.S32.HI R3, RZ, 0x1f, R28 ;  /* 0x0000001fff037819 */ /* 0x000fe2000001141c */
[----:B------:R-:W-:Y:S01]  /*119d0*/  VIADD R30, R18, 0x1c0 ;  /* 0x000001c0121e7836 */ /* 0x000fe20000000000 */
[----:B------:R-:W-:Y:S01]  /*119e0*/  SHF.R.S32.HI R27, RZ, 0x1f, R32 ;  /* 0x0000001fff1b7819 */ /* 0x000fe20000011420 */
[----:B------:R-:W-:Y:S01]  /*119f0*/  IMAD.WIDE.U32 R4, R195, UR6, R4 ;  /* 0x00000006c3047c25 */ /* 0x000fe2000f8e0004 */
[----:B------:R-:W-:-:S02]  /*11a00*/  LEA.HI R3, R3, R28, RZ, 0x3 ;  /* 0x0000001c03037211 */ /* 0x000fc400078f18ff */
[----:B------:R-:W-:Y:S01]  /*11a10*/  ISETP.GE.AND P1, PT, R30, UR8, PT ;  /* 0x000000081e007c0c */ /* 0x000fe2000bf26270 */
[----:B------:R-:W-:Y:S01]  /*11a20*/  IMAD R5, R195, UR7, R5 ;  /* 0x00000007c3057c24 */ /* 0x000fe2000f8e0205 */
[----:B------:R-:W-:Y:S01]  /*11a30*/  LOP3.LUT R9, R3, 0xfffffff8, RZ, 0xc0, !PT ;  /* 0xfffffff803097812 */ /* 0x000fe200078ec0ff */
[----:B------:R-:W-:Y:S01]  /*11a40*/  ULDC.64 UR6, c[0x0][0xbf0] ;  /* 0x0002fc0000067ab9 */ /* 0x000fe20000000a00 */
[----:B-1----:R-:W-:Y:S01]  /*11a50*/  ISETP.NE.AND P0, PT, R10, 0x1, PT ;  /* 0x000000010a00780c */ /* 0x002fe20003f05270 */
[----:B------:R-:W-:Y:S01]  /*11a60*/  IMAD R0, R202, UR6, RZ ;  /* 0x00000006ca007c24 */ /* 0x000fe2000f8e02ff */
[----:B------:R-:W-:Y:S01]  /*11a70*/  SHF.R.S32.HI R15, RZ, 0x3, R3 ;  /* 0x00000003ff0f7819 */ /* 0x000fe20000011403 */
[----:B------:R-:W-:Y:S01]  /*11a80*/  IMAD.IADD R28, R28, 0x1, -R9 ;  /* 0x000000011c1c7824 */ /* 0x000fe200078e0a09 */
[----:B------:R-:W-:Y:S01]  /*11a90*/  SHF.R.S32.HI R26, RZ, 0x1f, R199 ;  /* 0x0000001fff1a7819 */ /* 0x000fe200000114c7 */
[C---:B------:R-:W-:Y:S01]  /*11aa0*/  IMAD R9, R31.reuse, UR7, R0 ;  /* 0x000000071f097c24 */ /* 0x040fe2000f8e0200 */
[----:B------:R-:W-:Y:S01]  /*11ab0*/  SEL R0, RZ, 0xffffffff, P2 ;  /* 0xffffffffff007807 */ /* 0x000fe20001000000 */
[----:B------:R-:W-:Y:S01]  /*11ac0*/  IMAD R3, R28, 0x20, R15 ;  /* 0x000000201c037824 */ /* 0x000fe200078e020f */
[----:B------:R-:W-:Y:S01]  /*11ad0*/  SHF.R.S32.HI R29, RZ, 0x1f, R196 ;  /* 0x0000001fff1d7819 */ /* 0x000fe200000114c4 */
[----:B------:R-:W-:Y:S01]  /*11ae0*/  IMAD.WIDE.U32 R4, R31, UR6, R4 ;  /* 0x000000061f047c25 */ /* 0x000fe2000f8e0004 */
[----:B------:R-:W-:Y:S01]  /*11af0*/  ULDC.64 UR6, c[0x0][0xbe0] ;  /* 0x0002f80000067ab9 */ /* 0x000fe20000000a00 */
[----:B------:R-:W-:-:S02]  /*11b00*/  SHF.R.S32.HI R31, RZ, 0x1f, R198 ;  /* 0x0000001fff1f7819 */ /* 0x000fc400000114c6 */
[----:B------:R-:W0:Y:S01]  /*11b10*/  @P0 LDC R11, c[0x0][0xcec] ;  /* 0x00033b00ff0b0b82 */ /* 0x000e220000000800 */
[----:B------:R-:W-:Y:S01]  /*11b20*/  VIADD R8, R3, UR39 ;  /* 0x0000002703087c36 */ /* 0x000fe20008000000 */
[----:B------:R-:W-:Y:S01]  /*11b30*/  SHF.R.S32.HI R33, RZ, 0x1f, R30 ;  /* 0x0000001fff217819 */ /* 0x000fe2000001141e */
[----:B------:R-:W-:Y:S01]  /*11b40*/  IMAD.SHL.U32 R21, R0, 0x2, RZ ;  /* 0x0000000200157824 */ /* 0x000fe200078e00ff */
[----:B------:R-:W-:Y:S01]  /*11b50*/  SHF.R.S32.HI R28, RZ, 0x1f, R197 ;  /* 0x0000001fff1c7819 */ /* 0x000fe200000114c5 */
[----:B------:R-:W-:Y:S01]  /*11b60*/  IMAD.MOV.U32 R3, RZ, RZ, R8 ;  /* 0x000000ffff037224 */ /* 0x000fe200078e0008 */
[----:B------:R-:W-:Y:S01]  /*11b70*/  SHF.R.S32.HI R34, RZ, 0x1f, R200 ;  /* 0x0000001fff227819 */ /* 0x000fe200000114c8 */
[----:B------:R-:W-:Y:S01]  /*11b80*/  IMAD.IADD R5, R5, 0x1, R9 ;  /* 0x0000000105057824 */ /* 0x000fe200078e0209 */
[----:B------:R-:W1:Y:S01]  /*11b90*/  @P0 LDC R13, c[0x0][0xcf0] ;  /* 0x00033c00ff0d0b82 */ /* 0x000e620000000800 */
[----:B------:R-:W-:Y:S01]  /*11ba0*/  LOP3.LUT R12, R21, 0x2, R12, 0xe2, !PT ;  /* 0x00000002150c7812 */ /* 0x000fe200078ee20c */
[----:B------:R-:W-:-:S02]  /*11bb0*/  IMAD R25, R7, R10, RZ ;  /* 0x0000000a07197224 */ /* 0x000fc400078e02ff */
[----:B0-----:R-:W-:-:S04]  /*11bc0*/  @P0 IMAD.HI.U32 R0, R8, R11, RZ ;  /* 0x0000000b08000227 */ /* 0x001fc800078e00ff */
[----:B------:R-:W-:Y:S01]  /*11bd0*/  IMAD.SHL.U32 R11, R14, 0x4, RZ ;  /* 0x000000040e0b7824 */ /* 0x000fe200078e00ff */
[----:B-1----:R-:W-:Y:S02]  /*11be0*/  @P0 SHF.R.U32.HI R3, RZ, R13, R0 ;  /* 0x0000000dff030219 */ /* 0x002fe40000011600 */
[----:B------:R-:W-:Y:S02]  /*11bf0*/  ISETP.GE.AND P0, PT, R198, UR8, PT ;  /* 0x00000008c6007c0c */ /* 0x000fe4000bf06270 */
[--C-:B------:R-:W-:Y:S01]  /*11c00*/  SHF.R.S32.HI R0, RZ, 0x1f, R3.reuse ;  /* 0x0000001fff007819 */ /* 0x100fe20000011403 */
[----:B------:R-:W-:Y:S01]  /*11c10*/  IMAD.MOV R9, RZ, RZ, -R3 ;  /* 0x000000ffff097224 */ /* 0x000fe200078e0a03 */
[----:B------:R-:W-:Y:S01]  /*11c20*/  LOP3.LUT R12, R11, 0x4, R12, 0xe2, !PT ;  /* 0x000000040b0c7812 */ /* 0x000fe200078ee20c */
[----:B------:R-:W-:Y:S01]  /*11c30*/  IMAD.WIDE.U32 R4, R3, UR6, R4 ;  /* 0x0000000603047c25 */ /* 0x000fe2000f8e0004 */
[----:B------:R-:W-:Y:S02]  /*11c40*/  SEL R11, RZ, 0xffffffff, P0 ;  /* 0xffffffffff0b7807 */ /* 0x000fe40000000000 */
[----:B------:R-:W-:Y:S01]  /*11c50*/  ISETP.GE.AND P0, PT, R197, UR8, PT ;  /* 0x00000008c5007c0c */ /* 0x000fe2000bf06270 */
[----:B------:R-:W-:-:S02]  /*11c60*/  IMAD R0, R0, UR6, RZ ;  /* 0x0000000600007c24 */ /* 0x000fc4000f8e02ff */
[----:B------:R-:W-:Y:S02]  /*11c70*/  IMAD R9, R10, R9, R8 ;  /* 0x000000090a097224 */ /* 0x000fe400078e0208 */
[----:B------:R-:W-:Y:S02]  /*11c80*/  IMAD.SHL.U32 R13, R11, 0x8, RZ ;  /* 0x000000080b0d7824 */ /* 0x000fe400078e00ff */
[----:B------:R-:W-:Y:S01]  /*11c90*/  IMAD R11, R3, UR7, R0 ;  /* 0x00000007030b7c24 */ /* 0x000fe2000f8e0200 */
[----:B------:R-:W-:Y:S01]  /*11ca0*/  SEL R3, RZ, 0xffffffff, P0 ;  /* 0xffffffffff037807 */ /* 0x000fe20000000000 */
[----:B------:R-:W-:Y:S01]  /*11cb0*/  ULDC.64 UR6, c[0x0][0xbd8] ;  /* 0x0002f60000067ab9 */ /* 0x000fe20000000a00 */
[----:B------:R-:W-:Y:S01]  /*11cc0*/  ISETP.GE.AND P0, PT, R196, UR8, PT ;  /* 0x00000008c4007c0c */ /* 0x000fe2000bf06270 */
[----:B------:R-:W-:Y:S01]  /*11cd0*/  IMAD.IADD R5, R5, 0x1, R11 ;  /* 0x0000000105057824 */ /* 0x000fe200078e020b */
[----:B------:R-:W-:Y:S02]  /*11ce0*/  SHF.R.S32.HI R0, RZ, 0x1f, R9 ;  /* 0x0000001fff007819 */ /* 0x000fe40000011409 */
        /* <DEDUP_REMOVED lines=10> */
[----:B------:R-:W-:Y:S01]  /*11d90*/  SEL R9, RZ, 0x40, P0 ;  /* 0x00000040ff097807 */ /* 0x000fe20000000000 */
[----:B------:R-:W-:Y:S01]  /*11da0*/  VIADD R0, R15, UR39 ;  /* 0x000000270f007c36 */ /* 0x000fe20008000000 */
[C---:B------:R-:W-:Y:S01]  /*11db0*/  LEA R22, P0, R4.reuse, UR6, 0x1 ;  /* 0x0000000604167c11 */ /* 0x040fe2000f8008ff */
[----:B------:R-:W-:Y:S01]  /*11dc0*/  IMAD.IADD R3, R5, 0x1, R3 ;  /* 0x0000000105037824 */ /* 0x000fe200078e0203 */
[----:B------:R-:W-:Y:S02]  /*11dd0*/  LOP3.LUT R12, R11, 0x20, R12, 0xe2, !PT ;  /* 0x000000200b0c7812 */ /* 0x000fe400078ee20c */
[----:B------:R-:W-:Y:S01]  /*11de0*/  SEL R5, RZ, 0x80, P1 ;  /* 0x00000080ff057807 */ /* 0x000fe20000800000 */
[----:B------:R0:W1:Y:S01]  /*11df0*/  SHFL.IDX PT, R8, R22, RZ, 0x181f ;  /* 0x00181fff16087589 */ /* 0x00006200000e0000 */
[----:B------:R-:W-:-:S02]  /*11e00*/  LEA.HI.X R3, R4, UR7, R3, 0x1, P0 ;  /* 0x0000000704037c11 */ /* 0x000fc400080f0c03 */
        /* <DEDUP_REMOVED lines=36> */
.L_x_4997:
[----:B------:R-:W-:Y:S05]  /*12050*/  BSYNC B1 ;  /* 0x0000000000017941 */ /* 0x000fea0003800000 */
.L_x_4996:
        /* <DEDUP_REMOVED lines=36> */
.L_x_4990:
[----:B------:R-:W-:Y:S05]  /*122a0*/  BSYNC B0 ;  /* 0x0000000000007941 */ /* 0x000fea0003800000 */
.L_x_4983:
[----:B------:R-:W-:Y:S02]  /*122b0*/  ULDC UR6, c[0x0][0xd3c] ;  /* 0x00034f0000067ab9 */ /* 0x000fe40000000800 */
[----:B------:R-:W-:-:S06]  /*122c0*/  UISETP.GE.AND UP0, UPT, UR5, UR6, UPT ;  /* 0x000000060500728c */ /* 0x000fcc000bf06270 */
[----:B------:R-:W-:-:S13]  /*122d0*/  PLOP3.LUT P0, PT, PT, PT, UP0, 0x80, 0x0 ;  /* 0x000000000000781c */ /* 0x000fda0003f0f008 */
[----:B------:R-:W-:Y:S05]  /*122e0*/  @!P0 BRA `(.L_x_4998) ;  /* 0xfffffef000148947 */ /* 0x000fea000383ffff */
[----:B------:R-:W-:Y:S05]  /*122f0*/  EXIT ;  /* 0x000000000000794d */ /* 0x000fea0003800000 */
.L_x_4933:
        /* <DEDUP_REMOVED lines=16> */
.L_x_4999:
        /* <DEDUP_REMOVED lines=43> */
.L_x_5003:
        /* <DEDUP_REMOVED lines=35> */
.L_x_5001:
        /* <DEDUP_REMOVED lines=13> */
.L_x_5004:
        /* <DEDUP_REMOVED lines=62> */
.L_x_5005:
        /* <DEDUP_REMOVED lines=61> */
.L_x_5006:
[----:B------:R-:W-:-:S05]  /*13160*/  LOP3.LUT R25, RZ, R2, RZ, 0x33, !PT ;  /* 0x00000002ff197212 */ /* 0x000fca00078e33ff */
[----:B------:R-:W-:Y:S01]  /*13170*/  IMAD.IADD R25, R6, 0x1, R25 ;  /* 0x0000000106197824 */ /* 0x000fe200078e0219 */
[----:B------:R-:W-:Y:S06]  /*13180*/  BRA `(.L_x_5007) ;  /* 0x0000000000147947 */ /* 0x000fec0003800000 */
.L_x_5002:
[----:B------:R-:W-:Y:S01]  /*13190*/  ULDC UR4, c[0x0][0xd3c] ;  /* 0x00034f0000047ab9 */ /* 0x000fe20000000800 */
[----:B------:R-:W-:Y:S02]  /*131a0*/  IMAD.MOV.U32 R25, RZ, RZ, RZ ;  /* 0x000000ffff197224 */ /* 0x000fe400078e00ff */
[----:B------:R-:W-:Y:S02]  /*131b0*/  IMAD.U32 R24, RZ, RZ, UR6 ;  /* 0x00000006ff187e24 */ /* 0x000fe4000f8e00ff */
[----:B------:R-:W-:Y:S02]  /*131c0*/  IMAD.MOV.U32 R26, RZ, RZ, RZ ;  /* 0x000000ffff1a7224 */ /* 0x000fe400078e00ff */
[----:B------:R-:W-:-:S07]  /*131d0*/  IMAD.U32 R27, RZ, RZ, UR4 ;  /* 0x00000004ff1b7e24 */ /* 0x000fce000f8e00ff */
.L_x_5007:
[----:B------:R-:W-:-:S13]  /*131e0*/  ISETP.NE.AND P0, PT, R7, RZ, PT ;  /* 0x000000ff0700720c */ /* 0x000fda0003f05270 */
[----:B------:R-:W0:Y:S01]  /*131f0*/  @!P0 S2R R3, SR_CgaCtaId ;  /* 0x0000000000038919 */ /* 0x000e220000008800 */
[----:B------:R-:W-:-:S04]  /*13200*/  @!P0 MOV R2, 0x400 ;  /* 0x0000040000028802 */ /* 0x000fc80000000f00 */
[----:B0-----:R-:W-:-:S05]  /*13210*/  @!P0 LEA R2, R3, R2, 0x18 ;  /* 0x0000000203028211 */ /* 0x001fca00078ec0ff */
[----:B------:R1:W-:Y:S01]  /*13220*/  @!P0 STS.128 [R2+0x388d0], R24 ;  /* 0x0388d01802008388 */ /* 0x0003e20000000c00 */
[----:B------:R-:W-:Y:S06]  /*13230*/  BAR.ARV 0x5, 0x180 ;  /* 0x0146000000007b1d */ /* 0x000fec0000002000 */
.L_x_5000:
        /* <DEDUP_REMOVED lines=33> */
.L_x_5077:
        /* <DEDUP_REMOVED lines=48> */
.L_x_5009:
        /* <DEDUP_REMOVED lines=9> */
.L_x_5010:
        /* <DEDUP_REMOVED lines=9> */
.L_x_5011:
[----:B------:R-:W4:Y:S01]  /*13870*/  LDL R4, [R1+0x8] ;  /* 0x0000080001047983 */ /* 0x000f220000100800 */
[----:B012---:R-:W0:Y:S01]  /*13880*/  LDC R0, c[0x0][0x448] ;  /* 0x00011200ff007b82 */ /* 0x007e220000000800 */
[----:B-----5:R-:W-:Y:S01]  /*13890*/  IMAD.IADD R29, R29, 0x1, -R32 ;  /* 0x000000011d1d7824 */ /* 0x020fe200078e0a20 */
[----:B------:R-:W-:Y:S01]  /*138a0*/  LOP3.LUT R16, R16, 0xfffff7ff, RZ, 0xc0, !PT ;  /* 0xfffff7ff10107812 */ /* 0x000fe200078ec0ff */
[----:B------:R-:W-:Y:S01]  /*138b0*/  BSSY B0, `(.L_x_5012) ;  /* 0x0000037000007945 */ /* 0x000fe20003800000 */
[----:B0-----:R-:W-:Y:S01]  /*138c0*/  ISETP.NE.AND P0, PT, R0, 0x1, PT ;  /* 0x000000010000780c */ /* 0x001fe20003f05270 */
[----:B------:R-:W-:-:S04]  /*138d0*/  IMAD.SHL.U32 R0, R25, 0x40, RZ ;  /* 0x0000004019007824 */ /* 0x000fc800078e00ff */
[----:B------:R-:W-:-:S08]  /*138e0*/  VIADD R0, R0, 0x3f ;  /* 0x0000003f00007836 */ /* 0x000fd00000000000 */
[----:B---3--:R-:W0:Y:S01]  /*138f0*/  @P0 LDC R3, c[0x0][0x44c] ;  /* 0x00011300ff030b82 */ /* 0x008e220000000800 */
[----:B------:R-:W-:-:S07]  /*13900*/  @P0 LOP3.LUT R16, R16, 0x800, RZ, 0xfc, !PT ;  /* 0x0000080010100812 */ /* 0x000fce00078efcff */
[----:B------:R-:W1:Y:S01]  /*13910*/  @P0 LDC R2, c[0x0][0x450] ;  /* 0x00011400ff020b82 */ /* 0x000e620000000800 */
[----:B0-----:R-:W-:-:S05]  /*13920*/  @P0 IMAD.HI.U32 R3, R0, R3, RZ ;  /* 0x0000000300030227 */ /* 0x001fca00078e00ff */
[----:B-1----:R-:W-:Y:S01]  /*13930*/  @P0 SHF.R.U32.HI R0, RZ, R2, R3 ;  /* 0x00000002ff000219 */ /* 0x002fe20000011603 */
[C---:B------:R-:W-:Y:S01]  /*13940*/  VIADD R2, R29.reuse, 0x3f ;  /* 0x0000003f1d027836 */ /* 0x040fe20000000000 */
[----:B----4-:R-:W-:-:S05]  /*13950*/  IADD3 R3, R29, 0x40, -R4 ;  /* 0x000000401d037810 */ /* 0x010fca0007ffe804 */
        /* <DEDUP_REMOVED lines=44> */
.L_x_5013:
[----:B------:R-:W-:Y:S05]  /*13c20*/  BSYNC B0 ;  /* 0x0000000000007941 */ /* 0x000fea0003800000 */
.L_x_5012:
        /* <DEDUP_REMOVED lines=24> */
.L_x_5015:
        /* <DEDUP_REMOVED lines=20> */
.L_x_5018:
[----:B------:R-:W-:Y:S05]  /*13ef0*/  BSYNC B6 ;  /* 0x0000000000067941 */ /* 0x000fea0003800000 */
.L_x_5017:
        /* <DEDUP_REMOVED lines=20> */
.L_x_5021:
        /* <DEDUP_REMOVED lines=15> */
.L_x_5020:
[----:B------:R-:W-:Y:S05]  /*14130*/  BSYNC B6 ;  /* 0x0000000000067941 */ /* 0x000fea0003800000 */
.L_x_5019:
        /* <DEDUP_REMOVED lines=9> */
[----:B------:R-:W-:-:S05]  /*141d0*/  @P0 IADD3.X R3, R30, UR5, RZ, P1, !PT ;  /* 0x000000051e030c10 */ /* 0x000fca0008ffe4ff */
        /* <DEDUP_REMOVED lines=9> */
[----:B------:R-:W1:Y:S01]  /*14270*/  S2R R4, SR_TID.X ;  /* 0x0000000000047919 */ /* 0x000e620000002100 */
[----:B------:R-:W-:Y:S02]  /*14280*/  LOP3.LUT R0, R0, 0x1c0, RZ, 0xfc, !PT ;  /* 0x000001c000007812 */ /* 0x000fe400078efcff */
[----:B------:R-:W-:Y:S02]  /*14290*/  LOP3.LUT R21, R21, 0x38, RZ, 0xc0, !PT ;  /* 0x0000003815157812 */ /* 0x000fe400078ec0ff */
[----:B------:R-:W-:-:S02]  /*142a0*/  ISETP.GE.AND P0, PT, R0, UR4, PT ;  /* 0x0000000400007c0c */ /* 0x000fc4000bf06270 */
[----:B------:R-:W3:Y:S01]  /*142b0*/  S2R R0, SR_TID.X ;  /* 0x0000000000007919 */ /* 0x000ee20000002100 */
        /* <DEDUP_REMOVED lines=8> */
[----:B-1----:R-:W-:-:S05]  /*14340*/  IMAD.SHL.U32 R4, R4, 0x8, RZ ;  /* 0x0000000804047824 */ /* 0x002fca00078e00ff */
[----:B------:R-:W-:Y:S01]  /*14350*/  LOP3.LUT R4, R4, 0x38, RZ, 0xc0, !PT ;  /* 0x0000003804047812 */ /* 0x000fe200078ec0ff */
[----:B---3--:R-:W-:-:S03]  /*14360*/  IMAD.SHL.U32 R0, R0, 0x8, RZ ;  /* 0x0000000800007824 */ /* 0x008fc600078e00ff */
[----:B------:R-:W-:Y:S02]  /*14370*/  LOP3.LUT R4, R4, 0x80, RZ, 0xfc, !PT ;  /* 0x0000008004047812 */ /* 0x000fe400078efcff */
[----:B------:R-:W-:Y:S02]  /*14380*/  LOP3.LUT R0, R0, 0x38, RZ, 0xc0, !PT ;  /* 0x0000003800007812 */ /* 0x000fe400078ec0ff */
[----:B------:R-:W-:Y:S02]  /*14390*/  ISETP.GE.AND P5, PT, R4, UR4, PT ;  /* 0x0000000404007c0c */ /* 0x000fe4000bfa6270 */
[----:B------:R-:W-:-:S04]  /*143a0*/  LOP3.LUT R0, R0, 0xc0, RZ, 0xfc, !PT ;  /* 0x000000c000007812 */ /* 0x000fc800078efcff */
[----:B------:R-:W-:-:S07]  /*143b0*/  ISETP.GE.AND P4, PT, R0, UR4, PT ;  /* 0x0000000400007c0c */ /* 0x000fce000bf86270 */
[----:B------:R-:W-:-:S04]  /*143c0*/  @P5 LOP3.LUT R16, R16, 0x20, RZ, 0xfc, !PT ;  /* 0x0000002010105812 */ /* 0x000fc800078efcff */
[----:B------:R-:W-:-:S04]  /*143d0*/  LOP3.LUT R16, R16, 0xffffffef, RZ, 0xc0, !PT ;  /* 0xffffffef10107812 */ /* 0x000fc800078ec0ff */
[----:B------:R-:W-:-:S04]  /*143e0*/  @P4 LOP3.LUT R16, R16, 0x10, RZ, 0xfc, !PT ;  /* 0x0000001010104812 */ /* 0x000fc800078efcff */
[----:B------:R-:W-:Y:S02]  /*143f0*/  LOP3.LUT R16, R16, 0xfffffffb, RZ, 0xc0, !PT ;  /* 0xfffffffb10107812 */ /* 0x000fe400078ec0ff */
[----:B--2---:R-:W-:Y:S02]  /*14400*/  LEA R0, R33, 0xffffffc0, 0x6 ;  /* 0xffffffc021007811 */ /* 0x004fe400078e30ff */
[C---:B------:R-:W-:Y:S02]  /*14410*/  LOP3.LUT R33, R21.reuse, 0x100, RZ, 0xfc, !PT ;  /* 0x0000010015217812 */ /* 0x040fe400078efcff */
[----:B------:R-:W-:Y:S02]  /*14420*/  LOP3.LUT R21, R21, 0x140, RZ, 0xfc, !PT ;  /* 0x0000014015157812 */ /* 0x000fe400078efcff */
[----:B------:R-:W-:Y:S02]  /*14430*/  ISETP.GE.AND P3, PT, R33, UR4, PT ;  /* 0x0000000421007c0c */ /* 0x000fe4000bf66270 */
[----:B------:R-:W-:-:S13]  /*14440*/  ISETP.GE.AND P2, PT, R21, UR4, PT ;  /* 0x0000000415007c0c */ /* 0x000fda000bf46270 */
[----:B------:R-:W-:-:S04]  /*14450*/  @P2 LOP3.LUT R16, R16, 0x4, RZ, 0xfc, !PT ;  /* 0x0000000410102812 */ /* 0x000fc800078efcff */
[----:B------:R-:W-:-:S04]  /*14460*/  LOP3.LUT R16, R16, 0xfffffff7, RZ, 0xc0, !PT ;  /* 0xfffffff710107812 */ /* 0x000fc800078ec0ff */
[----:B------:R-:W-:Y:S01]  /*14470*/  @P3 LOP3.LUT R16, R16, 0x8, RZ, 0xfc, !PT ;  /* 0x0000000810103812 */ /* 0x000fe200078efcff */
[----:B0---4-:R-:W-:Y:S06]  /*14480*/  BRA.DIV UR5, `(.L_x_5022) ;  /* 0x0000005205b07947 */ /* 0x011fec000b800000 */
.L_x_5095:
        /* <DEDUP_REMOVED lines=59> */
.L_x_5023:
        /* <DEDUP_REMOVED lines=9> */
.L_x_5096:
[----:B------:R-:W-:Y:S05]  /*148d0*/  BSYNC B0 ;  /* 0x0000000000007941 */ /* 0x000fea0003800000 */
.L_x_5024:
        /* <DEDUP_REMOVED lines=64> */
.L_x_5106:
        /* <DEDUP_REMOVED lines=10> */
.L_x_5027:
        /* <DEDUP_REMOVED lines=11> */
.L_x_5028:
        /* <DEDUP_REMOVED lines=31> */
.L_x_5030:
[----:B------:R-:W-:Y:S05]  /*15020*/  BSYNC B6 ;  /* 0x0000000000067941 */ /* 0x000fea0003800000 */
.L_x_5029:
[----:B------:R-:W2:Y:S01]  /*15030*/  LDL R4, [R1+0xc] ;  /* 0x00000c0001047983 */ /* 0x000ea20000100800 */
[----:B0-----:R-:W0:Y:S01]  /*15040*/  S2R R2, SR_TID.X ;  /* 0x0000000000027919 */ /* 0x001e220000002100 */
[----:B------:R-:W-:Y:S01]  /*15050*/  IMAD.MOV.U32 R21, RZ, RZ, R35 ;  /* 0x000000ffff157224 */ /* 0x000fe200078e0023 */
[----:B------:R-:W-:Y:S01]  /*15060*/  ULDC.64 UR4, c[0x0][0x298] ;  /* 0x0000a60000047ab9 */ /* 0x000fe20000000a00 */
[----:B------:R-:W3:Y:S01]  /*15070*/  LDC R5, c[0x0][0x448] ;  /* 0x00011200ff057b82 */ /* 0x000ee20000000800 */
[----:B------:R-:W4:Y:S04]  /*15080*/  LDL R20, [R1+0x4] ;  /* 0x0000040001147983 */ /* 0x000f280000100800 */
[----:B------:R0:W5:Y:S02]  /*15090*/  LDL R9, [R1+0x8] ;  /* 0x0000080001097983 */ /* 0x0001640000100800 */
[----:B0-----:R-:W-:-:S04]  /*150a0*/  LOP3.LUT R2, R2, 0x7f, RZ, 0xc0, !PT ;  /* 0x0000007f02027812 */ /* 0x001fc800078ec0ff */
[----:B------:R-:W-:Y:S02]  /*150b0*/  SHF.R.U32.HI R0, RZ, 0x3, R2 ;  /* 0x00000003ff007819 */ /* 0x000fe40000011602 */
[----:B------:R-:W0:Y:S01]  /*150c0*/  LDC R2, c[0x0][0x448] ;  /* 0x00011200ff027b82 */ /* 0x000e220000000800 */
[----:B------:R-:W1:Y:S01]  /*150d0*/  S2R R35, SR_TID.X ;  /* 0x0000000000237919 */ /* 0x000e620000002100 */
[----:B0-----:R-:W-:-:S13]  /*150e0*/  ISETP.NE.AND P6, PT, R2, 0x1, PT ;  /* 0x000000010200780c */ /* 0x001fda0003fc5270 */
[----:B------:R-:W0:Y:S01]  /*150f0*/  @P6 LDC R3, c[0x0][0x44c] ;  /* 0x00011300ff036b82 */ /* 0x000e220000000800 */
[----:B-1----:R-:W-:-:S07]  /*15100*/  IMAD.SHL.U32 R35, R35, 0x10, RZ ;  /* 0x0000001023237824 */ /* 0x002fce00078e00ff */
[----:B------:R-:W1:Y:S01]  /*15110*/  @P6 LDC R2, c[0x0][0x450] ;  /* 0x00011400ff026b82 */ /* 0x000e620000000800 */
[----:B------:R-:W-:-:S05]  /*15120*/  LOP3.LUT R35, R0, 0x70, R35, 0xf8, !PT ;  /* 0x0000007000237812 */ /* 0x000fca00078ef823 */
[----:B------:R-:W-:-:S04]  /*15130*/  IMAD R35, R25, 0x40, R35 ;  /* 0x0000004019237824 */ /* 0x000fc800078e0223 */
[----:B------:R-:W-:Y:S02]  /*15140*/  IMAD.MOV.U32 R0, RZ, RZ, R35 ;  /* 0x000000ffff007224 */ /* 0x000fe400078e0023 */
[----:B0-----:R-:W-:-:S05]  /*15150*/  @P6 IMAD.HI.U32 R3, R35, R3, RZ ;  /* 0x0000000323036227 */ /* 0x001fca00078e00ff */
[----:B-1----:R-:W-:Y:S01]  /*15160*/  @P6 SHF.R.U32.HI R0, RZ, R2, R3 ;  /* 0x00000002ff006219 */ /* 0x002fe20000011603 */
[----:B------:R-:W-:Y:S01]  /*15170*/  IMAD.WIDE.U32 R2, R36, UR4, RZ ;  /* 0x0000000424027c25 */ /* 0x000fe2000f8e00ff */
[----:B------:R-:W0:Y:S03]  /*15180*/  S2R R7, SR_TID.X ;  /* 0x0000000000077919 */ /* 0x000e260000002100 */
        /* <DEDUP_REMOVED lines=21> */
[----:B---3--:R-:W-:Y:S02]  /*152e0*/  IMAD R0, R5, R0, R35 ;  /* 0x0000000005007224 */ /* 0x008fe400078e0223 */
        /* <DEDUP_REMOVED lines=15> */
[----:B-----5:R-:W-:Y:S01]  /*153e0*/  IMAD R3, R9, R5, RZ ;  /* 0x0000000509037224 */ /* 0x020fe200078e02ff */
[----:B------:R-:W-:Y:S01]  /*153f0*/  SHFL.IDX PT, R4, R2, RZ, 0x181f ;  /* 0x00181fff02047589 */ /* 0x000fe200000e0000 */
[----:B------:R-:W-:Y:S01]  /*15400*/  IMAD R25, R25, 0x40, R8 ;  /* 0x0000004019197824 */ /* 0x000fe200078e0208 */
        /* <DEDUP_REMOVED lines=37> */
.L_x_5115:
        /* <DEDUP_REMOVED lines=12> */
.L_x_5032:
        /* <DEDUP_REMOVED lines=28> */
.L_x_5034:
[----:B------:R-:W-:Y:S05]  /*158e0*/  BSYNC B6 ;  /* 0x0000000000067941 */ /* 0x000fea0003800000 */
.L_x_5033:
        /* <DEDUP_REMOVED lines=163> */
.L_x_5125:
        /* <DEDUP_REMOVED lines=23> */
.L_x_5037:
[----:B------:R-:W-:Y:S05]  /*16490*/  BSYNC B0 ;  /* 0x0000000000007941 */ /* 0x000fea0003800000 */
.L_x_5036:
[----:B------:R-:W-:Y:S01]  /*164a0*/  NOP ;  /* 0x0000000000007918 */ /* 0x000fe20000000000 */
[----:B------:R-:W-:-:S13]  /*164b0*/  PLOP3.LUT P0, PT, PT, PT, PT, 0x80, 0x0 ;  /* 0x000000000000781c */ /* 0x000fda0003f0f070 */
.L_x_5038:
        /* <DEDUP_REMOVED lines=18> */
.L_x_5126:
[----:B------:R-:W-:Y:S05]  /*165e0*/  BSYNC B0 ;  /* 0x0000000000007941 */ /* 0x000fea0003800000 */
.L_x_5039:
[----:B------:R-:W-:-:S05]  /*165f0*/  IMAD.U32 R2, RZ, RZ, UR36 ;  /* 0x00000024ff027e24 */ /* 0x000fca000f8e00ff */
[----:B------:R-:W-:-:S13]  /*16600*/  ISETP.NE.AND P0, PT, R2, 0x3, PT ;  /* 0x000000030200780c */ /* 0x000fda0003f05270 */
[----:B------:R-:W-:Y:S05]  /*16610*/  @!P0 BRA `(.L_x_5041) ;  /* 0x0000000000048947 */ /* 0x000fea0003800000 */
[----:B------:R-:W-:Y:S01]  /*16620*/  BPT.TRAP 0x1 ;  /* 0x000000040000795c */ /* 0x000fe20000300000 */
.L_x_5041:
[----:B0-----:R-:W-:Y:S01]  /*16630*/  SHF.L.U32 R0, R23, 0x1f, RZ ;  /* 0x0000001f17007819 */ /* 0x001fe200000006ff */
[----:B------:R-:W-:Y:S03]  /*16640*/  BSSY B0, `(.L_x_5042) ;  /* 0x0000003000007945 */ /* 0x000fe60003800000 */
[----:B------:R-:W0:Y:S02]  /*16650*/  SYNCS.PHASECHK.TRANS64.TRYWAIT P0, [R22+URZ+0x38860], R0 ;  /* 0x03886000160075a7 */ /* 0x000e24000800017f */
[----:B0-----:R-:W-:Y:S05]  /*16660*/  @!P0 BRA `(.L_x_5043) ;  /* 0x0000004400fc8947 */ /* 0x001fea0003800000 */
.L_x_5127:
[----:B------:R-:W-:Y:S05]  /*16670*/  BSYNC B0 ;  /* 0x0000000000007941 */ /* 0x000fea0003800000 */
.L_x_5042:
        /* <DEDUP_REMOVED lines=108> */
.L_x_5137:
        /* <DEDUP_REMOVED lines=34> */
.L_x_5045:
        /* <DEDUP_REMOVED lines=11> */
.L_x_5046:
        /* <DEDUP_REMOVED lines=11> */
.L_x_5061:
        /* <DEDUP_REMOVED lines=44> */
.L_x_5049:
[----:B------:R-:W-:Y:S01]  /*17380*/  IMAD R6, R18, 0x8, R17 ;  /* 0x0000000812067824 */ /* 0x000fe200078e0211 */
[----:B------:R-:W-:Y:S01]  /*17390*/  SHF.L.U32 R20, R23, 0x1f, RZ ;  /* 0x0000001f17147819 */ /* 0x000fe200000006ff */
[----:B------:R-:W-:Y:S01]  /*173a0*/  BSSY B1, `(.L_x_5050) ;  /* 0x0000004000017945 */ /* 0x000fe20003800000 */
[----:B------:R-:W-:Y:S02]  /*173b0*/  SHF.R.S32.HI R9, RZ, 0x1f, R5 ;  /* 0x0000001fff097819 */ /* 0x000fe40000011405 */
[----:B------:R-:W0:Y:S02]  /*173c0*/  SYNCS.PHASECHK.TRANS64.TRYWAIT P0, [R6+URZ+0x38840], R20 ;  /* 0x03884014060075a7 */ /* 0x000e24000800017f */
[----:B0-----:R-:W-:Y:S05]  /*173d0*/  @!P0 BRA `(.L_x_5051) ;  /* 0x0000004000dc8947 */ /* 0x001fea0003800000 */
.L_x_5138:
[----:B------:R-:W-:Y:S05]  /*173e0*/  BSYNC B1 ;  /* 0x0000000000017941 */ /* 0x000fea0003800000 */
.L_x_5050:
        /* <DEDUP_REMOVED lines=40> */
.L_x_5148:
        /* <DEDUP_REMOVED lines=8> */
.L_x_5053:
        /* <DEDUP_REMOVED lines=11> */
.L_x_5054:
[----:B------:R2:W-:Y:S01]  /*177a0*/  SYNCS.ARRIVE.TRANS64.A1T0 RZ, [R6+URZ+0x38830], RZ ;  /* 0x038830ff06ff79a7 */ /* 0x0005e2000810003f */
[----:B------:R-:W-:Y:S05]  /*177b0*/  @!P2 BRA `(.L_x_5055) ;  /* 0x000000000004a947 */ /* 0x000fea0003800000 */
[----:B------:R-:W-:Y:S01]  /*177c0*/  BPT.TRAP 0x1 ;  /* 0x000000040000795c */ /* 0x000fe20000300000 */
.L_x_5055:
[----:B------:R-:W3:Y:S01]  /*177d0*/  SYNCS.PHASECHK.TRANS64.TRYWAIT P0, [R6+URZ+0x38860], R20 ;  /* 0x03886014060075a7 */ /* 0x000ee2000800017f */
[----:B------:R-:W-:Y:S04]  /*177e0*/  BSSY B1, `(.L_x_5056) ;  /* 0x0000002000017945 */ /* 0x000fe80003800000 */
[----:B---3--:R-:W-:Y:S05]  /*177f0*/  @!P0 BRA `(.L_x_5057) ;  /* 0x0000004400048947 */ /* 0x008fea0003800000 */
.L_x_5149:
[----:B------:R-:W-:Y:S05]  /*17800*/  BSYNC B1 ;  /* 0x0000000000017941 */ /* 0x000fea0003800000 */
.L_x_5056:
        /* <DEDUP_REMOVED lines=79> */
.L_x_5159:
        /* <DEDUP_REMOVED lines=25> */
.L_x_5059:
        /* <DEDUP_REMOVED lines=11> */
.L_x_5060:
[----:B------:R1:W-:Y:S01]  /*17f40*/  SYNCS.ARRIVE.TRANS64.A1T0 RZ, [R6+URZ+0x38850], RZ ;  /* 0x038850ff06ff79a7 */ /* 0x0003e2000810003f */
[----:B------:R-:W-:Y:S05]  /*17f50*/  @P3 BRA `(.L_x_5061) ;  /* 0xfffffff000583947 */ /* 0x000fea000383ffff */
.L_x_5048:
[----:B------:R-:W-:Y:S05]  /*17f60*/  BSYNC B0 ;  /* 0x0000000000007941 */ /* 0x000fea0003800000 */
.L_x_5047:
        /* <DEDUP_REMOVED lines=21> */
.L_x_5063:
[----:B------:R-:W-:Y:S05]  /*180c0*/  BSYNC B0 ;  /* 0x0000000000007941 */ /* 0x000fea0003800000 */
.L_x_5062:
[----:B------:R-:W-:-:S07]  /*180d0*/  SEL R18, R18, RZ, P0 ;  /* 0x000000ff12127207 */ /* 0x000fce0000000000 */
.L_x_5016:
[----:B------:R-:W-:Y:S05]  /*180e0*/  BSYNC B7 ;  /* 0x0000000000077941 */ /* 0x000fea0003800000 */
.L_x_5014:
        /* <DEDUP_REMOVED lines=11> */
.L_x_5064:
        /* <DEDUP_REMOVED lines=43> */
.L_x_5169:
[----:B------:R-:W-:Y:S02]  /*18450*/  ULDC UR4, c[0x0][0xd38] ;  /* 0x00034e0000047ab9 */ /* 0x000fe40000000800 */
[----:B------:R-:W-:-:S04]  /*18460*/  IMAD.U32 R4, RZ, RZ, UR4 ;  /* 0x00000004ff047e24 */ /* 0x000fc8000f8e00ff */
[----:B-1----:R-:W-:-:S04]  /*18470*/  IMAD R5, R14, R4, RZ ;  /* 0x000000040e057224 */ /* 0x002fc800078e02ff */
[----:B------:R-:W-:-:S05]  /*18480*/  IMAD.IADD R6, R6, 0x1, R5 ;  /* 0x0000000106067824 */ /* 0x000fca00078e0205 */
[----:B------:R-:W-:-:S13]  /*18490*/  ISETP.GT.AND P6, PT, R6, R0, PT ;  /* 0x000000000600720c */ /* 0x000fda0003fc4270 */
[----:B------:R-:W-:Y:S05]  /*184a0*/  @P6 BRA `(.L_x_5067) ;  /* 0x0000000000a46947 */ /* 0x000fea0003800000 */
.L_x_5070:
        /* <DEDUP_REMOVED lines=35> */
.L_x_5177:
[----:B------:R-:W-:Y:S02]  /*186e0*/  ULDC UR4, c[0x0][0xd38] ;  /* 0x00034e0000047ab9 */ /* 0x000fe40000000800 */
[----:B------:R-:W-:-:S04]  /*186f0*/  IMAD.U32 R4, RZ, RZ, UR4 ;  /* 0x00000004ff047e24 */ /* 0x000fc8000f8e00ff */
[----:B-1----:R-:W-:-:S04]  /*18700*/  IMAD R5, R14, R4, RZ ;  /* 0x000000040e057224 */ /* 0x002fc800078e02ff */
[----:B------:R-:W-:-:S05]  /*18710*/  IMAD.IADD R6, R5, 0x1, R6 ;  /* 0x0000000105067824 */ /* 0x000fca00078e0206 */
[----:B------:R-:W-:-:S13]  /*18720*/  ISETP.GT.AND P6, PT, R6, R0, PT ;  /* 0x000000000600720c */ /* 0x000fda0003fc4270 */
[----:B------:R-:W-:Y:S05]  /*18730*/  @!P6 BRA `(.L_x_5070) ;  /* 0xfffffffc005ce947 */ /* 0x000fea000383ffff */
.L_x_5067:
        /* <DEDUP_REMOVED lines=10> */
.L_x_5182:
[----:B------:R-:W-:-:S13]  /*187e0*/  ISETP.NE.AND P0, PT, R2, RZ, PT ;  /* 0x000000ff0200720c */ /* 0x000fda0003f05270 */
[----:B------:R-:W-:Y:S05]  /*187f0*/  @!P0 BRA `(.L_x_5072) ;  /* 0x0000000000108947 */ /* 0x000fea0003800000 */
[----:B------:R-:W-:Y:S01]  /*18800*/  UMOV UR4, 0xffffffff ;  /* 0xffffffff00047882 */ /* 0x000fe20000000000 */
[----:B-1----:R-:W-:Y:S02]  /*18810*/  VIADD R12, R12, 0xffffffff ;  /* 0xffffffff0c0c7836 */ /* 0x002fe40000000000 */
[----:B------:R-:W-:Y:S05]  /*18820*/  BRA.DIV UR4, `(.L_x_5073) ;  /* 0x0000004604347947 */ /* 0x000fea000b800000 */
[----:B------:R4:W1:Y:S02]  /*18830*/  SHFL.IDX PT, R24, R3, R12, 0x1f ;  /* 0x00001f0c03187589 */ /* 0x00086400000e0000 */
.L_x_5072:
        /* <DEDUP_REMOVED lines=59> */
.L_x_5074:
        /* <DEDUP_REMOVED lines=60> */
.L_x_5075:
[----:B------:R-:W-:-:S05]  /*18fb0*/  LOP3.LUT R0, RZ, R3, RZ, 0x33, !PT ;  /* 0x00000003ff007212 */ /* 0x000fca00078e33ff */
[----:B------:R-:W-:Y:S01]  /*18fc0*/  IMAD.IADD R25, R25, 0x1, R0 ;  /* 0x0000000119197824 */ /* 0x000fe200078e0200 */
[----:B------:R-:W-:Y:S06]  /*18fd0*/  BRA `(.L_x_5076) ;  /* 0x00000000001c7947 */ /* 0x000fec0003800000 */
.L_x_5068:
[----:B------:R-:W-:Y:S01]  /*18fe0*/  UMOV UR4, URZ ;  /* 0x0000003f00047c82 */ /* 0x000fe20008000000 */
[----:B------:R-:W-:Y:S01]  /*18ff0*/  UMOV UR5, URZ ;  /* 0x0000003f00057c82 */ /* 0x000fe20008000000 */
[----:B------:R-:W-:Y:S01]  /*19000*/  ULDC UR6, c[0x0][0xd3c] ;  /* 0x00034f0000067ab9 */ /* 0x000fe20000000800 */
[----:B------:R-:W-:Y:S02]  /*19010*/  IMAD.MOV.U32 R24, RZ, RZ, R0 ;  /* 0x000000ffff187224 */ /* 0x000fe400078e0000 */
[----:B------:R-:W-:Y:S02]  /*19020*/  IMAD.U32 R25, RZ, RZ, UR4 ;  /* 0x00000004ff197e24 */ /* 0x000fe4000f8e00ff */
[----:B------:R-:W-:Y:S02]  /*19030*/  IMAD.U32 R26, RZ, RZ, UR5 ;  /* 0x00000005ff1a7e24 */ /* 0x000fe4000f8e00ff */
[----:B------:R-:W-:-:S07]  /*19040*/  IMAD.U32 R27, RZ, RZ, UR6 ;  /* 0x00000006ff1b7e24 */ /* 0x000fce000f8e00ff */
.L_x_5076:
        /* <DEDUP_REMOVED lines=10> */
.L_x_5065:
[----:B------:R-:W-:Y:S02]  /*190f0*/  ULDC UR4, c[0x0][0xd3c] ;  /* 0x00034f0000047ab9 */ /* 0x000fe40000000800 */
[----:B0-----:R-:W-:-:S13]  /*19100*/  ISETP.GE.AND P0, PT, R27, UR4, PT ;  /* 0x000000041b007c0c */ /* 0x001fda000bf06270 */
[----:B------:R-:W-:Y:S05]  /*19110*/  @!P0 BRA `(.L_x_5077) ;  /* 0xffffffa000cc8947 */ /* 0x000fea000383ffff */
[----:B------:R-:W-:Y:S05]  /*19120*/  BSYNC B8 ;  /* 0x0000000000087941 */ /* 0x000fea0003800000 */
.L_x_5008:
        /* <DEDUP_REMOVED lines=12> */
.L_x_5185:
[----:B------:R-:W-:Y:S05]  /*191f0*/  BSYNC B0 ;  /* 0x0000000000007941 */ /* 0x000fea0003800000 */
.L_x_5078:
[----:B------:R-:W-:-:S03]  /*19200*/  UMOV UR4, 0xffffffff ;  /* 0xffffffff00047882 */ /* 0x000fc60000000000 */
[----:B------:R-:W-:Y:S05]  /*19210*/  BRA.DIV UR4, `(.L_x_5080) ;  /* 0x0000003a04f47947 */ /* 0x000fea000b800000 */
[----:B0-----:R-:W0:Y:S02]  /*19220*/  S2R R0, SR_TID.X ;  /* 0x0000000000007919 */ /* 0x001e240000002100 */
[----:B0-----:R-:W-:-:S04]  /*19230*/  SHF.R.U32.HI R0, RZ, 0x5, R0 ;  /* 0x00000005ff007819 */ /* 0x001fc80000011600 */
[----:B------:R-:W-:-:S05]  /*19240*/  LOP3.LUT R0, R0, 0x3, RZ, 0xc0, !PT ;  /* 0x0000000300007812 */ /* 0x000fca00078ec0ff */
[----:B------:R0:W1:Y:S02]  /*19250*/  SHFL.IDX PT, R14, R0, RZ, 0x1f ;  /* 0x00001fff000e7589 */ /* 0x00006400000e0000 */
.L_x_5188:
[----:B-1----:R-:W-:Y:S01]  /*19260*/  ISETP.NE.AND P0, PT, R14, RZ, PT ;  /* 0x000000ff0e00720c */ /* 0x002fe20003f05270 */
[----:B------:R-:W-:-:S12]  /*19270*/  BSSY B0, `(.L_x_5081) ;  /* 0x0000024000007945 */ /* 0x000fd80003800000 */
[----:B------:R-:W-:Y:S05]  /*19280*/  @P0 BRA `(.L_x_5082) ;  /* 0x0000000000880947 */ /* 0x000fea0003800000 */
[----:B------:R-:W-:-:S03]  /*19290*/  UMOV UR4, 0xffffffff ;  /* 0xffffffff00047882 */ /* 0x000fc60000000000 */
[----:B------:R-:W-:Y:S05]  /*192a0*/  BRA.DIV UR4, `(.L_x_5083) ;  /* 0x0000003e04047947 */ /* 0x000fea000b800000 */
[----:B------:R-:W-:-:S13]  /*192b0*/  ELECT P6, URZ, PT ;  /* 0x00000000003f782f */ /* 0x000fda00038c0000 */
.L_x_5191:
[----:B------:R-:W-:Y:S05]  /*192c0*/  @!P6 BRA `(.L_x_5082) ;  /* 0x000000000078e947 */ /* 0x000fea0003800000 */
[----:B------:R-:W-:-:S06]  /*192d0*/  ULOP3.LUT UR4, UR40, 0x2, URZ, 0xfc, !UPT ;  /* 0x0000000228047892 */ /* 0x000fcc000f8efc3f */
[----:B0-----:R-:W-:-:S05]  /*192e0*/  IMAD.U32 R0, RZ, RZ, UR4 ;  /* 0x00000004ff007e24 */ /* 0x001fca000f8e00ff */
[----:B------:R-:W-:-:S13]  /*192f0*/  ISETP.NE.AND P0, PT, R0, 0x3, PT ;  /* 0x000000030000780c */ /* 0x000fda0003f05270 */
[----:B------:R-:W-:Y:S05]  /*19300*/  @!P0 BRA `(.L_x_5084) ;  /* 0x0000000000048947 */ /* 0x000fea0003800000 */
[----:B------:R-:W-:Y:S01]  /*19310*/  BPT.TRAP 0x1 ;  /* 0x000000040000795c */ /* 0x000fe20000300000 */
.L_x_5084:
[C---:B------:R-:W-:Y:S01]  /*19320*/  IMAD R3, R18.reuse, 0x8, R5 ;  /* 0x0000000812037824 */ /* 0x040fe200078e0205 */
[----:B------:R-:W-:Y:S01]  /*19330*/  SHF.L.U32 R2, R23, 0x1f, RZ ;  /* 0x0000001f17027819 */ /* 0x000fe200000006ff */
[----:B------:R-:W-:-:S03]  /*19340*/  VIADD R18, R18, 0x1 ;  /* 0x0000000112127836 */ /* 0x000fc60000000000 */
[----:B------:R-:W0:Y:S02]  /*19350*/  SYNCS.PHASECHK.TRANS64.TRYWAIT P1, [R3+URZ+0x38840], R2 ;  /* 0x03884002030075a7 */ /* 0x000e24000802017f */
[----:B------:R-:W-:-:S04]  /*19360*/  ISETP.NE.AND P2, PT, R18, 0x2, PT ;  /* 0x000000021200780c */ /* 0x000fc80003f45270 */
[----:B------:R-:W-:Y:S01]  /*19370*/  SEL R0, RZ, 0x1, P2 ;  /* 0x00000001ff007807 */ /* 0x000fe20001000000 */
[----:B0-----:R-:W-:Y:S08]  /*19380*/  @!P1 BRA `(.L_x_5085) ;  /* 0x0000003800ec9947 */ /* 0x001ff00003800000 */
.L_x_5192:
[----:B------:R-:W-:Y:S02]  /*19390*/  SEL R18, R18, RZ, P2 ;  /* 0x000000ff12127207 */ /* 0x000fe40001000000 */
[----:B------:R-:W-:Y:S01]  /*193a0*/  LOP3.LUT R0, R23, R0, RZ, 0x3c, !PT ;  /* 0x0000000017007212 */ /* 0x000fe200078e3cff */
[----:B------:R-:W-:Y:S06]  /*193b0*/  @!P0 BRA `(.L_x_5086) ;  /* 0x0000000000048947 */ /* 0x000fec0003800000 */
[----:B------:R-:W-:Y:S01]  /*193c0*/  BPT.TRAP 0x1 ;  /* 0x000000040000795c */ /* 0x000fe20000300000 */
.L_x_5086:
[----:B------:R-:W-:Y:S01]  /*193d0*/  IMAD R5, R18, 0x8, R5 ;  /* 0x0000000812057824 */ /* 0x000fe200078e0205 */
[----:B------:R-:W-:-:S04]  /*193e0*/  SHF.L.U32 R0, R0, 0x1f, RZ ;  /* 0x0000001f00007819 */ /* 0x000fc800000006ff */
[----:B------:R-:W1:Y:S02]  /*193f0*/  SYNCS.PHASECHK.TRANS64.TRYWAIT P1, [R5+URZ+0x38840], R0 ;  /* 0x03884000050075a7 */ /* 0x000e64000802017f */
[----:B-1----:R-:W-:Y:S05]  /*19400*/  @!P1 BRA `(.L_x_5087) ;  /* 0x0000003800e09947 */ /* 0x002fea0003800000 */
.L_x_5193:
[----:B------:R-:W-:Y:S05]  /*19410*/  @!P0 BRA `(.L_x_5088) ;  /* 0x0000000000048947 */ /* 0x000fea0003800000 */
[----:B------:R-:W-:Y:S01]  /*19420*/  BPT.TRAP 0x1 ;  /* 0x000000040000795c */ /* 0x000fe20000300000 */
.L_x_5088:
[----:B------:R-:W5:Y:S02]  /*19430*/  SYNCS.PHASECHK.TRANS64.TRYWAIT P1, [R3+URZ+0x38860], R2 ;  /* 0x03886002030075a7 */ /* 0x000f64000802017f */
[----:B-----5:R-:W-:Y:S05]  /*19440*/  @!P1 BRA `(.L_x_5089) ;  /* 0x0000003800e49947 */ /* 0x020fea0003800000 */
.L_x_5194:
[----:B------:R-:W-:Y:S05]  /*19450*/  @!P0 BRA `(.L_x_5090) ;  /* 0x0000000000048947 */ /* 0x000fea0003800000 */
[----:B------:R-:W-:Y:S01]  /*19460*/  BPT.TRAP 0x1 ;  /* 0x000000040000795c */ /* 0x000fe20000300000 */
.L_x_5090:
[----:B------:R0:W0:Y:S02]  /*19470*/  SYNCS.PHASECHK.TRANS64.TRYWAIT P0, [R5+URZ+0x38860], R0 ;  /* 0x03886000050075a7 */ /* 0x000024000800017f */
[----:B0-----:R-:W-:Y:S05]  /*19480*/  @!P0 NANOSLEEP.SYNCS 0x989680 ;  /* 0x009896800000895d */ /* 0x001fea0003900000 */
[----:B------:R-:W0:Y:S02]  /*19490*/  @!P0 SYNCS.PHASECHK.TRANS64 P0, [R5+URZ+0x38860], R0 ;  /* 0x03886000050085a7 */ /* 0x000e24000800007f */
[----:B0-----:R-:W-:Y:S05]  /*194a0*/  @!P0 BRA `(.L_x_5090) ;  /* 0xfffffffc00f08947 */ /* 0x001fea000383ffff */
.L_x_5082:
[----:B------:R-:W-:Y:S05]  /*194b0*/  BSYNC B0 ;  /* 0x0000000000007941 */ /* 0x000fea0003800000 */
.L_x_5081:
[----:B------:R-:W-:Y:S05]  /*194c0*/  EXIT ;  /* 0x000000000000794d */ /* 0x000fea0003800000 */
.L_x_4947:
[----:B0-----:R0:W1:Y:S02]  /*194d0*/  SYNCS.PHASECHK.TRANS64.TRYWAIT P1, [R17+URZ+0x38800], R6 ;  /* 0x03880006110075a7 */ /* 0x001064000802017f */
[----:B-1----:R-:W-:Y:S05]  /*194e0*/  @!P1 NANOSLEEP.SYNCS 0x989680 ;  /* 0x009896800000995d */ /* 0x002fea0003900000 */
[----:B------:R-:W1:Y:S02]  /*194f0*/  @!P1 SYNCS.PHASECHK.TRANS64 P1, [R17+URZ+0x38800], R6 ;  /* 0x03880006110095a7 */ /* 0x000e64000802007f */
[----:B-1----:R-:W-:Y:S05]  /*19500*/  @!P1 BRA `(.L_x_4947) ;  /* 0xfffffffc00f09947 */ /* 0x002fea000383ffff */
[----:B------:R-:W-:Y:S05]  /*19510*/  BRA `(.L_x_5091) ;  /* 0xfffffeac00407947 */ /* 0x000fea000383ffff */
.L_x_4951:
[----:B--2---:R2:W3:Y:S02]  /*19520*/  SYNCS.PHASECHK.TRANS64.TRYWAIT P1, [R9+URZ+0x38830], R8 ;  /* 0x03883008090075a7 */ /* 0x0044e4000802017f */
[----:B---3--:R-:W-:Y:S05]  /*19530*/  @!P1 NANOSLEEP.SYNCS 0x989680 ;  /* 0x009896800000995d */ /* 0x008fea0003900000 */
[----:B------:R-:W3:Y:S02]  /*19540*/  @!P1 SYNCS.PHASECHK.TRANS64 P1, [R9+URZ+0x38830], R8 ;  /* 0x03883008090095a7 */ /* 0x000ee4000802007f */
[----:B---3--:R-:W-:Y:S05]  /*19550*/  @!P1 BRA `(.L_x_4951) ;  /* 0xfffffffc00f09947 */ /* 0x008fea000383ffff */
[----:B------:R-:W-:Y:S05]  /*19560*/  BRA `(.L_x_4950) ;  /* 0xfffffeac00647947 */ /* 0x000fea000383ffff */
.L_x_4952:
[----:B---3--:R3:W4:Y:S02]  /*19570*/  SYNCS.PHASECHK.TRANS64.TRYWAIT P1, [R17+URZ+0x38810], R6 ;  /* 0x03881006110075a7 */ /* 0x008724000802017f */
[----:B----4-:R-:W-:Y:S05]  /*19580*/  @!P1 NANOSLEEP.SYNCS 0x989680 ;  /* 0x009896800000995d */ /* 0x010fea0003900000 */
[----:B------:R-:W4:Y:S02]  /*19590*/  @!P1 SYNCS.PHASECHK.TRANS64 P1, [R17+URZ+0x38810], R6 ;  /* 0x03881006110095a7 */ /* 0x000f24000802007f */
[----:B----4-:R-:W-:Y:S05]  /*195a0*/  @!P1 BRA `(.L_x_4952) ;  /* 0xfffffffc00f09947 */ /* 0x010fea000383ffff */
[----:B------:R-:W-:Y:S05]  /*195b0*/  BRA `(.L_x_5092) ;  /* 0xfffffeac00f07947 */ /* 0x000fea000383ffff */
.L_x_4956:
[----:B------:R0:W0:Y:S02]  /*195c0*/  SYNCS.PHASECHK.TRANS64.TRYWAIT P1, [R9+URZ+0x38850], R8 ;  /* 0x03885008090075a7 */ /* 0x000024000802017f */
[----:B0-----:R-:W-:Y:S05]  /*195d0*/  @!P1 NANOSLEEP.SYNCS 0x989680 ;  /* 0x009896800000995d */ /* 0x001fea0003900000 */
[----:B------:R-:W0:Y:S02]  /*195e0*/  @!P1 SYNCS.PHASECHK.TRANS64 P1, [R9+URZ+0x38850], R8 ;  /* 0x03885008090095a7 */ /* 0x000e24000802007f */
[----:B0-----:R-:W-:Y:S05]  /*195f0*/  @!P1 BRA `(.L_x_4956) ;  /* 0xfffffffc00f09947 */ /* 0x001fea000383ffff */
[----:B------:R-:W-:Y:S05]  /*19600*/  BRA `(.L_x_4955) ;  /* 0xfffffeb000207947 */ /* 0x000fea000383ffff */
.L_x_4963:
[----:B-1----:R1:W2:Y:S02]  /*19610*/  SYNCS.PHASECHK.TRANS64.TRYWAIT P1, [R9+URZ+0x38830], R7 ;  /* 0x03883007090075a7 */ /* 0x0022a4000802017f */
[----:B--2---:R-:W-:Y:S05]  /*19620*/  @!P1 NANOSLEEP.SYNCS 0x989680 ;  /* 0x009896800000995d */ /* 0x004fea0003900000 */
[----:B------:R-:W2:Y:S02]  /*19630*/  @!P1 SYNCS.PHASECHK.TRANS64 P1, [R9+URZ+0x38830], R7 ;  /* 0x03883007090095a7 */ /* 0x000ea4000802007f */
[----:B--2---:R-:W-:Y:S05]  /*19640*/  @!P1 BRA `(.L_x_4963) ;  /* 0xfffffffc00f09947 */ /* 0x004fea000383ffff */
[----:B------:R-:W-:Y:S05]  /*19650*/  BRA `(.L_x_4962) ;  /* 0xfffffed8003c7947 */ /* 0x000fea000383ffff */
.L_x_4967:
[----:B---3--:R3:W4:Y:S02]  /*19660*/  SYNCS.PHASECHK.TRANS64.TRYWAIT P1, [R9+URZ+0x38850], R7 ;  /* 0x03885007090075a7 */ /* 0x008724000802017f */
[----:B----4-:R-:W-:Y:S05]  /*19670*/  @!P1 NANOSLEEP.SYNCS 0x989680 ;  /* 0x009896800000995d */ /* 0x010fea0003900000 */
[----:B------:R-:W4:Y:S02]  /*19680*/  @!P1 SYNCS.PHASECHK.TRANS64 P1, [R9+URZ+0x38850], R7 ;  /* 0x03885007090095a7 */ /* 0x000f24000802007f */
[----:B----4-:R-:W-:Y:S05]  /*19690*/  @!P1 BRA `(.L_x_4967) ;  /* 0xfffffffc00f09947 */ /* 0x010fea000383ffff */
[----:B------:R-:W-:Y:S05]  /*196a0*/  BRA `(.L_x_4966) ;  /* 0xfffffed800987947 */ /* 0x000fea000383ffff */
.L_x_4975:
[----:B-1----:R1:W2:Y:S02]  /*196b0*/  SYNCS.PHASECHK.TRANS64.TRYWAIT P1, [R9+URZ+0x38830], R7 ;  /* 0x03883007090075a7 */ /* 0x0022a4000802017f */
[----:B--2---:R-:W-:Y:S05]  /*196c0*/  @!P1 NANOSLEEP.SYNCS 0x989680 ;  /* 0x009896800000995d */ /* 0x004fea0003900000 */
[----:B------:R-:W2:Y:S02]  /*196d0*/  @!P1 SYNCS.PHASECHK.TRANS64 P1, [R9+URZ+0x38830], R7 ;  /* 0x03883007090095a7 */ /* 0x000ea4000802007f */
[----:B--2---:R-:W-:Y:S05]  /*196e0*/  @!P1 BRA `(.L_x_4975) ;  /* 0xfffffffc00f09947 */ /* 0x004fea000383ffff */
[----:B------:R-:W-:Y:S05]  /*196f0*/  BRA `(.L_x_4974) ;  /* 0xffffff0800f07947 */ /* 0x000fea000383ffff */
.L_x_4979:
[----:B---3--:R3:W4:Y:S02]  /*19700*/  SYNCS.PHASECHK.TRANS64.TRYWAIT P1, [R9+URZ+0x38850], R7 ;  /* 0x03885007090075a7 */ /* 0x008724000802017f */
[----:B----4-:R-:W-:Y:S05]  /*19710*/  @!P1 NANOSLEEP.SYNCS 0x989680 ;  /* 0x009896800000995d */ /* 0x010fea0003900000 */
[----:B------:R-:W4:Y:S02]  /*19720*/  @!P1 SYNCS.PHASECHK.TRANS64 P1, [R9+URZ+0x38850], R7 ;  /* 0x03885007090095a7 */ /* 0x000f24000802007f */
[----:B----4-:R-:W-:Y:S05]  /*19730*/  @!P1 BRA `(.L_x_4979) ;  /* 0xfffffffc00f09947 */ /* 0x010fea000383ffff */
[----:B------:R-:W-:Y:S05]  /*19740*/  BRA `(.L_x_4978) ;  /* 0xffffff0c00547947 */ /* 0x000fea000383ffff */
.L_x_5022:
        /* <DEDUP_REMOVED lines=11> */
.L_x_5094:
[----:B------:R-:W-:Y:S05]  /*19800*/  BSYNC B0 ;  /* 0x0000000000007941 */ /* 0x000fea0003800000 */
.L_x_5093:
[----:B------:R-:W-:Y:S05]  /*19810*/  BRA `(.L_x_5095) ;  /* 0xffffffac001c7947 */ /* 0x000fea000383ffff */
.L_x_5025:
[----:B0-----:R0:W1:Y:S02]  /*19820*/  SYNCS.PHASECHK.TRANS64.TRYWAIT P0, [R22+URZ+0x38840], R0 ;  /* 0x03884000160075a7 */ /* 0x001064000800017f */
[----:B-1----:R-:W-:Y:S05]  /*19830*/  @!P0 NANOSLEEP.SYNCS 0x989680 ;  /* 0x009896800000895d */ /* 0x002fea0003900000 */
[----:B------:R-:W1:Y:S02]  /*19840*/  @!P0 SYNCS.PHASECHK.TRANS64 P0, [R22+URZ+0x38840], R0 ;  /* 0x03884000160085a7 */ /* 0x000e64000800007f */
[----:B-1----:R-:W-:Y:S05]  /*19850*/  @!P0 BRA `(.L_x_5025) ;  /* 0xfffffffc00f08947 */ /* 0x002fea000383ffff */
[----:B------:R-:W-:Y:S05]  /*19860*/  BRA `(.L_x_5096) ;  /* 0xffffffb000187947 */ /* 0x000fea000383ffff */
.L_x_5026:
        /* <DEDUP_REMOVED lines=8> */
.L_x_5098:
[----:B------:R-:W-:Y:S05]  /*198f0*/  BSYNC B0 ;  /* 0x0000000000007941 */ /* 0x000fea0003800000 */
.L_x_5097:
        /* <DEDUP_REMOVED lines=9> */
.L_x_5099:
[----:B------:R-:W-:Y:S02]  /*19990*/  IMAD.MOV.U32 R13, RZ, RZ, R5 ;  /* 0x000000ffff0d7224 */ /* 0x000fe400078e0005 */
[----:B------:R-:W-:Y:S02]  /*199a0*/  IMAD.MOV.U32 R12, RZ, RZ, 0x1 ;  /* 0x00000001ff0c7424 */ /* 0x000fe400078e00ff */
[----:B------:R-:W-:-:S07]  /*199b0*/  IMAD.MOV.U32 R3, RZ, RZ, R14 ;  /* 0x000000ffff037224 */ /* 0x000fce00078e000e */
[----:B------:R-:W-:Y:S05]  /*199c0*/  WARPSYNC.COLLECTIVE R15, `(.L_x_5100) ;  /* 0x000000000f087348 */ /* 0x000fea0003c00000 */
[----:B------:R0:W1:Y:S02]  /*199d0*/  SHFL.IDX P6, R14, R13, R12, R11 ;  /* 0x0000000c0d0e7389 */ /* 0x00006400000c000b */
[----:B01----:R-:W-:Y:S01]  /*199e0*/  ENDCOLLECTIVE ;  /* 0x000000000000791b */ /* 0x003fe20003800000 */
.L_x_5100:
        /* <DEDUP_REMOVED lines=15> */
.L_x_5101:
[----:B------:R-:W-:Y:S02]  /*19ae0*/  @P0 IMAD R6, R4, 0x2, R17 ;  /* 0x0000000204060824 */ /* 0x000fe400078e0211 */
[----:B------:R-:W-:Y:S02]  /*19af0*/  IMAD.MOV.U32 R13, RZ, RZ, R5 ;  /* 0x000000ffff0d7224 */ /* 0x000fe400078e0005 */
[----:B------:R-:W-:Y:S02]  /*19b00*/  IMAD.MOV.U32 R12, RZ, RZ, 0x2 ;  /* 0x00000002ff0c7424 */ /* 0x000fe400078e00ff */
[----:B------:R-:W-:-:S07]  /*19b10*/  IMAD.MOV.U32 R3, RZ, RZ, R14 ;  /* 0x000000ffff037224 */ /* 0x000fce00078e000e */
[----:B------:R-:W-:Y:S05]  /*19b20*/  WARPSYNC.COLLECTIVE R15, `(.L_x_5102) ;  /* 0x000000000f087348 */ /* 0x000fea0003c00000 */
[----:B------:R0:W1:Y:S02]  /*19b30*/  SHFL.IDX P6, R14, R13, R12, R11 ;  /* 0x0000000c0d0e7389 */ /* 0x00006400000c000b */
[----:B01----:R-:W-:Y:S01]  /*19b40*/  ENDCOLLECTIVE ;  /* 0x000000000000791b */ /* 0x003fe20003800000 */
.L_x_5102:
        /* <DEDUP_REMOVED lines=15> */
.L_x_5103:
[----:B------:R-:W-:Y:S02]  /*19c40*/  @P0 IMAD R6, R4, 0x2, R17 ;  /* 0x0000000204060824 */ /* 0x000fe400078e0211 */
[----:B------:R-:W-:Y:S02]  /*19c50*/  IMAD.MOV.U32 R13, RZ, RZ, R5 ;  /* 0x000000ffff0d7224 */ /* 0x000fe400078e0005 */
[----:B------:R-:W-:Y:S02]  /*19c60*/  IMAD.MOV.U32 R12, RZ, RZ, 0x3 ;  /* 0x00000003ff0c7424 */ /* 0x000fe400078e00ff */
[----:B------:R-:W-:-:S07]  /*19c70*/  IMAD.MOV.U32 R3, RZ, RZ, R14 ;  /* 0x000000ffff037224 */ /* 0x000fce00078e000e */
[----:B------:R-:W-:Y:S05]  /*19c80*/  WARPSYNC.COLLECTIVE R15, `(.L_x_5104) ;  /* 0x000000000f087348 */ /* 0x000fea0003c00000 */
[----:B------:R0:W1:Y:S02]  /*19c90*/  SHFL.IDX P6, R14, R13, R12, R11 ;  /* 0x0000000c0d0e7389 */ /* 0x00006400000c000b */
[----:B01----:R-:W-:Y:S01]  /*19ca0*/  ENDCOLLECTIVE ;  /* 0x000000000000791b */ /* 0x003fe20003800000 */
.L_x_5104:
        /* <DEDUP_REMOVED lines=10> */
.L_x_5105:
[----:B------:R-:W-:Y:S01]  /*19d50*/  @!PT LDS RZ, [RZ] ;  /* 0x00000000fffff984 */ /* 0x000fe20000000800 */
[----:B------:R-:W-:Y:S01]  /*19d60*/  @!PT LDS RZ, [RZ] ;  /* 0x00000000fffff984 */ /* 0x000fe20000000800 */
[----:B------:R-:W-:Y:S01]  /*19d70*/  @!PT LDS RZ, [RZ] ;  /* 0x00000000fffff984 */ /* 0x000fe20000000800 */
[----:B------:R0:W-:Y:S01]  /*19d80*/  @P0 LDGSTS.E.BYPASS.LTC128B.128 [R6+0x23400], desc[UR42][R2.64], !P2 ;  /* 0x2340000002060fae */ /* 0x0001e2000d101d6a */
[----:B------:R-:W-:Y:S01]  /*19d90*/  IMAD.MOV.U32 R0, RZ, RZ, R14 ;  /* 0x000000ffff007224 */ /* 0x000fe200078e000e */
[----:B------:R-:W-:Y:S06]  /*19da0*/  BRA `(.L_x_5106) ;  /* 0xffffffac00cc7947 */ /* 0x000fec000383ffff */
.L_x_5031:
        /* <DEDUP_REMOVED lines=10> */
.L_x_5107:
        /* <DEDUP_REMOVED lines=9> */
.L_x_5108:
[----:B------:R-:W-:Y:S02]  /*19ee0*/  IMAD.MOV.U32 R13, RZ, RZ, R2 ;  /* 0x000000ffff0d7224 */ /* 0x000fe400078e0002 */
[----:B------:R-:W-:Y:S02]  /*19ef0*/  IMAD.MOV.U32 R12, RZ, RZ, 0x1 ;  /* 0x00000001ff0c7424 */ /* 0x000fe400078e00ff */
[----:B------:R-:W-:-:S07]  /*19f00*/  IMAD.MOV.U32 R5, RZ, RZ, R14 ;  /* 0x000000ffff057224 */ /* 0x000fce00078e000e */
[----:B------:R-:W-:Y:S05]  /*19f10*/  WARPSYNC.COLLECTIVE R15, `(.L_x_5109) ;  /* 0x000000000f087348 */ /* 0x000fea0003c00000 */
[----:B------:R0:W1:Y:S02]  /*19f20*/  SHFL.IDX P6, R14, R13, R12, R11 ;  /* 0x0000000c0d0e7389 */ /* 0x00006400000c000b */
[----:B01----:R-:W-:Y:S01]  /*19f30*/  ENDCOLLECTIVE ;  /* 0x000000000000791b */ /* 0x003fe20003800000 */
.L_x_5109:
        /* <DEDUP_REMOVED lines=15> */
.L_x_5110:
        /* <DEDUP_REMOVED lines=8> */
.L_x_5111:
        /* <DEDUP_REMOVED lines=16> */
.L_x_5112:
[----:B------:R-:W-:Y:S01]  /*1a1b0*/  @P2 LOP3.LUT R16, R16, 0x40, RZ, 0xfc, !PT ;  /* 0x0000004010102812 */ /* 0x000fe200078efcff */
[----:B------:R-:W-:Y:S02]  /*1a1c0*/  IMAD.MOV.U32 R13, RZ, RZ, R2 ;  /* 0x000000ffff0d7224 */ /* 0x000fe400078e0002 */
[----:B------:R-:W-:Y:S02]  /*1a1d0*/  IMAD.MOV.U32 R12, RZ, RZ, 0x3 ;  /* 0x00000003ff0c7424 */ /* 0x000fe400078e00ff */
[----:B------:R-:W-:-:S07]  /*1a1e0*/  IMAD.MOV.U32 R5, RZ, RZ, R14 ;  /* 0x000000ffff057224 */ /* 0x000fce00078e000e */
[----:B------:R-:W-:Y:S05]  /*1a1f0*/  WARPSYNC.COLLECTIVE R15, `(.L_x_5113) ;  /* 0x000000000f087348 */ /* 0x000fea0003c00000 */
[----:B------:R0:W1:Y:S02]  /*1a200*/  SHFL.IDX P6, R14, R13, R12, R11 ;  /* 0x0000000c0d0e7389 */ /* 0x00006400000c000b */
[----:B01----:R-:W-:Y:S01]  /*1a210*/  ENDCOLLECTIVE ;  /* 0x000000000000791b */ /* 0x003fe20003800000 */
.L_x_5113:
        /* <DEDUP_REMOVED lines=14> */
.L_x_5114:
[----:B------:R-:W-:Y:S01]  /*1a300*/  IMAD.MOV.U32 R0, RZ, RZ, R14 ;  /* 0x000000ffff007224 */ /* 0x000fe200078e000e */
[----:B------:R-:W-:Y:S06]  /*1a310*/  BRA `(.L_x_5115) ;  /* 0xffffffb000d07947 */ /* 0x000fec000383ffff */
.L_x_5035:
        /* <DEDUP_REMOVED lines=47> */
.L_x_5117:
[----:B------:R-:W-:Y:S05]  /*1a610*/  BSYNC B0 ;  /* 0x0000000000007941 */ /* 0x000fea0003800000 */
.L_x_5116:
        /* <DEDUP_REMOVED lines=11> */
.L_x_5118:
        /* <DEDUP_REMOVED lines=39> */
.L_x_5119:
[----:B------:R-:W-:Y:S02]  /*1a940*/  IMAD.MOV.U32 R13, RZ, RZ, R0 ;  /* 0x000000ffff0d7224 */ /* 0x000fe400078e0000 */
[----:B------:R-:W-:-:S07]  /*1a950*/  IMAD.MOV.U32 R7, RZ, RZ, R14 ;  /* 0x000000ffff077224 */ /* 0x000fce00078e000e */
[----:B------:R-:W-:Y:S05]  /*1a960*/  WARPSYNC.COLLECTIVE R15, `(.L_x_5120) ;  /* 0x000000000f087348 */ /* 0x000fea0003c00000 */
[----:B------:R0:W1:Y:S02]  /*1a970*/  SHFL.IDX P6, R14, R13, R12, R11 ;  /* 0x0000000c0d0e7389 */ /* 0x00006400000c000b */
[----:B01----:R-:W-:Y:S01]  /*1a980*/  ENDCOLLECTIVE ;  /* 0x000000000000791b */ /* 0x003fe20003800000 */
.L_x_5120:
        /* <DEDUP_REMOVED lines=33> */
.L_x_5121:
[----:B------:R-:W-:Y:S02]  /*1aba0*/  IMAD.MOV.U32 R13, RZ, RZ, R0 ;  /* 0x000000ffff0d7224 */ /* 0x000fe400078e0000 */
[----:B------:R-:W-:-:S07]  /*1abb0*/  IMAD.MOV.U32 R7, RZ, RZ, R14 ;  /* 0x000000ffff077224 */ /* 0x000fce00078e000e */
[----:B------:R-:W-:Y:S05]  /*1abc0*/  WARPSYNC.COLLECTIVE R15, `(.L_x_5122) ;  /* 0x000000000f087348 */ /* 0x000fea0003c00000 */
[----:B------:R0:W1:Y:S02]  /*1abd0*/  SHFL.IDX P6, R14, R13, R12, R11 ;  /* 0x0000000c0d0e7389 */ /* 0x00006400000c000b */
[----:B01----:R-:W-:Y:S01]  /*1abe0*/  ENDCOLLECTIVE ;  /* 0x000000000000791b */ /* 0x003fe20003800000 */
.L_x_5122:
        /* <DEDUP_REMOVED lines=27> */
.L_x_5123:
[----:B------:R-:W-:Y:S02]  /*1ada0*/  IMAD.MOV.U32 R13, RZ, RZ, R0 ;  /* 0x000000ffff0d7224 */ /* 0x000fe400078e0000 */
[----:B------:R-:W-:-:S07]  /*1adb0*/  IMAD.MOV.U32 R6, RZ, RZ, R14 ;  /* 0x000000ffff067224 */ /* 0x000fce00078e000e */
[----:B------:R-:W-:Y:S05]  /*1adc0*/  WARPSYNC.COLLECTIVE R15, `(.L_x_5124) ;  /* 0x000000000f087348 */ /* 0x000fea0003c00000 */
[----:B------:R0:W1:Y:S02]  /*1add0*/  SHFL.IDX P6, R14, R13, R12, R11 ;  /* 0x0000000c0d0e7389 */ /* 0x00006400000c000b */
[----:B01----:R-:W-:Y:S01]  /*1ade0*/  ENDCOLLECTIVE ;  /* 0x000000000000791b */ /* 0x003fe20003800000 */
.L_x_5124:
[----:B------:R-:W-:Y:S01]  /*1adf0*/  IMAD.MOV.U32 R0, RZ, RZ, R14 ;  /* 0x000000ffff007224 */ /* 0x000fe200078e000e */
[----:B------:R-:W-:Y:S06]  /*1ae00*/  BRA `(.L_x_5125) ;  /* 0xffffffb400447947 */ /* 0x000fec000383ffff */
.L_x_5040:
[----:B0-----:R0:W1:Y:S02]  /*1ae10*/  SYNCS.PHASECHK.TRANS64.TRYWAIT P0, [R17+URZ+0x38820], R0 ;  /* 0x03882000110075a7 */ /* 0x001064000800017f */
[----:B-1----:R-:W-:Y:S05]  /*1ae20*/  @!P0 NANOSLEEP.SYNCS 0x989680 ;  /* 0x009896800000895d */ /* 0x002fea0003900000 */
[----:B------:R-:W1:Y:S02]  /*1ae30*/  @!P0 SYNCS.PHASECHK.TRANS64 P0, [R17+URZ+0x38820], R0 ;  /* 0x03882000110085a7 */ /* 0x000e64000800007f */
[----:B-1----:R-:W-:Y:S05]  /*1ae40*/  @!P0 BRA `(.L_x_5040) ;  /* 0xfffffffc00f08947 */ /* 0x002fea000383ffff */
[----:B------:R-:W-:Y:S05]  /*1ae50*/  BRA `(.L_x_5126) ;  /* 0xffffffb400e07947 */ /* 0x000fea000383ffff */
.L_x_5043:
[----:B0-----:R0:W1:Y:S02]  /*1ae60*/  SYNCS.PHASECHK.TRANS64.TRYWAIT P0, [R22+URZ+0x38860], R0 ;  /* 0x03886000160075a7 */ /* 0x001064000800017f */
[----:B-1----:R-:W-:Y:S05]  /*1ae70*/  @!P0 NANOSLEEP.SYNCS 0x989680 ;  /* 0x009896800000895d */ /* 0x002fea0003900000 */
[----:B------:R-:W1:Y:S02]  /*1ae80*/  @!P0 SYNCS.PHASECHK.TRANS64 P0, [R22+URZ+0x38860], R0 ;  /* 0x03886000160085a7 */ /* 0x000e64000800007f */
[----:B-1----:R-:W-:Y:S05]  /*1ae90*/  @!P0 BRA `(.L_x_5043) ;  /* 0xfffffffc00f08947 */ /* 0x002fea000383ffff */
[----:B------:R-:W-:Y:S05]  /*1aea0*/  BRA `(.L_x_5127) ;  /* 0xffffffb400f07947 */ /* 0x000fea000383ffff */
.L_x_5044:
        /* <DEDUP_REMOVED lines=8> */
.L_x_5129:
[----:B------:R-:W-:Y:S05]  /*1af30*/  BSYNC B0 ;  /* 0x0000000000007941 */ /* 0x000fea0003800000 */
.L_x_5128:
        /* <DEDUP_REMOVED lines=15> */
.L_x_5130:
        /* <DEDUP_REMOVED lines=39> */
.L_x_5131:
[----:B------:R-:W-:Y:S02]  /*1b2a0*/  IMAD.MOV.U32 R13, RZ, RZ, R4 ;  /* 0x000000ffff0d7224 */ /* 0x000fe400078e0004 */
[----:B------:R-:W-:-:S07]  /*1b2b0*/  IMAD.MOV.U32 R3, RZ, RZ, R14 ;  /* 0x000000ffff037224 */ /* 0x000fce00078e000e */
[----:B------:R-:W-:Y:S05]  /*1b2c0*/  WARPSYNC.COLLECTIVE R15, `(.L_x_5132) ;  /* 0x000000000f087348 */ /* 0x000fea0003c00000 */
[----:B------:R0:W1:Y:S02]  /*1b2d0*/  SHFL.IDX P6, R14, R13, R12, R11 ;  /* 0x0000000c0d0e7389 */ /* 0x00006400000c000b */
[----:B01----:R-:W-:Y:S01]  /*1b2e0*/  ENDCOLLECTIVE ;  /* 0x000000000000791b */ /* 0x003fe20003800000 */
.L_x_5132:
        /* <DEDUP_REMOVED lines=29> */
.L_x_5133:
[----:B------:R-:W-:Y:S02]  /*1b4c0*/  IMAD.MOV.U32 R13, RZ, RZ, R4 ;  /* 0x000000ffff0d7224 */ /* 0x000fe400078e0004 */
[----:B------:R-:W-:-:S07]  /*1b4d0*/  IMAD.MOV.U32 R7, RZ, RZ, R14 ;  /* 0x000000ffff077224 */ /* 0x000fce00078e000e */
[----:B------:R-:W-:Y:S05]  /*1b4e0*/  WARPSYNC.COLLECTIVE R15, `(.L_x_5134) ;  /* 0x000000000f087348 */ /* 0x000fea0003c00000 */
[----:B------:R0:W1:Y:S02]  /*1b4f0*/  SHFL.IDX P6, R14, R13, R12, R11 ;  /* 0x0000000c0d0e7389 */ /* 0x00006400000c000b */
[----:B01----:R-:W-:Y:S01]  /*1b500*/  ENDCOLLECTIVE ;  /* 0x000000000000791b */ /* 0x003fe20003800000 */
.L_x_5134:
        /* <DEDUP_REMOVED lines=29> */
.L_x_5135:
[----:B------:R-:W-:Y:S02]  /*1b6e0*/  IMAD.MOV.U32 R13, RZ, RZ, R4 ;  /* 0x000000ffff0d7224 */ /* 0x000fe400078e0004 */
[----:B------:R-:W-:-:S07]  /*1b6f0*/  IMAD.MOV.U32 R6, RZ, RZ, R14 ;  /* 0x000000ffff067224 */ /* 0x000fce00078e000e */
[----:B------:R-:W-:Y:S05]  /*1b700*/  WARPSYNC.COLLECTIVE R15, `(.L_x_5136) ;  /* 0x000000000f087348 */ /* 0x000fea0003c00000 */
[----:B------:R0:W1:Y:S02]  /*1b710*/  SHFL.IDX P6, R14, R13, R12, R11 ;  /* 0x0000000c0d0e7389 */ /* 0x00006400000c000b */
[----:B01----:R-:W-:Y:S01]  /*1b720*/  ENDCOLLECTIVE ;  /* 0x000000000000791b */ /* 0x003fe20003800000 */
.L_x_5136:
[----:B------:R-:W-:Y:S01]  /*1b730*/  IMAD.MOV.U32 R2, RZ, RZ, R14 ;  /* 0x000000ffff027224 */ /* 0x000fe200078e000e */
[----:B------:R-:W-:Y:S06]  /*1b740*/  BRA `(.L_x_5137) ;  /* 0xffffffb4007c7947 */ /* 0x000fec000383ffff */
.L_x_5051:
[----:B0-----:R0:W1:Y:S02]  /*1b750*/  SYNCS.PHASECHK.TRANS64.TRYWAIT P0, [R6+URZ+0x38840], R20 ;  /* 0x03884014060075a7 */ /* 0x001064000800017f */
[----:B-1----:R-:W-:Y:S05]  /*1b760*/  @!P0 NANOSLEEP.SYNCS 0x989680 ;  /* 0x009896800000895d */ /* 0x002fea0003900000 */
[----:B------:R-:W1:Y:S02]  /*1b770*/  @!P0 SYNCS.PHASECHK.TRANS64 P0, [R6+URZ+0x38840], R20 ;  /* 0x03884014060085a7 */ /* 0x000e64000800007f */
[----:B-1----:R-:W-:Y:S05]  /*1b780*/  @!P0 BRA `(.L_x_5051) ;  /* 0xfffffffc00f08947 */ /* 0x002fea000383ffff */
[----:B------:R-:W-:Y:S05]  /*1b790*/  BRA `(.L_x_5138) ;  /* 0xffffffbc00107947 */ /* 0x000fea000383ffff */
.L_x_5052:
        /* <DEDUP_REMOVED lines=8> */
.L_x_5140:
[----:B------:R-:W-:Y:S05]  /*1b820*/  BSYNC B1 ;  /* 0x0000000000017941 */ /* 0x000fea0003800000 */
.L_x_5139:
        /* <DEDUP_REMOVED lines=9> */
.L_x_5141:
[----:B------:R-:W-:Y:S02]  /*1b8c0*/  IMAD.MOV.U32 R13, RZ, RZ, R25 ;  /* 0x000000ffff0d7224 */ /* 0x000fe400078e0019 */
[----:B------:R-:W-:Y:S02]  /*1b8d0*/  IMAD.MOV.U32 R12, RZ, RZ, 0x1 ;  /* 0x00000001ff0c7424 */ /* 0x000fe400078e00ff */
[----:B------:R-:W-:-:S07]  /*1b8e0*/  IMAD.MOV.U32 R2, RZ, RZ, R14 ;  /* 0x000000ffff027224 */ /* 0x000fce00078e000e */
[----:B------:R-:W-:Y:S05]  /*1b8f0*/  WARPSYNC.COLLECTIVE R15, `(.L_x_5142) ;  /* 0x000000000f087348 */ /* 0x000fea0003c00000 */
[----:B------:R0:W1:Y:S02]  /*1b900*/  SHFL.IDX P6, R14, R13, R12, R11 ;  /* 0x0000000c0d0e7389 */ /* 0x00006400000c000b */
[----:B01----:R-:W-:Y:S01]  /*1b910*/  ENDCOLLECTIVE ;  /* 0x000000000000791b */ /* 0x003fe20003800000 */
.L_x_5142:
        /* <DEDUP_REMOVED lines=11> */
.L_x_5143:
[----:B------:R-:W-:Y:S02]  /*1b9d0*/  IMAD.MOV.U32 R13, RZ, RZ, R25 ;  /* 0x000000ffff0d7224 */ /* 0x000fe400078e0019 */
[----:B------:R-:W-:Y:S02]  /*1b9e0*/  IMAD.MOV.U32 R12, RZ, RZ, 0x2 ;  /* 0x00000002ff0c7424 */ /* 0x000fe400078e00ff */
[----:B------:R-:W-:-:S07]  /*1b9f0*/  IMAD.MOV.U32 R2, RZ, RZ, R14 ;  /* 0x000000ffff027224 */ /* 0x000fce00078e000e */
[----:B------:R-:W-:Y:S05]  /*1ba00*/  WARPSYNC.COLLECTIVE R15, `(.L_x_5144) ;  /* 0x000000000f087348 */ /* 0x000fea0003c00000 */
[----:B------:R0:W1:Y:S02]  /*1ba10*/  SHFL.IDX P6, R14, R13, R12, R11 ;  /* 0x0000000c0d0e7389 */ /* 0x00006400000c000b */
[----:B01----:R-:W-:Y:S01]  /*1ba20*/  ENDCOLLECTIVE ;  /* 0x000000000000791b */ /* 0x003fe20003800000 */
.L_x_5144:
        /* <DEDUP_REMOVED lines=11> */
.L_x_5145:
[----:B------:R-:W-:Y:S02]  /*1bae0*/  IMAD.MOV.U32 R13, RZ, RZ, R25 ;  /* 0x000000ffff0d7224 */ /* 0x000fe400078e0019 */
[----:B------:R-:W-:Y:S02]  /*1baf0*/  IMAD.MOV.U32 R12, RZ, RZ, 0x3 ;  /* 0x00000003ff0c7424 */ /* 0x000fe400078e00ff */
[----:B------:R-:W-:-:S07]  /*1bb00*/  IMAD.MOV.U32 R2, RZ, RZ, R14 ;  /* 0x000000ffff027224 */ /* 0x000fce00078e000e */
[----:B------:R-:W-:Y:S05]  /*1bb10*/  WARPSYNC.COLLECTIVE R15, `(.L_x_5146) ;  /* 0x000000000f087348 */ /* 0x000fea0003c00000 */
[----:B------:R0:W1:Y:S02]  /*1bb20*/  SHFL.IDX P6, R14, R13, R12, R11 ;  /* 0x0000000c0d0e7389 */ /* 0x00006400000c000b */
[----:B01----:R-:W-:Y:S01]  /*1bb30*/  ENDCOLLECTIVE ;  /* 0x000000000000791b */ /* 0x003fe20003800000 */
.L_x_5146:
        /* <DEDUP_REMOVED lines=11> */
.L_x_5147:
[----:B------:R-:W-:Y:S01]  /*1bbf0*/  IMAD.MOV.U32 R2, RZ, RZ, R14 ;  /* 0x000000ffff027224 */ /* 0x000fe200078e000e */
[----:B------:R-:W-:Y:S06]  /*1bc00*/  BRA `(.L_x_5148) ;  /* 0xffffffb800987947 */ /* 0x000fec000383ffff */
.L_x_5057:
[----:B---3--:R3:W4:Y:S02]  /*1bc10*/  SYNCS.PHASECHK.TRANS64.TRYWAIT P0, [R6+URZ+0x38860], R20 ;  /* 0x03886014060075a7 */ /* 0x008724000800017f */
[----:B----4-:R-:W-:Y:S05]  /*1bc20*/  @!P0 NANOSLEEP.SYNCS 0x989680 ;  /* 0x009896800000895d */ /* 0x010fea0003900000 */
[----:B------:R-:W4:Y:S02]  /*1bc30*/  @!P0 SYNCS.PHASECHK.TRANS64 P0, [R6+URZ+0x38860], R20 ;  /* 0x03886014060085a7 */ /* 0x000f24000800007f */
[----:B----4-:R-:W-:Y:S05]  /*1bc40*/  @!P0 BRA `(.L_x_5057) ;  /* 0xfffffffc00f08947 */ /* 0x010fea000383ffff */
[----:B------:R-:W-:Y:S05]  /*1bc50*/  BRA `(.L_x_5149) ;  /* 0xffffffb800e87947 */ /* 0x000fea000383ffff */
.L_x_5058:
        /* <DEDUP_REMOVED lines=8> */
.L_x_5151:
[----:B------:R-:W-:Y:S05]  /*1bce0*/  BSYNC B1 ;  /* 0x0000000000017941 */ /* 0x000fea0003800000 */
.L_x_5150:
        /* <DEDUP_REMOVED lines=13> */
.L_x_5152:
        /* <DEDUP_REMOVED lines=17> */
.L_x_5153:
        /* <DEDUP_REMOVED lines=16> */
.L_x_5154:
        /* <DEDUP_REMOVED lines=19> */
.L_x_5155:
        /* <DEDUP_REMOVED lines=14> */
.L_x_5156:
        /* <DEDUP_REMOVED lines=16> */
.L_x_5157:
        /* <DEDUP_REMOVED lines=14> */
.L_x_5158:
[----:B------:R-:W-:Y:S05]  /*1c3c0*/  BRA `(.L_x_5159) ;  /* 0xffffffb8004c7947 */ /* 0x000fea000383ffff */
.L_x_5066:
        /* <DEDUP_REMOVED lines=8> */
.L_x_5161:
[----:B------:R-:W-:Y:S05]  /*1c450*/  BSYNC B0 ;  /* 0x0000000000007941 */ /* 0x000fea0003800000 */
.L_x_5160:
        /* <DEDUP_REMOVED lines=9> */
.L_x_5162:
        /* <DEDUP_REMOVED lines=23> */
.L_x_5163:
[----:B------:R-:W-:Y:S01]  /*1c660*/  IMAD.MOV.U32 R12, RZ, RZ, 0x2 ;  /* 0x00000002ff0c7424 */ /* 0x000fe200078e00ff */
[----:B------:R-:W-:-:S05]  /*1c670*/  SEL R4, R14, RZ, P1 ;  /* 0x000000ff0e047207 */ /* 0x000fca0000800000 */
[----:B------:R-:W-:-:S04]  /*1c680*/  IMAD.IADD R4, R13, 0x1, R4 ;  /* 0x000000010d047824 */ /* 0x000fc800078e0204 */
[----:B------:R-:W-:-:S07]  /*1c690*/  IMAD.MOV.U32 R13, RZ, RZ, R4 ;  /* 0x000000ffff0d7224 */ /* 0x000fce00078e0004 */
[----:B------:R-:W-:Y:S05]  /*1c6a0*/  WARPSYNC.COLLECTIVE R15, `(.L_x_5164) ;  /* 0x000000000f087348 */ /* 0x000fea0003c00000 */
[----:B------:R0:W1:Y:S02]  /*1c6b0*/  SHFL.UP P6, R14, R13, R12, R11 ;  /* 0x0400000c0d0e7389 */ /* 0x00006400000c000b */
[----:B01----:R-:W-:Y:S01]  /*1c6c0*/  ENDCOLLECTIVE ;  /* 0x000000000000791b */ /* 0x003fe20003800000 */
.L_x_5164:
[----:B------:R-:W-:Y:S01]  /*1c6d0*/  IMAD.MOV.U32 R12, RZ, RZ, 0x4 ;  /* 0x00000004ff0c7424 */ /* 0x000fe200078e00ff */
[----:B------:R-:W-:-:S05]  /*1c6e0*/  SEL R3, R14, RZ, P2 ;  /* 0x000000ff0e037207 */ /* 0x000fca0001000000 */
[----:B------:R-:W-:-:S04]  /*1c6f0*/  IMAD.IADD R2, R4, 0x1, R3 ;  /* 0x0000000104027824 */ /* 0x000fc800078e0203 */
[----:B------:R-:W-:-:S07]  /*1c700*/  IMAD.MOV.U32 R13, RZ, RZ, R2 ;  /* 0x000000ffff0d7224 */ /* 0x000fce00078e0002 */
[----:B------:R-:W-:Y:S05]  /*1c710*/  WARPSYNC.COLLECTIVE R15, `(.L_x_5165) ;  /* 0x000000000f087348 */ /* 0x000fea0003c00000 */
[----:B------:R0:W1:Y:S02]  /*1c720*/  SHFL.UP P6, R14, R13, R12, R11 ;  /* 0x0400000c0d0e7389 */ /* 0x00006400000c000b */
[----:B01----:R-:W-:Y:S01]  /*1c730*/  ENDCOLLECTIVE ;  /* 0x000000000000791b */ /* 0x003fe20003800000 */
.L_x_5165:
[----:B------:R-:W-:Y:S01]  /*1c740*/  IMAD.MOV.U32 R12, RZ, RZ, 0x8 ;  /* 0x00000008ff0c7424 */ /* 0x000fe200078e00ff */
[----:B------:R-:W-:-:S05]  /*1c750*/  SEL R3, R14, RZ, P3 ;  /* 0x000000ff0e037207 */ /* 0x000fca0001800000 */
[----:B------:R-:W-:-:S04]  /*1c760*/  IMAD.IADD R3, R2, 0x1, R3 ;  /* 0x0000000102037824 */ /* 0x000fc800078e0203 */
[----:B------:R-:W-:-:S07]  /*1c770*/  IMAD.MOV.U32 R13, RZ, RZ, R3 ;  /* 0x000000ffff0d7224 */ /* 0x000fce00078e0003 */
[----:B------:R-:W-:Y:S05]  /*1c780*/  WARPSYNC.COLLECTIVE R15, `(.L_x_5166) ;  /* 0x000000000f087348 */ /* 0x000fea0003c00000 */
[----:B------:R0:W1:Y:S02]  /*1c790*/  SHFL.UP P6, R14, R13, R12, R11 ;  /* 0x0400000c0d0e7389 */ /* 0x00006400000c000b */
[----:B01----:R-:W-:Y:S01]  /*1c7a0*/  ENDCOLLECTIVE ;  /* 0x000000000000791b */ /* 0x003fe20003800000 */
.L_x_5166:
[----:B------:R-:W-:Y:S01]  /*1c7b0*/  IMAD.MOV.U32 R12, RZ, RZ, 0x10 ;  /* 0x00000010ff0c7424 */ /* 0x000fe200078e00ff */
[----:B------:R-:W-:-:S05]  /*1c7c0*/  SEL R4, R14, RZ, P4 ;  /* 0x000000ff0e047207 */ /* 0x000fca0002000000 */
[----:B------:R-:W-:-:S04]  /*1c7d0*/  IMAD.IADD R4, R3, 0x1, R4 ;  /* 0x0000000103047824 */ /* 0x000fc800078e0204 */
[----:B------:R-:W-:-:S07]  /*1c7e0*/  IMAD.MOV.U32 R13, RZ, RZ, R4 ;  /* 0x000000ffff0d7224 */ /* 0x000fce00078e0004 */
[----:B------:R-:W-:Y:S05]  /*1c7f0*/  WARPSYNC.COLLECTIVE R15, `(.L_x_5167) ;  /* 0x000000000f087348 */ /* 0x000fea0003c00000 */
[----:B------:R0:W1:Y:S02]  /*1c800*/  SHFL.UP P6, R14, R13, R12, R11 ;  /* 0x0400000c0d0e7389 */ /* 0x00006400000c000b */
[----:B01----:R-:W-:Y:S01]  /*1c810*/  ENDCOLLECTIVE ;  /* 0x000000000000791b */ /* 0x003fe20003800000 */
.L_x_5167:
        /* <DEDUP_REMOVED lines=8> */
.L_x_5168:
[----:B------:R-:W-:Y:S05]  /*1c8a0*/  BRA `(.L_x_5169) ;  /* 0xffffffb800e87947 */ /* 0x000fea000383ffff */
.L_x_5069:
[----:B------:R-:W-:Y:S01]  /*1c8b0*/  BSSY B0, `(.L_x_5170) ;  /* 0x0000007000007945 */ /* 0x000fe20003800000 */
[----:B------:R-:W-:Y:S02]  /*1c8c0*/  IMAD.MOV.U32 R12, RZ, RZ, 0x1 ;  /* 0x00000001ff0c7424 */ /* 0x000fe400078e00ff */
[----:B------:R-:W-:Y:S02]  /*1c8d0*/  IMAD.MOV.U32 R11, RZ, RZ, RZ ;  /* 0x000000ffff0b7224 */ /* 0x000fe400078e00ff */
[----:B------:R-:W-:-:S07]  /*1c8e0*/  IMAD.MOV.U32 R15, RZ, RZ, -0x1 ;  /* 0xffffffffff0f7424 */ /* 0x000fce00078e00ff */
[----:B------:R-:W-:Y:S05]  /*1c8f0*/  WARPSYNC.COLLECTIVE R15, `(.L_x_5171) ;  /* 0x000000000f087348 */ /* 0x000fea0003c00000 */
[----:B------:R0:W1:Y:S02]  /*1c900*/  SHFL.UP P6, R14, R13, R12, R11 ;  /* 0x0400000c0d0e7389 */ /* 0x00006400000c000b */
[----:B01----:R-:W-:Y:S01]  /*1c910*/  ENDCOLLECTIVE ;  /* 0x000000000000791b */ /* 0x003fe20003800000 */
.L_x_5171:
[----:B------:R-:W-:Y:S05]  /*1c920*/  BSYNC B0 ;  /* 0x0000000000007941 */ /* 0x000fea0003800000 */
.L_x_5170:
        /* <DEDUP_REMOVED lines=8> */
.L_x_5172:
[----:B------:R-:W-:Y:S01]  /*1c9b0*/  IMAD.MOV.U32 R12, RZ, RZ, 0x4 ;  /* 0x00000004ff0c7424 */ /* 0x000fe200078e00ff */
[----:B------:R-:W-:-:S05]  /*1c9c0*/  SEL R2, R14, RZ, P2 ;  /* 0x000000ff0e027207 */ /* 0x000fca0001000000 */
[----:B------:R-:W-:-:S04]  /*1c9d0*/  IMAD.IADD R2, R13, 0x1, R2 ;  /* 0x000000010d027824 */ /* 0x000fc800078e0202 */
[----:B------:R-:W-:-:S07]  /*1c9e0*/  IMAD.MOV.U32 R13, RZ, RZ, R2 ;  /* 0x000000ffff0d7224 */ /* 0x000fce00078e0002 */
[----:B------:R-:W-:Y:S05]  /*1c9f0*/  WARPSYNC.COLLECTIVE R15, `(.L_x_5173) ;  /* 0x000000000f087348 */ /* 0x000fea0003c00000 */
[----:B------:R0:W1:Y:S02]  /*1ca00*/  SHFL.UP P6, R14, R13, R12, R11 ;  /* 0x0400000c0d0e7389 */ /* 0x00006400000c000b */
[----:B01----:R-:W-:Y:S01]  /*1ca10*/  ENDCOLLECTIVE ;  /* 0x000000000000791b */ /* 0x003fe20003800000 */
.L_x_5173:
[----:B------:R-:W-:Y:S01]  /*1ca20*/  IMAD.MOV.U32 R12, RZ, RZ, 0x8 ;  /* 0x00000008ff0c7424 */ /* 0x000fe200078e00ff */
[----:B------:R-:W-:-:S05]  /*1ca30*/  SEL R3, R14, RZ, P3 ;  /* 0x000000ff0e037207 */ /* 0x000fca0001800000 */
[----:B------:R-:W-:-:S04]  /*1ca40*/  IMAD.IADD R3, R2, 0x1, R3 ;  /* 0x0000000102037824 */ /* 0x000fc800078e0203 */
[----:B------:R-:W-:-:S07]  /*1ca50*/  IMAD.MOV.U32 R13, RZ, RZ, R3 ;  /* 0x000000ffff0d7224 */ /* 0x000fce00078e0003 */
[----:B------:R-:W-:Y:S05]  /*1ca60*/  WARPSYNC.COLLECTIVE R15, `(.L_x_5174) ;  /* 0x000000000f087348 */ /* 0x000fea0003c00000 */
[----:B------:R0:W1:Y:S02]  /*1ca70*/  SHFL.UP P6, R14, R13, R12, R11 ;  /* 0x0400000c0d0e7389 */ /* 0x00006400000c000b */
[----:B01----:R-:W-:Y:S01]  /*1ca80*/  ENDCOLLECTIVE ;  /* 0x000000000000791b */ /* 0x003fe20003800000 */
.L_x_5174:
[----:B------:R-:W-:Y:S01]  /*1ca90*/  IMAD.MOV.U32 R12, RZ, RZ, 0x10 ;  /* 0x00000010ff0c7424 */ /* 0x000fe200078e00ff */
[----:B------:R-:W-:-:S05]  /*1caa0*/  SEL R4, R14, RZ, P4 ;  /* 0x000000ff0e047207 */ /* 0x000fca0002000000 */
[----:B------:R-:W-:-:S04]  /*1cab0*/  IMAD.IADD R4, R3, 0x1, R4 ;  /* 0x0000000103047824 */ /* 0x000fc800078e0204 */
[----:B------:R-:W-:-:S07]  /*1cac0*/  IMAD.MOV.U32 R13, RZ, RZ, R4 ;  /* 0x000000ffff0d7224 */ /* 0x000fce00078e0004 */
[----:B------:R-:W-:Y:S05]  /*1cad0*/  WARPSYNC.COLLECTIVE R15, `(.L_x_5175) ;  /* 0x000000000f087348 */ /* 0x000fea0003c00000 */
[----:B------:R0:W1:Y:S02]  /*1cae0*/  SHFL.UP P6, R14, R13, R12, R11 ;  /* 0x0400000c0d0e7389 */ /* 0x00006400000c000b */
[----:B01----:R-:W-:Y:S01]  /*1caf0*/  ENDCOLLECTIVE ;  /* 0x000000000000791b */ /* 0x003fe20003800000 */
.L_x_5175:
        /* <DEDUP_REMOVED lines=8> */
.L_x_5176:
[----:B------:R-:W-:Y:S05]  /*1cb80*/  BRA `(.L_x_5177) ;  /* 0xffffffb800d47947 */ /* 0x000fea000383ffff */
.L_x_5071:
[----:B------:R-:W-:Y:S01]  /*1cb90*/  BSSY B0, `(.L_x_5178) ;  /* 0x0000006000007945 */ /* 0x000fe20003800000 */
[----:B------:R-:W-:Y:S01]  /*1cba0*/  PLOP3.LUT P6, PT, P6, PT, PT, 0x8, 0x0 ;  /* 0x000000000000781c */ /* 0x000fe200037ce170 */
[----:B------:R-:W-:-:S12]  /*1cbb0*/  IMAD.MOV.U32 R15, RZ, RZ, -0x1 ;  /* 0xffffffffff0f7424 */ /* 0x000fd800078e00ff */
[----:B0-----:R-:W-:Y:S05]  /*1cbc0*/  WARPSYNC.COLLECTIVE R15, `(.L_x_5179) ;  /* 0x000000000f087348 */ /* 0x001fea0003c00000 */
[----:B------:R-:W-:Y:S01]  /*1cbd0*/  VOTE.ANY R14, PT, P6 ;  /* 0x00000000000e7806 */ /* 0x000fe200030e0100 */
[----:B0-----:R-:W-:Y:S06]  /*1cbe0*/  ENDCOLLECTIVE ;  /* 0x000000000000791b */ /* 0x001fec0003800000 */
.L_x_5179:
[----:B------:R-:W-:Y:S05]  /*1cbf0*/  BSYNC B0 ;  /* 0x0000000000007941 */ /* 0x000fea0003800000 */
.L_x_5178:
        /* <DEDUP_REMOVED lines=8> */
.L_x_5180:
[----:B------:R-:W-:Y:S02]  /*1cc80*/  IMAD.IADD R27, R12, 0x1, R27 ;  /* 0x000000010c1b7824 */ /* 0x000fe400078e021b */
[----:B------:R-:W-:Y:S02]  /*1cc90*/  IMAD.MOV.U32 R13, RZ, RZ, R8 ;  /* 0x000000ffff0d7224 */ /* 0x000fe400078e0008 */
[----:B------:R-:W-:-:S07]  /*1cca0*/  IMAD.MOV.U32 R25, RZ, RZ, R14 ;  /* 0x000000ffff197224 */ /* 0x000fce00078e000e */
[----:B------:R-:W-:Y:S05]  /*1ccb0*/  WARPSYNC.COLLECTIVE R15, `(.L_x_5181) ;  /* 0x000000000f087348 */ /* 0x000fea0003c00000 */
[----:B------:R0:W1:Y:S02]  /*1ccc0*/  SHFL.IDX P6, R14, R13, R12, R11 ;  /* 0x0000000c0d0e7389 */ /* 0x00006400000c000b */
[----:B01----:R-:W-:Y:S01]  /*1ccd0*/  ENDCOLLECTIVE ;  /* 0x000000000000791b */ /* 0x003fe20003800000 */
.L_x_5181:
[----:B------:R-:W-:Y:S01]  /*1cce0*/  IMAD.MOV.U32 R8, RZ, RZ, R14 ;  /* 0x000000ffff087224 */ /* 0x000fe200078e000e */
[----:B------:R-:W-:Y:S06]  /*1ccf0*/  BRA `(.L_x_5182) ;  /* 0xffffffb800b87947 */ /* 0x000fec000383ffff */
.L_x_5073:
[----:B------:R-:W-:Y:S01]  /*1cd00*/  BSSY B0, `(.L_x_5183) ;  /* 0x0000007000007945 */ /* 0x000fe20003800000 */
[----:B------:R-:W-:Y:S02]  /*1cd10*/  IMAD.MOV.U32 R13, RZ, RZ, R3 ;  /* 0x000000ffff0d7224 */ /* 0x000fe400078e0003 */
[----:B------:R-:W-:Y:S02]  /*1cd20*/  IMAD.MOV.U32 R11, RZ, RZ, 0x1f ;  /* 0x0000001fff0b7424 */ /* 0x000fe400078e00ff */
[----:B------:R-:W-:-:S07]  /*1cd30*/  IMAD.MOV.U32 R15, RZ, RZ, -0x1 ;  /* 0xffffffffff0f7424 */ /* 0x000fce00078e00ff */
[----:B0-23--:R-:W-:Y:S05]  /*1cd40*/  WARPSYNC.COLLECTIVE R15, `(.L_x_5184) ;  /* 0x000000000f087348 */ /* 0x00dfea0003c00000 */
[----:B------:R1:W4:Y:S02]  /*1cd50*/  SHFL.IDX P6, R14, R13, R12, R11 ;  /* 0x0000000c0d0e7389 */ /* 0x00032400000c000b */
[----:B01234-:R-:W-:Y:S01]  /*1cd60*/  ENDCOLLECTIVE ;  /* 0x000000000000791b */ /* 0x01ffe20003800000 */
.L_x_5184:
[----:B------:R-:W-:Y:S05]  /*1cd70*/  BSYNC B0 ;  /* 0x0000000000007941 */ /* 0x000fea0003800000 */
.L_x_5183:
[----:B------:R-:W-:Y:S01]  /*1cd80*/  IMAD.MOV.U32 R24, RZ, RZ, R14 ;  /* 0x000000ffff187224 */ /* 0x000fe200078e000e */
[----:B------:R-:W-:Y:S06]  /*1cd90*/  BRA `(.L_x_5072) ;  /* 0xffffffb800a87947 */ /* 0x000fec000383ffff */
.L_x_5079:
[----:B0-----:R0:W1:Y:S02]  /*1cda0*/  SYNCS.PHASECHK.TRANS64.TRYWAIT P0, [R5+URZ+0x38820], R0 ;  /* 0x03882000050075a7 */ /* 0x001064000800017f */
[----:B-1----:R-:W-:Y:S05]  /*1cdb0*/  @!P0 NANOSLEEP.SYNCS 0x989680 ;  /* 0x009896800000895d */ /* 0x002fea0003900000 */
[----:B------:R-:W1:Y:S02]  /*1cdc0*/  @!P0 SYNCS.PHASECHK.TRANS64 P0, [R5+URZ+0x38820], R0 ;  /* 0x03882000050085a7 */ /* 0x000e64000800007f */
[----:B-1----:R-:W-:Y:S05]  /*1cdd0*/  @!P0 BRA `(.L_x_5079) ;  /* 0xfffffffc00f08947 */ /* 0x002fea000383ffff */
[----:B------:R-:W-:Y:S05]  /*1cde0*/  BRA `(.L_x_5185) ;  /* 0xffffffc400007947 */ /* 0x000fea000383ffff */
.L_x_5080:
        /* <DEDUP_REMOVED lines=11> */
.L_x_5187:
[----:B------:R-:W-:Y:S05]  /*1cea0*/  BSYNC B0 ;  /* 0x0000000000007941 */ /* 0x000fea0003800000 */
.L_x_5186:
[----:B------:R-:W-:Y:S05]  /*1ceb0*/  BRA `(.L_x_5188) ;  /* 0xffffffc000e87947 */ /* 0x000fea000383ffff */
.L_x_5083:
[----:B------:R-:W-:Y:S01]  /*1cec0*/  BSSY B1, `(.L_x_5189) ;  /* 0x0000006000017945 */ /* 0x000fe20003800000 */
[----:B------:R-:W-:-:S07]  /*1ced0*/  IMAD.MOV.U32 R15, RZ, RZ, -0x1 ;  /* 0xffffffffff0f7424 */ /* 0x000fce00078e00ff */
[----:B0-234-:R-:W-:Y:S05]  /*1cee0*/  WARPSYNC.COLLECTIVE R15, `(.L_x_5190) ;  /* 0x000000000f0c7348 */ /* 0x01dfea0003c00000 */
[----:B------:R-:W-:Y:S02]  /*1cef0*/  ELECT P6, UR62, PT ;  /* 0x00000000003e782f */ /* 0x000fe400038c0000 */
[----:B------:R-:W-:Y:S01]  /*1cf00*/  MOV R14, UR62 ;  /* 0x0000003e000e7c02 */ /* 0x000fe20008000f00 */
[----:B0-234-:R-:W-:Y:S10]  /*1cf10*/  ENDCOLLECTIVE ;  /* 0x000000000000791b */ /* 0x01dff40003800000 */
.L_x_5190:
[----:B------:R-:W-:Y:S05]  /*1cf20*/  BSYNC B1 ;  /* 0x0000000000017941 */ /* 0x000fea0003800000 */
.L_x_5189:
[----:B------:R-:W-:Y:S05]  /*1cf30*/  BRA `(.L_x_5191) ;  /* 0xffffffc000e07947 */ /* 0x000fea000383ffff */
.L_x_5085:
[----:B0-----:R0:W1:Y:S02]  /*1cf40*/  SYNCS.PHASECHK.TRANS64.TRYWAIT P1, [R3+URZ+0x38840], R2 ;  /* 0x03884002030075a7 */ /* 0x001064000802017f */
[----:B-1----:R-:W-:Y:S05]  /*1cf50*/  @!P1 NANOSLEEP.SYNCS 0x989680 ;  /* 0x009896800000995d */ /* 0x002fea0003900000 */
[----:B------:R-:W1:Y:S02]  /*1cf60*/  @!P1 SYNCS.PHASECHK.TRANS64 P1, [R3+URZ+0x38840], R2 ;  /* 0x03884002030095a7 */ /* 0x000e64000802007f */
[----:B-1----:R-:W-:Y:S05]  /*1cf70*/  @!P1 BRA `(.L_x_5085) ;  /* 0xfffffffc00f09947 */ /* 0x002fea000383ffff */
[----:B------:R-:W-:Y:S05]  /*1cf80*/  BRA `(.L_x_5192) ;  /* 0xffffffc400007947 */ /* 0x000fea000383ffff */
.L_x_5087:
[----:B-1----:R1:W0:Y:S02]  /*1cf90*/  SYNCS.PHASECHK.TRANS64.TRYWAIT P1, [R5+URZ+0x38840], R0 ;  /* 0x03884000050075a7 */ /* 0x002224000802017f */
[----:B0-----:R-:W-:Y:S05]  /*1cfa0*/  @!P1 NANOSLEEP.SYNCS 0x989680 ;  /* 0x009896800000995d */ /* 0x001fea0003900000 */
[----:B------:R-:W0:Y:S02]  /*1cfb0*/  @!P1 SYNCS.PHASECHK.TRANS64 P1, [R5+URZ+0x38840], R0 ;  /* 0x03884000050095a7 */ /* 0x000e24000802007f */
[----:B0-----:R-:W-:Y:S05]  /*1cfc0*/  @!P1 BRA `(.L_x_5087) ;  /* 0xfffffffc00f09947 */ /* 0x001fea000383ffff */
[----:B------:R-:W-:Y:S05]  /*1cfd0*/  BRA `(.L_x_5193) ;  /* 0xffffffc4000c7947 */ /* 0x000fea000383ffff */
.L_x_5089:
[----:B------:R0:W0:Y:S02]  /*1cfe0*/  SYNCS.PHASECHK.TRANS64.TRYWAIT P1, [R3+URZ+0x38860], R2 ;  /* 0x03886002030075a7 */ /* 0x000024000802017f */
[----:B0-----:R-:W-:Y:S05]  /*1cff0*/  @!P1 NANOSLEEP.SYNCS 0x989680 ;  /* 0x009896800000995d */ /* 0x001fea0003900000 */
[----:B------:R-:W0:Y:S02]  /*1d000*/  @!P1 SYNCS.PHASECHK.TRANS64 P1, [R3+URZ+0x38860], R2 ;  /* 0x03886002030095a7 */ /* 0x000e24000802007f */
[----:B0-----:R-:W-:Y:S05]  /*1d010*/  @!P1 BRA `(.L_x_5089) ;  /* 0xfffffffc00f09947 */ /* 0x001fea000383ffff */
[----:B------:R-:W-:Y:S05]  /*1d020*/  BRA `(.L_x_5194) ;  /* 0xffffffc400087947 */ /* 0x000fea000383ffff */
.L_x_5195:
        /* <DEDUP_REMOVED lines=13> */
.L_x_5663:


//--------------------- .text._ZN7cutlass13device_kernelIN5flash11enable_sm90INS1_16FlashAttnFwdSm90INS1_25CollectiveMainloopFwdSm90ILi2EN4cute5tupleIJNS5_1CILi1EEES8_S8_EEENS6_IJNS7_ILi64EEESA_SA_EEELi512ENS_10bfloat16_tEfNS_4arch4Sm90ELb1ELb0ELb0ELb1ELb1ELb1ELb1ELb0ELb0ELb1ELb1ELb0EEENS1_21CollectiveEpilogueFwdINS6_IJSA_NS7_ILi512EEESA_EEES9_SC_SE_Li256ELb1ELb1ELb1ELb0EEENS1_36VarlenDynamicPersistentTileSchedulerILi64ELi64ELi256ELi128ELb1ELb1ELb1ELb1ELb1ELb1EEEEEEEEEvNT_6ParamsE --------------------------
	.section	.text._ZN7cutlass13device_kernelIN5flash11enable_sm90INS1_16FlashAttnFwdSm90INS1_25CollectiveMainloopFwdSm90ILi2EN4cute5tupleIJNS5_1CILi1EEES8_S8_EEENS6_IJNS7_ILi64EEESA_SA_EEELi512ENS_10bfloat16_tEfNS_4arch4Sm90ELb1ELb0ELb0ELb1ELb1ELb1ELb1ELb0ELb0ELb1ELb1ELb0EEENS1_21CollectiveEpilogueFwdINS6_IJSA_NS7_ILi512EEESA_EEES9_SC_SE_Li256ELb1ELb1ELb1ELb0EEENS1_36VarlenDynamicPersistentTileSchedulerILi64ELi64ELi256ELi128ELb1ELb1ELb1ELb1ELb1ELb1EEEEEEEEEvNT_6ParamsE,"ax",@progbits
	.align	128
.text._ZN7cutlass13device_kernelIN5flash11enable_sm90INS1_16FlashAttnFwdSm90INS1_25CollectiveMainloopFwdSm90ILi2EN4cute5tupleIJNS5_1CILi1EEES8_S8_EEENS6_IJNS7_ILi64EEESA_SA_EEELi512ENS_10bfloat16_tEfNS_4arch4Sm90ELb1ELb0ELb0ELb1ELb1ELb1ELb1ELb0ELb0ELb1ELb1ELb0EEENS1_21CollectiveEpilogueFwdINS6_IJSA_NS7_ILi512EEESA_EEES9_SC_SE_Li256ELb1ELb1ELb1ELb0EEENS1_36VarlenDynamicPersistentTileSchedulerILi64ELi64ELi256ELi128ELb1ELb1ELb1ELb1ELb1ELb1EEEEEEEEEvNT_6ParamsE:
        .type           _ZN7cutlass13device_kernelIN5flash11enable_sm90INS1_16FlashAttnFwdSm90INS1_25CollectiveMainloopFwdSm90ILi2EN4cute5tupleIJNS5_1CILi1EEES8_S8_EEENS6_IJNS7_ILi64EEESA_SA_EEELi512ENS_10bfloat16_tEfNS_4arch4Sm90ELb1ELb0ELb0ELb1ELb1ELb1ELb1ELb0ELb0ELb1ELb1ELb0EEENS1_21CollectiveEpilogueFwdINS6_IJSA_NS7_ILi512EEESA_EEES9_SC_SE_Li256ELb1ELb1ELb1ELb0EEENS1_36VarlenDynamicPersistentTileSchedulerILi64ELi64ELi256ELi128ELb1ELb1ELb1ELb1ELb1ELb1EEEEEEEEEvNT_6ParamsE,@function
        .size           _ZN7cutlass13device_kernelIN5flash11enable_sm90INS1_16FlashAttnFwdSm90INS1_25CollectiveMainloopFwdSm90ILi2EN4cute5tupleIJNS5_1CILi1EEES8_S8_EEENS6_IJNS7_ILi64EEESA_SA_EEELi512ENS_10bfloat16_tEfNS_4arch4Sm90ELb1ELb0ELb0ELb1ELb1ELb1ELb1ELb0ELb0ELb1ELb1ELb0EEENS1_21CollectiveEpilogueFwdINS6_IJSA_NS7_ILi512EEESA_EEES9_SC_SE_Li256ELb1ELb1ELb1ELb0EEENS1_36VarlenDynamicPersistentTileSchedulerILi64ELi64ELi256ELi128ELb1ELb1ELb1ELb1ELb1ELb1EEEEEEEEEvNT_6ParamsE,(.L_x_5664 - _ZN7cutlass13device_kernelIN5flash11enable_sm90INS1_16FlashAttnFwdSm90INS1_25CollectiveMainloopFwdSm90ILi2EN4cute5tupleIJNS5_1CILi1EEES8_S8_EEENS6_IJNS7_ILi64EEESA_SA_EEELi512ENS_10bfloat16_tEfNS_4arch4Sm90ELb1ELb0ELb0ELb1ELb1ELb1ELb1ELb0ELb0ELb1ELb1ELb0EEENS1_21CollectiveEpilogueFwdINS6_IJSA_NS7_ILi512EEESA_EEES9_SC_SE_Li256ELb1ELb1ELb1ELb0EEENS1_36VarlenDynamicPersistentTileSchedulerILi64ELi64ELi256ELi128ELb1ELb1ELb1ELb1ELb1ELb1EEEEEEEEEvNT_6ParamsE)
        .other          _ZN7cutlass13device_kernelIN5flash11enable_sm90INS1_16FlashAttnFwdSm90INS1_25CollectiveMainloopFwdSm90ILi2EN4cute5tupleIJNS5_1CILi1EEES8_S8_EEENS6_IJNS7_ILi64EEESA_SA_EEELi512ENS_10bfloat16_tEfNS_4arch4Sm90ELb1ELb0ELb0ELb1ELb1ELb1ELb1ELb0ELb0ELb1ELb1ELb0EEENS1_21CollectiveEpilogueFwdINS6_IJSA_NS7_ILi512EEESA_EEES9_SC_SE_Li256ELb1ELb1ELb1ELb0EEENS1_36VarlenDynamicPersistentTileSchedulerILi64ELi64ELi256ELi128ELb1ELb1ELb1ELb1ELb1ELb1EEEEEEEEEvNT_6ParamsE,@"STO_CUDA_ENTRY STV_DEFAULT"
_ZN7cutlass13device_kernelIN5flash11enable_sm90INS1_16FlashAttnFwdSm90INS1_25CollectiveMainloopFwdSm90ILi2EN4cute5tupleIJNS5_1CILi1EEES8_S8_EEENS6_IJNS7_ILi64EEESA_SA_EEELi512ENS_10bfloat16_tEfNS_4arch4Sm90ELb1ELb0ELb0ELb1ELb1ELb1ELb1ELb0ELb0ELb1ELb1ELb0EEENS1_21CollectiveEpilogueFwdINS6_IJSA_NS7_ILi512EEESA_EEES9_SC_SE_Li256ELb1ELb1ELb1ELb0EEENS1_36VarlenDynamicPersistentTileSchedulerILi64ELi64ELi256ELi128ELb1ELb1ELb1ELb1ELb1ELb1EEEEEEEEEvNT_6ParamsE:
[----:B------:R-:W0:Y:S02]  /*0000*/  LDC R1, c[0x0][0x28] ;  /* 0x00000a00ff017b82 */ /* 0x000e240000000800 */
[----:B0-----:R-:W-:Y:S01]  /*0010*/  VIADD R1, R1, 0xffffff78 ;  /* 0xffffff7801017836 */ /* 0x001fe20000000000 */
[----:B------:R-:W0:Y:S01]  /*0020*/  S2R R0, SR_TID.X ;  /* 0x0000000000007919 */ /* 0x000e220000002100 */
[----:B------:R-:W-:Y:S01]  /*0030*/  ELECT P0, URZ, PT ;  /* 0x00000000003f782f */ /* 0x000fe20003800000 */
[----:B------:R-:W-:Y:S01]  /*0040*/  BSSY B0, `(.L_x_5196) ;  /* 0x000000d000007945 */ /* 0x000fe20003800000 */
[----:B0-----:R-:W-:-:S05]  /*0050*/  SHF.R.U32.HI R2, RZ, 0x5, R0 ;  /* 0x00000005ff027819 */ /* 0x001fca0000011600 */
        /* <DEDUP_REMOVED lines=11> */
.L_x_5197:
[----:B------:R-:W-:Y:S05]  /*0110*/  BSYNC B0 ;  /* 0x0000000000007941 */ /* 0x000fea0003800000 */
.L_x_5196:
[----:B------:R-:W-:Y:S01]  /*0120*/  SHF.R.U32.HI R4, RZ, 0x7, R0 ;  /* 0x00000007ff047819 */ /* 0x000fe20000011600 */
[----:B------:R-:W-:Y:S01]  /*0130*/  VOTEU.ANY UP0, P0 ;  /* 0x00000000003f7886 */ /* 0x000fe20000000100 */
[----:B------:R-:W0:Y:S01]  /*0140*/  SHFL.IDX PT, R3, R2, RZ, 0x1f ;  /* 0x00001fff02037589 */ /* 0x000e2200000e0000 */
[----:B------:R-:W-:Y:S01]  /*0150*/  UMOV UR4, 0x80 ;  /* 0x0000008000047882 */ /* 0x000fe20000000000 */
[----:B------:R-:W-:Y:S01]  /*0160*/  UMOV UR7, 0x100 ;  /* 0x0000010000077882 */ /* 0x000fe20000000000 */
[----:B------:R-:W-:Y:S01]  /*0170*/  VOTEU.ANY UP1, P0 ;  /* 0x00000000003f7886 */ /* 0x000fe20000020100 */
[----:B------:R-:W1:Y:S01]  /*0180*/  SHFL.IDX PT, R4, R4, RZ, 0x1f ;  /* 0x00001fff04047589 */ /* 0x000e6200000e0000 */
[----:B------:R-:W2:Y:S01]  /*0190*/  @UP0 S2UR UR8, SR_CgaCtaId ;  /* 0x00000000000809c3 */ /* 0x000ea20000008800 */
[----:B------:R-:W-:Y:S01]  /*01a0*/  @UP0 UMOV UR6, 0x400 ;  /* 0x0000040000060882 */ /* 0x000fe20000000000 */
[----:B------:R-:W-:-:S04]  /*01b0*/  @UP0 UIADD3 UR4, -UR4, 0x100000, URZ ;  /* 0x0010000004040890 */ /* 0x000fc8000fffe13f */
[----:B------:R-:W-:Y:S02]  /*01c0*/  @UP0 USHF.L.U32 UR5, UR4, 0xb, URZ ;  /* 0x0000000b04050899 */ /* 0x000fe4000800063f */
[----:B------:R-:W-:Y:S01]  /*01d0*/  @UP0 USHF.L.U32 UR4, UR4, 0x1, URZ ;  /* 0x0000000104040899 */ /* 0x000fe2000800063f */
[----:B------:R-:W-:Y:S01]  /*01e0*/  VOTEU.ANY UP2, P0 ;  /* 0x00000000003f7886 */ /* 0x000fe20000040100 */
[----:B0-----:R-:W-:Y:S01]  /*01f0*/  ISETP.NE.AND P1, PT, R3, RZ, PT ;  /* 0x000000ff0300720c */ /* 0x001fe20003f25270 */
[----:B-1----:R0:W-:Y:S01]  /*0200*/  STL [R1+0x7c], R4 ;  /* 0x00007c0401007387 */ /* 0x0021e20000100800 */
[----:B--2---:R-:W-:Y:S02]  /*0210*/  @UP0 ULEA UR8, UR8, UR6, 0x18 ;  /* 0x0000000608080291 */ /* 0x004fe4000f8ec03f */
[----:B------:R-:W-:-:S04]  /*0220*/  @UP0 UIADD3 UR6, -UR7, 0x100000, URZ ;  /* 0x0010000007060890 */ /* 0x000fc8000fffe13f */
[----:B------:R-:W-:Y:S02]  /*0230*/  @UP0 USHF.L.U32 UR7, UR6, 0xb, URZ ;  /* 0x0000000b06070899 */ /* 0x000fe4000800063f */
[----:B------:R-:W-:Y:S01]  /*0240*/  @UP0 USHF.L.U32 UR6, UR6, 0x1, URZ ;  /* 0x0000000106060899 */ /* 0x000fe2000800063f */
[----:B------:R-:W-:Y:S01]  /*0250*/  VOTEU.ANY UP0, P0 ;  /* 0x00000000003f7886 */ /* 0x000fe20000000100 */
[----:B------:R-:W1:Y:S04]  /*0260*/  FENCE.VIEW.ASYNC.S ;  /* 0x00000000000073c6 */ /* 0x000e680000000000 */
[----:B-1----:R0:W1:Y:S01]  /*0270*/  @UP0 SYNCS.EXCH.64 URZ, [UR8+0x38800], UR4 ;  /* 0x03880004083f05b2 */ /* 0x0020620008000100 */
[----:B------:R0:W2:Y:S05]  /*0280*/  @UP1 SYNCS.EXCH.64 URZ, [UR8+0x38810], UR4 ;  /* 0x03881004083f15b2 */ /* 0x0000aa0008000100 */
[----:B------:R0:W3:Y:S02]  /*0290*/  @UP2 SYNCS.EXCH.64 URZ, [UR8+0x38820], UR6 ;  /* 0x03882006083f25b2 */ /* 0x0000e40008000100 */
        /* <DEDUP_REMOVED lines=15> */
.L_x_5198:
        /* <DEDUP_REMOVED lines=22> */
.L_x_5199:
        /* <DEDUP_REMOVED lines=18> */
.L_x_5200:
        /* <DEDUP_REMOVED lines=22> */
.L_x_5201:
        /* <DEDUP_REMOVED lines=22> */
.L_x_5202:
[----:B------:R-:W-:Y:S01]  /*08d0*/  IMAD.MOV.U32 R3, RZ, RZ, 0x1 ;  /* 0x00000001ff037424 */ /* 0x000fe200078e00ff */
[----:B------:R-:W-:Y:S01]  /*08e0*/  ISETP.NE.AND P0, PT, R4, RZ, PT ;  /* 0x000000ff0400720c */ /* 0x000fe20003f05270 */
[----:B------:R-:W-:Y:S01]  /*08f0*/  NOP ;  /* 0x0000000000007918 */ /* 0x000fe20000000000 */
[----:B------:R-:W-:Y:S01]  /*0900*/  ULDC.64 UR40, c[0x0][0x208] ;  /* 0x0000820000287ab9 */ /* 0x000fe20000000a00 */
[----:B------:R-:W-:Y:S01]  /*0910*/  BSSY B9, `(.L_x_5203) ;  /* 0x00022d6000097945 */ /* 0x000fe20003800000 */
[----:B------:R-:W-:-:S05]  /*0920*/  SEL R3, R3, 0x2, !P0 ;  /* 0x0000000203037807 */ /* 0x000fca0004000000 */
[----:B------:R0:W-:Y:S02]  /*0930*/  STL [R1+0x10], R3 ;  /* 0x0000100301007387 */ /* 0x0001e40000100800 */
[----:B01234-:R-:W-:Y:S06]  /*0940*/  BAR.SYNC.DEFER_BLOCKING 0x0 ;  /* 0x0000000000007b1d */ /* 0x01ffec0000010000 */
[----:B------:R-:W-:Y:S05]  /*0950*/  @!P0 BRA `(.L_x_5204) ;  /* 0x0000019800cc8947 */ /* 0x000fea0003800000 */
.L_x_5205:
        /* <DEDUP_REMOVED lines=19> */
[----:B------:R-:W2:Y:S01]  /*0a90*/  LDL.LU R22, [R1+0x10] ;  /* 0x0000100001167983 */ /* 0x000ea20000300800 */
[----:B------:R-:W-:Y:S02]  /*0aa0*/  VIADD R0, R0, 0xffffff80 ;  /* 0xffffff8000007836 */ /* 0x000fe40000000000 */
[----:B------:R-:W-:Y:S02]  /*0ab0*/  IMAD.MOV.U32 R229, RZ, RZ, 0x40 ;  /* 0x00000040ffe57424 */ /* 0x000fe400078e00ff */
        /* <DEDUP_REMOVED lines=8> */
[----:B------:R-:W-:-:S02]  /*0b40*/  LOP3.LUT R9, R2, 0xffffff80, RZ, 0xc0, !PT ;  /* 0xffffff8002097812 */ /* 0x000fc400078ec0ff */
[----:B------:R-:W-:Y:S02]  /*0b50*/  LOP3.LUT R21, R3, 0xfffffff8, RZ, 0xc0, !PT ;  /* 0xfffffff803157812 */ /* 0x000fe400078ec0ff */
[----:B------:R-:W-:Y:S01]  /*0b60*/  LOP3.LUT R3, R4, 0xfffffff0, RZ, 0xc0, !PT ;  /* 0xfffffff004037812 */ /* 0x000fe200078ec0ff */
[C---:B------:R-:W-:Y:S01]  /*0b70*/  IMAD.IADD R9, R0.reuse, 0x1, -R9 ;  /* 0x0000000100097824 */ /* 0x040fe200078e0a09 */
[----:B------:R-:W-:Y:S01]  /*0b80*/  SHF.R.S32.HI R7, RZ, 0x4, R4 ;  /* 0x00000004ff077819 */ /* 0x000fe20000011404 */
[C---:B------:R-:W-:Y:S01]  /*0b90*/  IMAD.IADD R21, R0.reuse, 0x1, -R21 ;  /* 0x0000000100157824 */ /* 0x040fe200078e0a15 */
[----:B------:R-:W-:Y:S01]  /*0ba0*/  LOP3.LUT R19, R11, 0xfffffffc, RZ, 0xc0, !PT ;  /* 0xfffffffc0b137812 */ /* 0x000fe200078ec0ff */
[----:B------:R-:W-:Y:S01]  /*0bb0*/  IMAD.IADD R3, R0, 0x1, -R3 ;  /* 0x0000000100037824 */ /* 0x000fe200078e0a03 */
[----:B------:R-:W-:Y:S01]  /*0bc0*/  LEA.HI R4, R4, R7, RZ, 0x1 ;  /* 0x0000000704047211 */ /* 0x000fe200078f08ff */
[----:B------:R-:W-:Y:S01]  /*0bd0*/  IMAD.SHL.U32 R195, R21, 0x8, RZ ;  /* 0x0000000815c37824 */ /* 0x000fe200078e00ff */
[----:B------:R-:W-:Y:S01]  /*0be0*/  SHF.R.S32.HI R187, RZ, 0x2, R11 ;  /* 0x00000002ffbb7819 */ /* 0x000fe2000001140b */
[----:B------:R-:W-:Y:S01]  /*0bf0*/  IMAD.IADD R19, R0, 0x1, -R19 ;  /* 0x0000000100137824 */ /* 0x000fe200078e0a13 */
[----:B------:R-:W-:Y:S01]  /*0c00*/  SHF.R.S32.HI R8, RZ, 0x1f, R3 ;  /* 0x0000001fff087819 */ /* 0x000fe20000011403 */
[----:B------:R-:W-:Y:S01]  /*0c10*/  VIADD R35, R195, 0x80 ;  /* 0x00000080c3237836 */ /* 0x000fe20000000000 */
[----:B------:R-:W-:Y:S01]  /*0c20*/  SHF.R.S32.HI R0, RZ, 0x1f, R9 ;  /* 0x0000001fff007819 */ /* 0x000fe20000011409 */
[----:B------:R-:W-:Y:S01]  /*0c30*/  VIADD R25, R187, 0x20 ;  /* 0x00000020bb197836 */ /* 0x000fe20000000000 */
[----:B------:R-:W-:Y:S01]  /*0c40*/  LEA.HI R10, R8, R3, RZ, 0x3 ;  /* 0x00000003080a7211 */ /* 0x000fe200078f18ff */
[C---:B------:R-:W-:Y:S01]  /*0c50*/  IMAD.SHL.U32 R18, R19.reuse, 0x8, RZ ;  /* 0x0000000813127824 */ /* 0x040fe200078e00ff */
[--C-:B------:R-:W-:Y:S01]  /*0c60*/  SHF.R.S32.HI R24, RZ, 0x5, R5.reuse ;  /* 0x00000005ff187819 */ /* 0x100fe20000011405 */
[----:B------:R-:W-:Y:S01]  /*0c70*/  IMAD.SHL.U32 R190, R19, 0x4, RZ ;  /* 0x0000000413be7824 */ /* 0x000fe200078e00ff */
[----:B------:R-:W-:Y:S01]  /*0c80*/  LOP3.LUT R4, R4, 0x1ffffffe, RZ, 0xc0, !PT ;  /* 0x1ffffffe04047812 */ /* 0x000fe200078ec0ff */
[----:B------:R-:W-:Y:S01]  /*0c90*/  VIADD R34, R195, 0xc0 ;  /* 0x000000c0c3227836 */ /* 0x000fe20000000000 */
[----:B------:R-:W-:Y:S01]  /*0ca0*/  SHF.R.S32.HI R5, RZ, 0x1f, R5 ;  /* 0x0000001fff057819 */ /* 0x000fe20000011405 */
[----:B------:R-:W-:Y:S01]  /*0cb0*/  VIADD R226, R18, 0x40 ;  /* 0x0000004012e27836 */ /* 0x000fe20000000000 */
[-C--:B------:R-:W-:Y:S01]  /*0cc0*/  LEA.HI R6, R0, R9.reuse, RZ, 0x2 ;  /* 0x0000000900067211 */ /* 0x080fe200078f10ff */
[----:B------:R-:W-:Y:S01]  /*0cd0*/  IMAD.IADD R4, R7, 0x1, -R4 ;  /* 0x0000000107047824 */ /* 0x000fe200078e0a04 */
[----:B------:R-:W-:Y:S01]  /*0ce0*/  SHF.R.S32.HI R20, RZ, 0x7, R2 ;  /* 0x00000007ff147819 */ /* 0x000fe20000011402 */
[----:B------:R-:W-:Y:S01]  /*0cf0*/  VIADD R33, R195, 0x100 ;  /* 0x00000100c3217836 */ /* 0x000fe20000000000 */
        /* <DEDUP_REMOVED lines=9> */
[----:B------:R-:W-:Y:S01]  /*0d90*/  VIADD R225, R18, 0x60 ;  /* 0x0000006012e17836 */ /* 0x000fe20000000000 */
[----:B------:R-:W-:Y:S01]  /*0da0*/  LOP3.LUT R5, R5, 0x3ffffc, RZ, 0xc0, !PT ;  /* 0x003ffffc05057812 */ /* 0x000fe200078ec0ff */
[C---:B------:R-:W-:Y:S01]  /*0db0*/  VIADD R32, R195.reuse, 0x140 ;  /* 0x00000140c3207836 */ /* 0x040fe20000000000 */
[----:B------:R-:W-:Y:S01]  /*0dc0*/  SHF.R.S32.HI R3, RZ, 0x1f, R25 ;  /* 0x0000001fff037819 */ /* 0x000fe20000011419 */
[----:B------:R-:W-:Y:S01]  /*0dd0*/  VIADD R36, R195, 0x40 ;  /* 0x00000040c3247836 */ /* 0x000fe20000000000 */
[----:B------:R-:W-:Y:S01]  /*0de0*/  LEA.HI R0, R0, R9, RZ, 0x5 ;  /* 0x0000000900007211 */ /* 0x000fe200078f28ff */
[----:B------:R-:W-:Y:S01]  /*0df0*/  IMAD.IADD R9, R9, 0x1, -R6 ;  /* 0x0000000109097824 */ /* 0x000fe200078e0a06 */
[----:B------:R-:W-:Y:S01]  /*0e00*/  LEA.HI R8, R8, R7, RZ, 0x3 ;  /* 0x0000000708087211 */ /* 0x000fe200078f18ff */
[----:B------:R-:W-:Y:S01]  /*0e10*/  IMAD.IADD R5, R24, 0x1, -R5 ;  /* 0x0000000118057824 */ /* 0x000fe200078e0a05 */
[----:B------:R-:W-:Y:S01]  /*0e20*/  LEA.HI R6, R3, R25, RZ, 0x3 ;  /* 0x0000001903067211 */ /* 0x000fe200078f18ff */
[----:B------:R-:W-:Y:S01]  /*0e30*/  IMAD.SHL.U32 R3, R12, 0x40, RZ ;  /* 0x000000400c037824 */ /* 0x000fe200078e00ff */
[----:B------:R-:W-:Y:S01]  /*0e40*/  LOP3.LUT R8, R8, 0xfffffff8, RZ, 0xc0, !PT ;  /* 0xfffffff808087812 */ /* 0x000fe200078ec0ff */
[----:B------:R-:W-:Y:S01]  /*0e50*/  IMAD R23, R5, 0x10, R16 ;  /* 0x0000001005177824 */ /* 0x000fe200078e0210 */
[----:B------:R-:W-:Y:S01]  /*0e60*/  SHF.R.S32.HI R0, RZ, 0x5, R0 ;  /* 0x00000005ff007819 */ /* 0x000fe20000011400 */
[----:B------:R-:W-:Y:S01]  /*0e70*/  IMAD.SHL.U32 R5, R25, 0x40, RZ ;  /* 0x0000004019057824 */ /* 0x000fe200078e00ff */
[----:B------:R-:W-:Y:S01]  /*0e80*/  LOP3.LUT R3, R3, 0x1c0, RZ, 0xc0, !PT ;  /* 0x000001c003037812 */ /* 0x000fe200078ec0ff */
[----:B------:R-:W-:Y:S01]  /*0e90*/  IMAD.IADD R193, R7, 0x1, -R8 ;  /* 0x0000000107c17824 */ /* 0x000fe200078e0a08 */
[----:B------:R-:W-:Y:S01]  /*0ea0*/  LOP3.LUT R10, R10, 0x7ffffe00, RZ, 0xc0, !PT ;  /* 0x7ffffe000a0a7812 */ /* 0x000fe200078ec0ff */
[--C-:B------:R-:W-:Y:S01]  /*0eb0*/  IMAD.U32 R8, R23, 0x40, R4.reuse ;  /* 0x0000004017087824 */ /* 0x100fe200078e0004 */
[----:B------:R-:W-:Y:S01]  /*0ec0*/  LOP3.LUT R4, R3, 0x8, R4, 0xf8, !PT ;  /* 0x0000000803047812 */ /* 0x000fe200078ef804 */
[----:B------:R-:W-:Y:S01]  /*0ed0*/  IMAD R193, R0, 0x10, R193 ;  /* 0x0000001000c17824 */ /* 0x000fe200078e02c1 */
[----:B------:R-:W-:Y:S01]  /*0ee0*/  SHF.R.U32.HI R3, RZ, 0x3, R3 ;  /* 0x00000003ff037819 */ /* 0x000fe20000011603 */
[----:B------:R-:W-:Y:S01]  /*0ef0*/  IMAD R10, R24, 0x400, R10 ;  /* 0x00000400180a7824 */ /* 0x000fe200078e020a */
[----:B------:R-:W-:Y:S01]  /*0f00*/  SHF.R.S32.HI R0, RZ, 0x1f, R11 ;  /* 0x0000001fff007819 */ /* 0x000fe2000001140b */
[----:B------:R-:W-:Y:S01]  /*0f10*/  IMAD.SHL.U32 R6, R6, 0x40, RZ ;  /* 0x0000004006067824 */ /* 0x000fe200078e00ff */
[----:B------:R-:W-:Y:S01]  /*0f20*/  LOP3.LUT R3, R4, R3, RZ, 0x3c, !PT ;  /* 0x0000000304037212 */ /* 0x000fe200078e3cff */
[C---:B------:R-:W-:Y:S01]  /*0f30*/  VIADD R31, R195.reuse, 0x180 ;  /* 0x00000180c31f7836 */ /* 0x040fe20000000000 */
[----:B------:R-:W-:Y:S01]  /*0f40*/  LEA.HI R2, R2, R20, RZ, 0x1 ;  /* 0x0000001402027211 */ /* 0x000fe200078f08ff */
[----:B------:R-:W-:Y:S01]  /*0f50*/  VIADD R209, R190, 0x10 ;  /* 0x00000010bed17836 */ /* 0x000fe20000000000 */
[----:B------:R-:W-:Y:S01]  /*0f60*/  LEA.HI R0, R0, R187, RZ, 0x3 ;  /* 0x000000bb00007211 */ /* 0x000fe200078f18ff */
[----:B------:R-:W-:Y:S01]  /*0f70*/  IMAD.IADD R10, R10, 0x1, R3 ;  /* 0x000000010a0a7824 */ /* 0x000fe200078e0203 */
[----:B------:R-:W-:Y:S01]  /*0f80*/  LOP3.LUT R2, R2, 0xfffffe, RZ, 0xc0, !PT ;  /* 0x00fffffe02027812 */ /* 0x000fe200078ec0ff */
[----:B------:R-:W-:Y:S01]  /*0f90*/  VIADD R30, R195, 0x1c0 ;  /* 0x000001c0c31e7836 */ /* 0x000fe20000000000 */
[----:B------:R-:W-:Y:S01]  /*0fa0*/  LEA.HI R3, R19, R19, RZ, 0x1 ;  /* 0x0000001313037211 */ /* 0x000fe200078f08ff */
[----:B------:R-:W-:Y:S01]  /*0fb0*/  VIADD R224, R18, 0x80 ;  /* 0x0000008012e07836 */ /* 0x000fe20000000000 */
[----:B------:R-:W-:Y:S01]  /*0fc0*/  LOP3.LUT R0, R0, 0xfffffff8, RZ, 0xc0, !PT ;  /* 0xfffffff800007812 */ /* 0x000fe200078ec0ff */
[----:B------:R-:W-:Y:S01]  /*0fd0*/  IMAD.IADD R2, R20, 0x1, -R2 ;  /* 0x0000000114027824 */ /* 0x000fe200078e0a02 */
[----:B------:R-:W-:Y:S01]  /*0fe0*/  LOP3.LUT R5, R5, 0x1c0, RZ, 0xc0, !PT ;  /* 0x000001c005057812 */ /* 0x000fe200078ec0ff */
[C---:B------:R-:W-:Y:S01]  /*0ff0*/  VIADD R223, R18.reuse, 0xa0 ;  /* 0x000000a012df7836 */ /* 0x040fe20000000000 */
[----:B------:R-:W-:Y:S01]  /*1000*/  SHF.R.S32.HI R37, RZ, 0x1f, R35 ;  /* 0x0000001fff257819 */ /* 0x000fe20000011423 */
[----:B------:R-:W-:Y:S01]  /*1010*/  IMAD.IADD R194, R187, 0x1, -R0 ;  /* 0x00000001bbc27824 */ /* 0x000fe200078e0a00 */
[----:B------:R-:W-:Y:S01]  /*1020*/  LOP3.LUT R4, R3, 0x1ffffffe, RZ, 0xc0, !PT ;  /* 0x1ffffffe03047812 */ /* 0x000fe200078ec0ff */
[C---:B------:R-:W-:Y:S01]  /*1030*/  VIADD R29, R18.reuse, 0x1c0 ;  /* 0x000001c0121d7836 */ /* 0x040fe20000000000 */
[----:B------:R-:W-:Y:S01]  /*1040*/  SHF.R.S32.HI R35, RZ, 0x1f, R34 ;  /* 0x0000001fff237819 */ /* 0x000fe20000011422 */
[----:B------:R-:W-:Y:S01]  /*1050*/  STL [R1+0x14], R24 ;  /* 0x0000141801007387 */ /* 0x000fe20000100800 */
[----:B------:R-:W-:Y:S01]  /*1060*/  SHF.R.U32.HI R7, RZ, 0x3, R5 ;  /* 0x00000003ff077819 */ /* 0x000fe20000011605 */
[C---:B------:R-:W-:Y:S01]  /*1070*/  VIADD R27, R18.reuse, 0x1e0 ;  /* 0x000001e0121b7836 */ /* 0x040fe20000000000 */
[----:B------:R-:W-:Y:S01]  /*1080*/  SHF.R.S32.HI R3, RZ, 0x1f, R226 ;  /* 0x0000001fff037819 */ /* 0x000fe200000114e2 */
[----:B------:R-:W-:Y:S01]  /*1090*/  STL [R1+0x70], R20 ;  /* 0x0000701401007387 */ /* 0x000fe20000100800 */
[----:B------:R-:W-:Y:S01]  /*10a0*/  SHF.R.S32.HI R34, RZ, 0x1f, R33 ;  /* 0x0000001fff227819 */ /* 0x000fe20000011421 */
[----:B------:R-:W-:Y:S01]  /*10b0*/  VIADD R222, R18, 0xc0 ;  /* 0x000000c012de7836 */ /* 0x000fe20000000000 */
[----:B------:R-:W-:Y:S01]  /*10c0*/  LOP3.LUT R5, R5, 0x38, R18, 0xf8, !PT ;  /* 0x0000003805057812 */ /* 0x000fe200078ef812 */
[----:B------:R-:W-:Y:S01]  /*10d0*/  IMAD.SHL.U32 R28, R2, 0x100, RZ ;  /* 0x00000100021c7824 */ /* 0x000fe200078e00ff */
[----:B------:R-:W-:Y:S01]  /*10e0*/  LOP3.LUT R6, R6, 0xfffffe00, RZ, 0xc0, !PT ;  /* 0xfffffe0006067812 */ /* 0x000fe200078ec0ff */
[----:B------:R0:W-:Y:S01]  /*10f0*/  STL [R1+0x84], R8 ;  /* 0x0000840801007387 */ /* 0x0001e20000100800 */
[----:B------:R-:W-:Y:S01]  /*1100*/  SHF.R.S32.HI R0, RZ, 0x1f, R225 ;  /* 0x0000001fff007819 */ /* 0x000fe200000114e1 */
[C---:B------:R-:W-:Y:S01]  /*1110*/  VIADD R221, R18.reuse, 0xe0 ;  /* 0x000000e012dd7836 */ /* 0x040fe20000000000 */
[----:B------:R-:W-:Y:S01]  /*1120*/  SHF.R.S32.HI R33, RZ, 0x1f, R32 ;  /* 0x0000001fff217819 */ /* 0x000fe20000011420 */
[----:B------:R-:W-:Y:S01]  /*1130*/  STL [R1+0x68], RZ ;  /* 0x000068ff01007387 */ /* 0x000fe20000100800 */
[----:B------:R-:W-:Y:S01]  /*1140*/  SHF.R.S32.HI R38, RZ, 0x1f, R36 ;  /* 0x0000001fff267819 */ /* 0x000fe20000011424 */
[C---:B------:R-:W-:Y:S01]  /*1150*/  VIADD R220, R18.reuse, 0x100 ;  /* 0x0000010012dc7836 */ /* 0x040fe20000000000 */
[----:B------:R-:W-:Y:S01]  /*1160*/  SHF.R.S32.HI R32, RZ, 0x1f, R31 ;  /* 0x0000001fff207819 */ /* 0x000fe2000001141f */
[----:B------:R-:W-:Y:S01]  /*1170*/  STL [R1+0x8], R29 ;  /* 0x0000081d01007387 */ /* 0x000fe20000100800 */
[----:B------:R-:W-:Y:S01]  /*1180*/  SHF.R.S32.HI R36, RZ, 0x1f, R209 ;  /* 0x0000001fff247819 */ /* 0x000fe200000114d1 */
[C---:B------:R-:W-:Y:S01]  /*1190*/  VIADD R219, R18.reuse, 0x120 ;  /* 0x0000012012db7836 */ /* 0x040fe20000000000 */
[----:B------:R-:W-:Y:S01]  /*11a0*/  SHF.R.S32.HI R31, RZ, 0x1f, R30 ;  /* 0x0000001fff1f7819 */ /* 0x000fe2000001141e */
[----:B------:R-:W-:Y:S01]  /*11b0*/  STL [R1+0x4], R27 ;  /* 0x0000041b01007387 */ /* 0x000fe20000100800 */
[----:B------:R-:W-:Y:S01]  /*11c0*/  SHF.R.S32.HI R11, RZ, 0x1f, R224 ;  /* 0x0000001fff0b7819 */ /* 0x000fe200000114e0 */
[----:B------:R-:W-:Y:S01]  /*11d0*/  VIADD R218, R18, 0x140 ;  /* 0x0000014012da7836 */ /* 0x000fe20000000000 */
[----:B------:R-:W-:Y:S01]  /*11e0*/  SHF.L.U64.HI R30, R226, 0x1, R3 ;  /* 0x00000001e21e7819 */ /* 0x000fe20000010203 */
[----:B------:R-:W-:Y:S01]  /*11f0*/  STL [R1+0x80], R28 ;  /* 0x0000801c01007387 */ /* 0x000fe20000100800 */
[----:B0-----:R-:W-:Y:S01]  /*1200*/  LOP3.LUT R8, R6, R5, R7, 0xf6, !PT ;  /* 0x0000000506087212 */ /* 0x001fe200078ef607 */
[----:B------:R-:W-:Y:S01]  /*1210*/  IMAD.MOV.U32 R5, RZ, RZ, R13 ;  /* 0x000000ffff057224 */ /* 0x000fe200078e000d */
[----:B------:R-:W-:Y:S01]  /*1220*/  SHF.R.S32.HI R2, RZ, 0x1f, R223 ;  /* 0x0000001fff027819 */ /* 0x000fe200000114df */
[----:B------:R-:W-:Y:S01]  /*1230*/  STL [R1+0x74], R36 ;  /* 0x0000742401007387 */ /* 0x000fe20000100800 */
[----:B------:R-:W-:Y:S01]  /*1240*/  SHF.L.U64.HI R0, R225, 0x1, R0 ;  /* 0x00000001e1007819 */ /* 0x000fe20000010200 */
[----:B------:R-:W-:Y:S01]  /*1250*/  IMAD.MOV.U32 R7, RZ, RZ, R15 ;  /* 0x000000ffff077224 */ /* 0x000fe200078e000f */
[----:B------:R-:W-:Y:S01]  /*1260*/  SHF.R.S32.HI R13, RZ, 0x1f, R222 ;  /* 0x0000001fff0d7819 */ /* 0x000fe200000114de */
[----:B------:R-:W-:Y:S01]  /*1270*/  STL [R1+0x1c], R30 ;  /* 0x00001c1e01007387 */ /* 0x000fe20000100800 */
[----:B------:R-:W-:Y:S01]  /*1280*/  SHF.L.U64.HI R3, R224, 0x1, R11 ;  /* 0x00000001e0037819 */ /* 0x000fe2000001020b */
[----:B------:R-:W-:Y:S01]  /*1290*/  IMAD.MOV.U32 R6, RZ, RZ, R14 ;  /* 0x000000ffff067224 */ /* 0x000fe200078e000e */
[----:B------:R-:W-:Y:S01]  /*12a0*/  R2P PR, R12, 0x6 ;  /* 0x000000060c007804 */ /* 0x000fe20000000000 */
[----:B------:R0:W-:Y:S01]  /*12b0*/  STL [R1+0x20], R0 ;  /* 0x0000200001007387 */ /* 0x0001e20000100800 */
[----:B------:R-:W-:Y:S01]  /*12c0*/  SHF.L.U64.HI R2, R223, 0x1, R2 ;  /* 0x00000001df027819 */ /* 0x000fe20000010202 */
        /* <DEDUP_REMOVED lines=10> */
[----:B------:R-:W-:Y:S01]  /*1370*/  IMAD.IADD R4, R19, 0x1, -R4 ;  /* 0x0000000113047824 */ /* 0x000fe200078e0a04 */
[----:B------:R-:W-:Y:S01]  /*1380*/  SHF.R.S32.HI R16, RZ, 0x1f, R217 ;  /* 0x0000001fff107819 */ /* 0x000fe200000114d9 */
[----:B------:R-:W-:Y:S01]  /*1390*/  IMAD R227, R10, 0x2, R17 ;  /* 0x000000020ae37824 */ /* 0x000fe200078e0211 */
[----:B-1----:R-:W-:Y:S01]  /*13a0*/  SHF.L.U64.HI R3, R221, 0x1, R12 ;  /* 0x00000001dd037819 */ /* 0x002fe2000001020c */
[----:B------:R0:W-:Y:S01]  /*13b0*/  STL [R1+0x2c], R0 ;  /* 0x00002c0001007387 */ /* 0x0001e20000100800 */
[----:B------:R-:W-:Y:S01]  /*13c0*/  SHF.R.S32.HI R25, RZ, 0x1f, R216 ;  /* 0x0000001fff197819 */ /* 0x000fe200000114d8 */
[----:B------:R-:W-:Y:S01]  /*13d0*/  IMAD R4, R4, 0x8, R193 ;  /* 0x0000000804047824 */ /* 0x000fe200078e02c1 */
[----:B---3--:R-:W-:Y:S01]  /*13e0*/  SHF.L.U64.HI R2, R220, 0x1, R15 ;  /* 0x00000001dc027819 */ /* 0x008fe2000001020f */
[----:B------:R1:W-:Y:S01]  /*13f0*/  STL [R1+0x30], R3 ;  /* 0x0000300301007387 */ /* 0x0003e20000100800 */
[----:B------:R-:W-:Y:S01]  /*1400*/  SHF.R.S32.HI R20, RZ, 0x1f, R215 ;  /* 0x0000001fff147819 */ /* 0x000fe200000114d7 */
[----:B------:R-:W-:Y:S01]  /*1410*/  VIADD R228, R227, 0x36420 ;  /* 0x00036420e3e47836 */ /* 0x000fe20000000000 */
[----:B------:R-:W-:Y:S01]  /*1420*/  SHF.R.S32.HI R24, RZ, 0x1f, R29 ;  /* 0x0000001fff187819 */ /* 0x000fe2000001141d */
[----:B------:R3:W-:Y:S01]  /*1430*/  STL [R1+0x34], R2 ;  /* 0x0000340201007387 */ /* 0x0007e20000100800 */
[----:B------:R-:W-:Y:S01]  /*1440*/  SHF.R.S32.HI R26, RZ, 0x1f, R27 ;  /* 0x0000001fff1a7819 */ /* 0x000fe2000001141b */
[----:B------:R-:W-:Y:S01]  /*1450*/  VIADD R184, R18, 0x20 ;  /* 0x0000002012b87836 */ /* 0x000fe20000000000 */
[----:B0-----:R-:W-:-:S02]  /*1460*/  SHF.L.U64.HI R0, R219, 0x1, R14 ;  /* 0x00000001db007819 */ /* 0x001fc4000001020e */
[----:B------:R-:W-:Y:S02]  /*1470*/  SEL R229, R229, 0xffffffc0, !P2 ;  /* 0xffffffc0e5e57807 */ /* 0x000fe40005000000 */
[----:B-1----:R-:W-:Y:S01]  /*1480*/  SHF.L.U64.HI R3, R218, 0x1, R21 ;  /* 0x00000001da037819 */ /* 0x002fe20000010215 */
[----:B------:R0:W-:Y:S01]  /*1490*/  STL [R1+0x38], R0 ;  /* 0x0000380001007387 */ /* 0x0001e20000100800 */
[----:B------:R-:W-:Y:S02]  /*14a0*/  SHF.R.S32.HI R19, RZ, 0x1f, R18 ;  /* 0x0000001fff137819 */ /* 0x000fe40000011412 */
[----:B---3--:R-:W-:Y:S01]  /*14b0*/  SHF.L.U64.HI R2, R217, 0x1, R16 ;  /* 0x00000001d9027819 */ /* 0x008fe20000010210 */
[----:B------:R1:W-:Y:S01]  /*14c0*/  STL [R1+0x3c], R3 ;  /* 0x00003c0301007387 */ /* 0x0003e20000100800 */
[----:B------:R-:W-:-:S03]  /*14d0*/  SHF.R.S32.HI R196, RZ, 0x1f, R184 ;  /* 0x0000001fffc47819 */ /* 0x000fc600000114b8 */
[----:B------:R3:W-:Y:S01]  /*14e0*/  STL [R1+0x40], R2 ;  /* 0x0000400201007387 */ /* 0x0007e20000100800 */
[----:B0-----:R-:W-:Y:S01]  /*14f0*/  IMAD.SHL.U32 R0, R9, 0x2, RZ ;  /* 0x0000000209007824 */ /* 0x001fe200078e00ff */
[----:B------:R-:W-:Y:S02]  /*1500*/  SHF.L.U64.HI R9, R216, 0x1, R25 ;  /* 0x00000001d8097819 */ /* 0x000fe40000010219 */
[----:B-1----:R-:W-:Y:S01]  /*1510*/  SHF.L.U64.HI R3, R215, 0x1, R20 ;  /* 0x00000001d7037819 */ /* 0x002fe20000010214 */
[----:B------:R-:W-:Y:S02]  /*1520*/  IMAD.IADD R212, R0, 0x1, R28 ;  /* 0x0000000100d47824 */ /* 0x000fe400078e021c */
[----:B------:R-:W-:Y:S01]  /*1530*/  STL [R1+0x44], R9 ;  /* 0x0000440901007387 */ /* 0x000fe20000100800 */
[----:B---3--:R-:W-:Y:S01]  /*1540*/  SHF.L.U64.HI R2, R29, 0x1, R24 ;  /* 0x000000011d027819 */ /* 0x008fe20000010218 */
[C---:B------:R-:W-:Y:S02]  /*1550*/  VIADD R40, R212.reuse, 0x10 ;  /* 0x00000010d4287836 */ /* 0x040fe40000000000 */
[----:B------:R0:W-:Y:S01]  /*1560*/  STL [R1+0x10], R0 ;  /* 0x0000100001007387 */ /* 0x0001e20000100800 */
[----:B------:R-:W-:-:S02]  /*1570*/  VIADD R37, R212, 0x28 ;  /* 0x00000028d4257836 */ /* 0x000fc40000000000 */
[C---:B------:R-:W-:Y:S01]  /*1580*/  VIADD R34, R212.reuse, 0x40 ;  /* 0x00000040d4227836 */ /* 0x040fe20000000000 */
[----:B------:R-:W-:Y:S01]  /*1590*/  STL [R1+0x48], R3 ;  /* 0x0000480301007387 */ /* 0x000fe20000100800 */
[C---:B------:R-:W-:Y:S02]  /*15a0*/  VIADD R31, R212.reuse, 0x58 ;  /* 0x00000058d41f7836 */ /* 0x040fe40000000000 */
[C---:B------:R-:W-:Y:S01]  /*15b0*/  VIADD R28, R212.reuse, 0x70 ;  /* 0x00000070d41c7836 */ /* 0x040fe20000000000 */
[----:B------:R1:W-:Y:S01]  /*15c0*/  STL [R1+0x4c], R2 ;  /* 0x00004c0201007387 */ /* 0x0003e20000100800 */
[C---:B------:R-:W-:Y:S01]  /*15d0*/  VIADD R25, R212.reuse, 0x88 ;  /* 0x00000088d4197836 */ /* 0x040fe20000000000 */
[----:B0-----:R-:W-:Y:S01]  /*15e0*/  SHF.L.U64.HI R0, R27, 0x1, R26 ;  /* 0x000000011b007819 */ /* 0x001fe2000001021a */
[C---:B------:R-:W-:Y:S02]  /*15f0*/  VIADD R20, R212.reuse, 0xa0 ;  /* 0x000000a0d4147836 */ /* 0x040fe40000000000 */
[----:B------:R-:W-:-:S02]  /*1600*/  VIADD R14, R212, 0xb8 ;  /* 0x000000b8d40e7836 */ /* 0x000fc40000000000 */
[----:B------:R0:W-:Y:S01]  /*1610*/  STL [R1+0x50], R0 ;  /* 0x0000500001007387 */ /* 0x0001e20000100800 */
[----:B------:R-:W-:Y:S02]  /*1620*/  VIADD R12, R212, 0xc8 ;  /* 0x000000c8d40c7836 */ /* 0x000fe40000000000 */
[----:B-1----:R-:W-:Y:S02]  /*1630*/  IMAD R2, R8, 0x2, R17 ;  /* 0x0000000208027824 */ /* 0x002fe400078e0211 */
[C---:B------:R-:W-:Y:S01]  /*1640*/  VIADD R41, R212.reuse, 0x8 ;  /* 0x00000008d4297836 */ /* 0x040fe20000000000 */
[----:B------:R-:W-:Y:S01]  /*1650*/  SHF.R.S32.HI R10, RZ, 0x1f, R12 ;  /* 0x0000001fff0a7819 */ /* 0x000fe2000001140c */
        /* <DEDUP_REMOVED lines=40> */
[C---:B------:R-:W-:Y:S01]  /*18e0*/  VIADD R9, R212.reuse, 0xe0 ;  /* 0x000000e0d4097836 */ /* 0x040fe20000000000 */
[----:B------:R-:W-:Y:S01]  /*18f0*/  SHF.R.S32.HI R29, RZ, 0x1f, R29 ;  /* 0x0000001fff1d7819 */ /* 0x000fe2000001141d */
[C---:B------:R-:W-:Y:S01]  /*1900*/  VIADD R8, R212.reuse, 0xe8 ;  /* 0x000000e8d4087836 */ /* 0x040fe20000000000 */
[----:B------:R0:W-:Y:S01]  /*1910*/  STL [R1], R0 ;  /* 0x0000000001007387 */ /* 0x0001e20000100800 */
[C---:B------:R-:W-:Y:S01]  /*1920*/  VIADD R3, R212.reuse, 0xf0 ;  /* 0x000000f0d4037836 */ /* 0x040fe20000000000 */
        /* <DEDUP_REMOVED lines=14> */
[----:B--2---:R-:W-:Y:S02]  /*1a10*/  LOP3.LUT R188, R22, 0x1, RZ, 0xfc, !PT ;  /* 0x0000000116bc7812 */ /* 0x004fe400078efcff */
[----:B0-----:R-:W-:-:S07]  /*1a20*/  CS2R R22, SRZ ;  /* 0x0000000000167805 */ /* 0x001fce000001ff00 */
.L_x_5354:
[----:B012---:R-:W0:Y:S01]  /*1a30*/  LDC.64 R2, c[0x0][0xd88] ;  /* 0x00036200ff027b82 */ /* 0x007e220000000a00 */
[----:B------:R-:W-:Y:S01]  /*1a40*/  ULDC.64 UR6, c[0x0][0xb00] ;  /* 0x0002c00000067ab9 */ /* 0x000fe20000000a00 */
[----:B------:R-:W-:Y:S01]  /*1a50*/  ULDC.64 UR4, c[0x0][0xb20] ;  /* 0x0002c80000047ab9 */ /* 0x000fe20000000a00 */
[----:B------:R-:W-:Y:S01]  /*1a60*/  ULDC.64 UR8, c[0x0][0xb10] ;  /* 0x0002c40000087ab9 */ /* 0x000fe20000000a00 */
[----:B0-----:R-:W-:-:S05]  /*1a70*/  IMAD.WIDE R2, R7, 0x4, R2 ;  /* 0x0000000407027825 */ /* 0x001fca00078e0202 */
[----:B-----5:R-:W2:Y:S01]  /*1a80*/  LDG.E R24, desc[UR40][R2.64] ;  /* 0x0000002802187981 */ /* 0x020ea2000c1e1900 */
        /* <DEDUP_REMOVED lines=11> */
[C---:B------:R-:W-:Y:S02]  /*1b40*/  @P2 LEA R8, P3, R24.reuse, UR4, 0x2 ;  /* 0x0000000418082c11 */ /* 0x040fe4000f8610ff */
[C-C-:B------:R-:W-:Y:S01]  /*1b50*/  SHF.L.U64.HI R26, R24.reuse, 0x2, R0.reuse ;  /* 0x00000002181a7819 */ /* 0x140fe20000010200 */
[----:B------:R-:W-:Y:S01]  /*1b60*/  STL [R1+0x5c], R27 ;  /* 0x00005c1b01007387 */ /* 0x000fe20000100800 */
        /* <DEDUP_REMOVED lines=13> */
[----:B----4-:R-:W-:Y:S02]  /*1c40*/  LOP3.LUT R4, R6, 0xff000000, RZ, 0xc0, !PT ;  /* 0xff00000006047812 */ /* 0x010fe400078ec0ff */
        /* <DEDUP_REMOVED lines=14> */
[----:B-1-3--:R-:W-:Y:S08]  /*1d30*/  @P1 BRA `(.L_x_5207) ;  /* 0x0000000000241947 */ /* 0x00aff00003800000 */
        /* <DEDUP_REMOVED lines=9> */
.L_x_5207:
[----:B------:R-:W-:Y:S02]  /*1dd0*/  IMAD.U32 R34, RZ, RZ, UR5 ;  /* 0x00000005ff227e24 */ /* 0x000fe4000f8e00ff */
[----:B------:R-:W-:Y:S01]  /*1de0*/  IMAD.U32 R25, RZ, RZ, UR4 ;  /* 0x00000004ff197e24 */ /* 0x000fe2000f8e00ff */
[----:B------:R-:W-:Y:S06]  /*1df0*/  @!P2 BRA `(.L_x_5208) ;  /* 0x000000000010a947 */ /* 0x000fec0003800000 */
[----:B------:R-:W-:-:S04]  /*1e00*/  IADD3 R2, P0, R27, UR8, RZ ;  /* 0x000000081b027c10 */ /* 0x000fc8000ff1e0ff */
[----:B------:R-:W-:-:S05]  /*1e10*/  IADD3.X R3, R26, UR9, RZ, P0, !PT ;  /* 0x000000091a037c10 */ /* 0x000fca00087fe4ff */
[----:B------:R0:W5:Y:S01]  /*1e20*/  LDG.E R25, desc[UR40][R2.64] ;  /* 0x0000002802197981 */ /* 0x000162000c1e1900 */
[----:B------:R-:W-:Y:S05]  /*1e30*/  BRA `(.L_x_5209) ;  /* 0x0000000000107947 */ /* 0x000fea0003800000 */
.L_x_5208:
[----:B------:R-:W-:Y:S05]  /*1e40*/  @!P0 BRA `(.L_x_5209) ;  /* 0x00000000000c8947 */ /* 0x000fea0003800000 */
[----:B------:R-:W2:Y:S04]  /*1e50*/  LDG.E R0, desc[UR40][R2.64] ;  /* 0x0000002802007981 */ /* 0x000ea8000c1e1900 */
[----:B------:R-:W2:Y:S02]  /*1e60*/  LDG.E R25, desc[UR40][R2.64+0x4] ;  /* 0x0000042802197981 */ /* 0x000ea4000c1e1900 */
[----:B--2---:R-:W-:-:S07]  /*1e70*/  IMAD.IADD R25, R25, 0x1, -R0 ;  /* 0x0000000119197824 */ /* 0x004fce00078e0a00 */
.L_x_5209:
        /* <DEDUP_REMOVED lines=9> */
[----:B------:R-:W-:-:S04]  /*1f10*/  ISETP.NE.U32.AND P1, PT, RZ, UR4, PT ;  /* 0x00000004ff007c0c */ /* 0x000fc8000bf25070 */
[----:B------:R-:W-:Y:S01]  /*1f20*/  ISETP.NE.AND.EX P1, PT, RZ, UR5, PT, P1 ;  /* 0x00000005ff007c0c */ /* 0x000fe2000bf25310 */
[----:B0----5:R-:W-:-:S12]  /*1f30*/  IMAD.MOV.U32 R2, RZ, RZ, R25 ;  /* 0x000000ffff027224 */ /* 0x021fd800078e0019 */
[----:B------:R-:W-:-:S04]  /*1f40*/  @P1 IADD3 R6, P2, R27, UR4, RZ ;  /* 0x000000041b061c10 */ /* 0x000fc8000ff5e0ff */
[----:B------:R-:W-:-:S05]  /*1f50*/  @P1 IADD3.X R7, R26, UR5, RZ, P2, !PT ;  /* 0x000000051a071c10 */ /* 0x000fca00097fe4ff */
[----:B------:R0:W5:Y:S01]  /*1f60*/  @P1 LDG.E R2, desc[UR40][R6.64] ;  /* 0x0000002806021981 */ /* 0x000162000c1e1900 */
[----:B-1----:R-:W-:Y:S01]  /*1f70*/  ISETP.NE.AND P1, PT, R4, 0x1, PT ;  /* 0x000000010400780c */ /* 0x002fe20003f25270 */
[----:B------:R-:W-:Y:S01]  /*1f80*/  IMAD.SHL.U32 R214, R5, 0x40, RZ ;  /* 0x0000004005d67824 */ /* 0x000fe200078e00ff */
[----:B------:R-:W-:Y:S01]  /*1f90*/  LOP3.LUT R13, R8, 0xff, RZ, 0xc0, !PT ;  /* 0x000000ff080d7812 */ /* 0x000fe200078ec0ff */
[----:B------:R-:W-:Y:S01]  /*1fa0*/  BSSY B0, `(.L_x_5210) ;  /* 0x0000036000007945 */ /* 0x000fe20003800000 */
[----:B------:R-:W-:Y:S01]  /*1fb0*/  SHF.R.U32.HI R12, RZ, 0x10, R8 ;  /* 0x00000010ff0c7819 */ /* 0x000fe20000011608 */
[----:B------:R-:W-:Y:S02]  /*1fc0*/  VIADD R3, R214, 0x3f ;  /* 0x0000003fd6037836 */ /* 0x000fe40000000000 */
[----:B------:R0:W-:Y:S04]  /*1fd0*/  STL [R1+0x64], R13 ;  /* 0x0000640d01007387 */ /* 0x0001e80000100800 */
[----:B------:R0:W-:Y:S02]  /*1fe0*/  STL [R1+0x54], R12 ;  /* 0x0000540c01007387 */ /* 0x0001e40000100800 */
[----:B------:R-:W1:Y:S08]  /*1ff0*/  @P1 LDC R4, c[0x0][0x44c] ;  /* 0x00011300ff041b82 */ /* 0x000e700000000800 */
[----:B------:R-:W3:Y:S01]  /*2000*/  @P1 LDC R11, c[0x0][0x450] ;  /* 0x00011400ff0b1b82 */ /* 0x000ee20000000800 */
[----:B--2---:R-:W-:-:S02]  /*2010*/  @P0 IMAD.IADD R34, R9, 0x1, -R0 ;  /* 0x0000000109220824 */ /* 0x004fc400078e0a00 */
[----:B------:R-:W-:Y:S02]  /*2020*/  IMAD.IADD R9, R25, 0x1, -R10 ;  /* 0x0000000119097824 */ /* 0x000fe400078e0a0a */
[----:B-1----:R-:W-:-:S04]  /*2030*/  @P1 IMAD.HI.U32 R0, R3, R4, RZ ;  /* 0x0000000403001227 */ /* 0x002fc800078e00ff */
[----:B------:R-:W-:Y:S01]  /*2040*/  IMAD.IADD R213, R9, 0x1, R34 ;  /* 0x0000000109d57824 */ /* 0x000fe200078e0222 */
[----:B---3--:R-:W-:-:S03]  /*2050*/  @P1 SHF.R.U32.HI R3, RZ, R11, R0 ;  /* 0x0000000bff031219 */ /* 0x008fc60000011600 */
[C---:B------:R-:W-:Y:S01]  /*2060*/  VIADD R0, R213.reuse, 0x3f ;  /* 0x0000003fd5007836 */ /* 0x040fe20000000000 */
[----:B------:R-:W-:-:S05]  /*2070*/  IADD3 R38, R213, 0x40, -R208 ;  /* 0x00000040d5267810 */ /* 0x000fca0007ffe8d0 */
[----:B------:R-:W-:Y:S01]  /*2080*/  IMAD.IADD R4, R38, 0x1, R3 ;  /* 0x0000000126047824 */ /* 0x000fe200078e0203 */
[----:B------:R-:W-:-:S04]  /*2090*/  SHF.R.S32.HI R3, RZ, 0x1f, R0 ;  /* 0x0000001fff037819 */ /* 0x000fc80000011400 */
[----:B------:R-:W-:Y:S02]  /*20a0*/  SHF.R.S32.HI R5, RZ, 0x1f, R4 ;  /* 0x0000001fff057819 */ /* 0x000fe40000011404 */
[----:B------:R-:W-:Y:S02]  /*20b0*/  LEA.HI R3, R3, R0, RZ, 0x6 ;  /* 0x0000000003037211 */ /* 0x000fe400078f30ff */
[----:B------:R-:W-:Y:S02]  /*20c0*/  LEA.HI R5, R5, R4, RZ, 0x6 ;  /* 0x0000000405057211 */ /* 0x000fe400078f30ff */
[----:B------:R-:W-:Y:S02]  /*20d0*/  SHF.R.S32.HI R37, RZ, 0x6, R3 ;  /* 0x00000006ff257819 */ /* 0x000fe40000011403 */
[----:B------:R-:W-:-:S04]  /*20e0*/  SHF.R.S32.HI R0, RZ, 0x6, R5 ;  /* 0x00000006ff007819 */ /* 0x000fc80000011405 */
[----:B------:R-:W-:Y:S01]  /*20f0*/  VIMNMX R10, R37, R0, PT ;  /* 0x00000000250a7248 */ /* 0x000fe20003fe0100 */
[----:B------:R-:W-:-:S03]  /*2100*/  IMAD.MOV.U32 R0, RZ, RZ, RZ ;  /* 0x000000ffff007224 */ /* 0x000fc600078e00ff */
        /* <DEDUP_REMOVED lines=31> */
.L_x_5211:
[----:B------:R-:W-:Y:S05]  /*2300*/  BSYNC B0 ;  /* 0x0000000000007941 */ /* 0x000fea0003800000 */
.L_x_5210:
        /* <DEDUP_REMOVED lines=36> */
.L_x_5214:
[----:B------:R-:W-:Y:S05]  /*2550*/  BSYNC B6 ;  /* 0x0000000000067941 */ /* 0x000fea0003800000 */
.L_x_5213:
        /* <DEDUP_REMOVED lines=20> */
.L_x_5216:
[----:B------:R-:W-:Y:S05]  /*26a0*/  BSYNC B6 ;  /* 0x0000000000067941 */ /* 0x000fea0003800000 */
.L_x_5215:
[----:B------:R-:W-:Y:S01]  /*26b0*/  ULDC.64 UR4, c[0x0][0xaf0] ;  /* 0x0002bc0000047ab9 */ /* 0x000fe20000000a00 */
[----:B------:R-:W2:Y:S01]  /*26c0*/  LDL R10, [R1+0x14] ;  /* 0x00001400010a7983 */ /* 0x000ea20000100800 */
[----:B------:R-:W-:Y:S01]  /*26d0*/  ISETP.NE.U32.AND P0, PT, RZ, UR4, PT ;  /* 0x00000004ff007c0c */ /* 0x000fe2000bf05070 */
[----:B------:R-:W-:Y:S01]  /*26e0*/  IMAD.MOV.U32 R59, RZ, RZ, R24 ;  /* 0x000000ffff3b7224 */ /* 0x000fe200078e0018 */
[----:B------:R-:W0:Y:S02]  /*26f0*/  LDC.64 R52, c[0x0][0x3f8] ;  /* 0x0000fe00ff347b82 */ /* 0x000e240000000a00 */
[----:B------:R-:W-:Y:S01]  /*2700*/  ISETP.NE.AND.EX P0, PT, RZ, UR5, PT, P0 ;  /* 0x00000005ff007c0c */ /* 0x000fe2000bf05300 */
[----:B------:R-:W1:Y:S05]  /*2710*/  S2R R0, SR_TID.X ;  /* 0x0000000000007919 */ /* 0x000e6a0000002100 */
[----:B------:R-:W3:Y:S07]  /*2720*/  LDC R47, c[0x0][0x3f4] ;  /* 0x0000fd00ff2f7b82 */ /* 0x000eee0000000800 */
[----:B------:R-:W-:-:S02]  /*2730*/  @P0 IADD3 R4, P1, R27, UR4, RZ ;  /* 0x000000041b040c10 */ /* 0x000fc4000ff3e0ff */
[----:B------:R-:W-:Y:S01]  /*2740*/  SHF.R.S32.HI R3, RZ, 0x1f, R187 ;  /* 0x0000001fff037819 */ /* 0x000fe200000114bb */
[----:B------:R-:W4:Y:S01]  /*2750*/  S2R R11, SR_TID.X ;  /* 0x00000000000b7919 */ /* 0x000f220000002100 */
[----:B------:R-:W-:Y:S01]  /*2760*/  @P0 IADD3.X R5, R26, UR5, RZ, P1, !PT ;  /* 0x000000051a050c10 */ /* 0x000fe20008ffe4ff */
[----:B------:R-:W-:Y:S01]  /*2770*/  IMAD.SHL.U32 R56, R194, 0x40, RZ ;  /* 0x00000040c2387824 */ /* 0x000fe200078e00ff */
[----:B------:R-:W-:Y:S01]  /*2780*/  SHF.R.S32.HI R191, RZ, 0x1f, R190 ;  /* 0x0000001fffbf7819 */ /* 0x000fe200000114be */
[----:B------:R-:W-:Y:S02]  /*2790*/  ULDC UR4, c[0x0][0x2f4] ;  /* 0x0000bd0000047ab9 */ /* 0x000fe40000000800 */
[----:B------:R1:W2:Y:S02]  /*27a0*/  @P0 LDG.E R59, desc[UR40][R4.64] ;  /* 0x00000028043b0981 */ /* 0x0002a4000c1e1900 */
[----:B-1----:R-:W1:Y:S01]  /*27b0*/  LDC.64 R4, c[0x0][0x408] ;  /* 0x00010200ff047b82 */ /* 0x002e620000000a00 */
[----:B------:R-:W-:-:S05]  /*27c0*/  VIADD R6, R0, 0xffffff80 ;  /* 0xffffff8000067836 */ /* 0x000fca0000000000 */
[----:B------:R-:W-:Y:S01]  /*27d0*/  SHF.R.S32.HI R7, RZ, 0x1f, R6 ;  /* 0x0000001fff077819 */ /* 0x000fe20000011406 */
[----:B0-----:R-:W-:-:S03]  /*27e0*/  IMAD R0, R3, R52, RZ ;  /* 0x0000003403007224 */ /* 0x001fc600078e02ff */
[----:B------:R-:W-:Y:S02]  /*27f0*/  LEA.HI R7, R7, R6, RZ, 0x2 ;  /* 0x0000000607077211 */ /* 0x000fe400078f10ff */
[----:B---3--:R-:W-:Y:S02]  /*2800*/  ISETP.GE.AND P3, PT, R18, R47, PT ;  /* 0x0000002f1200720c */ /* 0x008fe40003f66270 */
[----:B------:R-:W-:Y:S01]  /*2810*/  LOP3.LUT R9, R7, 0xfffffffc, RZ, 0xc0, !PT ;  /* 0xfffffffc07097812 */ /* 0x000fe200078ec0ff */
[----:B------:R-:W-:Y:S02]  /*2820*/  IMAD R7, R187, R53, R0 ;  /* 0x00000035bb077224 */ /* 0x000fe400078e0200 */
[----:B-1----:R-:W-:Y:S01]  /*2830*/  IMAD R0, R3, R4, RZ ;  /* 0x0000000403007224 */ /* 0x002fe200078e02ff */
[----:B------:R-:W-:Y:S01]  /*2840*/  SEL R3, R47, RZ, P3 ;  /* 0x000000ff2f037207 */ /* 0x000fe20001800000 */
[----:B------:R-:W-:-:S04]  /*2850*/  IMAD.IADD R8, R6, 0x1, -R9 ;  /* 0x0000000106087824 */ /* 0x000fc800078e0a09 */
[----:B------:R-:W-:Y:S02]  /*2860*/  IMAD.IADD R3, R18, 0x1, R3 ;  /* 0x0000000112037824 */ /* 0x000fe400078e0203 */
[C---:B------:R-:W-:Y:S01]  /*2870*/  IMAD R9, R187.reuse, R5, R0 ;  /* 0x00000005bb097224 */ /* 0x040fe200078e0200 */
[----:B------:R-:W-:Y:S02]  /*2880*/  LOP3.LUT R56, R56, 0x1c0, RZ, 0xc0, !PT ;  /* 0x000001c038387812 */ /* 0x000fe400078ec0ff */
[----:B------:R-:W-:Y:S01]  /*2890*/  SHF.R.S32.HI R0, RZ, 0x1f, R3 ;  /* 0x0000001fff007819 */ /* 0x000fe20000011403 */
[CC--:B------:R-:W-:Y:S01]  /*28a0*/  IMAD.WIDE.U32 R20, R187.reuse, R52.reuse, R190 ;  /* 0x00000034bb147225 */ /* 0x0c0fe200078e00be */
[----:B------:R-:W-:Y:S02]  /*28b0*/  SHF.R.U32.HI R50, RZ, 0x3, R56 ;  /* 0x00000003ff327819 */ /* 0x000fe40000011638 */
[----:B------:R-:W-:Y:S01]  /*28c0*/  LEA.HI R57, R0, R3, RZ, 0x3 ;  /* 0x0000000300397211 */ /* 0x000fe200078f18ff */
[----:B------:R-:W-:Y:S01]  /*28d0*/  IMAD.WIDE.U32 R28, R187, R52, R18 ;  /* 0x00000034bb1c7225 */ /* 0x000fe200078e0012 */
[----:B------:R-:W-:-:S03]  /*28e0*/  LOP3.LUT R3, R56, 0x18, R18, 0xf8, !PT ;  /* 0x0000001838037812 */ /* 0x000fc600078ef812 */
[----:B------:R-:W-:Y:S01]  /*28f0*/  IMAD.IADD R21, R21, 0x1, R7 ;  /* 0x0000000115157824 */ /* 0x000fe200078e0207 */
[----:B------:R-:W-:Y:S01]  /*2900*/  LOP3.LUT R3, R3, R50, RZ, 0x3c, !PT ;  /* 0x0000003203037212 */ /* 0x000fe200078e3cff */
[----:B------:R-:W-:Y:S01]  /*2910*/  IMAD.IADD R29, R7, 0x1, R29 ;  /* 0x00000001071d7824 */ /* 0x000fe200078e021d */
[----:B-----5:R-:W-:Y:S01]  /*2920*/  SHF.R.S32.HI R7, RZ, 0x1f, R2 ;  /* 0x0000001fff077819 */ /* 0x020fe20000011402 */
[----:B------:R-:W-:-:S04]  /*2930*/  IMAD.WIDE.U32 R30, R187, R4, R190 ;  /* 0x00000004bb1e7225 */ /* 0x000fc800078e00be */
[----:B------:R-:W-:-:S04]  /*2940*/  IMAD.WIDE.U32 R32, R187, R4, R18 ;  /* 0x00000004bb207225 */ /* 0x000fc800078e0012 */
[----:B------:R-:W-:Y:S02]  /*2950*/  IMAD R6, R7, R52, RZ ;  /* 0x0000003407067224 */ /* 0x000fe400078e02ff */
[----:B------:R-:W-:Y:S02]  /*2960*/  IMAD.IADD R31, R31, 0x1, R9 ;  /* 0x000000011f1f7824 */ /* 0x000fe400078e0209 */
[----:B------:R-:W-:Y:S02]  /*2970*/  IMAD.IADD R33, R9, 0x1, R33 ;  /* 0x0000000109217824 */ /* 0x000fe400078e0221 */
[----:B------:R-:W-:Y:S01]  /*2980*/  IMAD R7, R7, R4, RZ ;  /* 0x0000000407077224 */ /* 0x000fe200078e02ff */
[----:B----4-:R-:W-:Y:S01]  /*2990*/  SHF.R.U32.HI R11, RZ, 0x7, R11 ;  /* 0x00000007ff0b7819 */ /* 0x010fe2000001160b */
[C---:B------:R-:W-:Y:S01]  /*29a0*/  IMAD R43, R2.reuse, R53, R6 ;  /* 0x00000035022b7224 */ /* 0x040fe200078e0206 */
[----:B------:R-:W-:Y:S01]  /*29b0*/  LOP3.LUT R41, R57, 0xfffffff8, RZ, 0xc0, !PT ;  /* 0xfffffff839297812 */ /* 0x000fe200078ec0ff */
[----:B------:R-:W-:Y:S01]  /*29c0*/  IMAD.WIDE.U32 R20, R2, R52, R20 ;  /* 0x0000003402147225 */ /* 0x000fe200078e0014 */
[----:B------:R-:W-:-:S03]  /*29d0*/  SHF.L.U64.HI R53, R52, 0x6, R53 ;  /* 0x0000000634357819 */ /* 0x000fc60000010235 */
[----:B------:R-:W-:-:S04]  /*29e0*/  IMAD.WIDE.U32 R28, R2, R52, R28 ;  /* 0x00000034021c7225 */ /* 0x000fc800078e001c */
[C---:B------:R-:W-:Y:S02]  /*29f0*/  IMAD R7, R2.reuse, R5, R7 ;  /* 0x0000000502077224 */ /* 0x040fe400078e0207 */
[----:B------:R-:W-:-:S04]  /*2a00*/  IMAD.WIDE.U32 R30, R2, R4, R30 ;  /* 0x00000004021e7225 */ /* 0x000fc800078e001e */
[----:B------:R-:W-:Y:S01]  /*2a10*/  IMAD.WIDE.U32 R32, R2, R4, R32 ;  /* 0x0000000402207225 */ /* 0x000fe200078e0020 */
[----:B------:R-:W-:Y:S02]  /*2a20*/  SHF.L.U64.HI R51, R4, 0x6, R5 ;  /* 0x0000000604337819 */ /* 0x000fe40000010205 */
[----:B------:R-:W-:Y:S01]  /*2a30*/  ISETP.GE.AND P2, PT, R18, UR4, PT ;  /* 0x0000000412007c0c */ /* 0x000fe2000bf46270 */
[----:B------:R-:W-:Y:S01]  /*2a40*/  IMAD.IADD R44, R21, 0x1, R43 ;  /* 0x00000001152c7824 */ /* 0x000fe200078e022b */
[----:B------:R-:W-:Y:S01]  /*2a50*/  ISETP.GE.AND P1, PT, R184, UR4, PT ;  /* 0x00000004b8007c0c */ /* 0x000fe2000bf26270 */
[----:B------:R-:W-:Y:S02]  /*2a60*/  IMAD.IADD R58, R58, 0x1, R25 ;  /* 0x000000013a3a7824 */ /* 0x000fe400078e0219 */
[----:B------:R-:W-:Y:S02]  /*2a70*/  IMAD.SHL.U32 R52, R52, 0x40, RZ ;  /* 0x0000004034347824 */ /* 0x000fe400078e00ff */
[----:B------:R-:W-:-:S02]  /*2a80*/  IMAD.SHL.U32 R49, R4, 0x40, RZ ;  /* 0x0000004004317824 */ /* 0x000fc400078e00ff */
[----:B------:R-:W-:Y:S02]  /*2a90*/  VIADD R48, R11, 0x8 ;  /* 0x000000080b307836 */ /* 0x000fe40000000000 */
[----:B------:R-:W-:Y:S02]  /*2aa0*/  IMAD.SHL.U32 R47, R47, 0x2, RZ ;  /* 0x000000022f2f7824 */ /* 0x000fe400078e00ff */
[----:B------:R-:W-:Y:S02]  /*2ab0*/  IMAD R45, R8, 0x40, R187 ;  /* 0x00000040082d7824 */ /* 0x000fe400078e02bb */
[----:B------:R-:W-:Y:S02]  /*2ac0*/  IMAD.IADD R43, R43, 0x1, R29 ;  /* 0x000000012b2b7824 */ /* 0x000fe400078e021d */
[----:B------:R-:W-:Y:S02]  /*2ad0*/  IMAD.IADD R42, R31, 0x1, R7 ;  /* 0x000000011f2a7824 */ /* 0x000fe400078e0207 */
[----:B------:R-:W-:-:S02]  /*2ae0*/  IMAD.IADD R40, R7, 0x1, R33 ;  /* 0x0000000107287824 */ /* 0x000fc400078e0221 */
[----:B--2---:R-:W-:Y:S01]  /*2af0*/  IMAD R46, R10, 0x200, R3 ;  /* 0x000002000a2e7824 */ /* 0x004fe200078e0203 */
[----:B------:R-:W-:-:S04]  /*2b00*/  LOP3.LUT R3, R56, 0x38, R57, 0xf8, !PT ;  /* 0x0000003838037812 */ /* 0x000fc800078ef839 */
[----:B------:R-:W-:Y:S02]  /*2b10*/  LOP3.LUT R0, R3, R50, RZ, 0x3c, !PT ;  /* 0x0000003203007212 */ /* 0x000fe400078e3cff */
[----:B------:R-:W-:-:S03]  /*2b20*/  SHF.R.S32.HI R3, RZ, 0x1f, R41 ;  /* 0x0000001fff037819 */ /* 0x000fc60000011429 */
[----:B------:R-:W-:Y:S01]  /*2b30*/  IMAD R0, R10, 0x200, R0 ;  /* 0x000002000a007824 */ /* 0x000fe200078e0200 */
[----:B------:R-:W-:-:S07]  /*2b40*/  SHF.R.S32.HI R39, RZ, 0x1f, R59 ;  /* 0x0000001fff277819 */ /* 0x000fce000001143b */
.L_x_5249:
        /* <DEDUP_REMOVED lines=25> */
[----:B------:R-:W-:Y:S01]  /*2ce0*/  IMAD.SHL.U32 R66, R185, 0x1000, RZ ;  /* 0x00001000b9427824 */ /* 0x000fe200078e00ff */
[----:B------:R-:W-:Y:S05]  /*2cf0*/  YIELD ;  /* 0x0000000000007946 */ /* 0x000fea0003800000 */
[----:B------:R-:W-:Y:S01]  /*2d00*/  IMAD.MOV R7, RZ, RZ, -R8 ;  /* 0x000000ffff077224 */ /* 0x000fe200078e0a08 */
[----:B------:R-:W-:Y:S01]  /*2d10*/  BSSY B0, `(.L_x_5217) ;  /* 0x00001b7000007945 */ /* 0x000fe20003800000 */
[----:B------:R-:W-:Y:S01]  /*2d20*/  IMAD.IADD R10, R46, 0x1, R66 ;  /* 0x000000012e0a7824 */ /* 0x000fe200078e0242 */
[----:B------:R-:W-:Y:S01]  /*2d30*/  ISETP.GT.AND P4, PT, R35, R36, PT ;  /* 0x000000242300720c */ /* 0x000fe20003f84270 */
[----:B------:R-:W-:-:S02]  /*2d40*/  IMAD R62, R62, R7, R12 ;  /* 0x000000073e3e7224 */ /* 0x000fc400078e020c */
[----:B------:R-:W-:Y:S01]  /*2d50*/  IMAD R10, R10, 0x2, R17 ;  /* 0x000000020a0a7824 */ /* 0x000fe200078e0211 */
[----:B0-----:R-:W-:Y:S09]  /*2d60*/  @!P0 BRA `(.L_x_5218) ;  /* 0x0000001400f48947 */ /* 0x001ff20003800000 */
        /* <DEDUP_REMOVED lines=57> */
.L_x_5221:
[----:B------:R-:W-:Y:S05]  /*3100*/  BSYNC B1 ;  /* 0x0000000000017941 */ /* 0x000fea0003800000 */
.L_x_5220:
[----:B------:R-:W-:Y:S01]  /*3110*/  ISETP.NE.AND P5, PT, R188, 0x3, PT ;  /* 0x00000003bc00780c */ /* 0x000fe20003fa5270 */
[----:B0----5:R-:W-:Y:S02]  /*3120*/  IMAD.MOV.U32 R4, RZ, RZ, R8 ;  /* 0x000000ffff047224 */ /* 0x021fe400078e0008 */
[----:B------:R-:W-:Y:S02]  /*3130*/  IMAD.MOV.U32 R5, RZ, RZ, R9 ;  /* 0x000000ffff057224 */ /* 0x000fe400078e0009 */
        /* <DEDUP_REMOVED lines=15> */
.L_x_5222:
[----:B------:R-:W-:Y:S01]  /*3230*/  IMAD R60, R185, 0x8, R17 ;  /* 0x00000008b93c7824 */ /* 0x000fe200078e0211 */
[----:B------:R-:W-:Y:S01]  /*3240*/  SHF.L.U32 R67, R192, 0x1f, RZ ;  /* 0x0000001fc0437819 */ /* 0x000fe200000006ff */
[----:B------:R-:W-:Y:S03]  /*3250*/  BSSY B1, `(.L_x_5223) ;  /* 0x0000003000017945 */ /* 0x000fe60003800000 */
[----:B------:R-:W0:Y:S02]  /*3260*/  SYNCS.PHASECHK.TRANS64.TRYWAIT P6, [R60+URZ+0x38890], R67 ;  /* 0x038890433c0075a7 */ /* 0x000e2400080c017f */
[----:B0-----:R-:W-:Y:S05]  /*3270*/  @!P6 BRA `(.L_x_5224) ;  /* 0x000002040004e947 */ /* 0x001fea0003800000 */
.L_x_5493:
[----:B------:R-:W-:Y:S05]  /*3280*/  BSYNC B1 ;  /* 0x0000000000017941 */ /* 0x000fea0003800000 */
.L_x_5223:
[----:B------:R-:W-:-:S03]  /*3290*/  UMOV UR4, 0xffffffff ;  /* 0xffffffff00047882 */ /* 0x000fc60000000000 */
[----:B------:R-:W-:Y:S05]  /*32a0*/  BRA.DIV UR4, `(.L_x_5225) ;  /* 0x00000206040c7947 */ /* 0x000fea000b800000 */
[----:B------:R1:W2:Y:S04]  /*32b0*/  SHFL.IDX PT, R71, R14, RZ, 0x1c1f ;  /* 0x001c1fff0e477589 */ /* 0x0002a800000e0000 */
[----:B------:R1:W3:Y:S02]  /*32c0*/  SHFL.IDX PT, R73, R68, RZ, 0x1c1f ;  /* 0x001c1fff44497589 */ /* 0x0002e400000e0000 */
.L_x_5497:
[----:B------:R-:W-:Y:S05]  /*32d0*/  @P0 BRA `(.L_x_5226) ;  /* 0x0000001400680947 */ /* 0x000fea0003800000 */
[----:B------:R-:W-:Y:S04]  /*32e0*/  BSSY B1, `(.L_x_5227) ;  /* 0x0000036000017945 */ /* 0x000fe80003800000 */
[----:B------:R-:W-:Y:S05]  /*32f0*/  @P2 BRA `(.L_x_5228) ;  /* 0x0000000000d02947 */ /* 0x000fea0003800000 */
[----:B------:R4:W0:Y:S01]  /*3300*/  LDS.128 R4, [R10+0x22400] ;  /* 0x022400000a047984 */ /* 0x0008220000000c00 */
[----:B------:R-:W-:Y:S01]  /*3310*/  ISETP.GE.AND P0, PT, R190, R69, PT ;  /* 0x00000045be00720c */ /* 0x000fe20003f06270 */
[----:B------:R-:W-:-:S12]  /*3320*/  BSSY B2, `(.L_x_5229) ;  /* 0x000002e000027945 */ /* 0x000fd80003800000 */
[----:B----4-:R-:W-:Y:S05]  /*3330*/  @P0 BRA `(.L_x_5230) ;  /* 0x0000000000b00947 */ /* 0x010fea0003800000 */
[----:B------:R-:W-:Y:S01]  /*3340*/  SHF.R.U64 R11, R54, 0x10, R55 ;  /* 0x00000010360b7819 */ /* 0x000fe20000001237 */
[C---:B0-----:R-:W-:Y:S01]  /*3350*/  IMAD.U32 R10, R5.reuse, 0x10000, RZ ;  /* 0x00010000050a7824 */ /* 0x041fe200078e00ff */
[----:B------:R-:W-:Y:S02]  /*3360*/  SHF.R.U64 R12, R26, 0x10, R27 ;  /* 0x000000101a0c7819 */ /* 0x000fe4000000121b */
[C---:B------:R-:W-:Y:S02]  /*3370*/  PRMT R11, R72.reuse, 0x5410, R11 ;  /* 0x00005410480b7816 */ /* 0x040fe4000000000b */
[----:B------:R-:W-:Y:S02]  /*3380*/  PRMT R12, R72, 0x5432, R12 ;  /* 0x00005432480c7816 */ /* 0x000fe4000000000c */
[----:B------:R-:W-:Y:S02]  /*3390*/  LOP3.LUT R13, R5, 0xffff0000, RZ, 0xc0, !PT ;  /* 0xffff0000050d7812 */ /* 0x000fe400078ec0ff */
[C---:B------:R-:W-:Y:S01]  /*33a0*/  LOP3.LUT R15, R11.reuse, 0xffff0000, RZ, 0xc0, !PT ;  /* 0xffff00000b0f7812 */ /* 0x040fe200078ec0ff */
[----:B------:R-:W-:Y:S01]  /*33b0*/  IMAD.U32 R11, R11, 0x10000, RZ ;  /* 0x000100000b0b7824 */ /* 0x000fe200078e00ff */
[----:B------:R-:W-:-:S02]  /*33c0*/  SHF.R.U32.HI R26, RZ, 0x10, R27 ;  /* 0x00000010ff1a7819 */ /* 0x000fc4000001161b */
[C---:B-1----:R-:W-:Y:S01]  /*33d0*/  LOP3.LUT R14, R12.reuse, 0xffff0000, RZ, 0xc0, !PT ;  /* 0xffff00000c0e7812 */ /* 0x042fe200078ec0ff */
[CC--:B------:R-:W-:Y:S01]  /*33e0*/  FMUL.FTZ R5, R13.reuse, R15.reuse ;  /* 0x0000000f0d057220 */ /* 0x0c0fe20000410000 */
[----:B------:R-:W-:Y:S01]  /*33f0*/  SHF.R.U32.HI R27, RZ, 0x10, R55 ;  /* 0x00000010ff1b7819 */ /* 0x000fe20000011637 */
[----:B------:R-:W-:Y:S01]  /*3400*/  IMAD.U32 R12, R12, 0x10000, RZ ;  /* 0x000100000c0c7824 */ /* 0x000fe200078e00ff */
[C---:B------:R-:W-:Y:S01]  /*3410*/  PRMT R26, R74.reuse, 0x5432, R26 ;  /* 0x000054324a1a7816 */ /* 0x040fe2000000001a */
[-C--:B------:R-:W-:Y:S01]  /*3420*/  FMUL.FTZ R54, R13, R14.reuse ;  /* 0x0000000e0d367220 */ /* 0x080fe20000410000 */
[----:B------:R-:W-:Y:S01]  /*3430*/  PRMT R27, R74, 0x5410, R27 ;  /* 0x000054104a1b7816 */ /* 0x000fe2000000001b */
[----:B------:R-:W-:Y:S01]  /*3440*/  FFMA.FTZ R5, R10, R14, -R5 ;  /* 0x0000000e0a057223 */ /* 0x000fe20000010805 */
[----:B------:R-:W-:Y:S01]  /*3450*/  LOP3.LUT R14, R6, 0xffff0000, RZ, 0xc0, !PT ;  /* 0xffff0000060e7812 */ /* 0x000fe200078ec0ff */
[----:B------:R-:W-:Y:S01]  /*3460*/  FFMA.FTZ R10, R10, R15, R54 ;  /* 0x0000000f0a0a7223 */ /* 0x000fe20000010036 */
[C---:B------:R-:W-:Y:S01]  /*3470*/  IMAD.U32 R15, R26.reuse, 0x10000, RZ ;  /* 0x000100001a0f7824 */ /* 0x040fe200078e00ff */
[----:B------:R-:W-:Y:S01]  /*3480*/  LOP3.LUT R26, R26, 0xffff0000, RZ, 0xc0, !PT ;  /* 0xffff00001a1a7812 */ /* 0x000fe200078ec0ff */
[C---:B------:R-:W-:Y:S01]  /*3490*/  IMAD.U32 R54, R27.reuse, 0x10000, RZ ;  /* 0x000100001b367824 */ /* 0x040fe200078e00ff */
[----:B------:R-:W-:Y:S01]  /*34a0*/  LOP3.LUT R27, R27, 0xffff0000, RZ, 0xc0, !PT ;  /* 0xffff00001b1b7812 */ /* 0x000fe200078ec0ff */
[----:B------:R-:W-:-:S02]  /*34b0*/  IMAD.U32 R13, R6, 0x10000, RZ ;  /* 0x00010000060d7824 */ /* 0x000fc400078e00ff */
[C---:B------:R-:W-:Y:S01]  /*34c0*/  FMUL.FTZ R55, R14.reuse, R15 ;  /* 0x0000000f0e377220 */ /* 0x040fe20000410000 */
[-C--:B------:R-:W-:Y:S01]  /*34d0*/  FMUL.FTZ R6, R14, R54.reuse ;  /* 0x000000360e067220 */ /* 0x080fe20000410000 */
[C---:B------:R-:W-:Y:S01]  /*34e0*/  LOP3.LUT R14, R7.reuse, 0xffff0000, RZ, 0xc0, !PT ;  /* 0xffff0000070e7812 */ /* 0x040fe200078ec0ff */
[----:B------:R-:W-:Y:S01]  /*34f0*/  IMAD.U32 R7, R7, 0x10000, RZ ;  /* 0x0001000007077824 */ /* 0x000fe200078e00ff */
[----:B------:R-:W-:Y:S01]  /*3500*/  F2FP.BF16.F32.PACK_AB R5, R10, R5 ;  /* 0x000000050a05723e */ /* 0x000fe200000010ff */
[C---:B------:R-:W-:Y:S01]  /*3510*/  FFMA.FTZ R6, R13.reuse, R15, -R6 ;  /* 0x0000000f0d067223 */ /* 0x040fe20000010806 */
[----:B------:R-:W-:Y:S01]  /*3520*/  FFMA.FTZ R13, R13, R54, R55 ;  /* 0x000000360d0d7223 */ /* 0x000fe20000010037 */
[C---:B------:R-:W-:Y:S01]  /*3530*/  FMUL.FTZ R54, R14.reuse, R27 ;  /* 0x0000001b0e367220 */ /* 0x040fe20000410000 */
[----:B------:R-:W-:-:S03]  /*3540*/  FMUL.FTZ R14, R14, R26 ;  /* 0x0000001a0e0e7220 */ /* 0x000fc60000410000 */
[C---:B------:R-:W-:Y:S01]  /*3550*/  FFMA.FTZ R54, R7.reuse, R26, -R54 ;  /* 0x0000001a07367223 */ /* 0x040fe20000010836 */
[----:B------:R-:W-:Y:S01]  /*3560*/  FFMA.FTZ R27, R7, R27, R14 ;  /* 0x0000001b071b7223 */ /* 0x000fe2000001000e */
[C---:B------:R-:W-:Y:S01]  /*3570*/  LOP3.LUT R7, R4.reuse, 0xffff0000, RZ, 0xc0, !PT ;  /* 0xffff000004077812 */ /* 0x040fe200078ec0ff */
[----:B------:R-:W-:Y:S01]  /*3580*/  IMAD.U32 R4, R4, 0x10000, RZ ;  /* 0x0001000004047824 */ /* 0x000fe200078e00ff */
[----:B------:R-:W-:-:S03]  /*3590*/  F2FP.BF16.F32.PACK_AB R6, R13, R6 ;  /* 0x000000060d06723e */ /* 0x000fc600000010ff */
[CC--:B------:R-:W-:Y:S01]  /*35a0*/  FMUL.FTZ R15, R7.reuse, R11.reuse ;  /* 0x0000000b070f7220 */ /* 0x0c0fe20000410000 */
[----:B------:R-:W-:Y:S01]  /*35b0*/  FMUL.FTZ R14, R7, R12 ;  /* 0x0000000c070e7220 */ /* 0x000fe20000410000 */
[----:B------:R-:W-:Y:S02]  /*35c0*/  F2FP.BF16.F32.PACK_AB R7, R27, R54 ;  /* 0x000000361b07723e */ /* 0x000fe400000010ff */
[C---:B------:R-:W-:Y:S01]  /*35d0*/  FFMA.FTZ R15, R4.reuse, R12, -R15 ;  /* 0x0000000c040f7223 */ /* 0x040fe2000001080f */
[----:B------:R-:W-:-:S05]  /*35e0*/  FFMA.FTZ R14, R4, R11, R14 ;  /* 0x0000000b040e7223 */ /* 0x000fca000001000e */
[----:B------:R-:W-:-:S07]  /*35f0*/  F2FP.BF16.F32.PACK_AB R4, R14, R15 ;  /* 0x0000000f0e04723e */ /* 0x000fce00000010ff */
.L_x_5230:
[----:B------:R-:W-:Y:S05]  /*3600*/  BSYNC B2 ;  /* 0x0000000000027941 */ /* 0x000fea0003800000 */
.L_x_5229:
[----:B---3--:R-:W-:-:S04]  /*3610*/  LEA R10, P0, R18, R73, 0x1 ;  /* 0x00000049120a7211 */ /* 0x008fc800078008ff */
[----:B--2---:R-:W-:-:S05]  /*3620*/  LEA.HI.X R11, R18, R71, R19, 0x1, P0 ;  /* 0x00000047120b7211 */ /* 0x004fca00000f0c13 */
[----:B0-----:R4:W-:Y:S04]  /*3630*/  ST.E.128 desc[UR40][R10.64], R4 ;  /* 0x000000040a007985 */ /* 0x0019e8000c101d28 */
.L_x_5228:
[----:B------:R-:W-:Y:S05]  /*3640*/  BSYNC B1 ;  /* 0x0000000000017941 */ /* 0x000fea0003800000 */
.L_x_5227:
[----:B------:R-:W-:Y:S05]  /*3650*/  @P1 BRA `(.L_x_5226) ;  /* 0x0000001000881947 */ /* 0x000fea0003800000 */
[----:B----4-:R-:W-:Y:S01]  /*3660*/  IMAD.MOV.U32 R5, RZ, RZ, 0x20 ;  /* 0x00000020ff057424 */ /* 0x010fe200078e00ff */
[----:B------:R-:W-:Y:S01]  /*3670*/  LOP3.LUT P0, RZ, R194, 0x4, RZ, 0xc0, !PT ;  /* 0x00000004c2ff7812 */ /* 0x000fe2000780c0ff */
[----:B------:R-:W-:Y:S01]  /*3680*/  BSSY B1, `(.L_x_5231) ;  /* 0x0000036000017945 */ /* 0x000fe20003800000 */
[----:B------:R-:W-:Y:S02]  /*3690*/  ISETP.GE.AND P6, PT, R209, R69, PT ;  /* 0x00000045d100720c */ /* 0x000fe40003fc6270 */
[----:B------:R-:W-:Y:S02]  /*36a0*/  SEL R5, R5, 0xffffffe0, !P0 ;  /* 0xffffffe005057807 */ /* 0x000fe40004000000 */
[C---:B---3--:R-:W-:Y:S02]  /*36b0*/  LEA R10, P0, R184.reuse, R73, 0x1 ;  /* 0x00000049b80a7211 */ /* 0x048fe400078008ff */
[----:B------:R-:W-:Y:S02]  /*36c0*/  IADD3 R4, R5, R46, R66 ;  /* 0x0000002e05047210 */ /* 0x000fe40007ffe042 */
[----:B--2---:R-:W-:-:S03]  /*36d0*/  LEA.HI.X R11, R184, R71, R196, 0x1, P0 ;  /* 0x00000047b80b7211 */ /* 0x004fc600000f0cc4 */
[----:B------:R-:W-:-:S06]  /*36e0*/  IMAD R4, R4, 0x2, R17 ;  /* 0x0000000204047824 */ /* 0x000fcc00078e0211 */
[----:B------:R-:W2:Y:S01]  /*36f0*/  LDS.128 R4, [R4+0x22400] ;  /* 0x0224000004047984 */ /* 0x000ea20000000c00 */
[----:B------:R-:W-:Y:S05]  /*3700*/  @P6 BRA `(.L_x_5232) ;  /* 0x0000000000b46947 */ /* 0x000fea0003800000 */
[----:B-1----:R-:W-:Y:S02]  /*3710*/  SHF.R.U64 R14, R24, 0x10, R25 ;  /* 0x00000010180e7819 */ /* 0x002fe40000001219 */
[----:B------:R-:W-:Y:S02]  /*3720*/  SHF.R.U64 R15, R8, 0x10, R9 ;  /* 0x00000010080f7819 */ /* 0x000fe40000001209 */
[----:B------:R-:W-:Y:S02]  /*3730*/  SHF.R.U32.HI R54, RZ, 0x10, R25 ;  /* 0x00000010ff367819 */ /* 0x000fe40000011619 */
[----:B------:R-:W-:Y:S02]  /*3740*/  PRMT R25, R75, 0x5432, R14 ;  /* 0x000054324b197816 */ /* 0x000fe4000000000e */
[----:B------:R-:W-:Y:S02]  /*3750*/  PRMT R14, R70, 0x5410, R15 ;  /* 0x00005410460e7816 */ /* 0x000fe4000000000f */
[----:B------:R-:W-:Y:S01]  /*3760*/  SHF.R.U32.HI R26, RZ, 0x10, R9 ;  /* 0x00000010ff1a7819 */ /* 0x000fe20000011609 */
[----:B--2---:R-:W-:Y:S01]  /*3770*/  IMAD.U32 R9, R6, 0x10000, RZ ;  /* 0x0001000006097824 */ /* 0x004fe200078e00ff */
[----:B------:R-:W-:-:S02]  /*3780*/  LOP3.LUT R12, R5, 0xffff0000, RZ, 0xc0, !PT ;  /* 0xffff0000050c7812 */ /* 0x000fc400078ec0ff */
[C---:B------:R-:W-:Y:S01]  /*3790*/  LOP3.LUT R27, R25.reuse, 0xffff0000, RZ, 0xc0, !PT ;  /* 0xffff0000191b7812 */ /* 0x040fe200078ec0ff */
[----:B------:R-:W-:Y:S01]  /*37a0*/  IMAD.U32 R25, R25, 0x10000, RZ ;  /* 0x0001000019197824 */ /* 0x000fe200078e00ff */
[C---:B------:R-:W-:Y:S01]  /*37b0*/  LOP3.LUT R15, R14.reuse, 0xffff0000, RZ, 0xc0, !PT ;  /* 0xffff00000e0f7812 */ /* 0x040fe200078ec0ff */
[----:B------:R-:W-:Y:S01]  /*37c0*/  IMAD.U32 R14, R14, 0x10000, RZ ;  /* 0x000100000e0e7824 */ /* 0x000fe200078e00ff */
[----:B------:R-:W-:Y:S01]  /*37d0*/  PRMT R54, R76, 0x5432, R54 ;  /* 0x000054324c367816 */ /* 0x000fe20000000036 */
[----:B------:R-:W-:Y:S01]  /*37e0*/  FMUL.FTZ R68, R12, R27 ;  /* 0x0000001b0c447220 */ /* 0x000fe20000410000 */
[----:B------:R-:W-:Y:S01]  /*37f0*/  PRMT R24, R70, 0x5432, R26 ;  /* 0x0000543246187816 */ /* 0x000fe2000000001a */
[----:B------:R-:W-:Y:S01]  /*3800*/  FMUL.FTZ R12, R12, R15 ;  /* 0x0000000f0c0c7220 */ /* 0x000fe20000410000 */
[----:B------:R-:W-:Y:S01]  /*3810*/  LOP3.LUT R13, R6, 0xffff0000, RZ, 0xc0, !PT ;  /* 0xffff0000060d7812 */ /* 0x000fe200078ec0ff */
[C---:B------:R-:W-:Y:S01]  /*3820*/  IMAD.U32 R6, R7.reuse, 0x10000, RZ ;  /* 0x0001000007067824 */ /* 0x040fe200078e00ff */
[----:B------:R-:W-:Y:S01]  /*3830*/  LOP3.LUT R8, R7, 0xffff0000, RZ, 0xc0, !PT ;  /* 0xffff000007087812 */ /* 0x000fe200078ec0ff */
[----:B------:R-:W-:-:S02]  /*3840*/  IMAD.U32 R7, R5, 0x10000, RZ ;  /* 0x0001000005077824 */ /* 0x000fc400078e00ff */
[----:B------:R-:W-:Y:S02]  /*3850*/  IMAD.U32 R66, R54, 0x10000, RZ ;  /* 0x0001000036427824 */ /* 0x000fe400078e00ff */
[----:B------:R-:W-:Y:S02]  /*3860*/  IMAD.U32 R26, R24, 0x10000, RZ ;  /* 0x00010000181a7824 */ /* 0x000fe400078e00ff */
[C---:B------:R-:W-:Y:S01]  /*3870*/  FFMA.FTZ R27, R7.reuse, R27, R12 ;  /* 0x0000001b071b7223 */ /* 0x040fe2000001000c */
[----:B------:R-:W-:Y:S01]  /*3880*/  FFMA.FTZ R68, R7, R15, -R68 ;  /* 0x0000000f07447223 */ /* 0x000fe20000010844 */
[C---:B------:R-:W-:Y:S01]  /*3890*/  FMUL.FTZ R70, R13.reuse, R66 ;  /* 0x000000420d467220 */ /* 0x040fe20000410000 */
[-C--:B------:R-:W-:Y:S01]  /*38a0*/  FMUL.FTZ R12, R13, R26.reuse ;  /* 0x0000001a0d0c7220 */ /* 0x080fe20000410000 */
[----:B------:R-:W-:Y:S01]  /*38b0*/  IMAD.U32 R5, R4, 0x10000, RZ ;  /* 0x0001000004057824 */ /* 0x000fe200078e00ff */
[----:B------:R-:W-:Y:S01]  /*38c0*/  LOP3.LUT R13, R54, 0xffff0000, RZ, 0xc0, !PT ;  /* 0xffff0000360d7812 */ /* 0x000fe200078ec0ff */
[C---:B------:R-:W-:Y:S01]  /*38d0*/  FFMA.FTZ R70, R9.reuse, R26, -R70 ;  /* 0x0000001a09467223 */ /* 0x040fe20000010846 */
[----:B------:R-:W-:Y:S01]  /*38e0*/  LOP3.LUT R7, R24, 0xffff0000, RZ, 0xc0, !PT ;  /* 0xffff000018077812 */ /* 0x000fe200078ec0ff */
[----:B------:R-:W-:Y:S01]  /*38f0*/  FFMA.FTZ R9, R9, R66, R12 ;  /* 0x0000004209097223 */ /* 0x000fe2000001000c */
[----:B------:R-:W-:Y:S01]  /*3900*/  LOP3.LUT R4, R4, 0xffff0000, RZ, 0xc0, !PT ;  /* 0xffff000004047812 */ /* 0x000fe200078ec0ff */
[C---:B------:R-:W-:Y:S01]  /*3910*/  FMUL.FTZ R15, R8.reuse, R13 ;  /* 0x0000000d080f7220 */ /* 0x040fe20000410000 */
[----:B------:R-:W-:Y:S01]  /*3920*/  F2FP.BF16.F32.PACK_AB R27, R27, R68 ;  /* 0x000000441b1b723e */ /* 0x000fe200000010ff */
[----:B------:R-:W-:-:S02]  /*3930*/  FMUL.FTZ R12, R8, R7 ;  /* 0x00000007080c7220 */ /* 0x000fc40000410000 */
[C---:B------:R-:W-:Y:S01]  /*3940*/  FMUL.FTZ R8, R4.reuse, R25 ;  /* 0x0000001904087220 */ /* 0x040fe20000410000 */
[-C--:B------:R-:W-:Y:S01]  /*3950*/  FMUL.FTZ R4, R4, R14.reuse ;  /* 0x0000000e04047220 */ /* 0x080fe20000410000 */
[C---:B------:R-:W-:Y:S01]  /*3960*/  FFMA.FTZ R15, R6.reuse, R7, -R15 ;  /* 0x00000007060f7223 */ /* 0x040fe2000001080f */
[----:B------:R-:W-:Y:S01]  /*3970*/  FFMA.FTZ R12, R6, R13, R12 ;  /* 0x0000000d060c7223 */ /* 0x000fe2000001000c */
[C---:B------:R-:W-:Y:S01]  /*3980*/  FFMA.FTZ R8, R5.reuse, R14, -R8 ;  /* 0x0000000e05087223 */ /* 0x040fe20000010808 */
[----:B------:R-:W-:Y:S01]  /*3990*/  FFMA.FTZ R5, R5, R25, R4 ;  /* 0x0000001905057223 */ /* 0x000fe20000010004 */
[----:B------:R-:W-:Y:S02]  /*39a0*/  F2FP.BF16.F32.PACK_AB R6, R9, R70 ;  /* 0x000000460906723e */ /* 0x000fe400000010ff */
[----:B------:R-:W-:Y:S02]  /*39b0*/  F2FP.BF16.F32.PACK_AB R7, R12, R15 ;  /* 0x0000000f0c07723e */ /* 0x000fe400000010ff */
[----:B------:R-:W-:Y:S01]  /*39c0*/  F2FP.BF16.F32.PACK_AB R4, R5, R8 ;  /* 0x000000080504723e */ /* 0x000fe200000010ff */
[----:B------:R-:W-:-:S07]  /*39d0*/  IMAD.MOV.U32 R5, RZ, RZ, R27 ;  /* 0x000000ffff057224 */ /* 0x000fce00078e001b */
.L_x_5232:
[----:B------:R-:W-:Y:S05]  /*39e0*/  BSYNC B1 ;  /* 0x0000000000017941 */ /* 0x000fea0003800000 */
.L_x_5231:
[----:B--2---:R2:W-:Y:S01]  /*39f0*/  ST.E.128 desc[UR40][R10.64], R4 ;  /* 0x000000040a007985 */ /* 0x0045e2000c101d28 */
[----:B------:R-:W-:Y:S05]  /*3a00*/  BRA `(.L_x_5226) ;  /* 0x0000000c009c7947 */ /* 0x000fea0003800000 */
.L_x_5219:
        /* <DEDUP_REMOVED lines=24> */
[----:B------:R-:W-:Y:S01]  /*3b90*/  ISETP.NE.AND P5, PT, R188, 0x3, PT ;  /* 0x00000003bc00780c */ /* 0x000fe20003fa5270 */
        /* <DEDUP_REMOVED lines=17> */
.L_x_5233:
[----:B------:R-:W-:Y:S01]  /*3cb0*/  IMAD R60, R185, 0x8, R17 ;  /* 0x00000008b93c7824 */ /* 0x000fe200078e0211 */
[----:B------:R-:W-:Y:S01]  /*3cc0*/  SHF.L.U32 R67, R192, 0x1f, RZ ;  /* 0x0000001fc0437819 */ /* 0x000fe200000006ff */
[----:B------:R-:W-:Y:S03]  /*3cd0*/  BSSY B1, `(.L_x_5234) ;  /* 0x0000003000017945 */ /* 0x000fe60003800000 */
[----:B------:R-:W0:Y:S02]  /*3ce0*/  SYNCS.PHASECHK.TRANS64.TRYWAIT P6, [R60+URZ+0x38890], R67 ;  /* 0x038890433c0075a7 */ /* 0x000e2400080c017f */
[----:B0-----:R-:W-:Y:S05]  /*3cf0*/  @!P6 BRA `(.L_x_5235) ;  /* 0x000001f800c4e947 */ /* 0x001fea0003800000 */
.L_x_5498:
[----:B------:R-:W-:Y:S05]  /*3d00*/  BSYNC B1 ;  /* 0x0000000000017941 */ /* 0x000fea0003800000 */
.L_x_5234:
[----:B------:R-:W-:-:S03]  /*3d10*/  UMOV UR4, 0xffffffff ;  /* 0xffffffff00047882 */ /* 0x000fc60000000000 */
[----:B------:R-:W-:Y:S05]  /*3d20*/  BRA.DIV UR4, `(.L_x_5236) ;  /* 0x000001fa04cc7947 */ /* 0x000fea000b800000 */
[----:B------:R1:W2:Y:S04]  /*3d30*/  SHFL.IDX PT, R54, R14, RZ, 0x1c1f ;  /* 0x001c1fff0e367589 */ /* 0x0002a800000e0000 */
[----:B------:R-:W3:Y:S02]  /*3d40*/  SHFL.IDX PT, R68, R68, RZ, 0x1c1f ;  /* 0x001c1fff44447589 */ /* 0x000ee400000e0000 */
.L_x_5502:
[----:B------:R-:W-:-:S13]  /*3d50*/  ISETP.GE.OR P6, PT, R187, R65, P2 ;  /* 0x00000041bb00720c */ /* 0x000fda00017c6670 */
[----:B------:R-:W-:Y:S05]  /*3d60*/  @P6 BRA `(.L_x_5226) ;  /* 0x0000000800c46947 */ /* 0x000fea0003800000 */
[----:B------:R-:W4:Y:S01]  /*3d70*/  LDL R10, [R1+0x14] ;  /* 0x00001400010a7983 */ /* 0x000f220000100800 */
[----:B------:R-:W5:Y:S01]  /*3d80*/  LDC R70, c[0x0][0x2f4] ;  /* 0x0000bd00ff467b82 */ /* 0x000f620000000800 */
[----:B------:R-:W-:Y:S01]  /*3d90*/  BSSY B1, `(.L_x_5237) ;  /* 0x0000070000017945 */ /* 0x000fe20003800000 */
[----:B-----5:R-:W-:-:S05]  /*3da0*/  IMAD.IADD R8, R70, 0x1, -R47 ;  /* 0x0000000146087824 */ /* 0x020fca00078e0a2f */
[----:B------:R-:W-:-:S04]  /*3db0*/  SEL R8, R47, R8, !P3 ;  /* 0x000000082f087207 */ /* 0x000fc80005800000 */
[----:B------:R-:W-:-:S04]  /*3dc0*/  SHF.R.S32.HI R9, RZ, 0x1f, R8 ;  /* 0x0000001fff097819 */ /* 0x000fc80000011408 */
[----:B------:R-:W-:-:S04]  /*3dd0*/  LEA.HI R9, R9, R8, RZ, 0x4 ;  /* 0x0000000809097211 */ /* 0x000fc800078f20ff */
[----:B------:R-:W-:-:S04]  /*3de0*/  SHF.R.S32.HI R8, RZ, 0x4, R9 ;  /* 0x00000004ff087819 */ /* 0x000fc80000011409 */
[----:B------:R-:W-:-:S05]  /*3df0*/  LEA.HI.SX32 R8, R57, R8, 0x1d ;  /* 0x0000000839087211 */ /* 0x000fca00078feaff */
[----:B------:R-:W-:Y:S02]  /*3e00*/  IMAD.SHL.U32 R55, R8, 0x8, RZ ;  /* 0x0000000808377824 */ /* 0x000fe400078e00ff */
[----:B------:R-:W-:-:S03]  /*3e10*/  IMAD.IADD R8, R0, 0x1, R66 ;  /* 0x0000000100087824 */ /* 0x000fc600078e0242 */
[----:B------:R-:W-:Y:S01]  /*3e20*/  LOP3.LUT R9, R56, 0x38, R55, 0xf8, !PT ;  /* 0x0000003838097812 */ /* 0x000fe200078ef837 */
[----:B------:R-:W-:-:S03]  /*3e30*/  IMAD R8, R8, 0x2, R17 ;  /* 0x0000000208087824 */ /* 0x000fc600078e0211 */
[----:B------:R-:W-:-:S05]  /*3e40*/  LOP3.LUT R9, R9, R50, RZ, 0x3c, !PT ;  /* 0x0000003209097212 */ /* 0x000fca00078e3cff */
[----:B----4-:R-:W-:-:S04]  /*3e50*/  IMAD R9, R10, 0x200, R9 ;  /* 0x000002000a097824 */ /* 0x010fc800078e0209 */
[----:B------:R-:W-:Y:S02]  /*3e60*/  IMAD.IADD R66, R66, 0x1, R9 ;  /* 0x0000000142427824 */ /* 0x000fe400078e0209 */
[----:B------:R-:W4:Y:S02]  /*3e70*/  LDS.128 R8, [R8+0x22400] ;  /* 0x0224000008087984 */ /* 0x000f240000000c00 */
[----:B------:R-:W-:-:S05]  /*3e80*/  IMAD R66, R66, 0x2, R17 ;  /* 0x0000000242427824 */ /* 0x000fca00078e0211 */
[----:B-1----:R1:W0:Y:S01]  /*3e90*/  LDS.128 R12, [R66+0x22400] ;  /* 0x02240000420c7984 */ /* 0x0022220000000c00 */
[----:B------:R-:W-:Y:S05]  /*3ea0*/  @P0 BRA `(.L_x_5238) ;  /* 0x0000000400780947 */ /* 0x000fea0003800000 */
[----:B------:R-:W-:Y:S01]  /*3eb0*/  SHF.R.U32.HI R69, RZ, 0x10, R25 ;  /* 0x00000010ff457819 */ /* 0x000fe20000011619 */
[----:B----4-:R-:W-:Y:S01]  /*3ec0*/  IMAD.U32 R72, R9, 0x10000, RZ ;  /* 0x0001000009487824 */ /* 0x010fe200078e00ff */
[----:B-1----:R-:W-:Y:S02]  /*3ed0*/  SHF.R.U32.HI R66, RZ, 0x10, R5 ;  /* 0x00000010ff427819 */ /* 0x002fe40000011605 */
[C---:B------:R-:W-:Y:S02]  /*3ee0*/  PRMT R69, R71.reuse, 0x5410, R69 ;  /* 0x0000541047457816 */ /* 0x040fe40000000045 */
[----:B------:R-:W-:Y:S01]  /*3ef0*/  PRMT R66, R71, 0x5432, R66 ;  /* 0x0000543247427816 */ /* 0x000fe20000000042 */
[C---:B0-----:R-:W-:Y:S01]  /*3f00*/  IMAD.U32 R71, R13.reuse, 0x10000, RZ ;  /* 0x000100000d477824 */ /* 0x041fe200078e00ff */
[----:B------:R-:W-:Y:S01]  /*3f10*/  LOP3.LUT R13, R13, 0xffff0000, RZ, 0xc0, !PT ;  /* 0xffff00000d0d7812 */ /* 0x000fe200078ec0ff */
[----:B------:R-:W-:Y:S01]  /*3f20*/  IMAD.U32 R73, R69, 0x10000, RZ ;  /* 0x0001000045497824 */ /* 0x000fe200078e00ff */
[----:B------:R-:W-:Y:S01]  /*3f30*/  LOP3.LUT R9, R9, 0xffff0000, RZ, 0xc0, !PT ;  /* 0xffff000009097812 */ /* 0x000fe200078ec0ff */
[C---:B------:R-:W-:Y:S01]  /*3f40*/  IMAD.U32 R74, R66.reuse, 0x10000, RZ ;  /* 0x00010000424a7824 */ /* 0x040fe200078e00ff */
[----:B------:R-:W-:Y:S01]  /*3f50*/  LOP3.LUT R66, R66, 0xffff0000, RZ, 0xc0, !PT ;  /* 0xffff000042427812 */ /* 0x000fe200078ec0ff */
[C---:B------:R-:W-:Y:S01]  /*3f60*/  FMUL.FTZ R75, R71.reuse, R73 ;  /* 0x00000049474b7220 */ /* 0x040fe20000410000 */
[----:B------:R-:W-:Y:S01]  /*3f70*/  SHF.R.U64 R25, R24, 0x10, R25 ;  /* 0x0000001018197819 */ /* 0x000fe20000001219 */
[-C--:B------:R-:W-:Y:S01]  /*3f80*/  FMUL.FTZ R76, R71, R74.reuse ;  /* 0x0000004a474c7220 */ /* 0x080fe20000410000 */
[----:B------:R-:W-:Y:S01]  /*3f90*/  SHF.R.U32.HI R71, RZ, 0x10, R27 ;  /* 0x00000010ff477819 */ /* 0x000fe2000001161b */
[----:B------:R-:W-:Y:S01]  /*3fa0*/  FFMA.FTZ R74, R72, R74, -R75 ;  /* 0x0000004a484a7223 */ /* 0x000fe2000001084b */
[----:B------:R-:W-:-:S02]  /*3fb0*/  IMAD.U32 R75, R11, 0x10000, RZ ;  /* 0x000100000b4b7824 */ /* 0x000fc400078e00ff */
[----:B------:R-:W-:Y:S01]  /*3fc0*/  FFMA.FTZ R72, R72, R73, R76 ;  /* 0x0000004948487223 */ /* 0x000fe2000001004c */
[----:B------:R-:W-:Y:S01]  /*3fd0*/  LOP3.LUT R76, R69, 0xffff0000, RZ, 0xc0, !PT ;  /* 0xffff0000454c7812 */ /* 0x000fe200078ec0ff */
[----:B------:R-:W-:Y:S01]  /*3fe0*/  FMUL.FTZ R69, R13, R66 ;  /* 0x000000420d457220 */ /* 0x000fe20000410000 */
[----:B------:R-:W-:Y:S02]  /*3ff0*/  SHF.R.U32.HI R73, RZ, 0x10, R7 ;  /* 0x00000010ff497819 */ /* 0x000fe40000011607 */
[----:B------:R-:W-:Y:S01]  /*4000*/  PRMT R71, R77, 0x5410, R71 ;  /* 0x000054104d477816 */ /* 0x000fe20000000047 */
[----:B------:R-:W-:Y:S01]  /*4010*/  FMUL.FTZ R78, R13, R76 ;  /* 0x0000004c0d4e7220 */ /* 0x000fe20000410000 */
[----:B------:R-:W-:Y:S01]  /*4020*/  PRMT R73, R80, 0x5410, R73 ;  /* 0x0000541050497816 */ /* 0x000fe20000000049 */
[----:B------:R-:W-:Y:S01]  /*4030*/  IMAD.U32 R77, R15, 0x10000, RZ ;  /* 0x000100000f4d7824 */ /* 0x000fe200078e00ff */
[----:B------:R-:W-:Y:S01]  /*4040*/  PRMT R25, R79, 0x5410, R25 ;  /* 0x000054104f197816 */ /* 0x000fe20000000019 */
[C---:B------:R-:W-:Y:S01]  /*4050*/  FFMA.FTZ R13, R9.reuse, R66, -R78 ;  /* 0x00000042090d7223 */ /* 0x040fe2000001084e */
[----:B------:R-:W-:Y:S01]  /*4060*/  FFMA.FTZ R9, R9, R76, R69 ;  /* 0x0000004c09097223 */ /* 0x000fe20000010045 */
        /* <DEDUP_REMOVED lines=9> */
[----:B------:R-:W-:-:S02]  /*4100*/  IMAD.U32 R78, R25, 0x10000, RZ ;  /* 0x00010000194e7824 */ /* 0x000fc400078e00ff */
        /* <DEDUP_REMOVED lines=8> */
[-C--:B------:R-:W-:Y:S01]  /*4190*/  FMUL.FTZ R76, R4, R73.reuse ;  /* 0x00000049044c7220 */ /* 0x080fe20000410000 */
[----:B------:R-:W-:Y:S01]  /*41a0*/  FMUL.FTZ R80, R11, R78 ;  /* 0x0000004e0b507220 */ /* 0x000fe20000410000 */
[----:B------:R-:W-:Y:S01]  /*41b0*/  SHF.R.U64 R7, R6, 0x10, R7 ;  /* 0x0000001006077819 */ /* 0x000fe20000001207 */
[C---:B------:R-:W-:Y:S01]  /*41c0*/  FFMA.FTZ R4, R5.reuse, R73, -R24 ;  /* 0x0000004905047223 */ /* 0x040fe20000010818 */
[----:B------:R-:W-:Y:S01]  /*41d0*/  PRMT R24, R82, 0x5410, R75 ;  /* 0x0000541052187816 */ /* 0x000fe2000000004b */
[----:B------:R-:W-:Y:S01]  /*41e0*/  FFMA.FTZ R5, R5, R71, R76 ;  /* 0x0000004705057223 */ /* 0x000fe2000001004c */
[----:B------:R-:W-:-:S02]  /*41f0*/  LOP3.LUT R8, R8, 0xffff0000, RZ, 0xc0, !PT ;  /* 0xffff000008087812 */ /* 0x000fc400078ec0ff */
[C---:B------:R-:W-:Y:S01]  /*4200*/  LOP3.LUT R25, R24.reuse, 0xffff0000, RZ, 0xc0, !PT ;  /* 0xffff000018197812 */ /* 0x040fe200078ec0ff */
[----:B------:R-:W-:Y:S01]  /*4210*/  IMAD.U32 R76, R24, 0x10000, RZ ;  /* 0x00010000184c7824 */ /* 0x000fe200078e00ff */
[----:B------:R-:W-:Y:S02]  /*4220*/  PRMT R26, R79, 0x5432, R26 ;  /* 0x000054324f1a7816 */ /* 0x000fe4000000001a */
[----:B------:R-:W-:Y:S01]  /*4230*/  PRMT R24, R81, 0x5410, R7 ;  /* 0x0000541051187816 */ /* 0x000fe20000000007 */
[-C--:B------:R-:W-:Y:S01]  /*4240*/  FMUL.FTZ R71, R11, R76.reuse ;  /* 0x0000004c0b477220 */ /* 0x080fe20000410000 */
[C---:B------:R-:W-:Y:S01]  /*4250*/  FFMA.FTZ R11, R15.reuse, R76, -R80 ;  /* 0x0000004c0f0b7223 */ /* 0x040fe20000010850 */
[C---:B------:R-:W-:Y:S01]  /*4260*/  IMAD.U32 R7, R14.reuse, 0x10000, RZ ;  /* 0x000100000e077824 */ /* 0x040fe200078e00ff */
[----:B------:R-:W-:Y:S01]  /*4270*/  LOP3.LUT R14, R14, 0xffff0000, RZ, 0xc0, !PT ;  /* 0xffff00000e0e7812 */ /* 0x000fe200078ec0ff */
[----:B------:R-:W-:Y:S01]  /*4280*/  FFMA.FTZ R15, R15, R78, R71 ;  /* 0x0000004e0f0f7223 */ /* 0x000fe20000010047 */
[C---:B------:R-:W-:Y:S01]  /*4290*/  FMUL.FTZ R71, R12.reuse, R27 ;  /* 0x0000001b0c477220 */ /* 0x040fe20000410000 */
[----:B------:R-:W-:Y:S01]  /*42a0*/  FMUL.FTZ R12, R12, R25 ;  /* 0x000000190c0c7220 */ /* 0x000fe20000410000 */
[----:B------:R-:W-:-:S02]  /*42b0*/  F2FP.BF16.F32.PACK_AB R13, R13, R74 ;  /* 0x0000004a0d0d723e */ /* 0x000fc400000010ff */
[C---:B------:R-:W-:Y:S01]  /*42c0*/  FFMA.FTZ R6, R8.reuse, R25, -R71 ;  /* 0x0000001908067223 */ /* 0x040fe20000010847 */
[----:B------:R-:W-:Y:S01]  /*42d0*/  FFMA.FTZ R8, R8, R27, R12 ;  /* 0x0000001b08087223 */ /* 0x000fe2000001000c */
[----:B------:R-:W-:Y:S01]  /*42e0*/  IMAD.U32 R27, R26, 0x10000, RZ ;  /* 0x000100001a1b7824 */ /* 0x000fe200078e00ff */
[----:B------:R-:W-:Y:S01]  /*42f0*/  F2FP.BF16.F32.PACK_AB R4, R4, R69 ;  /* 0x000000450404723e */ /* 0x000fe200000010ff */
[----:B------:R-:W-:Y:S01]  /*4300*/  IMAD.U32 R25, R24, 0x10000, RZ ;  /* 0x0001000018197824 */ /* 0x000fe200078e00ff */
[----:B------:R-:W-:Y:S01]  /*4310*/  F2FP.BF16.F32.PACK_AB R72, R9, R72 ;  /* 0x000000480948723e */ /* 0x000fe200000010ff */
[C---:B------:R-:W-:Y:S02]  /*4320*/  IMAD.U32 R12, R10.reuse, 0x10000, RZ ;  /* 0x000100000a0c7824 */ /* 0x040fe400078e00ff */
[C---:B------:R-:W-:Y:S01]  /*4330*/  FMUL.FTZ R71, R7.reuse, R27 ;  /* 0x0000001b07477220 */ /* 0x040fe20000410000 */
[----:B------:R-:W-:Y:S01]  /*4340*/  FMUL.FTZ R76, R7, R25 ;  /* 0x00000019074c7220 */ /* 0x000fe20000410000 */
[----:B------:R-:W-:Y:S01]  /*4350*/  LOP3.LUT R10, R10, 0xffff0000, RZ, 0xc0, !PT ;  /* 0xffff00000a0a7812 */ /* 0x000fe200078ec0ff */
[----:B------:R-:W-:-:S02]  /*4360*/  IMAD.MOV.U32 R9, RZ, RZ, R13 ;  /* 0x000000ffff097224 */ /* 0x000fc400078e000d */
[C---:B------:R-:W-:Y:S01]  /*4370*/  FFMA.FTZ R7, R12.reuse, R25, -R71 ;  /* 0x000000190c077223 */ /* 0x040fe20000010847 */
[----:B------:R-:W-:Y:S01]  /*4380*/  FFMA.FTZ R12, R12, R27, R76 ;  /* 0x0000001b0c0c7223 */ /* 0x000fe2000001004c */
[----:B------:R-:W-:Y:S01]  /*4390*/  LOP3.LUT R27, R26, 0xffff0000, RZ, 0xc0, !PT ;  /* 0xffff00001a1b7812 */ /* 0x000fe200078ec0ff */
[----:B------:R-:W-:Y:S01]  /*43a0*/  IMAD.MOV.U32 R13, RZ, RZ, R72 ;  /* 0x000000ffff0d7224 */ /* 0x000fe200078e0048 */
[----:B------:R-:W-:Y:S02]  /*43b0*/  LOP3.LUT R25, R24, 0xffff0000, RZ, 0xc0, !PT ;  /* 0xffff000018197812 */ /* 0x000fe400078ec0ff */
[----:B------:R-:W-:Y:S01]  /*43c0*/  F2FP.BF16.F32.PACK_AB R15, R8, R15 ;  /* 0x0000000f080f723e */ /* 0x000fe200000010ff */
[C---:B------:R-:W-:Y:S01]  /*43d0*/  FMUL.FTZ R71, R14.reuse, R27 ;  /* 0x0000001b0e477220 */ /* 0x040fe20000410000 */
[----:B------:R-:W-:Y:S01]  /*43e0*/  F2FP.BF16.F32.PACK_AB R5, R5, R66 ;  /* 0x000000420505723e */ /* 0x000fe200000010ff */
[----:B------:R-:W-:Y:S01]  /*43f0*/  FMUL.FTZ R24, R14, R25 ;  /* 0x000000190e187220 */ /* 0x000fe20000410000 */
[----:B------:R-:W-:Y:S01]  /*4400*/  F2FP.BF16.F32.PACK_AB R6, R6, R11 ;  /* 0x0000000b0606723e */ /* 0x000fe200000010ff */
[----:B------:R-:W-:Y:S01]  /*4410*/  FFMA.FTZ R14, R10, R25, -R71 ;  /* 0x000000190a0e7223 */ /* 0x000fe20000010847 */
[----:B------:R-:W-:-:S02]  /*4420*/  IMAD.MOV.U32 R11, RZ, RZ, R4 ;  /* 0x000000ffff0b7224 */ /* 0x000fc400078e0004 */
[----:B------:R-:W-:Y:S01]  /*4430*/  FFMA.FTZ R27, R10, R27, R24 ;  /* 0x0000001b0a1b7223 */ /* 0x000fe20000010018 */
[----:B------:R-:W-:Y:S01]  /*4440*/  IMAD.MOV.U32 R8, RZ, RZ, R6 ;  /* 0x000000ffff087224 */ /* 0x000fe200078e0006 */
[----:B------:R-:W-:-:S03]  /*4450*/  F2FP.BF16.F32.PACK_AB R10, R14, R7 ;  /* 0x000000070e0a723e */ /* 0x000fc600000010ff */
[----:B------:R-:W-:Y:S01]  /*4460*/  F2FP.BF16.F32.PACK_AB R14, R27, R12 ;  /* 0x0000000c1b0e723e */ /* 0x000fe200000010ff */
[----:B------:R-:W-:Y:S02]  /*4470*/  IMAD.MOV.U32 R12, RZ, RZ, R15 ;  /* 0x000000ffff0c7224 */ /* 0x000fe400078e000f */
[----:B------:R-:W-:-:S07]  /*4480*/  IMAD.MOV.U32 R15, RZ, RZ, R5 ;  /* 0x000000ffff0f7224 */ /* 0x000fce00078e0005 */
.L_x_5238:
[----:B------:R-:W-:Y:S05]  /*4490*/  BSYNC B1 ;  /* 0x0000000000017941 */ /* 0x000fea0003800000 */
.L_x_5237:
        /* <DEDUP_REMOVED lines=8> */
[----:B0-----:R0:W-:Y:S01]  /*4520*/  ST.E.128 desc[UR40][R4.64], R12 ;  /* 0x0000000c04007985 */ /* 0x0011e2000c101d28 */
[----:B------:R-:W-:Y:S05]  /*4530*/  BRA `(.L_x_5226) ;  /* 0x0000000000d07947 */ /* 0x000fea0003800000 */
.L_x_5218:
[----:B------:R-:W-:-:S13]  /*4540*/  ISETP.NE.AND P5, PT, R188, 0x3, PT ;  /* 0x00000003bc00780c */ /* 0x000fda0003fa5270 */
[----:B------:R-:W-:Y:S05]  /*4550*/  @!P5 BRA `(.L_x_5239) ;  /* 0x000000000004d947 */ /* 0x000fea0003800000 */
[----:B------:R-:W-:Y:S01]  /*4560*/  BPT.TRAP 0x1 ;  /* 0x000000040000795c */ /* 0x000fe20000300000 */
.L_x_5239:
[----:B------:R-:W-:Y:S01]  /*4570*/  IMAD R60, R185, 0x8, R17 ;  /* 0x00000008b93c7824 */ /* 0x000fe200078e0211 */
[----:B------:R-:W-:Y:S01]  /*4580*/  SHF.L.U32 R67, R192, 0x1f, RZ ;  /* 0x0000001fc0437819 */ /* 0x000fe200000006ff */
[----:B------:R-:W-:Y:S01]  /*4590*/  BSSY B1, `(.L_x_5240) ;  /* 0x0000004000017945 */ /* 0x000fe20003800000 */
[----:B------:R-:W-:Y:S02]  /*45a0*/  SHF.R.S32.HI R64, RZ, 0x1f, R62 ;  /* 0x0000001fff407819 */ /* 0x000fe4000001143e */
[----:B------:R-:W0:Y:S02]  /*45b0*/  SYNCS.PHASECHK.TRANS64.TRYWAIT P0, [R60+URZ+0x38890], R67 ;  /* 0x038890433c0075a7 */ /* 0x000e24000800017f */
[----:B0-----:R-:W-:Y:S05]  /*45c0*/  @!P0 BRA `(.L_x_5241) ;  /* 0x000001f000f08947 */ /* 0x001fea0003800000 */
.L_x_5503:
[----:B------:R-:W-:Y:S05]  /*45d0*/  BSYNC B1 ;  /* 0x0000000000017941 */ /* 0x000fea0003800000 */
.L_x_5240:
        /* <DEDUP_REMOVED lines=24> */
.L_x_5507:
        /* <DEDUP_REMOVED lines=18> */
.L_x_5226:
[----:B------:R-:W-:Y:S05]  /*4880*/  BSYNC B0 ;  /* 0x0000000000007941 */ /* 0x000fea0003800000 */
.L_x_5217:
        /* <DEDUP_REMOVED lines=17> */
.L_x_5244:
[----:B------:R-:W-:Y:S05]  /*49a0*/  BSYNC B0 ;  /* 0x0000000000007941 */ /* 0x000fea0003800000 */
.L_x_5243:
[----:B------:R-:W1:Y:S01]  /*49b0*/  SYNCS.PHASECHK.TRANS64.TRYWAIT P5, [R60+URZ+0x388b0], R67 ;  /* 0x0388b0433c0075a7 */ /* 0x000e6200080a017f */
[----:B------:R-:W-:Y:S04]  /*49c0*/  BSSY B0, `(.L_x_5245) ;  /* 0x0000002000007945 */ /* 0x000fe80003800000 */
[----:B-1----:R-:W-:Y:S05]  /*49d0*/  @!P5 BRA `(.L_x_5246) ;  /* 0x000001f00044d947 */ /* 0x002fea0003800000 */
.L_x_5508:
[----:B------:R-:W-:Y:S05]  /*49e0*/  BSYNC B0 ;  /* 0x0000000000007941 */ /* 0x000fea0003800000 */
.L_x_5245:
        /* <DEDUP_REMOVED lines=21> */
[----:B------:R-:W4:Y:S01]  /*4b40*/  LDL R27, [R1+0x1c] ;  /* 0x00001c00011b7983 */ /* 0x000f220000100800 */
[----:B------:R-:W-:-:S03]  /*4b50*/  ULDC UR4, c[0x0][0x320] ;  /* 0x0000c80000047ab9 */ /* 0x000fc60000000800 */
[----:B---3--:R-:W3:Y:S04]  /*4b60*/  LDL R14, [R1+0x20] ;  /* 0x00002000010e7983 */ /* 0x008ee80000100800 */
[----:B------:R-:W5:Y:S01]  /*4b70*/  LDL R26, [R1+0x24] ;  /* 0x00002400011a7983 */ /* 0x000f620000100800 */
[----:B------:R-:W-:Y:S01]  /*4b80*/  ISETP.GE.AND P6, PT, R18, UR4, PT ;  /* 0x0000000412007c0c */ /* 0x000fe2000bfc6270 */
[----:B------:R-:W-:Y:S01]  /*4b90*/  IMAD R8, R185, 0x8000, R46 ;  /* 0x00008000b9087824 */ /* 0x000fe200078e022e */
[----:B------:R-:W-:Y:S01]  /*4ba0*/  LOP3.LUT P5, RZ, R194, 0x4, RZ, 0xc0, !PT ;  /* 0x00000004c2ff7812 */ /* 0x000fe200078ac0ff */
[----:B------:R-:W5:Y:S02]  /*4bb0*/  LDL R25, [R1+0x28] ;  /* 0x0000280001197983 */ /* 0x000f640000100800 */
[----:B------:R-:W-:-:S02]  /*4bc0*/  IMAD R13, R8, 0x2, R17 ;  /* 0x00000002080d7824 */ /* 0x000fc400078e0211 */
[----:B------:R-:W5:Y:S04]  /*4bd0*/  LDL R24, [R1+0x2c] ;  /* 0x00002c0001187983 */ /* 0x000f680000100800 */
[----:B------:R-:W5:Y:S01]  /*4be0*/  LDL R15, [R1+0x30] ;  /* 0x00003000010f7983 */ /* 0x000f620000100800 */
[----:B------:R-:W-:-:S03]  /*4bf0*/  VIADD R12, R8, 0x20 ;  /* 0x00000020080c7836 */ /* 0x000fc60000000000 */
[----:B------:R-:W1:Y:S01]  /*4c00*/  @!P6 LDS.128 R4, [R13+0x400] ;  /* 0x000400000d04e984 */ /* 0x000e620000000c00 */
[----:B------:R-:W-:Y:S01]  /*4c10*/  @P5 VIADD R12, R8, 0xffffffe0 ;  /* 0xffffffe0080c5836 */ /* 0x000fe20000000000 */
[-C--:B0-----:R-:W-:Y:S02]  /*4c20*/  @!P6 LEA R8, P5, R18, R11.reuse, 0x1 ;  /* 0x0000000b1208e211 */ /* 0x081fe400078a08ff */
[----:B------:R-:W5:Y:S01]  /*4c30*/  LDL R61, [R1+0x38] ;  /* 0x00003800013d7983 */ /* 0x000f620000100800 */
[----:B------:R-:W-:Y:S01]  /*4c40*/  IMAD R12, R12, 0x2, R17 ;  /* 0x000000020c0c7824 */ /* 0x000fe200078e0211 */
[----:B--2---:R-:W-:Y:S02]  /*4c50*/  @!P6 LEA.HI.X R9, R18, R10, R19, 0x1, P5 ;  /* 0x0000000a1209e211 */ /* 0x004fe400028f0c13 */
[C---:B------:R-:W-:Y:S01]  /*4c60*/  ISETP.GE.AND P5, PT, R184.reuse, UR4, PT ;  /* 0x00000004b8007c0c */ /* 0x040fe2000bfa6270 */
[----:B------:R-:W2:Y:S04]  /*4c70*/  LDL R55, [R1+0x3c] ;  /* 0x00003c0001377983 */ /* 0x000ea80000100800 */
[----:B------:R-:W2:Y:S04]  /*4c80*/  LDL R54, [R1+0x40] ;  /* 0x0000400001367983 */ /* 0x000ea80000100800 */
[----:B-1----:R0:W-:Y:S04]  /*4c90*/  @!P6 ST.E.128 desc[UR40][R8.64], R4 ;  /* 0x000000040800e985 */ /* 0x0021e8000c101d28 */
[----:B------:R-:W1:Y:S01]  /*4ca0*/  @!P5 LDS.128 R4, [R12+0x400] ;  /* 0x000400000c04d984 */ /* 0x000e620000000c00 */
[----:B0-----:R-:W-:-:S04]  /*4cb0*/  @!P5 LEA R8, P6, R184, R11, 0x1 ;  /* 0x0000000bb808d211 */ /* 0x001fc800078c08ff */
[----:B------:R-:W-:Y:S02]  /*4cc0*/  @!P5 LEA.HI.X R9, R184, R10, R196, 0x1, P6 ;  /* 0x0000000ab809d211 */ /* 0x000fe400030f0cc4 */
[----:B------:R-:W-:-:S03]  /*4cd0*/  ISETP.GE.AND P6, PT, R226, UR4, PT ;  /* 0x00000004e2007c0c */ /* 0x000fc6000bfc6270 */
[----:B-1----:R0:W-:Y:S10]  /*4ce0*/  @!P5 ST.E.128 desc[UR40][R8.64], R4 ;  /* 0x000000040800d985 */ /* 0x0021f4000c101d28 */
[----:B------:R-:W1:Y:S01]  /*4cf0*/  @!P6 LDS.128 R4, [R13+0x2400] ;  /* 0x002400000d04e984 */ /* 0x000e620000000c00 */
[----:B0-----:R-:W-:-:S05]  /*4d00*/  @!P6 LEA R8, P5, R226, R11, 0x1 ;  /* 0x0000000be208e211 */ /* 0x001fca00078a08ff */
[----:B----4-:R-:W-:Y:S01]  /*4d10*/  @!P6 IMAD.X R9, R10, 0x1, R27, P5 ;  /* 0x000000010a09e824 */ /* 0x010fe200028e061b */
[C---:B------:R-:W-:Y:S01]  /*4d20*/  ISETP.GE.AND P5, PT, R225.reuse, UR4, PT ;  /* 0x00000004e1007c0c */ /* 0x040fe2000bfa6270 */
[----:B------:R-:W4:Y:S04]  /*4d30*/  LDL R27, [R1+0x44] ;  /* 0x00004400011b7983 */ /* 0x000f280000100800 */
[----:B-1----:R0:W-:Y:S08]  /*4d40*/  @!P6 ST.E.128 desc[UR40][R8.64], R4 ;  /* 0x000000040800e985 */ /* 0x0021f0000c101d28 */
[----:B------:R-:W1:Y:S01]  /*4d50*/  @!P5 LDS.128 R4, [R12+0x2400] ;  /* 0x002400000c04d984 */ /* 0x000e620000000c00 */
[----:B0-----:R-:W-:-:S05]  /*4d60*/  @!P5 LEA R8, P6, R225, R11, 0x1 ;  /* 0x0000000be108d211 */ /* 0x001fca00078c08ff */
[----:B---3--:R-:W-:Y:S02]  /*4d70*/  @!P5 IMAD.X R9, R10, 0x1, R14, P6 ;  /* 0x000000010a09d824 */ /* 0x008fe400030e060e */
[----:B------:R-:W3:Y:S01]  /*4d80*/  LDL R14, [R1+0x34] ;  /* 0x00003400010e7983 */ /* 0x000ee20000100800 */
[----:B------:R-:W-:-:S03]  /*4d90*/  ISETP.GE.AND P6, PT, R224, UR4, PT ;  /* 0x00000004e0007c0c */ /* 0x000fc6000bfc6270 */
[----:B-1----:R0:W-:Y:S10]  /*4da0*/  @!P5 ST.E.128 desc[UR40][R8.64], R4 ;  /* 0x000000040800d985 */ /* 0x0021f4000c101d28 */
[----:B------:R-:W1:Y:S01]  /*4db0*/  @!P6 LDS.128 R4, [R13+0x4400] ;  /* 0x004400000d04e984 */ /* 0x000e620000000c00 */
[----:B0-----:R-:W-:-:S05]  /*4dc0*/  @!P6 LEA R8, P5, R224, R11, 0x1 ;  /* 0x0000000be008e211 */ /* 0x001fca00078a08ff */
[----:B-----5:R-:W-:Y:S01]  /*4dd0*/  @!P6 IMAD.X R9, R10, 0x1, R26, P5 ;  /* 0x000000010a09e824 */ /* 0x020fe200028e061a */
[C---:B------:R-:W-:Y:S01]  /*4de0*/  ISETP.GE.AND P5, PT, R223.reuse, UR4, PT ;  /* 0x00000004df007c0c */ /* 0x040fe2000bfa6270 */
[----:B------:R-:W5:Y:S04]  /*4df0*/  LDL R26, [R1+0x48] ;  /* 0x00004800011a7983 */ /* 0x000f680000100800 */
[----:B-1----:R0:W-:Y:S08]  /*4e00*/  @!P6 ST.E.128 desc[UR40][R8.64], R4 ;  /* 0x000000040800e985 */ /* 0x0021f0000c101d28 */
[----:B------:R-:W1:Y:S01]  /*4e10*/  @!P5 LDS.128 R4, [R12+0x4400] ;  /* 0x004400000c04d984 */ /* 0x000e620000000c00 */
[----:B0-----:R-:W-:-:S05]  /*4e20*/  @!P5 LEA R8, P6, R223, R11, 0x1 ;  /* 0x0000000bdf08d211 */ /* 0x001fca00078c08ff */
[----:B------:R-:W-:Y:S01]  /*4e30*/  @!P5 IMAD.X R9, R10, 0x1, R25, P6 ;  /* 0x000000010a09d824 */ /* 0x000fe200030e0619 */
        /* <DEDUP_REMOVED lines=11> */
[----:B------:R-:W-:Y:S02]  /*4ef0*/  @!P5 IMAD.X R9, R10, 0x1, R15, P6 ;  /* 0x000000010a09d824 */ /* 0x000fe400030e060f */
[----:B------:R-:W5:Y:S01]  /*4f00*/  LDL R15, [R1+0x4] ;  /* 0x00000400010f7983 */ /* 0x000f620000100800 */
[----:B------:R-:W-:-:S03]  /*4f10*/  ISETP.GE.AND P6, PT, R220, UR4, PT ;  /* 0x00000004dc007c0c */ /* 0x000fc6000bfc6270 */
[----:B-1----:R0:W-:Y:S10]  /*4f20*/  @!P5 ST.E.128 desc[UR40][R8.64], R4 ;  /* 0x000000040800d985 */ /* 0x0021f4000c101d28 */
        /* <DEDUP_REMOVED lines=8> */
[----:B------:R-:W-:Y:S01]  /*4fb0*/  @!P5 IMAD.X R9, R10, 0x1, R61, P6 ;  /* 0x000000010a09d824 */ /* 0x000fe200030e063d */
[----:B------:R-:W-:-:S04]  /*4fc0*/  ISETP.GE.AND P6, PT, R218, UR4, PT ;  /* 0x00000004da007c0c */ /* 0x000fc8000bfc6270 */
[----:B-1----:R0:W-:Y:S09]  /*4fd0*/  @!P5 ST.E.128 desc[UR40][R8.64], R4 ;  /* 0x000000040800d985 */ /* 0x0021f2000c101d28 */
[----:B------:R-:W1:Y:S01]  /*4fe0*/  @!P6 LDS.128 R4, [R13+0xa400] ;  /* 0x00a400000d04e984 */ /* 0x000e620000000c00 */
[----:B0-----:R-:W-:-:S05]  /*4ff0*/  @!P6 LEA R8, P5, R218, R11, 0x1 ;  /* 0x0000000bda08e211 */ /* 0x001fca00078a08ff */
[----:B--2---:R-:W-:Y:S01]  /*5000*/  @!P6 IMAD.X R9, R10, 0x1, R55, P5 ;  /* 0x000000010a09e824 */ /* 0x004fe200028e0637 */
[----:B------:R-:W-:-:S04]  /*5010*/  ISETP.GE.AND P5, PT, R217, UR4, PT ;  /* 0x00000004d9007c0c */ /* 0x000fc8000bfa6270 */
[----:B-1----:R0:W-:Y:S09]  /*5020*/  @!P6 ST.E.128 desc[UR40][R8.64], R4 ;  /* 0x000000040800e985 */ /* 0x0021f2000c101d28 */
[----:B------:R-:W1:Y:S01]  /*5030*/  @!P5 LDS.128 R4, [R12+0xa400] ;  /* 0x00a400000c04d984 */ /* 0x000e620000000c00 */
[----:B0-----:R-:W-:-:S05]  /*5040*/  @!P5 LEA R8, P6, R217, R11, 0x1 ;  /* 0x0000000bd908d211 */ /* 0x001fca00078c08ff */
[----:B------:R-:W-:Y:S01]  /*5050*/  @!P5 IMAD.X R9, R10, 0x1, R54, P6 ;  /* 0x000000010a09d824 */ /* 0x000fe200030e0636 */
[----:B------:R-:W-:-:S04]  /*5060*/  ISETP.GE.AND P6, PT, R216, UR4, PT ;  /* 0x00000004d8007c0c */ /* 0x000fc8000bfc6270 */
        /* <DEDUP_REMOVED lines=8> */
[----:B-----5:R-:W-:Y:S01]  /*50f0*/  @!P5 IMAD.X R9, R10, 0x1, R26, P6 ;  /* 0x000000010a09d824 */ /* 0x020fe200030e061a */
        /* <DEDUP_REMOVED lines=9> */
[----:B---3--:R-:W-:-:S05]  /*5190*/  @!P5 IMAD.X R9, R10, 0x1, R14, P6 ;  /* 0x000000010a09d824 */ /* 0x008fca00030e060e */
[----:B-1----:R4:W-:Y:S03]  /*51a0*/  @!P5 ST.E.128 desc[UR40][R8.64], R4 ;  /* 0x000000040800d985 */ /* 0x0029e6000c101d28 */
.L_x_5248:
[----:B------:R-:W-:Y:S05]  /*51b0*/  BSYNC B0 ;  /* 0x0000000000007941 */ /* 0x000fea0003800000 */
.L_x_5247:
        /* <DEDUP_REMOVED lines=17> */
.L_x_5212:
[----:B------:R-:W4:Y:S01]  /*52d0*/  LDL R4, [R1+0x7c] ;  /* 0x00007c0001047983 */ /* 0x000f220000100800 */
[----:B------:R-:W-:Y:S01]  /*52e0*/  BSSY B0, `(.L_x_5250) ;  /* 0x0000005000007945 */ /* 0x000fe20003800000 */
[----:B----4-:R-:W-:-:S03]  /*52f0*/  ISETP.NE.AND P1, PT, R4, 0x1, PT ;  /* 0x000000010400780c */ /* 0x010fc60003f25270 */
[----:B------:R-:W-:Y:S10]  /*5300*/  @P0 BRA `(.L_x_5251) ;  /* 0x0000000000080947 */ /* 0x000ff40003800000 */
[----:B------:R-:W4:Y:S02]  /*5310*/  FENCE.VIEW.ASYNC.G ;  /* 0x00000000000073c6 */ /* 0x000f240000000100 */
[----:B----4-:R-:W-:Y:S06]  /*5320*/  BAR.ARV 0xc, 0x180 ;  /* 0x0306000000007b1d */ /* 0x010fec0000002000 */
.L_x_5251:
[----:B------:R-:W-:Y:S05]  /*5330*/  BSYNC B0 ;  /* 0x0000000000007941 */ /* 0x000fea0003800000 */
.L_x_5250:
[----:B------:R-:W-:Y:S04]  /*5340*/  BSSY B7, `(.L_x_5252) ;  /* 0x000101f000077945 */ /* 0x000fe80003800000 */
[----:B------:R-:W-:Y:S05]  /*5350*/  @!P1 BRA `(.L_x_5253) ;  /* 0x0000002000289947 */ /* 0x000fea0003800000 */
[----:B------:R-:W4:Y:S01]  /*5360*/  LDC R0, c[0x0][0x448] ;  /* 0x00011200ff007b82 */ /* 0x000f220000000800 */
[----:B------:R-:W-:Y:S01]  /*5370*/  VIADD R3, R214, 0x3f ;  /* 0x0000003fd6037836 */ /* 0x000fe20000000000 */
[----:B------:R-:W-:Y:S01]  /*5380*/  BSSY B0, `(.L_x_5254) ;  /* 0x000002c000007945 */ /* 0x000fe20003800000 */
[----:B----4-:R-:W-:-:S13]  /*5390*/  ISETP.NE.AND P0, PT, R0, 0x1, PT ;  /* 0x000000010000780c */ /* 0x010fda0003f05270 */
[----:B------:R-:W4:Y:S08]  /*53a0*/  @P0 LDC R0, c[0x0][0x44c] ;  /* 0x00011300ff000b82 */ /* 0x000f300000000800 */
[----:B------:R-:W0:Y:S01]  /*53b0*/  @P0 LDC R5, c[0x0][0x450] ;  /* 0x00011400ff050b82 */ /* 0x000e220000000800 */
[----:B----4-:R-:W-:-:S05]  /*53c0*/  @P0 IMAD.HI.U32 R0, R3, R0, RZ ;  /* 0x0000000003000227 */ /* 0x010fca00078e00ff */
[----:B0-----:R-:W-:-:S05]  /*53d0*/  @P0 SHF.R.U32.HI R3, RZ, R5, R0 ;  /* 0x00000005ff030219 */ /* 0x001fca0000011600 */
[----:B------:R-:W-:-:S05]  /*53e0*/  IMAD.IADD R3, R38, 0x1, R3 ;  /* 0x0000000126037824 */ /* 0x000fca00078e0203 */
[----:B------:R-:W-:-:S04]  /*53f0*/  SHF.R.S32.HI R0, RZ, 0x1f, R3 ;  /* 0x0000001fff007819 */ /* 0x000fc80000011403 */
[----:B------:R-:W-:Y:S01]  /*5400*/  LEA.HI R0, R0, R3, RZ, 0x6 ;  /* 0x0000000300007211 */ /* 0x000fe200078f30ff */
[----:B------:R-:W-:-:S03]  /*5410*/  IMAD.MOV.U32 R3, RZ, RZ, RZ ;  /* 0x000000ffff037224 */ /* 0x000fc600078e00ff */
[----:B------:R-:W-:-:S04]  /*5420*/  SHF.R.S32.HI R0, RZ, 0x6, R0 ;  /* 0x00000006ff007819 */ /* 0x000fc80000011400 */
[----:B--2---:R-:W-:-:S04]  /*5430*/  VIMNMX R10, R37, R0, PT ;  /* 0x00000000250a7248 */ /* 0x004fc80003fe0100 */
        /* <DEDUP_REMOVED lines=9> */
[----:B------:R-:W-:-:S05]  /*54d0*/  IABS R8, R9 ;  /* 0x0000000900087213 */ /* 0x000fca0000000000 */
[----:B------:R-:W-:Y:S02]  /*54e0*/  IMAD.MOV R8, RZ, RZ, -R8 ;  /* 0x000000ffff087224 */ /* 0x000fe400078e0a08 */
[----:B0-----:R-:W0:Y:S02]  /*54f0*/  MUFU.RCP R4, R4 ;  /* 0x0000000400047308 */ /* 0x001e240000001000 */
[----:B0----5:R-:W-:Y:S01]  /*5500*/  VIADD R2, R4, 0xffffffe ;  /* 0x0ffffffe04027836 */ /* 0x021fe20000000000 */
[----:B------:R-:W-:Y:S02]  /*5510*/  IABS R4, R0 ;  /* 0x0000000000047213 */ /* 0x000fe40000000000 */
[----:B------:R-:W-:-:S03]  /*5520*/  LOP3.LUT R0, R0, R9, RZ, 0x3c, !PT ;  /* 0x0000000900007212 */ /* 0x000fc600078e3cff */
[----:B------:R0:W2:Y:S01]  /*5530*/  F2I.FTZ.U32.TRUNC.NTZ R3, R2 ;  /* 0x0000000200037305 */ /* 0x0000a2000021f000 */
[----:B------:R-:W-:Y:S01]  /*5540*/  ISETP.GE.AND P2, PT, R0, RZ, PT ;  /* 0x000000ff0000720c */ /* 0x000fe20003f46270 */
[----:B0-----:R-:W-:Y:S02]  /*5550*/  IMAD.MOV.U32 R2, RZ, RZ, RZ ;  /* 0x000000ffff027224 */ /* 0x001fe400078e00ff */
[----:B--2---:R-:W-:-:S04]  /*5560*/  IMAD.MOV R6, RZ, RZ, -R3 ;  /* 0x000000ffff067224 */ /* 0x004fc800078e0a03 */
        /* <DEDUP_REMOVED lines=13> */
.L_x_5255:
[----:B------:R-:W-:Y:S05]  /*5640*/  BSYNC B0 ;  /* 0x0000000000007941 */ /* 0x000fea0003800000 */
.L_x_5254:
        /* <DEDUP_REMOVED lines=42> */
[----:B---3--:R-:W-:-:S02]  /*58f0*/  CS2R R72, SRZ ;  /* 0x0000000000487805 */ /* 0x008fc4000001ff00 */
[----:B------:R-:W-:Y:S02]  /*5900*/  CS2R R70, SRZ ;  /* 0x0000000000467805 */ /* 0x000fe4000001ff00 */
[----:B------:R-:W-:Y:S02]  /*5910*/  CS2R R68, SRZ ;  /* 0x0000000000447805 */ /* 0x000fe4000001ff00 */
        /* <DEDUP_REMOVED lines=22> */
[----:B--2---:R-:W-:-:S05]  /*5a80*/  IMAD R0, R0, R3, RZ ;  /* 0x0000000300007224 */ /* 0x004fca00078e02ff */
[----:B------:R-:W-:-:S04]  /*5a90*/  VIADDMNMX R10, R0, R3, R10, PT ;  /* 0x00000003000a7246 */ /* 0x000fc8000380010a */
[----:B------:R-:W-:-:S13]  /*5aa0*/  ISETP.GT.AND P1, PT, R10, R0, PT ;  /* 0x000000000a00720c */ /* 0x000fda0003f24270 */
[----:B------:R-:W-:Y:S05]  /*5ab0*/  @!P1 BRA `(.L_x_5256) ;  /* 0x000000f8009c9947 */ /* 0x000fea0003800000 */
[----:B-----5:R-:W2:Y:S01]  /*5ac0*/  LDL R2, [R1+0x70] ;  /* 0x0000700001027983 */ /* 0x020ea20000100800 */
[----:B------:R-:W-:Y:S01]  /*5ad0*/  IMAD.MOV.U32 R5, RZ, RZ, 0x40000040 ;  /* 0x40000040ff057424 */ /* 0x000fe200078e00ff */
[----:B------:R-:W-:Y:S01]  /*5ae0*/  BAR.SYNC.DEFER_BLOCKING 0xe, 0x100 ;  /* 0x0384000000007b1d */ /* 0x000fe20000010000 */
[----:B------:R-:W-:-:S03]  /*5af0*/  IMAD.MOV.U32 R9, RZ, RZ, 0x40000040 ;  /* 0x40000040ff097424 */ /* 0x000fc600078e00ff */
[----:B------:R-:W-:Y:S01]  /*5b00*/  R2UR UR7, R5 ;  /* 0x00000000050772ca */ /* 0x000fe200000e0000 */
[----:B------:R-:W-:Y:S01]  /*5b10*/  IMAD.MOV.U32 R7, RZ, RZ, 0x40000040 ;  /* 0x40000040ff077424 */ /* 0x000fe200078e00ff */
[----:B------:R-:W-:Y:S01]  /*5b20*/  ISETP.NE.AND P2, PT, R188, 0x3, PT ;  /* 0x00000003bc00780c */ /* 0x000fe20003f45270 */
[----:B------:R-:W-:Y:S01]  /*5b30*/  IMAD.MOV.U32 R5, RZ, RZ, 0x40000040 ;  /* 0x40000040ff057424 */ /* 0x000fe200078e00ff */
[----:B------:R-:W-:Y:S01]  /*5b40*/  R2UR UR15, R9 ;  /* 0x00000000090f72ca */ /* 0x000fe200000e0000 */
[----:B------:R-:W-:Y:S01]  /*5b50*/  IMAD.MOV.U32 R9, RZ, RZ, 0x40000040 ;  /* 0x40000040ff097424 */ /* 0x000fe200078e00ff */
[----:B------:R-:W-:Y:S01]  /*5b60*/  R2UR UR11, R7 ;  /* 0x00000000070b72ca */ /* 0x000fe200000e0000 */
[----:B------:R-:W-:-:S03]  /*5b70*/  IMAD.MOV.U32 R7, RZ, RZ, 0x40000040 ;  /* 0x40000040ff077424 */ /* 0x000fc600078e00ff */
[----:B------:R-:W-:Y:S02]  /*5b80*/  R2UR UR9, R9 ;  /* 0x00000000090972ca */ /* 0x000fe400000e0000 */
[----:B------:R-:W-:Y:S01]  /*5b90*/  R2UR UR13, R7 ;  /* 0x00000000070d72ca */ /* 0x000fe200000e0000 */
        /* <DEDUP_REMOVED lines=18> */
[C---:B------:R-:W-:Y:S01]  /*5cc0*/  VIADD R8, R4.reuse, 0x100 ;  /* 0x0000010004087836 */ /* 0x040fe20000000000 */
        /* <DEDUP_REMOVED lines=32> */
.L_x_5257:
        /* <DEDUP_REMOVED lines=9> */
.L_x_5261:
        /* <DEDUP_REMOVED lines=182> */
.L_x_5260:
[----:B------:R-:W-:-:S04]  /*6ac0*/  IMAD R10, R22, 0x8, R17 ;  /* 0x00000008160a7824 */ /* 0x000fc800078e0211 */
[----:B------:R-:W-:-:S05]  /*6ad0*/  VIADD R10, R10, 0x38860 ;  /* 0x000388600a0a7836 */ /* 0x000fca0000000000 */
[----:B------:R-:W-:-:S04]  /*6ae0*/  PRMT R10, R189, 0x654, R10 ;  /* 0x00000654bd0a7816 */ /* 0x000fc8000000000a */
[----:B------:R1:W-:Y:S01]  /*6af0*/  SYNCS.ARRIVE.TRANS64.RED.A1T0 RZ, [R10+URZ], RZ ;  /* 0x000000ff0aff79a7 */ /* 0x0003e2000810043f */
[----:B------:R-:W-:Y:S05]  /*6b00*/  @P1 BRA `(.L_x_5261) ;  /* 0xfffffff400141947 */ /* 0x000fea000383ffff */
.L_x_5259:
[----:B------:R-:W-:Y:S05]  /*6b10*/  BSYNC B0 ;  /* 0x0000000000007941 */ /* 0x000fea0003800000 */
.L_x_5258:
        /* <DEDUP_REMOVED lines=142> */
.L_x_5253:
[----:B------:R-:W4:Y:S01]  /*7400*/  LDC R0, c[0x0][0x448] ;  /* 0x00011200ff007b82 */ /* 0x000f220000000800 */
[----:B------:R-:W-:Y:S01]  /*7410*/  VIADD R3, R214, 0x3f ;  /* 0x0000003fd6037836 */ /* 0x000fe20000000000 */
[----:B------:R-:W-:Y:S01]  /*7420*/  BSSY B0, `(.L_x_5262) ;  /* 0x000002c000007945 */ /* 0x000fe20003800000 */
[----:B------:R-:W-:Y:S01]  /*7430*/  IMAD.MOV.U32 R168, RZ, RZ, RZ ;  /* 0x000000ffffa87224 */ /* 0x000fe200078e00ff */
[----:B----4-:R-:W-:-:S13]  /*7440*/  ISETP.NE.AND P0, PT, R0, 0x1, PT ;  /* 0x000000010000780c */ /* 0x010fda0003f05270 */
[----:B------:R-:W4:Y:S08]  /*7450*/  @P0 LDC R0, c[0x0][0x44c] ;  /* 0x00011300ff000b82 */ /* 0x000f300000000800 */
[----:B------:R-:W0:Y:S01]  /*7460*/  @P0 LDC R5, c[0x0][0x450] ;  /* 0x00011400ff050b82 */ /* 0x000e220000000800 */
[----:B----4-:R-:W-:-:S05]  /*7470*/  @P0 IMAD.HI.U32 R0, R3, R0, RZ ;  /* 0x0000000003000227 */ /* 0x010fca00078e00ff */
[----:B0-----:R-:W-:-:S05]  /*7480*/  @P0 SHF.R.U32.HI R3, RZ, R5, R0 ;  /* 0x00000005ff030219 */ /* 0x001fca0000011600 */
[----:B------:R-:W-:-:S05]  /*7490*/  IMAD.IADD R3, R38, 0x1, R3 ;  /* 0x0000000126037824 */ /* 0x000fca00078e0203 */
[----:B------:R-:W-:-:S04]  /*74a0*/  SHF.R.S32.HI R0, RZ, 0x1f, R3 ;  /* 0x0000001fff007819 */ /* 0x000fc80000011403 */
[----:B------:R-:W-:-:S04]  /*74b0*/  LEA.HI R0, R0, R3, RZ, 0x6 ;  /* 0x0000000300007211 */ /* 0x000fc800078f30ff */
[----:B------:R-:W-:-:S04]  /*74c0*/  SHF.R.S32.HI R0, RZ, 0x6, R0 ;  /* 0x00000006ff007819 */ /* 0x000fc80000011400 */
[----:B------:R-:W-:-:S04]  /*74d0*/  VIMNMX R37, R37, R0, PT ;  /* 0x0000000025257248 */ /* 0x000fc80003fe0100 */
[----:B------:R-:W-:-:S13]  /*74e0*/  ISETP.GE.AND P0, PT, R37, 0x1, PT ;  /* 0x000000012500780c */ /* 0x000fda0003f06270 */
[----:B------:R-:W-:Y:S05]  /*74f0*/  @!P0 BRA `(.L_x_5263) ;  /* 0x0000000000788947 */ /* 0x000fea0003800000 */
[----:B------:R-:W4:Y:S01]  /*7500*/  LDL R4, [R1+0x54] ;  /* 0x0000540001047983 */ /* 0x000f220000100800 */
[----:B------:R-:W-:Y:S01]  /*7510*/  ULDC UR4, c[0x0][0xae8] ;  /* 0x0002ba0000047ab9 */ /* 0x000fe20000000800 */
[----:B----4-:R-:W-:-:S04]  /*7520*/  ISETP.NE.AND P0, PT, R4, RZ, PT ;  /* 0x000000ff0400720c */ /* 0x010fc80003f05270 */
[----:B------:R-:W-:-:S04]  /*7530*/  SEL R9, R4, UR4, P0 ;  /* 0x0000000404097c07 */ /* 0x000fc80008000000 */
[-C--:B------:R-:W-:Y:S02]  /*7540*/  IABS R6, R9.reuse ;  /* 0x0000000900067213 */ /* 0x080fe40000000000 */
[----:B------:R-:W-:Y:S02]  /*7550*/  IADD3 R0, R9, -0x1, R37 ;  /* 0xffffffff09007810 */ /* 0x000fe40007ffe025 */
[----:B------:R-:W0:Y:S01]  /*7560*/  I2F.RP R3, R6 ;  /* 0x0000000600037306 */ /* 0x000e220000209400 */
[-C--:B--2---:R-:W-:Y:S02]  /*7570*/  IABS R10, R9.reuse ;  /* 0x00000009000a7213 */ /* 0x084fe40000000000 */
        /* <DEDUP_REMOVED lines=22> */
.L_x_5263:
[----:B------:R-:W-:Y:S05]  /*76e0*/  BSYNC B0 ;  /* 0x0000000000007941 */ /* 0x000fea0003800000 */
.L_x_5262:
        /* <DEDUP_REMOVED lines=66> */
[----:B----4-:R-:W-:-:S05]  /*7b10*/  IMAD R0, R0, R168, RZ ;  /* 0x000000a800007224 */ /* 0x010fca00078e02ff */
[----:B------:R3:W-:Y:S01]  /*7b20*/  STL [R1+0xc], R0 ;  /* 0x00000c0001007387 */ /* 0x0007e20000100800 */
[----:B------:R-:W-:Y:S02]  /*7b30*/  VIADDMNMX R168, R0, R168, R37, PT ;  /* 0x000000a800a87246 */ /* 0x000fe40003800125 */
[----:B------:R-:W-:Y:S02]  /*7b40*/  CS2R R36, SRZ ;  /* 0x0000000000247805 */ /* 0x000fe4000001ff00 */
[----:B------:R-:W-:-:S13]  /*7b50*/  ISETP.GT.AND P1, PT, R168, R0, PT ;  /* 0x00000000a800720c */ /* 0x000fda0003f24270 */
[----:B---3--:R-:W-:Y:S05]  /*7b60*/  @!P1 BRA `(.L_x_5256) ;  /* 0x000000d800709947 */ /* 0x008fea0003800000 */
[----:B------:R-:W3:Y:S01]  /*7b70*/  LDL R0, [R1+0x70] ;  /* 0x0000700001007983 */ /* 0x000ee20000100800 */
[----:B------:R-:W-:Y:S03]  /*7b80*/  BSSY B6, `(.L_x_5264) ;  /* 0x000001d000067945 */ /* 0x000fe60003800000 */
[----:B---3--:R-:W0:Y:S02]  /*7b90*/  SHFL.IDX PT, R0, R0, RZ, 0x1f ;  /* 0x00001fff00007589 */ /* 0x008e2400000e0000 */
        /* <DEDUP_REMOVED lines=20> */
[----:B--2---:R-:W-:Y:S02]  /*7ce0*/  IMAD.U32 R10, RZ, RZ, UR4 ;  /* 0x00000004ff0a7e24 */ /* 0x004fe4000f8e00ff */
[----:B------:R-:W-:Y:S02]  /*7cf0*/  IMAD.U32 R11, RZ, RZ, UR5 ;  /* 0x00000005ff0b7e24 */ /* 0x000fe4000f8e00ff */
[----:B------:R-:W-:Y:S02]  /*7d00*/  IMAD.MOV.U32 R8, RZ, RZ, 0x70 ;  /* 0x00000070ff087424 */ /* 0x000fe400078e00ff */
[----:B------:R-:W-:Y:S02]  /*7d10*/  IMAD.MOV.U32 R12, RZ, RZ, 0x1 ;  /* 0x00000001ff0c7424 */ /* 0x000fe400078e00ff */
[----:B------:R-:W-:-:S07]  /*7d20*/  IMAD.MOV.U32 R13, RZ, RZ, RZ ;  /* 0x000000ffff0d7224 */ /* 0x000fce00078e00ff */
[----:B------:R-:W-:-:S07]  /*7d30*/  LEPC R20, `(.L_x_5265) ;  /* 0x000000001014794e */ /* 0x000fce0000000000 */
[----:B0----5:R-:W-:Y:S05]  /*7d40*/  CALL.ABS.NOINC R14 ;  /* 0x000000000e007343 */ /* 0x021fea0003c00000 */
.L_x_5265:
[----:B------:R-:W-:Y:S05]  /*7d50*/  BSYNC B6 ;  /* 0x0000000000067941 */ /* 0x000fea0003800000 */
.L_x_5264:
[----:B------:R-:W-:Y:S02]  /*7d60*/  ULDC UR4, c[0x0][0x3f4] ;  /* 0x0000fd0000047ab9 */ /* 0x000fe40000000800 */
[----:B------:R-:W-:-:S13]  /*7d70*/  ISETP.LT.AND P0, PT, RZ, UR4, PT ;  /* 0x00000004ff007c0c */ /* 0x000fda000bf01270 */
[----:B------:R-:W-:Y:S05]  /*7d80*/  @P0 BRA `(.L_x_5266) ;  /* 0x0000000000400947 */ /* 0x000fea0003800000 */
[----:B------:R-:W3:Y:S02]  /*7d90*/  LDL R20, [R1+0x68] ;  /* 0x0000680001147983 */ /* 0x000ee40000100800 */
[----:B---3--:R-:W-:-:S04]  /*7da0*/  LEA.HI R0, R20, R20, RZ, 0x1 ;  /* 0x0000001414007211 */ /* 0x008fc800078f08ff */
[----:B------:R-:W-:-:S05]  /*7db0*/  LOP3.LUT R0, R0, 0xfffffffe, RZ, 0xc0, !PT ;  /* 0xfffffffe00007812 */ /* 0x000fca00078ec0ff */
[----:B------:R-:W-:-:S05]  /*7dc0*/  IMAD.IADD R0, R20, 0x1, -R0 ;  /* 0x0000000114007824 */ /* 0x000fca00078e0a00 */
[----:B-----5:R-:W-:-:S04]  /*7dd0*/  SHF.L.U32 R2, R0, 0x1f, RZ ;  /* 0x0000001f00027819 */ /* 0x020fc800000006ff */
[----:B------:R0:W1:Y:S03]  /*7de0*/  SYNCS.PHASECHK.TRANS64.TRYWAIT P0, [R17+URZ+0x38800], R2 ;  /* 0x03880002110075a7 */ /* 0x000066000800017f */
[----:B-1----:R-:W-:Y:S05]  /*7df0*/  @!P0 NANOSLEEP.SYNCS 0x989680 ;  /* 0x009896800000895d */ /* 0x002fea0003900000 */
[----:B------:R-:W1:Y:S01]  /*7e00*/  @!P0 SYNCS.PHASECHK.TRANS64 P0, [R17+URZ+0x38800], R2 ;  /* 0x03880002110085a7 */ /* 0x000e62000800007f */
[----:B------:R-:W-:Y:S04]  /*7e10*/  BSSY B0, `(.L_x_5267) ;  /* 0x0000006000007945 */ /* 0x000fe80003800000 */
[----:B-1----:R-:W-:Y:S05]  /*7e20*/  @P0 BRA `(.L_x_5268) ;  /* 0x0000000000100947 */ /* 0x002fea0003800000 */
.L_x_5269:
[----:B-1----:R1:W3:Y:S02]  /*7e30*/  SYNCS.PHASECHK.TRANS64.TRYWAIT P0, [R17+URZ+0x38800], R2 ;  /* 0x03880002110075a7 */ /* 0x0022e4000800017f */
[----:B---3--:R-:W-:Y:S05]  /*7e40*/  @!P0 NANOSLEEP.SYNCS 0x989680 ;  /* 0x009896800000895d */ /* 0x008fea0003900000 */
[----:B------:R-:W3:Y:S02]  /*7e50*/  @!P0 SYNCS.PHASECHK.TRANS64 P0, [R17+URZ+0x38800], R2 ;  /* 0x03880002110085a7 */ /* 0x000ee4000800007f */
[----:B---3--:R-:W-:Y:S05]  /*7e60*/  @!P0 BRA `(.L_x_5269) ;  /* 0xfffffffc00f08947 */ /* 0x008fea000383ffff */
.L_x_5268:
[----:B------:R-:W-:Y:S05]  /*7e70*/  BSYNC B0 ;  /* 0x0000000000007941 */ /* 0x000fea0003800000 */
.L_x_5267:
[----:B------:R-:W-:Y:S05]  /*7e80*/  BRA `(.L_x_5270) ;  /* 0x0000002c00cc7947 */ /* 0x000fea0003800000 */
.L_x_5266:
        /* <DEDUP_REMOVED lines=22> */
[----:B--2---:R-:W-:Y:S02]  /*7ff0*/  IMAD.U32 R10, RZ, RZ, UR6 ;  /* 0x00000006ff0a7e24 */ /* 0x004fe4000f8e00ff */
        /* <DEDUP_REMOVED lines=8> */
.L_x_5272:
[----:B------:R-:W-:Y:S05]  /*8080*/  BSYNC B6 ;  /* 0x0000000000067941 */ /* 0x000fea0003800000 */
.L_x_5271:
        /* <DEDUP_REMOVED lines=36> */
[----:B--2---:R-:W-:Y:S02]  /*82d0*/  LEA.HI.X R10, R24, UR5, R3, 0x1, P0 ;  /* 0x00000005180a7c11 */ /* 0x004fe400080f0c03 */
[----:B------:R-:W-:Y:S01]  /*82e0*/  LEA.HI.X R31, R26, UR7, R31, 0x1, P1 ;  /* 0x000000071a1f7c11 */ /* 0x000fe200088f0c1f */
[----:B------:R-:W-:Y:S06]  /*82f0*/  BRA.DIV UR4, `(.L_x_5275) ;  /* 0x000001ba04107947 */ /* 0x000fec000b800000 */
[----:B------:R0:W1:Y:S04]  /*8300*/  SHFL.IDX PT, R0, R10, RZ, 0x1c1f ;  /* 0x001c1fff0a007589 */ /* 0x00006800000e0000 */
[----:B------:R0:W2:Y:S04]  /*8310*/  SHFL.IDX PT, R5, R9, RZ, 0x1c1f ;  /* 0x001c1fff09057589 */ /* 0x0000a800000e0000 */
[----:B------:R0:W3:Y:S04]  /*8320*/  SHFL.IDX PT, R8, R31, RZ, 0x1c1f ;  /* 0x001c1fff1f087589 */ /* 0x0000e800000e0000 */
[----:B------:R0:W4:Y:S02]  /*8330*/  SHFL.IDX PT, R6, R30, RZ, 0x1c1f ;  /* 0x001c1fff1e067589 */ /* 0x00012400000e0000 */
.L_x_5514:
        /* <DEDUP_REMOVED lines=8> */
[----:B------:R-:W3:Y:S01]  /*83c0*/  LDL R7, [R1+0x74] ;  /* 0x0000740001077983 */ /* 0x000ee20000100800 */
[----:B------:R-:W-:Y:S01]  /*83d0*/  ULDC UR4, c[0x0][0x3f4] ;  /* 0x0000fd0000047ab9 */ /* 0x000fe20000000800 */
[----:B--2---:R-:W-:Y:S01]  /*83e0*/  IMAD.MOV.U32 R2, RZ, RZ, R5 ;  /* 0x000000ffff027224 */ /* 0x004fe200078e0005 */
[----:B------:R-:W-:Y:S01]  /*83f0*/  ISETP.GE.AND P2, PT, R190, UR4, PT ;  /* 0x00000004be007c0c */ /* 0x000fe2000bf46270 */
[----:B-1----:R-:W-:Y:S01]  /*8400*/  IMAD.MOV.U32 R3, RZ, RZ, R0 ;  /* 0x000000ffff037224 */ /* 0x002fe200078e0000 */
[----:B------:R-:W-:Y:S02]  /*8410*/  ISETP.GE.AND P3, PT, R209, UR4, PT ;  /* 0x00000004d1007c0c */ /* 0x000fe4000bf66270 */
[----:B------:R-:W-:-:S09]  /*8420*/  CS2R R28, SRZ ;  /* 0x00000000001c7805 */ /* 0x000fd2000001ff00 */
[----:B------:R-:W-:-:S04]  /*8430*/  @!P2 IMAD.WIDE R2, R190, 0x2, R2 ;  /* 0x00000002be02a825 */ /* 0x000fc800078e0202 */
[----:B------:R-:W-:Y:S01]  /*8440*/  @!P3 IMAD.SHL.U32 R4, R209, 0x2, RZ ;  /* 0x00000002d104b824 */ /* 0x000fe200078e00ff */
[----:B------:R1:W5:Y:S01]  /*8450*/  @!P2 LD.E.64 R28, desc[UR40][R2.64] ;  /* 0x00000028021ca980 */ /* 0x000362000c101b00 */
[----:B------:R-:W-:Y:S02]  /*8460*/  CS2R R26, SRZ ;  /* 0x00000000001a7805 */ /* 0x000fe4000001ff00 */
[----:B------:R-:W-:Y:S02]  /*8470*/  CS2R R20, SRZ ;  /* 0x0000000000147805 */ /* 0x000fe4000001ff00 */
[----:B------:R-:W-:Y:S02]  /*8480*/  CS2R R24, SRZ ;  /* 0x0000000000187805 */ /* 0x000fe4000001ff00 */
[-C--:B-1----:R-:W-:Y:S02]  /*8490*/  @!P3 IADD3 R2, P0, R5, R4.reuse, RZ ;  /* 0x000000040502b210 */ /* 0x082fe40007f1e0ff */
[----:B----4-:R-:W-:-:S02]  /*84a0*/  @!P3 IADD3 R4, P1, R6, R4, RZ ;  /* 0x000000040604b210 */ /* 0x010fc40007f3e0ff */
[----:B---3--:R-:W-:Y:S01]  /*84b0*/  @!P3 SHF.L.U64.HI R11, R209, 0x1, R7 ;  /* 0x00000001d10bb819 */ /* 0x008fe20000010207 */
[----:B------:R-:W-:Y:S02]  /*84c0*/  IMAD.MOV.U32 R7, RZ, RZ, R8 ;  /* 0x000000ffff077224 */ /* 0x000fe400078e0008 */
[----:B------:R-:W-:-:S04]  /*84d0*/  @!P2 IMAD.WIDE R6, R190, 0x2, R6 ;  /* 0x00000002be06a825 */ /* 0x000fc800078e0206 */
[--C-:B------:R-:W-:Y:S01]  /*84e0*/  @!P3 IMAD.X R3, R0, 0x1, R11.reuse, P0 ;  /* 0x000000010003b824 */ /* 0x100fe200000e060b */
[----:B------:R1:W5:Y:S01]  /*84f0*/  @!P2 LD.E.64 R26, desc[UR40][R6.64] ;  /* 0x00000028061aa980 */ /* 0x000362000c101b00 */
[----:B------:R-:W-:-:S03]  /*8500*/  @!P3 IMAD.X R5, R8, 0x1, R11, P1 ;  /* 0x000000010805b824 */ /* 0x000fc600008e060b */
[----:B------:R1:W5:Y:S04]  /*8510*/  @!P3 LD.E.64 R20, desc[UR40][R2.64] ;  /* 0x000000280214b980 */ /* 0x000368000c101b00 */
[----:B------:R1:W5:Y:S02]  /*8520*/  @!P3 LD.E.64 R24, desc[UR40][R4.64] ;  /* 0x000000280418b980 */ /* 0x000364000c101b00 */
.L_x_5277:
[----:B------:R-:W-:Y:S05]  /*8530*/  BSYNC B1 ;  /* 0x0000000000017941 */ /* 0x000fea0003800000 */
.L_x_5276:
[----:B-1---5:R-:W-:Y:S01]  /*8540*/  IMAD.MOV.U32 R0, RZ, RZ, R26 ;  /* 0x000000ffff007224 */ /* 0x022fe200078e001a */
[----:B------:R-:W-:Y:S01]  /*8550*/  UMOV UR4, 0xffffffff ;  /* 0xffffffff00047882 */ /* 0x000fe20000000000 */
        /* <DEDUP_REMOVED lines=15> */
[----:B--2---:R1:W2:Y:S04]  /*8650*/  SHFL.IDX PT, R5, R10, 0x1, 0x1c1f ;  /* 0x003c1f000a057f89 */ /* 0x0042a800000e0000 */
[----:B------:R1:W0:Y:S04]  /*8660*/  SHFL.IDX PT, R4, R9, 0x1, 0x1c1f ;  /* 0x003c1f0009047f89 */ /* 0x00022800000e0000 */
[----:B------:R1:W0:Y:S04]  /*8670*/  SHFL.IDX PT, R7, R31, 0x1, 0x1c1f ;  /* 0x003c1f001f077f89 */ /* 0x00022800000e0000 */
[----:B------:R1:W0:Y:S02]  /*8680*/  SHFL.IDX PT, R14, R30, 0x1, 0x1c1f ;  /* 0x003c1f001e0e7f89 */ /* 0x00022400000e0000 */
.L_x_5520:
[----:B----4-:R-:W4:Y:S01]  /*8690*/  LDL R6, [R1+0x68] ;  /* 0x0000680001067983 */ /* 0x010f220000100800 */
[----:B------:R-:W-:Y:S01]  /*86a0*/  VIADD R32, R32, 0x20 ;  /* 0x0000002020207836 */ /* 0x000fe20000000000 */
[----:B------:R-:W-:Y:S01]  /*86b0*/  BSSY B1, `(.L_x_5279) ;  /* 0x0000023000017945 */ /* 0x000fe20003800000 */
[----:B01----:R-:W-:Y:S01]  /*86c0*/  IMAD.SHL.U32 R31, R194, 0x40, RZ ;  /* 0x00000040c21f7824 */ /* 0x003fe200078e00ff */
[----:B---3--:R-:W-:Y:S02]  /*86d0*/  CS2R R8, SRZ ;  /* 0x0000000000087805 */ /* 0x008fe4000001ff00 */
[----:B------:R-:W-:Y:S02]  /*86e0*/  CS2R R12, SRZ ;  /* 0x00000000000c7805 */ /* 0x000fe4000001ff00 */
[----:B------:R-:W-:Y:S02]  /*86f0*/  ISETP.GE.AND P0, PT, R32, R33, PT ;  /* 0x000000212000720c */ /* 0x000fe40003f06270 */
[----:B------:R-:W-:-:S02]  /*8700*/  CS2R R10, SRZ ;  /* 0x00000000000a7805 */ /* 0x000fc4000001ff00 */
[----:B----4-:R-:W-:-:S04]  /*8710*/  LEA.HI R0, R6, R6, RZ, 0x1 ;  /* 0x0000000606007211 */ /* 0x010fc800078f08ff */
[----:B------:R-:W-:-:S05]  /*8720*/  LOP3.LUT R0, R0, 0xfffffffe, RZ, 0xc0, !PT ;  /* 0xfffffffe00007812 */ /* 0x000fca00078ec0ff */
[----:B------:R-:W-:-:S05]  /*8730*/  IMAD.IADD R0, R6, 0x1, -R0 ;  /* 0x0000000106007824 */ /* 0x000fca00078e0a00 */
[----:B------:R-:W-:Y:S01]  /*8740*/  SHF.L.U32 R34, R0, 0x1f, RZ ;  /* 0x0000001f00227819 */ /* 0x000fe200000006ff */
[----:B------:R-:W-:Y:S06]  /*8750*/  @P0 BRA `(.L_x_5280) ;  /* 0x0000000000600947 */ /* 0x000fec0003800000 */
[----:B------:R-:W3:Y:S01]  /*8760*/  LDL R6, [R1+0x74] ;  /* 0x0000740001067983 */ /* 0x000ee20000100800 */
[----:B------:R-:W-:Y:S01]  /*8770*/  ULDC UR4, c[0x0][0x3f4] ;  /* 0x0000fd0000047ab9 */ /* 0x000fe20000000800 */
[----:B------:R-:W-:Y:S01]  /*8780*/  IMAD.MOV.U32 R2, RZ, RZ, R4 ;  /* 0x000000ffff027224 */ /* 0x000fe200078e0004 */
[----:B------:R-:W-:Y:S01]  /*8790*/  ISETP.GE.AND P3, PT, R209, UR4, PT ;  /* 0x00000004d1007c0c */ /* 0x000fe2000bf66270 */
[----:B--2---:R-:W-:Y:S01]  /*87a0*/  IMAD.MOV.U32 R3, RZ, RZ, R5 ;  /* 0x000000ffff037224 */ /* 0x004fe200078e0005 */
[----:B------:R-:W-:Y:S02]  /*87b0*/  ISETP.GE.AND P2, PT, R190, UR4, PT ;  /* 0x00000004be007c0c */ /* 0x000fe4000bf46270 */
[----:B------:R-:W-:Y:S01]  /*87c0*/  CS2R R12, SRZ ;  /* 0x00000000000c7805 */ /* 0x000fe2000001ff00 */
[----:B------:R-:W-:-:S08]  /*87d0*/  IMAD.MOV.U32 R8, RZ, RZ, R14 ;  /* 0x000000ffff087224 */ /* 0x000fd000078e000e */
[----:B------:R-:W-:Y:S02]  /*87e0*/  @!P3 IMAD.SHL.U32 R9, R209, 0x2, RZ ;  /* 0x00000002d109b824 */ /* 0x000fe400078e00ff */
[----:B------:R-:W-:-:S03]  /*87f0*/  @!P2 IMAD.WIDE R2, R190, 0x2, R2 ;  /* 0x00000002be02a825 */ /* 0x000fc600078e0202 */
[-C--:B------:R-:W-:Y:S02]  /*8800*/  @!P3 IADD3 R4, P0, R4, R9.reuse, RZ ;  /* 0x000000090404b210 */ /* 0x080fe40007f1e0ff */
[----:B------:R-:W-:Y:S01]  /*8810*/  CS2R R10, SRZ ;  /* 0x00000000000a7805 */ /* 0x000fe2000001ff00 */
[----:B------:R0:W5:Y:S02]  /*8820*/  @!P2 LD.E.64 R12, desc[UR40][R2.64] ;  /* 0x00000028020ca980 */ /* 0x000164000c101b00 */
[----:B0-----:R-:W-:Y:S02]  /*8830*/  CS2R R2, SRZ ;  /* 0x0000000000027805 */ /* 0x001fe4000001ff00 */
[----:B---3--:R-:W-:Y:S02]  /*8840*/  @!P3 SHF.L.U64.HI R30, R209, 0x1, R6 ;  /* 0x00000001d11eb819 */ /* 0x008fe40000010206 */
[----:B------:R-:W-:Y:S01]  /*8850*/  @!P3 IADD3 R6, P1, R14, R9, RZ ;  /* 0x000000090e06b210 */ /* 0x000fe20007f3e0ff */
[----:B------:R-:W-:-:S02]  /*8860*/  IMAD.MOV.U32 R9, RZ, RZ, R7 ;  /* 0x000000ffff097224 */ /* 0x000fc400078e0007 */
[----:B------:R-:W-:Y:S02]  /*8870*/  @!P3 IMAD.X R5, R5, 0x1, R30, P0 ;  /* 0x000000010505b824 */ /* 0x000fe400000e061e */
[----:B------:R-:W-:Y:S01]  /*8880*/  @!P2 IMAD.WIDE R14, R190, 0x2, R8 ;  /* 0x00000002be0ea825 */ /* 0x000fe200078e0208 */
[----:B------:R-:W-:Y:S02]  /*8890*/  CS2R R8, SRZ ;  /* 0x0000000000087805 */ /* 0x000fe4000001ff00 */
[----:B------:R0:W5:Y:S01]  /*88a0*/  @!P3 LD.E.64 R10, desc[UR40][R4.64] ;  /* 0x00000028040ab980 */ /* 0x000162000c101b00 */
[----:B------:R-:W-:-:S03]  /*88b0*/  @!P3 IMAD.X R7, R7, 0x1, R30, P1 ;  /* 0x000000010707b824 */ /* 0x000fc600008e061e */
[----:B------:R0:W5:Y:S04]  /*88c0*/  @!P2 LD.E.64 R2, desc[UR40][R14.64] ;  /* 0x000000280e02a980 */ /* 0x000168000c101b00 */
[----:B------:R0:W5:Y:S02]  /*88d0*/  @!P3 LD.E.64 R8, desc[UR40][R6.64] ;  /* 0x000000280608b980 */ /* 0x000164000c101b00 */
.L_x_5280:
[----:B------:R-:W-:Y:S05]  /*88e0*/  BSYNC B1 ;  /* 0x0000000000017941 */ /* 0x000fea0003800000 */
.L_x_5279:
[----:B0-----:R-:W3:Y:S01]  /*88f0*/  LDL R15, [R1+0x14] ;  /* 0x00001400010f7983 */ /* 0x001ee20000100800 */
[----:B------:R-:W0:Y:S01]  /*8900*/  SYNCS.PHASECHK.TRANS64.TRYWAIT P0, [R17+URZ+0x38800], R34 ;  /* 0x03880022110075a7 */ /* 0x000e22000800017f */
[----:B------:R-:W-:Y:S01]  /*8910*/  LOP3.LUT R31, R31, 0x1c0, RZ, 0xc0, !PT ;  /* 0x000001c01f1f7812 */ /* 0x000fe200078ec0ff */
[----:B--2--5:R-:W-:Y:S01]  /*8920*/  IMAD.MOV.U32 R5, RZ, RZ, R2 ;  /* 0x000000ffff057224 */ /* 0x024fe200078e0002 */
[----:B------:R-:W-:Y:S01]  /*8930*/  VIADDMNMX R30, R33, -R214, 0x40, PT ;  /* 0x00000040211e7446 */ /* 0x000fe200038009d6 */
[----:B------:R-:W-:Y:S01]  /*8940*/  IMAD.MOV.U32 R6, RZ, RZ, R8 ;  /* 0x000000ffff067224 */ /* 0x000fe200078e0008 */
[----:B------:R-:W-:Y:S01]  /*8950*/  LOP3.LUT R4, R31, 0x18, R18, 0xf8, !PT ;  /* 0x000000181f047812 */ /* 0x000fe200078ef812 */
[----:B------:R-:W-:Y:S01]  /*8960*/  IMAD.MOV.U32 R14, RZ, RZ, R12 ;  /* 0x000000ffff0e7224 */ /* 0x000fe200078e000c */
[----:B------:R-:W-:Y:S01]  /*8970*/  SHF.R.U32.HI R31, RZ, 0x3, R31 ;  /* 0x00000003ff1f7819 */ /* 0x000fe2000001161f */
[----:B------:R-:W-:Y:S01]  /*8980*/  IMAD.MOV.U32 R7, RZ, RZ, R9 ;  /* 0x000000ffff077224 */ /* 0x000fe200078e0009 */
[----:B------:R-:W-:Y:S01]  /*8990*/  BSSY B1, `(.L_x_5281) ;  /* 0x0000013000017945 */ /* 0x000fe20003800000 */
[----:B------:R-:W-:-:S02]  /*89a0*/  LOP3.LUT P2, RZ, R194, 0x4, RZ, 0xc0, !PT ;  /* 0x00000004c2ff7812 */ /* 0x000fc4000784c0ff */
[----:B------:R-:W-:Y:S02]  /*89b0*/  LOP3.LUT R4, R4, R31, RZ, 0x3c, !PT ;  /* 0x0000001f04047212 */ /* 0x000fe400078e3cff */
[----:B------:R-:W-:Y:S01]  /*89c0*/  PRMT R31, R31, 0x5410, R5 ;  /* 0x000054101f1f7816 */ /* 0x000fe20000000005 */
[----:B------:R-:W-:Y:S01]  /*89d0*/  IMAD.MOV.U32 R5, RZ, RZ, R3 ;  /* 0x000000ffff057224 */ /* 0x000fe200078e0003 */
[----:B------:R-:W-:Y:S02]  /*89e0*/  PRMT R45, R45, 0x5410, R14 ;  /* 0x000054102d2d7816 */ /* 0x000fe4000000000e */
[----:B------:R-:W-:Y:S02]  /*89f0*/  PRMT R31, R7, 0x7610, R31 ;  /* 0x00007610071f7816 */ /* 0x000fe4000000001f */
[----:B------:R-:W-:Y:S01]  /*8a00*/  PRMT R32, R6, 0x5410, R5 ;  /* 0x0000541006207816 */ /* 0x000fe20000000005 */
[----:B------:R-:W-:Y:S01]  /*8a10*/  IMAD.MOV.U32 R5, RZ, RZ, R13 ;  /* 0x000000ffff057224 */ /* 0x000fe200078e000d */
[----:B------:R-:W-:Y:S01]  /*8a20*/  ISETP.GE.AND P1, PT, R187, R30, PT ;  /* 0x0000001ebb00720c */ /* 0x000fe20003f26270 */
[----:B------:R-:W-:-:S03]  /*8a30*/  IMAD.MOV.U32 R6, RZ, RZ, R10 ;  /* 0x000000ffff067224 */ /* 0x000fc600078e000a */
[----:B------:R-:W-:Y:S01]  /*8a40*/  PRMT R47, R5, 0x7610, R47 ;  /* 0x00007610052f7816 */ /* 0x000fe2000000002f */
[----:B------:R-:W-:Y:S01]  /*8a50*/  IMAD.MOV.U32 R5, RZ, RZ, R11 ;  /* 0x000000ffff057224 */ /* 0x000fe200078e000b */
[----:B------:R-:W-:Y:S01]  /*8a60*/  PRMT R33, R6, 0x7610, R33 ;  /* 0x0000761006217816 */ /* 0x000fe20000000021 */
[----:B---3--:R-:W-:-:S04]  /*8a70*/  IMAD R4, R15, 0x200, R4 ;  /* 0x000002000f047824 */ /* 0x008fc800078e0204 */
[----:B------:R-:W-:-:S04]  /*8a80*/  IMAD R15, R4, 0x2, R17 ;  /* 0x00000002040f7824 */ /* 0x000fc800078e0211 */
[C---:B------:R-:W-:Y:S02]  /*8a90*/  VIADD R4, R15.reuse, 0x20400 ;  /* 0x000204000f047836 */ /* 0x040fe40000000000 */
[----:B------:R-:W-:Y:S01]  /*8aa0*/  VIADD R14, R15, 0x20440 ;  /* 0x000204400f0e7836 */ /* 0x000fe20000000000 */
[----:B0-----:R-:W-:Y:S06]  /*8ab0*/  @!P0 BRA `(.L_x_5282) ;  /* 0x000001b400048947 */ /* 0x001fec0003800000 */
.L_x_5521:
[----:B------:R-:W-:Y:S05]  /*8ac0*/  BSYNC B1 ;  /* 0x0000000000017941 */ /* 0x000fea0003800000 */
.L_x_5281:
        /* <DEDUP_REMOVED lines=55> */
.L_x_5286:
[----:B------:R-:W-:Y:S05]  /*8e40*/  BSYNC B2 ;  /* 0x0000000000027941 */ /* 0x000fea0003800000 */
.L_x_5285:
        /* <DEDUP_REMOVED lines=47> */
.L_x_5284:
[----:B------:R-:W-:Y:S05]  /*9140*/  BSYNC B1 ;  /* 0x0000000000017941 */ /* 0x000fea0003800000 */
.L_x_5283:
        /* <DEDUP_REMOVED lines=54> */
.L_x_5289:
[----:B------:R-:W-:Y:S05]  /*94b0*/  BSYNC B1 ;  /* 0x0000000000017941 */ /* 0x000fea0003800000 */
.L_x_5288:
        /* <DEDUP_REMOVED lines=27> */
[C---:B------:R-:W-:Y:S01]  /*9670*/  IMAD.U32 R7, R32.reuse, 0x10000, RZ ;  /* 0x0001000020077824 */ /* 0x040fe200078e00ff */
[----:B------:R-:W-:Y:S01]  /*9680*/  LOP3.LUT R5, R5, 0xffff0000, RZ, 0xc0, !PT ;  /* 0xffff000005057812 */ /* 0x000fe200078ec0ff */
[----:B------:R-:W-:Y:S01]  /*9690*/  IMAD.U32 R6, R33, 0x10000, RZ ;  /* 0x0001000021067824 */ /* 0x000fe200078e00ff */
[----:B------:R-:W-:Y:S01]  /*96a0*/  LOP3.LUT R32, R32, 0xffff0000, RZ, 0xc0, !PT ;  /* 0xffff000020207812 */ /* 0x000fe200078ec0ff */
[----:B------:R-:W-:Y:S01]  /*96b0*/  FFMA.FTZ R20, R9, R34, -R20 ;  /* 0x0000002209147223 */ /* 0x000fe20000010814 */
        /* <DEDUP_REMOVED lines=16> */
.L_x_5274:
        /* <DEDUP_REMOVED lines=37> */
[----:B------:R-:W3:Y:S04]  /*9a10*/  SHFL.IDX PT, R0, R24, RZ, 0x1c1f ;  /* 0x001c1fff18007589 */ /* 0x000ee800000e0000 */
[----:B------:R-:W4:Y:S04]  /*9a20*/  SHFL.IDX PT, R14, R34, RZ, 0x1c1f ;  /* 0x001c1fff220e7589 */ /* 0x000f2800000e0000 */
[----:B------:R-:W5:Y:S01]  /*9a30*/  SHFL.IDX PT, R3, R27, RZ, 0x1c1f ;  /* 0x001c1fff1b037589 */ /* 0x000f6200000e0000 */
[----:B0-----:R-:W-:-:S04]  /*9a40*/  ISETP.GE.AND P0, PT, R18, R35, PT ;  /* 0x000000231200720c */ /* 0x001fc80003f06270 */
[----:B------:R-:W-:-:S13]  /*9a50*/  ISETP.GE.OR P1, PT, R32, R25, P0 ;  /* 0x000000192000720c */ /* 0x000fda0000726670 */
[C---:B------:R-:W-:Y:S01]  /*9a60*/  @!P1 IMAD.SHL.U32 R5, R18.reuse, 0x2, RZ ;  /* 0x0000000212059824 */ /* 0x040fe200078e00ff */
[----:B------:R-:W-:-:S04]  /*9a70*/  @!P1 SHF.L.U64.HI R6, R18, 0x1, R19 ;  /* 0x0000000112069819 */ /* 0x000fc80000010213 */
[----:B-1----:R-:W-:-:S05]  /*9a80*/  @!P1 IADD3 R8, P2, R2, R5, RZ ;  /* 0x0000000502089210 */ /* 0x002fca0007f5e0ff */
[----:B---3--:R-:W-:Y:S01]  /*9a90*/  @!P1 IMAD.X R9, R0, 0x1, R6, P2 ;  /* 0x0000000100099824 */ /* 0x008fe200010e0606 */
[----:B----4-:R-:W-:-:S05]  /*9aa0*/  @!P1 IADD3 R4, P2, R14, R5, RZ ;  /* 0x000000050e049210 */ /* 0x010fca0007f5e0ff */
[----:B--2---:R-:W2:Y:S01]  /*9ab0*/  @!P1 LD.E.128 R8, desc[UR40][R8.64] ;  /* 0x0000002808089980 */ /* 0x004ea2000c101d00 */
[----:B-----5:R-:W-:-:S06]  /*9ac0*/  @!P1 IMAD.X R5, R3, 0x1, R6, P2 ;  /* 0x0000000103059824 */ /* 0x020fcc00010e0606 */
[----:B------:R-:W3:Y:S01]  /*9ad0*/  @!P1 LD.E.128 R4, desc[UR40][R4.64] ;  /* 0x0000002804049980 */ /* 0x000ee2000c101d00 */
[----:B------:R-:W-:Y:S02]  /*9ae0*/  CS2R R2, SRZ ;  /* 0x0000000000027805 */ /* 0x000fe4000001ff00 */
[----:B------:R-:W-:Y:S02]  /*9af0*/  CS2R R20, SRZ ;  /* 0x0000000000147805 */ /* 0x000fe4000001ff00 */
[----:B------:R-:W-:Y:S01]  /*9b00*/  CS2R R28, SRZ ;  /* 0x00000000001c7805 */ /* 0x000fe2000001ff00 */
[----:B------:R-:W0:Y:S01]  /*9b10*/  SHFL.IDX PT, R24, R24, 0x1, 0x1c1f ;  /* 0x003c1f0018187f89 */ /* 0x000e2200000e0000 */
[----:B------:R-:W-:-:S03]  /*9b20*/  CS2R R30, SRZ ;  /* 0x00000000001e7805 */ /* 0x000fc6000001ff00 */
[----:B------:R-:W1:Y:S04]  /*9b30*/  SHFL.IDX PT, R14, R34, 0x1, 0x1c1f ;  /* 0x003c1f00220e7f89 */ /* 0x000e6800000e0000 */
[----:B------:R-:W4:Y:S04]  /*9b40*/  SHFL.IDX PT, R27, R27, 0x1, 0x1c1f ;  /* 0x003c1f001b1b7f89 */ /* 0x000f2800000e0000 */
[----:B------:R5:W0:Y:S01]  /*9b50*/  SHFL.IDX PT, R26, R33, 0x1, 0x1c1f ;  /* 0x003c1f00211a7f89 */ /* 0x000a2200000e0000 */
        /* <DEDUP_REMOVED lines=10> */
[----:B------:R-:W-:-:S02]  /*9c00*/  @!P1 IMAD.MOV.U32 R31, RZ, RZ, R7 ;  /* 0x000000ffff1f9224 */ /* 0x000fc400078e0007 */
[----:B------:R-:W-:Y:S02]  /*9c10*/  @!P1 IMAD.MOV.U32 R21, RZ, RZ, R11 ;  /* 0x000000ffff159224 */ /* 0x000fe400078e000b */
[----:B------:R-:W-:Y:S02]  /*9c20*/  IMAD.MOV.U32 R0, RZ, RZ, R28 ;  /* 0x000000ffff007224 */ /* 0x000fe400078e001c */
        /* <DEDUP_REMOVED lines=9> */
[----:B01--45:R-:W-:-:S07]  /*9cc0*/  PRMT R33, R8, 0x7610, R33 ;  /* 0x0000761008217816 */ /* 0x033fce0000000021 */
.L_x_5531:
        /* <DEDUP_REMOVED lines=24> */
.L_x_5292:
[----:B------:R-:W-:Y:S05]  /*9e50*/  BSYNC B1 ;  /* 0x0000000000017941 */ /* 0x000fea0003800000 */
.L_x_5291:
        /* <DEDUP_REMOVED lines=16> */
[----:B------:R-:W-:Y:S01]  /*9f60*/  PRMT R52, R52, 0x5410, R15 ;  /* 0x0000541034347816 */ /* 0x000fe2000000000f */
[----:B------:R-:W-:Y:S01]  /*9f70*/  IMAD.MOV.U32 R34, RZ, RZ, R11 ;  /* 0x000000ffff227224 */ /* 0x000fe200078e000b */
[----:B------:R-:W-:Y:S01]  /*9f80*/  PRMT R53, R14, 0x5410, R24 ;  /* 0x000054100e357816 */ /* 0x000fe20000000018 */
[----:B0-----:R-:W-:Y:S06]  /*9f90*/  @!P1 BRA `(.L_x_5294) ;  /* 0x000001a400409947 */ /* 0x001fec0003800000 */
.L_x_5532:
[----:B------:R-:W-:Y:S05]  /*9fa0*/  BSYNC B1 ;  /* 0x0000000000017941 */ /* 0x000fea0003800000 */
.L_x_5293:
[----:B------:R-:W-:Y:S04]  /*9fb0*/  BSSY B1, `(.L_x_5295) ;  /* 0x000006b000017945 */ /* 0x000fe80003800000 */
[----:B------:R-:W-:Y:S05]  /*9fc0*/  @P2 BRA `(.L_x_5296) ;  /* 0x0000000400a42947 */ /* 0x000fea0003800000 */
[----:B------:R-:W2:Y:S01]  /*9fd0*/  LDL R24, [R1+0x14] ;  /* 0x0000140001187983 */ /* 0x000ea20000100800 */
[----:B0-----:R-:W-:Y:S01]  /*9fe0*/  IMAD.SHL.U32 R12, R194, 0x40, RZ ;  /* 0x00000040c20c7824 */ /* 0x001fe200078e00ff */
[----:B------:R-:W-:Y:S01]  /*9ff0*/  SHF.R.U64 R45, R28, 0x10, R29 ;  /* 0x000000101c2d7819 */ /* 0x000fe2000000121d */
[----:B------:R-:W-:Y:S01]  /*a000*/  IMAD.IADD R13, R18, 0x1, R35 ;  /* 0x00000001120d7824 */ /* 0x000fe200078e0223 */
[--C-:B------:R-:W-:Y:S02]  /*a010*/  SHF.R.U64 R44, R2, 0x10, R3.reuse ;  /* 0x00000010022c7819 */ /* 0x100fe40000001203 */
[----:B------:R-:W-:Y:S02]  /*a020*/  LOP3.LUT R14, R12, 0x1c0, RZ, 0xc0, !PT ;  /* 0x000001c00c0e7812 */ /* 0x000fe400078ec0ff */
[----:B------:R-:W-:Y:S02]  /*a030*/  SHF.R.U32.HI R39, RZ, 0x10, R3 ;  /* 0x00000010ff277819 */ /* 0x000fe40000011603 */
[----:B------:R-:W-:-:S02]  /*a040*/  LOP3.LUT R12, R14, 0x38, R18, 0xf8, !PT ;  /* 0x000000380e0c7812 */ /* 0x000fc400078ef812 */
[----:B------:R-:W-:Y:S02]  /*a050*/  SHF.R.U32.HI R15, RZ, 0x3, R14 ;  /* 0x00000003ff0f7819 */ /* 0x000fe4000001160e */
[----:B------:R-:W-:Y:S02]  /*a060*/  LOP3.LUT R13, R14, 0x38, R13, 0xf8, !PT ;  /* 0x000000380e0d7812 */ /* 0x000fe400078ef80d */
[-C--:B------:R-:W-:Y:S02]  /*a070*/  LOP3.LUT R12, R12, R15.reuse, RZ, 0x3c, !PT ;  /* 0x0000000f0c0c7212 */ /* 0x080fe400078e3cff */
[----:B------:R-:W-:Y:S02]  /*a080*/  LOP3.LUT R13, R13, R15, RZ, 0x3c, !PT ;  /* 0x0000000f0d0d7212 */ /* 0x000fe400078e3cff */
[--C-:B------:R-:W-:Y:S02]  /*a090*/  SHF.R.U64 R3, R20, 0x10, R21.reuse ;  /* 0x0000001014037819 */ /* 0x100fe40000001215 */
[----:B------:R-:W-:-:S02]  /*a0a0*/  SHF.R.U32.HI R40, RZ, 0x10, R21 ;  /* 0x00000010ff287819 */ /* 0x000fc40000011615 */
[----:B------:R-:W-:Y:S02]  /*a0b0*/  PRMT R45, R41, 0x5410, R45 ;  /* 0x00005410292d7816 */ /* 0x000fe4000000002d */
[----:B------:R-:W-:Y:S02]  /*a0c0*/  SHF.R.U32.HI R47, RZ, 0x10, R29 ;  /* 0x00000010ff2f7819 */ /* 0x000fe4000001161d */
[--C-:B------:R-:W-:Y:S01]  /*a0d0*/  SHF.R.U64 R20, R30, 0x10, R31.reuse ;  /* 0x000000101e147819 */ /* 0x100fe2000000121f */
[----:B------:R-:W-:Y:S01]  /*a0e0*/  IMAD.U32 R46, R45, 0x10000, RZ ;  /* 0x000100002d2e7824 */ /* 0x000fe200078e00ff */
[----:B------:R-:W-:Y:S02]  /*a0f0*/  SHF.R.U32.HI R2, RZ, 0x10, R31 ;  /* 0x00000010ff027819 */ /* 0x000fe4000001161f */
[C---:B------:R-:W-:Y:S02]  /*a100*/  PRMT R44, R36.reuse, 0x5432, R44 ;  /* 0x00005432242c7816 */ /* 0x040fe4000000002c */
[----:B------:R-:W-:-:S02]  /*a110*/  PRMT R36, R36, 0x5410, R3 ;  /* 0x0000541024247816 */ /* 0x000fc40000000003 */
[----:B------:R-:W-:Y:S02]  /*a120*/  PRMT R29, R43, 0x5410, R39 ;  /* 0x000054102b1d7816 */ /* 0x000fe40000000027 */
[----:B------:R-:W-:Y:S02]  /*a130*/  PRMT R33, R33, 0x5410, R40 ;  /* 0x0000541021217816 */ /* 0x000fe40000000028 */
[C---:B------:R-:W-:Y:S02]  /*a140*/  PRMT R47, R42.reuse, 0x5410, R47 ;  /* 0x000054102a2f7816 */ /* 0x040fe4000000002f */
[----:B------:R-:W-:Y:S02]  /*a150*/  PRMT R20, R41, 0x5432, R20 ;  /* 0x0000543229147816 */ /* 0x000fe40000000014 */
[----:B------:R-:W-:Y:S01]  /*a160*/  PRMT R2, R42, 0x5432, R2 ;  /* 0x000054322a027816 */ /* 0x000fe20000000002 */
[C---:B------:R-:W-:Y:S01]  /*a170*/  IMAD.U32 R48, R47.reuse, 0x10000, RZ ;  /* 0x000100002f307824 */ /* 0x040fe200078e00ff */
[----:B------:R-:W-:Y:S01]  /*a180*/  LOP3.LUT R47, R47, 0xffff0000, RZ, 0xc0, !PT ;  /* 0xffff00002f2f7812 */ /* 0x000fe200078ec0ff */
[----:B--2---:R-:W-:-:S02]  /*a190*/  IMAD R12, R24, 0x200, R12 ;  /* 0x00000200180c7824 */ /* 0x004fc400078e020c */
        /* <DEDUP_REMOVED lines=17> */
[----:B------:R-:W-:Y:S01]  /*a2b0*/  IMAD.U32 R24, R44, 0x10000, RZ ;  /* 0x000100002c187824 */ /* 0x000fe200078e00ff */
[C---:B------:R-:W-:Y:S01]  /*a2c0*/  LOP3.LUT R13, R26.reuse, 0xffff0000, RZ, 0xc0, !PT ;  /* 0xffff00001a0d7812 */ /* 0x040fe200078ec0ff */
[----:B------:R-:W-:Y:S01]  /*a2d0*/  IMAD.U32 R43, R26, 0x10000, RZ ;  /* 0x000100001a2b7824 */ /* 0x000fe200078e00ff */
[C---:B------:R-:W-:Y:S01]  /*a2e0*/  LOP3.LUT R26, R27.reuse, 0xffff0000, RZ, 0xc0, !PT ;  /* 0xffff00001b1a7812 */ /* 0x040fe200078ec0ff */
[----:B------:R-:W-:Y:S01]  /*a2f0*/  IMAD.U32 R25, R27, 0x10000, RZ ;  /* 0x000100001b197824 */ /* 0x000fe200078e00ff */
[----:B------:R-:W-:Y:S01]  /*a300*/  LOP3.LUT R27, R45, 0xffff0000, RZ, 0xc0, !PT ;  /* 0xffff00002d1b7812 */ /* 0x000fe200078ec0ff */
[C---:B------:R-:W-:Y:S01]  /*a310*/  FMUL.FTZ R49, R15.reuse, R46 ;  /* 0x0000002e0f317220 */ /* 0x040fe20000410000 */
[----:B------:R-:W-:Y:S01]  /*a320*/  FMUL.FTZ R45, R15, R24 ;  /* 0x000000180f2d7220 */ /* 0x000fe20000410000 */
[----:B------:R-:W-:-:S02]  /*a330*/  LOP3.LUT R44, R44, 0xffff0000, RZ, 0xc0, !PT ;  /* 0xffff00002c2c7812 */ /* 0x000fc400078ec0ff */
[----:B------:R-:W-:Y:S01]  /*a340*/  FFMA.FTZ R15, R28, R24, -R49 ;  /* 0x000000181c0f7223 */ /* 0x000fe20000010831 */
[-C--:B------:R-:W-:Y:S01]  /*a350*/  FMUL.FTZ R50, R40, R27.reuse ;  /* 0x0000001b28327220 */ /* 0x080fe20000410000 */
[----:B------:R-:W-:Y:S01]  /*a360*/  FFMA.FTZ R24, R28, R46, R45 ;  /* 0x0000002e1c187223 */ /* 0x000fe2000001002d */
[----:B------:R-:W-:Y:S02]  /*a370*/  IMAD.U32 R46, R29, 0x10000, RZ ;  /* 0x000100001d2e7824 */ /* 0x000fe400078e00ff */
[-C--:B------:R-:W-:Y:S01]  /*a380*/  FMUL.FTZ R40, R40, R44.reuse ;  /* 0x0000002c28287220 */ /* 0x080fe20000410000 */
[----:B------:R-:W-:Y:S01]  /*a390*/  FFMA.FTZ R28, R31, R44, -R50 ;  /* 0x0000002c1f1c7223 */ /* 0x000fe20000010832 */
[C---:B------:R-:W-:Y:S01]  /*a3a0*/  FMUL.FTZ R44, R41.reuse, R48 ;  /* 0x00000030292c7220 */ /* 0x040fe20000410000 */
[-C--:B------:R-:W-:Y:S01]  /*a3b0*/  FMUL.FTZ R41, R41, R46.reuse ;  /* 0x0000002e29297220 */ /* 0x080fe20000410000 */
[----:B------:R-:W-:Y:S01]  /*a3c0*/  FFMA.FTZ R27, R31, R27, R40 ;  /* 0x0000001b1f1b7223 */ /* 0x000fe20000010028 */
[----:B------:R-:W-:Y:S01]  /*a3d0*/  LOP3.LUT R29, R29, 0xffff0000, RZ, 0xc0, !PT ;  /* 0xffff00001d1d7812 */ /* 0x000fe200078ec0ff */
[C---:B------:R-:W-:Y:S01]  /*a3e0*/  FFMA.FTZ R31, R39.reuse, R46, -R44 ;  /* 0x0000002e271f7223 */ /* 0x040fe2000001082c */
[----:B------:R-:W-:Y:S01]  /*a3f0*/  FFMA.FTZ R41, R39, R48, R41 ;  /* 0x0000003027297223 */ /* 0x000fe20000010029 */
[----:B------:R-:W-:Y:S01]  /*a400*/  FMUL.FTZ R39, R42, R47 ;  /* 0x0000002f2a277220 */ /* 0x000fe20000410000 */
[----:B------:R-:W-:-:S02]  /*a410*/  IMAD.U32 R44, R20, 0x10000, RZ ;  /* 0x00010000142c7824 */ /* 0x000fc400078e00ff */
[-C--:B------:R-:W-:Y:S01]  /*a420*/  FMUL.FTZ R45, R42, R29.reuse ;  /* 0x0000001d2a2d7220 */ /* 0x080fe20000410000 */
[----:B------:R-:W-:Y:S02]  /*a430*/  IMAD.U32 R40, R36, 0x10000, RZ ;  /* 0x0001000024287824 */ /* 0x000fe400078e00ff */
[----:B------:R-:W-:Y:S01]  /*a440*/  FFMA.FTZ R42, R30, R29, -R39 ;  /* 0x0000001d1e2a7223 */ /* 0x000fe20000010827 */
[C---:B------:R-:W-:Y:S01]  /*a450*/  FMUL.FTZ R46, R43.reuse, R44 ;  /* 0x0000002c2b2e7220 */ /* 0x040fe20000410000 */
[----:B------:R-:W-:Y:S02]  /*a460*/  IMAD.U32 R39, R2, 0x10000, RZ ;  /* 0x0001000002277824 */ /* 0x000fe400078e00ff */
[-C--:B------:R-:W-:Y:S01]  /*a470*/  FMUL.FTZ R43, R43, R40.reuse ;  /* 0x000000282b2b7220 */ /* 0x080fe20000410000 */
[----:B------:R-:W-:Y:S02]  /*a480*/  IMAD.U32 R29, R33, 0x10000, RZ ;  /* 0x00010000211d7824 */ /* 0x000fe400078e00ff */
[----:B------:R-:W-:Y:S01]  /*a490*/  FFMA.FTZ R30, R30, R47, R45 ;  /* 0x0000002f1e1e7223 */ /* 0x000fe2000001002d */
[----:B------:R-:W-:Y:S01]  /*a4a0*/  FMUL.FTZ R45, R25, R39 ;  /* 0x00000027192d7220 */ /* 0x000fe20000410000 */
[C---:B------:R-:W-:Y:S01]  /*a4b0*/  FFMA.FTZ R46, R21.reuse, R40, -R46 ;  /* 0x00000028152e7223 */ /* 0x040fe2000001082e */
[----:B------:R-:W-:Y:S01]  /*a4c0*/  FFMA.FTZ R43, R21, R44, R43 ;  /* 0x0000002c152b7223 */ /* 0x000fe2000001002b */
[----:B------:R-:W-:Y:S01]  /*a4d0*/  LOP3.LUT R20, R20, 0xffff0000, RZ, 0xc0, !PT ;  /* 0xffff000014147812 */ /* 0x000fe200078ec0ff */
[-C--:B------:R-:W-:Y:S01]  /*a4e0*/  FMUL.FTZ R25, R25, R29.reuse ;  /* 0x0000001d19197220 */ /* 0x080fe20000410000 */
[----:B------:R-:W-:Y:S01]  /*a4f0*/  LOP3.LUT R36, R36, 0xffff0000, RZ, 0xc0, !PT ;  /* 0xffff000024247812 */ /* 0x000fe200078ec0ff */
[----:B------:R-:W-:Y:S01]  /*a500*/  FFMA.FTZ R45, R12, R29, -R45 ;  /* 0x0000001d0c2d7223 */ /* 0x000fe2000001082d */
[----:B------:R-:W-:Y:S01]  /*a510*/  LOP3.LUT R21, R2, 0xffff0000, RZ, 0xc0, !PT ;  /* 0xffff000002157812 */ /* 0x000fe200078ec0ff */
[----:B------:R-:W-:Y:S01]  /*a520*/  FFMA.FTZ R39, R12, R39, R25 ;  /* 0x000000270c277223 */ /* 0x000fe20000010019 */
[----:B------:R-:W-:Y:S01]  /*a530*/  LOP3.LUT R33, R33, 0xffff0000, RZ, 0xc0, !PT ;  /* 0xffff000021217812 */ /* 0x000fe200078ec0ff */
[C---:B------:R-:W-:Y:S01]  /*a540*/  FMUL.FTZ R2, R13.reuse, R20 ;  /* 0x000000140d027220 */ /* 0x040fe20000410000 */
[----:B------:R-:W-:Y:S01]  /*a550*/  FMUL.FTZ R13, R13, R36 ;  /* 0x000000240d0d7220 */ /* 0x000fe20000410000 */
[C---:B------:R-:W-:Y:S01]  /*a560*/  FMUL.FTZ R25, R26.reuse, R21 ;  /* 0x000000151a197220 */ /* 0x040fe20000410000 */
[----:B------:R-:W-:Y:S01]  /*a570*/  F2FP.BF16.F32.PACK_AB R24, R27, R24 ;  /* 0x000000181b18723e */ /* 0x000fe200000010ff */
        /* <DEDUP_REMOVED lines=14> */
.L_x_5296:
[----:B------:R-:W-:Y:S05]  /*a660*/  BSYNC B1 ;  /* 0x0000000000017941 */ /* 0x000fea0003800000 */
.L_x_5295:
[----:B------:R-:W-:Y:S01]  /*a670*/  PRMT R20, R32, 0x5410, R34 ;  /* 0x0000541020147816 */ /* 0x000fe20000000022 */
[----:B------:R-:W-:Y:S06]  /*a680*/  @P0 BRA `(.L_x_5287) ;  /* 0x0000000400a80947 */ /* 0x000fec0003800000 */
[----:B-1----:R-:W2:Y:S01]  /*a690*/  LDL R38, [R1+0x78] ;  /* 0x0000780001267983 */ /* 0x002ea20000100800 */
[----:B------:R-:W-:-:S04]  /*a6a0*/  VIADD R14, R187, 0x20 ;  /* 0x00000020bb0e7836 */ /* 0x000fc80000000000 */
[----:B0-----:R-:W-:Y:S01]  /*a6b0*/  IMAD.SHL.U32 R12, R14, 0x40, RZ ;  /* 0x000000400e0c7824 */ /* 0x001fe200078e00ff */
        /* <DEDUP_REMOVED lines=11> */
[----:B------:R-:W0:Y:S01]  /*a770*/  LDS.128 R24, [R2+0x20400] ;  /* 0x0204000002187984 */ /* 0x000e220000000c00 */
[----:B------:R-:W-:Y:S02]  /*a780*/  SHF.R.U64 R28, R8, 0x10, R9 ;  /* 0x00000010081c7819 */ /* 0x000fe40000001209 */
[----:B------:R-:W-:Y:S02]  /*a790*/  SHF.R.U64 R31, R4, 0x10, R5 ;  /* 0x00000010041f7819 */ /* 0x000fe40000001205 */
[----:B------:R-:W-:Y:S02]  /*a7a0*/  SHF.R.U64 R3, R10, 0x10, R11 ;  /* 0x000000100a037819 */ /* 0x000fe4000000120b */
[----:B------:R-:W-:Y:S02]  /*a7b0*/  SHF.R.U32.HI R33, RZ, 0x10, R5 ;  /* 0x00000010ff217819 */ /* 0x000fe40000011605 */
[----:B------:R-:W-:Y:S02]  /*a7c0*/  PRMT R28, R52, 0x5432, R28 ;  /* 0x00005432341c7816 */ /* 0x000fe4000000001c */
[----:B------:R-:W-:-:S02]  /*a7d0*/  PRMT R31, R51, 0x5410, R31 ;  /* 0x00005410331f7816 */ /* 0x000fc4000000001f */
[----:B------:R-:W-:Y:S02]  /*a7e0*/  SHF.R.U32.HI R10, RZ, 0x10, R11 ;  /* 0x00000010ff0a7819 */ /* 0x000fe4000001160b */
[--C-:B------:R-:W-:Y:S02]  /*a7f0*/  SHF.R.U64 R34, R6, 0x10, R7.reuse ;  /* 0x0000001006227819 */ /* 0x100fe40000001207 */
[----:B------:R-:W-:Y:S01]  /*a800*/  SHF.R.U32.HI R35, RZ, 0x10, R7 ;  /* 0x00000010ff237819 */ /* 0x000fe20000011607 */
[----:B------:R-:W-:Y:S01]  /*a810*/  IMAD.U32 R32, R31, 0x10000, RZ ;  /* 0x000100001f207824 */ /* 0x000fe200078e00ff */
[----:B------:R-:W-:Y:S01]  /*a820*/  SHF.R.U32.HI R30, RZ, 0x10, R9 ;  /* 0x00000010ff1e7819 */ /* 0x000fe20000011609 */
[----:B------:R-:W-:Y:S01]  /*a830*/  IMAD.U32 R29, R28, 0x10000, RZ ;  /* 0x000100001c1d7824 */ /* 0x000fe200078e00ff */
[----:B------:R-:W-:Y:S02]  /*a840*/  PRMT R5, R20, 0x5410, R3 ;  /* 0x0000541014057816 */ /* 0x000fe40000000003 */
[----:B------:R-:W-:-:S02]  /*a850*/  PRMT R33, R52, 0x5410, R33 ;  /* 0x0000541034217816 */ /* 0x000fc40000000021 */
[----:B------:R-:W-:Y:S02]  /*a860*/  PRMT R4, R20, 0x5432, R10 ;  /* 0x0000543214047816 */ /* 0x000fe4000000000a */
[C---:B------:R-:W-:Y:S02]  /*a870*/  PRMT R30, R53.reuse, 0x5432, R30 ;  /* 0x00005432351e7816 */ /* 0x040fe4000000001e */
[----:B------:R-:W-:Y:S01]  /*a880*/  PRMT R35, R53, 0x5410, R35 ;  /* 0x0000541035237816 */ /* 0x000fe20000000023 */
[----:B0-----:R-:W-:Y:S01]  /*a890*/  IMAD.U32 R11, R24, 0x10000, RZ ;  /* 0x00010000180b7824 */ /* 0x001fe200078e00ff */
[C---:B------:R-:W-:Y:S01]  /*a8a0*/  LOP3.LUT R21, R26.reuse, 0xffff0000, RZ, 0xc0, !PT ;  /* 0xffff00001a157812 */ /* 0x040fe200078ec0ff */
[----:B------:R-:W-:Y:S01]  /*a8b0*/  IMAD.U32 R20, R26, 0x10000, RZ ;  /* 0x000100001a147824 */ /* 0x000fe200078e00ff */
[----:B------:R-:W-:Y:S01]  /*a8c0*/  LOP3.LUT R26, R27, 0xffff0000, RZ, 0xc0, !PT ;  /* 0xffff00001b1a7812 */ /* 0x000fe200078ec0ff */
[C---:B------:R-:W-:Y:S01]  /*a8d0*/  FMUL.FTZ R37, R11.reuse, R32 ;  /* 0x000000200b257220 */ /* 0x040fe20000410000 */
[----:B------:R-:W-:Y:S01]  /*a8e0*/  FMUL.FTZ R39, R11, R29 ;  /* 0x0000001d0b277220 */ /* 0x000fe20000410000 */
[----:B------:R-:W-:Y:S01]  /*a8f0*/  IMAD.U32 R11, R30, 0x10000, RZ ;  /* 0x000100001e0b7824 */ /* 0x000fe200078e00ff */
[----:B------:R-:W-:-:S02]  /*a900*/  LOP3.LUT R28, R28, 0xffff0000, RZ, 0xc0, !PT ;  /* 0xffff00001c1c7812 */ /* 0x000fc400078ec0ff */
[----:B------:R-:W-:Y:S01]  /*a910*/  PRMT R34, R51, 0x5432, R34 ;  /* 0x0000543233227816 */ /* 0x000fe20000000022 */
[----:B--2---:R-:W0:Y:S02]  /*a920*/  LDS.128 R12, [R38+0x20400] ;  /* 0x02040000260c7984 */ /* 0x004e240000000c00 */
        /* <DEDUP_REMOVED lines=8> */
[----:B------:R-:W-:Y:S01]  /*a9b0*/  IMAD.U32 R15, R25, 0x10000, RZ ;  /* 0x00010000190f7824 */ /* 0x000fe200078e00ff */
[----:B------:R-:W-:-:S02]  /*a9c0*/  LOP3.LUT R13, R24, 0xffff0000, RZ, 0xc0, !PT ;  /* 0xffff0000180d7812 */ /* 0x000fc400078ec0ff */
[----:B------:R-:W-:Y:S01]  /*a9d0*/  LOP3.LUT R24, R25, 0xffff0000, RZ, 0xc0, !PT ;  /* 0xffff000019187812 */ /* 0x000fe200078ec0ff */
[----:B------:R-:W-:Y:S02]  /*a9e0*/  IMAD.U32 R25, R27, 0x10000, RZ ;  /* 0x000100001b197824 */ /* 0x000fe400078e00ff */
[----:B------:R-:W-:Y:S02]  /*a9f0*/  IMAD.U32 R27, R33, 0x10000, RZ ;  /* 0x00010000211b7824 */ /* 0x000fe400078e00ff */
[C---:B------:R-:W-:Y:S01]  /*aa00*/  FFMA.FTZ R37, R6.reuse, R29, -R37 ;  /* 0x0000001d06257223 */ /* 0x040fe20000010825 */
[----:B------:R-:W-:Y:S01]  /*aa10*/  FFMA.FTZ R39, R6, R32, R39 ;  /* 0x0000002006277223 */ /* 0x000fe20000010027 */
[----:B------:R-:W-:Y:S02]  /*aa20*/  IMAD.U32 R29, R35, 0x10000, RZ ;  /* 0x00010000231d7824 */ /* 0x000fe400078e00ff */
[----:B------:R-:W-:Y:S01]  /*aa30*/  FMUL.FTZ R41, R15, R27 ;  /* 0x0000001b0f297220 */ /* 0x000fe20000410000 */
[----:B------:R-:W-:-:S02]  /*aa40*/  IMAD.U32 R6, R4, 0x10000, RZ ;  /* 0x0001000004067824 */ /* 0x000fc400078e00ff */
[-C--:B------:R-:W-:Y:S01]  /*aa50*/  FMUL.FTZ R15, R15, R11.reuse ;  /* 0x0000000b0f0f7220 */ /* 0x080fe20000410000 */
[----:B------:R-:W-:Y:S01]  /*aa60*/  LOP3.LUT R32, R31, 0xffff0000, RZ, 0xc0, !PT ;  /* 0xffff00001f207812 */ /* 0x000fe200078ec0ff */
[C---:B------:R-:W-:Y:S01]  /*aa70*/  FFMA.FTZ R41, R8.reuse, R11, -R41 ;  /* 0x0000000b08297223 */ /* 0x040fe20000010829 */
[C---:B------:R-:W-:Y:S01]  /*aa80*/  FMUL.FTZ R11, R25.reuse, R29 ;  /* 0x0000001d190b7220 */ /* 0x040fe20000410000 */
[-C--:B------:R-:W-:Y:S01]  /*aa90*/  FMUL.FTZ R36, R25, R6.reuse ;  /* 0x0000000619247220 */ /* 0x080fe20000410000 */
[----:B------:R-:W-:Y:S02]  /*aaa0*/  FFMA.FTZ R15, R8, R27, R15 ;  /* 0x0000001b080f7223 */ /* 0x000fe4000001000f */
[C---:B------:R-:W-:Y:S01]  /*aab0*/  FFMA.FTZ R25, R10.reuse, R6, -R11 ;  /* 0x000000060a197223 */ /* 0x040fe2000001080b */
[----:B------:R-:W-:Y:S01]  /*aac0*/  FFMA.FTZ R36, R10, R29, R36 ;  /* 0x0000001d0a247223 */ /* 0x000fe20000010024 */
[C---:B------:R-:W-:Y:S01]  /*aad0*/  FMUL.FTZ R6, R13.reuse, R32 ;  /* 0x000000200d067220 */ /* 0x040fe20000410000 */
[----:B------:R-:W-:Y:S01]  /*aae0*/  FMUL.FTZ R10, R13, R28 ;  /* 0x0000001c0d0a7220 */ /* 0x000fe20000410000 */
[----:B------:R-:W-:-:S02]  /*aaf0*/  IMAD.U32 R8, R34, 0x10000, RZ ;  /* 0x0001000022087824 */ /* 0x000fc400078e00ff */
[C---:B------:R-:W-:Y:S01]  /*ab00*/  FFMA.FTZ R28, R7.reuse, R28, -R6 ;  /* 0x0000001c071c7223 */ /* 0x040fe20000010806 */
[----:B------:R-:W-:Y:S01]  /*ab10*/  FFMA.FTZ R10, R7, R32, R10 ;  /* 0x00000020070a7223 */ /* 0x000fe2000001000a */
[----:B------:R-:W-:Y:S02]  /*ab20*/  IMAD.U32 R6, R5, 0x10000, RZ ;  /* 0x0001000005067824 */ /* 0x000fe400078e00ff */
[----:B------:R-:W-:Y:S01]  /*ab30*/  FMUL.FTZ R32, R20, R8 ;  /* 0x0000000814207220 */ /* 0x000fe20000410000 */
[----:B------:R-:W-:Y:S02]  /*ab40*/  LOP3.LUT R11, R30, 0xffff0000, RZ, 0xc0, !PT ;  /* 0xffff00001e0b7812 */ /* 0x000fe400078ec0ff */
[----:B------:R-:W-:Y:S01]  /*ab50*/  LOP3.LUT R33, R33, 0xffff0000, RZ, 0xc0, !PT ;  /* 0xffff000021217812 */ /* 0x000fe200078ec0ff */
[-C--:B------:R-:W-:Y:S01]  /*ab60*/  FMUL.FTZ R20, R20, R6.reuse ;  /* 0x0000000614147220 */ /* 0x080fe20000410000 */
[----:B------:R-:W-:Y:S01]  /*ab70*/  FFMA.FTZ R32, R9, R6, -R32 ;  /* 0x0000000609207223 */ /* 0x000fe20000010820 */
[----:B------:R-:W-:-:S02]  /*ab80*/  LOP3.LUT R34, R34, 0xffff0000, RZ, 0xc0, !PT ;  /* 0xffff000022227812 */ /* 0x000fc400078ec0ff */
[----:B------:R-:W-:Y:S02]  /*ab90*/  LOP3.LUT R6, R5, 0xffff0000, RZ, 0xc0, !PT ;  /* 0xffff000005067812 */ /* 0x000fe400078ec0ff */
[----:B------:R-:W-:Y:S02]  /*aba0*/  LOP3.LUT R35, R35, 0xffff0000, RZ, 0xc0, !PT ;  /* 0xffff000023237812 */ /* 0x000fe400078ec0ff */
[----:B------:R-:W-:Y:S01]  /*abb0*/  LOP3.LUT R5, R4, 0xffff0000, RZ, 0xc0, !PT ;  /* 0xffff000004057812 */ /* 0x000fe200078ec0ff */
[C---:B------:R-:W-:Y:S01]  /*abc0*/  FMUL.FTZ R13, R24.reuse, R33 ;  /* 0x00000021180d7220 */ /* 0x040fe20000410000 */
[----:B------:R-:W-:Y:S01]  /*abd0*/  FMUL.FTZ R30, R24, R11 ;  /* 0x0000000b181e7220 */ /* 0x000fe20000410000 */
[----:B------:R-:W-:Y:S01]  /*abe0*/  FFMA.FTZ R20, R9, R8, R20 ;  /* 0x0000000809147223 */ /* 0x000fe20000010014 */
[C---:B------:R-:W-:Y:S01]  /*abf0*/  FMUL.FTZ R4, R21.reuse, R34 ;  /* 0x0000002215047220 */ /* 0x040fe20000410000 */
[C---:B------:R-:W-:Y:S01]  /*ac00*/  FMUL.FTZ R9, R26.reuse, R35 ;  /* 0x000000231a097220 */ /* 0x040fe20000410000 */
[-C--:B------:R-:W-:Y:S01]  /*ac10*/  FMUL.FTZ R21, R21, R6.reuse ;  /* 0x0000000615157220 */ /* 0x080fe20000410000 */
[----:B------:R-:W-:Y:S01]  /*ac20*/  FMUL.FTZ R26, R26, R5 ;  /* 0x000000051a1a7220 */ /* 0x000fe20000410000 */
[C---:B------:R-:W-:Y:S01]  /*ac30*/  FFMA.FTZ R24, R12.reuse, R11, -R13 ;  /* 0x0000000b0c187223 */ /* 0x040fe2000001080d */
[----:B------:R-:W-:Y:S01]  /*ac40*/  FFMA.FTZ R30, R12, R33, R30 ;  /* 0x000000210c1e7223 */ /* 0x000fe2000001001e */
[C---:B------:R-:W-:Y:S01]  /*ac50*/  FFMA.FTZ R7, R3.reuse, R6, -R4 ;  /* 0x0000000603077223 */ /* 0x040fe20000010804 */
[C---:B------:R-:W-:Y:S01]  /*ac60*/  FFMA.FTZ R12, R14.reuse, R5, -R9 ;  /* 0x000000050e0c7223 */ /* 0x040fe20000010809 */
        /* <DEDUP_REMOVED lines=12> */
.L_x_5287:
[----:B------:R-:W-:Y:S05]  /*ad30*/  BSYNC B0 ;  /* 0x0000000000007941 */ /* 0x000fea0003800000 */
.L_x_5273:
        /* <DEDUP_REMOVED lines=8> */
.L_x_5270:
[----:B------:R-:W-:-:S13]  /*adc0*/  ISETP.NE.AND P0, PT, R188, 0x3, PT ;  /* 0x00000003bc00780c */ /* 0x000fda0003f05270 */
[----:B------:R-:W-:Y:S05]  /*add0*/  @!P0 BRA `(.L_x_5297) ;  /* 0x0000000000048947 */ /* 0x000fea0003800000 */
[----:B------:R-:W-:Y:S01]  /*ade0*/  BPT.TRAP 0x1 ;  /* 0x000000040000795c */ /* 0x000fe20000300000 */
.L_x_5297:
[----:B------:R-:W-:Y:S01]  /*adf0*/  IMAD R20, R22, 0x8, R17 ;  /* 0x0000000816147824 */ /* 0x000fe200078e0211 */
[----:B-1----:R-:W-:-:S04]  /*ae00*/  SHF.L.U32 R13, R23, 0x1f, RZ ;  /* 0x0000001f170d7819 */ /* 0x002fc800000006ff */
[----:B------:R1:W3:Y:S01]  /*ae10*/  SYNCS.PHASECHK.TRANS64.TRYWAIT P1, [R20+URZ+0x38830], R13 ;  /* 0x0388300d140075a7 */ /* 0x0002e2000802017f */
[----:B------:R-:W-:Y:S05]  /*ae20*/  @!P0 BRA `(.L_x_5298) ;  /* 0x0000000000048947 */ /* 0x000fea0003800000 */
[----:B------:R-:W-:Y:S01]  /*ae30*/  BPT.TRAP 0x1 ;  /* 0x000000040000795c */ /* 0x000fe20000300000 */
.L_x_5298:
[C---:B0-2---:R-:W-:Y:S02]  /*ae40*/  VIADD R2, R17.reuse, 0x22400 ;  /* 0x0002240011027836 */ /* 0x045fe40000000000 */
[----:B------:R-:W-:-:S03]  /*ae50*/  VIADD R3, R17, 0x20400 ;  /* 0x0002040011037836 */ /* 0x000fc60000000000 */
        /* <DEDUP_REMOVED lines=8> */
.L_x_5299:
        /* <DEDUP_REMOVED lines=16> */
[----:B------:R-:W-:Y:S02]  /*afe0*/  VIADD R8, R4, 0x4 ;  /* 0x0000000404087836 */ /* 0x000fe40000000000 */
[----:B------:R-:W-:Y:S02]  /*aff0*/  IMAD.MOV.U32 R9, RZ, RZ, 0x40000040 ;  /* 0x40000040ff097424 */ /* 0x000fe400078e00ff */
[----:B------:R-:W-:Y:S02]  /*b000*/  IMAD.MOV.U32 R3, RZ, RZ, 0x40000040 ;  /* 0x40000040ff037424 */ /* 0x000fe400078e00ff */
[----:B------:R-:W-:Y:S01]  /*b010*/  HGMMA.64x64x16.F32.BF16 R24, gdesc[UR4], RZ, !UPT, gsb0 ;  /* 0x00e00000041879f0 */ /* 0x000fe2000c0018ff */
[----:B------:R-:W-:Y:S02]  /*b020*/  R2UR UR4, R10 ;  /* 0x000000000a0472ca */ /* 0x000fe400000e0000 */
        /* <DEDUP_REMOVED lines=28> */
.L_x_5533:
[----:B------:R-:W-:Y:S05]  /*b1f0*/  BSYNC B0 ;  /* 0x0000000000007941 */ /* 0x000fea0003800000 */
.L_x_5301:
[----:B------:R-:W-:Y:S05]  /*b200*/  @!P0 BRA `(.L_x_5303) ;  /* 0x0000000000048947 */ /* 0x000fea0003800000 */
[----:B------:R-:W-:Y:S01]  /*b210*/  BPT.TRAP 0x1 ;  /* 0x000000040000795c */ /* 0x000fe20000300000 */
.L_x_5303:
[----:B------:R3:W4:Y:S01]  /*b220*/  SYNCS.PHASECHK.TRANS64.TRYWAIT P1, [R20+URZ+0x38850], R13 ;  /* 0x0388500d140075a7 */ /* 0x000722000802017f */
[----:B------:R-:W-:Y:S05]  /*b230*/  @!P0 BRA `(.L_x_5304) ;  /* 0x0000000000048947 */ /* 0x000fea0003800000 */
[----:B------:R-:W-:Y:S01]  /*b240*/  BPT.TRAP 0x1 ;  /* 0x000000040000795c */ /* 0x000fe20000300000 */
.L_x_5304:
[----:B--2---:R-:W-:-:S05]  /*b250*/  VIADD R0, R17, 0x400 ;  /* 0x0000040011007836 */ /* 0x004fca0000000000 */
[----:B------:R-:W-:-:S04]  /*b260*/  SHF.R.U32.HI R0, RZ, 0x4, R0 ;  /* 0x00000004ff007819 */ /* 0x000fc80000011600 */
[----:B------:R-:W-:Y:S01]  /*b270*/  LOP3.LUT R0, R0, 0x3fff, RZ, 0xc0, !PT ;  /* 0x00003fff00007812 */ /* 0x000fe200078ec0ff */
[----:B----4-:R-:W-:Y:S06]  /*b280*/  @P1 BRA `(.L_x_5305) ;  /* 0x0000000000081947 */ /* 0x010fec0003800000 */
[----:B------:R-:W2:Y:S02]  /*b290*/  SYNCS.PHASECHK.TRANS64.TRYWAIT P1, [R20+URZ+0x38850], R13 ;  /* 0x0388500d140075a7 */ /* 0x000ea4000802017f */
[----:B--2---:R-:W-:Y:S05]  /*b2a0*/  @!P1 BRA `(.L_x_5306) ;  /* 0x0000019000b89947 */ /* 0x004fea0003800000 */
.L_x_5305:
[----:B------:R-:W-:Y:S05]  /*b2b0*/  WARPSYNC.ALL ;  /* 0x0000000000007948 */ /* 0x000fea0003800000 */
[----:B------:R-:W-:Y:S01]  /*b2c0*/  LOP3.LUT R207, R0, 0x10000, RZ, 0xfc, !PT ;  /* 0x0001000000cf7812 */ /* 0x000fe200078efcff */
[----:B------:R-:W-:Y:S01]  /*b2d0*/  VIADD R0, R17, 0x26400 ;  /* 0x0002640011007836 */ /* 0x000fe20000000000 */
[----:B------:R-:W-:-:S03]  /*b2e0*/  WARPGROUP.ARRIVE ;  /* 0x00000000000079c5 */ /* 0x000fc60000000000 */
[----:B------:R-:W-:-:S03]  /*b2f0*/  IMAD R12, R22, 0x1000, R207 ;  /* 0x00001000160c7824 */ /* 0x000fc600078e02cf */
[----:B------:R-:W4:Y:S01]  /*b300*/  S2R R21, SR_TID.X ;  /* 0x0000000000157919 */ /* 0x000f220000002100 */
[----:B0123--:R-:W-:Y:S01]  /*b310*/  IMAD.MOV.U32 R13, RZ, RZ, 0x40000040 ;  /* 0x40000040ff0d7424 */ /* 0x00ffe200078e00ff */
[----:B------:R-:W-:Y:S01]  /*b320*/  SHF.R.U32.HI R0, RZ, 0x4, R0 ;  /* 0x00000004ff007819 */ /* 0x000fe20000011600 */
[----:B------:R-:W-:Y:S01]  /*b330*/  IMAD.MOV.U32 R3, RZ, RZ, 0x40000040 ;  /* 0x40000040ff037424 */ /* 0x000fe200078e00ff */
[C---:B------:R-:W-:Y:S01]  /*b340*/  R2UR UR6, R12.reuse ;  /* 0x000000000c0672ca */ /* 0x040fe200000e0000 */
[----:B------:R-:W-:Y:S01]  /*b350*/  VIADD R14, R12, 0x2 ;  /* 0x000000020c0e7836 */ /* 0x000fe20000000000 */
[----:B------:R-:W-:Y:S01]  /*b360*/  LOP3.LUT R0, R0, 0x3fff, RZ, 0xc0, !PT ;  /* 0x00003fff00007812 */ /* 0x000fe200078ec0ff */
[----:B------:R-:W-:Y:S01]  /*b370*/  IMAD.MOV.U32 R15, RZ, RZ, 0x40000040 ;  /* 0x40000040ff0f7424 */ /* 0x000fe200078e00ff */
[----:B------:R-:W-:Y:S01]  /*b380*/  R2UR UR7, R13 ;  /* 0x000000000d0772ca */ /* 0x000fe200000e0000 */
[----:B------:R-:W-:Y:S01]  /*b390*/  IMAD.MOV.U32 R57, RZ, RZ, 0x40000040 ;  /* 0x40000040ff397424 */ /* 0x000fe200078e00ff */
[----:B------:R-:W-:Y:S01]  /*b3a0*/  LOP3.LUT R2, R0, 0x10000, RZ, 0xfc, !PT ;  /* 0x0001000000027812 */ /* 0x000fe200078efcff */
[----:B------:R-:W-:Y:S01]  /*b3b0*/  VIADD R60, R12, 0x800 ;  /* 0x000008000c3c7836 */ /* 0x000fe20000000000 */
[----:B------:R-:W-:-:S02]  /*b3c0*/  R2UR UR5, R3 ;  /* 0x00000000030572ca */ /* 0x000fc400000e0000 */
[C---:B------:R-:W-:Y:S01]  /*b3d0*/  R2UR UR4, R2.reuse ;  /* 0x00000000020472ca */ /* 0x040fe200000e0000 */
[C---:B------:R-:W-:Y:S02]  /*b3e0*/  VIADD R56, R2.reuse, 0x2 ;  /* 0x0000000202387836 */ /* 0x040fe40000000000 */
[----:B------:R-:W-:-:S10]  /*b3f0*/  VIADD R58, R2, 0x800 ;  /* 0x00000800023a7836 */ /* 0x000fd40000000000 */
        /* <DEDUP_REMOVED lines=355> */
[----:B------:R-:W-:Y:S02]  /*ca30*/  R2UR UR6, R14 ;  /* 0x000000000e0672ca */ /* 0x000fe400000e0000 */
[----:B------:R-:W-:Y:S02]  /*ca40*/  R2UR UR7, R15 ;  /* 0x000000000f0772ca */ /* 0x000fe400000e0000 */
[----:B------:R-:W-:Y:S02]  /*ca50*/  R2UR UR4, R56 ;  /* 0x00000000380472ca */ /* 0x000fe400000e0000 */
[----:B------:R-:W-:Y:S02]  /*ca60*/  R2UR UR5, R57 ;  /* 0x00000000390572ca */ /* 0x000fe400000e0000 */
        /* <DEDUP_REMOVED lines=19> */
.L_x_5307:
[----:B------:R-:W2:Y:S01]  /*cba0*/  LDL R0, [R1+0x18] ;  /* 0x0000180001007983 */ /* 0x000ea20000100800 */
[----:B------:R-:W0:Y:S01]  /*cbb0*/  LDC R12, c[0x0][0x448] ;  /* 0x00011200ff0c7b82 */ /* 0x000e220000000800 */
[----:B------:R-:W-:Y:S02]  /*cbc0*/  ULDC UR4, c[0x0][0xa80] ;  /* 0x0002a00000047ab9 */ /* 0x000fe40000000800 */
[----:B------:R-:W3:Y:S01]  /*cbd0*/  LDL R56, [R1+0x10] ;  /* 0x0000100001387983 */ /* 0x000ee20000100800 */
[----:B------:R-:W-:Y:S02]  /*cbe0*/  LOP3.LUT R16, R16, 0xffffffef, RZ, 0xc0, !PT ;  /* 0xffffffef10107812 */ /* 0x000fe400078ec0ff */
[----:B0-----:R-:W-:-:S13]  /*cbf0*/  ISETP.NE.AND P5, PT, R12, 0x1, PT ;  /* 0x000000010c00780c */ /* 0x001fda0003fa5270 */
[----:B------:R-:W0:Y:S01]  /*cc00*/  @P5 LDC R13, c[0x0][0x44c] ;  /* 0x00011300ff0d5b82 */ /* 0x000e220000000800 */
[----:B------:R-:W-:-:S07]  /*cc10*/  @P5 LOP3.LUT R16, R16, 0x10, RZ, 0xfc, !PT ;  /* 0x0000001010105812 */ /* 0x000fce00078efcff */
[----:B------:R-:W1:Y:S01]  /*cc20*/  @P5 LDC R15, c[0x0][0x450] ;  /* 0x00011400ff0f5b82 */ /* 0x000e620000000800 */
[----:B--2---:R-:W-:-:S04]  /*cc30*/  IMAD.IADD R0, R0, 0x1, R214 ;  /* 0x0000000100007824 */ /* 0x004fc800078e02d6 */
[----:B0-----:R-:W-:-:S05]  /*cc40*/  @P5 IMAD.HI.U32 R12, R0, R13, RZ ;  /* 0x0000000d000c5227 */ /* 0x001fca00078e00ff */
[----:B-1----:R-:W-:Y:S01]  /*cc50*/  @P5 SHF.R.U32.HI R0, RZ, R15, R12 ;  /* 0x0000000fff005219 */ /* 0x002fe2000001160c */
[----:B------:R-:W-:-:S04]  /*cc60*/  IMAD R12, R168, -0x40, R21 ;  /* 0xffffffc0a80c7824 */ /* 0x000fc800078e0215 */
[----:B------:R-:W0:Y:S01]  /*cc70*/  SHFL.IDX PT, R14, R0, RZ, 0x1c1f ;  /* 0x001c1fff000e7589 */ /* 0x000e2200000e0000 */
[----:B------:R-:W-:Y:S02]  /*cc80*/  IADD3 R13, R213, 0x1, R12 ;  /* 0x00000001d50d7810 */ /* 0x000fe40007ffe00c */
[----:B---3--:R-:W-:Y:S02]  /*cc90*/  IADD3 R12, -R56, R12, R213 ;  /* 0x0000000c380c7210 */ /* 0x008fe40007ffe1d5 */
[----:B------:R-:W-:Y:S02]  /*cca0*/  IADD3 R13, -R208, R13, -R56 ;  /* 0x0000000dd00d7210 */ /* 0x000fe40007ffe938 */
[----:B------:R-:W2:Y:S02]  /*ccb0*/  LDL R56, [R1] ;  /* 0x0000000001387983 */ /* 0x000ea40000100800 */
        /* <DEDUP_REMOVED lines=43> */
[----:B------:R-:W-:Y:S01]  /*cf70*/  FSEL R37, R52, -INF , P2 ;  /* 0xff80000034257808 */ /* 0x000fe20001000000 */
[----:B------:R-:W0:Y:S01]  /*cf80*/  SHFL.IDX PT, R14, R0, 0x1, 0x1c1f ;  /* 0x003c1f00000e7f89 */ /* 0x000e2200000e0000 */
[----:B------:R-:W-:Y:S02]  /*cf90*/  FMNMX.FTZ R24, R49, R24, !PT ;  /* 0x0000001831187209 */ /* 0x000fe40007810000 */
[----:B------:R-:W-:Y:S02]  /*cfa0*/  FSEL R53, R53, -INF , P1 ;  /* 0xff80000035357808 */ /* 0x000fe40000800000 */
[----:B------:R-:W-:-:S04]  /*cfb0*/  FMNMX.FTZ R24, R37, R24, !PT ;  /* 0x0000001825187209 */ /* 0x000fc80007810000 */
[----:B------:R-:W-:-:S05]  /*cfc0*/  FMNMX.FTZ R24, R53, R24, !PT ;  /* 0x0000001835187209 */ /* 0x000fca0007810000 */
[----:B------:R-:W1:Y:S01]  /*cfd0*/  SHFL.BFLY PT, R33, R24, 0x2, 0x1f ;  /* 0x0c401f0018217f89 */ /* 0x000e6200000e0000 */
[----:B0-----:R-:W-:Y:S01]  /*cfe0*/  VIADDMNMX R14, R14, R13, R12, PT ;  /* 0x0000000d0e0e7246 */ /* 0x001fe2000380010c */
[----:B------:R-:W-:-:S03]  /*cff0*/  IMAD.U32 R12, RZ, RZ, UR4 ;  /* 0x00000004ff0c7e24 */ /* 0x000fc6000f8e00ff */
[C---:B------:R-:W-:Y:S02]  /*d000*/  ISETP.GT.AND P1, PT, R14.reuse, RZ, PT ;  /* 0x000000ff0e00720c */ /* 0x040fe40003f24270 */
[C---:B------:R-:W-:Y:S02]  /*d010*/  ISETP.GT.AND P2, PT, R14.reuse, 0x1, PT ;  /* 0x000000010e00780c */ /* 0x040fe40003f44270 */
[----:B------:R-:W-:Y:S02]  /*d020*/  ISETP.GT.AND P3, PT, R14, 0x8, PT ;  /* 0x000000080e00780c */ /* 0x000fe40003f64270 */
[----:B------:R-:W-:Y:S02]  /*d030*/  FSEL R27, R27, -INF , P2 ;  /* 0xff8000001b1b7808 */ /* 0x000fe40001000000 */
[----:B------:R-:W-:Y:S02]  /*d040*/  FSEL R71, R30, -INF , P3 ;  /* 0xff8000001e477808 */ /* 0x000fe40001800000 */
[----:B-1----:R-:W-:-:S02]  /*d050*/  FMNMX.FTZ R28, R24, R33, !PT ;  /* 0x00000021181c7209 */ /* 0x002fc40007810000 */
[----:B------:R-:W-:Y:S02]  /*d060*/  FSEL R33, R26, -INF , P1 ;  /* 0xff8000001a217808 */ /* 0x000fe40000800000 */
[C---:B------:R-:W-:Y:S01]  /*d070*/  ISETP.GT.AND P1, PT, R14.reuse, 0x9, PT ;  /* 0x000000090e00780c */ /* 0x040fe20003f24270 */
[----:B------:R-:W0:Y:S01]  /*d080*/  SHFL.BFLY PT, R13, R28, 0x1, 0x1f ;  /* 0x0c201f001c0d7f89 */ /* 0x000e2200000e0000 */
        /* <DEDUP_REMOVED lines=25> */
[----:B0-----:R-:W-:Y:S02]  /*d220*/  FMNMX.FTZ R13, R28, R13, !PT ;  /* 0x0000000d1c0d7209 */ /* 0x001fe40007810000 */
[----:B------:R-:W-:Y:S02]  /*d230*/  ISETP.GT.AND P1, PT, R14, 0x30, PT ;  /* 0x000000300e00780c */ /* 0x000fe40003f24270 */
[----:B------:R-:W-:Y:S01]  /*d240*/  FSEL R79, R47, -INF , P3 ;  /* 0xff8000002f4f7808 */ /* 0x000fe20001800000 */
[----:B------:R-:W-:Y:S01]  /*d250*/  FMUL.FTZ R26, R13, R12 ;  /* 0x0000000c0d1a7220 */ /* 0x000fe20000410000 */
[----:B------:R-:W-:-:S02]  /*d260*/  FMNMX.FTZ R24, R77, R24, !PT ;  /* 0x000000184d187209 */ /* 0x000fc40007810000 */
[----:B------:R-:W-:Y:S02]  /*d270*/  ISETP.GT.AND P2, PT, R14, 0x31, PT ;  /* 0x000000310e00780c */ /* 0x000fe40003f44270 */
[----:B------:R-:W-:Y:S02]  /*d280*/  FSEL R85, R50, -INF , P1 ;  /* 0xff80000032557808 */ /* 0x000fe40000800000 */
[----:B------:R-:W-:Y:S02]  /*d290*/  FMNMX.FTZ R24, R79, R24, !PT ;  /* 0x000000184f187209 */ /* 0x000fe40007810000 */
[----:B------:R-:W-:Y:S02]  /*d2a0*/  FSETP.NEU.FTZ.AND P4, PT, R13, -INF , PT ;  /* 0xff8000000d00780b */ /* 0x000fe40003f9d000 */
[----:B------:R-:W-:Y:S02]  /*d2b0*/  ISETP.GT.AND P1, PT, R14, 0x38, PT ;  /* 0x000000380e00780c */ /* 0x000fe40003f24270 */
[----:B------:R-:W-:-:S02]  /*d2c0*/  FSEL R87, R51, -INF , P2 ;  /* 0xff80000033577808 */ /* 0x000fc40001000000 */
[----:B------:R-:W-:Y:S02]  /*d2d0*/  FMNMX.FTZ R24, R85, R24, !PT ;  /* 0x0000001855187209 */ /* 0x000fe40007810000 */
[----:B------:R-:W-:Y:S02]  /*d2e0*/  FSEL R0, R26, RZ, P4 ;  /* 0x000000ff1a007208 */ /* 0x000fe40002000000 */
[----:B------:R-:W-:Y:S02]  /*d2f0*/  ISETP.GT.AND P2, PT, R14, 0x39, PT ;  /* 0x000000390e00780c */ /* 0x000fe40003f44270 */
[----:B------:R-:W-:Y:S01]  /*d300*/  FSEL R89, R54, -INF , P1 ;  /* 0xff80000036597808 */ /* 0x000fe20000800000 */
[--C-:B------:R-:W-:Y:S01]  /*d310*/  FFMA.FTZ R51, R25, R12, -R0.reuse ;  /* 0x0000000c19337223 */ /* 0x100fe20000010800 */
[----:B------:R-:W-:Y:S01]  /*d320*/  FMNMX.FTZ R24, R87, R24, !PT ;  /* 0x0000001857187209 */ /* 0x000fe20007810000 */
[-CC-:B------:R-:W-:Y:S01]  /*d330*/  FFMA.FTZ R154, R15, R12.reuse, -R0.reuse ;  /* 0x0000000c0f9a7223 */ /* 0x180fe20000010800 */
[----:B------:R-:W-:Y:S01]  /*d340*/  FSEL R25, R55, -INF , P2 ;  /* 0xff80000037197808 */ /* 0x000fe20001000000 */
[--C-:B------:R-:W-:Y:S01]  /*d350*/  FFMA.FTZ R152, R21, R12, -R0.reuse ;  /* 0x0000000c15987223 */ /* 0x100fe20000010800 */
[----:B------:R-:W-:Y:S01]  /*d360*/  FMNMX.FTZ R24, R89, R24, !PT ;  /* 0x0000001859187209 */ /* 0x000fe20007810000 */
[-CC-:B------:R-:W-:Y:S01]  /*d370*/  FFMA.FTZ R55, R29, R12.reuse, -R0.reuse ;  /* 0x0000000c1d377223 */ /* 0x180fe20000010800 */
[--C-:B------:R-:W-:Y:S01]  /*d380*/  FFMA.FTZ R164, R57, R12, -R0.reuse ;  /* 0x0000000c39a47223 */ /* 0x100fe20000010800 */
[----:B------:R-:W-:Y:S01]  /*d390*/  MUFU.EX2 R51, R51 ;  /* 0x0000003300337308 */ /* 0x000fe20000000800 */
[----:B------:R-:W-:Y:S01]  /*d3a0*/  FMNMX.FTZ R24, R25, R24, !PT ;  /* 0x0000001819187209 */ /* 0x000fe20007810000 */
[-CC-:B------:R-:W-:Y:S01]  /*d3b0*/  FFMA.FTZ R57, R59, R12.reuse, -R0.reuse ;  /* 0x0000000c3b397223 */ /* 0x180fe20000010800 */
[-CC-:B------:R-:W-:Y:S01]  /*d3c0*/  FFMA.FTZ R166, R63, R12.reuse, -R0.reuse ;  /* 0x0000000c3fa67223 */ /* 0x180fe20000010800 */
[-CC-:B------:R-:W-:Y:S01]  /*d3d0*/  FFMA.FTZ R47, R69, R12.reuse, -R0.reuse ;  /* 0x0000000c452f7223 */ /* 0x180fe20000010800 */
[-CC-:B------:R-:W-:Y:S01]  /*d3e0*/  FFMA.FTZ R160, R67, R12.reuse, -R0.reuse ;  /* 0x0000000c43a07223 */ /* 0x180fe20000010800 */
[----:B------:R-:W0:Y:S01]  /*d3f0*/  SHFL.BFLY PT, R15, R24, 0x2, 0x1f ;  /* 0x0c401f00180f7f89 */ /* 0x000e2200000e0000 */
[-CC-:B------:R-:W-:Y:S01]  /*d400*/  FFMA.FTZ R41, R41, R12.reuse, -R0.reuse ;  /* 0x0000000c29297223 */ /* 0x180fe20000010800 */
[----:B------:R-:W1:Y:S01]  /*d410*/  MUFU.EX2 R152, R152 ;  /* 0x0000009800987308 */ /* 0x000e620000000800 */
[-CC-:B------:R-:W-:Y:S01]  /*d420*/  FFMA.FTZ R162, R61, R12.reuse, -R0.reuse ;  /* 0x0000000c3da27223 */ /* 0x180fe20000010800 */
[-CC-:B------:R-:W-:Y:S01]  /*d430*/  FFMA.FTZ R43, R65, R12.reuse, -R0.reuse ;  /* 0x0000000c412b7223 */ /* 0x180fe20000010800 */
[-CC-:B------:R-:W-:Y:S01]  /*d440*/  FFMA.FTZ R156, R45, R12.reuse, -R0.reuse ;  /* 0x0000000c2d9c7223 */ /* 0x180fe20000010800 */
[-CC-:B------:R-:W-:Y:S01]  /*d450*/  FFMA.FTZ R29, R49, R12.reuse, -R0.reuse ;  /* 0x0000000c311d7223 */ /* 0x180fe20000010800 */
[-CC-:B------:R-:W-:Y:S01]  /*d460*/  FFMA.FTZ R158, R37, R12.reuse, -R0.reuse ;  /* 0x0000000c259e7223 */ /* 0x180fe20000010800 */
[----:B------:R-:W-:-:S02]  /*d470*/  FFMA.FTZ R21, R53, R12, -R0 ;  /* 0x0000000c35157223 */ /* 0x000fc40000010800 */
[----:B------:R-:W3:Y:S08]  /*d480*/  MUFU.EX2 R154, R154 ;  /* 0x0000009a009a7308 */ /* 0x000ef00000000800 */
[----:B------:R-:W4:Y:S01]  /*d490*/  MUFU.EX2 R55, R55 ;  /* 0x0000003700377308 */ /* 0x000f220000000800 */
[----:B0-----:R-:W-:Y:S01]  /*d4a0*/  FMNMX.FTZ R14, R24, R15, !PT ;  /* 0x0000000f180e7209 */ /* 0x001fe20007810000 */
[----:B------:R-:W-:-:S06]  /*d4b0*/  VIADD R24, R20, 0x38840 ;  /* 0x0003884014187836 */ /* 0x000fcc0000000000 */
[----:B------:R-:W0:Y:S01]  /*d4c0*/  MUFU.EX2 R164, R164 ;  /* 0x000000a400a47308 */ /* 0x000e220000000800 */
[----:B------:R-:W5:Y:S01]  /*d4d0*/  SHFL.BFLY PT, R15, R14, 0x1, 0x1f ;  /* 0x0c201f000e0f7f89 */ /* 0x000f6200000e0000 */
[----:B------:R-:W-:-:S06]  /*d4e0*/  PRMT R24, R189, 0x654, R24 ;  /* 0x00000654bd187816 */ /* 0x000fcc0000000018 */
[----:B------:R-:W-:Y:S01]  /*d4f0*/  MUFU.EX2 R57, R57 ;  /* 0x0000003900397308 */ /* 0x000fe20000000800 */
[----:B------:R1:W-:Y:S07]  /*d500*/  SYNCS.ARRIVE.TRANS64.RED.A1T0 RZ, [R24+URZ], RZ ;  /* 0x000000ff18ff79a7 */ /* 0x0003ee000810043f */
[----:B------:R-:W-:Y:S01]  /*d510*/  MUFU.EX2 R166, R166 ;  /* 0x000000a600a67308 */ /* 0x000fe20000000800 */
[----:B-1----:R-:W-:-:S05]  /*d520*/  IMAD R24, R22, 0x1000, R210 ;  /* 0x0000100016187824 */ /* 0x002fca00078e02d2 */
[----:B------:R-:W-:Y:S02]  /*d530*/  R2UR UR6, R24 ;  /* 0x00000000180672ca */ /* 0x000fe400000e0000 */
[----:B------:R-:W-:Y:S01]  /*d540*/  MUFU.EX2 R47, R47 ;  /* 0x0000002f002f7308 */ /* 0x000fe20000000800 */
[----:B-----5:R-:W-:-:S04]  /*d550*/  FMNMX.FTZ R15, R14, R15, !PT ;  /* 0x0000000f0e0f7209 */ /* 0x020fc80007810000 */
[C---:B------:R-:W-:Y:S01]  /*d560*/  FSETP.NEU.FTZ.AND P1, PT, R15.reuse, -INF , PT ;  /* 0xff8000000f00780b */ /* 0x040fe20003f3d000 */
[----:B------:R-:W-:Y:S02]  /*d570*/  FMUL.FTZ R26, R15, R12 ;  /* 0x0000000c0f1a7220 */ /* 0x000fe40000410000 */
[----:B------:R-:W-:Y:S03]  /*d580*/  MUFU.EX2 R160, R160 ;  /* 0x000000a000a07308 */ /* 0x000fe60000000800 */
[----:B------:R-:W-:-:S05]  /*d590*/  FSEL R26, R26, RZ, P1 ;  /* 0x000000ff1a1a7208 */ /* 0x000fca0000800000 */
[----:B------:R-:W-:Y:S01]  /*d5a0*/  MUFU.EX2 R41, R41 ;  /* 0x0000002900297308 */ /* 0x000fe20000000800 */
[-CC-:B------:R-:W-:Y:S01]  /*d5b0*/  FFMA.FTZ R153, R33, R12.reuse, -R26.reuse ;  /* 0x0000000c21997223 */ /* 0x180fe2000001081a */
[-CC-:B------:R-:W-:Y:S01]  /*d5c0*/  FFMA.FTZ R0, R27, R12.reuse, -R26.reuse ;  /* 0x0000000c1b007223 */ /* 0x180fe2000001081a */
[-CC-:B------:R-:W-:Y:S01]  /*d5d0*/  FFMA.FTZ R155, R71, R12.reuse, -R26.reuse ;  /* 0x0000000c479b7223 */ /* 0x180fe2000001081a */
[-CC-:B------:R-:W-:Y:S01]  /*d5e0*/  FFMA.FTZ R14, R31, R12.reuse, -R26.reuse ;  /* 0x0000000c1f0e7223 */ /* 0x180fe2000001081a */
[-CC-:B------:R-:W-:Y:S01]  /*d5f0*/  FFMA.FTZ R165, R73, R12.reuse, -R26.reuse ;  /* 0x0000000c49a57223 */ /* 0x180fe2000001081a */
[-CC-:B------:R-:W-:Y:S01]  /*d600*/  FFMA.FTZ R30, R35, R12.reuse, -R26.reuse ;  /* 0x0000000c231e7223 */ /* 0x180fe2000001081a */
[----:B------:R-:W-:Y:S01]  /*d610*/  FADD.FTZ R33, R152, R51 ;  /* 0x0000003398217221 */ /* 0x000fe20000010000 */
[----:B------:R-:W-:Y:S01]  /*d620*/  MUFU.EX2 R153, R153 ;  /* 0x0000009900997308 */ /* 0x000fe20000000800 */
[----:B------:R-:W-:Y:S02]  /*d630*/  IMAD.MOV.U32 R27, RZ, RZ, 0x40000040 ;  /* 0x40000040ff1b7424 */ /* 0x000fe400078e00ff */
[----:B------:R-:W-:Y:S01]  /*d640*/  FFMA.FTZ R31, R25, R12, -R26 ;  /* 0x0000000c191f7223 */ /* 0x000fe2000001081a */
[----:B---3--:R-:W-:Y:S01]  /*d650*/  FADD.FTZ R38, R154, R33 ;  /* 0x000000219a267221 */ /* 0x008fe20000010000 */
[----:B------:R-:W-:-:S02]  /*d660*/  IMAD.MOV.U32 R25, RZ, RZ, 0x40000040 ;  /* 0x40000040ff197424 */ /* 0x000fc400078e00ff */
[-C--:B------:R-:W-:Y:S01]  /*d670*/  FFMA.FTZ R167, R75, R12.reuse, -R26 ;  /* 0x0000000c4ba77223 */ /* 0x080fe2000001081a */
[----:B------:R-:W-:Y:S01]  /*d680*/  R2UR UR11, R27 ;  /* 0x000000001b0b72ca */ /* 0x000fe200000e0000 */
[----:B----4-:R-:W-:Y:S01]  /*d690*/  FADD.FTZ R27, R55, R38 ;  /* 0x00000026371b7221 */ /* 0x010fe20000010000 */
[----:B------:R-:W1:Y:S01]  /*d6a0*/  MUFU.EX2 R0, R0 ;  /* 0x0000000000007308 */ /* 0x000e620000000800 */
        /* <DEDUP_REMOVED lines=9> */
[----:B------:R-:W-:Y:S01]  /*d740*/  R2UR UR7, R25 ;  /* 0x00000000190772ca */ /* 0x000fe200000e0000 */
[----:B------:R-:W-:-:S02]  /*d750*/  VIADD R26, R24, 0x80 ;  /* 0x00000080181a7836 */ /* 0x000fc40000000000 */
[----:B0-----:R-:W-:Y:S01]  /*d760*/  FADD.FTZ R38, R164, R27 ;  /* 0x0000001ba4267221 */ /* 0x001fe20000010000 */
[----:B------:R-:W-:Y:S01]  /*d770*/  IMAD.MOV.U32 R27, RZ, RZ, 0x40000040 ;  /* 0x40000040ff1b7424 */ /* 0x000fe200078e00ff */
[----:B------:R-:W-:Y:S01]  /*d780*/  F2FP.BF16.F32.PACK_AB R152, R51, R152 ;  /* 0x000000983398723e */ /* 0x000fe200000010ff */
[----:B------:R-:W0:Y:S01]  /*d790*/  MUFU.EX2 R14, R14 ;  /* 0x0000000e000e7308 */ /* 0x000e220000000800 */
[----:B-1----:R-:W-:Y:S01]  /*d7a0*/  FADD.FTZ R36, R153, R0 ;  /* 0x0000000099247221 */ /* 0x002fe20000010000 */
[----:B------:R-:W-:Y:S01]  /*d7b0*/  R2UR UR10, R26 ;  /* 0x000000001a0a72ca */ /* 0x000fe200000e0000 */
[----:B------:R-:W-:Y:S01]  /*d7c0*/  FADD.FTZ R33, R57, R38 ;  /* 0x0000002639217221 */ /* 0x000fe20000010000 */
[C---:B------:R-:W-:Y:S01]  /*d7d0*/  VIADD R26, R24.reuse, 0x100 ;  /* 0x00000100181a7836 */ /* 0x040fe20000000000 */
[----:B------:R-:W-:Y:S01]  /*d7e0*/  R2UR UR15, R27 ;  /* 0x000000001b0f72ca */ /* 0x000fe200000e0000 */
[----:B------:R-:W-:Y:S01]  /*d7f0*/  VIADD R24, R24, 0x180 ;  /* 0x0000018018187836 */ /* 0x000fe20000000000 */
[----:B------:R-:W-:Y:S01]  /*d800*/  F2FP.BF16.F32.PACK_AB R153, R0, R153 ;  /* 0x000000990099723e */ /* 0x000fe200000010ff */
[----:B------:R-:W1:Y:S01]  /*d810*/  MUFU.EX2 R165, R165 ;  /* 0x000000a500a57308 */ /* 0x000e620000000800 */
[----:B---3--:R-:W-:Y:S01]  /*d820*/  FADD.FTZ R25, R155, R36 ;  /* 0x000000249b197221 */ /* 0x008fe20000010000 */
[----:B------:R-:W-:-:S02]  /*d830*/  R2UR UR14, R26 ;  /* 0x000000001a0e72ca */ /* 0x000fc400000e0000 */
[----:B------:R-:W-:Y:S02]  /*d840*/  R2UR UR18, R24 ;  /* 0x00000000181272ca */ /* 0x000fe400000e0000 */
[----:B------:R-:W-:Y:S02]  /*d850*/  F2FP.BF16.F32.PACK_AB R154, R55, R154 ;  /* 0x0000009a379a723e */ /* 0x000fe400000010ff */
[----:B------:R-:W3:Y:S01]  /*d860*/  MUFU.EX2 R30, R30 ;  /* 0x0000001e001e7308 */ /* 0x000ee20000000800 */
[C---:B0-----:R-:W-:Y:S01]  /*d870*/  FADD.FTZ R36, R14.reuse, R25 ;  /* 0x000000190e247221 */ /* 0x041fe20000010000 */
[----:B------:R-:W-:Y:S01]  /*d880*/  IMAD.MOV.U32 R25, RZ, RZ, 0x40000040 ;  /* 0x40000040ff197424 */ /* 0x000fe200078e00ff */
[----:B------:R-:W-:Y:S01]  /*d890*/  F2FP.BF16.F32.PACK_AB R155, R14, R155 ;  /* 0x0000009b0e9b723e */ /* 0x000fe200000010ff */
[----:B------:R-:W-:Y:S01]  /*d8a0*/  BAR.SYNC.DEFER_BLOCKING 0xf, 0x100 ;  /* 0x03c4000000007b1d */ /* 0x000fe20000010000 */
[----:B------:R-:W-:Y:S02]  /*d8b0*/  F2FP.BF16.F32.PACK_AB R164, R57, R164 ;  /* 0x000000a439a4723e */ /* 0x000fe400000010ff */
[----:B------:R-:W-:Y:S01]  /*d8c0*/  R2UR UR19, R25 ;  /* 0x00000000191372ca */ /* 0x000fe200000e0000 */
[----:B-1----:R-:W-:-:S02]  /*d8d0*/  FADD.FTZ R27, R165, R36 ;  /* 0x00000024a51b7221 */ /* 0x002fc40000010000 */
[----:B------:R-:W0:Y:S01]  /*d8e0*/  MUFU.EX2 R167, R167 ;  /* 0x000000a700a77308 */ /* 0x000e220000000800 */
[----:B------:R-:W-:Y:S01]  /*d8f0*/  FADD.FTZ R36, R166, R33 ;  /* 0x00000021a6247221 */ /* 0x000fe20000010000 */
[----:B------:R-:W-:Y:S01]  /*d900*/  F2FP.BF16.F32.PACK_AB R166, R47, R166 ;  /* 0x000000a62fa6723e */ /* 0x000fe200000010ff */
[----:B---3--:R-:W-:-:S05]  /*d910*/  FADD.FTZ R26, R30, R27 ;  /* 0x0000001b1e1a7221 */ /* 0x008fca0000010000 */
[----:B------:R-:W1:Y:S01]  /*d920*/  MUFU.EX2 R28, R28 ;  /* 0x0000001c001c7308 */ /* 0x000e620000000800 */
[----:B------:R-:W-:Y:S01]  /*d930*/  FADD.FTZ R27, R47, R36 ;  /* 0x000000242f1b7221 */ /* 0x000fe20000010000 */
[----:B------:R-:W-:-:S03]  /*d940*/  F2FP.BF16.F32.PACK_AB R165, R30, R165 ;  /* 0x000000a51ea5723e */ /* 0x000fc600000010ff */
[----:B------:R-:W-:Y:S01]  /*d950*/  FADD.FTZ R36, R160, R27 ;  /* 0x0000001ba0247221 */ /* 0x000fe20000010000 */
[----:B------:R-:W-:Y:S02]  /*d960*/  F2FP.BF16.F32.PACK_AB R160, R41, R160 ;  /* 0x000000a029a0723e */ /* 0x000fe400000010ff */
[----:B------:R-:W3:Y:S01]  /*d970*/  MUFU.EX2 R162, R162 ;  /* 0x000000a200a27308 */ /* 0x000ee20000000800 */
[----:B0-----:R-:W-:Y:S01]  /*d980*/  FADD.FTZ R25, R167, R26 ;  /* 0x0000001aa7197221 */ /* 0x001fe20000010000 */
[----:B------:R-:W-:Y:S01]  /*d990*/  FADD.FTZ R27, R41, R36 ;  /* 0x00000024291b7221 */ /* 0x000fe20000010000 */
[----:B------:R-:W-:Y:S05]  /*d9a0*/  STSM.16.M88.4 [R227+0x36400], R152 ;  /* 0x03640098e3007844 */ /* 0x000fea0000000200 */
[----:B------:R-:W0:Y:S01]  /*d9b0*/  MUFU.EX2 R161, R161 ;  /* 0x000000a100a17308 */ /* 0x000e220000000800 */
[C---:B-1----:R-:W-:Y:S01]  /*d9c0*/  FADD.FTZ R26, R28.reuse, R25 ;  /* 0x000000191c1a7221 */ /* 0x042fe20000010000 */
[----:B------:R-:W-:-:S05]  /*d9d0*/  F2FP.BF16.F32.PACK_AB R167, R28, R167 ;  /* 0x000000a71ca7723e */ /* 0x000fca00000010ff */
[----:B------:R-:W-:Y:S01]  /*d9e0*/  STSM.16.M88.4 [R228], R164 ;  /* 0x000000a4e4007844 */ /* 0x000fe20000000200 */
        /* <DEDUP_REMOVED lines=13> */
[----:B-1----:R-:W-:-:S07]  /*dac0*/  FADD.FTZ R26, R156, R27 ;  /* 0x0000001b9c1a7221 */ /* 0x002fce0000010000 */
[----:B------:R-:W1:Y:S01]  /*dad0*/  MUFU.EX2 R157, R157 ;  /* 0x0000009d009d7308 */ /* 0x000e620000000800 */
[C---:B---3--:R-:W-:Y:S01]  /*dae0*/  FADD.FTZ R0, R34.reuse, R25 ;  /* 0x0000001922007221 */ /* 0x048fe20000010000 */
[----:B------:R-:W-:-:S05]  /*daf0*/  F2FP.BF16.F32.PACK_AB R163, R34, R163 ;  /* 0x000000a322a3723e */ /* 0x000fca00000010ff */
[----:B--2---:R2:W-:Y:S01]  /*db00*/  STSM.16.M88.4 [R56], R160 ;  /* 0x000000a038007844 */ /* 0x0045e20000000200 */
        /* <DEDUP_REMOVED lines=17> */
[----:B--2---:R-:W-:-:S06]  /*dc20*/  WARPGROUP.ARRIVE ;  /* 0x00000000000079c5 */ /* 0x004fcc0000000000 */
        /* <DEDUP_REMOVED lines=24> */
.L_x_5308:
[----:B------:R-:W2:Y:S01]  /*ddb0*/  LDL R153, [R1+0xc] ;  /* 0x00000c0001997983 */ /* 0x000ea20000100800 */
[----:B------:R-:W-:Y:S01]  /*ddc0*/  VIADD R20, R20, 0x38860 ;  /* 0x0003886014147836 */ /* 0x000fe20000000000 */
[----:B------:R-:W0:Y:S01]  /*ddd0*/  @P5 LDC R21, c[0x0][0x44c] ;  /* 0x00011300ff155b82 */ /* 0x000e220000000800 */
[----:B------:R-:W-:Y:S01]  /*dde0*/  IMAD.MOV.U32 R152, RZ, RZ, R214 ;  /* 0x000000ffff987224 */ /* 0x000fe200078e00d6 */
[----:B------:R-:W-:Y:S01]  /*ddf0*/  ULDC UR36, c[0x0][0xa80] ;  /* 0x0002a00000247ab9 */ /* 0x000fe20000000800 */
[----:B------:R-:W-:Y:S01]  /*de00*/  ULDC UR37, c[0x0][0xa80] ;  /* 0x0002a00000257ab9 */ /* 0x000fe20000000800 */
[----:B------:R-:W-:Y:S01]  /*de10*/  PRMT R20, R189, 0x654, R20 ;  /* 0x00000654bd147816 */ /* 0x000fe20000000014 */
[----:B------:R-:W-:Y:S03]  /*de20*/  BSSY B1, `(.L_x_5309) ;  /* 0x0000397000017945 */ /* 0x000fe60003800000 */
[----:B------:R1:W-:Y:S02]  /*de30*/  SYNCS.ARRIVE.TRANS64.RED.A1T0 RZ, [R20+URZ], RZ ;  /* 0x000000ff14ff79a7 */ /* 0x0003e4000810043f */
[----:B-1----:R-:W1:Y:S01]  /*de40*/  @P5 LDC R20, c[0x0][0x450] ;  /* 0x00011400ff145b82 */ /* 0x002e620000000800 */
[----:B0-----:R-:W-:-:S05]  /*de50*/  @P5 IMAD.HI.U32 R21, R214, R21, RZ ;  /* 0x00000015d6155227 */ /* 0x001fca00078e00ff */
[----:B-1----:R-:W-:-:S04]  /*de60*/  @P5 SHF.R.U32.HI R152, RZ, R20, R21 ;  /* 0x00000014ff985219 */ /* 0x002fc80000011615 */
[----:B------:R-:W-:-:S04]  /*de70*/  IADD3 R20, R152, R213, -R208 ;  /* 0x000000d598147210 */ /* 0x000fc80007ffe8d0 */
[----:B------:R-:W-:-:S04]  /*de80*/  SHF.R.S32.HI R21, RZ, 0x1f, R20 ;  /* 0x0000001fff157819 */ /* 0x000fc80000011414 */
[----:B------:R-:W-:Y:S01]  /*de90*/  LEA.HI R21, R21, R20, RZ, 0x6 ;  /* 0x0000001415157211 */ /* 0x000fe200078f30ff */
[----:B------:R-:W-:-:S03]  /*dea0*/  VIADD R20, R168, 0xfffffffe ;  /* 0xfffffffea8147836 */ /* 0x000fc60000000000 */
[----:B------:R-:W-:-:S04]  /*deb0*/  SHF.R.S32.HI R211, RZ, 0x6, R21 ;  /* 0x00000006ffd37819 */ /* 0x000fc80000011415 */
[----:B--2---:R-:W-:-:S04]  /*dec0*/  VIMNMX R211, R153, R211, !PT ;  /* 0x000000d399d37248 */ /* 0x004fc80007fe0100 */
[----:B------:R-:W-:-:S13]  /*ded0*/  ISETP.GE.AND P1, PT, R20, R211, PT ;  /* 0x000000d31400720c */ /* 0x000fda0003f26270 */
[----:B------:R-:W-:Y:S05]  /*dee0*/  @!P1 BRA `(.L_x_5310) ;  /* 0x0000003800289947 */ /* 0x000fea0003800000 */
[----:B------:R-:W-:Y:S01]  /*def0*/  BSSY B0, `(.L_x_5310) ;  /* 0x0000389000007945 */ /* 0x000fe20003800000 */
[----:B------:R-:W-:Y:S02]  /*df00*/  IMAD.MOV.U32 R198, RZ, RZ, R15 ;  /* 0x000000ffffc67224 */ /* 0x000fe400078e000f */
[----:B------:R-:W-:Y:S02]  /*df10*/  IMAD.MOV.U32 R197, RZ, RZ, R13 ;  /* 0x000000ffffc57224 */ /* 0x000fe400078e000d */
[----:B------:R-:W-:-:S07]  /*df20*/  IMAD.MOV.U32 R199, RZ, RZ, R22 ;  /* 0x000000ffffc77224 */ /* 0x000fce00078e0016 */
.L_x_5323:
[----:B------:R-:W-:-:S05]  /*df30*/  VIADD R22, R199, 0x1 ;  /* 0x00000001c7167836 */ /* 0x000fca0000000000 */
[----:B------:R-:W-:-:S04]  /*df40*/  ISETP.NE.AND P1, PT, R22, 0x2, PT ;  /* 0x000000021600780c */ /* 0x000fc80003f25270 */
[----:B------:R-:W-:Y:S02]  /*df50*/  SEL R12, RZ, 0x1, P1 ;  /* 0x00000001ff0c7807 */ /* 0x000fe40000800000 */
[----:B------:R-:W-:Y:S02]  /*df60*/  SEL R22, R22, RZ, P1 ;  /* 0x000000ff16167207 */ /* 0x000fe40000800000 */
[----:B------:R-:W-:Y:S01]  /*df70*/  LOP3.LUT R23, R23, R12, RZ, 0x3c, !PT ;  /* 0x0000000c17177212 */ /* 0x000fe200078e3cff */
[----:B0-----:R-:W-:Y:S06]  /*df80*/  @!P0 BRA `(.L_x_5311) ;  /* 0x0000000000048947 */ /* 0x001fec0003800000 */
[----:B------:R-:W-:Y:S01]  /*df90*/  BPT.TRAP 0x1 ;  /* 0x000000040000795c */ /* 0x000fe20000300000 */
.L_x_5311:
[----:B------:R-:W-:Y:S01]  /*dfa0*/  IMAD R21, R22, 0x8, R17 ;  /* 0x0000000816157824 */ /* 0x000fe200078e0211 */
[----:B------:R-:W-:-:S04]  /*dfb0*/  SHF.L.U32 R15, R23, 0x1f, RZ ;  /* 0x0000001f170f7819 */ /* 0x000fc800000006ff */
[----:B------:R0:W1:Y:S01]  /*dfc0*/  SYNCS.PHASECHK.TRANS64.TRYWAIT P1, [R21+URZ+0x38830], R15 ;  /* 0x0388300f150075a7 */ /* 0x000062000802017f */
[----:B------:R-:W-:Y:S05]  /*dfd0*/  @!P0 BRA `(.L_x_5312) ;  /* 0x0000000000048947 */ /* 0x000fea0003800000 */
[----:B------:R-:W-:Y:S01]  /*dfe0*/  BPT.TRAP 0x1 ;  /* 0x000000040000795c */ /* 0x000fe20000300000 */
.L_x_5312:
[----:B------:R-:W-:Y:S01]  /*dff0*/  BSSY B2, `(.L_x_5313) ;  /* 0x0000006000027945 */ /* 0x000fe20003800000 */
[----:B------:R-:W-:Y:S02]  /*e000*/  IMAD R154, R22, 0x200, R206 ;  /* 0x00000200169a7824 */ /* 0x000fe400078e02ce */
[----:B------:R-:W-:Y:S01]  /*e010*/  IMAD.MOV.U32 R155, RZ, RZ, 0x40000040 ;  /* 0x40000040ff9b7424 */ /* 0x000fe200078e00ff */
[----:B-1----:R-:W-:Y:S06]  /*e020*/  @P1 BRA `(.L_x_5314) ;  /* 0x0000000000081947 */ /* 0x002fec0003800000 */
[----:B------:R-:W1:Y:S02]  /*e030*/  SYNCS.PHASECHK.TRANS64.TRYWAIT P1, [R21+URZ+0x38830], R15 ;  /* 0x0388300f150075a7 */ /* 0x000e64000802017f */
[----:B-1----:R-:W-:Y:S05]  /*e040*/  @!P1 BRA `(.L_x_5315) ;  /* 0x0000016400649947 */ /* 0x002fea0003800000 */
.L_x_5314:
[----:B------:R-:W-:Y:S05]  /*e050*/  BSYNC B2 ;  /* 0x0000000000027941 */ /* 0x000fea0003800000 */
.L_x_5313:
        /* <DEDUP_REMOVED lines=36> */
.L_x_5316:
[----:B------:R2:W3:Y:S01]  /*e2a0*/  SYNCS.PHASECHK.TRANS64.TRYWAIT P1, [R21+URZ+0x38850], R15 ;  /* 0x0388500f150075a7 */ /* 0x0004e2000802017f */
[----:B------:R-:W-:Y:S05]  /*e2b0*/  @!P0 BRA `(.L_x_5317) ;  /* 0x0000000000048947 */ /* 0x000fea0003800000 */
[----:B------:R-:W-:Y:S01]  /*e2c0*/  BPT.TRAP 0x1 ;  /* 0x000000040000795c */ /* 0x000fe20000300000 */
.L_x_5317:
[----:B------:R-:W-:Y:S04]  /*e2d0*/  BSSY B2, `(.L_x_5318) ;  /* 0x0000004000027945 */ /* 0x000fe80003800000 */
[----:B---3--:R-:W-:Y:S05]  /*e2e0*/  @P1 BRA `(.L_x_5319) ;  /* 0x0000000000081947 */ /* 0x008fea0003800000 */
[----:B------:R-:W3:Y:S02]  /*e2f0*/  SYNCS.PHASECHK.TRANS64.TRYWAIT P1, [R21+URZ+0x38850], R15 ;  /* 0x0388500f150075a7 */ /* 0x000ee4000802017f */
[----:B---3--:R-:W-:Y:S05]  /*e300*/  @!P1 BRA `(.L_x_5320) ;  /* 0x0000016000c89947 */ /* 0x008fea0003800000 */
.L_x_5319:
[----:B------:R-:W-:Y:S05]  /*e310*/  BSYNC B2 ;  /* 0x0000000000027941 */ /* 0x000fea0003800000 */
.L_x_5318:
        /* <DEDUP_REMOVED lines=13> */
[----:B------:R-:W-:-:S03]  /*e3f0*/  IMAD.MOV.U32 R205, RZ, RZ, 0xa00 ;  /* 0x00000a00ffcd7424 */ /* 0x000fc600078e00ff */
        /* <DEDUP_REMOVED lines=9> */
[----:B----4-:R-:W-:Y:S01]  /*e490*/  SHF.R.U32.HI R202, RZ, 0x7, R202 ;  /* 0x00000007ffca7819 */ /* 0x010fe200000116ca */
[----:B------:R-:W-:Y:S02]  /*e4a0*/  WARPGROUP.DEPBAR.LE gsb0, 0x0 ;  /* 0x00008000000079c5 */ /* 0x000fe40000010000 */
[----:B------:R-:W-:-:S08]  /*e4b0*/  WARPGROUP.ARRIVE ;  /* 0x00000000000079c5 */ /* 0x000fd00000000000 */
        /* <DEDUP_REMOVED lines=148> */
[----:B------:R-:W-:Y:S02]  /*ee00*/  R2UR UR6, R12 ;  /* 0x000000000c0672ca */ /* 0x000fe400000e0000 */
[----:B------:R-:W-:Y:S01]  /*ee10*/  R2UR UR7, R13 ;  /* 0x000000000d0772ca */ /* 0x000fe200000e0000 */
[----:B------:R-:W4:Y:S01]  /*ee20*/  SHFL.IDX PT, R12, R202, RZ, 0x1f ;  /* 0x00001fffca0c7589 */ /* 0x000f2200000e0000 */
[----:B------:R-:W-:Y:S01]  /*ee30*/  IMAD.MOV.U32 R13, RZ, RZ, 0x40000040 ;  /* 0x40000040ff0d7424 */ /* 0x000fe200078e00ff */
[----:B----4-:R-:W-:-:S04]  /*ee40*/  ISETP.GT.AND P1, PT, R12, 0x7f, PT ;  /* 0x0000007f0c00780c */ /* 0x010fc80003f24270 */
[----:B0123--:R-:W-:Y:S02]  /*ee50*/  SEL R15, RZ, 0x2, !P1 ;  /* 0x00000002ff0f7807 */ /* 0x00ffe40004800000 */
[----:B------:R-:W-:-:S03]  /*ee60*/  SEL R205, R205, 0x980, P1 ;  /* 0x00000980cdcd7807 */ /* 0x000fc60000800000 */
[----:B------:R-:W-:Y:S01]  /*ee70*/  IMAD.IADD R12, R15, 0x1, R201 ;  /* 0x000000010f0c7824 */ /* 0x000fe200078e02c9 */
        /* <DEDUP_REMOVED lines=9> */
[----:B------:R-:W-:Y:S01]  /*ef10*/  IMAD.MOV.U32 R12, RZ, RZ, 0x4 ;  /* 0x00000004ff0c7424 */ /* 0x000fe200078e00ff */
[----:B------:R-:W-:-:S04]  /*ef20*/  R2UR UR5, R13 ;  /* 0x000000000d0572ca */ /* 0x000fc800000e0000 */
[C---:B------:R-:W-:Y:S02]  /*ef30*/  SEL R13, R12.reuse, 0x2, P1 ;  /* 0x000000020c0d7807 */ /* 0x040fe40000800000 */
[----:B------:R-:W-:-:S03]  /*ef40*/  SEL R12, R12, 0x6, !P1 ;  /* 0x000000060c0c7807 */ /* 0x000fc60004800000 */
[----:B------:R-:W-:Y:S01]  /*ef50*/  IMAD.IADD R202, R201, 0x1, R13 ;  /* 0x00000001c9ca7824 */ /* 0x000fe200078e020d */
        /* <DEDUP_REMOVED lines=142> */
[----:B------:R-:W-:Y:S02]  /*f840*/  WARPGROUP.DEPBAR.LE gsb0, 0x0 ;  /* 0x00008000000079c5 */ /* 0x000fe40000010000 */
[----:B------:R-:W-:-:S10]  /*f850*/  WARPGROUP.ARRIVE ;  /* 0x00000000000079c5 */ /* 0x000fd40000000000 */
        /* <DEDUP_REMOVED lines=15> */
[----:B------:R-:W-:Y:S02]  /*f950*/  IMAD.MOV.U32 R203, RZ, RZ, 0x40000040 ;  /* 0x40000040ffcb7424 */ /* 0x000fe400078e00ff */
[----:B------:R-:W-:Y:S01]  /*f960*/  IMAD.MOV.U32 R13, RZ, RZ, 0x40000040 ;  /* 0x40000040ff0d7424 */ /* 0x000fe200078e00ff */
[----:B------:R-:W-:Y:S01]  /*f970*/  R2UR UR6, R202 ;  /* 0x00000000ca0672ca */ /* 0x000fe200000e0000 */
[----:B------:R-:W-:Y:S01]  /*f980*/  IMAD.IADD R202, R204, 0x1, R12 ;  /* 0x00000001ccca7824 */ /* 0x000fe200078e020c */
[----:B------:R-:W-:Y:S01]  /*f990*/  R2UR UR7, R203 ;  /* 0x00000000cb0772ca */ /* 0x000fe200000e0000 */
[----:B------:R-:W-:-:S02]  /*f9a0*/  IMAD.IADD R12, R12, 0x1, R201 ;  /* 0x000000010c0c7824 */ /* 0x000fc400078e02c9 */
[----:B------:R-:W-:Y:S02]  /*f9b0*/  IMAD.MOV.U32 R203, RZ, RZ, 0x40000040 ;  /* 0x40000040ffcb7424 */ /* 0x000fe400078e00ff */
[----:B------:R-:W-:-:S05]  /*f9c0*/  IMAD.MOV.U32 R201, RZ, RZ, 0x40 ;  /* 0x00000040ffc97424 */ /* 0x000fca00078e00ff */
[----:B------:R-:W-:-:S04]  /*f9d0*/  SEL R201, R201, 0x3e, P1 ;  /* 0x0000003ec9c97807 */ /* 0x000fc80000800000 */
[----:B------:R-:W-:Y:S01]  /*f9e0*/  LOP3.LUT R201, R201, 0x6, RZ, 0xc0, !PT ;  /* 0x00000006c9c97812 */ /* 0x000fe200078ec0ff */
[----:B------:R-:W-:Y:S02]  /*f9f0*/  WARPGROUP.DEPBAR.LE gsb0, 0x0 ;  /* 0x00008000000079c5 */ /* 0x000fe40000010000 */
[----:B------:R-:W-:-:S06]  /*fa00*/  WARPGROUP.ARRIVE ;  /* 0x00000000000079c5 */ /* 0x000fcc0000000000 */
[----:B------:R-:W-:Y:S01]  /*fa10*/  HGMMA.64x64x16.F32.BF16 R152, gdesc[UR4], R152, gsb0 ;  /* 0x00e00000049879f0 */ /* 0x000fe20008001898 */
[----:B------:R-:W-:Y:S02]  /*fa20*/  R2UR UR4, R202 ;  /* 0x00000000ca0472ca */ /* 0x000fe400000e0000 */
[----:B------:R-:W-:Y:S02]  /*fa30*/  R2UR UR5, R203 ;  /* 0x00000000cb0572ca */ /* 0x000fe400000e0000 */
[----:B------:R-:W-:Y:S02]  /*fa40*/  R2UR UR6, R12 ;  /* 0x000000000c0672ca */ /* 0x000fe400000e0000 */
[----:B------:R-:W-:Y:S01]  /*fa50*/  R2UR UR7, R13 ;  /* 0x000000000d0772ca */ /* 0x000fe200000e0000 */
[----:B------:R-:W-:-:S05]  /*fa60*/  IMAD.MOV.U32 R13, RZ, RZ, 0x1000 ;  /* 0x00001000ff0d7424 */ /* 0x000fca00078e00ff */
[----:B------:R-:W-:-:S04]  /*fa70*/  SEL R13, R13, 0xf80, P1 ;  /* 0x00000f800d0d7807 */ /* 0x000fc80000800000 */
        /* <DEDUP_REMOVED lines=18> */
.L_x_5321:
[----:B------:R-:W2:Y:S01]  /*fba0*/  LDL R12, [R1+0x18] ;  /* 0x00001800010c7983 */ /* 0x000ea20000100800 */
[----:B------:R-:W0:Y:S03]  /*fbb0*/  LDC R13, c[0x0][0x448] ;  /* 0x00011200ff0d7b82 */ /* 0x000e260000000800 */
[----:B------:R-:W3:Y:S04]  /*fbc0*/  LDL R200, [R1+0x10] ;  /* 0x0000100001c87983 */ /* 0x000ee80000100800 */
[----:B------:R-:W4:Y:S01]  /*fbd0*/  LDL R203, [R1] ;  /* 0x0000000001cb7983 */ /* 0x000f220000100800 */
[----:B0-----:R-:W-:-:S13]  /*fbe0*/  ISETP.NE.AND P1, PT, R13, 0x1, PT ;  /* 0x000000010d00780c */ /* 0x001fda0003f25270 */
[----:B------:R-:W0:Y:S08]  /*fbf0*/  @P1 LDC R15, c[0x0][0x44c] ;  /* 0x00011300ff0f1b82 */ /* 0x000e300000000800 */
[----:B------:R-:W1:Y:S01]  /*fc00*/  @P1 LDC R13, c[0x0][0x450] ;  /* 0x00011400ff0d1b82 */ /* 0x000e620000000800 */
[----:B------:R-:W-:-:S04]  /*fc10*/  LOP3.LUT R16, R16, 0xfff7ffff, RZ, 0xc0, !PT ;  /* 0xfff7ffff10107812 */ /* 0x000fc800078ec0ff */
[----:B------:R-:W-:-:S04]  /*fc20*/  @P0 LOP3.LUT R16, R16, 0x80000, RZ, 0xfc, !PT ;  /* 0x0008000010100812 */ /* 0x000fc800078efcff */
[----:B------:R-:W-:Y:S01]  /*fc30*/  LOP3.LUT R16, R16, 0xffefffff, RZ, 0xc0, !PT ;  /* 0xffefffff10107812 */ /* 0x000fe200078ec0ff */
[----:B--2---:R-:W-:-:S04]  /*fc40*/  IMAD.IADD R12, R12, 0x1, R214 ;  /* 0x000000010c0c7824 */ /* 0x004fc800078e02d6 */
[----:B0-----:R-:W-:-:S05]  /*fc50*/  @P1 IMAD.HI.U32 R15, R12, R15, RZ ;  /* 0x0000000f0c0f1227 */ /* 0x001fca00078e00ff */
[----:B-1----:R-:W-:-:S05]  /*fc60*/  @P1 SHF.R.U32.HI R12, RZ, R13, R15 ;  /* 0x0000000dff0c1219 */ /* 0x002fca000001160f */
[----:B------:R-:W0:Y:S01]  /*fc70*/  SHFL.IDX PT, R13, R12, RZ, 0x1c1f ;  /* 0x001c1fff0c0d7589 */ /* 0x000e2200000e0000 */
[----:B------:R-:W-:-:S03]  /*fc80*/  IMAD.MOV.U32 R15, RZ, RZ, -0x40 ;  /* 0xffffffc0ff0f7424 */ /* 0x000fc600078e00ff */
[----:B------:R-:W1:Y:S01]  /*fc90*/  SHFL.IDX PT, R12, R12, 0x1, 0x1c1f ;  /* 0x003c1f000c0c7f89 */ /* 0x000e6200000e0000 */
[----:B------:R-:W-:-:S05]  /*fca0*/  IMAD R15, R20, R15, 0x1 ;  /* 0x00000001140f7424 */ /* 0x000fca00078e020f */
[----:B---3--:R-:W-:-:S05]  /*fcb0*/  IADD3 R15, R213, R15, -R200 ;  /* 0x0000000fd50f7210 */ /* 0x008fca0007ffe8c8 */
[----:B------:R-:W-:-:S04]  /*fcc0*/  IMAD.IADD R15, R15, 0x1, -R208 ;  /* 0x000000010f0f7824 */ /* 0x000fc800078e0ad0 */
[C---:B0-----:R-:W-:Y:S02]  /*fcd0*/  IMAD.IADD R13, R15.reuse, 0x1, R13 ;  /* 0x000000010f0d7824 */ /* 0x041fe400078e020d */
[----:B-1----:R-:W-:-:S03]  /*fce0*/  IMAD.IADD R12, R15, 0x1, R12 ;  /* 0x000000010f0c7824 */ /* 0x002fc600078e020c */
        /* <DEDUP_REMOVED lines=51> */
[----:B------:R-:W-:Y:S02]  /*10020*/  FSEL R175, R175, -INF , P5 ;  /* 0xff800000afaf7808 */ /* 0x000fe40002800000 */
[----:B------:R-:W-:Y:S02]  /*10030*/  FMNMX.FTZ R12, R174, R12, !PT ;  /* 0x0000000cae0c7209 */ /* 0x000fe40007810000 */
[----:B------:R-:W-:Y:S02]  /*10040*/  FSEL R178, R178, -INF , P4 ;  /* 0xff800000b2b27808 */ /* 0x000fe40002000000 */
[----:B------:R-:W-:Y:S02]  /*10050*/  FMNMX.FTZ R12, R175, R12, !PT ;  /* 0x0000000caf0c7209 */ /* 0x000fe40007810000 */
[----:B------:R-:W-:-:S02]  /*10060*/  FSEL R179, R179, -INF , P3 ;  /* 0xff800000b3b37808 */ /* 0x000fc40001800000 */
[----:B------:R-:W-:Y:S02]  /*10070*/  FMNMX.FTZ R12, R178, R12, !PT ;  /* 0x0000000cb20c7209 */ /* 0x000fe40007810000 */
[----:B------:R-:W-:Y:S02]  /*10080*/  FSEL R182, R182, -INF , P2 ;  /* 0xff800000b6b67808 */ /* 0x000fe40001000000 */
[----:B------:R-:W-:Y:S02]  /*10090*/  FMNMX.FTZ R12, R179, R12, !PT ;  /* 0x0000000cb30c7209 */ /* 0x000fe40007810000 */
[----:B------:R-:W-:Y:S02]  /*100a0*/  FSEL R183, R183, -INF , P1 ;  /* 0xff800000b7b77808 */ /* 0x000fe40000800000 */
[----:B------:R-:W-:-:S04]  /*100b0*/  FMNMX.FTZ R12, R182, R12, !PT ;  /* 0x0000000cb60c7209 */ /* 0x000fc80007810000 */
[----:B------:R-:W-:-:S05]  /*100c0*/  FMNMX.FTZ R12, R183, R12, !PT ;  /* 0x0000000cb70c7209 */ /* 0x000fca0007810000 */
[----:B------:R-:W0:Y:S02]  /*100d0*/  SHFL.BFLY PT, R15, R12, 0x2, 0x1f ;  /* 0x0c401f000c0f7f89 */ /* 0x000e2400000e0000 */
[----:B0-----:R-:W-:-:S05]  /*100e0*/  FMNMX.FTZ R15, R12, R15, !PT ;  /* 0x0000000f0c0f7209 */ /* 0x001fca0007810000 */
[----:B------:R-:W0:Y:S01]  /*100f0*/  SHFL.BFLY PT, R12, R15, 0x1, 0x1f ;  /* 0x0c201f000f0c7f89 */ /* 0x000e2200000e0000 */
[C---:B------:R-:W-:Y:S02]  /*10100*/  ISETP.GT.AND P0, PT, R13.reuse, 0x21, PT ;  /* 0x000000210d00780c */ /* 0x040fe40003f04270 */
[----:B------:R-:W-:Y:S02]  /*10110*/  ISETP.GT.AND P1, PT, R13, 0x29, PT ;  /* 0x000000290d00780c */ /* 0x000fe40003f24270 */
[----:B0-----:R-:W-:-:S04]  /*10120*/  FMNMX.FTZ R15, R15, R12, !PT ;  /* 0x0000000c0f0f7209 */ /* 0x001fc80007810000 */
[----:B------:R-:W-:-:S04]  /*10130*/  FSETP.NEU.FTZ.AND P6, PT, R15, -INF , PT ;  /* 0xff8000000f00780b */ /* 0x000fc80003fdd000 */
[----:B------:R-:W-:Y:S02]  /*10140*/  FSEL R12, R15, RZ, P6 ;  /* 0x000000ff0f0c7208 */ /* 0x000fe40003000000 */
[----:B------:R-:W-:-:S03]  /*10150*/  @P0 LOP3.LUT R16, R16, 0x100000, RZ, 0xfc, !PT ;  /* 0x0010000010100812 */ /* 0x000fc600078efcff */
[----:B------:R-:W-:Y:S01]  /*10160*/  FADD.FTZ R198, -R12, R198 ;  /* 0x000000c60cc67221 */ /* 0x000fe20000010100 */
[----:B------:R-:W-:Y:S01]  /*10170*/  IMAD.U32 R12, RZ, RZ, UR37 ;  /* 0x00000025ff0c7e24 */ /* 0x000fe2000f8e00ff */
[----:B------:R-:W-:-:S03]  /*10180*/  LOP3.LUT R16, R16, 0xffdfffff, RZ, 0xc0, !PT ;  /* 0xffdfffff10107812 */ /* 0x000fc600078ec0ff */
[----:B------:R-:W-:Y:S01]  /*10190*/  FMUL.FTZ R153, R15, R12 ;  /* 0x0000000c0f997220 */ /* 0x000fe20000410000 */
[----:B------:R-:W-:Y:S02]  /*101a0*/  @P1 LOP3.LUT R16, R16, 0x200000, RZ, 0xfc, !PT ;  /* 0x0020000010101812 */ /* 0x000fe400078efcff */
[----:B------:R-:W-:Y:S02]  /*101b0*/  ISETP.GT.AND P2, PT, R13, 0x30, PT ;  /* 0x000000300d00780c */ /* 0x000fe40003f44270 */
[----:B------:R-:W-:Y:S02]  /*101c0*/  FSEL R153, R153, RZ, P6 ;  /* 0x000000ff99997208 */ /* 0x000fe40003000000 */
[C---:B------:R-:W-:Y:S02]  /*101d0*/  ISETP.GT.AND P3, PT, R13.reuse, 0x31, PT ;  /* 0x000000310d00780c */ /* 0x040fe40003f64270 */
[C---:B------:R-:W-:Y:S02]  /*101e0*/  ISETP.GT.AND P4, PT, R13.reuse, 0x38, PT ;  /* 0x000000380d00780c */ /* 0x040fe40003f84270 */
[----:B------:R-:W-:-:S02]  /*101f0*/  ISETP.GT.AND P5, PT, R13, 0x39, PT ;  /* 0x000000390d00780c */ /* 0x000fc40003fa4270 */
[C---:B------:R-:W-:Y:S02]  /*10200*/  ISETP.GT.AND P1, PT, R13.reuse, 0x19, PT ;  /* 0x000000190d00780c */ /* 0x040fe40003f24270 */
[C---:B------:R-:W-:Y:S02]  /*10210*/  ISETP.GT.AND P0, PT, R13.reuse, 0x20, PT ;  /* 0x000000200d00780c */ /* 0x040fe40003f04270 */
[----:B------:R-:W-:Y:S01]  /*10220*/  ISETP.GT.AND P6, PT, R13, 0x28, PT ;  /* 0x000000280d00780c */ /* 0x000fe20003fc4270 */
[----:B------:R-:W-:-:S05]  /*10230*/  VIADD R13, R21, 0x38840 ;  /* 0x00038840150d7836 */ /* 0x000fca0000000000 */
[----:B------:R-:W-:-:S04]  /*10240*/  PRMT R13, R189, 0x654, R13 ;  /* 0x00000654bd0d7816 */ /* 0x000fc8000000000d */
[----:B------:R0:W-:Y:S02]  /*10250*/  SYNCS.ARRIVE.TRANS64.RED.A1T0 RZ, [R13+URZ], RZ ;  /* 0x000000ff0dff79a7 */ /* 0x0001e4000810043f */
[----:B0-----:R-:W-:-:S04]  /*10260*/  FMNMX.FTZ R13, R152, R197, !PT ;  /* 0x000000c5980d7209 */ /* 0x001fc80007810000 */
        /* <DEDUP_REMOVED lines=8> */
[----:B------:R-:W-:Y:S02]  /*102f0*/  LOP3.LUT P0, RZ, R16, 0x100000, RZ, 0xc0, !PT ;  /* 0x0010000010ff7812 */ /* 0x000fe4000780c0ff */
[----:B------:R-:W-:-:S02]  /*10300*/  FMNMX.FTZ R13, R165, R13, !PT ;  /* 0x0000000da50d7209 */ /* 0x000fc40007810000 */
[----:B------:R-:W-:Y:S02]  /*10310*/  FSEL R169, R169, -INF , P0 ;  /* 0xff800000a9a97808 */ /* 0x000fe40000000000 */
[----:B------:R-:W-:Y:S02]  /*10320*/  FMNMX.FTZ R13, R168, R13, !PT ;  /* 0x0000000da80d7209 */ /* 0x000fe40007810000 */
[----:B------:R-:W-:Y:S02]  /*10330*/  LOP3.LUT P1, RZ, R16, 0x200000, RZ, 0xc0, !PT ;  /* 0x0020000010ff7812 */ /* 0x000fe4000782c0ff */
[----:B------:R-:W-:Y:S02]  /*10340*/  FSEL R172, R172, -INF , P6 ;  /* 0xff800000acac7808 */ /* 0x000fe40003000000 */
[----:B------:R-:W-:Y:S02]  /*10350*/  FMNMX.FTZ R13, R169, R13, !PT ;  /* 0x0000000da90d7209 */ /* 0x000fe40007810000 */
[----:B------:R-:W-:-:S02]  /*10360*/  FSEL R173, R173, -INF , P1 ;  /* 0xff800000adad7808 */ /* 0x000fc40000800000 */
        /* <DEDUP_REMOVED lines=8> */
[----:B------:R-:W-:Y:S01]  /*103f0*/  FMNMX.FTZ R13, R180, R13, !PT ;  /* 0x0000000db40d7209 */ /* 0x000fe20007810000 */
[----:B------:R-:W-:-:S03]  /*10400*/  FFMA.FTZ R154, R154, R12, -R153 ;  /* 0x0000000c9a9a7223 */ /* 0x000fc60000010899 */
[----:B------:R-:W-:Y:S01]  /*10410*/  FMNMX.FTZ R13, R181, R13, !PT ;  /* 0x0000000db50d7209 */ /* 0x000fe20007810000 */
        /* <DEDUP_REMOVED lines=14> */
[----:B------:R-:W-:-:S02]  /*10500*/  FFMA.FTZ R183, R183, R12, -R153 ;  /* 0x0000000cb7b77223 */ /* 0x000fc40000010899 */
[----:B------:R0:W-:Y:S02]  /*10510*/  MUFU.EX2 R153, R154 ;  /* 0x0000009a00997308 */ /* 0x0001e40000000800 */
[----:B0-----:R-:W0:Y:S01]  /*10520*/  SHFL.BFLY PT, R154, R13, 0x2, 0x1f ;  /* 0x0c401f000d9a7f89 */ /* 0x001e2200000e0000 */
[----:B------:R-:W-:-:S05]  /*10530*/  FMUL.FTZ R171, R198, R12 ;  /* 0x0000000cc6ab7220 */ /* 0x000fca0000410000 */
[----:B------:R-:W-:Y:S08]  /*10540*/  MUFU.EX2 R155, R155 ;  /* 0x0000009b009b7308 */ /* 0x000ff00000000800 */
[----:B------:R-:W1:Y:S01]  /*10550*/  MUFU.EX2 R171, R171 ;  /* 0x000000ab00ab7308 */ /* 0x000e620000000800 */
[----:B0-----:R-:W-:-:S05]  /*10560*/  FMNMX.FTZ R13, R13, R154, !PT ;  /* 0x0000009a0d0d7209 */ /* 0x001fca0007810000 */
[----:B------:R-:W0:Y:S01]  /*10570*/  SHFL.BFLY PT, R198, R13, 0x1, 0x1f ;  /* 0x0c201f000dc67f89 */ /* 0x000e2200000e0000 */
[----:B-1----:R-:W-:Y:S01]  /*10580*/  FFMA.FTZ R14, R171, R14, R153 ;  /* 0x0000000eab0e7223 */ /* 0x002fe20000010099 */
[----:B------:R-:W-:-:S03]  /*10590*/  F2FP.BF16.F32.PACK_AB R153, R155, R153 ;  /* 0x000000999b99723e */ /* 0x000fc600000010ff */
[----:B------:R-:W-:Y:S02]  /*105a0*/  FADD.FTZ R14, R155, R14 ;  /* 0x0000000e9b0e7221 */ /* 0x000fe40000010000 */
[----:B------:R1:W-:Y:S01]  /*105b0*/  MUFU.EX2 R155, R158 ;  /* 0x0000009e009b7308 */ /* 0x0003e20000000800 */
[----:B------:R-:W-:Y:S02]  /*105c0*/  ISETP.NE.AND P1, PT, R212, RZ, PT ;  /* 0x000000ffd400720c */ /* 0x000fe40003f25270 */
[----:B0-----:R-:W-:-:S04]  /*105d0*/  FMNMX.FTZ R13, R13, R198, !PT ;  /* 0x000000c60d0d7209 */ /* 0x001fc80007810000 */
[----:B------:R-:W-:-:S04]  /*105e0*/  FSETP.NEU.FTZ.AND P2, PT, R13, -INF , PT ;  /* 0xff8000000d00780b */ /* 0x000fc80003f5d000 */
[----:B-1----:R-:W-:-:S05]  /*105f0*/  FSEL R158, R13, RZ, P2 ;  /* 0x000000ff0d9e7208 */ /* 0x002fca0001000000 */
[----:B------:R-:W-:Y:S01]  /*10600*/  FADD.FTZ R158, -R158, R197 ;  /* 0x000000c59e9e7221 */ /* 0x000fe20000010100 */
[----:B------:R-:W-:Y:S03]  /*10610*/  MUFU.EX2 R154, R163 ;  /* 0x000000a3009a7308 */ /* 0x000fe60000000800 */
[----:B------:R-:W-:-:S05]  /*10620*/  FMUL.FTZ R158, R158, R12 ;  /* 0x0000000c9e9e7220 */ /* 0x000fca0000410000 */
[----:B------:R0:W1:Y:S02]  /*10630*/  MUFU.EX2 R163, R158 ;  /* 0x0000009e00a37308 */ /* 0x0000640000000800 */
[----:B0-----:R-:W-:-:S04]  /*10640*/  @!P1 IMAD R158, R199, 0x40, R193 ;  /* 0x00000040c79e9824 */ /* 0x001fc800078e02c1 */
[----:B------:R-:W-:-:S05]  /*10650*/  @!P1 IMAD R158, R158, 0x4, R17 ;  /* 0x000000049e9e9824 */ /* 0x000fca00078e0211 */
[----:B-1----:R-:W-:Y:S04]  /*10660*/  @!P1 STS [R158+0x38400], R163 ;  /* 0x038400a39e009388 */ /* 0x002fe80000000800 */
[----:B------:R0:W-:Y:S02]  /*10670*/  @!P1 STS [R158+0x38420], R171 ;  /* 0x038420ab9e009388 */ /* 0x0001e40000000800 */
[----:B0-----:R-:W-:-:S05]  /*10680*/  FMUL.FTZ R158, R13, R12 ;  /* 0x0000000c0d9e7220 */ /* 0x001fca0000410000 */
[----:B------:R-:W-:-:S05]  /*10690*/  FSEL R158, R158, RZ, P2 ;  /* 0x000000ff9e9e7208 */ /* 0x000fca0001000000 */
[-CC-:B------:R-:W-:Y:S01]  /*106a0*/  FFMA.FTZ R152, R152, R12.reuse, -R158.reuse ;  /* 0x0000000c98987223 */ /* 0x180fe2000001089e */
[-CC-:B------:R-:W-:Y:S01]  /*106b0*/  FFMA.FTZ R200, R200, R12.reuse, -R158.reuse ;  /* 0x0000000cc8c87223 */ /* 0x180fe2000001089e */
[----:B------:R-:W-:-:S04]  /*106c0*/  FFMA.FTZ R156, R156, R12, -R158 ;  /* 0x0000000c9c9c7223 */ /* 0x000fc8000001089e */
[----:B------:R-:W0:Y:S01]  /*106d0*/  MUFU.EX2 R152, R152 ;  /* 0x0000009800987308 */ /* 0x000e220000000800 */
[-CC-:B------:R-:W-:Y:S01]  /*106e0*/  FFMA.FTZ R157, R157, R12.reuse, -R158.reuse ;  /* 0x0000000c9d9d7223 */ /* 0x180fe2000001089e */
[----:B------:R-:W-:-:S06]  /*106f0*/  FFMA.FTZ R160, R160, R12, -R158 ;  /* 0x0000000ca0a07223 */ /* 0x000fcc000001089e */
[----:B------:R-:W1:Y:S01]  /*10700*/  MUFU.EX2 R200, R200 ;  /* 0x000000c800c87308 */ /* 0x000e620000000800 */
[-CC-:B------:R-:W-:Y:S01]  /*10710*/  FFMA.FTZ R197, R161, R12.reuse, -R158.reuse ;  /* 0x0000000ca1c57223 */ /* 0x180fe2000001089e */
[-CC-:B------:R-:W-:Y:S01]  /*10720*/  FFMA.FTZ R199, R164, R12.reuse, -R158.reuse ;  /* 0x0000000ca4c77223 */ /* 0x180fe2000001089e */
[-CC-:B------:R-:W-:Y:S01]  /*10730*/  FFMA.FTZ R165, R165, R12.reuse, -R158.reuse ;  /* 0x0000000ca5a57223 */ /* 0x180fe2000001089e */
[----:B------:R-:W-:-:S04]  /*10740*/  FFMA.FTZ R164, R168, R12, -R158 ;  /* 0x0000000ca8a47223 */ /* 0x000fc8000001089e */
[----:B------:R-:W-:Y:S01]  /*10750*/  MUFU.EX2 R159, R159 ;  /* 0x0000009f009f7308 */ /* 0x000fe20000000800 */
[-CC-:B------:R-:W-:Y:S01]  /*10760*/  FFMA.FTZ R198, R169, R12.reuse, -R158.reuse ;  /* 0x0000000ca9c67223 */ /* 0x180fe2000001089e */
[-CC-:B------:R-:W-:Y:S01]  /*10770*/  FFMA.FTZ R161, R172, R12.reuse, -R158.reuse ;  /* 0x0000000caca17223 */ /* 0x180fe2000001089e */
[-CC-:B------:R-:W-:Y:S01]  /*10780*/  FFMA.FTZ R173, R173, R12.reuse, -R158.reuse ;  /* 0x0000000cadad7223 */ /* 0x180fe2000001089e */
[-CC-:B------:R-:W-:Y:S01]  /*10790*/  FFMA.FTZ R176, R176, R12.reuse, -R158.reuse ;  /* 0x0000000cb0b07223 */ /* 0x180fe2000001089e */
[----:B------:R-:W-:-:S03]  /*107a0*/  FFMA.FTZ R177, R177, R12, -R158 ;  /* 0x0000000cb1b17223 */ /* 0x000fc6000001089e */
[----:B------:R-:W2:Y:S01]  /*107b0*/  MUFU.EX2 R156, R156 ;  /* 0x0000009c009c7308 */ /* 0x000ea20000000800 */
[-CC-:B------:R-:W-:Y:S01]  /*107c0*/  FFMA.FTZ R180, R180, R12.reuse, -R158.reuse ;  /* 0x0000000cb4b47223 */ /* 0x180fe2000001089e */
[----:B------:R-:W-:-:S06]  /*107d0*/  FFMA.FTZ R181, R181, R12, -R158 ;  /* 0x0000000cb5b57223 */ /* 0x000fcc000001089e */
[----:B------:R-:W3:Y:S01]  /*107e0*/  MUFU.EX2 R162, R162 ;  /* 0x000000a200a27308 */ /* 0x000ee20000000800 */
[----:B0-----:R-:W-:-:S07]  /*107f0*/  FFMA.FTZ R0, R163, R0, R152 ;  /* 0x00000000a3007223 */ /* 0x001fce0000010098 */
[----:B------:R0:W5:Y:S01]  /*10800*/  MUFU.EX2 R158, R157 ;  /* 0x0000009d009e7308 */ /* 0x0001620000000800 */
[----:B-1----:R-:W-:-:S07]  /*10810*/  FADD.FTZ R0, R200, R0 ;  /* 0x00000000c8007221 */ /* 0x002fce0000010000 */
[----:B------:R-:W1:Y:S01]  /*10820*/  MUFU.EX2 R160, R160 ;  /* 0x000000a000a07308 */ /* 0x000e620000000800 */
[----:B0-----:R-:W-:Y:S01]  /*10830*/  FADD.FTZ R157, R155, R14 ;  /* 0x0000000e9b9d7221 */ /* 0x001fe20000010000 */
[----:B--2---:R-:W-:-:S06]  /*10840*/  FADD.FTZ R0, R156, R0 ;  /* 0x000000009c007221 */ /* 0x004fcc0000010000 */
[----:B------:R-:W0:Y:S01]  /*10850*/  MUFU.EX2 R166, R166 ;  /* 0x000000a600a67308 */ /* 0x000e220000000800 */
[----:B------:R-:W-:-:S07]  /*10860*/  FADD.FTZ R157, R159, R157 ;  /* 0x0000009d9f9d7221 */ /* 0x000fce0000010000 */
[----:B------:R-:W2:Y:S01]  /*10870*/  MUFU.EX2 R202, R197 ;  /* 0x000000c500ca7308 */ /* 0x000ea20000000800 */
[----:B---3--:R-:W-:Y:S01]  /*10880*/  FADD.FTZ R157, R162, R157 ;  /* 0x0000009da29d7221 */ /* 0x008fe20000010000 */
[----:B-----5:R-:W-:-:S06]  /*10890*/  FADD.FTZ R0, R158, R0 ;  /* 0x000000009e007221 */ /* 0x020fcc0000010000 */
[----:B------:R-:W3:Y:S01]  /*108a0*/  MUFU.EX2 R167, R167 ;  /* 0x000000a700a77308 */ /* 0x000ee20000000800 */
[----:B------:R-:W-:-:S07]  /*108b0*/  F2FP.BF16.F32.PACK_AB R155, R159, R155 ;  /* 0x0000009b9f9b723e */ /* 0x000fce00000010ff */
[----:B------:R-:W5:Y:S01]  /*108c0*/  MUFU.EX2 R199, R199 ;  /* 0x000000c700c77308 */ /* 0x000f620000000800 */
[----:B------:R-:W-:Y:S01]  /*108d0*/  FADD.FTZ R159, R154, R157 ;  /* 0x0000009d9a9f7221 */ /* 0x000fe20000010000 */
[----:B-1----:R-:W-:-:S06]  /*108e0*/  FADD.FTZ R0, R160, R0 ;  /* 0x00000000a0007221 */ /* 0x002fcc0000010000 */
[----:B------:R-:W-:Y:S08]  /*108f0*/  MUFU.EX2 R170, R170 ;  /* 0x000000aa00aa7308 */ /* 0x000ff00000000800 */
[----:B------:R-:W1:Y:S08]  /*10900*/  MUFU.EX2 R165, R165 ;  /* 0x000000a500a57308 */ /* 0x000e700000000800 */
[----:B------:R-:W4:Y:S08]  /*10910*/  MUFU.EX2 R201, R201 ;  /* 0x000000c900c97308 */ /* 0x000f300000000800 */
[----:B------:R-:W-:Y:S08]  /*10920*/  MUFU.EX2 R174, R174 ;  /* 0x000000ae00ae7308 */ /* 0x000ff00000000800 */
[----:B------:R-:W-:Y:S08]  /*10930*/  MUFU.EX2 R175, R175 ;  /* 0x000000af00af7308 */ /* 0x000ff00000000800 */
[----:B------:R-:W-:Y:S08]  /*10940*/  MUFU.EX2 R14, R164 ;  /* 0x000000a4000e7308 */ /* 0x000ff00000000800 */
[----:B------:R-:W4:Y:S08]  /*10950*/  MUFU.EX2 R172, R198 ;  /* 0x000000c600ac7308 */ /* 0x000f300000000800 */
[----:B------:R3:W-:Y:S08]  /*10960*/  MUFU.EX2 R197, R161 ;  /* 0x000000a100c57308 */ /* 0x0007f00000000800 */
[----:B------:R-:W4:Y:S01]  /*10970*/  MUFU.EX2 R173, R173 ;  /* 0x000000ad00ad7308 */ /* 0x000f220000000800 */
[----:B0-----:R-:W-:-:S07]  /*10980*/  FADD.FTZ R159, R166, R159 ;  /* 0x0000009fa69f7221 */ /* 0x001fce0000010000 */
[----:B------:R-:W-:Y:S08]  /*10990*/  MUFU.EX2 R178, R178 ;  /* 0x000000b200b27308 */ /* 0x000ff00000000800 */
[----:B------:R-:W-:Y:S08]  /*109a0*/  MUFU.EX2 R179, R179 ;  /* 0x000000b300b37308 */ /* 0x000ff00000000800 */
[----:B------:R-:W-:Y:S08]  /*109b0*/  MUFU.EX2 R182, R182 ;  /* 0x000000b600b67308 */ /* 0x000ff00000000800 */
[----:B------:R-:W-:Y:S08]  /*109c0*/  MUFU.EX2 R183, R183 ;  /* 0x000000b700b77308 */ /* 0x000ff00000000800 */
[----:B------:R-:W-:Y:S08]  /*109d0*/  MUFU.EX2 R176, R176 ;  /* 0x000000b000b07308 */ /* 0x000ff00000000800 */
[----:B------:R-:W0:Y:S08]  /*109e0*/  MUFU.EX2 R177, R177 ;  /* 0x000000b100b17308 */ /* 0x000e300000000800 */
[----:B------:R-:W-:Y:S08]  /*109f0*/  MUFU.EX2 R180, R180 ;  /* 0x000000b400b47308 */ /* 0x000ff00000000800 */
[----:B------:R-:W0:Y:S01]  /*10a00*/  MUFU.EX2 R181, R181 ;  /* 0x000000b500b57308 */ /* 0x000e220000000800 */
[----:B--2---:R-:W-:Y:S01]  /*10a10*/  FADD.FTZ R0, R202, R0 ;  /* 0x00000000ca007221 */ /* 0x004fe20000010000 */
[----:B------:R-:W-:-:S02]  /*10a20*/  IMAD R168, R22, 0x1000, R210 ;  /* 0x0000100016a87824 */ /* 0x000fc400078e02d2 */
[----:B---3--:R-:W-:Y:S01]  /*10a30*/  FADD.FTZ R161, R167, R159 ;  /* 0x0000009fa7a17221 */ /* 0x008fe20000010000 */
[----:B------:R-:W-:Y:S02]  /*10a40*/  IMAD.MOV.U32 R169, RZ, RZ, 0x40000040 ;  /* 0x40000040ffa97424 */ /* 0x000fe400078e00ff */
[----:B-----5:R-:W-:Y:S01]  /*10a50*/  FADD.FTZ R0, R199, R0 ;  /* 0x00000000c7007221 */ /* 0x020fe20000010000 */
[----:B------:R-:W-:Y:S01]  /*10a60*/  F2FP.BF16.F32.PACK_AB R157, R154, R162 ;  /* 0x000000a29a9d723e */ /* 0x000fe200000010ff */
[-C--:B------:R-:W-:Y:S01]  /*10a70*/  FMUL.FTZ R26, R26, R171.reuse ;  /* 0x000000ab1a1a7220 */ /* 0x080fe20000410000 */
[----:B------:R-:W-:Y:S01]  /*10a80*/  F2FP.BF16.F32.PACK_AB R152, R200, R152 ;  /* 0x00000098c898723e */ /* 0x000fe200000010ff */
[-C--:B------:R-:W-:Y:S01]  /*10a90*/  FMUL.FTZ R27, R27, R171.reuse ;  /* 0x000000ab1b1b7220 */ /* 0x080fe20000410000 */
[----:B------:R-:W-:Y:S01]  /*10aa0*/  F2FP.BF16.F32.PACK_AB R154, R158, R156 ;  /* 0x0000009c9e9a723e */ /* 0x000fe200000010ff */
[----:B------:R-:W-:Y:S01]  /*10ab0*/  BAR.SYNC.DEFER_BLOCKING 0xf, 0x100 ;  /* 0x03c4000000007b1d */ /* 0x000fe20000010000 */
        /* <DEDUP_REMOVED lines=63> */
[-C--:B------:R-:W-:Y:S01]  /*10eb0*/  FMUL.FTZ R24, R24, R163.reuse ;  /* 0x000000a318187220 */ /* 0x080fe20000410000 */
[----:B------:R-:W-:Y:S01]  /*10ec0*/  F2FP.BF16.F32.PACK_AB R156, R202, R160 ;  /* 0x000000a0ca9c723e */ /* 0x000fe200000010ff */
[----:B------:R-:W-:Y:S01]  /*10ed0*/  FMUL.FTZ R25, R25, R163 ;  /* 0x000000a319197220 */ /* 0x000fe20000410000 */
[----:B-1----:R-:W-:Y:S01]  /*10ee0*/  F2FP.BF16.F32.PACK_AB R158, R165, R199 ;  /* 0x000000c7a59e723e */ /* 0x002fe200000010ff */
        /* <DEDUP_REMOVED lines=65> */
[----:B------:R-:W-:-:S02]  /*11300*/  R2UR UR7, R169 ;  /* 0x00000000a90772ca */ /* 0x000fc400000e0000 */
[----:B----4-:R-:W-:Y:S02]  /*11310*/  F2FP.BF16.F32.PACK_AB R161, R201, R170 ;  /* 0x000000aac9a1723e */ /* 0x010fe400000010ff */
[----:B------:R-:W-:Y:S02]  /*11320*/  F2FP.BF16.F32.PACK_AB R160, R172, R14 ;  /* 0x0000000eaca0723e */ /* 0x000fe400000010ff */
[----:B------:R-:W-:Y:S02]  /*11330*/  F2FP.BF16.F32.PACK_AB R162, R173, R197 ;  /* 0x000000c5ada2723e */ /* 0x000fe400000010ff */
[----:B------:R-:W-:Y:S02]  /*11340*/  F2FP.BF16.F32.PACK_AB R163, R175, R174 ;  /* 0x000000aeafa3723e */ /* 0x000fe400000010ff */
[----:B0-----:R-:W-:Y:S02]  /*11350*/  F2FP.BF16.F32.PACK_AB R164, R177, R176 ;  /* 0x000000b0b1a4723e */ /* 0x001fe400000010ff */
[----:B------:R-:W-:-:S02]  /*11360*/  F2FP.BF16.F32.PACK_AB R165, R179, R178 ;  /* 0x000000b2b3a5723e */ /* 0x000fc400000010ff */
[----:B------:R-:W-:Y:S02]  /*11370*/  F2FP.BF16.F32.PACK_AB R166, R181, R180 ;  /* 0x000000b4b5a6723e */ /* 0x000fe400000010ff */
[----:B------:R-:W-:Y:S01]  /*11380*/  F2FP.BF16.F32.PACK_AB R167, R183, R182 ;  /* 0x000000b6b7a7723e */ /* 0x000fe200000010ff */
[----:B------:R0:W-:Y:S04]  /*11390*/  STSM.16.M88.4 [R227+0x36400], R152 ;  /* 0x03640098e3007844 */ /* 0x0001e80000000200 */
[----:B------:R1:W-:Y:S04]  /*113a0*/  STSM.16.M88.4 [R228], R156 ;  /* 0x0000009ce4007844 */ /* 0x0003e80000000200 */
[----:B------:R1:W-:Y:S04]  /*113b0*/  STSM.16.M88.4 [R203], R160 ;  /* 0x000000a0cb007844 */ /* 0x0003e80000000200 */
[----:B------:R1:W-:Y:S01]  /*113c0*/  STSM.16.M88.4 [R229], R164 ;  /* 0x000000a4e5007844 */ /* 0x0003e20000000200 */
[----:B------:R-:W-:-:S06]  /*113d0*/  WARPGROUP.ARRIVE ;  /* 0x00000000000079c5 */ /* 0x000fcc0000000000 */
[----:B------:R-:W-:Y:S03]  /*113e0*/  HGMMA.64x256x16.F32.BF16 R24, R152, gdesc[UR4].tnspB, R24, gsb0 ;  /* 0x43e0000498187df0 */ /* 0x000fe60008001818 */
[----:B------:R-:W-:Y:S02]  /*113f0*/  WARPGROUP.DEPBAR.LE gsb0, 0x0 ;  /* 0x00008000000079c5 */ /* 0x000fe40000010000 */
[----:B0-----:R-:W-:Y:S02]  /*11400*/  VIADD R152, R168, 0x80 ;  /* 0x00000080a8987836 */ /* 0x001fe40000000000 */
[----:B------:R-:W-:-:S03]  /*11410*/  IMAD.MOV.U32 R153, RZ, RZ, 0x40000040 ;  /* 0x40000040ff997424 */ /* 0x000fc600078e00ff */
[----:B------:R-:W-:Y:S02]  /*11420*/  R2UR UR6, R152 ;  /* 0x00000000980672ca */ /* 0x000fe400000e0000 */
[----:B------:R-:W-:Y:S01]  /*11430*/  R2UR UR7, R153 ;  /* 0x00000000990772ca */ /* 0x000fe200000e0000 */
[----:B------:R-:W-:-:S15]  /*11440*/  WARPGROUP.ARRIVE ;  /* 0x00000000000079c5 */ /* 0x000fde0000000000 */
[----:B------:R-:W-:Y:S01]  /*11450*/  HGMMA.64x256x16.F32.BF16 R24, R156, gdesc[UR4].tnspB, R24, gsb0 ;  /* 0x43e000049c187df0 */ /* 0x000fe20008001818 */
[----:B------:R-:W-:Y:S02]  /*11460*/  VIADD R152, R168, 0x100 ;  /* 0x00000100a8987836 */ /* 0x000fe40000000000 */
[----:B------:R-:W-:-:S03]  /*11470*/  IMAD.MOV.U32 R153, RZ, RZ, 0x40000040 ;  /* 0x40000040ff997424 */ /* 0x000fc600078e00ff */
[----:B------:R-:W-:Y:S02]  /*11480*/  R2UR UR6, R152 ;  /* 0x00000000980672ca */ /* 0x000fe400000e0000 */
[----:B------:R-:W-:Y:S01]  /*11490*/  R2UR UR7, R153 ;  /* 0x00000000990772ca */ /* 0x000fe200000e0000 */
[----:B------:R-:W-:Y:S02]  /*114a0*/  VIADD R168, R168, 0x180 ;  /* 0x00000180a8a87836 */ /* 0x000fe40000000000 */
[----:B------:R-:W-:Y:S01]  /*114b0*/  IMAD.MOV.U32 R169, RZ, RZ, 0x40000040 ;  /* 0x40000040ffa97424 */ /* 0x000fe200078e00ff */
[----:B------:R-:W-:Y:S02]  /*114c0*/  WARPGROUP.DEPBAR.LE gsb0, 0x0 ;  /* 0x00008000000079c5 */ /* 0x000fe40000010000 */
[----:B------:R-:W-:-:S14]  /*114d0*/  WARPGROUP.ARRIVE ;  /* 0x00000000000079c5 */ /* 0x000fdc0000000000 */
[----:B------:R-:W-:Y:S01]  /*114e0*/  HGMMA.64x256x16.F32.BF16 R24, R160, gdesc[UR4].tnspB, R24, gsb0 ;  /* 0x43e00004a0187df0 */ /* 0x000fe20008001818 */
[----:B------:R-:W-:Y:S02]  /*114f0*/  R2UR UR6, R168 ;  /* 0x00000000a80672ca */ /* 0x000fe400000e0000 */
[----:B------:R-:W-:Y:S01]  /*11500*/  R2UR UR7, R169 ;  /* 0x00000000a90772ca */ /* 0x000fe200000e0000 */
[----:B------:R-:W-:Y:S01]  /*11510*/  FADD.FTZ R0, R14, R0 ;  /* 0x000000000e007221 */ /* 0x000fe20000010000 */
[----:B------:R-:W-:-:S03]  /*11520*/  FADD.FTZ R171, R201, R171 ;  /* 0x000000abc9ab7221 */ /* 0x000fc60000010000 */
[----:B------:R-:W-:Y:S01]  /*11530*/  FADD.FTZ R0, R172, R0 ;  /* 0x00000000ac007221 */ /* 0x000fe20000010000 */
[----:B------:R-:W-:-:S03]  /*11540*/  FADD.FTZ R171, R174, R171 ;  /* 0x000000abaeab7221 */ /* 0x000fc60000010000 */
[----:B------:R-:W-:Y:S01]  /*11550*/  FADD.FTZ R0, R197, R0 ;  /* 0x00000000c5007221 */ /* 0x000fe20000010000 */
[----:B------:R-:W-:Y:S01]  /*11560*/  FADD.FTZ R171, R175, R171 ;  /* 0x000000abafab7221 */ /* 0x000fe20000010000 */
[----:B------:R-:W-:Y:S02]  /*11570*/  LOP3.LUT P0, RZ, R16, 0x80000, RZ, 0xc0, !PT ;  /* 0x0008000010ff7812 */ /* 0x000fe4000780c0ff */
        /* <DEDUP_REMOVED lines=23> */
.L_x_5322:
        /* <DEDUP_REMOVED lines=10> */
.L_x_5310:
[----:B------:R-:W-:Y:S05]  /*11790*/  BSYNC B1 ;  /* 0x0000000000017941 */ /* 0x000fea0003800000 */
.L_x_5309:
[----:B0-----:R-:W2:Y:S01]  /*117a0*/  LDL R21, [R1+0xc] ;  /* 0x00000c0001157983 */ /* 0x001ea20000100800 */
[----:B------:R-:W-:Y:S01]  /*117b0*/  BSSY B0, `(.L_x_5324) ;  /* 0x000032e000007945 */ /* 0x000fe20003800000 */
[----:B--2---:R-:W-:-:S13]  /*117c0*/  ISETP.GE.AND P1, PT, R20, R21, PT ;  /* 0x000000151400720c */ /* 0x004fda0003f26270 */
[----:B------:R-:W-:Y:S05]  /*117d0*/  @!P1 BRA `(.L_x_5325) ;  /* 0x0000003000ac9947 */ /* 0x000fea0003800000 */
[----:B------:R-:W-:Y:S02]  /*117e0*/  IMAD.MOV.U32 R197, RZ, RZ, R15 ;  /* 0x000000ffffc57224 */ /* 0x000fe400078e000f */
[----:B------:R-:W-:Y:S02]  /*117f0*/  IMAD.MOV.U32 R199, RZ, RZ, R13 ;  /* 0x000000ffffc77224 */ /* 0x000fe400078e000d */
[----:B------:R-:W-:-:S07]  /*11800*/  IMAD.MOV.U32 R198, RZ, RZ, R22 ;  /* 0x000000ffffc67224 */ /* 0x000fce00078e0016 */
.L_x_5338:
[----:B------:R-:W-:-:S05]  /*11810*/  VIADD R22, R198, 0x1 ;  /* 0x00000001c6167836 */ /* 0x000fca0000000000 */
[----:B------:R-:W-:-:S04]  /*11820*/  ISETP.NE.AND P1, PT, R22, 0x2, PT ;  /* 0x000000021600780c */ /* 0x000fc80003f25270 */
[----:B------:R-:W-:Y:S02]  /*11830*/  SEL R12, RZ, 0x1, P1 ;  /* 0x00000001ff0c7807 */ /* 0x000fe40000800000 */
[----:B------:R-:W-:Y:S02]  /*11840*/  SEL R22, R22, RZ, P1 ;  /* 0x000000ff16167207 */ /* 0x000fe40000800000 */
[----:B------:R-:W-:Y:S01]  /*11850*/  LOP3.LUT R23, R23, R12, RZ, 0x3c, !PT ;  /* 0x0000000c17177212 */ /* 0x000fe200078e3cff */
[----:B------:R-:W-:Y:S06]  /*11860*/  @!P0 BRA `(.L_x_5326) ;  /* 0x0000000000048947 */ /* 0x000fec0003800000 */
[----:B------:R-:W-:Y:S01]  /*11870*/  BPT.TRAP 0x1 ;  /* 0x000000040000795c */ /* 0x000fe20000300000 */
.L_x_5326:
[----:B------:R-:W-:Y:S01]  /*11880*/  IMAD R21, R22, 0x8, R17 ;  /* 0x0000000816157824 */ /* 0x000fe200078e0211 */
[----:B------:R-:W-:-:S04]  /*11890*/  SHF.L.U32 R15, R23, 0x1f, RZ ;  /* 0x0000001f170f7819 */ /* 0x000fc800000006ff */
[----:B------:R0:W1:Y:S01]  /*118a0*/  SYNCS.PHASECHK.TRANS64.TRYWAIT P1, [R21+URZ+0x38830], R15 ;  /* 0x0388300f150075a7 */ /* 0x000062000802017f */
[----:B------:R-:W-:Y:S05]  /*118b0*/  @!P0 BRA `(.L_x_5327) ;  /* 0x0000000000048947 */ /* 0x000fea0003800000 */
[----:B------:R-:W-:Y:S01]  /*118c0*/  BPT.TRAP 0x1 ;  /* 0x000000040000795c */ /* 0x000fe20000300000 */
.L_x_5327:
[----:B------:R-:W-:Y:S01]  /*118d0*/  BSSY B1, `(.L_x_5328) ;  /* 0x0000006000017945 */ /* 0x000fe20003800000 */
[----:B------:R-:W-:Y:S02]  /*118e0*/  IMAD R154, R22, 0x200, R206 ;  /* 0x00000200169a7824 */ /* 0x000fe400078e02ce */
[----:B------:R-:W-:Y:S01]  /*118f0*/  IMAD.MOV.U32 R155, RZ, RZ, 0x40000040 ;  /* 0x40000040ff9b7424 */ /* 0x000fe200078e00ff */
[----:B-1----:R-:W-:Y:S06]  /*11900*/  @P1 BRA `(.L_x_5329) ;  /* 0x0000000000081947 */ /* 0x002fec0003800000 */
[----:B------:R-:W1:Y:S02]  /*11910*/  SYNCS.PHASECHK.TRANS64.TRYWAIT P1, [R21+URZ+0x38830], R15 ;  /* 0x0388300f150075a7 */ /* 0x000e64000802017f */
[----:B-1----:R-:W-:Y:S05]  /*11920*/  @!P1 BRA `(.L_x_5330) ;  /* 0x0000012c00549947 */ /* 0x002fea0003800000 */
.L_x_5329:
[----:B------:R-:W-:Y:S05]  /*11930*/  BSYNC B1 ;  /* 0x0000000000017941 */ /* 0x000fea0003800000 */
.L_x_5328:
        /* <DEDUP_REMOVED lines=36> */
.L_x_5331:
[----:B------:R2:W3:Y:S01]  /*11b80*/  SYNCS.PHASECHK.TRANS64.TRYWAIT P1, [R21+URZ+0x38850], R15 ;  /* 0x0388500f150075a7 */ /* 0x0004e2000802017f */
[----:B------:R-:W-:Y:S05]  /*11b90*/  @!P0 BRA `(.L_x_5332) ;  /* 0x0000000000048947 */ /* 0x000fea0003800000 */
[----:B------:R-:W-:Y:S01]  /*11ba0*/  BPT.TRAP 0x1 ;  /* 0x000000040000795c */ /* 0x000fe20000300000 */
.L_x_5332:
[----:B------:R-:W-:Y:S04]  /*11bb0*/  BSSY B1, `(.L_x_5333) ;  /* 0x0000004000017945 */ /* 0x000fe80003800000 */
[----:B---3--:R-:W-:Y:S05]  /*11bc0*/  @P1 BRA `(.L_x_5334) ;  /* 0x0000000000081947 */ /* 0x008fea0003800000 */
[----:B------:R-:W3:Y:S02]  /*11bd0*/  SYNCS.PHASECHK.TRANS64.TRYWAIT P1, [R21+URZ+0x38850], R15 ;  /* 0x0388500f150075a7 */ /* 0x000ee4000802017f */
[----:B---3--:R-:W-:Y:S05]  /*11be0*/  @!P1 BRA `(.L_x_5335) ;  /* 0x0000012800b89947 */ /* 0x008fea0003800000 */
.L_x_5334:
[----:B------:R-:W-:Y:S05]  /*11bf0*/  BSYNC B1 ;  /* 0x0000000000017941 */ /* 0x000fea0003800000 */
.L_x_5333:
        /* <DEDUP_REMOVED lines=392> */
.L_x_5336:
[----:B------:R-:W-:Y:S01]  /*13480*/  FMNMX.FTZ R12, R152, R199, !PT ;  /* 0x000000c7980c7209 */ /* 0x000fe20007810000 */
[----:B------:R-:W2:Y:S01]  /*13490*/  LDL R211, [R1] ;  /* 0x0000000001d37983 */ /* 0x000ea20000100800 */
        /* <DEDUP_REMOVED lines=68> */
[----:B------:R-:W-:Y:S01]  /*138e0*/  FMUL.FTZ R49, R49, R153 ;  /* 0x0000009931317220 */ /* 0x000fe20000410000 */
        /* <DEDUP_REMOVED lines=107> */
[----:B------:R3:W4:Y:S01]  /*13fa0*/  MUFU.EX2 R155, R173 ;  /* 0x000000ad009b7308 */ /* 0x0007220000000800 */
        /* <DEDUP_REMOVED lines=8> */
[-CC-:B---3--:R-:W-:Y:S01]  /*14030*/  FFMA.FTZ R173, R158, R12.reuse, -R168.reuse ;  /* 0x0000000c9ead7223 */ /* 0x188fe200000108a8 */
        /* <DEDUP_REMOVED lines=45> */
[----:B----4-:R-:W-:Y:S01]  /*14310*/  FADD.FTZ R169, R155, R169 ;  /* 0x000000a99ba97221 */ /* 0x010fe20000010000 */
        /* <DEDUP_REMOVED lines=32> */
[----:B------:R-:W5:Y:S01]  /*14520*/  MUFU.EX2 R179, R197 ;  /* 0x000000c500b37308 */ /* 0x000f620000000800 */
[----:B----4-:R-:W-:Y:S01]  /*14530*/  F2FP.BF16.F32.PACK_AB R154, R200, R201 ;  /* 0x000000c9c89a723e */ /* 0x010fe200000010ff */
[----:B------:R-:W-:Y:S01]  /*14540*/  FMUL.FTZ R151, R151, R157 ;  /* 0x0000009d97977220 */ /* 0x000fe20000410000 */
[C---:B0-----:R-:W-:Y:S01]  /*14550*/  F2FP.BF16.F32.PACK_AB R153, R170.reuse, R159 ;  /* 0x0000009faa99723e */ /* 0x041fe200000010ff */
[----:B------:R-:W-:Y:S01]  /*14560*/  FADD.FTZ R14, R170, R14 ;  /* 0x0000000eaa0e7221 */ /* 0x000fe20000010000 */
[----:B------:R-:W-:-:S02]  /*14570*/  F2FP.BF16.F32.PACK_AB R164, R164, R161 ;  /* 0x000000a1a4a4723e */ /* 0x000fc400000010ff */
[----:B-1----:R-:W-:Y:S01]  /*14580*/  F2FP.BF16.F32.PACK_AB R157, R174, R173 ;  /* 0x000000adae9d723e */ /* 0x002fe200000010ff */
[----:B------:R0:W1:Y:S01]  /*14590*/  MUFU.EX2 R181, R162 ;  /* 0x000000a200b57308 */ /* 0x0000620000000800 */
[----:B---3--:R-:W-:Y:S01]  /*145a0*/  F2FP.BF16.F32.PACK_AB R159, R177, R175 ;  /* 0x000000afb19f723e */ /* 0x008fe200000010ff */
        /* <DEDUP_REMOVED lines=10> */
[----:B-----5:R-:W-:Y:S01]  /*14650*/  F2FP.BF16.F32.PACK_AB R161, R179, R178 ;  /* 0x000000b2b3a1723e */ /* 0x020fe200000010ff */
        /* <DEDUP_REMOVED lines=14> */
[----:B--2---:R3:W-:Y:S01]  /*14740*/  STSM.16.M88.4 [R211], R160 ;  /* 0x000000a0d3007844 */ /* 0x0047e20000000200 */
        /* <DEDUP_REMOVED lines=40> */
[----:B---3--:R-:W-:Y:S05]  /*149d0*/  @!P0 BRA `(.L_x_5337) ;  /* 0x0000000000048947 */ /* 0x008fea0003800000 */
[----:B------:R-:W-:Y:S01]  /*149e0*/  BPT.TRAP 0x1 ;  /* 0x000000040000795c */ /* 0x000fe20000300000 */
.L_x_5337:
[----:B------:R-:W2:Y:S01]  /*149f0*/  LDL R152, [R1+0xc] ;  /* 0x00000c0001987983 */ /* 0x000ea20000100800 */
[----:B------:R-:W-:Y:S02]  /*14a00*/  VIADD R21, R21, 0x38860 ;  /* 0x0003886015157836 */ /* 0x000fe40000000000 */
[----:B------:R-:W-:Y:S02]  /*14a10*/  IMAD.MOV.U32 R197, RZ, RZ, R15 ;  /* 0x000000ffffc57224 */ /* 0x000fe400078e000f */
[----:B------:R-:W-:Y:S01]  /*14a20*/  IMAD.MOV.U32 R199, RZ, RZ, R13 ;  /* 0x000000ffffc77224 */ /* 0x000fe200078e000d */
[----:B------:R-:W-:Y:S01]  /*14a30*/  PRMT R21, R189, 0x654, R21 ;  /* 0x00000654bd157816 */ /* 0x000fe20000000015 */
[----:B------:R-:W-:-:S03]  /*14a40*/  IMAD.MOV.U32 R198, RZ, RZ, R22 ;  /* 0x000000ffffc67224 */ /* 0x000fc600078e0016 */
[----:B------:R0:W-:Y:S01]  /*14a50*/  SYNCS.ARRIVE.TRANS64.RED.A1T0 RZ, [R21+URZ], RZ ;  /* 0x000000ff15ff79a7 */ /* 0x0001e2000810043f */
[C---:B--2---:R-:W-:Y:S01]  /*14a60*/  ISETP.GT.AND P1, PT, R20.reuse, R152, PT ;  /* 0x000000981400720c */ /* 0x044fe20003f24270 */
[----:B------:R-:W-:-:S12]  /*14a70*/  VIADD R20, R20, 0xffffffff ;  /* 0xffffffff14147836 */ /* 0x000fd80000000000 */
[----:B0-----:R-:W-:Y:S05]  /*14a80*/  @P1 BRA `(.L_x_5338) ;  /* 0xffffffcc00601947 */ /* 0x001fea000383ffff */
.L_x_5325:
[----:B------:R-:W-:Y:S05]  /*14a90*/  BSYNC B0 ;  /* 0x0000000000007941 */ /* 0x000fea0003800000 */
.L_x_5324:
[----:B------:R-:W2:Y:S01]  /*14aa0*/  LDL.LU R21, [R1+0x68] ;  /* 0x0000680001157983 */ /* 0x000ea20000300800 */
        /* <DEDUP_REMOVED lines=166> */
[----:B--2---:R-:W-:-:S05]  /*15510*/  VIADD R21, R21, 0x1 ;  /* 0x0000000115157836 */ /* 0x004fca0000000000 */
[----:B------:R3:W-:Y:S03]  /*15520*/  STL [R1+0x68], R21 ;  /* 0x0000681501007387 */ /* 0x0007e60000100800 */
.L_x_5256:
[----:B------:R-:W-:Y:S05]  /*15530*/  BSYNC B7 ;  /* 0x0000000000077941 */ /* 0x000fea0003800000 */
.L_x_5252:
[----:B------:R-:W4:Y:S08]  /*15540*/  S2UR UR4, SR_CgaCtaId ;  /* 0x00000000000479c3 */ /* 0x000f300000008800 */
[----:B------:R-:W-:Y:S01]  /*15550*/  BAR.SYNC.DEFER_BLOCKING 0x5, 0x180 ;  /* 0x0146000000007b1d */ /* 0x000fe20000010000 */
[----:B------:R-:W-:-:S05]  /*15560*/  MOV R17, 0x400 ;  /* 0x0000040000117802 */ /* 0x000fca0000000f00 */
[----:B------:R-:W-:Y:S01]  /*15570*/  BSSY B0, `(.L_x_5339) ;  /* 0x00004ed000007945 */ /* 0x000fe20003800000 */
[----:B----4-:R-:W-:-:S05]  /*15580*/  IMAD.U32 R189, RZ, RZ, UR4 ;  /* 0x00000004ffbd7e24 */ /* 0x010fca000f8e00ff */
[----:B------:R-:W-:-:S05]  /*15590*/  LEA R17, R189, R17, 0x18 ;  /* 0x00000011bd117211 */ /* 0x000fca00078ec0ff */
[----:B------:R4:W0:Y:S01]  /*155a0*/  LDS.128 R4, [R17+0x388d0] ;  /* 0x0388d00011047984 */ /* 0x0008220000000c00 */
[----:B------:R-:W-:Y:S06]  /*155b0*/  BAR.ARV 0x4, 0x180 ;  /* 0x0106000000007b1d */ /* 0x000fec0000002000 */
[----:B------:R-:W-:Y:S05]  /*155c0*/  @P0 BRA `(.L_x_5340) ;  /* 0x0000003c00940947 */ /* 0x000fea0003800000 */
[----:B-----5:R-:W4:Y:S01]  /*155d0*/  LDL R2, [R1+0x84] ;  /* 0x0000840001027983 */ /* 0x020f220000100800 */
[----:B------:R-:W3:Y:S01]  /*155e0*/  S2R R0, SR_SWINHI ;  /* 0x0000000000007919 */ /* 0x000ee20000002f00 */
[----:B-12---:R-:W-:Y:S01]  /*155f0*/  F2FP.BF16.F32.PACK_AB R10, R29, R28 ;  /* 0x0000001c1d0a723e */ /* 0x006fe200000010ff */
[----:B------:R-:W-:Y:S01]  /*15600*/  ULDC.64 UR6, c[0x0][0xd00] ;  /* 0x0003400000067ab9 */ /* 0x000fe20000000a00 */
[----:B0-----:R-:W-:Y:S01]  /*15610*/  F2FP.BF16.F32.PACK_AB R11, R31, R30 ;  /* 0x0000001e1f0b723e */ /* 0x001fe200000010ff */
[----:B------:R-:W2:Y:S01]  /*15620*/  LDL.LU R154, [R1+0x5c] ;  /* 0x00005c00019a7983 */ /* 0x000ea20000300800 */
[----:B------:R-:W-:Y:S01]  /*15630*/  F2FP.BF16.F32.PACK_AB R12, R33, R32 ;  /* 0x00000020210c723e */ /* 0x000fe200000010ff */
[----:B------:R-:W-:Y:S01]  /*15640*/  ULDC.64 UR4, c[0x0][0xd08] ;  /* 0x0003420000047ab9 */ /* 0x000fe20000000a00 */
[----:B------:R-:W-:Y:S01]  /*15650*/  F2FP.BF16.F32.PACK_AB R13, R35, R34 ;  /* 0x00000022230d723e */ /* 0x000fe200000010ff */
[----:B------:R-:W2:Y:S01]  /*15660*/  LDL.LU R4, [R1+0x60] ;  /* 0x0000600001047983 */ /* 0x000ea20000300800 */
[----:B------:R-:W-:-:S02]  /*15670*/  MOV R20, R17 ;  /* 0x0000001100147202 */ /* 0x000fc40000000f00 */
[----:B---3--:R-:W-:Y:S02]  /*15680*/  MOV R21, R0 ;  /* 0x0000000000157202 */ /* 0x008fe40000000f00 */
        /* <DEDUP_REMOVED lines=158> */
[----:B------:R-:W-:Y:S02]  /*16070*/  F2FP.BF16.F32.PACK_AB R8, R137, R136 ;  /* 0x000000888908723e */ /* 0x000fe400000010ff */
[----:B------:R-:W-:Y:S02]  /*16080*/  F2FP.BF16.F32.PACK_AB R9, R139, R138 ;  /* 0x0000008a8b09723e */ /* 0x000fe400000010ff */
[----:B------:R-:W-:-:S02]  /*16090*/  F2FP.BF16.F32.PACK_AB R10, R141, R140 ;  /* 0x0000008c8d0a723e */ /* 0x000fc400000010ff */
[----:B------:R-:W-:-:S05]  /*160a0*/  F2FP.BF16.F32.PACK_AB R11, R143, R142 ;  /* 0x0000008e8f0b723e */ /* 0x000fca00000010ff */
[----:B------:R0:W-:Y:S01]  /*160b0*/  STSM.16.M88.4 [R2], R8 ;  /* 0x0000000802007844 */ /* 0x0001e20000000200 */
[----:B------:R-:W-:Y:S01]  /*160c0*/  IMAD.X R3, RZ, RZ, R3, P0 ;  /* 0x000000ffff037224 */ /* 0x000fe200000e0603 */
[----:B------:R-:W-:Y:S02]  /*160d0*/  F2FP.BF16.F32.PACK_AB R12, R145, R144 ;  /* 0x00000090910c723e */ /* 0x000fe400000010ff */
[----:B------:R-:W-:Y:S02]  /*160e0*/  F2FP.BF16.F32.PACK_AB R13, R147, R146 ;  /* 0x00000092930d723e */ /* 0x000fe400000010ff */
[----:B0-----:R-:W-:-:S04]  /*160f0*/  LOP3.LUT R2, R0, 0x380, RZ, 0xc0, !PT ;  /* 0x0000038000027812 */ /* 0x001fc800078ec0ff */
[----:B------:R-:W-:-:S04]  /*16100*/  SHF.R.U64 R2, R2, 0x3, RZ ;  /* 0x0000000302027819 */ /* 0x000fc800000012ff */
[----:B------:R-:W-:Y:S02]  /*16110*/  LOP3.LUT R2, R2, R0, RZ, 0x3c, !PT ;  /* 0x0000000002027212 */ /* 0x000fe400078e3cff */
[----:B--2---:R-:W-:Y:S02]  /*16120*/  IADD3 R8, P0, R154, UR6, RZ ;  /* 0x000000069a087c10 */ /* 0x004fe4000ff1e0ff */
[----:B------:R-:W-:Y:S02]  /*16130*/  MOV R2, R2 ;  /* 0x0000000200027202 */ /* 0x000fe40000000f00 */
[----:B------:R-:W-:Y:S02]  /*16140*/  F2FP.BF16.F32.PACK_AB R14, R149, R148 ;  /* 0x00000094950e723e */ /* 0x000fe400000010ff */
[----:B------:R-:W-:Y:S02]  /*16150*/  F2FP.BF16.F32.PACK_AB R15, R151, R150 ;  /* 0x00000096970f723e */ /* 0x000fe400000010ff */
[----:B------:R-:W-:-:S02]  /*16160*/  IADD3.X R9, R4, UR7, RZ, P0, !PT ;  /* 0x0000000704097c10 */ /* 0x000fc400087fe4ff */
[----:B------:R-:W-:Y:S01]  /*16170*/  ISETP.NE.U32.AND P0, PT, RZ, UR4, PT ;  /* 0x00000004ff007c0c */ /* 0x000fe2000bf05070 */
[----:B------:R0:W-:Y:S01]  /*16180*/  STSM.16.M88.4 [R2], R12 ;  /* 0x0000000c02007844 */ /* 0x0001e20000000200 */
[----:B------:R-:W-:Y:S02]  /*16190*/  BAR.SYNC.DEFER_BLOCKING 0x1, 0x100 ;  /* 0x0044000000007b1d */ /* 0x000fe40000010000 */
[----:B------:R-:W-:Y:S02]  /*161a0*/  ISETP.NE.AND.EX P0, PT, RZ, UR5, PT, P0 ;  /* 0x00000005ff007c0c */ /* 0x000fe4000bf05300 */
[----:B------:R-:W-:-:S04]  /*161b0*/  ISETP.NE.U32.AND P1, PT, RZ, UR6, PT ;  /* 0x00000006ff007c0c */ /* 0x000fc8000bf25070 */
[----:B------:R-:W-:-:S07]  /*161c0*/  ISETP.NE.AND.EX P1, PT, RZ, UR7, PT, P1 ;  /* 0x00000007ff007c0c */ /* 0x000fce000bf25310 */
[----:B------:R-:W-:Y:S01]  /*161d0*/  @P0 IADD3 R10, P2, R154, UR4, RZ ;  /* 0x000000049a0a0c10 */ /* 0x000fe2000ff5e0ff */
[----:B------:R-:W-:Y:S01]  /*161e0*/  ULDC UR4, c[0x0][0xb88] ;  /* 0x0002e20000047ab9 */ /* 0x000fe20000000800 */
[----:B0-----:R-:W-:Y:S02]  /*161f0*/  IMAD.MOV.U32 R2, RZ, RZ, RZ ;  /* 0x000000ffff027224 */ /* 0x001fe400078e00ff */
[----:B------:R-:W-:Y:S01]  /*16200*/  IMAD.U32 R3, RZ, RZ, UR4 ;  /* 0x00000004ff037e24 */ /* 0x000fe2000f8e00ff */
[----:B------:R-:W-:-:S03]  /*16210*/  @P0 IADD3.X R11, R4, UR5, RZ, P2, !PT ;  /* 0x00000005040b0c10 */ /* 0x000fc600097fe4ff */
[----:B------:R0:W5:Y:S04]  /*16220*/  @P1 LDG.E R2, desc[UR40][R8.64] ;  /* 0x0000002808021981 */ /* 0x000168000c1e1900 */
[----:B------:R0:W5:Y:S01]  /*16230*/  @P0 LDG.E R3, desc[UR40][R10.64] ;  /* 0x000000280a030981 */ /* 0x000162000c1e1900 */
[----:B------:R-:W-:Y:S05]  /*16240*/  @P0 BRA `(.L_x_5341) ;  /* 0x0000000000100947 */ /* 0x000fea0003800000 */
[----:B------:R-:W-:Y:S05]  /*16250*/  @!P1 BRA `(.L_x_5341) ;  /* 0x00000000000c9947 */ /* 0x000fea0003800000 */
[----:B-----5:R-:W2:Y:S04]  /*16260*/  LDG.E R3, desc[UR40][R8.64] ;  /* 0x0000002808037981 */ /* 0x020ea8000c1e1900 */
[----:B0-----:R-:W2:Y:S02]  /*16270*/  LDG.E R8, desc[UR40][R8.64+0x4] ;  /* 0x0000042808087981 */ /* 0x001ea4000c1e1900 */
[----:B--2---:R-:W-:-:S07]  /*16280*/  IMAD.IADD R3, R8, 0x1, -R3 ;  /* 0x0000000108037824 */ /* 0x004fce00078e0a03 */
.L_x_5341:
[----:B------:R-:W2:Y:S01]  /*16290*/  LDL R0, [R1+0x70] ;  /* 0x0000700001007983 */ /* 0x000ea20000100800 */
[----:B------:R-:W-:-:S03]  /*162a0*/  ULDC UR4, c[0x0][0xbd4] ;  /* 0x0002f50000047ab9 */ /* 0x000fc60000000800 */
[----:B------:R-:W3:Y:S04]  /*162b0*/  LDL.LU R4, [R1+0x54] ;  /* 0x0000540001047983 */ /* 0x000ee80000300800 */
[----:B------:R1:W5:Y:S04]  /*162c0*/  LDL R157, [R1+0x58] ;  /* 0x00005800019d7983 */ /* 0x0003680000100800 */
[----:B--2---:R-:W2:Y:S01]  /*162d0*/  SHFL.IDX PT, R0, R0, RZ, 0x1f ;  /* 0x00001fff00007589 */ /* 0x004ea200000e0000 */
[----:B---3--:R-:W-:Y:S02]  /*162e0*/  ISETP.NE.AND P1, PT, R4, RZ, PT ;  /* 0x000000ff0400720c */ /* 0x008fe40003f25270 */
[----:B--2---:R-:W-:-:S02]  /*162f0*/  ISETP.NE.AND P0, PT, R0, RZ, PT ;  /* 0x000000ff0000720c */ /* 0x004fc40003f05270 */
        /* <DEDUP_REMOVED lines=16> */
[----:B------:R-:W2:Y:S01]  /*16400*/  LDC.64 R8, c[0x0][R14+0x218] ;  /* 0x000086000e087b82 */ /* 0x000ea20000000a00 */
[----:B-1----:R-:W-:Y:S02]  /*16410*/  ISETP.NE.AND P2, PT, R156, 0x1, PT ;  /* 0x000000019c00780c */ /* 0x002fe40003f45270 */
[----:B0-----:R-:W-:Y:S01]  /*16420*/  IMAD R11, R11, R12, RZ ;  /* 0x0000000c0b0b7224 */ /* 0x001fe200078e02ff */
[----:B--2---:R-:W-:-:S05]  /*16430*/  SEL R15, R13, RZ, !P0 ;  /* 0x000000ff0d0f7207 */ /* 0x004fca0004000000 */
[C---:B------:R-:W-:Y:S02]  /*16440*/  IMAD R15, R10.reuse, R15, R11 ;  /* 0x0000000f0a0f7224 */ /* 0x040fe400078e020b */
[----:B------:R-:W-:-:S04]  /*16450*/  IMAD.WIDE.U32 R10, R10, R12, RZ ;  /* 0x0000000c0a0a7225 */ /* 0x000fc800078e00ff */
[----:B------:R-:W-:-:S03]  /*16460*/  IMAD.WIDE.U32 R12, R8, R186, RZ ;  /* 0x000000ba080c7225 */ /* 0x000fc600078e00ff */
[----:B------:R-:W-:Y:S02]  /*16470*/  IADD3 R154, P0, P3, R10, R12, R2 ;  /* 0x0000000c0a9a7210 */ /* 0x000fe40007b1e002 */
[----:B------:R-:W0:Y:S01]  /*16480*/  @P2 LDC R10, c[0x0][0xcec] ;  /* 0x00033b00ff0a2b82 */ /* 0x000e220000000800 */
[----:B------:R-:W-:-:S07]  /*16490*/  IMAD R8, R9, R186, RZ ;  /* 0x000000ba09087224 */ /* 0x000fce00078e02ff */
[----:B------:R-:W1:Y:S01]  /*164a0*/  @P2 LDC R9, c[0x0][0xcf0] ;  /* 0x00033c00ff092b82 */ /* 0x000e620000000800 */
[----:B---3--:R-:W-:Y:S02]  /*164b0*/  IMAD.IADD R12, R160, 0x1, R214 ;  /* 0x00000001a00c7824 */ /* 0x008fe400078e02d6 */
[----:B------:R-:W-:Y:S02]  /*164c0*/  IMAD.IADD R15, R11, 0x1, R15 ;  /* 0x000000010b0f7824 */ /* 0x000fe400078e020f */
[----:B------:R-:W-:Y:S02]  /*164d0*/  IMAD.IADD R11, R13, 0x1, R8 ;  /* 0x000000010d0b7824 */ /* 0x000fe400078e0208 */
[----:B------:R-:W-:Y:S02]  /*164e0*/  IMAD.MOV.U32 R13, RZ, RZ, R12 ;  /* 0x000000ffff0d7224 */ /* 0x000fe400078e000c */
[----:B0-----:R-:W-:-:S05]  /*164f0*/  @P2 IMAD.HI.U32 R10, R12, R10, RZ ;  /* 0x0000000a0c0a2227 */ /* 0x001fca00078e00ff */
[----:B-1----:R-:W-:Y:S02]  /*16500*/  @P2 SHF.R.U32.HI R13, RZ, R9, R10 ;  /* 0x00000009ff0d2219 */ /* 0x002fe4000001160a */
[----:B------:R-:W0:Y:S01]  /*16510*/  LDC.64 R8, c[0x0][R14+0x228] ;  /* 0x00008a000e087b82 */ /* 0x000e220000000a00 */
[----:B----4-:R-:W-:Y:S02]  /*16520*/  SEL R155, R155, RZ, P1 ;  /* 0x000000ff9b9b7207 */ /* 0x010fe40000800000 */
[----:B------:R-:W-:-:S03]  /*16530*/  IADD3.X R15, R15, R11, R4, P0, P3 ;  /* 0x0000000b0f0f7210 */ /* 0x000fc600007e6404 */
[----:B0-----:R-:W-:-:S04]  /*16540*/  IMAD.WIDE.U32 R10, R8, R155, RZ ;  /* 0x0000009b080a7225 */ /* 0x001fc800078e00ff */
[----:B------:R-:W-:Y:S01]  /*16550*/  IMAD R9, R9, R155, RZ ;  /* 0x0000009b09097224 */ /* 0x000fe200078e02ff */
[----:B------:R-:W-:-:S03]  /*16560*/  IADD3 R8, P0, P2, R13, R154, R10 ;  /* 0x0000009a0d087210 */ /* 0x000fc60007a1e00a */
[----:B------:R-:W-:Y:S02]  /*16570*/  IMAD.IADD R9, R11, 0x1, R9 ;  /* 0x000000010b097824 */ /* 0x000fe400078e0209 */
[----:B------:R0:W1:Y:S02]  /*16580*/  LDC.64 R10, c[0x0][R14+0x210] ;  /* 0x000084000e0a7b82 */ /* 0x0000640000000a00 */
[----:B0-----:R-:W-:-:S04]  /*16590*/  IMAD.MOV R14, RZ, RZ, -R13 ;  /* 0x000000ffff0e7224 */ /* 0x001fc800078e0a0d */
[----:B------:R-:W-:Y:S01]  /*165a0*/  IMAD R14, R156, R14, R12 ;  /* 0x0000000e9c0e7224 */ /* 0x000fe200078e020c */
[----:B------:R-:W-:-:S04]  /*165b0*/  SHF.R.S32.HI R13, RZ, 0x1f, R13 ;  /* 0x0000001fff0d7819 */ /* 0x000fc8000001140d */
[----:B------:R-:W-:Y:S02]  /*165c0*/  SHF.R.S32.HI R12, RZ, 0x1f, R14 ;  /* 0x0000001fff0c7819 */ /* 0x000fe4000001140e */
[----:B------:R-:W-:Y:S01]  /*165d0*/  IADD3.X R9, R13, R15, R9, P0, P2 ;  /* 0x0000000f0d097210 */ /* 0x000fe200007e4409 */
[----:B-1----:R-:W-:-:S04]  /*165e0*/  IMAD R11, R11, R14, RZ ;  /* 0x0000000e0b0b7224 */ /* 0x002fc800078e02ff */
[C---:B------:R-:W-:Y:S02]  /*165f0*/  IMAD R11, R10.reuse, R12, R11 ;  /* 0x0000000c0a0b7224 */ /* 0x040fe400078e020b */
[----:B------:R-:W0:Y:S01]  /*16600*/  LDC.64 R12, c[0x0][0xca8] ;  /* 0x00032a00ff0c7b82 */ /* 0x000e220000000a00 */
[----:B------:R-:W-:-:S07]  /*16610*/  IMAD.WIDE.U32 R8, R10, R14, R8 ;  /* 0x0000000e0a087225 */ /* 0x000fce00078e0008 */
[----:B0-----:R-:W0:Y:S08]  /*16620*/  @!P1 LDC R12, c[0x0][0xc50] ;  /* 0x00031400ff0c9b82 */ /* 0x001e300000000800 */
[----:B------:R-:W1:Y:S01]  /*16630*/  @!P1 LDC R13, c[0x0][0xc54] ;  /* 0x00031500ff0d9b82 */ /* 0x000e620000000800 */
[----:B------:R-:W-:Y:S01]  /*16640*/  IMAD.IADD R11, R9, 0x1, R11 ;  /* 0x00000001090b7824 */ /* 0x000fe200078e020b */
[----:B0-----:R-:W-:-:S04]  /*16650*/  LEA R12, P0, R8, R12, 0x2 ;  /* 0x0000000c080c7211 */ /* 0x001fc800078010ff */
[----:B-1----:R-:W-:Y:S01]  /*16660*/  LEA.HI.X R11, R8, R13, R11, 0x2, P0 ;  /* 0x0000000d080b7211 */ /* 0x002fe200000f140b */
[----:B-----5:R-:W-:Y:S01]  /*16670*/  IMAD.MOV R8, RZ, RZ, -R159 ;  /* 0x000000ffff087224 */ /* 0x020fe200078e0a9f */
[----:B------:R-:W-:Y:S01]  /*16680*/  SHFL.IDX PT, R10, R12, 0x1, 0x1c1f ;  /* 0x003c1f000c0a7f89 */ /* 0x000fe200000e0000 */
[----:B------:R-:W-:-:S03]  /*16690*/  IMAD.IADD R13, R193, 0x1, R214 ;  /* 0x00000001c10d7824 */ /* 0x000fc600078e02d6 */
[----:B------:R-:W-:Y:S01]  /*166a0*/  ISETP.NE.AND P0, PT, R158, R8, PT ;  /* 0x000000089e00720c */ /* 0x000fe20003f05270 */
[----:B------:R-:W-:Y:S04]  /*166b0*/  SHFL.IDX PT, R9, R11, RZ, 0x1c1f ;  /* 0x001c1fff0b097589 */ /* 0x000fe800000e0000 */
[----:B------:R0:W1:Y:S04]  /*166c0*/  SHFL.IDX PT, R8, R12, RZ, 0x1c1f ;  /* 0x001c1fff0c087589 */ /* 0x00006800000e0000 */
[----:B------:R-:W2:Y:S01]  /*166d0*/  SHFL.IDX PT, R11, R11, 0x1, 0x1c1f ;  /* 0x003c1f000b0b7f89 */ /* 0x000ea200000e0000 */
[----:B0-----:R-:W-:-:S05]  /*166e0*/  IMAD R12, R3, R156, RZ ;  /* 0x0000009c030c7224 */ /* 0x001fca00078e02ff */
[C---:B------:R-:W-:Y:S01]  /*166f0*/  ISETP.GE.OR P1, PT, R13.reuse, R12, P0 ;  /* 0x0000000c0d00720c */ /* 0x040fe20000726670 */
[----:B------:R-:W-:-:S05]  /*16700*/  VIADD R13, R13, 0x8 ;  /* 0x000000080d0d7836 */ /* 0x000fca0000000000 */
[----:B------:R-:W-:-:S07]  /*16710*/  ISETP.GE.OR P0, PT, R13, R12, P0 ;  /* 0x0000000c0d00720c */ /* 0x000fce0000706670 */
[----:B-1----:R1:W-:Y:S06]  /*16720*/  @!P1 ST.E desc[UR40][R8.64], R153 ;  /* 0x0000009908009985 */ /* 0x0023ec000c101928 */
[----:B--2---:R1:W-:Y:S02]  /*16730*/  @!P0 ST.E desc[UR40][R10.64], R152 ;  /* 0x000000980a008985 */ /* 0x0043e4000c101928 */
.L_x_5342:
        /* <DEDUP_REMOVED lines=11> */
[----:B------:R-:W-:-:S05]  /*167f0*/  SHF.R.S32.HI R80, RZ, 0x3, R82 ;  /* 0x00000003ff507819 */ /* 0x000fca0000011452 */
[----:B01----:R-:W-:-:S04]  /*16800*/  IMAD R9, R80, 0x40, R195 ;  /* 0x0000004050097824 */ /* 0x003fc800078e02c3 */
[----:B------:R-:W-:-:S03]  /*16810*/  IMAD.WIDE R20, R9, 0x2, R20 ;  /* 0x0000000209147825 */ /* 0x000fc600078e0214 */
[C---:B------:R-:W-:Y:S02]  /*16820*/  IADD3 R37, P0, R20.reuse, 0x5000, RZ ;  /* 0x0000500014257810 */ /* 0x040fe40007f1e0ff */
[----:B------:R-:W-:Y:S02]  /*16830*/  IADD3 R13, P3, R20, 0x1000, RZ ;  /* 0x00001000140d7810 */ /* 0x000fe40007f7e0ff */
[----:B------:R-:W-:Y:S02]  /*16840*/  LOP3.LUT R36, R37, 0x380, RZ, 0xc0, !PT ;  /* 0x0000038025247812 */ /* 0x000fe400078ec0ff */
[----:B------:R-:W-:Y:S02]  /*16850*/  LOP3.LUT R12, R13, 0x380, RZ, 0xc0, !PT ;  /* 0x000003800d0c7812 */ /* 0x000fe400078ec0ff */
[----:B------:R-:W-:Y:S02]  /*16860*/  SHF.R.U64 R36, R36, 0x3, RZ ;  /* 0x0000000324247819 */ /* 0x000fe400000012ff */
[----:B------:R-:W-:-:S02]  /*16870*/  IADD3 R25, P4, R20, 0x2000, RZ ;  /* 0x0000200014197810 */ /* 0x000fc40007f9e0ff */
[C---:B------:R-:W-:Y:S02]  /*16880*/  IADD3 R29, P5, R20.reuse, 0x3000, RZ ;  /* 0x00003000141d7810 */ /* 0x040fe40007fbe0ff */
[C---:B------:R-:W-:Y:S02]  /*16890*/  IADD3 R33, P6, R20.reuse, 0x4000, RZ ;  /* 0x0000400014217810 */ /* 0x040fe40007fde0ff */
[----:B------:R-:W-:Y:S02]  /*168a0*/  IADD3 R41, P1, R20, 0x6000, RZ ;  /* 0x0000600014297810 */ /* 0x000fe40007f3e0ff */
[----:B------:R-:W-:Y:S01]  /*168b0*/  LOP3.LUT R36, R36, R37, RZ, 0x3c, !PT ;  /* 0x0000002524247212 */ /* 0x000fe200078e3cff */
[----:B------:R-:W-:Y:S01]  /*168c0*/  IMAD.X R37, RZ, RZ, R21, P0 ;  /* 0x000000ffff257224 */ /* 0x000fe200000e0615 */
[----:B------:R-:W-:Y:S02]  /*168d0*/  IADD3 R45, P2, R20, 0x7000, RZ ;  /* 0x00007000142d7810 */ /* 0x000fe40007f5e0ff */
[----:B------:R-:W-:-:S02]  /*168e0*/  SHF.R.U64 R12, R12, 0x3, RZ ;  /* 0x000000030c0c7819 */ /* 0x000fc400000012ff */
[----:B------:R-:W-:Y:S01]  /*168f0*/  IADD3 R65, P0, R20, 0xc000, RZ ;  /* 0x0000c00014417810 */ /* 0x000fe20007f1e0ff */
[----:B------:R-:W5:Y:S01]  /*16900*/  LD.E.128 R36, desc[UR40][R36.64] ;  /* 0x0000002824247980 */ /* 0x000f62000c101d00 */
[----:B------:R-:W-:Y:S02]  /*16910*/  LOP3.LUT R24, R25, 0x380, RZ, 0xc0, !PT ;  /* 0x0000038019187812 */ /* 0x000fe400078ec0ff */
[----:B------:R-:W-:Y:S02]  /*16920*/  LOP3.LUT R28, R29, 0x380, RZ, 0xc0, !PT ;  /* 0x000003801d1c7812 */ /* 0x000fe400078ec0ff */
[----:B------:R-:W-:Y:S02]  /*16930*/  LOP3.LUT R32, R33, 0x380, RZ, 0xc0, !PT ;  /* 0x0000038021207812 */ /* 0x000fe400078ec0ff */
[----:B------:R-:W-:Y:S02]  /*16940*/  LOP3.LUT R40, R41, 0x380, RZ, 0xc0, !PT ;  /* 0x0000038029287812 */ /* 0x000fe400078ec0ff */
[----:B------:R-:W-:-:S02]  /*16950*/  LOP3.LUT R44, R45, 0x380, RZ, 0xc0, !PT ;  /* 0x000003802d2c7812 */ /* 0x000fc400078ec0ff */
[----:B------:R-:W-:Y:S01]  /*16960*/  LOP3.LUT R12, R12, R13, RZ, 0x3c, !PT ;  /* 0x0000000d0c0c7212 */ /* 0x000fe200078e3cff */
[----:B------:R-:W-:Y:S01]  /*16970*/  IMAD.X R13, RZ, RZ, R21, P3 ;  /* 0x000000ffff0d7224 */ /* 0x000fe200018e0615 */
[----:B------:R-:W-:Y:S02]  /*16980*/  LOP3.LUT R64, R65, 0x380, RZ, 0xc0, !PT ;  /* 0x0000038041407812 */ /* 0x000fe400078ec0ff */
[----:B------:R-:W-:Y:S02]  /*16990*/  SHF.R.U64 R24, R24, 0x3, RZ ;  /* 0x0000000318187819 */ /* 0x000fe400000012ff */
[----:B------:R-:W-:Y:S01]  /*169a0*/  SHF.R.U64 R28, R28, 0x3, RZ ;  /* 0x000000031c1c7819 */ /* 0x000fe200000012ff */
[----:B------:R-:W5:Y:S01]  /*169b0*/  LD.E.128 R12, desc[UR40][R12.64] ;  /* 0x000000280c0c7980 */ /* 0x000f62000c101d00 */
[----:B------:R-:W-:Y:S02]  /*169c0*/  SHF.R.U64 R32, R32, 0x3, RZ ;  /* 0x0000000320207819 */ /* 0x000fe400000012ff */
[----:B------:R-:W-:-:S02]  /*169d0*/  SHF.R.U64 R40, R40, 0x3, RZ ;  /* 0x0000000328287819 */ /* 0x000fc400000012ff */
[----:B------:R-:W-:Y:S02]  /*169e0*/  IADD3 R49, P3, R20, 0x8000, RZ ;  /* 0x0000800014317810 */ /* 0x000fe40007f7e0ff */
        /* <DEDUP_REMOVED lines=10> */
[----:B------:R-:W-:Y:S01]  /*16a90*/  LOP3.LUT R48, R49, 0x380, RZ, 0xc0, !PT ;  /* 0x0000038031307812 */ /* 0x000fe200078ec0ff */
[----:B------:R-:W5:Y:S01]  /*16aa0*/  LD.E.128 R24, desc[UR40][R24.64] ;  /* 0x0000002818187980 */ /* 0x000f62000c101d00 */
        /* <DEDUP_REMOVED lines=8> */
[----:B------:R-:W-:Y:S01]  /*16b30*/  IADD3 R73, P2, R20, 0xe000, RZ ;  /* 0x0000e00014497810 */ /* 0x000fe20007f5e0ff */
[----:B------:R-:W5:Y:S01]  /*16b40*/  LD.E.128 R40, desc[UR40][R40.64] ;  /* 0x0000002828287980 */ /* 0x000f62000c101d00 */
[----:B------:R-:W-:Y:S01]  /*16b50*/  LOP3.LUT R64, R64, R65, RZ, 0x3c, !PT ;  /* 0x0000004140407212 */ /* 0x000fe200078e3cff */
[----:B------:R-:W-:Y:S01]  /*16b60*/  IMAD.X R65, RZ, RZ, R21, P0 ;  /* 0x000000ffff417224 */ /* 0x000fe200000e0615 */
[----:B------:R-:W-:Y:S01]  /*16b70*/  SHF.R.U64 R48, R48, 0x3, RZ ;  /* 0x0000000330307819 */ /* 0x000fe200000012ff */
[----:B------:R-:W5:Y:S01]  /*16b80*/  LD.E.128 R44, desc[UR40][R44.64] ;  /* 0x000000282c2c7980 */ /* 0x000f62000c101d00 */
[----:B---3--:R-:W-:-:S02]  /*16b90*/  ISETP.NE.AND P0, PT, R83, 0x1, PT ;  /* 0x000000015300780c */ /* 0x008fc40003f05270 */
[----:B------:R-:W-:Y:S01]  /*16ba0*/  LOP3.LUT R52, R53, 0x380, RZ, 0xc0, !PT ;  /* 0x0000038035347812 */ /* 0x000fe200078ec0ff */
        /* <DEDUP_REMOVED lines=8> */
[----:B------:R-:W-:Y:S02]  /*16c30*/  SHF.R.U64 R52, R52, 0x3, RZ ;  /* 0x0000000334347819 */ /* 0x000fe400000012ff */
[----:B------:R-:W-:Y:S02]  /*16c40*/  SHF.R.U64 R56, R56, 0x3, RZ ;  /* 0x0000000338387819 */ /* 0x000fe400000012ff */
[----:B------:R-:W-:Y:S01]  /*16c50*/  SHF.R.U64 R60, R60, 0x3, RZ ;  /* 0x000000033c3c7819 */ /* 0x000fe200000012ff */
[----:B------:R-:W5:Y:S01]  /*16c60*/  LD.E.128 R48, desc[UR40][R48.64] ;  /* 0x0000002830307980 */ /* 0x000f62000c101d00 */
[----:B------:R-:W-:Y:S02]  /*16c70*/  SHF.R.U64 R68, R68, 0x3, RZ ;  /* 0x0000000344447819 */ /* 0x000fe400000012ff */
[----:B------:R-:W-:-:S02]  /*16c80*/  SHF.R.U64 R72, R72, 0x3, RZ ;  /* 0x0000000348487819 */ /* 0x000fc400000012ff */
[----:B------:R-:W-:Y:S02]  /*16c90*/  IADD3 R11, P3, R20, 0xf000, RZ ;  /* 0x0000f000140b7810 */ /* 0x000fe40007f7e0ff */
        /* <DEDUP_REMOVED lines=14> */
[----:B------:R-:W-:Y:S01]  /*16d80*/  IMAD.MOV.U32 R9, RZ, RZ, R21 ;  /* 0x000000ffff097224 */ /* 0x000fe200078e0015 */
[----:B------:R-:W-:Y:S01]  /*16d90*/  LOP3.LUT R10, R11, 0x380, RZ, 0xc0, !PT ;  /* 0x000003800b0a7812 */ /* 0x000fe200078ec0ff */
[----:B------:R-:W-:Y:S01]  /*16da0*/  IMAD R21, R4, UR4, RZ ;  /* 0x0000000404157c24 */ /* 0x000fe2000f8e02ff */
[----:B------:R-:W5:Y:S01]  /*16db0*/  LD.E.128 R52, desc[UR40][R52.64] ;  /* 0x0000002834347980 */ /* 0x000f62000c101d00 */
[----:B------:R-:W0:Y:S01]  /*16dc0*/  @P0 LDC R4, c[0x0][0xcec] ;  /* 0x00033b00ff040b82 */ /* 0x000e220000000800 */
[----:B------:R-:W-:Y:S01]  /*16dd0*/  IMAD.IADD R81, R81, 0x1, -R82 ;  /* 0x0000000151517824 */ /* 0x000fe200078e0a52 */
[----:B------:R-:W-:Y:S01]  /*16de0*/  SHF.R.U64 R10, R10, 0x3, RZ ;  /* 0x000000030a0a7819 */ /* 0x000fe200000012ff */
[C---:B------:R-:W-:Y:S01]  /*16df0*/  IMAD R85, R2.reuse, UR5, R21 ;  /* 0x0000000502557c24 */ /* 0x040fe2000f8e0215 */
[----:B------:R-:W5:Y:S01]  /*16e00*/  LD.E.128 R56, desc[UR40][R56.64] ;  /* 0x0000002838387980 */ /* 0x000f62000c101d00 */
[----:B------:R-:W-:Y:S01]  /*16e10*/  IMAD.WIDE.U32 R20, R2, UR4, RZ ;  /* 0x0000000402147c25 */ /* 0x000fe2000f8e00ff */
[----:B------:R-:W-:Y:S01]  /*16e20*/  ULDC.64 UR4, c[0x0][0xbe8] ;  /* 0x0002fa0000047ab9 */ /* 0x000fe20000000a00 */
[----:B------:R-:W-:Y:S01]  /*16e30*/  SHF.R.S32.HI R82, RZ, 0x1f, R0 ;  /* 0x0000001fff527819 */ /* 0x000fe20000011400 */
[----:B------:R-:W1:Y:S01]  /*16e40*/  @P0 LDC R2, c[0x0][0xcf0] ;  /* 0x00033c00ff020b82 */ /* 0x000e620000000800 */
[----:B------:R-:W-:Y:S01]  /*16e50*/  IMAD.IADD R21, R21, 0x1, R85 ;  /* 0x0000000115157824 */ /* 0x000fe200078e0255 */
[----:B------:R-:W-:Y:S01]  /*16e60*/  LOP3.LUT R76, R10, R11, RZ, 0x3c, !PT ;  /* 0x0000000b0a4c7212 */ /* 0x000fe200078e3cff */
[----:B------:R-:W-:Y:S01]  /*16e70*/  IMAD R81, R81, 0x20, R80 ;  /* 0x0000002051517824 */ /* 0x000fe200078e0250 */
[----:B------:R-:W5:Y:S01]  /*16e80*/  LD.E.128 R8, desc[UR40][R8.64] ;  /* 0x0000002808087980 */ /* 0x000f62000c101d00 */
[----:B------:R-:W-:-:S03]  /*16e90*/  IMAD.WIDE.U32 R20, R186, UR4, R20 ;  /* 0x00000004ba147c25 */ /* 0x000fc6000f8e0014 */
[----:B------:R-:W5:Y:S01]  /*16ea0*/  LD.E.128 R60, desc[UR40][R60.64] ;  /* 0x000000283c3c7980 */ /* 0x000f62000c101d00 */
[----:B------:R-:W-:Y:S01]  /*16eb0*/  IMAD R21, R186, UR5, R21 ;  /* 0x00000005ba157c24 */ /* 0x000fe2000f8e0215 */
[----:B------:R-:W-:Y:S01]  /*16ec0*/  ULDC.64 UR4, c[0x0][0xbf0] ;  /* 0x0002fc0000047ab9 */ /* 0x000fe20000000a00 */
[----:B------:R-:W-:Y:S01]  /*16ed0*/  IMAD.IADD R89, R214, 0x1, R81 ;  /* 0x00000001d6597824 */ /* 0x000fe200078e0251 */
[----:B------:R-:W5:Y:S01]  /*16ee0*/  LD.E.128 R68, desc[UR40][R68.64] ;  /* 0x0000002844447980 */ /* 0x000f62000c101d00 */
[----:B------:R-:W-:-:S03]  /*16ef0*/  IMAD R85, R82, UR4, RZ ;  /* 0x0000000452557c24 */ /* 0x000fc6000f8e02ff */
[----:B------:R-:W5:Y:S01]  /*16f00*/  LD.E.128 R72, desc[UR40][R72.64] ;  /* 0x0000002848487980 */ /* 0x000f62000c101d00 */
[C---:B------:R-:W-:Y:S02]  /*16f10*/  IMAD R87, R0.reuse, UR5, R85 ;  /* 0x0000000500577c24 */ /* 0x040fe4000f8e0255 */
[----:B0-----:R-:W-:Y:S01]  /*16f20*/  @P0 IMAD.HI.U32 R85, R89, R4, RZ ;  /* 0x0000000459550227 */ /* 0x001fe200078e00ff */
[----:B------:R-:W5:Y:S01]  /*16f30*/  LD.E.128 R76, desc[UR40][R76.64] ;  /* 0x000000284c4c7980 */ /* 0x000f62000c101d00 */
[----:B------:R-:W0:Y:S02]  /*16f40*/  LDC R4, c[0x0][0xbc8] ;  /* 0x0002f200ff047b82 */ /* 0x000e240000000800 */
[----:B------:R-:W-:Y:S01]  /*16f50*/  IMAD.MOV.U32 R81, RZ, RZ, R89 ;  /* 0x000000ffff517224 */ /* 0x000fe200078e0059 */
[----:B-1----:R-:W-:Y:S01]  /*16f60*/  @P0 SHF.R.U32.HI R81, RZ, R2, R85 ;  /* 0x00000002ff510219 */ /* 0x002fe20000011655 */
[----:B------:R-:W-:Y:S01]  /*16f70*/  IMAD.WIDE.U32 R20, R0, UR4, R20 ;  /* 0x0000000400147c25 */ /* 0x000fe2000f8e0014 */
[----:B------:R-:W-:Y:S01]  /*16f80*/  ULDC.64 UR4, c[0x0][0xbe0] ;  /* 0x0002f80000047ab9 */ /* 0x000fe20000000a00 */
[----:B------:R-:W-:Y:S01]  /*16f90*/  @!PT LDS RZ, [RZ] ;  /* 0x00000000fffff984 */ /* 0x000fe20000000800 */
[----:B------:R-:W-:Y:S01]  /*16fa0*/  @!PT LDS RZ, [RZ] ;  /* 0x00000000fffff984 */ /* 0x000fe20000000800 */
[----:B------:R-:W-:Y:S01]  /*16fb0*/  @!PT LDS RZ, [RZ] ;  /* 0x00000000fffff984 */ /* 0x000fe20000000800 */
[----:B------:R-:W-:Y:S01]  /*16fc0*/  @!PT LDS RZ, [RZ] ;  /* 0x00000000fffff984 */ /* 0x000fe20000000800 */
[----:B------:R1:W-:Y:S06]  /*16fd0*/  MEMBAR.ALL.CTA ;  /* 0x0000000000007992 */ /* 0x0003ec0000008000 */
[----:B-1----:R-:W1:Y:S01]  /*16fe0*/  FENCE.VIEW.ASYNC.S ;  /* 0x00000000000073c6 */ /* 0x002e620000000000 */
[----:B------:R-:W-:-:S04]  /*16ff0*/  IMAD.MOV R0, RZ, RZ, -R81 ;  /* 0x000000ffff007224 */ /* 0x000fc800078e0a51 */
[----:B------:R-:W-:Y:S01]  /*17000*/  IMAD R85, R83, R0, R89 ;  /* 0x0000000053557224 */ /* 0x000fe200078e0259 */
[----:B------:R-:W-:Y:S01]  /*17010*/  SHF.R.S32.HI R0, RZ, 0x1f, R81 ;  /* 0x0000001fff007819 */ /* 0x000fe20000011451 */
[----:B------:R-:W-:-:S04]  /*17020*/  IMAD.IADD R21, R21, 0x1, R87 ;  /* 0x0000000115157824 */ /* 0x000fc800078e0257 */
[----:B------:R-:W-:Y:S02]  /*17030*/  IMAD R0, R0, UR4, RZ ;  /* 0x0000000400007c24 */ /* 0x000fe4000f8e02ff */
        /* <DEDUP_REMOVED lines=9> */
[----:B------:R-:W-:Y:S02]  /*170d0*/  VIADD R0, R17, 0x38820 ;  /* 0x0003882011007836 */ /* 0x000fe40000000000 */
[----:B------:R-:W-:Y:S01]  /*170e0*/  IMAD.IADD R21, R21, 0x1, R81 ;  /* 0x0000000115157824 */ /* 0x000fe200078e0251 */
[C---:B------:R-:W-:Y:S01]  /*170f0*/  LEA R81, P0, R20.reuse, UR4, 0x1 ;  /* 0x0000000414517c11 */ /* 0x040fe2000f8008ff */
[C---:B------:R-:W-:Y:S01]  /*17100*/  VIADD R164, R195.reuse, 0x40 ;  /* 0x00000040c3a47836 */ /* 0x040fe20000000000 */
[----:B------:R-:W-:Y:S02]  /*17110*/  PRMT R0, RZ, 0x654, R0 ;  /* 0x00000654ff007816 */ /* 0x000fe40000000000 */
[----:B------:R-:W-:Y:S01]  /*17120*/  LEA.HI.X R82, R20, UR5, R21, 0x1, P0 ;  /* 0x0000000514527c11 */ /* 0x000fe200080f0c15 */
[C---:B------:R-:W-:Y:S01]  /*17130*/  VIADD R162, R195.reuse, 0x80 ;  /* 0x00000080c3a27836 */ /* 0x040fe20000000000 */
[-C--:B0-----:R-:W-:Y:S01]  /*17140*/  ISETP.GE.AND P0, PT, R164, R4.reuse, PT ;  /* 0x00000004a400720c */ /* 0x081fe20003f06270 */
[----:B-1----:R0:W-:Y:S01]  /*17150*/  SYNCS.ARRIVE.TRANS64.RED.A1T0 RZ, [R0+URZ], RZ ;  /* 0x000000ff00ff79a7 */ /* 0x0021e2000810043f */
[C---:B------:R-:W-:Y:S01]  /*17160*/  ISETP.GE.AND P1, PT, R195.reuse, R4, PT ;  /* 0x00000004c300720c */ /* 0x040fe20003f26270 */
[----:B------:R-:W-:-:S02]  /*17170*/  VIADD R160, R195, 0xc0 ;  /* 0x000000c0c3a07836 */ /* 0x000fc40000000000 */
[----:B------:R-:W-:Y:S01]  /*17180*/  IMAD R83, R3, R83, RZ ;  /* 0x0000005303537224 */ /* 0x000fe200078e02ff */
[----:B0-----:R-:W-:Y:S02]  /*17190*/  SEL R0, RZ, 0xffffffff, P0 ;  /* 0xffffffffff007807 */ /* 0x001fe40000000000 */
[----:B------:R-:W-:-:S03]  /*171a0*/  ISETP.GE.AND P0, PT, R162, R4, PT ;  /* 0x00000004a200720c */ /* 0x000fc60003f06270 */
[----:B------:R-:W-:Y:S01]  /*171b0*/  IMAD.SHL.U32 R3, R0, 0x2, RZ ;  /* 0x0000000200037824 */ /* 0x000fe200078e00ff */
[----:B------:R-:W-:Y:S02]  /*171c0*/  SEL R0, RZ, 0x1, P1 ;  /* 0x00000001ff007807 */ /* 0x000fe40000800000 */
[----:B------:R-:W-:Y:S01]  /*171d0*/  SEL R2, RZ, 0xffffffff, P0 ;  /* 0xffffffffff027807 */ /* 0x000fe20000000000 */
[----:B------:R-:W-:Y:S01]  /*171e0*/  VIADD R158, R195, 0x100 ;  /* 0x00000100c39e7836 */ /* 0x000fe20000000000 */
[-C--:B------:R-:W-:Y:S02]  /*171f0*/  ISETP.GE.AND P0, PT, R160, R4.reuse, PT ;  /* 0x00000004a000720c */ /* 0x080fe40003f06270 */
[----:B------:R-:W-:Y:S01]  /*17200*/  LOP3.LUT R0, R3, 0x2, R0, 0xe2, !PT ;  /* 0x0000000203007812 */ /* 0x000fe200078ee200 */
[----:B------:R-:W-:Y:S01]  /*17210*/  IMAD.SHL.U32 R3, R2, 0x4, RZ ;  /* 0x0000000402037824 */ /* 0x000fe200078e00ff */
[----:B------:R-:W-:Y:S01]  /*17220*/  SEL R2, RZ, 0xffffffff, P0 ;  /* 0xffffffffff027807 */ /* 0x000fe20000000000 */
[----:B------:R-:W-:Y:S01]  /*17230*/  VIADD R156, R195, 0x140 ;  /* 0x00000140c39c7836 */ /* 0x000fe20000000000 */
[----:B------:R-:W-:-:S02]  /*17240*/  ISETP.GE.AND P0, PT, R158, R4, PT ;  /* 0x000000049e00720c */ /* 0x000fc40003f06270 */
[----:B------:R-:W-:Y:S01]  /*17250*/  LOP3.LUT R0, R3, 0x4, R0, 0xe2, !PT ;  /* 0x0000000403007812 */ /* 0x000fe200078ee200 */
[----:B------:R-:W-:Y:S01]  /*17260*/  IMAD.SHL.U32 R3, R2, 0x8, RZ ;  /* 0x0000000802037824 */ /* 0x000fe200078e00ff */
[----:B------:R-:W-:Y:S02]  /*17270*/  SEL R2, RZ, 0xffffffff, P0 ;  /* 0xffffffffff027807 */ /* 0x000fe40000000000 */
[-C--:B------:R-:W-:Y:S02]  /*17280*/  ISETP.GE.AND P0, PT, R156, R4.reuse, PT ;  /* 0x000000049c00720c */ /* 0x080fe40003f06270 */
[----:B------:R-:W-:Y:S01]  /*17290*/  LOP3.LUT R0, R3, 0x8, R0, 0xe2, !PT ;  /* 0x0000000803007812 */ /* 0x000fe200078ee200 */
[----:B------:R-:W-:Y:S01]  /*172a0*/  IMAD.SHL.U32 R3, R2, 0x10, RZ ;  /* 0x0000001002037824 */ /* 0x000fe200078e00ff */
[----:B------:R-:W-:Y:S01]  /*172b0*/  SEL R2, RZ, 0xffffffff, P0 ;  /* 0xffffffffff027807 */ /* 0x000fe20000000000 */
[----:B------:R-:W-:Y:S02]  /*172c0*/  VIADD R154, R195, 0x180 ;  /* 0x00000180c39a7836 */ /* 0x000fe40000000000 */
[----:B------:R-:W-:Y:S01]  /*172d0*/  IMAD.IADD R214, R80, 0x1, R214 ;  /* 0x0000000150d67824 */ /* 0x000fe200078e02d6 */
[----:B------:R-:W-:Y:S01]  /*172e0*/  LOP3.LUT R0, R3, 0x10, R0, 0xe2, !PT ;  /* 0x0000001003007812 */ /* 0x000fe200078ee200 */
[----:B------:R-:W-:Y:S01]  /*172f0*/  IMAD.SHL.U32 R3, R2, 0x20, RZ ;  /* 0x0000002002037824 */ /* 0x000fe200078e00ff */
[----:B------:R-:W-:Y:S01]  /*17300*/  ISETP.GE.AND P0, PT, R154, R4, PT ;  /* 0x000000049a00720c */ /* 0x000fe20003f06270 */
[----:B------:R-:W-:Y:S01]  /*17310*/  VIADD R152, R195, 0x1c0 ;  /* 0x000001c0c3987836 */ /* 0x000fe20000000000 */
[----:B------:R-:W-:-:S02]  /*17320*/  ISETP.GE.AND P1, PT, R214, R83, PT ;  /* 0x00000053d600720c */ /* 0x000fc40003f26270 */
[----:B------:R-:W-:Y:S02]  /*17330*/  LOP3.LUT R0, R3, 0x20, R0, 0xe2, !PT ;  /* 0x0000002003007812 */ /* 0x000fe400078ee200 */
[----:B------:R-:W-:Y:S02]  /*17340*/  SEL R3, RZ, 0x40, P0 ;  /* 0x00000040ff037807 */ /* 0x000fe40000000000 */
[----:B------:R-:W-:Y:S02]  /*17350*/  ISETP.GE.AND P0, PT, R152, R4, PT ;  /* 0x000000049800720c */ /* 0x000fe40003f06270 */
[----:B------:R-:W-:Y:S02]  /*17360*/  LOP3.LUT R80, R0, R3, RZ, 0xfc, !PT ;  /* 0x0000000300507212 */ /* 0x000fe400078efcff */
[----:B------:R-:W-:Y:S01]  /*17370*/  SEL R3, RZ, 0x80, P0 ;  /* 0x00000080ff037807 */ /* 0x000fe20000000000 */
[C---:B------:R-:W-:Y:S02]  /*17380*/  VIADD R153, R195.reuse, 0x1c0 ;  /* 0x000001c0c3997836 */ /* 0x040fe40000000000 */
[C---:B------:R-:W-:Y:S01]  /*17390*/  VIADD R155, R195.reuse, 0x180 ;  /* 0x00000180c39b7836 */ /* 0x040fe20000000000 */
[----:B------:R-:W-:Y:S01]  /*173a0*/  LOP3.LUT R0, R80, R3, RZ, 0xfc, !PT ;  /* 0x0000000350007212 */ /* 0x000fe200078efcff */
[----:B------:R-:W-:-:S02]  /*173b0*/  VIADD R157, R195, 0x140 ;  /* 0x00000140c39d7836 */ /* 0x000fc40000000000 */
[C---:B------:R-:W-:Y:S02]  /*173c0*/  VIADD R159, R195.reuse, 0x100 ;  /* 0x00000100c39f7836 */ /* 0x040fe40000000000 */
[C---:B------:R-:W-:Y:S02]  /*173d0*/  VIADD R161, R195.reuse, 0xc0 ;  /* 0x000000c0c3a17836 */ /* 0x040fe40000000000 */
        /* <DEDUP_REMOVED lines=17> */
[----:B-12---:R-:W-:-:S05]  /*174f0*/  @!P0 IMAD.WIDE R20, R195, 0x2, R2 ;  /* 0x00000002c3148825 */ /* 0x006fca00078e0202 */
[----:B-----5:R0:W-:Y:S01]  /*17500*/  @!P0 ST.E.128 desc[UR40][R20.64], R8 ;  /* 0x0000000814008985 */ /* 0x0201e2000c101d28 */
[----:B------:R-:W-:-:S13]  /*17510*/  ISETP.GE.AND P0, PT, R164, R4, PT ;  /* 0x00000004a400720c */ /* 0x000fda0003f06270 */
[-C--:B0-----:R-:W-:Y:S02]  /*17520*/  @!P0 LEA R8, P1, R164, R2.reuse, 0x1 ;  /* 0x00000002a4088211 */ /* 0x081fe400078208ff */
[----:B------:R-:W-:Y:S02]  /*17530*/  @!P3 LEA R10, P6, R160, R2, 0x1 ;  /* 0x00000002a00ab211 */ /* 0x000fe400078c08ff */
[-C--:B------:R-:W-:Y:S02]  /*17540*/  @!P0 LEA.HI.X R9, R164, R3.reuse, R165, 0x1, P1 ;  /* 0x00000003a4098211 */ /* 0x080fe400008f0ca5 */
[----:B------:R-:W-:Y:S02]  /*17550*/  ISETP.GE.AND P1, PT, R156, R4, PT ;  /* 0x000000049c00720c */ /* 0x000fe40003f26270 */
[----:B------:R-:W-:Y:S01]  /*17560*/  @!P3 LEA.HI.X R11, R160, R3, R161, 0x1, P6 ;  /* 0x00000003a00bb211 */ /* 0x000fe200030f0ca1 */
[----:B------:R0:W-:Y:S01]  /*17570*/  @!P0 ST.E.128 desc[UR40][R8.64], R24 ;  /* 0x0000001808008985 */ /* 0x0001e2000c101d28 */
[----:B------:R-:W-:-:S09]  /*17580*/  LOP3.LUT P0, RZ, R80, 0x40, RZ, 0xc0, !PT ;  /* 0x0000004050ff7812 */ /* 0x000fd2000780c0ff */
[----:B------:R-:W-:-:S04]  /*17590*/  @!P1 LEA R20, P6, R156, R2, 0x1 ;  /* 0x000000029c149211 */ /* 0x000fc800078c08ff */
[----:B------:R-:W-:Y:S02]  /*175a0*/  @!P1 LEA.HI.X R21, R156, R3, R157, 0x1, P6 ;  /* 0x000000039c159211 */ /* 0x000fe400030f0c9d */
[----:B0-----:R-:W-:-:S04]  /*175b0*/  @!P5 LEA R8, P4, R162, R2, 0x1 ;  /* 0x00000002a208d211 */ /* 0x001fc800078808ff */
        /* <DEDUP_REMOVED lines=14> */
.L_x_5345:
[----:B------:R-:W-:Y:S05]  /*176a0*/  BSYNC B1 ;  /* 0x0000000000017941 */ /* 0x000fea0003800000 */
.L_x_5344:
        /* <DEDUP_REMOVED lines=11> */
[----:B-12--5:R-:W-:Y:S02]  /*17760*/  @!P6 IMAD.WIDE R8, R195, 0x2, R2 ;  /* 0x00000002c308e825 */ /* 0x026fe400078e0202 */
[----:B------:R-:W-:-:S03]  /*17770*/  @!P5 LEA R10, P4, R164, R2, 0x1 ;  /* 0x00000002a40ad211 */ /* 0x000fc600078808ff */
        /* <DEDUP_REMOVED lines=25> */
.L_x_5343:
[----:B01----:R-:W2:Y:S01]  /*17910*/  LDL.LU R10, [R1+0x64] ;  /* 0x00006400010a7983 */ /* 0x003ea20000300800 */
[----:B------:R-:W-:Y:S01]  /*17920*/  ULDC.64 UR4, c[0x0][0xc08] ;  /* 0x0003020000047ab9 */ /* 0x000fe20000000a00 */
[----:B------:R-:W0:Y:S02]  /*17930*/  LDC R11, c[0x0][0xce8] ;  /* 0x00033a00ff0b7b82 */ /* 0x000e240000000800 */
[----:B------:R-:W3:Y:S01]  /*17940*/  LDL R12, [R1+0x18] ;  /* 0x00001800010c7983 */ /* 0x000ee20000100800 */
[----:B------:R-:W-:Y:S01]  /*17950*/  IMAD R4, R4, UR4, RZ ;  /* 0x0000000404047c24 */ /* 0x000fe2000f8e02ff */
[----:B------:R-:W-:Y:S01]  /*17960*/  BSSY B1, `(.L_x_5347) ;  /* 0x0000110000017945 */ /* 0x000fe20003800000 */
[----:B------:R-:W-:-:S04]  /*17970*/  IMAD.WIDE.U32 R8, R2, UR4, RZ ;  /* 0x0000000402087c25 */ /* 0x000fc8000f8e00ff */
[----:B------:R-:W-:Y:S01]  /*17980*/  IMAD R4, R2, UR5, R4 ;  /* 0x0000000502047c24 */ /* 0x000fe2000f8e0204 */
[----:B------:R-:W-:Y:S01]  /*17990*/  ULDC.64 UR4, c[0x0][0xc38] ;  /* 0x00030e0000047ab9 */ /* 0x000fe20000000a00 */
[----:B------:R-:W-:Y:S01]  /*179a0*/  SHF.R.S32.HI R2, RZ, 0x1f, R0 ;  /* 0x0000001fff027819 */ /* 0x000fe20000011400 */
[C---:B------:R-:W-:Y:S02]  /*179b0*/  VIADD R21, R212.reuse, 0xf8 ;  /* 0x000000f8d4157836 */ /* 0x040fe40000000000 */
[----:B------:R-:W-:Y:S02]  /*179c0*/  IMAD.IADD R9, R9, 0x1, R4 ;  /* 0x0000000109097824 */ /* 0x000fe400078e0204 */
[----:B------:R-:W-:Y:S01]  /*179d0*/  VIADD R153, R212, 0xf0 ;  /* 0x000000f0d4997836 */ /* 0x000fe20000000000 */
[----:B------:R-:W-:Y:S01]  /*179e0*/  SHF.R.S32.HI R21, RZ, 0x1f, R21 ;  /* 0x0000001fff157819 */ /* 0x000fe20000011415 */
[----:B------:R-:W-:-:S03]  /*179f0*/  IMAD.WIDE.U32 R8, R186, UR4, R8 ;  /* 0x00000004ba087c25 */ /* 0x000fc6000f8e0008 */
[----:B------:R-:W-:Y:S01]  /*17a00*/  SHF.R.S32.HI R153, RZ, 0x1f, R153 ;  /* 0x0000001fff997819 */ /* 0x000fe20000011499 */
[----:B------:R-:W-:Y:S01]  /*17a10*/  IMAD R9, R186, UR5, R9 ;  /* 0x00000005ba097c24 */ /* 0x000fe2000f8e0209 */
[----:B------:R-:W-:Y:S01]  /*17a20*/  ULDC.64 UR4, c[0x0][0xc40] ;  /* 0x0003100000047ab9 */ /* 0x000fe20000000a00 */
[----:B0-----:R-:W-:Y:S01]  /*17a30*/  ISETP.NE.AND P0, PT, R11, 0x1, PT ;  /* 0x000000010b00780c */ /* 0x001fe20003f05270 */
[----:B------:R-:W-:Y:S02]  /*17a40*/  IMAD R2, R2, UR4, RZ ;  /* 0x0000000402027c24 */ /* 0x000fe4000f8e02ff */
[----:B------:R-:W-:-:S04]  /*17a50*/  IMAD.WIDE.U32 R8, R0, UR4, R8 ;  /* 0x0000000400087c25 */ /* 0x000fc8000f8e0008 */
[----:B------:R-:W-:Y:S01]  /*17a60*/  IMAD R2, R0, UR5, R2 ;  /* 0x0000000500027c24 */ /* 0x000fe2000f8e0202 */
[----:B------:R-:W-:Y:S01]  /*17a70*/  ULDC.64 UR4, c[0x0][0xc48] ;  /* 0x0003120000047ab9 */ /* 0x000fe20000000a00 */
[C---:B------:R-:W-:Y:S02]  /*17a80*/  VIADD R155, R212.reuse, 0xe8 ;  /* 0x000000e8d49b7836 */ /* 0x040fe40000000000 */
[----:B------:R-:W-:Y:S02]  /*17a90*/  IMAD.IADD R9, R9, 0x1, R2 ;  /* 0x0000000109097824 */ /* 0x000fe400078e0202 */
[----:B------:R-:W0:Y:S01]  /*17aa0*/  @P0 LDC R0, c[0x0][0xcf0] ;  /* 0x00033c00ff000b82 */ /* 0x000e220000000800 */
        /* <DEDUP_REMOVED lines=74> */
[--C-:B---3--:R-:W-:Y:S02]  /*17f50*/  IMAD.IADD R2, R12, 0x1, R214.reuse ;  /* 0x000000010c027824 */ /* 0x108fe400078e02d6 */
[----:B------:R-:W-:Y:S02]  /*17f60*/  IMAD.IADD R214, R193, 0x1, R214 ;  /* 0x00000001c1d67824 */ /* 0x000fe400078e02d6 */
[----:B------:R-:W-:Y:S02]  /*17f70*/  IMAD.MOV.U32 R4, RZ, RZ, R2 ;  /* 0x000000ffff047224 */ /* 0x000fe400078e0002 */
        /* <DEDUP_REMOVED lines=168> */
[----:B------:R-:W-:Y:S02]  /*18a00*/  @!P5 LEA R14, P0, R20, R14, 0x2 ;  /* 0x0000000e140ed211 */ /* 0x000fe400078010ff */
[-C--:B------:R-:W-:Y:S01]  /*18a10*/  @!P2 LEA.HI.X R9, R152, R11.reuse, R153, 0x2, P1 ;  /* 0x0000000b9809a211 */ /* 0x080fe200008f1499 */
[----:B------:R0:W-:Y:S01]  /*18a20*/  @!P3 ST.E.64 desc[UR40][R12.64], R140 ;  /* 0x0000008c0c00b985 */ /* 0x0001e2000c101b28 */
[----:B------:R-:W-:-:S03]  /*18a30*/  @!P5 LEA.HI.X R15, R20, R11, R21, 0x2, P0 ;  /* 0x0000000b140fd211 */ /* 0x000fc600000f1415 */
[----:B------:R0:W-:Y:S04]  /*18a40*/  @!P2 ST.E.64 desc[UR40][R8.64], R144 ;  /* 0x000000900800a985 */ /* 0x0001e8000c101b28 */
[----:B------:R0:W-:Y:S02]  /*18a50*/  @!P5 ST.E.64 desc[UR40][R14.64], R148 ;  /* 0x000000940e00d985 */ /* 0x0001e4000c101b28 */
.L_x_5348:
[----:B------:R-:W-:Y:S05]  /*18a60*/  BSYNC B1 ;  /* 0x0000000000017941 */ /* 0x000fea0003800000 */
.L_x_5347:
[----:B0-----:R-:W-:Y:S01]  /*18a70*/  VIADD R3, R214, 0x8 ;  /* 0x00000008d6037836 */ /* 0x001fe20000000000 */
[----:B------:R0:W3:Y:S04]  /*18a80*/  SHFL.IDX PT, R12, R10, 0x1, 0x1c1f ;  /* 0x003c1f000a0c7f89 */ /* 0x0000e800000e0000 */
[----:B------:R-:W-:Y:S01]  /*18a90*/  ISETP.GE.AND P0, PT, R3, R0, PT ;  /* 0x000000000300720c */ /* 0x000fe20003f06270 */
[----:B------:R-:W4:-:S12]  /*18aa0*/  SHFL.IDX PT, R4, R4, 0x1, 0x1c1f ;  /* 0x003c1f0004047f89 */ /* 0x000f1800000e0000 */
[----:B0-----:R-:W-:Y:S05]  /*18ab0*/  @P0 BRA `(.L_x_5346) ;  /* 0x0000001800600947 */ /* 0x001fea0003800000 */
[C---:B------:R-:W-:Y:S01]  /*18ac0*/  VIADD R13, R212.reuse, 0x8 ;  /* 0x00000008d40d7836 */ /* 0x040fe20000000000 */
[----:B------:R-:W-:Y:S01]  /*18ad0*/  ULDC UR4, c[0x0][0xbc8] ;  /* 0x0002f20000047ab9 */ /* 0x000fe20000000800 */
[C---:B------:R-:W-:Y:S01]  /*18ae0*/  VIADD R25, R212.reuse, 0x10 ;  /* 0x00000010d4197836 */ /* 0x040fe20000000000 */
[C---:B------:R-:W-:Y:S01]  /*18af0*/  ISETP.GE.AND P2, PT, R212.reuse, UR4, PT ;  /* 0x00000004d4007c0c */ /* 0x040fe2000bf46270 */
[C---:B--2---:R-:W-:Y:S01]  /*18b00*/  VIADD R11, R212.reuse, 0x18 ;  /* 0x00000018d40b7836 */ /* 0x044fe20000000000 */
[----:B------:R-:W-:Y:S01]  /*18b10*/  ISETP.GE.AND P5, PT, R13, UR4, PT ;  /* 0x000000040d007c0c */ /* 0x000fe2000bfa6270 */
[C---:B-1----:R-:W-:Y:S01]  /*18b20*/  VIADD R14, R212.reuse, 0x8 ;  /* 0x00000008d40e7836 */ /* 0x042fe20000000000 */
[----:B------:R-:W-:Y:S01]  /*18b30*/  ISETP.GE.AND P3, PT, R25, UR4, PT ;  /* 0x0000000419007c0c */ /* 0x000fe2000bf66270 */
[C---:B------:R-:W-:Y:S01]  /*18b40*/  VIADD R28, R212.reuse, 0x10 ;  /* 0x00000010d41c7836 */ /* 0x040fe20000000000 */
[----:B------:R-:W-:Y:S01]  /*18b50*/  ISETP.GE.AND P4, PT, R11, UR4, PT ;  /* 0x000000040b007c0c */ /* 0x000fe2000bf86270 */
[----:B------:R-:W-:Y:S01]  /*18b60*/  VIADD R24, R212, 0x18 ;  /* 0x00000018d4187836 */ /* 0x000fe20000000000 */
[----:B------:R-:W-:-:S02]  /*18b70*/  SHF.R.S32.HI R14, RZ, 0x1f, R14 ;  /* 0x0000001fff0e7819 */ /* 0x000fc4000001140e */
[----:B------:R-:W-:Y:S02]  /*18b80*/  SHF.R.S32.HI R15, RZ, 0x1f, R212 ;  /* 0x0000001fff0f7819 */ /* 0x000fe400000114d4 */
[----:B------:R-:W-:Y:S02]  /*18b90*/  SHF.R.S32.HI R28, RZ, 0x1f, R28 ;  /* 0x0000001fff1c7819 */ /* 0x000fe4000001141c */
[CC--:B----4-:R-:W-:Y:S02]  /*18ba0*/  @!P2 LEA R2, P0, R212.reuse, R4.reuse, 0x2 ;  /* 0x00000004d402a211 */ /* 0x0d0fe400078010ff */
[C---:B------:R-:W-:Y:S02]  /*18bb0*/  @!P5 LEA R8, P1, R13.reuse, R4, 0x2 ;  /* 0x000000040d08d211 */ /* 0x040fe400078210ff */
[CC--:B---3--:R-:W-:Y:S01]  /*18bc0*/  @!P2 LEA.HI.X R3, R212.reuse, R12.reuse, R15, 0x2, P0 ;  /* 0x0000000cd403a211 */ /* 0x0c8fe200000f140f */
[C---:B------:R-:W-:Y:S01]  /*18bd0*/  VIADD R15, R212.reuse, 0x28 ;  /* 0x00000028d40f7836 */ /* 0x040fe20000000000 */
[----:B------:R-:W-:Y:S01]  /*18be0*/  @!P5 LEA.HI.X R9, R13, R12, R14, 0x2, P1 ;  /* 0x0000000c0d09d211 */ /* 0x000fe200008f140e */
[C---:B------:R-:W-:Y:S01]  /*18bf0*/  VIADD R14, R212.reuse, 0x20 ;  /* 0x00000020d40e7836 */ /* 0x040fe20000000000 */
[----:B------:R-:W-:Y:S01]  /*18c00*/  SHF.R.S32.HI R24, RZ, 0x1f, R24 ;  /* 0x0000001fff187819 */ /* 0x000fe20000011418 */
[----:B------:R0:W-:Y:S01]  /*18c10*/  @!P2 ST.E.64 desc[UR40][R2.64], R26 ;  /* 0x0000001a0200a985 */ /* 0x0001e2000c101b28 */
[----:B------:R-:W-:Y:S01]  /*18c20*/  ISETP.GE.AND P1, PT, R15, UR4, PT ;  /* 0x000000040f007c0c */ /* 0x000fe2000bf26270 */
[----:B------:R-:W-:Y:S01]  /*18c30*/  VIADD R13, R212, 0x30 ;  /* 0x00000030d40d7836 */ /* 0x000fe20000000000 */
[----:B------:R-:W-:Y:S01]  /*18c40*/  ISETP.GE.AND P0, PT, R14, UR4, PT ;  /* 0x000000040e007c0c */ /* 0x000fe2000bf06270 */
[----:B------:R1:W-:Y:S03]  /*18c50*/  @!P5 ST.E.64 desc[UR40][R8.64], R30 ;  /* 0x0000001e0800d985 */ /* 0x0003e6000c101b28 */
[----:B------:R-:W-:-:S02]  /*18c60*/  ISETP.GE.AND P2, PT, R13, UR4, PT ;  /* 0x000000040d007c0c */ /* 0x000fc4000bf46270 */
[-C--:B0-----:R-:W-:Y:S02]  /*18c70*/  @!P3 LEA R2, P5, R25, R4.reuse, 0x2 ;  /* 0x000000041902b211 */ /* 0x081fe400078a10ff */
[----:B-1----:R-:W-:Y:S02]  /*18c80*/  @!P4 LEA R8, P6, R11, R4, 0x2 ;  /* 0x000000040b08c211 */ /* 0x002fe400078c10ff */
[-C--:B------:R-:W-:Y:S02]  /*18c90*/  @!P3 LEA.HI.X R3, R25, R12.reuse, R28, 0x2, P5 ;  /* 0x0000000c1903b211 */ /* 0x080fe400028f141c */
[----:B------:R-:W-:Y:S01]  /*18ca0*/  @!P4 LEA.HI.X R9, R11, R12, R24, 0x2, P6 ;  /* 0x0000000c0b09c211 */ /* 0x000fe200030f1418 */
[----:B------:R-:W-:-:S04]  /*18cb0*/  VIADD R24, R212, 0x20 ;  /* 0x00000020d4187836 */ /* 0x000fc80000000000 */
[-C--:B------:R-:W-:Y:S01]  /*18cc0*/  @!P2 LEA R10, P6, R13, R4.reuse, 0x2 ;  /* 0x000000040d0aa211 */ /* 0x080fe200078c10ff */
[----:B------:R0:W-:Y:S01]  /*18cd0*/  @!P3 ST.E.64 desc[UR40][R2.64], R34 ;  /* 0x000000220200b985 */ /* 0x0001e2000c101b28 */
[----:B------:R-:W-:Y:S02]  /*18ce0*/  ISETP.GE.AND P3, PT, R211, UR4, PT ;  /* 0x00000004d3007c0c */ /* 0x000fe4000bf66270 */
[----:B------:R-:W-:Y:S01]  /*18cf0*/  SHF.R.S32.HI R24, RZ, 0x1f, R24 ;  /* 0x0000001fff187819 */ /* 0x000fe20000011418 */
[----:B------:R1:W-:Y:S01]  /*18d00*/  @!P4 ST.E.64 desc[UR40][R8.64], R38 ;  /* 0x000000260800c985 */ /* 0x0003e2000c101b28 */
[----:B0-----:R-:W-:-:S04]  /*18d10*/  @!P0 LEA R2, P4, R14, R4, 0x2 ;  /* 0x000000040e028211 */ /* 0x001fc800078810ff */
[----:B------:R-:W-:Y:S01]  /*18d20*/  @!P0 LEA.HI.X R3, R14, R12, R24, 0x2, P4 ;  /* 0x0000000c0e038211 */ /* 0x000fe200020f1418 */
[C---:B------:R-:W-:Y:S01]  /*18d30*/  VIADD R24, R212.reuse, 0x28 ;  /* 0x00000028d4187836 */ /* 0x040fe20000000000 */
[C---:B-1----:R-:W-:Y:S01]  /*18d40*/  @!P1 LEA R8, P5, R15.reuse, R4, 0x2 ;  /* 0x000000040f089211 */ /* 0x042fe200078a10ff */
[----:B------:R-:W-:Y:S01]  /*18d50*/  VIADD R14, R212, 0x30 ;  /* 0x00000030d40e7836 */ /* 0x000fe20000000000 */
[----:B------:R-:W-:Y:S01]  /*18d60*/  ISETP.GE.AND P4, PT, R208, UR4, PT ;  /* 0x00000004d0007c0c */ /* 0x000fe2000bf86270 */
[----:B------:R0:W-:Y:S01]  /*18d70*/  @!P0 ST.E.64 desc[UR40][R2.64], R42 ;  /* 0x0000002a02008985 */ /* 0x0001e2000c101b28 */
[----:B------:R-:W-:Y:S02]  /*18d80*/  SHF.R.S32.HI R24, RZ, 0x1f, R24 ;  /* 0x0000001fff187819 */ /* 0x000fe40000011418 */
[----:B------:R-:W-:Y:S02]  /*18d90*/  SHF.R.S32.HI R14, RZ, 0x1f, R14 ;  /* 0x0000001fff0e7819 */ /* 0x000fe4000001140e */
[----:B------:R-:W-:-:S02]  /*18da0*/  @!P1 LEA.HI.X R9, R15, R12, R24, 0x2, P5 ;  /* 0x0000000c0f099211 */ /* 0x000fc400028f1418 */
[----:B------:R-:W-:Y:S02]  /*18db0*/  ISETP.GE.AND P5, PT, R206, UR4, PT ;  /* 0x00000004ce007c0c */ /* 0x000fe4000bfa6270 */
[----:B------:R-:W-:Y:S01]  /*18dc0*/  @!P2 LEA.HI.X R11, R13, R12, R14, 0x2, P6 ;  /* 0x0000000c0d0ba211 */ /* 0x000fe200030f140e */
[----:B------:R1:W-:Y:S01]  /*18dd0*/  @!P1 ST.E.64 desc[UR40][R8.64], R46 ;  /* 0x0000002e08009985 */ /* 0x0003e2000c101b28 */
[----:B------:R-:W-:Y:S02]  /*18de0*/  ISETP.GE.AND P0, PT, R204, UR4, PT ;  /* 0x00000004cc007c0c */ /* 0x000fe4000bf06270 */
[----:B------:R-:W-:Y:S01]  /*18df0*/  ISETP.GE.AND P1, PT, R202, UR4, PT ;  /* 0x00000004ca007c0c */ /* 0x000fe2000bf26270 */
[----:B------:R2:W-:Y:S01]  /*18e00*/  @!P2 ST.E.64 desc[UR40][R10.64], R50 ;  /* 0x000000320a00a985 */ /* 0x0005e2000c101b28 */
[----:B0-----:R-:W-:-:S04]  /*18e10*/  @!P3 LEA R2, P6, R211, R4, 0x2 ;  /* 0x00000004d302b211 */ /* 0x001fc800078c10ff */
[----:B------:R-:W-:Y:S02]  /*18e20*/  @!P3 LEA.HI.X R3, R211, R12, R213, 0x2, P6 ;  /* 0x0000000cd303b211 */ /* 0x000fe400030f14d5 */
[----:B-1----:R-:W-:-:S03]  /*18e30*/  @!P4 LEA R8, P2, R208, R4, 0x2 ;  /* 0x00000004d008c211 */ /* 0x002fc600078410ff */
[----:B------:R0:W-:Y:S01]  /*18e40*/  @!P3 ST.E.64 desc[UR40][R2.64], R54 ;  /* 0x000000360200b985 */ /* 0x0001e2000c101b28 */
[----:B------:R-:W-:Y:S02]  /*18e50*/  ISETP.GE.AND P3, PT, R198, UR4, PT ;  /* 0x00000004c6007c0c */ /* 0x000fe4000bf66270 */
[----:B--2---:R-:W-:Y:S02]  /*18e60*/  @!P5 LEA R10, P6, R206, R4, 0x2 ;  /* 0x00000004ce0ad211 */ /* 0x004fe400078c10ff */
[-C--:B------:R-:W-:Y:S02]  /*18e70*/  @!P4 LEA.HI.X R9, R208, R12.reuse, R210, 0x2, P2 ;  /* 0x0000000cd009c211 */ /* 0x080fe400010f14d2 */
[----:B------:R-:W-:Y:S02]  /*18e80*/  ISETP.GE.AND P2, PT, R200, UR4, PT ;  /* 0x00000004c8007c0c */ /* 0x000fe4000bf46270 */
[----:B------:R-:W-:Y:S01]  /*18e90*/  @!P5 LEA.HI.X R11, R206, R12, R207, 0x2, P6 ;  /* 0x0000000cce0bd211 */ /* 0x000fe200030f14cf */
[----:B------:R1:W-:Y:S01]  /*18ea0*/  @!P4 ST.E.64 desc[UR40][R8.64], R58 ;  /* 0x0000003a0800c985 */ /* 0x0003e2000c101b28 */
[----:B------:R-:W-:-:S03]  /*18eb0*/  ISETP.GE.AND P4, PT, R186, UR4, PT ;  /* 0x00000004ba007c0c */ /* 0x000fc6000bf86270 */
[----:B------:R2:W-:Y:S01]  /*18ec0*/  @!P5 ST.E.64 desc[UR40][R10.64], R62 ;  /* 0x0000003e0a00d985 */ /* 0x0005e2000c101b28 */
[----:B0-----:R-:W-:-:S04]  /*18ed0*/  @!P0 LEA R2, P6, R204, R4, 0x2 ;  /* 0x00000004cc028211 */ /* 0x001fc800078c10ff */
[----:B------:R-:W-:Y:S02]  /*18ee0*/  @!P0 LEA.HI.X R3, R204, R12, R205, 0x2, P6 ;  /* 0x0000000ccc038211 */ /* 0x000fe400030f14cd */
[----:B-1----:R-:W-:-:S03]  /*18ef0*/  @!P1 LEA R8, P5, R202, R4, 0x2 ;  /* 0x00000004ca089211 */ /* 0x002fc600078a10ff */
        /* <DEDUP_REMOVED lines=16> */
[----:B------:R0:W-:Y:S01]  /*19000*/  @!P4 ST.E.64 desc[UR40][R8.64], R82 ;  /* 0x000000520800c985 */ /* 0x0001e2000c101b28 */
[----:B------:R-:W-:Y:S02]  /*19010*/  ISETP.GE.AND P4, PT, R172, UR4, PT ;  /* 0x00000004ac007c0c */ /* 0x000fe4000bf86270 */
[----:B------:R-:W-:Y:S02]  /*19020*/  @!P5 LEA.HI.X R11, R182, R12, R183, 0x2, P6 ;  /* 0x0000000cb60bd211 */ /* 0x000fe400030f14b7 */
[----:B-1----:R-:W-:-:S03]  /*19030*/  @!P2 LEA R2, P6, R180, R4, 0x2 ;  /* 0x00000004b402a211 */ /* 0x002fc600078c10ff */
        /* <DEDUP_REMOVED lines=52> */
[----:B------:R-:W-:-:S03]  /*19380*/  @!P5 LEA.HI.X R15, R152, R12, R153, 0x2, P3 ;  /* 0x0000000c980fd211 */ /* 0x000fc600018f1499 */
[----:B------:R0:W-:Y:S04]  /*19390*/  @!P1 ST.E.64 desc[UR40][R2.64], R138 ;  /* 0x0000008a02009985 */ /* 0x0001e8000c101b28 */
[----:B------:R0:W-:Y:S01]  /*193a0*/  @!P0 ST.E.64 desc[UR40][R10.64], R142 ;  /* 0x0000008e0a008985 */ /* 0x0001e2000c101b28 */
[----:B------:R-:W-:-:S03]  /*193b0*/  ISETP.GE.AND P0, PT, R20, UR4, PT ;  /* 0x0000000414007c0c */ /* 0x000fc6000bf06270 */
[----:B------:R0:W-:Y:S10]  /*193c0*/  @!P5 ST.E.64 desc[UR40][R14.64], R146 ;  /* 0x000000920e00d985 */ /* 0x0001f4000c101b28 */
[----:B------:R-:W-:Y:S05]  /*193d0*/  @P0 BRA `(.L_x_5346) ;  /* 0x0000001000180947 */ /* 0x000fea0003800000 */
[----:B0-----:R-:W-:-:S04]  /*193e0*/  LEA R2, P0, R20, R4, 0x2 ;  /* 0x0000000414027211 */ /* 0x001fc800078010ff */
[----:B------:R-:W-:-:S05]  /*193f0*/  LEA.HI.X R3, R20, R12, R21, 0x2, P0 ;  /* 0x0000000c14037211 */ /* 0x000fca00000f1415 */
[----:B------:R0:W-:Y:S01]  /*19400*/  ST.E.64 desc[UR40][R2.64], R150 ;  /* 0x0000009602007985 */ /* 0x0001e2000c101b28 */
[----:B------:R-:W-:Y:S05]  /*19410*/  BRA `(.L_x_5346) ;  /* 0x0000001000087947 */ /* 0x000fea0003800000 */
.L_x_5340:
[----:B0-----:R-:W3:Y:S01]  /*19420*/  LDL.LU R4, [R1+0x5c] ;  /* 0x00005c0001047983 */ /* 0x001ee20000300800 */
[----:B------:R-:W-:Y:S01]  /*19430*/  ULDC.64 UR6, c[0x0][0xd08] ;  /* 0x0003420000067ab9 */ /* 0x000fe20000000a00 */
[----:B------:R-:W-:Y:S02]  /*19440*/  ULDC.64 UR4, c[0x0][0xd00] ;  /* 0x0003400000047ab9 */ /* 0x000fe40000000a00 */
[----:B------:R-:W4:Y:S04]  /*19450*/  LDL.LU R0, [R1+0x60] ;  /* 0x0000600001007983 */ /* 0x000f280000300800 */
[----:B-12---:R-:W2:Y:S01]  /*19460*/  LDL R10, [R1+0x54] ;  /* 0x00005400010a7983 */ /* 0x006ea20000100800 */
[----:B------:R-:W-:Y:S01]  /*19470*/  ISETP.NE.U32.AND P1, PT, RZ, UR6, PT ;  /* 0x00000006ff007c0c */ /* 0x000fe2000bf25070 */
[----:B------:R-:W-:Y:S01]  /*19480*/  IMAD.MOV.U32 R25, RZ, RZ, RZ ;  /* 0x000000ffff197224 */ /* 0x000fe200078e00ff */
[----:B------:R-:W-:-:S02]  /*19490*/  ISETP.NE.U32.AND P0, PT, RZ, UR4, PT ;  /* 0x00000004ff007c0c */ /* 0x000fc4000bf05070 */
[----:B------:R-:W-:Y:S02]  /*194a0*/  ISETP.NE.AND.EX P1, PT, RZ, UR7, PT, P1 ;  /* 0x00000007ff007c0c */ /* 0x000fe4000bf25310 */
[----:B------:R-:W-:Y:S02]  /*194b0*/  ISETP.NE.AND.EX P0, PT, RZ, UR5, PT, P0 ;  /* 0x00000005ff007c0c */ /* 0x000fe4000bf05300 */
[----:B---3-5:R-:W-:-:S04]  /*194c0*/  IADD3 R2, P2, R4, UR4, RZ ;  /* 0x0000000404027c10 */ /* 0x028fc8000ff5e0ff */
        /* <DEDUP_REMOVED lines=8> */
[----:B------:R-:W1:-:S12]  /*19550*/  S2R R4, SR_TID.X ;  /* 0x0000000000047919 */ /* 0x000e580000002100 */
[----:B------:R-:W2:Y:S01]  /*19560*/  @!P2 LDC R10, c[0x0][0xbd4] ;  /* 0x0002f500ff0aab82 */ /* 0x000ea20000000800 */
[----:B-1----:R-:W-:Y:S01]  /*19570*/  VIADD R30, R4, 0xffffff80 ;  /* 0xffffff80041e7836 */ /* 0x002fe20000000000 */
[----:B--2---:R0:W-:Y:S01]  /*19580*/  @!P2 STL [R1+0x54], R10 ;  /* 0x0000540a0100a387 */ /* 0x0041e20000100800 */
[----:B------:R-:W-:-:S03]  /*19590*/  ISETP.GT.AND P2, PT, R10, 0x1, PT ;  /* 0x000000010a00780c */ /* 0x000fc60003f44270 */
[----:B------:R-:W-:Y:S01]  /*195a0*/  ISETP.GT.AND P3, PT, R30, 0x3f, PT ;  /* 0x0000003f1e00780c */ /* 0x000fe20003f64270 */
[----:B------:R-:W-:-:S12]  /*195b0*/  @P1 BRA `(.L_x_5349) ;  /* 0x0000000000101947 */ /* 0x000fd80003800000 */
[----:B------:R-:W-:Y:S05]  /*195c0*/  @!P0 BRA `(.L_x_5349) ;  /* 0x00000000000c8947 */ /* 0x000fea0003800000 */
[----:B0-----:R-:W2:Y:S04]  /*195d0*/  LDG.E R9, desc[UR40][R2.64] ;  /* 0x0000002802097981 */ /* 0x001ea8000c1e1900 */
[----:B-----5:R-:W2:Y:S02]  /*195e0*/  LDG.E R0, desc[UR40][R2.64+0x4] ;  /* 0x0000042802007981 */ /* 0x020ea4000c1e1900 */
[----:B--2---:R-:W-:-:S07]  /*195f0*/  IMAD.IADD R0, R0, 0x1, -R9 ;  /* 0x0000000100007824 */ /* 0x004fce00078e0a09 */
.L_x_5349:
[----:B0-----:R-:W2:Y:S04]  /*19600*/  LDL.LU R3, [R1+0x58] ;  /* 0x0000580001037983 */ /* 0x001ea80000300800 */
[----:B------:R-:W3:Y:S01]  /*19610*/  LDL.LU R2, [R1+0x6c] ;  /* 0x00006c0001027983 */ /* 0x000ee20000300800 */
[----:B------:R-:W-:Y:S01]  /*19620*/  BSSY B1, `(.L_x_5350) ;  /* 0x0000037000017945 */ /* 0x000fe20003800000 */
[----:B-----5:R-:W-:Y:S02]  /*19630*/  SHF.R.S32.HI R26, RZ, 0x1f, R25 ;  /* 0x0000001fff1a7819 */ /* 0x020fe40000011419 */
[----:B--2---:R-:W-:Y:S02]  /*19640*/  SEL R33, R3, RZ, !P0 ;  /* 0x000000ff03217207 */ /* 0x004fe40004000000 */
[----:B---3--:R-:W-:Y:S01]  /*19650*/  SEL R28, R2, RZ, !P0 ;  /* 0x000000ff021c7207 */ /* 0x008fe20004000000 */
[----:B------:R-:W-:Y:S06]  /*19660*/  @P3 BRA `(.L_x_5351) ;  /* 0x0000000000c83947 */ /* 0x000fec0003800000 */
[----:B------:R-:W0:Y:S01]  /*19670*/  S2R R35, SR_TID.X ;  /* 0x0000000000237919 */ /* 0x000e220000002100 */
[----:B------:R-:W1:Y:S02]  /*19680*/  LDC R37, c[0x0][0xce8] ;  /* 0x00033a00ff257b82 */ /* 0x000e640000000800 */
[----:B-1----:R-:W-:Y:S01]  /*19690*/  IMAD R2, R0, R37, RZ ;  /* 0x0000002500027224 */ /* 0x002fe200078e02ff */
[----:B0-----:R-:W-:-:S04]  /*196a0*/  IADD3 R35, R214, -0x80, R35 ;  /* 0xffffff80d6237810 */ /* 0x001fc80007ffe023 */
        /* <DEDUP_REMOVED lines=46> */
.L_x_5351:
[----:B------:R-:W-:Y:S05]  /*19990*/  BSYNC B1 ;  /* 0x0000000000017941 */ /* 0x000fea0003800000 */
.L_x_5350:
[----:B------:R-:W-:Y:S05]  /*199a0*/  @P2 BRA `(.L_x_5346) ;  /* 0x0000000800a42947 */ /* 0x000fea0003800000 */
[----:B0-----:R-:W0:Y:S01]  /*199b0*/  LDC R13, c[0x0][0xce8] ;  /* 0x00033a00ff0d7b82 */ /* 0x001e220000000800 */
[----:B------:R-:W-:Y:S01]  /*199c0*/  ULDC.64 UR4, c[0x0][0xba0] ;  /* 0x0002e80000047ab9 */ /* 0x000fe20000000a00 */
[----:B------:R-:W-:Y:S01]  /*199d0*/  SHF.R.S32.HI R9, RZ, 0x1f, R30 ;  /* 0x0000001fff097819 */ /* 0x000fe2000001141e */
[----:B------:R-:W-:Y:S01]  /*199e0*/  IMAD R4, R26, UR4, RZ ;  /* 0x000000041a047c24 */ /* 0x000fe2000f8e02ff */
[----:B------:R-:W-:Y:S01]  /*199f0*/  BSSY B1, `(.L_x_5352) ;  /* 0x0000080000017945 */ /* 0x000fe20003800000 */
[----:B------:R-:W-:Y:S01]  /*19a00*/  IMAD.WIDE.U32 R2, R25, UR4, RZ ;  /* 0x0000000419027c25 */ /* 0x000fe2000f8e00ff */
[----:B------:R-:W-:-:S03]  /*19a10*/  LEA.HI R9, R9, R30, RZ, 0x3 ;  /* 0x0000001e09097211 */ /* 0x000fc600078f18ff */
[----:B------:R-:W-:Y:S01]  /*19a20*/  IMAD R25, R25, UR5, R4 ;  /* 0x0000000519197c24 */ /* 0x000fe2000f8e0204 */
[----:B------:R-:W-:Y:S01]  /*19a30*/  LOP3.LUT R11, R9, 0xfffffff8, RZ, 0xc0, !PT ;  /* 0xfffffff8090b7812 */ /* 0x000fe200078ec0ff */
[----:B------:R-:W1:Y:S01]  /*19a40*/  LDC R4, c[0x0][0xbc8] ;  /* 0x0002f200ff047b82 */ /* 0x000e620000000800 */
[----:B------:R-:W-:Y:S01]  /*19a50*/  ULDC.64 UR4, c[0x0][0xbe8] ;  /* 0x0002fa0000047ab9 */ /* 0x000fe20000000a00 */
[----:B------:R-:W-:Y:S01]  /*19a60*/  IMAD.IADD R3, R3, 0x1, R25 ;  /* 0x0000000103037824 */ /* 0x000fe200078e0219 */
[----:B------:R-:W-:Y:S01]  /*19a70*/  SHF.R.S32.HI R12, RZ, 0x3, R9 ;  /* 0x00000003ff0c7819 */ /* 0x000fe20000011409 */
[----:B------:R-:W-:Y:S02]  /*19a80*/  IMAD.IADD R11, R30, 0x1, -R11 ;  /* 0x000000011e0b7824 */ /* 0x000fe400078e0a0b */
[----:B------:R-:W-:-:S04]  /*19a90*/  IMAD.WIDE.U32 R2, R186, UR4, R2 ;  /* 0x00000004ba027c25 */ /* 0x000fc8000f8e0002 */
[----:B------:R-:W-:Y:S01]  /*19aa0*/  IMAD R3, R186, UR5, R3 ;  /* 0x00000005ba037c24 */ /* 0x000fe2000f8e0203 */
[----:B------:R-:W-:Y:S01]  /*19ab0*/  ULDC.64 UR4, c[0x0][0xbf0] ;  /* 0x0002fc0000047ab9 */ /* 0x000fe20000000a00 */
[----:B------:R-:W-:Y:S01]  /*19ac0*/  VIADD R41, R195, 0x40 ;  /* 0x00000040c3297836 */ /* 0x000fe20000000000 */
[----:B0-----:R-:W-:Y:S01]  /*19ad0*/  ISETP.NE.AND P0, PT, R13, 0x1, PT ;  /* 0x000000010d00780c */ /* 0x001fe20003f05270 */
[----:B------:R-:W-:Y:S02]  /*19ae0*/  IMAD R11, R11, 0x20, R12 ;  /* 0x000000200b0b7824 */ /* 0x000fe400078e020c */
[----:B------:R-:W-:Y:S02]  /*19af0*/  IMAD R8, R28, UR4, RZ ;  /* 0x000000041c087c24 */ /* 0x000fe4000f8e02ff */
[----:B------:R-:W-:Y:S02]  /*19b00*/  IMAD.IADD R10, R214, 0x1, R11 ;  /* 0x00000001d60a7824 */ /* 0x000fe400078e020b */
[----:B------:R-:W-:-:S02]  /*19b10*/  IMAD R9, R33, UR5, R8 ;  /* 0x0000000521097c24 */ /* 0x000fc4000f8e0208 */
[----:B------:R-:W-:Y:S01]  /*19b20*/  IMAD.WIDE.U32 R2, R33, UR4, R2 ;  /* 0x0000000421027c25 */ /* 0x000fe2000f8e0002 */
[----:B------:R-:W-:Y:S01]  /*19b30*/  ULDC.64 UR4, c[0x0][0xbe0] ;  /* 0x0002f80000047ab9 */ /* 0x000fe20000000a00 */
[-C--:B-1----:R-:W-:Y:S02]  /*19b40*/  ISETP.GE.AND P1, PT, R41, R4.reuse, PT ;  /* 0x000000042900720c */ /* 0x082fe40003f26270 */
[----:B------:R-:W0:Y:S01]  /*19b50*/  @P0 LDC R15, c[0x0][0xcec] ;  /* 0x00033b00ff0f0b82 */ /* 0x000e220000000800 */
[----:B------:R-:W-:Y:S01]  /*19b60*/  IMAD.IADD R214, R12, 0x1, R214 ;  /* 0x000000010cd67824 */ /* 0x000fe200078e02d6 */
[----:B------:R-:W-:Y:S01]  /*19b70*/  SEL R12, RZ, 0xffffffff, P1 ;  /* 0xffffffffff0c7807 */ /* 0x000fe20000800000 */
[C---:B------:R-:W-:Y:S01]  /*19b80*/  VIADD R39, R195.reuse, 0x80 ;  /* 0x00000080c3277836 */ /* 0x040fe20000000000 */
[-C--:B------:R-:W-:Y:S01]  /*19b90*/  ISETP.GE.AND P2, PT, R195, R4.reuse, PT ;  /* 0x00000004c300720c */ /* 0x080fe20003f46270 */
[----:B------:R-:W-:Y:S02]  /*19ba0*/  IMAD.IADD R3, R3, 0x1, R9 ;  /* 0x0000000103037824 */ /* 0x000fe400078e0209 */
[----:B------:R-:W-:Y:S01]  /*19bb0*/  IMAD.MOV.U32 R9, RZ, RZ, R10 ;  /* 0x000000ffff097224 */ /* 0x000fe200078e000a */
[----:B------:R-:W1:Y:S01]  /*19bc0*/  @P0 LDC R21, c[0x0][0xcf0] ;  /* 0x00033c00ff150b82 */ /* 0x000e620000000800 */
[----:B------:R-:W-:Y:S01]  /*19bd0*/  ISETP.GE.AND P1, PT, R39, R4, PT ;  /* 0x000000042700720c */ /* 0x000fe20003f26270 */
[----:B------:R-:W-:Y:S01]  /*19be0*/  IMAD.SHL.U32 R12, R12, 0x2, RZ ;  /* 0x000000020c0c7824 */ /* 0x000fe200078e00ff */
[----:B------:R-:W-:Y:S01]  /*19bf0*/  SEL R11, RZ, 0x1, P2 ;  /* 0x00000001ff0b7807 */ /* 0x000fe20001000000 */
[C---:B------:R-:W-:Y:S01]  /*19c00*/  VIADD R37, R195.reuse, 0xc0 ;  /* 0x000000c0c3257836 */ /* 0x040fe20000000000 */
[----:B------:R-:W-:Y:S01]  /*19c10*/  SEL R14, RZ, 0xffffffff, P1 ;  /* 0xffffffffff0e7807 */ /* 0x000fe20000800000 */
[----:B------:R-:W-:Y:S01]  /*19c20*/  VIADD R35, R195, 0x100 ;  /* 0x00000100c3237836 */ /* 0x000fe20000000000 */
[----:B------:R-:W-:Y:S01]  /*19c30*/  LOP3.LUT R12, R12, 0x2, R11, 0xe2, !PT ;  /* 0x000000020c0c7812 */ /* 0x000fe200078ee20b */
[----:B------:R-:W-:-:S02]  /*19c40*/  IMAD R25, R0, R13, RZ ;  /* 0x0000000d00197224 */ /* 0x000fc400078e02ff */
[----:B------:R-:W-:Y:S01]  /*19c50*/  VIADD R32, R195, 0x140 ;  /* 0x00000140c3207836 */ /* 0x000fe20000000000 */
[----:B------:R-:W-:Y:S01]  /*19c60*/  ISETP.GE.AND P1, PT, R35, R4, PT ;  /* 0x000000042300720c */ /* 0x000fe20003f26270 */
[C---:B------:R-:W-:Y:S02]  /*19c70*/  VIADD R29, R195.reuse, 0x180 ;  /* 0x00000180c31d7836 */ /* 0x040fe40000000000 */
[----:B------:R-:W-:Y:S02]  /*19c80*/  VIADD R24, R195, 0x1c0 ;  /* 0x000001c0c3187836 */ /* 0x000fe40000000000 */
[----:B0-----:R-:W-:-:S03]  /*19c90*/  @P0 IMAD.HI.U32 R8, R10, R15, RZ ;  /* 0x0000000f0a080227 */ /* 0x001fc600078e00ff */
[-C--:B------:R-:W-:Y:S01]  /*19ca0*/  ISETP.GE.AND P2, PT, R24, R4.reuse, PT ;  /* 0x000000041800720c */ /* 0x080fe20003f46270 */
[----:B------:R-:W-:Y:S02]  /*19cb0*/  IMAD.SHL.U32 R15, R14, 0x4, RZ ;  /* 0x000000040e0f7824 */ /* 0x000fe400078e00ff */
[C---:B------:R-:W-:Y:S01]  /*19cc0*/  VIADD R27, R195.reuse, 0x1c0 ;  /* 0x000001c0c31b7836 */ /* 0x040fe20000000000 */
[----:B-1----:R-:W-:Y:S01]  /*19cd0*/  @P0 SHF.R.U32.HI R9, RZ, R21, R8 ;  /* 0x00000015ff090219 */ /* 0x002fe20000011608 */
[----:B------:R-:W-:Y:S01]  /*19ce0*/  VIADD R31, R195, 0x180 ;  /* 0x00000180c31f7836 */ /* 0x000fe20000000000 */
[----:B------:R-:W-:Y:S01]  /*19cf0*/  ISETP.GE.AND P0, PT, R37, R4, PT ;  /* 0x000000042500720c */ /* 0x000fe20003f06270 */
[----:B------:R-:W-:Y:S01]  /*19d00*/  VIADD R34, R195, 0x140 ;  /* 0x00000140c3227836 */ /* 0x000fe20000000000 */
[--C-:B------:R-:W-:Y:S01]  /*19d10*/  SHF.R.S32.HI R8, RZ, 0x1f, R9.reuse ;  /* 0x0000001fff087819 */ /* 0x100fe20000011409 */
[----:B------:R-:W-:Y:S01]  /*19d20*/  IMAD.MOV R11, RZ, RZ, -R9 ;  /* 0x000000ffff0b7224 */ /* 0x000fe200078e0a09 */
[----:B------:R-:W-:Y:S01]  /*19d30*/  SEL R0, RZ, 0xffffffff, P0 ;  /* 0xffffffffff007807 */ /* 0x000fe20000000000 */
[----:B------:R-:W-:Y:S01]  /*19d40*/  IMAD.WIDE.U32 R2, R9, UR4, R2 ;  /* 0x0000000409027c25 */ /* 0x000fe2000f8e0002 */
[----:B------:R-:W-:-:S02]  /*19d50*/  LOP3.LUT R12, R15, 0x4, R12, 0xe2, !PT ;  /* 0x000000040f0c7812 */ /* 0x000fc400078ee20c */
[-C--:B------:R-:W-:Y:S01]  /*19d60*/  ISETP.GE.AND P0, PT, R32, R4.reuse, PT ;  /* 0x000000042000720c */ /* 0x080fe20003f06270 */
[----:B------:R-:W-:Y:S01]  /*19d70*/  IMAD R8, R8, UR4, RZ ;  /* 0x0000000408087c24 */ /* 0x000fe2000f8e02ff */
[----:B------:R-:W-:Y:S01]  /*19d80*/  SHF.R.S32.HI R27, RZ, 0x1f, R27 ;  /* 0x0000001fff1b7819 */ /* 0x000fe2000001141b */
[----:B------:R-:W-:Y:S01]  /*19d90*/  IMAD R11, R13, R11, R10 ;  /* 0x0000000b0d0b7224 */ /* 0x000fe200078e020a */
[----:B------:R-:W-:Y:S01]  /*19da0*/  SHF.R.S32.HI R31, RZ, 0x1f, R31 ;  /* 0x0000001fff1f7819 */ /* 0x000fe2000001141f */
[----:B------:R-:W-:Y:S01]  /*19db0*/  IMAD R13, R9, UR5, R8 ;  /* 0x00000005090d7c24 */ /* 0x000fe2000f8e0208 */
[----:B------:R-:W-:Y:S01]  /*19dc0*/  SEL R8, RZ, 0xffffffff, P1 ;  /* 0xffffffffff087807 */ /* 0x000fe20000800000 */
[----:B------:R-:W-:Y:S01]  /*19dd0*/  IMAD.SHL.U32 R15, R0, 0x8, RZ ;  /* 0x00000008000f7824 */ /* 0x000fe200078e00ff */
[----:B------:R-:W-:Y:S01]  /*19de0*/  SHF.R.S32.HI R0, RZ, 0x1f, R11 ;  /* 0x0000001fff007819 */ /* 0x000fe2000001140b */
[----:B------:R-:W-:Y:S01]  /*19df0*/  ULDC.64 UR4, c[0x0][0xbd8] ;  /* 0x0002f60000047ab9 */ /* 0x000fe20000000a00 */
[----:B------:R-:W-:Y:S01]  /*19e00*/  IMAD.IADD R3, R3, 0x1, R13 ;  /* 0x0000000103037824 */ /* 0x000fe200078e020d */
[----:B------:R-:W-:Y:S01]  /*19e10*/  SHF.R.S32.HI R34, RZ, 0x1f, R34 ;  /* 0x0000001fff227819 */ /* 0x000fe20000011422 */
        /* <DEDUP_REMOVED lines=61> */
.L_x_5353:
[----:B------:R-:W-:Y:S05]  /*1a1f0*/  BSYNC B1 ;  /* 0x0000000000017941 */ /* 0x000fea0003800000 */
.L_x_5352:
        /* <DEDUP_REMOVED lines=36> */
.L_x_5346:
[----:B------:R-:W-:Y:S05]  /*1a440*/  BSYNC B0 ;  /* 0x0000000000007941 */ /* 0x000fea0003800000 */
.L_x_5339:
[----:B------:R-:W-:Y:S02]  /*1a450*/  ULDC UR4, c[0x0][0xd3c] ;  /* 0x00034f0000047ab9 */ /* 0x000fe40000000800 */
[----:B------:R-:W-:-:S13]  /*1a460*/  ISETP.GE.AND P0, PT, R7, UR4, PT ;  /* 0x0000000407007c0c */ /* 0x000fda000bf06270 */
[----:B------:R-:W-:Y:S05]  /*1a470*/  @!P0 BRA `(.L_x_5354) ;  /* 0xfffffe74006c8947 */ /* 0x000fea000383ffff */
[----:B------:R-:W-:Y:S05]  /*1a480*/  BRA `(.L_x_5206) ;  /* 0x0000009000787947 */ /* 0x000fea0003800000 */
.L_x_5204:
        /* <DEDUP_REMOVED lines=16> */
.L_x_5355:
        /* <DEDUP_REMOVED lines=43> */
.L_x_5359:
[----:B------:R-:W0:Y:S01]  /*1a840*/  LDC R2, c[0x0][0xd3c] ;  /* 0x00034f00ff027b82 */ /* 0x000e220000000800 */
[----:B------:R-:W-:Y:S01]  /*1a850*/  UIADD3 UR4, UR4, 0x1f, URZ ;  /* 0x0000001f04047890 */ /* 0x000fe2000fffe03f */
[----:B------:R-:W-:Y:S02]  /*1a860*/  ULDC UR7, c[0x0][0xd3c] ;  /* 0x00034f0000077ab9 */ /* 0x000fe40000000800 */
[----:B------:R-:W-:-:S03]  /*1a870*/  IMAD.U32 R27, RZ, RZ, UR7 ;  /* 0x00000007ff1b7e24 */ /* 0x000fc6000f8e00ff */
[----:B0-----:R-:W-:-:S13]  /*1a880*/  ISETP.LE.AND P6, PT, R2, UR4, PT ;  /* 0x0000000402007c0c */ /* 0x001fda000bfc3270 */
[----:B------:R-:W-:Y:S05]  /*1a890*/  @P6 BRA `(.L_x_5358) ;  /* 0x0000000800a86947 */ /* 0x000fea0003800000 */
[----:B------:R-:W-:Y:S02]  /*1a8a0*/  VIADD R11, R6, UR4 ;  /* 0x00000004060b7c36 */ /* 0x000fe40008000000 */
[----:B------:R-:W-:Y:S02]  /*1a8b0*/  IMAD.MOV.U32 R7, RZ, RZ, RZ ;  /* 0x000000ffff077224 */ /* 0x000fe400078e00ff */
[----:B------:R-:W-:Y:S01]  /*1a8c0*/  IMAD.MOV.U32 R8, RZ, RZ, RZ ;  /* 0x000000ffff087224 */ /* 0x000fe200078e00ff */
[----:B------:R-:W-:-:S13]  /*1a8d0*/  ISETP.GE.OR P6, PT, R11, R2, !P0 ;  /* 0x000000020b00720c */ /* 0x000fda00047c6670 */
[----:B------:R-:W0:Y:S08]  /*1a8e0*/  @!P6 LDC.64 R4, c[0x0][0xd80] ;  /* 0x00036000ff04eb82 */ /* 0x000e300000000a00 */
[----:B------:R-:W1:Y:S01]  /*1a8f0*/  @!P6 LDC.64 R2, c[0x0][0xd78] ;  /* 0x00035e00ff02eb82 */ /* 0x000e620000000a00 */
[----:B0-----:R-:W-:-:S05]  /*1a900*/  @!P6 IMAD.WIDE R4, R11, 0x4, R4 ;  /* 0x000000040b04e825 */ /* 0x001fca00078e0204 */
[----:B------:R-:W2:Y:S01]  /*1a910*/  @!P6 LDG.E R7, desc[UR40][R4.64] ;  /* 0x000000280407e981 */ /* 0x000ea2000c1e1900 */
[----:B-1----:R-:W-:-:S05]  /*1a920*/  @!P6 IMAD.WIDE R2, R11, 0x4, R2 ;  /* 0x000000040b02e825 */ /* 0x002fca00078e0202 */
        /* <DEDUP_REMOVED lines=22> */
.L_x_5357:
        /* <DEDUP_REMOVED lines=11> */
[----:B------:R-:W-:-:S05]  /*1ab40*/  VIADD R3, R27, 0xffffffff ;  /* 0xffffffff1b037836 */ /* 0x000fca0000000000 */
[----:B------:R0:W1:Y:S02]  /*1ab50*/  SHFL.IDX PT, R24, R2, R3, 0x1f ;  /* 0x00001f0302187589 */ /* 0x00006400000e0000 */
.L_x_5360:
[----:B-1----:R-:W-:Y:S02]  /*1ab60*/  IMAD R24, R24, UR5, R5 ;  /* 0x0000000518187c24 */ /* 0x002fe4000f8e0205 */
[----:B------:R-:W-:-:S03]  /*1ab70*/  VIADD R27, R27, UR4 ;  /* 0x000000041b1b7c36 */ /* 0x000fc60008000000 */
[----:B------:R-:W-:Y:S01]  /*1ab80*/  IADD3 R4, -R24, UR6, RZ ;  /* 0x0000000618047c10 */ /* 0x000fe2000fffe1ff */
[----:B------:R-:W-:Y:S06]  /*1ab90*/  @!P1 BRA `(.L_x_5361) ;  /* 0x0000000000e89947 */ /* 0x000fec0003800000 */
[-C--:B--2---:R-:W-:Y:S02]  /*1aba0*/  IABS R12, R7.reuse ;  /* 0x00000007000c7213 */ /* 0x084fe40000000000 */
[----:B------:R-:W-:Y:S02]  /*1abb0*/  IABS R5, R8 ;  /* 0x0000000800057213 */ /* 0x000fe40000000000 */
[----:B------:R-:W1:Y:S01]  /*1abc0*/  I2F.RP R9, R12 ;  /* 0x0000000c00097306 */ /* 0x000e620000209400 */
[----:B------:R-:W-:-:S07]  /*1abd0*/  IABS R13, R7 ;  /* 0x00000007000d7213 */ /* 0x000fce0000000000 */
[----:B------:R-:W2:Y:S08]  /*1abe0*/  I2F.RP R10, R5 ;  /* 0x00000005000a7306 */ /* 0x000eb00000209400 */
[----:B-1----:R-:W0:Y:S08]  /*1abf0*/  MUFU.RCP R9, R9 ;  /* 0x0000000900097308 */ /* 0x002e300000001000 */
[----:B--2---:R-:W-:Y:S01]  /*1ac00*/  MUFU.RCP R10, R10 ;  /* 0x0000000a000a7308 */ /* 0x004fe20000001000 */
        /* <DEDUP_REMOVED lines=18> */
[----:B------:R-:W0:Y:S01]  /*1ad30*/  F2I.FTZ.U32.TRUNC.NTZ R3, R11 ;  /* 0x0000000b00037305 */ /* 0x000e22000021f000 */
[----:B------:R-:W-:-:S05]  /*1ad40*/  IABS R12, R8 ;  /* 0x00000008000c7213 */ /* 0x000fca0000000000 */
[----:B------:R-:W-:-:S05]  /*1ad50*/  IMAD.MOV R12, RZ, RZ, -R12 ;  /* 0x000000ffff0c7224 */ /* 0x000fca00078e0a0c */
[----:B------:R-:W-:-:S04]  /*1ad60*/  @P0 VIADD R2, R2, 0x1 ;  /* 0x0000000102020836 */ /* 0x000fc80000000000 */
[----:B------:R-:W-:Y:S02]  /*1ad70*/  IMAD.MOV.U32 R13, RZ, RZ, R2 ;  /* 0x000000ffff0d7224 */ /* 0x000fe400078e0002 */
[----:B0-----:R-:W-:Y:S02]  /*1ad80*/  IMAD.MOV R2, RZ, RZ, -R3 ;  /* 0x000000ffff027224 */ /* 0x001fe400078e0a03 */
[----:B------:R-:W-:Y:S01]  /*1ad90*/  @!P2 IMAD.MOV R13, RZ, RZ, -R13 ;  /* 0x000000ffff0da224 */ /* 0x000fe200078e0a0d */
[----:B------:R-:W-:Y:S01]  /*1ada0*/  @!P1 LOP3.LUT R13, RZ, R7, RZ, 0x33, !PT ;  /* 0x00000007ff0d9212 */ /* 0x000fe200078e33ff */
[----:B------:R-:W-:Y:S02]  /*1adb0*/  IMAD R9, R2, R5, RZ ;  /* 0x0000000502097224 */ /* 0x000fe400078e02ff */
[----:B------:R-:W-:Y:S01]  /*1adc0*/  IMAD.MOV.U32 R2, RZ, RZ, RZ ;  /* 0x000000ffff027224 */ /* 0x000fe200078e00ff */
[----:B------:R-:W-:-:S03]  /*1add0*/  IABS R10, R13 ;  /* 0x0000000d000a7213 */ /* 0x000fc60000000000 */
[----:B------:R-:W-:-:S04]  /*1ade0*/  IMAD.HI.U32 R2, R3, R9, R2 ;  /* 0x0000000903027227 */ /* 0x000fc800078e0002 */
[----:B------:R-:W-:Y:S02]  /*1adf0*/  IMAD.MOV.U32 R3, RZ, RZ, R10 ;  /* 0x000000ffff037224 */ /* 0x000fe400078e000a */
[----:B------:R-:W-:Y:S02]  /*1ae00*/  IMAD.MOV.U32 R10, RZ, RZ, R12 ;  /* 0x000000ffff0a7224 */ /* 0x000fe400078e000c */
        /* <DEDUP_REMOVED lines=9> */
[----:B------:R-:W-:-:S12]  /*1aea0*/  IMAD.MOV R5, RZ, RZ, -R13 ;  /* 0x000000ffff057224 */ /* 0x000fd800078e0a0d */
[----:B------:R-:W-:-:S04]  /*1aeb0*/  @P0 VIADD R2, R2, 0x1 ;  /* 0x0000000102020836 */ /* 0x000fc80000000000 */
        /* <DEDUP_REMOVED lines=8> */
.L_x_5361:
[----:B0-----:R-:W0:Y:S02]  /*1af40*/  LDC.64 R2, c[0x0][0xd90] ;  /* 0x00036400ff027b82 */ /* 0x001e240000000a00 */
        /* <DEDUP_REMOVED lines=32> */
[----:B------:R-:W-:Y:S02]  /*1b150*/  VIADDMNMX R8, R8, UR5, R13, PT ;  /* 0x0000000508087c46 */ /* 0x000fe4000b80010d */
[----:B------:R-:W-:-:S02]  /*1b160*/  IADD3 R9, R9, 0x1000000, R4 ;  /* 0x0100000009097810 */ /* 0x000fc40007ffe004 */
        /* <DEDUP_REMOVED lines=25> */
[----:B------:R-:W-:-:S07]  /*1b300*/  IMAD R26, R2, R26, R9 ;  /* 0x0000001a021a7224 */ /* 0x000fce00078e0209 */
.L_x_5362:
[----:B------:R-:W-:-:S05]  /*1b310*/  LOP3.LUT R2, RZ, R2, RZ, 0x33, !PT ;  /* 0x00000002ff027212 */ /* 0x000fca00078e33ff */
[----:B------:R-:W-:Y:S01]  /*1b320*/  IMAD.IADD R25, R7, 0x1, R2 ;  /* 0x0000000107197824 */ /* 0x000fe200078e0202 */
[----:B------:R-:W-:Y:S06]  /*1b330*/  BRA `(.L_x_5363) ;  /* 0x00000000000c7947 */ /* 0x000fec0003800000 */
.L_x_5358:
[----:B------:R-:W-:Y:S02]  /*1b340*/  IMAD.MOV.U32 R25, RZ, RZ, RZ ;  /* 0x000000ffff197224 */ /* 0x000fe400078e00ff */
[----:B------:R-:W-:Y:S02]  /*1b350*/  IMAD.U32 R24, RZ, RZ, UR6 ;  /* 0x00000006ff187e24 */ /* 0x000fe4000f8e00ff */
[----:B------:R-:W-:-:S07]  /*1b360*/  IMAD.MOV.U32 R26, RZ, RZ, RZ ;  /* 0x000000ffff1a7224 */ /* 0x000fce00078e00ff */
.L_x_5363:
[----:B------:R-:W-:-:S13]  /*1b370*/  ISETP.NE.AND P0, PT, R6, RZ, PT ;  /* 0x000000ff0600720c */ /* 0x000fda0003f05270 */
[----:B------:R-:W0:Y:S01]  /*1b380*/  @!P0 S2R R3, SR_CgaCtaId ;  /* 0x0000000000038919 */ /* 0x000e220000008800 */
[----:B------:R-:W-:-:S04]  /*1b390*/  @!P0 MOV R2, 0x400 ;  /* 0x0000040000028802 */ /* 0x000fc80000000f00 */
[----:B0-----:R-:W-:-:S05]  /*1b3a0*/  @!P0 LEA R2, R3, R2, 0x18 ;  /* 0x0000000203028211 */ /* 0x001fca00078ec0ff */
[----:B------:R1:W-:Y:S01]  /*1b3b0*/  @!P0 STS.128 [R2+0x388d0], R24 ;  /* 0x0388d01802008388 */ /* 0x0003e20000000c00 */
[----:B------:R-:W-:Y:S06]  /*1b3c0*/  BAR.ARV 0x5, 0x180 ;  /* 0x0146000000007b1d */ /* 0x000fec0000002000 */
.L_x_5356:
[----:B------:R2:W-:Y:S01]  /*1b3d0*/  STL [R1+0x34], RZ ;  /* 0x000034ff01007387 */ /* 0x0005e20000100800 */
[----:B------:R-:W-:Y:S01]  /*1b3e0*/  ULDC UR4, c[0x0][0xd3c] ;  /* 0x00034f0000047ab9 */ /* 0x000fe20000000800 */
[----:B------:R-:W-:Y:S01]  /*1b3f0*/  IMAD.MOV.U32 R28, RZ, RZ, 0x1 ;  /* 0x00000001ff1c7424 */ /* 0x000fe200078e00ff */
[----:B0-----:R-:W-:Y:S01]  /*1b400*/  ISETP.GE.AND P0, PT, R27, UR4, PT ;  /* 0x000000041b007c0c */ /* 0x001fe2000bf06270 */
[----:B------:R-:W-:-:S12]  /*1b410*/  IMAD.MOV.U32 R22, RZ, RZ, RZ ;  /* 0x000000ffff167224 */ /* 0x000fd800078e00ff */
[----:B--2---:R-:W-:Y:S05]  /*1b420*/  @P0 BRA `(.L_x_5364) ;  /* 0x0000007c00b40947 */ /* 0x004fea0003800000 */
[----:B------:R-:W2:Y:S01]  /*1b430*/  LDL R4, [R1+0x10] ;  /* 0x0000100001047983 */ /* 0x000ea20000100800 */
[----:B------:R-:W0:Y:S01]  /*1b440*/  S2UR UR5, SR_CgaCtaId ;  /* 0x00000000000579c3 */ /* 0x000e220000008800 */
[C---:B-1----:R-:W-:Y:S01]  /*1b450*/  IMAD.SHL.U32 R2, R0.reuse, 0x8, RZ ;  /* 0x0000000800027824 */ /* 0x042fe200078e00ff */
[----:B------:R-:W-:Y:S01]  /*1b460*/  LOP3.LUT R5, R0, 0x7f, RZ, 0xc0, !PT ;  /* 0x0000007f00057812 */ /* 0x000fe200078ec0ff */
[----:B------:R-:W-:Y:S01]  /*1b470*/  UMOV UR4, 0x400 ;  /* 0x0000040000047882 */ /* 0x000fe20000000000 */
[----:B------:R-:W-:Y:S01]  /*1b480*/  BSSY B8, `(.L_x_5364) ;  /* 0x00007e7000087945 */ /* 0x000fe20003800000 */
[----:B------:R-:W-:Y:S01]  /*1b490*/  IMAD.MOV.U32 R29, RZ, RZ, 0x1 ;  /* 0x00000001ff1d7424 */ /* 0x000fe200078e00ff */
[C---:B------:R-:W-:Y:S01]  /*1b4a0*/  LOP3.LUT R3, R2.reuse, 0x1f8, RZ, 0xc0, !PT ;  /* 0x000001f802037812 */ /* 0x040fe200078ec0ff */
[----:B------:R-:W-:Y:S01]  /*1b4b0*/  IMAD.SHL.U32 R36, R5, 0x8, RZ ;  /* 0x0000000805247824 */ /* 0x000fe200078e00ff */
[----:B------:R-:W-:Y:S01]  /*1b4c0*/  LOP3.LUT R2, R2, 0x38, RZ, 0xc0, !PT ;  /* 0x0000003802027812 */ /* 0x000fe200078ec0ff */
[----:B------:R-:W-:Y:S01]  /*1b4d0*/  IMAD.MOV.U32 R19, RZ, RZ, RZ ;  /* 0x000000ffff137224 */ /* 0x000fe200078e00ff */
[----:B------:R-:W-:Y:S01]  /*1b4e0*/  LOP3.LUT R3, R3, 0x38, R0, 0x78, !PT ;  /* 0x0000003803037812 */ /* 0x000fe200078e7800 */
[----:B------:R-:W-:Y:S01]  /*1b4f0*/  IMAD.SHL.U32 R0, R0, 0x10, RZ ;  /* 0x0000001000007824 */ /* 0x000fe200078e00ff */
[----:B------:R-:W-:Y:S01]  /*1b500*/  ULDC.64 UR38, c[0x0][0x198] ;  /* 0x0000660000267ab9 */ /* 0x000fe20000000a00 */
[----:B------:R-:W-:Y:S01]  /*1b510*/  IMAD.MOV.U32 R22, RZ, RZ, RZ ;  /* 0x000000ffff167224 */ /* 0x000fe200078e00ff */
[----:B------:R-:W-:Y:S01]  /*1b520*/  LOP3.LUT R36, R3, 0x200, R36, 0xf8, !PT ;  /* 0x0000020003247812 */ /* 0x000fe200078ef824 */
[----:B------:R-:W-:Y:S01]  /*1b530*/  IMAD.MOV.U32 R28, RZ, RZ, 0x1 ;  /* 0x00000001ff1c7424 */ /* 0x000fe200078e00ff */
[----:B------:R-:W-:Y:S01]  /*1b540*/  SHF.R.U32.HI R3, RZ, 0x3, R5 ;  /* 0x00000003ff037819 */ /* 0x000fe20000011605 */
[----:B------:R-:W-:-:S03]  /*1b550*/  ULDC UR36, c[0x0][0xc] ;  /* 0x0000030000247ab9 */ /* 0x000fc60000000800 */
[----:B------:R-:W-:Y:S02]  /*1b560*/  LOP3.LUT R3, R3, 0x70, R0, 0xf8, !PT ;  /* 0x0000007003037812 */ /* 0x000fe400078ef800 */
[C---:B------:R-:W-:Y:S01]  /*1b570*/  LOP3.LUT R0, R2.reuse, 0x40, RZ, 0xfc, !PT ;  /* 0x0000004002007812 */ /* 0x040fe200078efcff */
[----:B0-----:R-:W-:Y:S01]  /*1b580*/  ULEA UR4, UR5, UR4, 0x18 ;  /* 0x0000000405047291 */ /* 0x001fe2000f8ec03f */
[C---:B------:R-:W-:Y:S02]  /*1b590*/  LOP3.LUT R3, R2.reuse, 0xc0, RZ, 0xfc, !PT ;  /* 0x000000c002037812 */ /* 0x040fe400078efcff */
[C---:B------:R-:W-:Y:S02]  /*1b5a0*/  LOP3.LUT R0, R2.reuse, 0x100, RZ, 0xfc, !PT ;  /* 0x0000010002007812 */ /* 0x040fe400078efcff */
[C---:B------:R-:W-:Y:S01]  /*1b5b0*/  LOP3.LUT R3, R2.reuse, 0x180, RZ, 0xfc, !PT ;  /* 0x0000018002037812 */ /* 0x040fe200078efcff */
[----:B------:R-:W-:Y:S01]  /*1b5c0*/  IMAD.U32 R18, RZ, RZ, UR4 ;  /* 0x00000004ff127e24 */ /* 0x000fe2000f8e00ff */
[----:B------:R-:W-:-:S03]  /*1b5d0*/  LOP3.LUT R0, R2, 0x1c0, RZ, 0xfc, !PT ;  /* 0x000001c002007812 */ /* 0x000fc600078efcff */
[----:B------:R-:W-:Y:S01]  /*1b5e0*/  IMAD R23, R36, 0x2, R18 ;  /* 0x0000000224177824 */ /* 0x000fe200078e0212 */
[----:B--2---:R-:W-:-:S05]  /*1b5f0*/  LOP3.LUT R4, R4, 0x2, RZ, 0xfc, !PT ;  /* 0x0000000204047812 */ /* 0x004fca00078efcff */
[----:B------:R0:W-:Y:S04]  /*1b600*/  STL [R1+0x50], R4 ;  /* 0x0000500401007387 */ /* 0x0001e80000100800 */
[----:B------:R1:W-:Y:S01]  /*1b610*/  STL [R1+0x34], RZ ;  /* 0x000034ff01007387 */ /* 0x0003e20000100800 */
[C---:B0-----:R-:W-:Y:S02]  /*1b620*/  LOP3.LUT R4, R2.reuse, 0x80, RZ, 0xfc, !PT ;  /* 0x0000008002047812 */ /* 0x041fe400078efcff */
[----:B-1----:R-:W-:-:S07]  /*1b630*/  LOP3.LUT R4, R2, 0x140, RZ, 0xfc, !PT ;  /* 0x0000014002047812 */ /* 0x002fce00078efcff */
.L_x_5481:
        /* <DEDUP_REMOVED lines=50> */
[----:B---3--:R-:W-:Y:S06]  /*1b960*/  @P2 BRA `(.L_x_5365) ;  /* 0x0000000000142947 */ /* 0x008fec0003800000 */
[----:B------:R-:W-:Y:S05]  /*1b970*/  @!P0 BRA `(.L_x_5365) ;  /* 0x0000000000108947 */ /* 0x000fea0003800000 */
[----:B------:R-:W2:Y:S04]  /*1b980*/  LDG.E R7, desc[UR40][R2.64] ;  /* 0x0000002802077981 */ /* 0x000ea8000c1e1900 */
[----:B------:R-:W2:Y:S02]  /*1b990*/  LDG.E R2, desc[UR40][R2.64+0x4] ;  /* 0x0000042802027981 */ /* 0x000ea4000c1e1900 */
[----:B--2---:R-:W-:-:S05]  /*1b9a0*/  IMAD.IADD R10, R2, 0x1, -R7 ;  /* 0x00000001020a7824 */ /* 0x004fca00078e0a07 */
[----:B------:R1:W-:Y:S02]  /*1b9b0*/  STL [R1+0xc], R10 ;  /* 0x00000c0a01007387 */ /* 0x0003e40000100800 */
.L_x_5365:
[----:B------:R-:W-:Y:S01]  /*1b9c0*/  ULDC.64 UR4, c[0x0][0xb18] ;  /* 0x0002c60000047ab9 */ /* 0x000fe20000000a00 */
[C---:B0-----:R-:W-:Y:S01]  /*1b9d0*/  LOP3.LUT R8, R26.reuse, 0xff000000, RZ, 0xc0, !PT ;  /* 0xff0000001a087812 */ /* 0x041fe200078ec0ff */
[----:B------:R-:W-:Y:S01]  /*1b9e0*/  IMAD.MOV.U32 R30, RZ, RZ, R37 ;  /* 0x000000ffff1e7224 */ /* 0x000fe200078e0025 */
[----:B------:R-:W-:Y:S02]  /*1b9f0*/  ISETP.NE.U32.AND P0, PT, RZ, UR4, PT ;  /* 0x00000004ff007c0c */ /* 0x000fe4000bf05070 */
[----:B------:R-:W-:Y:S02]  /*1ba00*/  SHF.R.U32.HI R8, RZ, 0x8, R8 ;  /* 0x00000008ff087819 */ /* 0x000fe40000011608 */
[----:B------:R-:W-:Y:S02]  /*1ba10*/  ISETP.NE.AND.EX P0, PT, RZ, UR5, PT, P0 ;  /* 0x00000005ff007c0c */ /* 0x000fe4000bf05300 */
[C---:B------:R-:W-:Y:S02]  /*1ba20*/  LOP3.LUT R2, R26.reuse, 0xff0000, RZ, 0xc0, !PT ;  /* 0x00ff00001a027812 */ /* 0x040fe400078ec0ff */
[----:B------:R-:W-:-:S02]  /*1ba30*/  LOP3.LUT R17, R26, 0xffff, RZ, 0xc0, !PT ;  /* 0x0000ffff1a117812 */ /* 0x000fc400078ec0ff */
[----:B------:R-:W-:-:S07]  /*1ba40*/  LEA.HI R8, R2, R8, RZ, 0x10 ;  /* 0x0000000802087211 */ /* 0x000fce00078f80ff */
[----:B------:R-:W-:Y:S05]  /*1ba50*/  @!P0 BRA `(.L_x_5366) ;  /* 0x0000000000108947 */ /* 0x000fea0003800000 */
[----:B------:R-:W-:-:S04]  /*1ba60*/  IADD3 R2, P0, R31, UR4, RZ ;  /* 0x000000041f027c10 */ /* 0x000fc8000ff1e0ff */
[----:B------:R-:W-:-:S05]  /*1ba70*/  IADD3.X R3, R32, UR5, RZ, P0, !PT ;  /* 0x0000000520037c10 */ /* 0x000fca00087fe4ff */
[----:B------:R0:W5:Y:S01]  /*1ba80*/  LDG.E R9, desc[UR40][R2.64] ;  /* 0x0000002802097981 */ /* 0x000162000c1e1900 */
[----:B------:R-:W-:Y:S05]  /*1ba90*/  BRA `(.L_x_5367) ;  /* 0x0000000000247947 */ /* 0x000fea0003800000 */
.L_x_5366:
        /* <DEDUP_REMOVED lines=9> */
.L_x_5367:
[----:B0-----:R-:W2:Y:S01]  /*1bb30*/  @P1 LDG.E R2, desc[UR40][R4.64] ;  /* 0x0000002804021981 */ /* 0x001ea2000c1e1900 */
[----:B------:R-:W0:Y:S03]  /*1bb40*/  LDC R3, c[0x0][0x448] ;  /* 0x00011200ff037b82 */ /* 0x000e260000000800 */
[----:B------:R3:W2:Y:S01]  /*1bb50*/  @P1 LDG.E R5, desc[UR40][R4.64+0x4] ;  /* 0x0000042804051981 */ /* 0x0006a2000c1e1900 */
[----:B-----5:R-:W-:Y:S01]  /*1bb60*/  IMAD.IADD R9, R9, 0x1, -R34 ;  /* 0x0000000109097824 */ /* 0x020fe200078e0a22 */
[----:B------:R-:W-:Y:S01]  /*1bb70*/  BSSY B0, `(.L_x_5368) ;  /* 0x0000035000007945 */ /* 0x000fe20003800000 */
[----:B------:R-:W-:Y:S02]  /*1bb80*/  LOP3.LUT R33, R8, 0xff, RZ, 0xc0, !PT ;  /* 0x000000ff08217812 */ /* 0x000fe400078ec0ff */
[----:B0-----:R-:W-:-:S13]  /*1bb90*/  ISETP.NE.AND P0, PT, R3, 0x1, PT ;  /* 0x000000010300780c */ /* 0x001fda0003f05270 */
[----:B---3--:R-:W0:Y:S08]  /*1bba0*/  @P0 LDC R4, c[0x0][0x44c] ;  /* 0x00011300ff040b82 */ /* 0x008e300000000800 */
[----:B------:R-:W3:Y:S01]  /*1bbb0*/  @P0 LDC R3, c[0x0][0x450] ;  /* 0x00011400ff030b82 */ /* 0x000ee20000000800 */
[----:B--2---:R-:W-:Y:S02]  /*1bbc0*/  @P1 IMAD.IADD R6, R5, 0x1, -R2 ;  /* 0x0000000105061824 */ /* 0x004fe400078e0a02 */
[----:B------:R-:W-:-:S02]  /*1bbd0*/  IMAD.SHL.U32 R2, R25, 0x40, RZ ;  /* 0x0000004019027824 */ /* 0x000fc400078e00ff */
[----:B------:R-:W-:Y:S02]  /*1bbe0*/  IMAD.IADD R26, R9, 0x1, R6 ;  /* 0x00000001091a7824 */ /* 0x000fe400078e0206 */
[----:B------:R-:W-:-:S03]  /*1bbf0*/  VIADD R2, R2, 0x3f ;  /* 0x0000003f02027836 */ /* 0x000fc60000000000 */
[----:B------:R-:W-:Y:S01]  /*1bc00*/  IADD3 R7, R26, 0x40, -R10 ;  /* 0x000000401a077810 */ /* 0x000fe20007ffe80a */
[----:B0-----:R-:W-:-:S05]  /*1bc10*/  @P0 IMAD.HI.U32 R4, R2, R4, RZ ;  /* 0x0000000402040227 */ /* 0x001fca00078e00ff */
[----:B---3--:R-:W-:Y:S01]  /*1bc20*/  @P0 SHF.R.U32.HI R2, RZ, R3, R4 ;  /* 0x00000003ff020219 */ /* 0x008fe20000011604 */
[----:B------:R-:W-:-:S04]  /*1bc30*/  VIADD R3, R26, 0x3f ;  /* 0x0000003f1a037836 */ /* 0x000fc80000000000 */
[----:B------:R-:W-:Y:S01]  /*1bc40*/  IMAD.IADD R2, R7, 0x1, R2 ;  /* 0x0000000107027824 */ /* 0x000fe200078e0202 */
[----:B------:R-:W-:-:S04]  /*1bc50*/  SHF.R.S32.HI R4, RZ, 0x1f, R3 ;  /* 0x0000001fff047819 */ /* 0x000fc80000011403 */
[----:B------:R-:W-:Y:S02]  /*1bc60*/  LEA.HI R4, R4, R3, RZ, 0x6 ;  /* 0x0000000304047211 */ /* 0x000fe400078f30ff */
[----:B------:R-:W-:Y:S02]  /*1bc70*/  SHF.R.S32.HI R3, RZ, 0x1f, R2 ;  /* 0x0000001fff037819 */ /* 0x000fe40000011402 */
[----:B------:R-:W-:Y:S02]  /*1bc80*/  SHF.R.S32.HI R5, RZ, 0x6, R4 ;  /* 0x00000006ff057819 */ /* 0x000fe40000011404 */
[----:B------:R-:W-:Y:S01]  /*1bc90*/  LEA.HI R3, R3, R2, RZ, 0x6 ;  /* 0x0000000203037211 */ /* 0x000fe200078f30ff */
[----:B------:R-:W-:Y:S01]  /*1bca0*/  IMAD.MOV.U32 R2, RZ, RZ, RZ ;  /* 0x000000ffff027224 */ /* 0x000fe200078e00ff */
        /* <DEDUP_REMOVED lines=33> */
.L_x_5369:
[----:B------:R-:W-:Y:S05]  /*1bec0*/  BSYNC B0 ;  /* 0x0000000000007941 */ /* 0x000fea0003800000 */
.L_x_5368:
[-C--:B------:R-:W-:Y:S01]  /*1bed0*/  IMAD R3, R33, R2.reuse, RZ ;  /* 0x0000000221037224 */ /* 0x080fe200078e02ff */
        /* <DEDUP_REMOVED lines=23> */
.L_x_5536:
[----:B-1----:R-:W-:Y:S02]  /*1c050*/  ISETP.NE.AND P0, PT, R14, RZ, PT ;  /* 0x000000ff0e00720c */ /* 0x002fe40003f05270 */
[----:B------:R-:W-:-:S11]  /*1c060*/  PLOP3.LUT P6, PT, PT, PT, PT, 0x8, 0x0 ;  /* 0x000000000000781c */ /* 0x000fd60003fce170 */
[----:B------:R-:W-:Y:S05]  /*1c070*/  @P0 BRA `(.L_x_5373) ;  /* 0x00000000000c0947 */ /* 0x000fea0003800000 */
[----:B------:R-:W-:-:S03]  /*1c080*/  UMOV UR4, 0xffffffff ;  /* 0xffffffff00047882 */ /* 0x000fc60000000000 */
[----:B------:R-:W-:Y:S05]  /*1c090*/  BRA.DIV UR4, `(.L_x_5374) ;  /* 0x0000008604d47947 */ /* 0x000fea000b800000 */
[----:B------:R-:W-:-:S13]  /*1c0a0*/  ELECT P6, URZ, PT ;  /* 0x00000000003f782f */ /* 0x000fda00038c0000 */
.L_x_5373:
        /* <DEDUP_REMOVED lines=9> */
.L_x_5539:
[----:B------:R-:W-:Y:S05]  /*1c140*/  BSYNC B1 ;  /* 0x0000000000017941 */ /* 0x000fea0003800000 */
.L_x_5375:
        /* <DEDUP_REMOVED lines=10> */
.L_x_5540:
[----:B------:R-:W-:Y:S05]  /*1c1f0*/  BSYNC B2 ;  /* 0x0000000000027941 */ /* 0x000fea0003800000 */
.L_x_5379:
        /* <DEDUP_REMOVED lines=9> */
.L_x_5382:
[----:B------:R-:W-:Y:S05]  /*1c290*/  BSYNC B2 ;  /* 0x0000000000027941 */ /* 0x000fea0003800000 */
.L_x_5381:
        /* <DEDUP_REMOVED lines=12> */
.L_x_5383:
        /* <DEDUP_REMOVED lines=13> */
.L_x_5541:
[----:B------:R-:W-:Y:S05]  /*1c430*/  BSYNC B2 ;  /* 0x0000000000027941 */ /* 0x000fea0003800000 */
.L_x_5384:
        /* <DEDUP_REMOVED lines=11> */
.L_x_5387:
[----:B------:R-:W-:Y:S05]  /*1c4f0*/  BSYNC B2 ;  /* 0x0000000000027941 */ /* 0x000fea0003800000 */
.L_x_5386:
        /* <DEDUP_REMOVED lines=9> */
.L_x_5388:
        /* <DEDUP_REMOVED lines=15> */
.L_x_5389:
        /* <DEDUP_REMOVED lines=15> */
.L_x_5390:
        /* <DEDUP_REMOVED lines=15> */
.L_x_5391:
        /* <DEDUP_REMOVED lines=15> */
.L_x_5392:
        /* <DEDUP_REMOVED lines=15> */
.L_x_5393:
        /* <DEDUP_REMOVED lines=15> */
.L_x_5394:
        /* <DEDUP_REMOVED lines=15> */
.L_x_5395:
        /* <DEDUP_REMOVED lines=10> */
.L_x_5378:
[----:B------:R-:W-:Y:S05]  /*1ccc0*/  BSYNC B1 ;  /* 0x0000000000017941 */ /* 0x000fea0003800000 */
.L_x_5377:
        /* <DEDUP_REMOVED lines=9> */
.L_x_5415:
        /* <DEDUP_REMOVED lines=11> */
.L_x_5542:
[----:B------:R-:W-:Y:S05]  /*1ce10*/  BSYNC B2 ;  /* 0x0000000000027941 */ /* 0x000fea0003800000 */
.L_x_5398:
        /* <DEDUP_REMOVED lines=9> */
.L_x_5401:
[----:B------:R-:W-:Y:S05]  /*1ceb0*/  BSYNC B2 ;  /* 0x0000000000027941 */ /* 0x000fea0003800000 */
.L_x_5400:
        /* <DEDUP_REMOVED lines=11> */
.L_x_5402:
        /* <DEDUP_REMOVED lines=13> */
.L_x_5543:
[----:B------:R-:W-:Y:S05]  /*1d040*/  BSYNC B2 ;  /* 0x0000000000027941 */ /* 0x000fea0003800000 */
.L_x_5403:
        /* <DEDUP_REMOVED lines=11> */
.L_x_5406:
[----:B------:R-:W-:Y:S05]  /*1d100*/  BSYNC B2 ;  /* 0x0000000000027941 */ /* 0x000fea0003800000 */
.L_x_5405:
        /* <DEDUP_REMOVED lines=9> */
.L_x_5407:
        /* <DEDUP_REMOVED lines=15> */
.L_x_5408:
        /* <DEDUP_REMOVED lines=15> */
.L_x_5409:
        /* <DEDUP_REMOVED lines=15> */
.L_x_5410:
        /* <DEDUP_REMOVED lines=15> */
.L_x_5411:
        /* <DEDUP_REMOVED lines=15> */
.L_x_5412:
        /* <DEDUP_REMOVED lines=15> */
.L_x_5413:
        /* <DEDUP_REMOVED lines=15> */
.L_x_5414:
        /* <DEDUP_REMOVED lines=10> */
.L_x_5397:
[----:B------:R-:W-:Y:S05]  /*1d8d0*/  BSYNC B1 ;  /* 0x0000000000017941 */ /* 0x000fea0003800000 */
.L_x_5396:
        /* <DEDUP_REMOVED lines=8> */
.L_x_5371:
[----:B------:R-:W-:Y:S05]  /*1d960*/  BSYNC B0 ;  /* 0x0000000000007941 */ /* 0x000fea0003800000 */
.L_x_5370:
        /* <DEDUP_REMOVED lines=46> */
.L_x_5417:
[----:B------:R-:W-:Y:S05]  /*1dc50*/  BSYNC B0 ;  /* 0x0000000000007941 */ /* 0x000fea0003800000 */
.L_x_5416:
        /* <DEDUP_REMOVED lines=23> */
.L_x_5419:
        /* <DEDUP_REMOVED lines=20> */
.L_x_5422:
[----:B------:R-:W-:Y:S05]  /*1df10*/  BSYNC B6 ;  /* 0x0000000000067941 */ /* 0x000fea0003800000 */
.L_x_5421:
        /* <DEDUP_REMOVED lines=20> */
.L_x_5425:
        /* <DEDUP_REMOVED lines=15> */
.L_x_5424:
[----:B------:R-:W-:Y:S05]  /*1e150*/  BSYNC B6 ;  /* 0x0000000000067941 */ /* 0x000fea0003800000 */
.L_x_5423:
[----:B------:R-:W2:Y:S01]  /*1e160*/  LDL R21, [R1+0x30] ;  /* 0x0000300001157983 */ /* 0x000ea20000100800 */
[----:B------:R-:W-:Y:S01]  /*1e170*/  ULDC.64 UR4, c[0x0][0xaf0] ;  /* 0x0002bc0000047ab9 */ /* 0x000fe20000000a00 */
[----:B------:R-:W0:Y:S01]  /*1e180*/  LDC R9, c[0x0][0x430] ;  /* 0x00010c00ff097b82 */ /* 0x000e220000000800 */
[----:B------:R-:W-:Y:S01]  /*1e190*/  ISETP.NE.U32.AND P0, PT, RZ, UR4, PT ;  /* 0x00000004ff007c0c */ /* 0x000fe2000bf05070 */
[----:B------:R-:W1:Y:S03]  /*1e1a0*/  S2R R20, SR_TID.X ;  /* 0x0000000000147919 */ /* 0x000e660000002100 */
[----:B------:R-:W-:-:S13]  /*1e1b0*/  ISETP.NE.AND.EX P0, PT, RZ, UR5, PT, P0 ;  /* 0x00000005ff007c0c */ /* 0x000fda000bf05300 */
[----:B------:R-:W-:Y:S01]  /*1e1c0*/  @P0 IADD3 R2, P1, R31, UR4, RZ ;  /* 0x000000041f020c10 */ /* 0x000fe2000ff3e0ff */
[----:B------:R-:W-:-:S03]  /*1e1d0*/  ULDC UR4, c[0x0][0x320] ;  /* 0x0000c80000047ab9 */ /* 0x000fc60000000800 */
[----:B------:R-:W-:-:S05]  /*1e1e0*/  @P0 IADD3.X R3, R32, UR5, RZ, P1, !PT ;  /* 0x0000000520030c10 */ /* 0x000fca0008ffe4ff */
[----:B------:R3:W4:Y:S01]  /*1e1f0*/  @P0 LDG.E R30, desc[UR40][R2.64] ;  /* 0x00000028021e0981 */ /* 0x000722000c1e1900 */
[----:B-1----:R-:W-:-:S04]  /*1e200*/  LOP3.LUT R20, R20, 0x7f, RZ, 0xc0, !PT ;  /* 0x0000007f14147812 */ /* 0x002fc800078ec0ff */
[----:B------:R-:W-:Y:S02]  /*1e210*/  SHF.R.U32.HI R35, RZ, 0x3, R20 ;  /* 0x00000003ff237819 */ /* 0x000fe40000011614 */
[----:B------:R-:W1:Y:S02]  /*1e220*/  S2R R20, SR_TID.X ;  /* 0x0000000000147919 */ /* 0x000e640000002100 */
[----:B-1----:R-:W-:-:S05]  /*1e230*/  IMAD.SHL.U32 R20, R20, 0x10, RZ ;  /* 0x0000001014147824 */ /* 0x002fca00078e00ff */
[----:B------:R-:W-:Y:S02]  /*1e240*/  LOP3.LUT R20, R35, 0x70, R20, 0xf8, !PT ;  /* 0x0000007023147812 */ /* 0x000fe400078ef814 */
[----:B------:R-:W1:Y:S01]  /*1e250*/  S2R R35, SR_TID.X ;  /* 0x0000000000237919 */ /* 0x000e620000002100 */
[----:B0-----:R-:W-:Y:S01]  /*1e260*/  ISETP.NE.AND P1, PT, R9, 0x1, PT ;  /* 0x000000010900780c */ /* 0x001fe20003f25270 */
[----:B------:R-:W0:-:S12]  /*1e270*/  S2R R4, SR_TID.X ;  /* 0x0000000000047919 */ /* 0x000e180000002100 */
[----:B---3--:R-:W3:Y:S08]  /*1e280*/  @P1 LDC R3, c[0x0][0x434] ;  /* 0x00010d00ff031b82 */ /* 0x008ef00000000800 */
[----:B------:R-:W5:Y:S01]  /*1e290*/  @P1 LDC R2, c[0x0][0x438] ;  /* 0x00010e00ff021b82 */ /* 0x000f620000000800 */
[----:B-1----:R-:W-:-:S05]  /*1e2a0*/  IMAD.SHL.U32 R35, R35, 0x8, RZ ;  /* 0x0000000823237824 */ /* 0x002fca00078e00ff */
[----:B------:R-:W-:-:S04]  /*1e2b0*/  LOP3.LUT R35, R35, 0x38, RZ, 0xc0, !PT ;  /* 0x0000003823237812 */ /* 0x000fc800078ec0ff */
[----:B------:R-:W-:-:S04]  /*1e2c0*/  LOP3.LUT R35, R35, 0x40, RZ, 0xfc, !PT ;  /* 0x0000004023237812 */ /* 0x000fc800078efcff */
[----:B------:R-:W-:Y:S02]  /*1e2d0*/  ISETP.GE.AND P2, PT, R35, UR4, PT ;  /* 0x0000000423007c0c */ /* 0x000fe4000bf46270 */
[----:B------:R-:W1:Y:S01]  /*1e2e0*/  S2R R35, SR_TID.X ;  /* 0x0000000000237919 */ /* 0x000e620000002100 */
[----:B0-----:R-:W-:Y:S01]  /*1e2f0*/  IMAD.SHL.U32 R4, R4, 0x8, RZ ;  /* 0x0000000804047824 */ /* 0x001fe200078e00ff */
[----:B------:R-:W-:-:S04]  /*1e300*/  LOP3.LUT R16, R16, 0xffffffbf, RZ, 0xc0, !PT ;  /* 0xffffffbf10107812 */ /* 0x000fc800078ec0ff */
[----:B------:R-:W-:Y:S02]  /*1e310*/  LOP3.LUT R4, R4, 0x38, RZ, 0xc0, !PT ;  /* 0x0000003804047812 */ /* 0x000fe400078ec0ff */
[----:B------:R-:W-:Y:S02]  /*1e320*/  SEL R8, RZ, 0xffffffff, P2 ;  /* 0xffffffffff087807 */ /* 0x000fe40001000000 */
[----:B------:R-:W-:Y:S02]  /*1e330*/  LOP3.LUT R4, R4, 0x80, RZ, 0xfc, !PT ;  /* 0x0000008004047812 */ /* 0x000fe400078efcff */
[----:B------:R-:W-:Y:S01]  /*1e340*/  @P2 LOP3.LUT R16, R16, 0x40, RZ, 0xfc, !PT ;  /* 0x0000004010102812 */ /* 0x000fe200078efcff */
[----:B------:R-:W-:Y:S01]  /*1e350*/  IMAD.SHL.U32 R8, R8, 0x2, RZ ;  /* 0x0000000208087824 */ /* 0x000fe200078e00ff */
[----:B------:R-:W-:Y:S01]  /*1e360*/  ISETP.GE.AND P2, PT, R4, UR4, PT ;  /* 0x0000000404007c0c */ /* 0x000fe2000bf46270 */
[----:B-1----:R-:W-:-:S05]  /*1e370*/  IMAD.SHL.U32 R35, R35, 0x8, RZ ;  /* 0x0000000823237824 */ /* 0x002fca00078e00ff */
[----:B------:R-:W-:-:S04]  /*1e380*/  LOP3.LUT R35, R35, 0x38, RZ, 0xc0, !PT ;  /* 0x0000003823237812 */ /* 0x000fc800078ec0ff */
[----:B------:R-:W-:Y:S02]  /*1e390*/  LOP3.LUT R35, R35, 0xc0, RZ, 0xfc, !PT ;  /* 0x000000c023237812 */ /* 0x000fe400078efcff */
[----:B------:R-:W-:Y:S01]  /*1e3a0*/  LOP3.LUT R16, R16, 0xffffff7f, RZ, 0xc0, !PT ;  /* 0xffffff7f10107812 */ /* 0x000fe200078ec0ff */
[----:B------:R-:W-:Y:S01]  /*1e3b0*/  IMAD.MOV.U32 R11, RZ, RZ, RZ ;  /* 0x000000ffff0b7224 */ /* 0x000fe200078e00ff */
[----:B--2---:R-:W-:Y:S02]  /*1e3c0*/  LEA R31, R21, 0xffffffc0, 0x6 ;  /* 0xffffffc0151f7811 */ /* 0x004fe400078e30ff */
[----:B------:R-:W0:Y:S03]  /*1e3d0*/  S2R R21, SR_TID.X ;  /* 0x0000000000157919 */ /* 0x000e260000002100 */
[----:B------:R-:W-:-:S05]  /*1e3e0*/  IMAD.IADD R0, R20, 0x1, R31 ;  /* 0x0000000114007824 */ /* 0x000fca00078e021f */
[C---:B------:R-:W-:Y:S01]  /*1e3f0*/  ISETP.GE.AND P0, PT, R0.reuse, R26, PT ;  /* 0x0000001a0000720c */ /* 0x040fe20003f06270 */
[----:B------:R-:W-:-:S03]  /*1e400*/  IMAD.IADD R0, R0, 0x1, R34 ;  /* 0x0000000100007824 */ /* 0x000fc600078e0222 */
[----:B------:R-:W-:Y:S01]  /*1e410*/  ISETP.GT.U32.OR P0, PT, R20, 0x3f, P0 ;  /* 0x0000003f1400780c */ /* 0x000fe20000704470 */
[----:B---3--:R-:W-:-:S04]  /*1e420*/  @P1 IMAD.HI.U32 R3, R0, R3, RZ ;  /* 0x0000000300031227 */ /* 0x008fc800078e00ff */
[----:B------:R-:W-:Y:S01]  /*1e430*/  IMAD.MOV.U32 R6, RZ, RZ, R0 ;  /* 0x000000ffff067224 */ /* 0x000fe200078e0000 */
[----:B-----5:R-:W-:-:S07]  /*1e440*/  @P1 SHF.R.U32.HI R6, RZ, R2, R3 ;  /* 0x00000002ff061219 */ /* 0x020fce0000011603 */
[----:B------:R-:W1:Y:S01]  /*1e450*/  @!P0 LDC.64 R2, c[0x0][0x428] ;  /* 0x00010a00ff028b82 */ /* 0x000e620000000a00 */
[----:B0-----:R-:W-:-:S05]  /*1e460*/  IMAD.SHL.U32 R21, R21, 0x8, RZ ;  /* 0x0000000815157824 */ /* 0x001fca00078e00ff */
        /* <DEDUP_REMOVED lines=11> */
[----:B-1----:R-:W-:-:S04]  /*1e520*/  @!P0 IMAD R7, R35, R2, RZ ;  /* 0x0000000223078224 */ /* 0x002fc800078e02ff */
        /* <DEDUP_REMOVED lines=37> */
[----:B------:R-:W-:-:S04]  /*1e780*/  LOP3.LUT R16, R16, 0xfffffffb, RZ, 0xc0, !PT ;  /* 0xfffffffb10107812 */ /* 0x000fc800078ec0ff */
[----:B------:R-:W-:Y:S01]  /*1e790*/  @P2 LOP3.LUT R16, R16, 0x4, RZ, 0xfc, !PT ;  /* 0x0000000410102812 */ /* 0x000fe200078efcff */
[----:B0-----:R-:W-:Y:S06]  /*1e7a0*/  BRA.DIV UR4, `(.L_x_5426) ;  /* 0x0000006204947947 */ /* 0x001fec000b800000 */
.L_x_5546:
[----:B------:R-:W2:Y:S01]  /*1e7b0*/  LDL R0, [R1+0x50] ;  /* 0x0000500001007983 */ /* 0x000ea20000100800 */
[----:B------:R-:W-:Y:S02]  /*1e7c0*/  ISETP.GT.U32.AND P1, PT, R20, 0x3f, PT ;  /* 0x0000003f1400780c */ /* 0x000fe40003f24070 */
[----:B------:R-:W-:Y:S02]  /*1e7d0*/  LOP3.LUT R16, R16, 0xfffffeff, RZ, 0xc0, !PT ;  /* 0xfffffeff10107812 */ /* 0x000fe400078ec0ff */
[----:B------:R-:W-:Y:S02]  /*1e7e0*/  LOP3.LUT R32, R5, R32, RZ, 0xfc, !PT ;  /* 0x0000002005207212 */ /* 0x000fe400078efcff */
[----:B------:R-:W-:-:S07]  /*1e7f0*/  LOP3.LUT R16, R16, 0xfffffffe, RZ, 0xc0, !PT ;  /* 0xfffffffe10107812 */ /* 0x000fce00078ec0ff */
[----:B------:R-:W-:Y:S02]  /*1e800*/  @P1 LOP3.LUT R16, R16, 0x1, RZ, 0xfc, !PT ;  /* 0x0000000110101812 */ /* 0x000fe400078efcff */
[----:B--2---:R-:W-:-:S13]  /*1e810*/  ISETP.NE.AND P0, PT, R0, 0x3, PT ;  /* 0x000000030000780c */ /* 0x004fda0003f05270 */
[----:B------:R-:W-:Y:S01]  /*1e820*/  @P0 LOP3.LUT R16, R16, 0x100, RZ, 0xfc, !PT ;  /* 0x0000010010100812 */ /* 0x000fe200078efcff */
[----:B------:R-:W-:Y:S06]  /*1e830*/  @!P0 BRA `(.L_x_5427) ;  /* 0x0000000000048947 */ /* 0x000fec0003800000 */
[----:B------:R-:W-:Y:S01]  /*1e840*/  BPT.TRAP 0x1 ;  /* 0x000000040000795c */ /* 0x000fe20000300000 */
.L_x_5427:
        /* <DEDUP_REMOVED lines=9> */
.L_x_5547:
[----:B------:R-:W-:Y:S05]  /*1e8e0*/  BSYNC B0 ;  /* 0x0000000000007941 */ /* 0x000fea0003800000 */
.L_x_5428:
        /* <DEDUP_REMOVED lines=65> */
.L_x_5557:
        /* <DEDUP_REMOVED lines=10> */
.L_x_5431:
        /* <DEDUP_REMOVED lines=11> */
.L_x_5432:
        /* <DEDUP_REMOVED lines=34> */
.L_x_5434:
[----:B------:R-:W-:Y:S05]  /*1f070*/  BSYNC B6 ;  /* 0x0000000000067941 */ /* 0x000fea0003800000 */
.L_x_5433:
        /* <DEDUP_REMOVED lines=76> */
[----:B------:R-:W1:Y:S04]  /*1f540*/  SHFL.IDX PT, R4, R3, 0x1, 0x181f ;  /* 0x00381f0003047f89 */ /* 0x000e6800000e0000 */
[----:B------:R-:W-:Y:S01]  /*1f550*/  SHFL.IDX PT, R3, R3, 0x3, 0x181f ;  /* 0x00781f0003037f89 */ /* 0x000fe200000e0000 */
        /* <DEDUP_REMOVED lines=14> */
[----:B-1----:R0:W-:Y:S02]  /*1f640*/  @!P0 LDGSTS.E.BYPASS.LTC128B.128 [R23+0x21400], desc[UR40][R4.64], !P1 ;  /* 0x2140000004178fae */ /* 0x0021e4000c901d68 */
.L_x_5566:
[----:B01----:R-:W-:-:S05]  /*1f650*/  VIADD R4, R25, 0x30 ;  /* 0x0000003019047836 */ /* 0x003fca0000000000 */
[----:B------:R-:W-:Y:S01]  /*1f660*/  ISETP.GE.AND P0, PT, R4, R2, PT ;  /* 0x000000020400720c */ /* 0x000fe20003f06270 */
[----:B------:R0:W-:-:S12]  /*1f670*/  STL [R1+0x2c], R4 ;  /* 0x00002c0401007387 */ /* 0x0001d80000100800 */
[----:B------:R-:W-:-:S05]  /*1f680*/  @!P0 LEA R2, P2, R7, R0, 0x1 ;  /* 0x0000000007028211 */ /* 0x000fca00078408ff */
[----:B------:R-:W-:-:S05]  /*1f690*/  @!P0 IMAD.X R3, RZ, RZ, R3, P2 ;  /* 0x000000ffff038224 */ /* 0x000fca00010e0603 */
[----:B------:R-:W-:Y:S01]  /*1f6a0*/  @!PT LDS RZ, [RZ] ;  /* 0x00000000fffff984 */ /* 0x000fe20000000800 */
[----:B------:R-:W-:Y:S01]  /*1f6b0*/  @!PT LDS RZ, [RZ] ;  /* 0x00000000fffff984 */ /* 0x000fe20000000800 */
[----:B------:R-:W-:Y:S01]  /*1f6c0*/  @!PT LDS RZ, [RZ] ;  /* 0x00000000fffff984 */ /* 0x000fe20000000800 */
[----:B------:R0:W-:Y:S01]  /*1f6d0*/  @!P0 LDGSTS.E.BYPASS.LTC128B.128 [R23+0x21c00], desc[UR40][R2.64], !P1 ;  /* 0x21c0000002178fae */ /* 0x0001e2000c901d68 */
[----:B------:R-:W-:Y:S01]  /*1f6e0*/  PLOP3.LUT P0, PT, PT, PT, PT, 0x80, 0x0 ;  /* 0x000000000000781c */ /* 0x000fe20003f0f070 */
[----:B------:R-:W-:-:S12]  /*1f6f0*/  NOP ;  /* 0x0000000000007918 */ /* 0x000fd80000000000 */
.L_x_5436:
        /* <DEDUP_REMOVED lines=28> */
.L_x_5438:
[----:B------:R-:W-:Y:S05]  /*1f8c0*/  BSYNC B6 ;  /* 0x0000000000067941 */ /* 0x000fea0003800000 */
.L_x_5437:
        /* <DEDUP_REMOVED lines=191> */
.L_x_5576:
        /* <DEDUP_REMOVED lines=26> */
.L_x_5441:
[----:B------:R-:W-:Y:S05]  /*20660*/  BSYNC B0 ;  /* 0x0000000000007941 */ /* 0x000fea0003800000 */
.L_x_5440:
[----:B------:R-:W-:Y:S01]  /*20670*/  NOP ;  /* 0x0000000000007918 */ /* 0x000fe20000000000 */
[----:B------:R-:W-:-:S13]  /*20680*/  PLOP3.LUT P0, PT, PT, PT, PT, 0x80, 0x0 ;  /* 0x000000000000781c */ /* 0x000fda0003f0f070 */
.L_x_5442:
        /* <DEDUP_REMOVED lines=18> */
.L_x_5577:
[----:B------:R-:W-:Y:S05]  /*207b0*/  BSYNC B0 ;  /* 0x0000000000007941 */ /* 0x000fea0003800000 */
.L_x_5443:
[----:B------:R-:W2:Y:S02]  /*207c0*/  LDL R2, [R1+0x50] ;  /* 0x0000500001027983 */ /* 0x000ea40000100800 */
[----:B--2---:R-:W-:-:S13]  /*207d0*/  ISETP.NE.AND P0, PT, R2, 0x3, PT ;  /* 0x000000030200780c */ /* 0x004fda0003f05270 */
[----:B------:R-:W-:Y:S05]  /*207e0*/  @!P0 BRA `(.L_x_5445) ;  /* 0x0000000000048947 */ /* 0x000fea0003800000 */
[----:B------:R-:W-:Y:S01]  /*207f0*/  BPT.TRAP 0x1 ;  /* 0x000000040000795c */ /* 0x000fe20000300000 */
.L_x_5445:
[----:B-1----:R-:W-:Y:S01]  /*20800*/  SHF.L.U32 R0, R28, 0x1f, RZ ;  /* 0x0000001f1c007819 */ /* 0x002fe200000006ff */
[----:B------:R-:W-:Y:S03]  /*20810*/  BSSY B0, `(.L_x_5446) ;  /* 0x0000003000007945 */ /* 0x000fe60003800000 */
[----:B------:R-:W1:Y:S02]  /*20820*/  SYNCS.PHASECHK.TRANS64.TRYWAIT P0, [R26+URZ+0x38860], R0 ;  /* 0x038860001a0075a7 */ /* 0x000e64000800017f */
[----:B-1----:R-:W-:Y:S05]  /*20830*/  @!P0 BRA `(.L_x_5447) ;  /* 0x00000058001c8947 */ /* 0x002fea0003800000 */
.L_x_5578:
[----:B------:R-:W-:Y:S05]  /*20840*/  BSYNC B0 ;  /* 0x0000000000007941 */ /* 0x000fea0003800000 */
.L_x_5446:
        /* <DEDUP_REMOVED lines=109> */
.L_x_5588:
        /* <DEDUP_REMOVED lines=34> */
.L_x_5449:
        /* <DEDUP_REMOVED lines=11> */
.L_x_5450:
        /* <DEDUP_REMOVED lines=11> */
.L_x_5465:
[----:B--2---:R-:W2:Y:S01]  /*212a0*/  LDL R10, [R1+0x50] ;  /* 0x00005000010a7983 */ /* 0x004ea20000100800 */
[----:B0-----:R-:W0:Y:S01]  /*212b0*/  LDC R5, c[0x0][0x430] ;  /* 0x00010c00ff057b82 */ /* 0x001e220000000800 */
[----:B-1----:R-:W1:Y:S01]  /*212c0*/  S2R R2, SR_TID.X ;  /* 0x0000000000027919 */ /* 0x002e620000002100 */
[----:B---3--:R-:W3:Y:S01]  /*212d0*/  S2R R8, SR_TID.X ;  /* 0x0000000000087919 */ /* 0x008ee20000002100 */
[----:B0-----:R-:W-:Y:S02]  /*212e0*/  ISETP.NE.AND P0, PT, R5, 0x1, PT ;  /* 0x000000010500780c */ /* 0x001fe40003f05270 */
[----:B-1----:R-:W-:-:S11]  /*212f0*/  LOP3.LUT R2, R2, 0x7f, RZ, 0xc0, !PT ;  /* 0x0000007f02027812 */ /* 0x002fd600078ec0ff */
[----:B------:R-:W0:Y:S01]  /*21300*/  @P0 LDC R6, c[0x0][0x434] ;  /* 0x00010d00ff060b82 */ /* 0x000e220000000800 */
[----:B---3--:R-:W-:Y:S01]  /*21310*/  IMAD.SHL.U32 R8, R8, 0x10, RZ ;  /* 0x0000001008087824 */ /* 0x008fe200078e00ff */
[----:B------:R-:W-:-:S04]  /*21320*/  SHF.R.U32.HI R2, RZ, 0x3, R2 ;  /* 0x00000003ff027819 */ /* 0x000fc80000011602 */
[----:B------:R-:W-:Y:S02]  /*21330*/  LOP3.LUT R8, R2, 0x70, R8, 0xf8, !PT ;  /* 0x0000007002087812 */ /* 0x000fe400078ef808 */
[----:B------:R-:W1:Y:S02]  /*21340*/  @P0 LDC R3, c[0x0][0x438] ;  /* 0x00010e00ff030b82 */ /* 0x000e640000000800 */
[----:B------:R-:W-:Y:S01]  /*21350*/  ISETP.GT.U32.AND P1, PT, R8, 0x3f, PT ;  /* 0x0000003f0800780c */ /* 0x000fe20003f24070 */
[----:B------:R-:W-:-:S04]  /*21360*/  IMAD R4, R7, 0x40, R34 ;  /* 0x0000004007047824 */ /* 0x000fc800078e0222 */
[----:B------:R-:W-:-:S08]  /*21370*/  IMAD.IADD R4, R8, 0x1, R4 ;  /* 0x0000000108047824 */ /* 0x000fd000078e0204 */
[----:B------:R-:W3:Y:S01]  /*21380*/  @!P1 LDC.64 R8, c[0x0][0x428] ;  /* 0x00010a00ff089b82 */ /* 0x000ee20000000a00 */
[----:B0-----:R-:W-:-:S04]  /*21390*/  @P0 IMAD.HI.U32 R6, R4, R6, RZ ;  /* 0x0000000604060227 */ /* 0x001fc800078e00ff */
[----:B------:R-:W-:Y:S01]  /*213a0*/  IMAD.MOV.U32 R2, RZ, RZ, R4 ;  /* 0x000000ffff027224 */ /* 0x000fe200078e0004 */
[----:B-1----:R-:W-:-:S05]  /*213b0*/  @P0 SHF.R.U32.HI R2, RZ, R3, R6 ;  /* 0x00000003ff020219 */ /* 0x002fca0000011606 */
[----:B------:R-:W-:-:S04]  /*213c0*/  IMAD.MOV R3, RZ, RZ, -R2 ;  /* 0x000000ffff037224 */ /* 0x000fc800078e0a02 */
[----:B------:R-:W-:Y:S01]  /*213d0*/  IMAD R5, R5, R3, R4 ;  /* 0x0000000305057224 */ /* 0x000fe200078e0204 */
[--C-:B------:R-:W-:Y:S01]  /*213e0*/  @!P1 SHF.R.S32.HI R3, RZ, 0x1f, R2.reuse ;  /* 0x0000001fff039819 */ /* 0x100fe20000011402 */
[-C--:B---3--:R-:W-:Y:S02]  /*213f0*/  @!P1 IMAD R4, R35, R8.reuse, RZ ;  /* 0x0000000823049224 */ /* 0x088fe400078e02ff */
[----:B------:R-:W-:-:S04]  /*21400*/  @!P1 IMAD.WIDE.U32 R2, R30, R8, R2 ;  /* 0x000000081e029225 */ /* 0x000fc800078e0002 */
[----:B------:R-:W-:Y:S02]  /*21410*/  @!P1 IMAD R4, R30, R9, R4 ;  /* 0x000000091e049224 */ /* 0x000fe400078e0204 */
[----:B------:R-:W0:Y:S02]  /*21420*/  @!P1 LDC.64 R8, c[0x0][0x418] ;  /* 0x00010600ff089b82 */ /* 0x000e240000000a00 */
[----:B------:R-:W-:Y:S02]  /*21430*/  @!P1 IMAD.IADD R3, R4, 0x1, R3 ;  /* 0x0000000104039824 */ /* 0x000fe400078e0203 */
[----:B------:R-:W-:Y:S02]  /*21440*/  IMAD.MOV.U32 R4, RZ, RZ, RZ ;  /* 0x000000ffff047224 */ /* 0x000fe400078e00ff */
[----:B------:R-:W-:Y:S01]  /*21450*/  VIADD R22, R22, 0x1 ;  /* 0x0000000116167836 */ /* 0x000fe20000000000 */
[----:B0-----:R-:W-:-:S04]  /*21460*/  @!P1 LEA R8, P0, R2, R8, 0x2 ;  /* 0x0000000802089211 */ /* 0x001fc800078010ff */
[----:B------:R-:W-:Y:S02]  /*21470*/  @!P1 LEA.HI.X R9, R2, R9, R3, 0x2, P0 ;  /* 0x0000000902099211 */ /* 0x000fe400000f1403 */
[----:B------:R-:W-:-:S03]  /*21480*/  ISETP.NE.AND P0, PT, R22, 0x2, PT ;  /* 0x000000021600780c */ /* 0x000fc60003f05270 */
[----:B------:R0:W5:Y:S01]  /*21490*/  @!P1 LDG.E R4, desc[UR40][R8.64] ;  /* 0x0000002808049981 */ /* 0x000162000c1e1900 */
[----:B------:R-:W-:Y:S01]  /*214a0*/  SEL R2, RZ, 0x1, P0 ;  /* 0x00000001ff027807 */ /* 0x000fe20000000000 */
[----:B------:R-:W-:Y:S05]  /*214b0*/  YIELD ;  /* 0x0000000000007946 */ /* 0x000fea0003800000 */
[----:B------:R-:W-:Y:S01]  /*214c0*/  LOP3.LUT R28, R28, R2, RZ, 0x3c, !PT ;  /* 0x000000021c1c7212 */ /* 0x000fe200078e3cff */
[----:B------:R-:W-:Y:S01]  /*214d0*/  IMAD.MOV.U32 R2, RZ, RZ, R7 ;  /* 0x000000ffff027224 */ /* 0x000fe200078e0007 */
[----:B------:R-:W-:Y:S01]  /*214e0*/  SEL R22, R22, RZ, P0 ;  /* 0x000000ff16167207 */ /* 0x000fe20000000000 */
[----:B------:R-:W-:-:S03]  /*214f0*/  VIADD R7, R7, 0xffffffff ;  /* 0xffffffff07077836 */ /* 0x000fc60000000000 */
[----:B------:R-:W-:Y:S02]  /*21500*/  ISETP.GT.AND P3, PT, R2, R33, PT ;  /* 0x000000210200720c */ /* 0x000fe40003f64270 */
[----:B--2---:R-:W-:-:S13]  /*21510*/  ISETP.NE.AND P1, PT, R10, 0x3, PT ;  /* 0x000000030a00780c */ /* 0x004fda0003f25270 */
[----:B0-----:R-:W-:Y:S05]  /*21520*/  @!P1 BRA `(.L_x_5453) ;  /* 0x0000000000049947 */ /* 0x001fea0003800000 */
[----:B------:R-:W-:Y:S01]  /*21530*/  BPT.TRAP 0x1 ;  /* 0x000000040000795c */ /* 0x000fe20000300000 */
.L_x_5453:
[----:B------:R-:W-:Y:S01]  /*21540*/  IMAD R6, R22, 0x8, R18 ;  /* 0x0000000816067824 */ /* 0x000fe200078e0212 */
[----:B------:R-:W-:Y:S01]  /*21550*/  SHF.L.U32 R25, R28, 0x1f, RZ ;  /* 0x0000001f1c197819 */ /* 0x000fe200000006ff */
[----:B------:R-:W-:Y:S01]  /*21560*/  BSSY B1, `(.L_x_5454) ;  /* 0x0000004000017945 */ /* 0x000fe20003800000 */
[----:B------:R-:W-:Y:S02]  /*21570*/  SHF.R.S32.HI R9, RZ, 0x1f, R5 ;  /* 0x0000001fff097819 */ /* 0x000fe40000011405 */
[----:B------:R-:W0:Y:S02]  /*21580*/  SYNCS.PHASECHK.TRANS64.TRYWAIT P0, [R6+URZ+0x38840], R25 ;  /* 0x03884019060075a7 */ /* 0x000e24000800017f */
[----:B0-----:R-:W-:Y:S05]  /*21590*/  @!P0 BRA `(.L_x_5455) ;  /* 0x0000005400008947 */ /* 0x001fea0003800000 */
.L_x_5589:
[----:B------:R-:W-:Y:S05]  /*215a0*/  BSYNC B1 ;  /* 0x0000000000017941 */ /* 0x000fea0003800000 */
.L_x_5454:
        /* <DEDUP_REMOVED lines=40> */
.L_x_5599:
        /* <DEDUP_REMOVED lines=8> */
.L_x_5457:
        /* <DEDUP_REMOVED lines=11> */
.L_x_5458:
[----:B------:R2:W-:Y:S01]  /*21960*/  SYNCS.ARRIVE.TRANS64.A1T0 RZ, [R6+URZ+0x38830], RZ ;  /* 0x038830ff06ff79a7 */ /* 0x0005e2000810003f */
[----:B------:R-:W-:Y:S05]  /*21970*/  @!P2 BRA `(.L_x_5459) ;  /* 0x000000000004a947 */ /* 0x000fea0003800000 */
[----:B------:R-:W-:Y:S01]  /*21980*/  BPT.TRAP 0x1 ;  /* 0x000000040000795c */ /* 0x000fe20000300000 */
.L_x_5459:
[----:B------:R-:W3:Y:S01]  /*21990*/  SYNCS.PHASECHK.TRANS64.TRYWAIT P0, [R6+URZ+0x38860], R25 ;  /* 0x03886019060075a7 */ /* 0x000ee2000800017f */
[----:B------:R-:W-:Y:S04]  /*219a0*/  BSSY B1, `(.L_x_5460) ;  /* 0x0000002000017945 */ /* 0x000fe80003800000 */
[----:B---3--:R-:W-:Y:S05]  /*219b0*/  @!P0 BRA `(.L_x_5461) ;  /* 0x0000005400288947 */ /* 0x008fea0003800000 */
.L_x_5600:
[----:B------:R-:W-:Y:S05]  /*219c0*/  BSYNC B1 ;  /* 0x0000000000017941 */ /* 0x000fea0003800000 */
.L_x_5460:
        /* <DEDUP_REMOVED lines=79> */
.L_x_5610:
        /* <DEDUP_REMOVED lines=25> */
.L_x_5463:
        /* <DEDUP_REMOVED lines=11> */
.L_x_5464:
[----:B------:R1:W-:Y:S01]  /*22100*/  SYNCS.ARRIVE.TRANS64.A1T0 RZ, [R6+URZ+0x38850], RZ ;  /* 0x038850ff06ff79a7 */ /* 0x0003e2000810003f */
[----:B------:R-:W-:Y:S05]  /*22110*/  @P3 BRA `(.L_x_5465) ;  /* 0xfffffff000603947 */ /* 0x000fea000383ffff */
.L_x_5452:
[----:B------:R-:W-:Y:S05]  /*22120*/  BSYNC B0 ;  /* 0x0000000000007941 */ /* 0x000fea0003800000 */
.L_x_5451:
        /* <DEDUP_REMOVED lines=21> */
.L_x_5467:
[----:B------:R-:W-:Y:S05]  /*22280*/  BSYNC B0 ;  /* 0x0000000000007941 */ /* 0x000fea0003800000 */
.L_x_5466:
[----:B------:R-:W-:-:S07]  /*22290*/  SEL R22, R22, RZ, P0 ;  /* 0x000000ff16167207 */ /* 0x000fce0000000000 */
.L_x_5420:
[----:B------:R-:W-:Y:S05]  /*222a0*/  BSYNC B7 ;  /* 0x0000000000077941 */ /* 0x000fea0003800000 */
.L_x_5418:
        /* <DEDUP_REMOVED lines=11> */
.L_x_5468:
        /* <DEDUP_REMOVED lines=43> */
.L_x_5620:
[----:B------:R-:W-:Y:S02]  /*22610*/  ULDC UR4, c[0x0][0xd38] ;  /* 0x00034e0000047ab9 */ /* 0x000fe40000000800 */
[----:B------:R-:W-:-:S04]  /*22620*/  IMAD.U32 R4, RZ, RZ, UR4 ;  /* 0x00000004ff047e24 */ /* 0x000fc8000f8e00ff */
[----:B-1----:R-:W-:-:S04]  /*22630*/  IMAD R3, R14, R4, RZ ;  /* 0x000000040e037224 */ /* 0x002fc800078e02ff */
[----:B------:R-:W-:-:S05]  /*22640*/  IMAD.IADD R6, R6, 0x1, R3 ;  /* 0x0000000106067824 */ /* 0x000fca00078e0203 */
[----:B------:R-:W-:-:S13]  /*22650*/  ISETP.GT.AND P6, PT, R6, R0, PT ;  /* 0x000000000600720c */ /* 0x000fda0003fc4270 */
[----:B------:R-:W-:Y:S05]  /*22660*/  @P6 BRA `(.L_x_5471) ;  /* 0x0000000000a46947 */ /* 0x000fea0003800000 */
.L_x_5474:
        /* <DEDUP_REMOVED lines=35> */
.L_x_5628:
[----:B------:R-:W-:Y:S02]  /*228a0*/  ULDC UR4, c[0x0][0xd38] ;  /* 0x00034e0000047ab9 */ /* 0x000fe40000000800 */
[----:B------:R-:W-:-:S04]  /*228b0*/  IMAD.U32 R4, RZ, RZ, UR4 ;  /* 0x00000004ff047e24 */ /* 0x000fc8000f8e00ff */
[----:B-1----:R-:W-:-:S04]  /*228c0*/  IMAD R3, R14, R4, RZ ;  /* 0x000000040e037224 */ /* 0x002fc800078e02ff */
[----:B------:R-:W-:-:S05]  /*228d0*/  IMAD.IADD R6, R3, 0x1, R6 ;  /* 0x0000000103067824 */ /* 0x000fca00078e0206 */
[----:B------:R-:W-:-:S13]  /*228e0*/  ISETP.GT.AND P6, PT, R6, R0, PT ;  /* 0x000000000600720c */ /* 0x000fda0003fc4270 */
[----:B------:R-:W-:Y:S05]  /*228f0*/  @!P6 BRA `(.L_x_5474) ;  /* 0xfffffffc005ce947 */ /* 0x000fea000383ffff */
.L_x_5471:
        /* <DEDUP_REMOVED lines=10> */
.L_x_5633:
[----:B------:R-:W-:-:S13]  /*229a0*/  ISETP.NE.AND P0, PT, R3, RZ, PT ;  /* 0x000000ff0300720c */ /* 0x000fda0003f05270 */
[----:B------:R-:W-:Y:S05]  /*229b0*/  @!P0 BRA `(.L_x_5476) ;  /* 0x0000000000108947 */ /* 0x000fea0003800000 */
[----:B------:R-:W-:Y:S01]  /*229c0*/  UMOV UR4, 0xffffffff ;  /* 0xffffffff00047882 */ /* 0x000fe20000000000 */
[----:B------:R-:W-:Y:S02]  /*229d0*/  VIADD R12, R7, 0xffffffff ;  /* 0xffffffff070c7836 */ /* 0x000fe40000000000 */
[----:B------:R-:W-:Y:S05]  /*229e0*/  BRA.DIV UR4, `(.L_x_5477) ;  /* 0x00000056045c7947 */ /* 0x000fea000b800000 */
[----:B------:R4:W0:Y:S02]  /*229f0*/  SHFL.IDX PT, R24, R2, R12, 0x1f ;  /* 0x00001f0c02187589 */ /* 0x00082400000e0000 */
.L_x_5476:
        /* <DEDUP_REMOVED lines=10> */
[----:B0-----:R-:W-:Y:S01]  /*22aa0*/  VIADD R8, R7, 0xffffffe ;  /* 0x0ffffffe07087836 */ /* 0x001fe20000000000 */
[----:B------:R-:W-:-:S05]  /*22ab0*/  IABS R7, R25 ;  /* 0x0000001900077213 */ /* 0x000fca0000000000 */
[----:B------:R0:W1:Y:S02]  /*22ac0*/  F2I.FTZ.U32.TRUNC.NTZ R3, R8 ;  /* 0x0000000800037305 */ /* 0x000064000021f000 */
[----:B0-----:R-:W-:Y:S01]  /*22ad0*/  IABS R8, R0 ;  /* 0x0000000000087213 */ /* 0x001fe20000000000 */
[----:B-1----:R-:W-:-:S04]  /*22ae0*/  IMAD.MOV R9, RZ, RZ, -R3 ;  /* 0x000000ffff097224 */ /* 0x002fc800078e0a03 */
[----:B------:R-:W-:-:S04]  /*22af0*/  IMAD R9, R9, R4, RZ ;  /* 0x0000000409097224 */ /* 0x000fc800078e02ff */
[----:B------:R-:W-:Y:S02]  /*22b00*/  IMAD.HI.U32 R3, R3, R9, R2 ;  /* 0x0000000903037227 */ /* 0x000fe400078e0002 */
[----:B------:R-:W0:Y:S02]  /*22b10*/  MUFU.RCP R2, R10 ;  /* 0x0000000a00027308 */ /* 0x000e240000001000 */
[----:B------:R-:W-:Y:S02]  /*22b20*/  IMAD.MOV R9, RZ, RZ, -R7 ;  /* 0x000000ffff097224 */ /* 0x000fe400078e0a07 */
[----:B------:R-:W-:-:S04]  /*22b30*/  IMAD.HI.U32 R7, R3, R8, RZ ;  /* 0x0000000803077227 */ /* 0x000fc800078e00ff */
[----:B------:R-:W-:-:S05]  /*22b40*/  IMAD R9, R7, R9, R8 ;  /* 0x0000000907097224 */ /* 0x000fca00078e0208 */
[----:B------:R-:W-:Y:S01]  /*22b50*/  ISETP.GT.U32.AND P1, PT, R4, R9, PT ;  /* 0x000000090400720c */ /* 0x000fe20003f24070 */
[----:B0-----:R-:W-:Y:S02]  /*22b60*/  VIADD R8, R2, 0xffffffe ;  /* 0x0ffffffe02087836 */ /* 0x001fe40000000000 */
[----:B------:R-:W-:Y:S02]  /*22b70*/  IMAD.MOV.U32 R2, RZ, RZ, RZ ;  /* 0x000000ffff027224 */ /* 0x000fe400078e00ff */
[----:B------:R-:W0:Y:S08]  /*22b80*/  F2I.FTZ.U32.TRUNC.NTZ R3, R8 ;  /* 0x0000000800037305 */ /* 0x000e30000021f000 */
[----:B------:R-:W-:-:S02]  /*22b90*/  @!P1 IMAD.IADD R9, R9, 0x1, -R4 ;  /* 0x0000000109099824 */ /* 0x000fc400078e0a04 */
[----:B------:R-:W-:Y:S01]  /*22ba0*/  @!P1 VIADD R7, R7, 0x1 ;  /* 0x0000000107079836 */ /* 0x000fe20000000000 */
[----:B------:R-:W-:Y:S02]  /*22bb0*/  ISETP.NE.AND P1, PT, R25, RZ, PT ;  /* 0x000000ff1900720c */ /* 0x000fe40003f25270 */
[----:B------:R-:W-:Y:S02]  /*22bc0*/  ISETP.GE.U32.AND P0, PT, R9, R4, PT ;  /* 0x000000040900720c */ /* 0x000fe40003f06070 */
[----:B------:R-:W-:Y:S01]  /*22bd0*/  IABS R4, R5 ;  /* 0x0000000500047213 */ /* 0x000fe20000000000 */
[----:B0-----:R-:W-:-:S04]  /*22be0*/  IMAD.MOV R9, RZ, RZ, -R3 ;  /* 0x000000ffff097224 */ /* 0x001fc800078e0a03 */
[----:B------:R-:W-:Y:S02]  /*22bf0*/  IMAD.MOV R4, RZ, RZ, -R4 ;  /* 0x000000ffff047224 */ /* 0x000fe400078e0a04 */
[----:B------:R-:W-:-:S04]  /*22c00*/  IMAD R9, R9, R6, RZ ;  /* 0x0000000609097224 */ /* 0x000fc800078e02ff */
[----:B------:R-:W-:Y:S01]  /*22c10*/  IMAD.HI.U32 R2, R3, R9, R2 ;  /* 0x0000000903027227 */ /* 0x000fe200078e0002 */
[----:B------:R-:W-:-:S03]  /*22c20*/  LOP3.LUT R3, R0, R25, RZ, 0x3c, !PT ;  /* 0x0000001900037212 */ /* 0x000fc600078e3cff */
[----:B------:R-:W-:Y:S01]  /*22c30*/  @P0 VIADD R7, R7, 0x1 ;  /* 0x0000000107070836 */ /* 0x000fe20000000000 */
[----:B------:R-:W-:-:S13]  /*22c40*/  ISETP.GE.AND P2, PT, R3, RZ, PT ;  /* 0x000000ff0300720c */ /* 0x000fda0003f46270 */
        /* <DEDUP_REMOVED lines=22> */
.L_x_5478:
[----:B----4-:R-:W0:Y:S02]  /*22db0*/  LDC.64 R2, c[0x0][0xd90] ;  /* 0x00036400ff027b82 */ /* 0x010e240000000a00 */
[----:B0-----:R-:W-:-:S05]  /*22dc0*/  IMAD.WIDE R2, R27, 0x4, R2 ;  /* 0x000000041b027825 */ /* 0x001fca00078e0202 */
[----:B-1----:R0:W2:Y:S02]  /*22dd0*/  LDG.E R7, desc[UR40][R2.64] ;  /* 0x0000002802077981 */ /* 0x0020a4000c1e1900 */
[----:B0-----:R-:W-:Y:S02]  /*22de0*/  IMAD.MOV.U32 R2, RZ, RZ, RZ ;  /* 0x000000ffff027224 */ /* 0x001fe400078e00ff */
[----:B--2---:R-:W-:-:S05]  /*22df0*/  IMAD R5, R25, R7, RZ ;  /* 0x0000000719057224 */ /* 0x004fca00078e02ff */
[-C--:B------:R-:W-:Y:S02]  /*22e00*/  IABS R6, R5.reuse ;  /* 0x0000000500067213 */ /* 0x080fe40000000000 */
[----:B------:R-:W-:Y:S02]  /*22e10*/  IABS R10, R5 ;  /* 0x00000005000a7213 */ /* 0x000fe40000000000 */
[----:B------:R-:W0:Y:S08]  /*22e20*/  I2F.RP R8, R6 ;  /* 0x0000000600087306 */ /* 0x000e300000209400 */
[----:B0-----:R-:W0:Y:S02]  /*22e30*/  MUFU.RCP R8, R8 ;  /* 0x0000000800087308 */ /* 0x001e240000001000 */
[----:B0-----:R-:W-:-:S02]  /*22e40*/  VIADD R9, R8, 0xffffffe ;  /* 0x0ffffffe08097836 */ /* 0x001fc40000000000 */
[----:B------:R-:W-:-:S04]  /*22e50*/  IMAD.MOV R8, RZ, RZ, -R10 ;  /* 0x000000ffff087224 */ /* 0x000fc800078e0a0a */
[----:B------:R-:W0:Y:S02]  /*22e60*/  F2I.FTZ.U32.TRUNC.NTZ R3, R9 ;  /* 0x0000000900037305 */ /* 0x000e24000021f000 */
[----:B0-----:R-:W-:-:S04]  /*22e70*/  IMAD.MOV R11, RZ, RZ, -R3 ;  /* 0x000000ffff0b7224 */ /* 0x001fc800078e0a03 */
[----:B------:R-:W-:-:S04]  /*22e80*/  IMAD R11, R11, R6, RZ ;  /* 0x000000060b0b7224 */ /* 0x000fc800078e02ff */
[----:B------:R-:W-:Y:S01]  /*22e90*/  IMAD.HI.U32 R3, R3, R11, R2 ;  /* 0x0000000b03037227 */ /* 0x000fe200078e0002 */
        /* <DEDUP_REMOVED lines=9> */
[----:B------:R-:W-:-:S13]  /*22f30*/  ISETP.GE.U32.AND P0, PT, R9, R6, PT ;  /* 0x000000060900720c */ /* 0x000fda0003f06070 */
[----:B------:R-:W-:-:S04]  /*22f40*/  @P0 VIADD R3, R3, 0x1 ;  /* 0x0000000103030836 */ /* 0x000fc80000000000 */
[----:B------:R-:W-:-:S04]  /*22f50*/  IMAD.MOV.U32 R2, RZ, RZ, R3 ;  /* 0x000000ffff027224 */ /* 0x000fc800078e0003 */
[----:B------:R-:W-:Y:S01]  /*22f60*/  @!P2 IMAD.MOV R2, RZ, RZ, -R2 ;  /* 0x000000ffff02a224 */ /* 0x000fe200078e0a02 */
[----:B------:R-:W-:-:S05]  /*22f70*/  @!P1 LOP3.LUT R2, RZ, R5, RZ, 0x33, !PT ;  /* 0x00000005ff029212 */ /* 0x000fca00078e33ff */
[----:B------:R-:W-:Y:S02]  /*22f80*/  IMAD R6, R7, R2, RZ ;  /* 0x0000000207067224 */ /* 0x000fe400078e02ff */
[----:B------:R-:W-:Y:S02]  /*22f90*/  IMAD.MOV R2, RZ, RZ, -R2 ;  /* 0x000000ffff027224 */ /* 0x000fe400078e0a02 */
[----:B------:R-:W-:Y:S02]  /*22fa0*/  IMAD.MOV R3, RZ, RZ, -R6 ;  /* 0x000000ffff037224 */ /* 0x000fe400078e0a06 */
[----:B------:R-:W-:Y:S02]  /*22fb0*/  IMAD R5, R5, R2, R0 ;  /* 0x0000000205057224 */ /* 0x000fe400078e0200 */
[----:B------:R-:W-:Y:S01]  /*22fc0*/  IMAD.MOV.U32 R2, RZ, RZ, RZ ;  /* 0x000000ffff027224 */ /* 0x000fe200078e00ff */
[----:B------:R-:W-:-:S04]  /*22fd0*/  VIADDMNMX R4, R3, R4, R7, PT ;  /* 0x0000000403047246 */ /* 0x000fc80003800107 */
        /* <DEDUP_REMOVED lines=18> */
[----:B------:R-:W-:Y:S02]  /*23100*/  LOP3.LUT R0, R5, R4, RZ, 0x3c, !PT ;  /* 0x0000000405007212 */ /* 0x000fe400078e3cff */
[----:B------:R-:W-:Y:S02]  /*23110*/  IADD3 R5, R6, 0x1000000, R5 ;  /* 0x0100000006057810 */ /* 0x000fe40007ffe005 */
[----:B------:R-:W-:-:S07]  /*23120*/  ISETP.GE.AND P2, PT, R0, RZ, PT ;  /* 0x000000ff0000720c */ /* 0x000fce0003f46270 */
[----:B------:R-:W-:-:S06]  /*23130*/  @P0 VIADD R2, R2, 0x1 ;  /* 0x0000000102020836 */ /* 0x000fcc0000000000 */
[----:B------:R-:W-:Y:S01]  /*23140*/  @!P2 IMAD.MOV R2, RZ, RZ, -R2 ;  /* 0x000000ffff02a224 */ /* 0x000fe200078e0a02 */
[----:B------:R-:W-:Y:S01]  /*23150*/  @!P1 LOP3.LUT R2, RZ, R4, RZ, 0x33, !PT ;  /* 0x00000004ff029212 */ /* 0x000fe200078e33ff */
[----:B------:R-:W-:-:S04]  /*23160*/  IMAD.MOV R4, RZ, RZ, -R4 ;  /* 0x000000ffff047224 */ /* 0x000fc800078e0a04 */
[----:B------:R-:W-:-:S07]  /*23170*/  IMAD R26, R2, R4, R5 ;  /* 0x00000004021a7224 */ /* 0x000fce00078e0205 */
.L_x_5479:
[----:B------:R-:W-:-:S05]  /*23180*/  LOP3.LUT R2, RZ, R2, RZ, 0x33, !PT ;  /* 0x00000002ff027212 */ /* 0x000fca00078e33ff */
[----:B------:R-:W-:Y:S01]  /*23190*/  IMAD.IADD R25, R25, 0x1, R2 ;  /* 0x0000000119197824 */ /* 0x000fe200078e0202 */
[----:B------:R-:W-:Y:S06]  /*231a0*/  BRA `(.L_x_5480) ;  /* 0x00000000001c7947 */ /* 0x000fec0003800000 */
.L_x_5472:
[----:B------:R-:W-:Y:S01]  /*231b0*/  UMOV UR4, URZ ;  /* 0x0000003f00047c82 */ /* 0x000fe20008000000 */
[----:B------:R-:W-:Y:S01]  /*231c0*/  UMOV UR5, URZ ;  /* 0x0000003f00057c82 */ /* 0x000fe20008000000 */
[----:B------:R-:W-:Y:S01]  /*231d0*/  ULDC UR6, c[0x0][0xd3c] ;  /* 0x00034f0000067ab9 */ /* 0x000fe20000000800 */
[----:B------:R-:W-:Y:S02]  /*231e0*/  IMAD.MOV.U32 R24, RZ, RZ, R0 ;  /* 0x000000ffff187224 */ /* 0x000fe400078e0000 */
[----:B------:R-:W-:Y:S02]  /*231f0*/  IMAD.U32 R25, RZ, RZ, UR4 ;  /* 0x00000004ff197e24 */ /* 0x000fe4000f8e00ff */
[----:B------:R-:W-:Y:S02]  /*23200*/  IMAD.U32 R26, RZ, RZ, UR5 ;  /* 0x00000005ff1a7e24 */ /* 0x000fe4000f8e00ff */
[----:B------:R-:W-:-:S07]  /*23210*/  IMAD.U32 R27, RZ, RZ, UR6 ;  /* 0x00000006ff1b7e24 */ /* 0x000fce000f8e00ff */
.L_x_5480:
        /* <DEDUP_REMOVED lines=10> */
.L_x_5469:
[----:B------:R-:W-:Y:S02]  /*232c0*/  ULDC UR4, c[0x0][0xd3c] ;  /* 0x00034f0000047ab9 */ /* 0x000fe40000000800 */
[----:B----4-:R-:W-:-:S13]  /*232d0*/  ISETP.GE.AND P0, PT, R27, UR4, PT ;  /* 0x000000041b007c0c */ /* 0x010fda000bf06270 */
[----:B------:R-:W-:Y:S05]  /*232e0*/  @!P0 BRA `(.L_x_5481) ;  /* 0xffffff8000d48947 */ /* 0x000fea000383ffff */
[----:B------:R-:W-:Y:S05]  /*232f0*/  BSYNC B8 ;  /* 0x0000000000087941 */ /* 0x000fea0003800000 */
.L_x_5364:
        /* <DEDUP_REMOVED lines=12> */
.L_x_5636:
[----:B------:R-:W-:Y:S05]  /*233c0*/  BSYNC B0 ;  /* 0x0000000000007941 */ /* 0x000fea0003800000 */
.L_x_5482:
[----:B------:R-:W-:-:S03]  /*233d0*/  UMOV UR4, 0xffffffff ;  /* 0xffffffff00047882 */ /* 0x000fc60000000000 */
[----:B------:R-:W-:Y:S05]  /*233e0*/  BRA.DIV UR4, `(.L_x_5484) ;  /* 0x0000004e04187947 */ /* 0x000fea000b800000 */
[----:B0-----:R-:W0:Y:S02]  /*233f0*/  S2R R0, SR_TID.X ;  /* 0x0000000000007919 */ /* 0x001e240000002100 */
[----:B0-----:R-:W-:-:S04]  /*23400*/  SHF.R.U32.HI R0, RZ, 0x5, R0 ;  /* 0x00000005ff007819 */ /* 0x001fc80000011600 */
[----:B------:R-:W-:-:S05]  /*23410*/  LOP3.LUT R0, R0, 0x3, RZ, 0xc0, !PT ;  /* 0x0000000300007812 */ /* 0x000fca00078ec0ff */
[----:B------:R0:W1:Y:S02]  /*23420*/  SHFL.IDX PT, R14, R0, RZ, 0x1f ;  /* 0x00001fff000e7589 */ /* 0x00006400000e0000 */
.L_x_5639:
[----:B-1----:R-:W-:-:S13]  /*23430*/  ISETP.NE.AND P0, PT, R14, RZ, PT ;  /* 0x000000ff0e00720c */ /* 0x002fda0003f05270 */
[----:B------:R-:W-:Y:S05]  /*23440*/  @P0 BRA `(.L_x_5206) ;  /* 0x0000000000880947 */ /* 0x000fea0003800000 */
[----:B------:R-:W-:-:S03]  /*23450*/  UMOV UR4, 0xffffffff ;  /* 0xffffffff00047882 */ /* 0x000fc60000000000 */
[----:B------:R-:W-:Y:S05]  /*23460*/  BRA.DIV UR4, `(.L_x_5485) ;  /* 0x0000004e042c7947 */ /* 0x000fea000b800000 */
[----:B------:R-:W-:-:S13]  /*23470*/  ELECT P6, URZ, PT ;  /* 0x00000000003f782f */ /* 0x000fda00038c0000 */
.L_x_5642:
[----:B------:R-:W-:Y:S05]  /*23480*/  @!P6 BRA `(.L_x_5206) ;  /* 0x000000000078e947 */ /* 0x000fea0003800000 */
[----:B0-----:R-:W4:Y:S02]  /*23490*/  LDL.LU R0, [R1+0x10] ;  /* 0x0000100001007983 */ /* 0x001f240000300800 */
[----:B----4-:R-:W-:-:S04]  /*234a0*/  LOP3.LUT R0, R0, 0x2, RZ, 0xfc, !PT ;  /* 0x0000000200007812 */ /* 0x010fc800078efcff */
[----:B------:R-:W-:-:S13]  /*234b0*/  ISETP.NE.AND P0, PT, R0, 0x3, PT ;  /* 0x000000030000780c */ /* 0x000fda0003f05270 */
[----:B------:R-:W-:Y:S05]  /*234c0*/  @!P0 BRA `(.L_x_5486) ;  /* 0x0000000000048947 */ /* 0x000fea0003800000 */
[----:B------:R-:W-:Y:S01]  /*234d0*/  BPT.TRAP 0x1 ;  /* 0x000000040000795c */ /* 0x000fe20000300000 */
.L_x_5486:
[----:B------:R-:W-:Y:S01]  /*234e0*/  IMAD R5, R22, 0x8, R7 ;  /* 0x0000000816057824 */ /* 0x000fe200078e0207 */
[----:B------:R-:W-:Y:S01]  /*234f0*/  SHF.L.U32 R0, R28, 0x1f, RZ ;  /* 0x0000001f1c007819 */ /* 0x000fe200000006ff */
[----:B------:R-:W-:-:S03]  /*23500*/  VIADD R22, R22, 0x1 ;  /* 0x0000000116167836 */ /* 0x000fc60000000000 */
[----:B------:R-:W0:Y:S02]  /*23510*/  SYNCS.PHASECHK.TRANS64.TRYWAIT P1, [R5+URZ+0x38840], R0 ;  /* 0x03884000050075a7 */ /* 0x000e24000802017f */
[----:B------:R-:W-:-:S04]  /*23520*/  ISETP.NE.AND P2, PT, R22, 0x2, PT ;  /* 0x000000021600780c */ /* 0x000fc80003f45270 */
[----:B------:R-:W-:Y:S01]  /*23530*/  SEL R3, RZ, 0x1, P2 ;  /* 0x00000001ff037807 */ /* 0x000fe20001000000 */
[----:B0-----:R-:W-:Y:S08]  /*23540*/  @!P1 BRA `(.L_x_5487) ;  /* 0x0000004c00149947 */ /* 0x001ff00003800000 */
.L_x_5643:
[----:B------:R-:W-:Y:S02]  /*23550*/  SEL R22, R22, RZ, P2 ;  /* 0x000000ff16167207 */ /* 0x000fe40001000000 */
[----:B------:R-:W-:Y:S01]  /*23560*/  LOP3.LUT R2, R28, R3, RZ, 0x3c, !PT ;  /* 0x000000031c027212 */ /* 0x000fe200078e3cff */
[----:B------:R-:W-:Y:S06]  /*23570*/  @!P0 BRA `(.L_x_5488) ;  /* 0x0000000000048947 */ /* 0x000fec0003800000 */
[----:B------:R-:W-:Y:S01]  /*23580*/  BPT.TRAP 0x1 ;  /* 0x000000040000795c */ /* 0x000fe20000300000 */
.L_x_5488:
[----:B------:R-:W-:Y:S01]  /*23590*/  IMAD R3, R22, 0x8, R7 ;  /* 0x0000000816037824 */ /* 0x000fe200078e0207 */
[----:B------:R-:W-:-:S04]  /*235a0*/  SHF.L.U32 R2, R2, 0x1f, RZ ;  /* 0x0000001f02027819 */ /* 0x000fc800000006ff */
[----:B------:R-:W1:Y:S02]  /*235b0*/  SYNCS.PHASECHK.TRANS64.TRYWAIT P1, [R3+URZ+0x38840], R2 ;  /* 0x03884002030075a7 */ /* 0x000e64000802017f */
[----:B-1----:R-:W-:Y:S05]  /*235c0*/  @!P1 BRA `(.L_x_5489) ;  /* 0x0000004c00089947 */ /* 0x002fea0003800000 */
.L_x_5644:
[----:B------:R-:W-:Y:S05]  /*235d0*/  @!P0 BRA `(.L_x_5490) ;  /* 0x0000000000048947 */ /* 0x000fea0003800000 */
[----:B------:R-:W-:Y:S01]  /*235e0*/  BPT.TRAP 0x1 ;  /* 0x000000040000795c */ /* 0x000fe20000300000 */
.L_x_5490:
[----:B------:R-:W4:Y:S02]  /*235f0*/  SYNCS.PHASECHK.TRANS64.TRYWAIT P1, [R5+URZ+0x38860], R0 ;  /* 0x03886000050075a7 */ /* 0x000f24000802017f */
[----:B----4-:R-:W-:Y:S05]  /*23600*/  @!P1 BRA `(.L_x_5491) ;  /* 0x0000004c000c9947 */ /* 0x010fea0003800000 */
.L_x_5645:
[----:B------:R-:W-:Y:S05]  /*23610*/  @!P0 BRA `(.L_x_5492) ;  /* 0x0000000000048947 */ /* 0x000fea0003800000 */
[----:B------:R-:W-:Y:S01]  /*23620*/  BPT.TRAP 0x1 ;  /* 0x000000040000795c */ /* 0x000fe20000300000 */
.L_x_5492:
[----:B------:R0:W0:Y:S02]  /*23630*/  SYNCS.PHASECHK.TRANS64.TRYWAIT P0, [R3+URZ+0x38860], R2 ;  /* 0x03886002030075a7 */ /* 0x000024000800017f */
[----:B0-----:R-:W-:Y:S05]  /*23640*/  @!P0 NANOSLEEP.SYNCS 0x989680 ;  /* 0x009896800000895d */ /* 0x001fea0003900000 */
[----:B------:R-:W0:Y:S02]  /*23650*/  @!P0 SYNCS.PHASECHK.TRANS64 P0, [R3+URZ+0x38860], R2 ;  /* 0x03886002030085a7 */ /* 0x000e24000800007f */
[----:B0-----:R-:W-:Y:S05]  /*23660*/  @!P0 BRA `(.L_x_5492) ;  /* 0xfffffffc00f08947 */ /* 0x001fea000383ffff */
.L_x_5206:
[----:B------:R-:W-:Y:S05]  /*23670*/  BSYNC B9 ;  /* 0x0000000000097941 */ /* 0x000fea0003800000 */
.L_x_5203:
[----:B------:R-:W-:Y:S05]  /*23680*/  EXIT ;  /* 0x000000000000794d */ /* 0x000fea0003800000 */
.L_x_5224:
[----:B0-----:R0:W1:Y:S02]  /*23690*/  SYNCS.PHASECHK.TRANS64.TRYWAIT P6, [R60+URZ+0x38890], R67 ;  /* 0x038890433c0075a7 */ /* 0x00106400080c017f */
[----:B-1----:R-:W-:Y:S05]  /*236a0*/  @!P6 NANOSLEEP.SYNCS 0x989680 ;  /* 0x009896800000e95d */ /* 0x002fea0003900000 */
[----:B------:R-:W1:Y:S02]  /*236b0*/  @!P6 SYNCS.PHASECHK.TRANS64 P6, [R60+URZ+0x38890], R67 ;  /* 0x038890433c00e5a7 */ /* 0x000e6400080c007f */
[----:B-1----:R-:W-:Y:S05]  /*236c0*/  @!P6 BRA `(.L_x_5224) ;  /* 0xfffffffc00f0e947 */ /* 0x002fea000383ffff */
[----:B------:R-:W-:Y:S05]  /*236d0*/  BRA `(.L_x_5493) ;  /* 0xfffffdf800e87947 */ /* 0x000fea000383ffff */
.L_x_5225:
        /* <DEDUP_REMOVED lines=8> */
.L_x_5495:
[----:B------:R-:W-:Y:S05]  /*23760*/  BSYNC B1 ;  /* 0x0000000000017941 */ /* 0x000fea0003800000 */
.L_x_5494:
        /* <DEDUP_REMOVED lines=8> */
.L_x_5496:
[----:B------:R-:W-:Y:S01]  /*237f0*/  IMAD.MOV.U32 R73, RZ, RZ, R14 ;  /* 0x000000ffff497224 */ /* 0x000fe200078e000e */
[----:B------:R-:W-:Y:S06]  /*23800*/  BRA `(.L_x_5497) ;  /* 0xfffffdf800b07947 */ /* 0x000fec000383ffff */
.L_x_5235:
[----:B0-----:R0:W1:Y:S02]  /*23810*/  SYNCS.PHASECHK.TRANS64.TRYWAIT P6, [R60+URZ+0x38890], R67 ;  /* 0x038890433c0075a7 */ /* 0x00106400080c017f */
[----:B-1----:R-:W-:Y:S05]  /*23820*/  @!P6 NANOSLEEP.SYNCS 0x989680 ;  /* 0x009896800000e95d */ /* 0x002fea0003900000 */
[----:B------:R-:W1:Y:S02]  /*23830*/  @!P6 SYNCS.PHASECHK.TRANS64 P6, [R60+URZ+0x38890], R67 ;  /* 0x038890433c00e5a7 */ /* 0x000e6400080c007f */
[----:B-1----:R-:W-:Y:S05]  /*23840*/  @!P6 BRA `(.L_x_5235) ;  /* 0xfffffffc00f0e947 */ /* 0x002fea000383ffff */
[----:B------:R-:W-:Y:S05]  /*23850*/  BRA `(.L_x_5498) ;  /* 0xfffffe0400287947 */ /* 0x000fea000383ffff */
.L_x_5236:
        /* <DEDUP_REMOVED lines=8> */
.L_x_5500:
[----:B------:R-:W-:Y:S05]  /*238e0*/  BSYNC B1 ;  /* 0x0000000000017941 */ /* 0x000fea0003800000 */
.L_x_5499:
        /* <DEDUP_REMOVED lines=8> */
.L_x_5501:
[----:B------:R-:W-:Y:S01]  /*23970*/  IMAD.MOV.U32 R68, RZ, RZ, R14 ;  /* 0x000000ffff447224 */ /* 0x000fe200078e000e */
[----:B------:R-:W-:Y:S06]  /*23980*/  BRA `(.L_x_5502) ;  /* 0xfffffe0000f07947 */ /* 0x000fec000383ffff */
.L_x_5241:
[----:B0-----:R0:W1:Y:S02]  /*23990*/  SYNCS.PHASECHK.TRANS64.TRYWAIT P0, [R60+URZ+0x38890], R67 ;  /* 0x038890433c0075a7 */ /* 0x001064000800017f */
[----:B-1----:R-:W-:Y:S05]  /*239a0*/  @!P0 NANOSLEEP.SYNCS 0x989680 ;  /* 0x009896800000895d */ /* 0x002fea0003900000 */
[----:B------:R-:W1:Y:S02]  /*239b0*/  @!P0 SYNCS.PHASECHK.TRANS64 P0, [R60+URZ+0x38890], R67 ;  /* 0x038890433c0085a7 */ /* 0x000e64000800007f */
[----:B-1----:R-:W-:Y:S05]  /*239c0*/  @!P0 BRA `(.L_x_5241) ;  /* 0xfffffffc00f08947 */ /* 0x002fea000383ffff */
[----:B------:R-:W-:Y:S05]  /*239d0*/  BRA `(.L_x_5503) ;  /* 0xfffffe0800fc7947 */ /* 0x000fea000383ffff */
.L_x_5242:
[----:B------:R-:W-:Y:S01]  /*239e0*/  BSSY B1, `(.L_x_5504) ;  /* 0x0000007000017945 */ /* 0x000fe20003800000 */
[----:B------:R-:W-:Y:S02]  /*239f0*/  IMAD.MOV.U32 R12, RZ, RZ, RZ ;  /* 0x000000ffff0c7224 */ /* 0x000fe400078e00ff */
[----:B------:R-:W-:Y:S02]  /*23a00*/  IMAD.MOV.U32 R11, RZ, RZ, 0x1c1f ;  /* 0x00001c1fff0b7424 */ /* 0x000fe400078e00ff */
[----:B------:R-:W-:-:S07]  /*23a10*/  IMAD.MOV.U32 R15, RZ, RZ, -0x1 ;  /* 0xffffffffff0f7424 */ /* 0x000fce00078e00ff */
[----:B0-----:R-:W-:Y:S05]  /*23a20*/  WARPSYNC.COLLECTIVE R15, `(.L_x_5505) ;  /* 0x000000000f087348 */ /* 0x001fea0003c00000 */
[----:B------:R1:W2:Y:S02]  /*23a30*/  SHFL.IDX P6, R14, R13, R12, R11 ;  /* 0x0000000c0d0e7389 */ /* 0x0002a400000c000b */
[----:B012---:R-:W-:Y:S01]  /*23a40*/  ENDCOLLECTIVE ;  /* 0x000000000000791b */ /* 0x007fe20003800000 */
.L_x_5505:
[----:B------:R-:W-:Y:S05]  /*23a50*/  BSYNC B1 ;  /* 0x0000000000017941 */ /* 0x000fea0003800000 */
.L_x_5504:
        /* <DEDUP_REMOVED lines=8> */
.L_x_5506:
[----:B------:R-:W-:Y:S05]  /*23ae0*/  BRA `(.L_x_5507) ;  /* 0xfffffe0c001c7947 */ /* 0x000fea000383ffff */
.L_x_5246:
[----:B-1----:R1:W2:Y:S02]  /*23af0*/  SYNCS.PHASECHK.TRANS64.TRYWAIT P5, [R60+URZ+0x388b0], R67 ;  /* 0x0388b0433c0075a7 */ /* 0x0022a400080a017f */
[----:B--2---:R-:W-:Y:S05]  /*23b00*/  @!P5 NANOSLEEP.SYNCS 0x989680 ;  /* 0x009896800000d95d */ /* 0x004fea0003900000 */
[----:B------:R-:W2:Y:S02]  /*23b10*/  @!P5 SYNCS.PHASECHK.TRANS64 P5, [R60+URZ+0x388b0], R67 ;  /* 0x0388b0433c00d5a7 */ /* 0x000ea400080a007f */
[----:B--2---:R-:W-:Y:S05]  /*23b20*/  @!P5 BRA `(.L_x_5246) ;  /* 0xfffffffc00f0d947 */ /* 0x004fea000383ffff */
[----:B------:R-:W-:Y:S05]  /*23b30*/  BRA `(.L_x_5508) ;  /* 0xfffffe0c00a87947 */ /* 0x000fea000383ffff */
.L_x_5275:
        /* <DEDUP_REMOVED lines=8> */
.L_x_5510:
[----:B------:R-:W-:Y:S05]  /*23bc0*/  BSYNC B1 ;  /* 0x0000000000017941 */ /* 0x000fea0003800000 */
.L_x_5509:
        /* <DEDUP_REMOVED lines=8> */
.L_x_5511:
[----:B------:R-:W-:Y:S02]  /*23c50*/  IMAD.MOV.U32 R13, RZ, RZ, R31 ;  /* 0x000000ffff0d7224 */ /* 0x000fe400078e001f */
[----:B------:R-:W-:-:S07]  /*23c60*/  IMAD.MOV.U32 R5, RZ, RZ, R14 ;  /* 0x000000ffff057224 */ /* 0x000fce00078e000e */
[----:B------:R-:W-:Y:S05]  /*23c70*/  WARPSYNC.COLLECTIVE R15, `(.L_x_5512) ;  /* 0x000000000f087348 */ /* 0x000fea0003c00000 */
[----:B------:R0:W1:Y:S02]  /*23c80*/  SHFL.IDX P6, R14, R13, R12, R11 ;  /* 0x0000000c0d0e7389 */ /* 0x00006400000c000b */
[----:B01----:R-:W-:Y:S01]  /*23c90*/  ENDCOLLECTIVE ;  /* 0x000000000000791b */ /* 0x003fe20003800000 */
.L_x_5512:
[----:B------:R-:W-:Y:S02]  /*23ca0*/  IMAD.MOV.U32 R13, RZ, RZ, R30 ;  /* 0x000000ffff0d7224 */ /* 0x000fe400078e001e */
[----:B------:R-:W-:-:S07]  /*23cb0*/  IMAD.MOV.U32 R8, RZ, RZ, R14 ;  /* 0x000000ffff087224 */ /* 0x000fce00078e000e */
[----:B------:R-:W-:Y:S05]  /*23cc0*/  WARPSYNC.COLLECTIVE R15, `(.L_x_5513) ;  /* 0x000000000f087348 */ /* 0x000fea0003c00000 */
[----:B------:R0:W1:Y:S02]  /*23cd0*/  SHFL.IDX P6, R14, R13, R12, R11 ;  /* 0x0000000c0d0e7389 */ /* 0x00006400000c000b */
[----:B01----:R-:W-:Y:S01]  /*23ce0*/  ENDCOLLECTIVE ;  /* 0x000000000000791b */ /* 0x003fe20003800000 */
.L_x_5513:
[----:B------:R-:W-:Y:S01]  /*23cf0*/  IMAD.MOV.U32 R6, RZ, RZ, R14 ;  /* 0x000000ffff067224 */ /* 0x000fe200078e000e */
[----:B------:R-:W-:Y:S06]  /*23d00*/  BRA `(.L_x_5514) ;  /* 0xfffffe44008c7947 */ /* 0x000fec000383ffff */
.L_x_5278:
[----:B------:R-:W-:Y:S01]  /*23d10*/  BSSY B1, `(.L_x_5515) ;  /* 0x0000008000017945 */ /* 0x000fe20003800000 */
[----:B------:R-:W-:Y:S02]  /*23d20*/  IMAD.MOV.U32 R13, RZ, RZ, R10 ;  /* 0x000000ffff0d7224 */ /* 0x000fe400078e000a */
[----:B------:R-:W-:Y:S02]  /*23d30*/  IMAD.MOV.U32 R12, RZ, RZ, 0x1 ;  /* 0x00000001ff0c7424 */ /* 0x000fe400078e00ff */
[----:B------:R-:W-:Y:S02]  /*23d40*/  IMAD.MOV.U32 R11, RZ, RZ, 0x1c1f ;  /* 0x00001c1fff0b7424 */ /* 0x000fe400078e00ff */
[----:B------:R-:W-:-:S07]  /*23d50*/  IMAD.MOV.U32 R15, RZ, RZ, -0x1 ;  /* 0xffffffffff0f7424 */ /* 0x000fce00078e00ff */
[----:B0-234-:R-:W-:Y:S05]  /*23d60*/  WARPSYNC.COLLECTIVE R15, `(.L_x_5516) ;  /* 0x000000000f087348 */ /* 0x01dfea0003c00000 */
[----:B------:R1:W0:Y:S02]  /*23d70*/  SHFL.IDX P6, R14, R13, R12, R11 ;  /* 0x0000000c0d0e7389 */ /* 0x00022400000c000b */
[----:B01234-:R-:W-:Y:S01]  /*23d80*/  ENDCOLLECTIVE ;  /* 0x000000000000791b */ /* 0x01ffe20003800000 */
.L_x_5516:
[----:B------:R-:W-:Y:S05]  /*23d90*/  BSYNC B1 ;  /* 0x0000000000017941 */ /* 0x000fea0003800000 */
.L_x_5515:
        /* <DEDUP_REMOVED lines=8> */
.L_x_5517:
[----:B------:R-:W-:Y:S02]  /*23e20*/  IMAD.MOV.U32 R13, RZ, RZ, R31 ;  /* 0x000000ffff0d7224 */ /* 0x000fe400078e001f */
[----:B------:R-:W-:-:S07]  /*23e30*/  IMAD.MOV.U32 R4, RZ, RZ, R14 ;  /* 0x000000ffff047224 */ /* 0x000fce00078e000e */
[----:B------:R-:W-:Y:S05]  /*23e40*/  WARPSYNC.COLLECTIVE R15, `(.L_x_5518) ;  /* 0x000000000f087348 */ /* 0x000fea0003c00000 */
[----:B------:R0:W1:Y:S02]  /*23e50*/  SHFL.IDX P6, R14, R13, R12, R11 ;  /* 0x0000000c0d0e7389 */ /* 0x00006400000c000b */
[----:B01----:R-:W-:Y:S01]  /*23e60*/  ENDCOLLECTIVE ;  /* 0x000000000000791b */ /* 0x003fe20003800000 */
.L_x_5518:
[----:B------:R-:W-:Y:S02]  /*23e70*/  IMAD.MOV.U32 R13, RZ, RZ, R30 ;  /* 0x000000ffff0d7224 */ /* 0x000fe400078e001e */
[----:B------:R-:W-:-:S07]  /*23e80*/  IMAD.MOV.U32 R7, RZ, RZ, R14 ;  /* 0x000000ffff077224 */ /* 0x000fce00078e000e */
[----:B------:R-:W-:Y:S05]  /*23e90*/  WARPSYNC.COLLECTIVE R15, `(.L_x_5519) ;  /* 0x000000000f087348 */ /* 0x000fea0003c00000 */
[----:B------:R0:W1:Y:S02]  /*23ea0*/  SHFL.IDX P6, R14, R13, R12, R11 ;  /* 0x0000000c0d0e7389 */ /* 0x00006400000c000b */
[----:B01----:R-:W-:Y:S01]  /*23eb0*/  ENDCOLLECTIVE ;  /* 0x000000000000791b */ /* 0x003fe20003800000 */
.L_x_5519:
[----:B------:R-:W-:Y:S05]  /*23ec0*/  BRA `(.L_x_5520) ;  /* 0xfffffe4400f07947 */ /* 0x000fea000383ffff */
.L_x_5282:
[----:B0-----:R0:W1:Y:S02]  /*23ed0*/  SYNCS.PHASECHK.TRANS64.TRYWAIT P0, [R17+URZ+0x38800], R34 ;  /* 0x03880022110075a7 */ /* 0x001064000800017f */
[----:B-1----:R-:W-:Y:S05]  /*23ee0*/  @!P0 NANOSLEEP.SYNCS 0x989680 ;  /* 0x009896800000895d */ /* 0x002fea0003900000 */
[----:B------:R-:W1:Y:S02]  /*23ef0*/  @!P0 SYNCS.PHASECHK.TRANS64 P0, [R17+URZ+0x38800], R34 ;  /* 0x03880022110085a7 */ /* 0x000e64000800007f */
[----:B-1----:R-:W-:Y:S05]  /*23f00*/  @!P0 BRA `(.L_x_5282) ;  /* 0xfffffffc00f08947 */ /* 0x002fea000383ffff */
[----:B------:R-:W-:Y:S05]  /*23f10*/  BRA `(.L_x_5521) ;  /* 0xfffffe4800e87947 */ /* 0x000fea000383ffff */
.L_x_5290:
[----:B------:R-:W0:Y:S01]  /*23f20*/  LDC R35, c[0x0][0x3f4] ;  /* 0x0000fd00ff237b82 */ /* 0x000e220000000800 */
[----:B------:R-:W-:Y:S01]  /*23f30*/  BSSY B1, `(.L_x_5522) ;  /* 0x0000008000017945 */ /* 0x000fe20003800000 */
[----:B------:R-:W-:Y:S02]  /*23f40*/  IMAD.MOV.U32 R13, RZ, RZ, R24 ;  /* 0x000000ffff0d7224 */ /* 0x000fe400078e0018 */
[----:B------:R-:W-:Y:S02]  /*23f50*/  IMAD.MOV.U32 R12, RZ, RZ, RZ ;  /* 0x000000ffff0c7224 */ /* 0x000fe400078e00ff */
[----:B------:R-:W-:Y:S02]  /*23f60*/  IMAD.MOV.U32 R11, RZ, RZ, 0x1c1f ;  /* 0x00001c1fff0b7424 */ /* 0x000fe400078e00ff */
[----:B------:R-:W-:-:S07]  /*23f70*/  IMAD.MOV.U32 R15, RZ, RZ, -0x1 ;  /* 0xffffffffff0f7424 */ /* 0x000fce00078e00ff */
[----:B0-2---:R-:W-:Y:S05]  /*23f80*/  WARPSYNC.COLLECTIVE R15, `(.L_x_5523) ;  /* 0x000000000f087348 */ /* 0x005fea0003c00000 */
[----:B------:R1:W3:Y:S02]  /*23f90*/  SHFL.IDX P6, R14, R13, R12, R11 ;  /* 0x0000000c0d0e7389 */ /* 0x0002e400000c000b */
[----:B0123--:R-:W-:Y:S01]  /*23fa0*/  ENDCOLLECTIVE ;  /* 0x000000000000791b */ /* 0x00ffe20003800000 */
.L_x_5523:
[----:B------:R-:W-:Y:S05]  /*23fb0*/  BSYNC B1 ;  /* 0x0000000000017941 */ /* 0x000fea0003800000 */
.L_x_5522:
        /* <DEDUP_REMOVED lines=10> */
.L_x_5524:
        /* <DEDUP_REMOVED lines=8> */
.L_x_5525:
[----:B------:R-:W-:-:S05]  /*240e0*/  @!P1 IADD3 R8, P2, R2, R5, RZ ;  /* 0x0000000502089210 */ /* 0x000fca0007f5e0ff */
[----:B------:R-:W-:Y:S02]  /*240f0*/  @!P1 IMAD.X R9, R0, 0x1, R6, P2 ;  /* 0x0000000100099824 */ /* 0x000fe400010e0606 */
[----:B------:R-:W-:Y:S02]  /*24100*/  IMAD.MOV.U32 R13, RZ, RZ, R34 ;  /* 0x000000ffff0d7224 */ /* 0x000fe400078e0022 */
[----:B------:R-:W-:-:S07]  /*24110*/  IMAD.MOV.U32 R3, RZ, RZ, R14 ;  /* 0x000000ffff037224 */ /* 0x000fce00078e000e */
[----:B------:R-:W-:Y:S05]  /*24120*/  WARPSYNC.COLLECTIVE R15, `(.L_x_5526) ;  /* 0x000000000f087348 */ /* 0x000fea0003c00000 */
[----:B------:R0:W1:Y:S02]  /*24130*/  SHFL.IDX P6, R14, R13, R12, R11 ;  /* 0x0000000c0d0e7389 */ /* 0x00006400000c000b */
[----:B01----:R-:W-:Y:S01]  /*24140*/  ENDCOLLECTIVE ;  /* 0x000000000000791b */ /* 0x003fe20003800000 */
.L_x_5526:
        /* <DEDUP_REMOVED lines=21> */
.L_x_5527:
[----:B------:R-:W-:Y:S01]  /*242a0*/  IMAD.MOV.U32 R8, RZ, RZ, R21 ;  /* 0x000000ffff087224 */ /* 0x000fe200078e0015 */
[----:B------:R-:W-:Y:S01]  /*242b0*/  PRMT R36, R36, 0x5410, R0 ;  /* 0x0000541024247816 */ /* 0x000fe20000000000 */
[----:B------:R-:W-:Y:S02]  /*242c0*/  IMAD.MOV.U32 R0, RZ, RZ, R20 ;  /* 0x000000ffff007224 */ /* 0x000fe400078e0014 */
[----:B------:R-:W-:Y:S02]  /*242d0*/  @!P1 IMAD.MOV.U32 R28, RZ, RZ, R4 ;  /* 0x000000ffff1c9224 */ /* 0x000fe400078e0004 */
[----:B------:R-:W-:Y:S01]  /*242e0*/  @!P1 IMAD.MOV.U32 R29, RZ, RZ, R5 ;  /* 0x000000ffff1d9224 */ /* 0x000fe200078e0005 */
[----:B------:R-:W-:Y:S01]  /*242f0*/  PRMT R36, R0, 0x7610, R36 ;  /* 0x0000761000247816 */ /* 0x000fe20000000024 */
[----:B------:R-:W-:Y:S02]  /*24300*/  @!P1 IMAD.MOV.U32 R30, RZ, RZ, R6 ;  /* 0x000000ffff1e9224 */ /* 0x000fe400078e0006 */
[----:B------:R-:W-:-:S02]  /*24310*/  @!P1 IMAD.MOV.U32 R31, RZ, RZ, R7 ;  /* 0x000000ffff1f9224 */ /* 0x000fc400078e0007 */
[--C-:B------:R-:W-:Y:S01]  /*24320*/  IMAD.MOV.U32 R13, RZ, RZ, R33.reuse ;  /* 0x000000ffff0d7224 */ /* 0x100fe200078e0021 */
[----:B------:R-:W-:Y:S01]  /*24330*/  PRMT R33, R8, 0x7610, R33 ;  /* 0x0000761008217816 */ /* 0x000fe20000000021 */
[----:B------:R-:W-:Y:S02]  /*24340*/  IMAD.MOV.U32 R0, RZ, RZ, R28 ;  /* 0x000000ffff007224 */ /* 0x000fe400078e001c */
[----:B------:R-:W-:Y:S02]  /*24350*/  IMAD.MOV.U32 R4, RZ, RZ, R29 ;  /* 0x000000ffff047224 */ /* 0x000fe400078e001d */
[----:B------:R-:W-:Y:S02]  /*24360*/  IMAD.MOV.U32 R5, RZ, RZ, R30 ;  /* 0x000000ffff057224 */ /* 0x000fe400078e001e */
[----:B------:R-:W-:Y:S02]  /*24370*/  IMAD.MOV.U32 R6, RZ, RZ, R31 ;  /* 0x000000ffff067224 */ /* 0x000fe400078e001f */
[----:B------:R-:W-:Y:S01]  /*24380*/  IMAD.MOV.U32 R24, RZ, RZ, R14 ;  /* 0x000000ffff187224 */ /* 0x000fe200078e000e */
[----:B------:R-:W-:-:S07]  /*24390*/  PRMT R41, R0, 0x5410, R5 ;  /* 0x0000541000297816 */ /* 0x000fce0000000005 */
[----:B------:R-:W-:Y:S05]  /*243a0*/  WARPSYNC.COLLECTIVE R15, `(.L_x_5528) ;  /* 0x000000000f087348 */ /* 0x000fea0003c00000 */
[----:B------:R0:W1:Y:S02]  /*243b0*/  SHFL.IDX P6, R14, R13, R12, R11 ;  /* 0x0000000c0d0e7389 */ /* 0x00006400000c000b */
[----:B01----:R-:W-:Y:S01]  /*243c0*/  ENDCOLLECTIVE ;  /* 0x000000000000791b */ /* 0x003fe20003800000 */
.L_x_5528:
[----:B------:R-:W-:Y:S02]  /*243d0*/  PRMT R42, R4, 0x5410, R6 ;  /* 0x00005410042a7816 */ /* 0x000fe40000000006 */
[----:B------:R-:W-:Y:S01]  /*243e0*/  CS2R R4, SRZ ;  /* 0x0000000000047805 */ /* 0x000fe2000001ff00 */
[----:B------:R-:W-:Y:S02]  /*243f0*/  IMAD.MOV.U32 R13, RZ, RZ, R27 ;  /* 0x000000ffff0d7224 */ /* 0x000fe400078e001b */
[----:B------:R-:W-:-:S07]  /*24400*/  IMAD.MOV.U32 R26, RZ, RZ, R14 ;  /* 0x000000ffff1a7224 */ /* 0x000fce00078e000e */
[----:B------:R-:W-:Y:S05]  /*24410*/  WARPSYNC.COLLECTIVE R15, `(.L_x_5529) ;  /* 0x000000000f087348 */ /* 0x000fea0003c00000 */
[----:B------:R0:W1:Y:S02]  /*24420*/  SHFL.IDX P6, R14, R13, R12, R11 ;  /* 0x0000000c0d0e7389 */ /* 0x00006400000c000b */
[----:B01----:R-:W-:Y:S01]  /*24430*/  ENDCOLLECTIVE ;  /* 0x000000000000791b */ /* 0x003fe20003800000 */
.L_x_5529:
[----:B------:R-:W-:Y:S02]  /*24440*/  IMAD.MOV.U32 R13, RZ, RZ, R34 ;  /* 0x000000ffff0d7224 */ /* 0x000fe400078e0022 */
[----:B------:R-:W-:-:S07]  /*24450*/  IMAD.MOV.U32 R27, RZ, RZ, R14 ;  /* 0x000000ffff1b7224 */ /* 0x000fce00078e000e */
[----:B------:R-:W-:Y:S05]  /*24460*/  WARPSYNC.COLLECTIVE R15, `(.L_x_5530) ;  /* 0x000000000f087348 */ /* 0x000fea0003c00000 */
[----:B------:R0:W1:Y:S02]  /*24470*/  SHFL.IDX P6, R14, R13, R12, R11 ;  /* 0x0000000c0d0e7389 */ /* 0x00006400000c000b */
[----:B01----:R-:W-:Y:S01]  /*24480*/  ENDCOLLECTIVE ;  /* 0x000000000000791b */ /* 0x003fe20003800000 */
.L_x_5530:
[----:B------:R-:W-:Y:S05]  /*24490*/  BRA `(.L_x_5531) ;  /* 0xfffffe58000c7947 */ /* 0x000fea000383ffff */
.L_x_5294:
[----:B0-----:R0:W1:Y:S02]  /*244a0*/  SYNCS.PHASECHK.TRANS64.TRYWAIT P1, [R17+URZ+0x38800], R12 ;  /* 0x0388000c110075a7 */ /* 0x001064000802017f */
[----:B-1----:R-:W-:Y:S05]  /*244b0*/  @!P1 NANOSLEEP.SYNCS 0x989680 ;  /* 0x009896800000995d */ /* 0x002fea0003900000 */
[----:B------:R-:W1:Y:S02]  /*244c0*/  @!P1 SYNCS.PHASECHK.TRANS64 P1, [R17+URZ+0x38800], R12 ;  /* 0x0388000c110095a7 */ /* 0x000e64000802007f */
[----:B-1----:R-:W-:Y:S05]  /*244d0*/  @!P1 BRA `(.L_x_5294) ;  /* 0xfffffffc00f09947 */ /* 0x002fea000383ffff */
[----:B------:R-:W-:Y:S05]  /*244e0*/  BRA `(.L_x_5532) ;  /* 0xfffffe5800ac7947 */ /* 0x000fea000383ffff */
.L_x_5300:
[----:B0-----:R0:W2:Y:S02]  /*244f0*/  SYNCS.PHASECHK.TRANS64.TRYWAIT P1, [R20+URZ+0x38830], R13 ;  /* 0x0388300d140075a7 */ /* 0x0010a4000802017f */
[----:B--2---:R-:W-:Y:S05]  /*24500*/  @!P1 NANOSLEEP.SYNCS 0x989680 ;  /* 0x009896800000995d */ /* 0x004fea0003900000 */
[----:B------:R-:W2:Y:S02]  /*24510*/  @!P1 SYNCS.PHASECHK.TRANS64 P1, [R20+URZ+0x38830], R13 ;  /* 0x0388300d140095a7 */ /* 0x000ea4000802007f */
[----:B--2---:R-:W-:Y:S05]  /*24520*/  @!P1 BRA `(.L_x_5300) ;  /* 0xfffffffc00f09947 */ /* 0x004fea000383ffff */
[----:B------:R-:W-:Y:S05]  /*24530*/  BRA `(.L_x_5299) ;  /* 0xfffffe6800687947 */ /* 0x000fea000383ffff */
.L_x_5302:
[----:B--2---:R2:W3:Y:S02]  /*24540*/  SYNCS.PHASECHK.TRANS64.TRYWAIT P1, [R17+URZ+0x38810], R0 ;  /* 0x03881000110075a7 */ /* 0x0044e4000802017f */
[----:B---3--:R-:W-:Y:S05]  /*24550*/  @!P1 NANOSLEEP.SYNCS 0x989680 ;  /* 0x009896800000995d */ /* 0x008fea0003900000 */
[----:B------:R-:W3:Y:S02]  /*24560*/  @!P1 SYNCS.PHASECHK.TRANS64 P1, [R17+URZ+0x38810], R0 ;  /* 0x03881000110095a7 */ /* 0x000ee4000802007f */
[----:B---3--:R-:W-:Y:S05]  /*24570*/  @!P1 BRA `(.L_x_5302) ;  /* 0xfffffffc00f09947 */ /* 0x008fea000383ffff */
[----:B------:R-:W-:Y:S05]  /*24580*/  BRA `(.L_x_5533) ;  /* 0xfffffe6c00187947 */ /* 0x000fea000383ffff */
.L_x_5306:
[----:B--2---:R2:W4:Y:S02]  /*24590*/  SYNCS.PHASECHK.TRANS64.TRYWAIT P1, [R20+URZ+0x38850], R13 ;  /* 0x0388500d140075a7 */ /* 0x004524000802017f */
[----:B----4-:R-:W-:Y:S05]  /*245a0*/  @!P1 NANOSLEEP.SYNCS 0x989680 ;  /* 0x009896800000995d */ /* 0x010fea0003900000 */
[----:B------:R-:W4:Y:S02]  /*245b0*/  @!P1 SYNCS.PHASECHK.TRANS64 P1, [R20+URZ+0x38850], R13 ;  /* 0x0388500d140095a7 */ /* 0x000f24000802007f */
[----:B----4-:R-:W-:Y:S05]  /*245c0*/  @!P1 BRA `(.L_x_5306) ;  /* 0xfffffffc00f09947 */ /* 0x010fea000383ffff */
[----:B------:R-:W-:Y:S05]  /*245d0*/  BRA `(.L_x_5305) ;  /* 0xfffffe6c00347947 */ /* 0x000fea000383ffff */
.L_x_5315:
[----:B-1----:R1:W2:Y:S02]  /*245e0*/  SYNCS.PHASECHK.TRANS64.TRYWAIT P1, [R21+URZ+0x38830], R15 ;  /* 0x0388300f150075a7 */ /* 0x0022a4000802017f */
[----:B--2---:R-:W-:Y:S05]  /*245f0*/  @!P1 NANOSLEEP.SYNCS 0x989680 ;  /* 0x009896800000995d */ /* 0x004fea0003900000 */
[----:B------:R-:W2:Y:S02]  /*24600*/  @!P1 SYNCS.PHASECHK.TRANS64 P1, [R21+URZ+0x38830], R15 ;  /* 0x0388300f150095a7 */ /* 0x000ea4000802007f */
[----:B--2---:R-:W-:Y:S05]  /*24610*/  @!P1 BRA `(.L_x_5315) ;  /* 0xfffffffc00f09947 */ /* 0x004fea000383ffff */
[----:B------:R-:W-:Y:S05]  /*24620*/  BRA `(.L_x_5314) ;  /* 0xfffffe9800887947 */ /* 0x000fea000383ffff */
.L_x_5320:
[----:B---3--:R3:W4:Y:S02]  /*24630*/  SYNCS.PHASECHK.TRANS64.TRYWAIT P1, [R21+URZ+0x38850], R15 ;  /* 0x0388500f150075a7 */ /* 0x008724000802017f */
[----:B----4-:R-:W-:Y:S05]  /*24640*/  @!P1 NANOSLEEP.SYNCS 0x989680 ;  /* 0x009896800000995d */ /* 0x010fea0003900000 */
[----:B------:R-:W4:Y:S02]  /*24650*/  @!P1 SYNCS.PHASECHK.TRANS64 P1, [R21+URZ+0x38850], R15 ;  /* 0x0388500f150095a7 */ /* 0x000f24000802007f */
[----:B----4-:R-:W-:Y:S05]  /*24660*/  @!P1 BRA `(.L_x_5320) ;  /* 0xfffffffc00f09947 */ /* 0x010fea000383ffff */
[----:B------:R-:W-:Y:S05]  /*24670*/  BRA `(.L_x_5319) ;  /* 0xfffffe9c00247947 */ /* 0x000fea000383ffff */
.L_x_5330:
[----:B-1----:R1:W2:Y:S02]  /*24680*/  SYNCS.PHASECHK.TRANS64.TRYWAIT P1, [R21+URZ+0x38830], R15 ;  /* 0x0388300f150075a7 */ /* 0x0022a4000802017f */
[----:B--2---:R-:W-:Y:S05]  /*24690*/  @!P1 NANOSLEEP.SYNCS 0x989680 ;  /* 0x009896800000995d */ /* 0x004fea0003900000 */
[----:B------:R-:W2:Y:S02]  /*246a0*/  @!P1 SYNCS.PHASECHK.TRANS64 P1, [R21+URZ+0x38830], R15 ;  /* 0x0388300f150095a7 */ /* 0x000ea4000802007f */
[----:B--2---:R-:W-:Y:S05]  /*246b0*/  @!P1 BRA `(.L_x_5330) ;  /* 0xfffffffc00f09947 */ /* 0x004fea000383ffff */
[----:B------:R-:W-:Y:S05]  /*246c0*/  BRA `(.L_x_5329) ;  /* 0xfffffed000987947 */ /* 0x000fea000383ffff */
.L_x_5335:
[----:B---3--:R3:W4:Y:S02]  /*246d0*/  SYNCS.PHASECHK.TRANS64.TRYWAIT P1, [R21+URZ+0x38850], R15 ;  /* 0x0388500f150075a7 */ /* 0x008724000802017f */
[----:B----4-:R-:W-:Y:S05]  /*246e0*/  @!P1 NANOSLEEP.SYNCS 0x989680 ;  /* 0x009896800000995d */ /* 0x010fea0003900000 */
[----:B------:R-:W4:Y:S02]  /*246f0*/  @!P1 SYNCS.PHASECHK.TRANS64 P1, [R21+URZ+0x38850], R15 ;  /* 0x0388500f150095a7 */ /* 0x000f24000802007f */
[----:B----4-:R-:W-:Y:S05]  /*24700*/  @!P1 BRA `(.L_x_5335) ;  /* 0xfffffffc00f09947 */ /* 0x010fea000383ffff */
[----:B------:R-:W-:Y:S05]  /*24710*/  BRA `(.L_x_5334) ;  /* 0xfffffed400347947 */ /* 0x000fea000383ffff */
.L_x_5372:
        /* <DEDUP_REMOVED lines=11> */
.L_x_5535:
[----:B------:R-:W-:Y:S05]  /*247d0*/  BSYNC B1 ;  /* 0x0000000000017941 */ /* 0x000fea0003800000 */
.L_x_5534:
[----:B------:R-:W-:Y:S05]  /*247e0*/  BRA `(.L_x_5536) ;  /* 0xffffff7800187947 */ /* 0x000fea000383ffff */
.L_x_5374:
[----:B------:R-:W-:Y:S01]  /*247f0*/  BSSY B1, `(.L_x_5537) ;  /* 0x0000006000017945 */ /* 0x000fe20003800000 */
[----:B------:R-:W-:-:S07]  /*24800*/  IMAD.MOV.U32 R15, RZ, RZ, -0x1 ;  /* 0xffffffffff0f7424 */ /* 0x000fce00078e00ff */
[----:B0-----:R-:W-:Y:S05]  /*24810*/  WARPSYNC.COLLECTIVE R15, `(.L_x_5538) ;  /* 0x000000000f0c7348 */ /* 0x001fea0003c00000 */
[----:B------:R-:W-:Y:S02]  /*24820*/  ELECT P6, UR62, PT ;  /* 0x00000000003e782f */ /* 0x000fe400038c0000 */
[----:B------:R-:W-:Y:S01]  /*24830*/  MOV R14, UR62 ;  /* 0x0000003e000e7c02 */ /* 0x000fe20008000f00 */
[----:B0-----:R-:W-:Y:S10]  /*24840*/  ENDCOLLECTIVE ;  /* 0x000000000000791b */ /* 0x001ff40003800000 */
.L_x_5538:
[----:B------:R-:W-:Y:S05]  /*24850*/  BSYNC B1 ;  /* 0x0000000000017941 */ /* 0x000fea0003800000 */
.L_x_5537:
[----:B------:R-:W-:Y:S05]  /*24860*/  BRA `(.L_x_5373) ;  /* 0xffffff7800107947 */ /* 0x000fea000383ffff */
.L_x_5376:
[----:B0-----:R0:W1:Y:S02]  /*24870*/  SYNCS.PHASECHK.TRANS64.TRYWAIT P0, [R18+URZ+0x38820], R3 ;  /* 0x03882003120075a7 */ /* 0x001064000800017f */
[----:B-1----:R-:W-:Y:S05]  /*24880*/  @!P0 NANOSLEEP.SYNCS 0x989680 ;  /* 0x009896800000895d */ /* 0x002fea0003900000 */
[----:B------:R-:W1:Y:S02]  /*24890*/  @!P0 SYNCS.PHASECHK.TRANS64 P0, [R18+URZ+0x38820], R3 ;  /* 0x03882003120085a7 */ /* 0x000e64000800007f */
[----:B-1----:R-:W-:Y:S05]  /*248a0*/  @!P0 BRA `(.L_x_5376) ;  /* 0xfffffffc00f08947 */ /* 0x002fea000383ffff */
[----:B------:R-:W-:Y:S05]  /*248b0*/  BRA `(.L_x_5539) ;  /* 0xffffff7800207947 */ /* 0x000fea000383ffff */
.L_x_5380:
[----:B0-----:R0:W1:Y:S02]  /*248c0*/  SYNCS.PHASECHK.TRANS64.TRYWAIT P0, [R3+URZ+0x388a0], R9 ;  /* 0x0388a009030075a7 */ /* 0x001064000800017f */
[----:B-1----:R-:W-:Y:S05]  /*248d0*/  @!P0 NANOSLEEP.SYNCS 0x989680 ;  /* 0x009896800000895d */ /* 0x002fea0003900000 */
[----:B------:R-:W1:Y:S02]  /*248e0*/  @!P0 SYNCS.PHASECHK.TRANS64 P0, [R3+URZ+0x388a0], R9 ;  /* 0x0388a009030085a7 */ /* 0x000e64000800007f */
[----:B-1----:R-:W-:Y:S05]  /*248f0*/  @!P0 BRA `(.L_x_5380) ;  /* 0xfffffffc00f08947 */ /* 0x002fea000383ffff */
[----:B------:R-:W-:Y:S05]  /*24900*/  BRA `(.L_x_5540) ;  /* 0xffffff7800387947 */ /* 0x000fea000383ffff */
.L_x_5385:
[----:B-1----:R1:W2:Y:S02]  /*24910*/  SYNCS.PHASECHK.TRANS64.TRYWAIT P0, [R3+URZ+0x388c0], R9 ;  /* 0x0388c009030075a7 */ /* 0x0022a4000800017f */
[----:B--2---:R-:W-:Y:S05]  /*24920*/  @!P0 NANOSLEEP.SYNCS 0x989680 ;  /* 0x009896800000895d */ /* 0x004fea0003900000 */
[----:B------:R-:W2:Y:S02]  /*24930*/  @!P0 SYNCS.PHASECHK.TRANS64 P0, [R3+URZ+0x388c0], R9 ;  /* 0x0388c009030085a7 */ /* 0x000ea4000800007f */
[----:B--2---:R-:W-:Y:S05]  /*24940*/  @!P0 BRA `(.L_x_5385) ;  /* 0xfffffffc00f08947 */ /* 0x004fea000383ffff */
[----:B------:R-:W-:Y:S05]  /*24950*/  BRA `(.L_x_5541) ;  /* 0xffffff7800b47947 */ /* 0x000fea000383ffff */
.L_x_5399:
[----:B0-----:R0:W1:Y:S02]  /*24960*/  SYNCS.PHASECHK.TRANS64.TRYWAIT P1, [R9+URZ+0x388a0], R2 ;  /* 0x0388a002090075a7 */ /* 0x001064000802017f */
[----:B-1----:R-:W-:Y:S05]  /*24970*/  @!P1 NANOSLEEP.SYNCS 0x989680 ;  /* 0x009896800000995d */ /* 0x002fea0003900000 */
[----:B------:R-:W1:Y:S02]  /*24980*/  @!P1 SYNCS.PHASECHK.TRANS64 P1, [R9+URZ+0x388a0], R2 ;  /* 0x0388a002090095a7 */ /* 0x000e64000802007f */
[----:B-1----:R-:W-:Y:S05]  /*24990*/  @!P1 BRA `(.L_x_5399) ;  /* 0xfffffffc00f09947 */ /* 0x002fea000383ffff */
[----:B------:R-:W-:Y:S05]  /*249a0*/  BRA `(.L_x_5542) ;  /* 0xffffff8400187947 */ /* 0x000fea000383ffff */
.L_x_5404:
[----:B-1----:R1:W2:Y:S02]  /*249b0*/  SYNCS.PHASECHK.TRANS64.TRYWAIT P1, [R9+URZ+0x388c0], R2 ;  /* 0x0388c002090075a7 */ /* 0x0022a4000802017f */
[----:B--2---:R-:W-:Y:S05]  /*249c0*/  @!P1 NANOSLEEP.SYNCS 0x989680 ;  /* 0x009896800000995d */ /* 0x004fea0003900000 */
[----:B------:R-:W2:Y:S02]  /*249d0*/  @!P1 SYNCS.PHASECHK.TRANS64 P1, [R9+URZ+0x388c0], R2 ;  /* 0x0388c002090095a7 */ /* 0x000ea4000802007f */
[----:B--2---:R-:W-:Y:S05]  /*249e0*/  @!P1 BRA `(.L_x_5404) ;  /* 0xfffffffc00f09947 */ /* 0x004fea000383ffff */
[----:B------:R-:W-:Y:S05]  /*249f0*/  BRA `(.L_x_5543) ;  /* 0xffffff8400907947 */ /* 0x000fea000383ffff */
.L_x_5426:
        /* <DEDUP_REMOVED lines=11> */
.L_x_5545:
[----:B------:R-:W-:Y:S05]  /*24ab0*/  BSYNC B0 ;  /* 0x0000000000007941 */ /* 0x000fea0003800000 */
.L_x_5544:
[----:B------:R-:W-:Y:S05]  /*24ac0*/  BRA `(.L_x_5546) ;  /* 0xffffff9c00387947 */ /* 0x000fea000383ffff */
.L_x_5429:
[----:B0-----:R0:W1:Y:S02]  /*24ad0*/  SYNCS.PHASECHK.TRANS64.TRYWAIT P0, [R26+URZ+0x38840], R0 ;  /* 0x038840001a0075a7 */ /* 0x001064000800017f */
[----:B-1----:R-:W-:Y:S05]  /*24ae0*/  @!P0 NANOSLEEP.SYNCS 0x989680 ;  /* 0x009896800000895d */ /* 0x002fea0003900000 */
[----:B------:R-:W1:Y:S02]  /*24af0*/  @!P0 SYNCS.PHASECHK.TRANS64 P0, [R26+URZ+0x38840], R0 ;  /* 0x038840001a0085a7 */ /* 0x000e64000800007f */
[----:B-1----:R-:W-:Y:S05]  /*24b00*/  @!P0 BRA `(.L_x_5429) ;  /* 0xfffffffc00f08947 */ /* 0x002fea000383ffff */
[----:B------:R-:W-:Y:S05]  /*24b10*/  BRA `(.L_x_5547) ;  /* 0xffffff9c00707947 */ /* 0x000fea000383ffff */
.L_x_5430:
        /* <DEDUP_REMOVED lines=8> */
.L_x_5549:
[----:B------:R-:W-:Y:S05]  /*24ba0*/  BSYNC B0 ;  /* 0x0000000000007941 */ /* 0x000fea0003800000 */
.L_x_5548:
        /* <DEDUP_REMOVED lines=9> */
.L_x_5550:
[----:B------:R-:W-:Y:S02]  /*24c40*/  IMAD.MOV.U32 R13, RZ, RZ, R4 ;  /* 0x000000ffff0d7224 */ /* 0x000fe400078e0004 */
[----:B------:R-:W-:Y:S02]  /*24c50*/  IMAD.MOV.U32 R12, RZ, RZ, 0x1 ;  /* 0x00000001ff0c7424 */ /* 0x000fe400078e00ff */
[----:B------:R-:W-:-:S07]  /*24c60*/  IMAD.MOV.U32 R3, RZ, RZ, R14 ;  /* 0x000000ffff037224 */ /* 0x000fce00078e000e */
[----:B------:R-:W-:Y:S05]  /*24c70*/  WARPSYNC.COLLECTIVE R15, `(.L_x_5551) ;  /* 0x000000000f087348 */ /* 0x000fea0003c00000 */
[----:B------:R0:W1:Y:S02]  /*24c80*/  SHFL.IDX P6, R14, R13, R12, R11 ;  /* 0x0000000c0d0e7389 */ /* 0x00006400000c000b */
[----:B01----:R-:W-:Y:S01]  /*24c90*/  ENDCOLLECTIVE ;  /* 0x000000000000791b */ /* 0x003fe20003800000 */
.L_x_5551:
        /* <DEDUP_REMOVED lines=15> */
.L_x_5552:
[----:B------:R-:W-:Y:S02]  /*24d90*/  @P0 IMAD R6, R5, 0x2, R18 ;  /* 0x0000000205060824 */ /* 0x000fe400078e0212 */
[----:B------:R-:W-:Y:S02]  /*24da0*/  IMAD.MOV.U32 R13, RZ, RZ, R4 ;  /* 0x000000ffff0d7224 */ /* 0x000fe400078e0004 */
[----:B------:R-:W-:Y:S02]  /*24db0*/  IMAD.MOV.U32 R12, RZ, RZ, 0x2 ;  /* 0x00000002ff0c7424 */ /* 0x000fe400078e00ff */
[----:B------:R-:W-:-:S07]  /*24dc0*/  IMAD.MOV.U32 R3, RZ, RZ, R14 ;  /* 0x000000ffff037224 */ /* 0x000fce00078e000e */
[----:B------:R-:W-:Y:S05]  /*24dd0*/  WARPSYNC.COLLECTIVE R15, `(.L_x_5553) ;  /* 0x000000000f087348 */ /* 0x000fea0003c00000 */
[----:B------:R0:W1:Y:S02]  /*24de0*/  SHFL.IDX P6, R14, R13, R12, R11 ;  /* 0x0000000c0d0e7389 */ /* 0x00006400000c000b */
[----:B01----:R-:W-:Y:S01]  /*24df0*/  ENDCOLLECTIVE ;  /* 0x000000000000791b */ /* 0x003fe20003800000 */
.L_x_5553:
        /* <DEDUP_REMOVED lines=15> */
.L_x_5554:
[----:B------:R-:W-:Y:S02]  /*24ef0*/  @P0 IMAD R6, R5, 0x2, R18 ;  /* 0x0000000205060824 */ /* 0x000fe400078e0212 */
[----:B------:R-:W-:Y:S02]  /*24f00*/  IMAD.MOV.U32 R13, RZ, RZ, R4 ;  /* 0x000000ffff0d7224 */ /* 0x000fe400078e0004 */
[----:B------:R-:W-:Y:S02]  /*24f10*/  IMAD.MOV.U32 R12, RZ, RZ, 0x3 ;  /* 0x00000003ff0c7424 */ /* 0x000fe400078e00ff */
[----:B------:R-:W-:-:S07]  /*24f20*/  IMAD.MOV.U32 R3, RZ, RZ, R14 ;  /* 0x000000ffff037224 */ /* 0x000fce00078e000e */
[----:B------:R-:W-:Y:S05]  /*24f30*/  WARPSYNC.COLLECTIVE R15, `(.L_x_5555) ;  /* 0x000000000f087348 */ /* 0x000fea0003c00000 */
[----:B------:R0:W1:Y:S02]  /*24f40*/  SHFL.IDX P6, R14, R13, R12, R11 ;  /* 0x0000000c0d0e7389 */ /* 0x00006400000c000b */
[----:B01----:R-:W-:Y:S01]  /*24f50*/  ENDCOLLECTIVE ;  /* 0x000000000000791b */ /* 0x003fe20003800000 */
.L_x_5555:
        /* <DEDUP_REMOVED lines=10> */
.L_x_5556:
[----:B------:R-:W-:Y:S01]  /*25000*/  @!PT LDS RZ, [RZ] ;  /* 0x00000000fffff984 */ /* 0x000fe20000000800 */
[----:B------:R-:W-:Y:S01]  /*25010*/  @!PT LDS RZ, [RZ] ;  /* 0x00000000fffff984 */ /* 0x000fe20000000800 */
[----:B------:R-:W-:Y:S01]  /*25020*/  @!PT LDS RZ, [RZ] ;  /* 0x00000000fffff984 */ /* 0x000fe20000000800 */
[----:B------:R0:W-:Y:S01]  /*25030*/  @P0 LDGSTS.E.BYPASS.LTC128B.128 [R6+0x23400], desc[UR40][R2.64], !P2 ;  /* 0x2340000002060fae */ /* 0x0001e2000d101d68 */
[----:B------:R-:W-:Y:S01]  /*25040*/  IMAD.MOV.U32 R0, RZ, RZ, R14 ;  /* 0x000000ffff007224 */ /* 0x000fe200078e000e */
[----:B------:R-:W-:Y:S06]  /*25050*/  BRA `(.L_x_5557) ;  /* 0xffffff9c00287947 */ /* 0x000fec000383ffff */
.L_x_5435:
        /* <DEDUP_REMOVED lines=9> */
.L_x_5558:
        /* <DEDUP_REMOVED lines=10> */
.L_x_5559:
[----:B------:R-:W-:Y:S02]  /*25190*/  IMAD.MOV.U32 R13, RZ, RZ, R3 ;  /* 0x000000ffff0d7224 */ /* 0x000fe400078e0003 */
[----:B------:R-:W-:Y:S02]  /*251a0*/  IMAD.MOV.U32 R12, RZ, RZ, 0x1 ;  /* 0x00000001ff0c7424 */ /* 0x000fe400078e00ff */
[----:B------:R-:W-:-:S07]  /*251b0*/  IMAD.MOV.U32 R4, RZ, RZ, R14 ;  /* 0x000000ffff047224 */ /* 0x000fce00078e000e */
[----:B------:R-:W-:Y:S05]  /*251c0*/  WARPSYNC.COLLECTIVE R15, `(.L_x_5560) ;  /* 0x000000000f087348 */ /* 0x000fea0003c00000 */
[----:B------:R0:W1:Y:S02]  /*251d0*/  SHFL.IDX P6, R14, R13, R12, R11 ;  /* 0x0000000c0d0e7389 */ /* 0x00006400000c000b */
[----:B01----:R-:W-:Y:S01]  /*251e0*/  ENDCOLLECTIVE ;  /* 0x000000000000791b */ /* 0x003fe20003800000 */
.L_x_5560:
        /* <DEDUP_REMOVED lines=12> */
.L_x_5561:
[----:B------:R-:W-:Y:S02]  /*252b0*/  IMAD.MOV.U32 R13, RZ, RZ, R3 ;  /* 0x000000ffff0d7224 */ /* 0x000fe400078e0003 */
[----:B------:R-:W-:Y:S02]  /*252c0*/  IMAD.MOV.U32 R12, RZ, RZ, 0x2 ;  /* 0x00000002ff0c7424 */ /* 0x000fe400078e00ff */
[----:B------:R-:W-:-:S07]  /*252d0*/  IMAD.MOV.U32 R5, RZ, RZ, R14 ;  /* 0x000000ffff057224 */ /* 0x000fce00078e000e */
[----:B------:R-:W-:Y:S05]  /*252e0*/  WARPSYNC.COLLECTIVE R15, `(.L_x_5562) ;  /* 0x000000000f087348 */ /* 0x000fea0003c00000 */
[----:B------:R0:W1:Y:S02]  /*252f0*/  SHFL.IDX P6, R14, R13, R12, R11 ;  /* 0x0000000c0d0e7389 */ /* 0x00006400000c000b */
[----:B01----:R-:W-:Y:S01]  /*25300*/  ENDCOLLECTIVE ;  /* 0x000000000000791b */ /* 0x003fe20003800000 */
.L_x_5562:
        /* <DEDUP_REMOVED lines=10> */
.L_x_5563:
        /* <DEDUP_REMOVED lines=11> */
.L_x_5564:
        /* <DEDUP_REMOVED lines=10> */
.L_x_5565:
[----:B------:R-:W-:Y:S01]  /*25500*/  @!PT LDS RZ, [RZ] ;  /* 0x00000000fffff984 */ /* 0x000fe20000000800 */
[----:B------:R-:W-:Y:S01]  /*25510*/  @!PT LDS RZ, [RZ] ;  /* 0x00000000fffff984 */ /* 0x000fe20000000800 */
[----:B------:R-:W-:Y:S01]  /*25520*/  @!PT LDS RZ, [RZ] ;  /* 0x00000000fffff984 */ /* 0x000fe20000000800 */
[----:B------:R1:W-:Y:S01]  /*25530*/  @!P0 LDGSTS.E.BYPASS.LTC128B.128 [R23+0x21400], desc[UR40][R4.64], !P1 ;  /* 0x2140000004178fae */ /* 0x0003e2000c901d68 */
[----:B------:R-:W-:Y:S01]  /*25540*/  IMAD.MOV.U32 R0, RZ, RZ, R14 ;  /* 0x000000ffff007224 */ /* 0x000fe200078e000e */
[----:B------:R-:W-:Y:S06]  /*25550*/  BRA `(.L_x_5566) ;  /* 0xffffffa0003c7947 */ /* 0x000fec000383ffff */
.L_x_5439:
        /* <DEDUP_REMOVED lines=45> */
.L_x_5568:
[----:B------:R-:W-:Y:S05]  /*25830*/  BSYNC B0 ;  /* 0x0000000000007941 */ /* 0x000fea0003800000 */
.L_x_5567:
        /* <DEDUP_REMOVED lines=11> */
.L_x_5569:
        /* <DEDUP_REMOVED lines=39> */
.L_x_5570:
        /* <DEDUP_REMOVED lines=8> */
.L_x_5571:
        /* <DEDUP_REMOVED lines=33> */
.L_x_5572:
[----:B------:R-:W-:Y:S02]  /*25df0*/  IMAD.MOV.U32 R13, RZ, RZ, R5 ;  /* 0x000000ffff0d7224 */ /* 0x000fe400078e0005 */
[----:B------:R-:W-:-:S07]  /*25e00*/  IMAD.MOV.U32 R8, RZ, RZ, R14 ;  /* 0x000000ffff087224 */ /* 0x000fce00078e000e */
[----:B------:R-:W-:Y:S05]  /*25e10*/  WARPSYNC.COLLECTIVE R15, `(.L_x_5573) ;  /* 0x000000000f087348 */ /* 0x000fea0003c00000 */
[----:B------:R0:W1:Y:S02]  /*25e20*/  SHFL.IDX P6, R14, R13, R12, R11 ;  /* 0x0000000c0d0e7389 */ /* 0x00006400000c000b */
[----:B01----:R-:W-:Y:S01]  /*25e30*/  ENDCOLLECTIVE ;  /* 0x000000000000791b */ /* 0x003fe20003800000 */
.L_x_5573:
        /* <DEDUP_REMOVED lines=23> */
.L_x_5574:
        /* <DEDUP_REMOVED lines=9> */
.L_x_5575:
[----:B------:R-:W-:Y:S01]  /*26040*/  IMAD.MOV.U32 R2, RZ, RZ, R14 ;  /* 0x000000ffff027224 */ /* 0x000fe200078e000e */
[----:B------:R-:W-:Y:S06]  /*26050*/  BRA `(.L_x_5576) ;  /* 0xffffffa400187947 */ /* 0x000fec000383ffff */
.L_x_5444:
[----:B-1----:R1:W2:Y:S02]  /*26060*/  SYNCS.PHASECHK.TRANS64.TRYWAIT P0, [R18+URZ+0x38820], R0 ;  /* 0x03882000120075a7 */ /* 0x0022a4000800017f */
[----:B--2---:R-:W-:Y:S05]  /*26070*/  @!P0 NANOSLEEP.SYNCS 0x989680 ;  /* 0x009896800000895d */ /* 0x004fea0003900000 */
[----:B------:R-:W2:Y:S02]  /*26080*/  @!P0 SYNCS.PHASECHK.TRANS64 P0, [R18+URZ+0x38820], R0 ;  /* 0x03882000120085a7 */ /* 0x000ea4000800007f */
[----:B--2---:R-:W-:Y:S05]  /*26090*/  @!P0 BRA `(.L_x_5444) ;  /* 0xfffffffc00f08947 */ /* 0x004fea000383ffff */
[----:B------:R-:W-:Y:S05]  /*260a0*/  BRA `(.L_x_5577) ;  /* 0xffffffa400c07947 */ /* 0x000fea000383ffff */
.L_x_5447:
[----:B-1----:R1:W2:Y:S02]  /*260b0*/  SYNCS.PHASECHK.TRANS64.TRYWAIT P0, [R26+URZ+0x38860], R0 ;  /* 0x038860001a0075a7 */ /* 0x0022a4000800017f */
[----:B--2---:R-:W-:Y:S05]  /*260c0*/  @!P0 NANOSLEEP.SYNCS 0x989680 ;  /* 0x009896800000895d */ /* 0x004fea0003900000 */
[----:B------:R-:W2:Y:S02]  /*260d0*/  @!P0 SYNCS.PHASECHK.TRANS64 P0, [R26+URZ+0x38860], R0 ;  /* 0x038860001a0085a7 */ /* 0x000ea4000800007f */
[----:B--2---:R-:W-:Y:S05]  /*260e0*/  @!P0 BRA `(.L_x_5447) ;  /* 0xfffffffc00f08947 */ /* 0x004fea000383ffff */
[----:B------:R-:W-:Y:S05]  /*260f0*/  BRA `(.L_x_5578) ;  /* 0xffffffa400d07947 */ /* 0x000fea000383ffff */
.L_x_5448:
        /* <DEDUP_REMOVED lines=8> */
.L_x_5580:
[----:B------:R-:W-:Y:S05]  /*26180*/  BSYNC B0 ;  /* 0x0000000000007941 */ /* 0x000fea0003800000 */
.L_x_5579:
        /* <DEDUP_REMOVED lines=15> */
.L_x_5581:
        /* <DEDUP_REMOVED lines=39> */
.L_x_5582:
[----:B------:R-:W-:Y:S02]  /*264f0*/  IMAD.MOV.U32 R13, RZ, RZ, R5 ;  /* 0x000000ffff0d7224 */ /* 0x000fe400078e0005 */
[----:B------:R-:W-:-:S07]  /*26500*/  IMAD.MOV.U32 R3, RZ, RZ, R14 ;  /* 0x000000ffff037224 */ /* 0x000fce00078e000e */
[----:B------:R-:W-:Y:S05]  /*26510*/  WARPSYNC.COLLECTIVE R15, `(.L_x_5583) ;  /* 0x000000000f087348 */ /* 0x000fea0003c00000 */
[----:B------:R0:W1:Y:S02]  /*26520*/  SHFL.IDX P6, R14, R13, R12, R11 ;  /* 0x0000000c0d0e7389 */ /* 0x00006400000c000b */
[----:B01----:R-:W-:Y:S01]  /*26530*/  ENDCOLLECTIVE ;  /* 0x000000000000791b */ /* 0x003fe20003800000 */
.L_x_5583:
        /* <DEDUP_REMOVED lines=29> */
.L_x_5584:
[----:B------:R-:W-:Y:S02]  /*26710*/  IMAD.MOV.U32 R13, RZ, RZ, R5 ;  /* 0x000000ffff0d7224 */ /* 0x000fe400078e0005 */
[----:B------:R-:W-:-:S07]  /*26720*/  IMAD.MOV.U32 R7, RZ, RZ, R14 ;  /* 0x000000ffff077224 */ /* 0x000fce00078e000e */
[----:B------:R-:W-:Y:S05]  /*26730*/  WARPSYNC.COLLECTIVE R15, `(.L_x_5585) ;  /* 0x000000000f087348 */ /* 0x000fea0003c00000 */
[----:B------:R0:W1:Y:S02]  /*26740*/  SHFL.IDX P6, R14, R13, R12, R11 ;  /* 0x0000000c0d0e7389 */ /* 0x00006400000c000b */
[----:B01----:R-:W-:Y:S01]  /*26750*/  ENDCOLLECTIVE ;  /* 0x000000000000791b */ /* 0x003fe20003800000 */
.L_x_5585:
        /* <DEDUP_REMOVED lines=29> */
.L_x_5586:
[----:B------:R-:W-:Y:S02]  /*26930*/  IMAD.MOV.U32 R13, RZ, RZ, R5 ;  /* 0x000000ffff0d7224 */ /* 0x000fe400078e0005 */
[----:B------:R-:W-:-:S07]  /*26940*/  IMAD.MOV.U32 R6, RZ, RZ, R14 ;  /* 0x000000ffff067224 */ /* 0x000fce00078e000e */
[----:B------:R-:W-:Y:S05]  /*26950*/  WARPSYNC.COLLECTIVE R15, `(.L_x_5587) ;  /* 0x000000000f087348 */ /* 0x000fea0003c00000 */
[----:B------:R0:W1:Y:S02]  /*26960*/  SHFL.IDX P6, R14, R13, R12, R11 ;  /* 0x0000000c0d0e7389 */ /* 0x00006400000c000b */
[----:B01----:R-:W-:Y:S01]  /*26970*/  ENDCOLLECTIVE ;  /* 0x000000000000791b */ /* 0x003fe20003800000 */
.L_x_5587:
[----:B------:R-:W-:Y:S01]  /*26980*/  IMAD.MOV.U32 R2, RZ, RZ, R14 ;  /* 0x000000ffff027224 */ /* 0x000fe200078e000e */
[----:B------:R-:W-:Y:S06]  /*26990*/  BRA `(.L_x_5588) ;  /* 0xffffffa400607947 */ /* 0x000fec000383ffff */
.L_x_5455:
[----:B0-----:R0:W1:Y:S02]  /*269a0*/  SYNCS.PHASECHK.TRANS64.TRYWAIT P0, [R6+URZ+0x38840], R25 ;  /* 0x03884019060075a7 */ /* 0x001064000800017f */
[----:B-1----:R-:W-:Y:S05]  /*269b0*/  @!P0 NANOSLEEP.SYNCS 0x989680 ;  /* 0x009896800000895d */ /* 0x002fea0003900000 */
[----:B------:R-:W1:Y:S02]  /*269c0*/  @!P0 SYNCS.PHASECHK.TRANS64 P0, [R6+URZ+0x38840], R25 ;  /* 0x03884019060085a7 */ /* 0x000e64000800007f */
[----:B-1----:R-:W-:Y:S05]  /*269d0*/  @!P0 BRA `(.L_x_5455) ;  /* 0xfffffffc00f08947 */ /* 0x002fea000383ffff */
[----:B------:R-:W-:Y:S05]  /*269e0*/  BRA `(.L_x_5589) ;  /* 0xffffffa800ec7947 */ /* 0x000fea000383ffff */
.L_x_5456:
        /* <DEDUP_REMOVED lines=8> */
.L_x_5591:
[----:B------:R-:W-:Y:S05]  /*26a70*/  BSYNC B1 ;  /* 0x0000000000017941 */ /* 0x000fea0003800000 */
.L_x_5590:
        /* <DEDUP_REMOVED lines=9> */
.L_x_5592:
[----:B------:R-:W-:Y:S02]  /*26b10*/  IMAD.MOV.U32 R13, RZ, RZ, R26 ;  /* 0x000000ffff0d7224 */ /* 0x000fe400078e001a */
[----:B------:R-:W-:Y:S02]  /*26b20*/  IMAD.MOV.U32 R12, RZ, RZ, 0x1 ;  /* 0x00000001ff0c7424 */ /* 0x000fe400078e00ff */
[----:B------:R-:W-:-:S07]  /*26b30*/  IMAD.MOV.U32 R2, RZ, RZ, R14 ;  /* 0x000000ffff027224 */ /* 0x000fce00078e000e */
[----:B------:R-:W-:Y:S05]  /*26b40*/  WARPSYNC.COLLECTIVE R15, `(.L_x_5593) ;  /* 0x000000000f087348 */ /* 0x000fea0003c00000 */
[----:B------:R0:W1:Y:S02]  /*26b50*/  SHFL.IDX P6, R14, R13, R12, R11 ;  /* 0x0000000c0d0e7389 */ /* 0x00006400000c000b */
[----:B01----:R-:W-:Y:S01]  /*26b60*/  ENDCOLLECTIVE ;  /* 0x000000000000791b */ /* 0x003fe20003800000 */
.L_x_5593:
        /* <DEDUP_REMOVED lines=11> */
.L_x_5594:
[----:B------:R-:W-:Y:S02]  /*26c20*/  IMAD.MOV.U32 R13, RZ, RZ, R26 ;  /* 0x000000ffff0d7224 */ /* 0x000fe400078e001a */
[----:B------:R-:W-:Y:S02]  /*26c30*/  IMAD.MOV.U32 R12, RZ, RZ, 0x2 ;  /* 0x00000002ff0c7424 */ /* 0x000fe400078e00ff */
[----:B------:R-:W-:-:S07]  /*26c40*/  IMAD.MOV.U32 R2, RZ, RZ, R14 ;  /* 0x000000ffff027224 */ /* 0x000fce00078e000e */
[----:B------:R-:W-:Y:S05]  /*26c50*/  WARPSYNC.COLLECTIVE R15, `(.L_x_5595) ;  /* 0x000000000f087348 */ /* 0x000fea0003c00000 */
[----:B------:R0:W1:Y:S02]  /*26c60*/  SHFL.IDX P6, R14, R13, R12, R11 ;  /* 0x0000000c0d0e7389 */ /* 0x00006400000c000b */
[----:B01----:R-:W-:Y:S01]  /*26c70*/  ENDCOLLECTIVE ;  /* 0x000000000000791b */ /* 0x003fe20003800000 */
.L_x_5595:
        /* <DEDUP_REMOVED lines=11> */
.L_x_5596:
[----:B------:R-:W-:Y:S02]  /*26d30*/  IMAD.MOV.U32 R13, RZ, RZ, R26 ;  /* 0x000000ffff0d7224 */ /* 0x000fe400078e001a */
[----:B------:R-:W-:Y:S02]  /*26d40*/  IMAD.MOV.U32 R12, RZ, RZ, 0x3 ;  /* 0x00000003ff0c7424 */ /* 0x000fe400078e00ff */
[----:B------:R-:W-:-:S07]  /*26d50*/  IMAD.MOV.U32 R2, RZ, RZ, R14 ;  /* 0x000000ffff027224 */ /* 0x000fce00078e000e */
[----:B------:R-:W-:Y:S05]  /*26d60*/  WARPSYNC.COLLECTIVE R15, `(.L_x_5597) ;  /* 0x000000000f087348 */ /* 0x000fea0003c00000 */
[----:B------:R0:W1:Y:S02]  /*26d70*/  SHFL.IDX P6, R14, R13, R12, R11 ;  /* 0x0000000c0d0e7389 */ /* 0x00006400000c000b */
[----:B01----:R-:W-:Y:S01]  /*26d80*/  ENDCOLLECTIVE ;  /* 0x000000000000791b */ /* 0x003fe20003800000 */
.L_x_5597:
        /* <DEDUP_REMOVED lines=11> */
.L_x_5598:
[----:B------:R-:W-:Y:S01]  /*26e40*/  IMAD.MOV.U32 R2, RZ, RZ, R14 ;  /* 0x000000ffff027224 */ /* 0x000fe200078e000e */
[----:B------:R-:W-:Y:S06]  /*26e50*/  BRA `(.L_x_5599) ;  /* 0xffffffa800747947 */ /* 0x000fec000383ffff */
.L_x_5461:
[----:B---3--:R3:W4:Y:S02]  /*26e60*/  SYNCS.PHASECHK.TRANS64.TRYWAIT P0, [R6+URZ+0x38860], R25 ;  /* 0x03886019060075a7 */ /* 0x008724000800017f */
[----:B----4-:R-:W-:Y:S05]  /*26e70*/  @!P0 NANOSLEEP.SYNCS 0x989680 ;  /* 0x009896800000895d */ /* 0x010fea0003900000 */
[----:B------:R-:W4:Y:S02]  /*26e80*/  @!P0 SYNCS.PHASECHK.TRANS64 P0, [R6+URZ+0x38860], R25 ;  /* 0x03886019060085a7 */ /* 0x000f24000800007f */
[----:B----4-:R-:W-:Y:S05]  /*26e90*/  @!P0 BRA `(.L_x_5461) ;  /* 0xfffffffc00f08947 */ /* 0x010fea000383ffff */
[----:B------:R-:W-:Y:S05]  /*26ea0*/  BRA `(.L_x_5600) ;  /* 0xffffffa800c47947 */ /* 0x000fea000383ffff */
.L_x_5462:
        /* <DEDUP_REMOVED lines=8> */
.L_x_5602:
[----:B------:R-:W-:Y:S05]  /*26f30*/  BSYNC B1 ;  /* 0x0000000000017941 */ /* 0x000fea0003800000 */
.L_x_5601:
        /* <DEDUP_REMOVED lines=13> */
.L_x_5603:
        /* <DEDUP_REMOVED lines=17> */
.L_x_5604:
        /* <DEDUP_REMOVED lines=16> */
.L_x_5605:
        /* <DEDUP_REMOVED lines=19> */
.L_x_5606:
        /* <DEDUP_REMOVED lines=14> */
.L_x_5607:
        /* <DEDUP_REMOVED lines=16> */
.L_x_5608:
        /* <DEDUP_REMOVED lines=14> */
.L_x_5609:
[----:B------:R-:W-:Y:S05]  /*27610*/  BRA `(.L_x_5610) ;  /* 0xffffffa800287947 */ /* 0x000fea000383ffff */
.L_x_5470:
        /* <DEDUP_REMOVED lines=8> */
.L_x_5612:
[----:B------:R-:W-:Y:S05]  /*276a0*/  BSYNC B0 ;  /* 0x0000000000007941 */ /* 0x000fea0003800000 */
.L_x_5611:
        /* <DEDUP_REMOVED lines=9> */
.L_x_5613:
        /* <DEDUP_REMOVED lines=23> */
.L_x_5614:
[----:B------:R-:W-:Y:S01]  /*278b0*/  IMAD.MOV.U32 R12, RZ, RZ, 0x2 ;  /* 0x00000002ff0c7424 */ /* 0x000fe200078e00ff */
[----:B------:R-:W-:-:S05]  /*278c0*/  SEL R4, R14, RZ, P1 ;  /* 0x000000ff0e047207 */ /* 0x000fca0000800000 */
[----:B------:R-:W-:-:S04]  /*278d0*/  IMAD.IADD R4, R13, 0x1, R4 ;  /* 0x000000010d047824 */ /* 0x000fc800078e0204 */
[----:B------:R-:W-:-:S07]  /*278e0*/  IMAD.MOV.U32 R13, RZ, RZ, R4 ;  /* 0x000000ffff0d7224 */ /* 0x000fce00078e0004 */
[----:B------:R-:W-:Y:S05]  /*278f0*/  WARPSYNC.COLLECTIVE R15, `(.L_x_5615) ;  /* 0x000000000f087348 */ /* 0x000fea0003c00000 */
[----:B------:R0:W1:Y:S02]  /*27900*/  SHFL.UP P6, R14, R13, R12, R11 ;  /* 0x0400000c0d0e7389 */ /* 0x00006400000c000b */
[----:B01----:R-:W-:Y:S01]  /*27910*/  ENDCOLLECTIVE ;  /* 0x000000000000791b */ /* 0x003fe20003800000 */
.L_x_5615:
[----:B------:R-:W-:Y:S01]  /*27920*/  IMAD.MOV.U32 R12, RZ, RZ, 0x4 ;  /* 0x00000004ff0c7424 */ /* 0x000fe200078e00ff */
[----:B------:R-:W-:-:S05]  /*27930*/  SEL R3, R14, RZ, P2 ;  /* 0x000000ff0e037207 */ /* 0x000fca0001000000 */
[----:B------:R-:W-:-:S04]  /*27940*/  IMAD.IADD R2, R4, 0x1, R3 ;  /* 0x0000000104027824 */ /* 0x000fc800078e0203 */
[----:B------:R-:W-:-:S07]  /*27950*/  IMAD.MOV.U32 R13, RZ, RZ, R2 ;  /* 0x000000ffff0d7224 */ /* 0x000fce00078e0002 */
[----:B------:R-:W-:Y:S05]  /*27960*/  WARPSYNC.COLLECTIVE R15, `(.L_x_5616) ;  /* 0x000000000f087348 */ /* 0x000fea0003c00000 */
[----:B------:R0:W1:Y:S02]  /*27970*/  SHFL.UP P6, R14, R13, R12, R11 ;  /* 0x0400000c0d0e7389 */ /* 0x00006400000c000b */
[----:B01----:R-:W-:Y:S01]  /*27980*/  ENDCOLLECTIVE ;  /* 0x000000000000791b */ /* 0x003fe20003800000 */
.L_x_5616:
[----:B------:R-:W-:Y:S01]  /*27990*/  IMAD.MOV.U32 R12, RZ, RZ, 0x8 ;  /* 0x00000008ff0c7424 */ /* 0x000fe200078e00ff */
[----:B------:R-:W-:-:S05]  /*279a0*/  SEL R3, R14, RZ, P3 ;  /* 0x000000ff0e037207 */ /* 0x000fca0001800000 */
[----:B------:R-:W-:-:S04]  /*279b0*/  IMAD.IADD R3, R2, 0x1, R3 ;  /* 0x0000000102037824 */ /* 0x000fc800078e0203 */
[----:B------:R-:W-:-:S07]  /*279c0*/  IMAD.MOV.U32 R13, RZ, RZ, R3 ;  /* 0x000000ffff0d7224 */ /* 0x000fce00078e0003 */
[----:B------:R-:W-:Y:S05]  /*279d0*/  WARPSYNC.COLLECTIVE R15, `(.L_x_5617) ;  /* 0x000000000f087348 */ /* 0x000fea0003c00000 */
[----:B------:R0:W1:Y:S02]  /*279e0*/  SHFL.UP P6, R14, R13, R12, R11 ;  /* 0x0400000c0d0e7389 */ /* 0x00006400000c000b */
[----:B01----:R-:W-:Y:S01]  /*279f0*/  ENDCOLLECTIVE ;  /* 0x000000000000791b */ /* 0x003fe20003800000 */
.L_x_5617:
[----:B------:R-:W-:Y:S01]  /*27a00*/  IMAD.MOV.U32 R12, RZ, RZ, 0x10 ;  /* 0x00000010ff0c7424 */ /* 0x000fe200078e00ff */
[----:B------:R-:W-:-:S05]  /*27a10*/  SEL R4, R14, RZ, P4 ;  /* 0x000000ff0e047207 */ /* 0x000fca0002000000 */
[----:B------:R-:W-:-:S04]  /*27a20*/  IMAD.IADD R4, R3, 0x1, R4 ;  /* 0x0000000103047824 */ /* 0x000fc800078e0204 */
[----:B------:R-:W-:-:S07]  /*27a30*/  IMAD.MOV.U32 R13, RZ, RZ, R4 ;  /* 0x000000ffff0d7224 */ /* 0x000fce00078e0004 */
[----:B------:R-:W-:Y:S05]  /*27a40*/  WARPSYNC.COLLECTIVE R15, `(.L_x_5618) ;  /* 0x000000000f087348 */ /* 0x000fea0003c00000 */
[----:B------:R0:W1:Y:S02]  /*27a50*/  SHFL.UP P6, R14, R13, R12, R11 ;  /* 0x0400000c0d0e7389 */ /* 0x00006400000c000b */
[----:B01----:R-:W-:Y:S01]  /*27a60*/  ENDCOLLECTIVE ;  /* 0x000000000000791b */ /* 0x003fe20003800000 */
.L_x_5618:
        /* <DEDUP_REMOVED lines=8> */
.L_x_5619:
[----:B------:R-:W-:Y:S05]  /*27af0*/  BRA `(.L_x_5620) ;  /* 0xffffffa800c47947 */ /* 0x000fea000383ffff */
.L_x_5473:
[----:B------:R-:W-:Y:S01]  /*27b00*/  BSSY B0, `(.L_x_5621) ;  /* 0x0000007000007945 */ /* 0x000fe20003800000 */
[----:B------:R-:W-:Y:S02]  /*27b10*/  IMAD.MOV.U32 R12, RZ, RZ, 0x1 ;  /* 0x00000001ff0c7424 */ /* 0x000fe400078e00ff */
[----:B------:R-:W-:Y:S02]  /*27b20*/  IMAD.MOV.U32 R11, RZ, RZ, RZ ;  /* 0x000000ffff0b7224 */ /* 0x000fe400078e00ff */
[----:B------:R-:W-:-:S07]  /*27b30*/  IMAD.MOV.U32 R15, RZ, RZ, -0x1 ;  /* 0xffffffffff0f7424 */ /* 0x000fce00078e00ff */
[----:B------:R-:W-:Y:S05]  /*27b40*/  WARPSYNC.COLLECTIVE R15, `(.L_x_5622) ;  /* 0x000000000f087348 */ /* 0x000fea0003c00000 */
[----:B------:R0:W1:Y:S02]  /*27b50*/  SHFL.UP P6, R14, R13, R12, R11 ;  /* 0x0400000c0d0e7389 */ /* 0x00006400000c000b */
[----:B01----:R-:W-:Y:S01]  /*27b60*/  ENDCOLLECTIVE ;  /* 0x000000000000791b */ /* 0x003fe20003800000 */
.L_x_5622:
[----:B------:R-:W-:Y:S05]  /*27b70*/  BSYNC B0 ;  /* 0x0000000000007941 */ /* 0x000fea0003800000 */
.L_x_5621:
        /* <DEDUP_REMOVED lines=8> */
.L_x_5623:
[----:B------:R-:W-:Y:S01]  /*27c00*/  IMAD.MOV.U32 R12, RZ, RZ, 0x4 ;  /* 0x00000004ff0c7424 */ /* 0x000fe200078e00ff */
[----:B------:R-:W-:-:S05]  /*27c10*/  SEL R2, R14, RZ, P2 ;  /* 0x000000ff0e027207 */ /* 0x000fca0001000000 */
[----:B------:R-:W-:-:S04]  /*27c20*/  IMAD.IADD R2, R13, 0x1, R2 ;  /* 0x000000010d027824 */ /* 0x000fc800078e0202 */
[----:B------:R-:W-:-:S07]  /*27c30*/  IMAD.MOV.U32 R13, RZ, RZ, R2 ;  /* 0x000000ffff0d7224 */ /* 0x000fce00078e0002 */
[----:B------:R-:W-:Y:S05]  /*27c40*/  WARPSYNC.COLLECTIVE R15, `(.L_x_5624) ;  /* 0x000000000f087348 */ /* 0x000fea0003c00000 */
[----:B------:R0:W1:Y:S02]  /*27c50*/  SHFL.UP P6, R14, R13, R12, R11 ;  /* 0x0400000c0d0e7389 */ /* 0x00006400000c000b */
[----:B01----:R-:W-:Y:S01]  /*27c60*/  ENDCOLLECTIVE ;  /* 0x000000000000791b */ /* 0x003fe20003800000 */
.L_x_5624:
[----:B------:R-:W-:Y:S01]  /*27c70*/  IMAD.MOV.U32 R12, RZ, RZ, 0x8 ;  /* 0x00000008ff0c7424 */ /* 0x000fe200078e00ff */
[----:B------:R-:W-:-:S05]  /*27c80*/  SEL R3, R14, RZ, P3 ;  /* 0x000000ff0e037207 */ /* 0x000fca0001800000 */
[----:B------:R-:W-:-:S04]  /*27c90*/  IMAD.IADD R3, R2, 0x1, R3 ;  /* 0x0000000102037824 */ /* 0x000fc800078e0203 */
[----:B------:R-:W-:-:S07]  /*27ca0*/  IMAD.MOV.U32 R13, RZ, RZ, R3 ;  /* 0x000000ffff0d7224 */ /* 0x000fce00078e0003 */
[----:B------:R-:W-:Y:S05]  /*27cb0*/  WARPSYNC.COLLECTIVE R15, `(.L_x_5625) ;  /* 0x000000000f087348 */ /* 0x000fea0003c00000 */
[----:B------:R0:W1:Y:S02]  /*27cc0*/  SHFL.UP P6, R14, R13, R12, R11 ;  /* 0x0400000c0d0e7389 */ /* 0x00006400000c000b */
[----:B01----:R-:W-:Y:S01]  /*27cd0*/  ENDCOLLECTIVE ;  /* 0x000000000000791b */ /* 0x003fe20003800000 */
.L_x_5625:
[----:B------:R-:W-:Y:S01]  /*27ce0*/  IMAD.MOV.U32 R12, RZ, RZ, 0x10 ;  /* 0x00000010ff0c7424 */ /* 0x000fe200078e00ff */
[----:B------:R-:W-:-:S05]  /*27cf0*/  SEL R4, R14, RZ, P4 ;  /* 0x000000ff0e047207 */ /* 0x000fca0002000000 */
[----:B------:R-:W-:-:S04]  /*27d00*/  IMAD.IADD R4, R3, 0x1, R4 ;  /* 0x0000000103047824 */ /* 0x000fc800078e0204 */
[----:B------:R-:W-:-:S07]  /*27d10*/  IMAD.MOV.U32 R13, RZ, RZ, R4 ;  /* 0x000000ffff0d7224 */ /* 0x000fce00078e0004 */
[----:B------:R-:W-:Y:S05]  /*27d20*/  WARPSYNC.COLLECTIVE R15, `(.L_x_5626) ;  /* 0x000000000f087348 */ /* 0x000fea0003c00000 */
[----:B------:R0:W1:Y:S02]  /*27d30*/  SHFL.UP P6, R14, R13, R12, R11 ;  /* 0x0400000c0d0e7389 */ /* 0x00006400000c000b */
[----:B01----:R-:W-:Y:S01]  /*27d40*/  ENDCOLLECTIVE ;  /* 0x000000000000791b */ /* 0x003fe20003800000 */
.L_x_5626:
        /* <DEDUP_REMOVED lines=8> */
.L_x_5627:
[----:B------:R-:W-:Y:S05]  /*27dd0*/  BRA `(.L_x_5628) ;  /* 0xffffffa800b07947 */ /* 0x000fea000383ffff */
.L_x_5475:
[----:B------:R-:W-:Y:S01]  /*27de0*/  BSSY B0, `(.L_x_5629) ;  /* 0x0000006000007945 */ /* 0x000fe20003800000 */
[----:B------:R-:W-:Y:S01]  /*27df0*/  PLOP3.LUT P6, PT, P6, PT, PT, 0x8, 0x0 ;  /* 0x000000000000781c */ /* 0x000fe200037ce170 */
[----:B------:R-:W-:-:S12]  /*27e00*/  IMAD.MOV.U32 R15, RZ, RZ, -0x1 ;  /* 0xffffffffff0f7424 */ /* 0x000fd800078e00ff */
[----:B0-----:R-:W-:Y:S05]  /*27e10*/  WARPSYNC.COLLECTIVE R15, `(.L_x_5630) ;  /* 0x000000000f087348 */ /* 0x001fea0003c00000 */
[----:B------:R-:W-:Y:S01]  /*27e20*/  VOTE.ANY R14, PT, P6 ;  /* 0x00000000000e7806 */ /* 0x000fe200030e0100 */
[----:B0-----:R-:W-:Y:S06]  /*27e30*/  ENDCOLLECTIVE ;  /* 0x000000000000791b */ /* 0x001fec0003800000 */
.L_x_5630:
[----:B------:R-:W-:Y:S05]  /*27e40*/  BSYNC B0 ;  /* 0x0000000000007941 */ /* 0x000fea0003800000 */
.L_x_5629:
        /* <DEDUP_REMOVED lines=10> */
.L_x_5631:
[----:B------:R-:W-:Y:S02]  /*27ef0*/  IMAD.MOV.U32 R13, RZ, RZ, R5 ;  /* 0x000000ffff0d7224 */ /* 0x000fe400078e0005 */
[----:B------:R-:W-:-:S07]  /*27f00*/  IMAD.MOV.U32 R25, RZ, RZ, R14 ;  /* 0x000000ffff197224 */ /* 0x000fce00078e000e */
[----:B------:R-:W-:Y:S05]  /*27f10*/  WARPSYNC.COLLECTIVE R15, `(.L_x_5632) ;  /* 0x000000000f087348 */ /* 0x000fea0003c00000 */
[----:B------:R0:W1:Y:S02]  /*27f20*/  SHFL.IDX P6, R14, R13, R12, R11 ;  /* 0x0000000c0d0e7389 */ /* 0x00006400000c000b */
[----:B01----:R-:W-:Y:S01]  /*27f30*/  ENDCOLLECTIVE ;  /* 0x000000000000791b */ /* 0x003fe20003800000 */
.L_x_5632:
[----:B------:R-:W-:Y:S01]  /*27f40*/  IMAD.MOV.U32 R5, RZ, RZ, R14 ;  /* 0x000000ffff057224 */ /* 0x000fe200078e000e */
[----:B------:R-:W-:Y:S06]  /*27f50*/  BRA `(.L_x_5633) ;  /* 0xffffffa800907947 */ /* 0x000fec000383ffff */
.L_x_5477:
[----:B------:R-:W-:Y:S01]  /*27f60*/  BSSY B0, `(.L_x_5634) ;  /* 0x0000007000007945 */ /* 0x000fe20003800000 */
[----:B------:R-:W-:Y:S02]  /*27f70*/  IMAD.MOV.U32 R13, RZ, RZ, R2 ;  /* 0x000000ffff0d7224 */ /* 0x000fe400078e0002 */
[----:B------:R-:W-:Y:S02]  /*27f80*/  IMAD.MOV.U32 R11, RZ, RZ, 0x1f ;  /* 0x0000001fff0b7424 */ /* 0x000fe400078e00ff */
[----:B------:R-:W-:-:S07]  /*27f90*/  IMAD.MOV.U32 R15, RZ, RZ, -0x1 ;  /* 0xffffffffff0f7424 */ /* 0x000fce00078e00ff */
[----:B0123--:R-:W-:Y:S05]  /*27fa0*/  WARPSYNC.COLLECTIVE R15, `(.L_x_5635) ;  /* 0x000000000f087348 */ /* 0x00ffea0003c00000 */
[----:B------:R4:W0:Y:S02]  /*27fb0*/  SHFL.IDX P6, R14, R13, R12, R11 ;  /* 0x0000000c0d0e7389 */ /* 0x00082400000c000b */
[----:B01234-:R-:W-:Y:S01]  /*27fc0*/  ENDCOLLECTIVE ;  /* 0x000000000000791b */ /* 0x01ffe20003800000 */
.L_x_5635:
[----:B------:R-:W-:Y:S05]  /*27fd0*/  BSYNC B0 ;  /* 0x0000000000007941 */ /* 0x000fea0003800000 */
.L_x_5634:
[----:B------:R-:W-:Y:S01]  /*27fe0*/  IMAD.MOV.U32 R24, RZ, RZ, R14 ;  /* 0x000000ffff187224 */ /* 0x000fe200078e000e */
[----:B------:R-:W-:Y:S06]  /*27ff0*/  BRA `(.L_x_5476) ;  /* 0xffffffa800807947 */ /* 0x000fec000383ffff */
.L_x_5483:
[----:B0-----:R0:W1:Y:S02]  /*28000*/  SYNCS.PHASECHK.TRANS64.TRYWAIT P0, [R7+URZ+0x38820], R0 ;  /* 0x03882000070075a7 */ /* 0x001064000800017f */
[----:B-1----:R-:W-:Y:S05]  /*28010*/  @!P0 NANOSLEEP.SYNCS 0x989680 ;  /* 0x009896800000895d */ /* 0x002fea0003900000 */
[----:B------:R-:W1:Y:S02]  /*28020*/  @!P0 SYNCS.PHASECHK.TRANS64 P0, [R7+URZ+0x38820], R0 ;  /* 0x03882000070085a7 */ /* 0x000e64000800007f */
[----:B-1----:R-:W-:Y:S05]  /*28030*/  @!P0 BRA `(.L_x_5483) ;  /* 0xfffffffc00f08947 */ /* 0x002fea000383ffff */
[----:B------:R-:W-:Y:S05]  /*28040*/  BRA `(.L_x_5636) ;  /* 0xffffffb000dc7947 */ /* 0x000fea000383ffff */
.L_x_5484:
        /* <DEDUP_REMOVED lines=11> */
.L_x_5638:
[----:B------:R-:W-:Y:S05]  /*28100*/  BSYNC B0 ;  /* 0x0000000000007941 */ /* 0x000fea0003800000 */
.L_x_5637:
[----:B------:R-:W-:Y:S05]  /*28110*/  BRA `(.L_x_5639) ;  /* 0xffffffb000c47947 */ /* 0x000fea000383ffff */
.L_x_5485:
[----:B------:R-:W-:Y:S01]  /*28120*/  BSSY B0, `(.L_x_5640) ;  /* 0x0000006000007945 */ /* 0x000fe20003800000 */
[----:B------:R-:W-:-:S07]  /*28130*/  IMAD.MOV.U32 R15, RZ, RZ, -0x1 ;  /* 0xffffffffff0f7424 */ /* 0x000fce00078e00ff */
[----:B0-23--:R-:W-:Y:S05]  /*28140*/  WARPSYNC.COLLECTIVE R15, `(.L_x_5641) ;  /* 0x000000000f0c7348 */ /* 0x00dfea0003c00000 */
[----:B------:R-:W-:Y:S02]  /*28150*/  ELECT P6, UR62, PT ;  /* 0x00000000003e782f */ /* 0x000fe400038c0000 */
[----:B------:R-:W-:Y:S01]  /*28160*/  MOV R14, UR62 ;  /* 0x0000003e000e7c02 */ /* 0x000fe20008000f00 */
[----:B0-23--:R-:W-:Y:S10]  /*28170*/  ENDCOLLECTIVE ;  /* 0x000000000000791b */ /* 0x00dff40003800000 */
.L_x_5641:
[----:B------:R-:W-:Y:S05]  /*28180*/  BSYNC B0 ;  /* 0x0000000000007941 */ /* 0x000fea0003800000 */
.L_x_5640:
[----:B------:R-:W-:Y:S05]  /*28190*/  BRA `(.L_x_5642) ;  /* 0xffffffb000b87947 */ /* 0x000fea000383ffff */
.L_x_5487:
[----:B0-----:R0:W1:Y:S02]  /*281a0*/  SYNCS.PHASECHK.TRANS64.TRYWAIT P1, [R5+URZ+0x38840], R0 ;  /* 0x03884000050075a7 */ /* 0x001064000802017f */
[----:B-1----:R-:W-:Y:S05]  /*281b0*/  @!P1 NANOSLEEP.SYNCS 0x989680 ;  /* 0x009896800000995d */ /* 0x002fea0003900000 */
[----:B------:R-:W1:Y:S02]  /*281c0*/  @!P1 SYNCS.PHASECHK.TRANS64 P1, [R5+URZ+0x38840], R0 ;  /* 0x03884000050095a7 */ /* 0x000e64000802007f */
[----:B-1----:R-:W-:Y:S05]  /*281d0*/  @!P1 BRA `(.L_x_5487) ;  /* 0xfffffffc00f09947 */ /* 0x002fea000383ffff */
[----:B------:R-:W-:Y:S05]  /*281e0*/  BRA `(.L_x_5643) ;  /* 0xffffffb000d87947 */ /* 0x000fea000383ffff */
.L_x_5489:
[----:B-1----:R1:W4:Y:S02]  /*281f0*/  SYNCS.PHASECHK.TRANS64.TRYWAIT P1, [R3+URZ+0x38840], R2 ;  /* 0x03884002030075a7 */ /* 0x002324000802017f */
[----:B----4-:R-:W-:Y:S05]  /*28200*/  @!P1 NANOSLEEP.SYNCS 0x989680 ;  /* 0x009896800000995d */ /* 0x010fea0003900000 */
[----:B------:R-:W4:Y:S02]  /*28210*/  @!P1 SYNCS.PHASECHK.TRANS64 P1, [R3+URZ+0x38840], R2 ;  /* 0x03884002030095a7 */ /* 0x000f24000802007f */
[----:B----4-:R-:W-:Y:S05]  /*28220*/  @!P1 BRA `(.L_x_5489) ;  /* 0xfffffffc00f09947 */ /* 0x010fea000383ffff */
[----:B------:R-:W-:Y:S05]  /*28230*/  BRA `(.L_x_5644) ;  /* 0xffffffb000e47947 */ /* 0x000fea000383ffff */
.L_x_5491:
[----:B----4-:R4:W0:Y:S02]  /*28240*/  SYNCS.PHASECHK.TRANS64.TRYWAIT P1, [R5+URZ+0x38860], R0 ;  /* 0x03886000050075a7 */ /* 0x010824000802017f */
[----:B0-----:R-:W-:Y:S05]  /*28250*/  @!P1 NANOSLEEP.SYNCS 0x989680 ;  /* 0x009896800000995d */ /* 0x001fea0003900000 */
[----:B------:R-:W0:Y:S02]  /*28260*/  @!P1 SYNCS.PHASECHK.TRANS64 P1, [R5+URZ+0x38860], R0 ;  /* 0x03886000050095a7 */ /* 0x000e24000802007f */
[----:B0-----:R-:W-:Y:S05]  /*28270*/  @!P1 BRA `(.L_x_5491) ;  /* 0xfffffffc00f09947 */ /* 0x001fea000383ffff */
[----:B------:R-:W-:Y:S05]  /*28280*/  BRA `(.L_x_5645) ;  /* 0xffffffb000e07947 */ /* 0x000fea000383ffff */
.L_x_5646:
        /* <DEDUP_REMOVED lines=15> */
.L_x_5664:


//--------------------- .nv.global.init           --------------------------
	.section	.nv.global.init,"aw",@progbits
.nv.global.init:
	.type		$str$23,@object
	.size		$str$23,($str$24 - $str$23)
$str$23:
        /*0000*/ 	.byte	0x28, 0x61, 0x64, 0x64, 0x72, 0x65, 0x73, 0x73, 0x20, 0x26, 0x20, 0x6d, 0x61, 0x73, 0x6b, 0x29
        /*0010*/ 	.byte	0x20, 0x3d, 0x3d, 0x20, 0x30, 0x00
	.type		$str$24,@object
	.size		$str$24,(__unnamed_4 - $str$24)
$str$24:
        /*0016*/ 	.byte	0x2f, 0x74, 0x6d, 0x70, 0x2f, 0x6f, 0x73, 0x73, 0x5f, 0x6b, 0x65, 0x72, 0x6e, 0x65, 0x6c, 0x73
        /*0026*/ 	.byte	0x5f, 0x73, 0x72, 0x63, 0x2f, 0x66, 0x6c, 0x61, 0x73, 0x68, 0x5f, 0x61, 0x74, 0x74, 0x65, 0x6e
        /*0036*/ 	.byte	0x74, 0x69, 0x6f, 0x6e, 0x2f, 0x63, 0x73, 0x72, 0x63, 0x2f, 0x63, 0x75, 0x74, 0x6c, 0x61, 0x73
        /*0046*/ 	.byte	0x73, 0x2f, 0x69, 0x6e, 0x63, 0x6c, 0x75, 0x64, 0x65, 0x2f, 0x63, 0x75, 0x74, 0x65, 0x2f, 0x70
        /*0056*/ 	.byte	0x6f, 0x69, 0x6e, 0x74, 0x65, 0x72, 0x5f, 0x66, 0x6c, 0x61, 0x67, 0x67, 0x65, 0x64, 0x2e, 0x68
        /*0066*/ 	.byte	0x70, 0x70, 0x00
	.type		__unnamed_4,@object
	.size		__unnamed_4,(__unnamed_5 - __unnamed_4)
__unnamed_4:
        /* <DEDUP_REMOVED lines=24> */
	.type		__unnamed_5,@object
	.size		__unnamed_5,(__unnamed_6 - __unnamed_5)
__unnamed_5:
        /* <DEDUP_REMOVED lines=24> */
        /*0369*/ 	.byte	0x26, 0x5d, 0x00
	.type		__unnamed_6,@object
	.size		__unnamed_6,(__unnamed_1 - __unnamed_6)
__unnamed_6:
        /* <DEDUP_REMOVED lines=28> */
        /*052c*/ 	.byte	0x34, 0x30, 0x39, 0x36, 0x3e, 0x3e, 0x3e, 0x3e, 0x3e, 0x5d, 0x00
	.type		__unnamed_1,@object
	.size		__unnamed_1,(__unnamed_3 - __unnamed_1)
__unnamed_1:
        /* <DEDUP_REMOVED lines=28> */
        /*06f7*/ 	.byte	0x34, 0x30, 0x39, 0x36, 0x3e, 0x3e, 0x3e, 0x3e, 0x3e, 0x20, 0x26, 0x5d, 0x00
	.type		__unnamed_3,@object
	.size		__unnamed_3,(__unnamed_2 - __unnamed_3)
__unnamed_3:
        /* <DEDUP_REMOVED lines=28> */
        /*08c4*/ 	.byte	0x3a, 0x43, 0x3c, 0x33, 0x32, 0x37, 0x36, 0x38, 0x3e, 0x3e, 0x3e, 0x3e, 0x3e, 0x5d, 0x00
	.type		__unnamed_2,@object
	.size		__unnamed_2,(.L_1 - __unnamed_2)
__unnamed_2:
        /* <DEDUP_REMOVED lines=29> */
.L_1:


//--------------------- .nv.shared._ZN7cutlass13device_kernelIN5flash11enable_sm90INS1_16FlashAttnFwdSm90INS1_25CollectiveMainloopFwdSm90ILi2EN4cute5tupleIJNS5_1CILi1EEES8_S8_EEENS6_IJNS7_ILi64EEESA_SA_EEELi512ENS_10bfloat16_tEfNS_4arch4Sm90ELb0ELb0ELb0ELb0ELb1ELb0ELb0ELb0ELb0ELb1ELb1ELb0EEENS1_21CollectiveEpilogueFwdINS6_IJSA_NS7_ILi512EEESA_EEES9_SC_SE_Li256ELb0ELb1ELb1ELb0EEENS1_19SingleTileSchedulerILb0ELb1ELb1ELi64EEEEEEEEEvNT_6ParamsE --------------------------
	.section	.nv.shared._ZN7cutlass13device_kernelIN5flash11enable_sm90INS1_16FlashAttnFwdSm90INS1_25CollectiveMainloopFwdSm90ILi2EN4cute5tupleIJNS5_1CILi1EEES8_S8_EEENS6_IJNS7_ILi64EEESA_SA_EEELi512ENS_10bfloat16_tEfNS_4arch4Sm90ELb0ELb0ELb0ELb0ELb1ELb0ELb0ELb0ELb0ELb1ELb1ELb0EEENS1_21CollectiveEpilogueFwdINS6_IJSA_NS7_ILi512EEESA_EEES9_SC_SE_Li256ELb0ELb1ELb1ELb0EEENS1_19SingleTileSchedulerILb0ELb1ELb1ELi64EEEEEEEEEvNT_6ParamsE,"aw",@nobits
	.sectionflags	@""
	.align	16
	.zero		1024


//--------------------- .nv.shared.reserved.0     --------------------------
	.section	.nv.shared.reserved.0,"aw",@nobits
	.weak		__nv_reservedSMEM_offset_0_alias
	.size		__nv_reservedSMEM_offset_0_alias, 0, 0
	.other		__nv_reservedSMEM_offset_0_alias,@"STO_CUDA_RESERVED_SHARED STV_DEFAULT"
__nv_reservedSMEM_offset_0_alias:
	.zero		0


//--------------------- .nv.global                --------------------------
	.section	.nv.global,"aw",@nobits
.nv.global:
	.type		_ZN81_INTERNAL_e004f4dd_45_flash_fwd_hdim64_512_bf16_paged_split_sm90_cu_ea41c527_49904cute1_E,@object
	.size		_ZN81_INTERNAL_e004f4dd_45_flash_fwd_hdim64_512_bf16_paged_split_sm90_cu_ea41c527_49904cute1_E,(_ZN81_INTERNAL_e004f4dd_45_flash_fwd_hdim64_512_bf16_paged_split_sm90_cu_ea41c527_49904cuda3std3__45__cpo6cbeginE - _ZN81_INTERNAL_e004f4dd_45_flash_fwd_hdim64_512_bf16_paged_split_sm90_cu_ea41c527_49904cute1_E)
_ZN81_INTERNAL_e004f4dd_45_flash_fwd_hdim64_512_bf16_paged_split_sm90_cu_ea41c527_49904cute1_E:
	.zero		1
	.type		_ZN81_INTERNAL_e004f4dd_45_flash_fwd_hdim64_512_bf16_paged_split_sm90_cu_ea41c527_49904cuda3std3__45__cpo6cbeginE,@object
	.size		_ZN81_INTERNAL_e004f4dd_45_flash_fwd_hdim64_512_bf16_paged_split_sm90_cu_ea41c527_49904cuda3std3__45__cpo6cbeginE,(_ZN81_INTERNAL_e004f4dd_45_flash_fwd_hdim64_512_bf16_paged_split_sm90_cu_ea41c527_49904cuda3std3__48in_placeE - _ZN81_INTERNAL_e004f4dd_45_flash_fwd_hdim64_512_bf16_paged_split_sm90_cu_ea41c527_49904cuda3std3__45__cpo6cbeginE)
_ZN81_INTERNAL_e004f4dd_45_flash_fwd_hdim64_512_bf16_paged_split_sm90_cu_ea41c527_49904cuda3std3__45__cpo6cbeginE:
	.zero		1
	.type		_ZN81_INTERNAL_e004f4dd_45_flash_fwd_hdim64_512_bf16_paged_split_sm90_cu_ea41c527_49904cuda3std3__48in_placeE,@object
	.size		_ZN81_INTERNAL_e004f4dd_45_flash_fwd_hdim64_512_bf16_paged_split_sm90_cu_ea41c527_49904cuda3std3__48in_placeE,(_ZN81_INTERNAL_e004f4dd_45_flash_fwd_hdim64_512_bf16_paged_split_sm90_cu_ea41c527_49904cuda3std6ranges3__45__cpo9iter_moveE - _ZN81_INTERNAL_e004f4dd_45_flash_fwd_hdim64_512_bf16_paged_split_sm90_cu_ea41c527_49904cuda3std3__48in_placeE)
_ZN81_INTERNAL_e004f4dd_45_flash_fwd_hdim64_512_bf16_paged_split_sm90_cu_ea41c527_49904cuda3std3__48in_placeE:
	.zero		1
	.type		_ZN81_INTERNAL_e004f4dd_45_flash_fwd_hdim64_512_bf16_paged_split_sm90_cu_ea41c527_49904cuda3std6ranges3__45__cpo9iter_moveE,@object
	.size		_ZN81_INTERNAL_e004f4dd_45_flash_fwd_hdim64_512_bf16_paged_split_sm90_cu_ea41c527_49904cuda3std6ranges3__45__cpo9iter_moveE,(_ZN81_INTERNAL_e004f4dd_45_flash_fwd_hdim64_512_bf16_paged_split_sm90_cu_ea41c527_49904cuda3std3__45__cpo5beginE - _ZN81_INTERNAL_e004f4dd_45_flash_fwd_hdim64_512_bf16_paged_split_sm90_cu_ea41c527_49904cuda3std6ranges3__45__cpo9iter_moveE)
_ZN81_INTERNAL_e004f4dd_45_flash_fwd_hdim64_512_bf16_paged_split_sm90_cu_ea41c527_49904cuda3std6ranges3__45__cpo9iter_moveE:
	.zero		1
	.type		_ZN81_INTERNAL_e004f4dd_45_flash_fwd_hdim64_512_bf16_paged_split_sm90_cu_ea41c527_49904cuda3std3__45__cpo5beginE,@object
	.size		_ZN81_INTERNAL_e004f4dd_45_flash_fwd_hdim64_512_bf16_paged_split_sm90_cu_ea41c527_49904cuda3std3__45__cpo5beginE,(_ZN81_INTERNAL_e004f4dd_45_flash_fwd_hdim64_512_bf16_paged_split_sm90_cu_ea41c527_49904cuda3std3__483_GLOBAL__N__e004f4dd_45_flash_fwd_hdim64_512_bf16_paged_split_sm90_cu_ea41c527_49906ignoreE - _ZN81_INTERNAL_e004f4dd_45_flash_fwd_hdim64_512_bf16_paged_split_sm90_cu_ea41c527_49904cuda3std3__45__cpo5beginE)
_ZN81_INTERNAL_e004f4dd_45_flash_fwd_hdim64_512_bf16_paged_split_sm90_cu_ea41c527_49904cuda3std3__45__cpo5beginE:
	.zero		1
	.type		_ZN81_INTERNAL_e004f4dd_45_flash_fwd_hdim64_512_bf16_paged_split_sm90_cu_ea41c527_49904cuda3std3__483_GLOBAL__N__e004f4dd_45_flash_fwd_hdim64_512_bf16_paged_split_sm90_cu_ea41c527_49906ignoreE,@object
	.size		_ZN81_INTERNAL_e004f4dd_45_flash_fwd_hdim64_512_bf16_paged_split_sm90_cu_ea41c527_49904cuda3std3__483_GLOBAL__N__e004f4dd_45_flash_fwd_hdim64_512_bf16_paged_split_sm90_cu_ea41c527_49906ignoreE,(_ZN81_INTERNAL_e004f4dd_45_flash_fwd_hdim64_512_bf16_paged_split_sm90_cu_ea41c527_49904cute7productE - _ZN81_INTERNAL_e004f4dd_45_flash_fwd_hdim64_512_bf16_paged_split_sm90_cu_ea41c527_49904cuda3std3__483_GLOBAL__N__e004f4dd_45_flash_fwd_hdim64_512_bf16_paged_split_sm90_cu_ea41c527_49906ignoreE)
_ZN81_INTERNAL_e004f4dd_45_flash_fwd_hdim64_512_bf16_paged_split_sm90_cu_ea41c527_49904cuda3std3__483_GLOBAL__N__e004f4dd_45_flash_fwd_hdim64_512_bf16_paged_split_sm90_cu_ea41c527_49906ignoreE:
	.zero		1
	.type		_ZN81_INTERNAL_e004f4dd_45_flash_fwd_hdim64_512_bf16_paged_split_sm90_cu_ea41c527_49904cute7productE,@object
	.size		_ZN81_INTERNAL_e004f4dd_45_flash_fwd_hdim64_512_bf16_paged_split_sm90_cu_ea41c527_49904cute7productE,(_ZN81_INTERNAL_e004f4dd_45_flash_fwd_hdim64_512_bf16_paged_split_sm90_cu_ea41c527_49904cuda3std3__45__cpo3endE - _ZN81_INTERNAL_e004f4dd_45_flash_fwd_hdim64_512_bf16_paged_split_sm90_cu_ea41c527_49904cute7productE)
_ZN81_INTERNAL_e004f4dd_45_flash_fwd_hdim64_512_bf16_paged_split_sm90_cu_ea41c527_49904cute7productE:
	.zero		1
	.type		_ZN81_INTERNAL_e004f4dd_45_flash_fwd_hdim64_512_bf16_paged_split_sm90_cu_ea41c527_49904cuda3std3__45__cpo3endE,@object
	.size		_ZN81_INTERNAL_e004f4dd_45_flash_fwd_hdim64_512_bf16_paged_split_sm90_cu_ea41c527_49904cuda3std3__45__cpo3endE,(_ZN81_INTERNAL_e004f4dd_45_flash_fwd_hdim64_512_bf16_paged_split_sm90_cu_ea41c527_49904cuda3std3__419piecewise_constructE - _ZN81_INTERNAL_e004f4dd_45_flash_fwd_hdim64_512_bf16_paged_split_sm90_cu_ea41c527_49904cuda3std3__45__cpo3endE)
_ZN81_INTERNAL_e004f4dd_45_flash_fwd_hdim64_512_bf16_paged_split_sm90_cu_ea41c527_49904cuda3std3__45__cpo3endE:
	.zero		1
	.type		_ZN81_INTERNAL_e004f4dd_45_flash_fwd_hdim64_512_bf16_paged_split_sm90_cu_ea41c527_49904cuda3std3__419piecewise_constructE,@object
	.size		_ZN81_INTERNAL_e004f4dd_45_flash_fwd_hdim64_512_bf16_paged_split_sm90_cu_ea41c527_49904cuda3std3__419piecewise_constructE,(_ZN81_INTERNAL_e004f4dd_45_flash_fwd_hdim64_512_bf16_paged_split_sm90_cu_ea41c527_49904cuda3std3__45__cpo4cendE - _ZN81_INTERNAL_e004f4dd_45_flash_fwd_hdim64_512_bf16_paged_split_sm90_cu_ea41c527_49904cuda3std3__419piecewise_constructE)
_ZN81_INTERNAL_e004f4dd_45_flash_fwd_hdim64_512_bf16_paged_split_sm90_cu_ea41c527_49904cuda3std3__419piecewise_constructE:
	.zero		1
	.type		_ZN81_INTERNAL_e004f4dd_45_flash_fwd_hdim64_512_bf16_paged_split_sm90_cu_ea41c527_49904cuda3std3__45__cpo4cendE,@object
	.size		_ZN81_INTERNAL_e004f4dd_45_flash_fwd_hdim64_512_bf16_paged_split_sm90_cu_ea41c527_49904cuda3std3__45__cpo4cendE,(_ZN81_INTERNAL_e004f4dd_45_flash_fwd_hdim64_512_bf16_paged_split_sm90_cu_ea41c527_49904cuda3std6ranges3__45__cpo4swapE - _ZN81_INTERNAL_e004f4dd_45_flash_fwd_hdim64_512_bf16_paged_split_sm90_cu_ea41c527_49904cuda3std3__45__cpo4cendE)
_ZN81_INTERNAL_e004f4dd_45_flash_fwd_hdim64_512_bf16_paged_split_sm90_cu_ea41c527_49904cuda3std3__45__cpo4cendE:
	.zero		1
	.type		_ZN81_INTERNAL_e004f4dd_45_flash_fwd_hdim64_512_bf16_paged_split_sm90_cu_ea41c527_49904cuda3std6ranges3__45__cpo4swapE,@object
	.size		_ZN81_INTERNAL_e004f4dd_45_flash_fwd_hdim64_512_bf16_paged_split_sm90_cu_ea41c527_49904cuda3std6ranges3__45__cpo4swapE,(.L_13 - _ZN81_INTERNAL_e004f4dd_45_flash_fwd_hdim64_512_bf16_paged_split_sm90_cu_ea41c527_49904cuda3std6ranges3__45__cpo4swapE)
_ZN81_INTERNAL_e004f4dd_45_flash_fwd_hdim64_512_bf16_paged_split_sm90_cu_ea41c527_49904cuda3std6ranges3__45__cpo4swapE:
	.zero		1
.L_13:


//--------------------- .nv.shared._ZN7cutlass13device_kernelIN5flash11enable_sm90INS1_16FlashAttnFwdSm90INS1_25CollectiveMainloopFwdSm90ILi2EN4cute5tupleIJNS5_1CILi1EEES8_S8_EEENS6_IJNS7_ILi64EEESA_SA_EEELi512ENS_10bfloat16_tEfNS_4arch4Sm90ELb0ELb0ELb0ELb0ELb1ELb0ELb1ELb0ELb0ELb1ELb1ELb0EEENS1_21CollectiveEpilogueFwdINS6_IJSA_NS7_ILi512EEESA_EEES9_SC_SE_Li256ELb0ELb1ELb1ELb0EEENS1_19SingleTileSchedulerILb0ELb1ELb1ELi64EEEEEEEEEvNT_6ParamsE --------------------------
	.section	.nv.shared._ZN7cutlass13device_kernelIN5flash11enable_sm90INS1_16FlashAttnFwdSm90INS1_25CollectiveMainloopFwdSm90ILi2EN4cute5tupleIJNS5_1CILi1EEES8_S8_EEENS6_IJNS7_ILi64EEESA_SA_EEELi512ENS_10bfloat16_tEfNS_4arch4Sm90ELb0ELb0ELb0ELb0ELb1ELb0ELb1ELb0ELb0ELb1ELb1ELb0EEENS1_21CollectiveEpilogueFwdINS6_IJSA_NS7_ILi512EEESA_EEES9_SC_SE_Li256ELb0ELb1ELb1ELb0EEENS1_19SingleTileSchedulerILb0ELb1ELb1ELi64EEEEEEEEEvNT_6ParamsE,"aw",@nobits
	.sectionflags	@""
	.align	16
	.zero		1024


//--------------------- .nv.shared._ZN7cutlass13device_kernelIN5flash11enable_sm90INS1_16FlashAttnFwdSm90INS1_25CollectiveMainloopFwdSm90ILi2EN4cute5tupleIJNS5_1CILi1EEES8_S8_EEENS6_IJNS7_ILi64EEESA_SA_EEELi512ENS_10bfloat16_tEfNS_4arch4Sm90ELb0ELb0ELb0ELb1ELb1ELb0ELb0ELb0ELb0ELb1ELb1ELb0EEENS1_21CollectiveEpilogueFwdINS6_IJSA_NS7_ILi512EEESA_EEES9_SC_SE_Li256ELb1ELb1ELb1ELb0EEENS1_36VarlenDynamicPersistentTileSchedulerILi64ELi64ELi256ELi128ELb1ELb1ELb1ELb0ELb1ELb1EEEEEEEEEvNT_6ParamsE --------------------------
	.section	.nv.shared._ZN7cutlass13device_kernelIN5flash11enable_sm90INS1_16FlashAttnFwdSm90INS1_25CollectiveMainloopFwdSm90ILi2EN4cute5tupleIJNS5_1CILi1EEES8_S8_EEENS6_IJNS7_ILi64EEESA_SA_EEELi512ENS_10bfloat16_tEfNS_4arch4Sm90ELb0ELb0ELb0ELb1ELb1ELb0ELb0ELb0ELb0ELb1ELb1ELb0EEENS1_21CollectiveEpilogueFwdINS6_IJSA_NS7_ILi512EEESA_EEES9_SC_SE_Li256ELb1ELb1ELb1ELb0EEENS1_36VarlenDynamicPersistentTileSchedulerILi64ELi64ELi256ELi128ELb1ELb1ELb1ELb0ELb1ELb1EEEEEEEEEvNT_6ParamsE,"aw",@nobits
	.sectionflags	@""
	.align	16
	.zero		1024


//--------------------- .nv.shared._ZN7cutlass13device_kernelIN5flash11enable_sm90INS1_16FlashAttnFwdSm90INS1_25CollectiveMainloopFwdSm90ILi2EN4cute5tupleIJNS5_1CILi1EEES8_S8_EEENS6_IJNS7_ILi64EEESA_SA_EEELi512ENS_10bfloat16_tEfNS_4arch4Sm90ELb0ELb0ELb0ELb1ELb1ELb1ELb0ELb0ELb0ELb1ELb1ELb0EEENS1_21CollectiveEpilogueFwdINS6_IJSA_NS7_ILi512EEESA_EEES9_SC_SE_Li256ELb1ELb1ELb1ELb0EEENS1_36VarlenDynamicPersistentTileSchedulerILi64ELi64ELi256ELi128ELb1ELb1ELb1ELb0ELb1ELb1EEEEEEEEEvNT_6ParamsE --------------------------
	.section	.nv.shared._ZN7cutlass13device_kernelIN5flash11enable_sm90INS1_16FlashAttnFwdSm90INS1_25CollectiveMainloopFwdSm90ILi2EN4cute5tupleIJNS5_1CILi1EEES8_S8_EEENS6_IJNS7_ILi64EEESA_SA_EEELi512ENS_10bfloat16_tEfNS_4arch4Sm90ELb0ELb0ELb0ELb1ELb1ELb1ELb0ELb0ELb0ELb1ELb1ELb0EEENS1_21CollectiveEpilogueFwdINS6_IJSA_NS7_ILi512EEESA_EEES9_SC_SE_Li256ELb1ELb1ELb1ELb0EEENS1_36VarlenDynamicPersistentTileSchedulerILi64ELi64ELi256ELi128ELb1ELb1ELb1ELb0ELb1ELb1EEEEEEEEEvNT_6ParamsE,"aw",@nobits
	.sectionflags	@""
	.align	16
	.zero		1024


//--------------------- .nv.shared._ZN7cutlass13device_kernelIN5flash11enable_sm90INS1_16FlashAttnFwdSm90INS1_25CollectiveMainloopFwdSm90ILi2EN4cute5tupleIJNS5_1CILi1EEES8_S8_EEENS6_IJNS7_ILi64EEESA_SA_EEELi512ENS_10bfloat16_tEfNS_4arch4Sm90ELb0ELb0ELb0ELb1ELb1ELb0ELb1ELb0ELb0ELb1ELb1ELb0EEENS1_21CollectiveEpilogueFwdINS6_IJSA_NS7_ILi512EEESA_EEES9_SC_SE_Li256ELb1ELb1ELb1ELb0EEENS1_36VarlenDynamicPersistentTileSchedulerILi64ELi64ELi256ELi128ELb1ELb1ELb1ELb0ELb1ELb1EEEEEEEEEvNT_6ParamsE --------------------------
	.section	.nv.shared._ZN7cutlass13device_kernelIN5flash11enable_sm90INS1_16FlashAttnFwdSm90INS1_25CollectiveMainloopFwdSm90ILi2EN4cute5tupleIJNS5_1CILi1EEES8_S8_EEENS6_IJNS7_ILi64EEESA_SA_EEELi512ENS_10bfloat16_tEfNS_4arch4Sm90ELb0ELb0ELb0ELb1ELb1ELb0ELb1ELb0ELb0ELb1ELb1ELb0EEENS1_21CollectiveEpilogueFwdINS6_IJSA_NS7_ILi512EEESA_EEES9_SC_SE_Li256ELb1ELb1ELb1ELb0EEENS1_36VarlenDynamicPersistentTileSchedulerILi64ELi64ELi256ELi128ELb1ELb1ELb1ELb0ELb1ELb1EEEEEEEEEvNT_6ParamsE,"aw",@nobits
	.sectionflags	@""
	.align	16
	.zero		1024


//--------------------- .nv.shared._ZN7cutlass13device_kernelIN5flash11enable_sm90INS1_16FlashAttnFwdSm90INS1_25CollectiveMainloopFwdSm90ILi2EN4cute5tupleIJNS5_1CILi1EEES8_S8_EEENS6_IJNS7_ILi64EEESA_SA_EEELi512ENS_10bfloat16_tEfNS_4arch4Sm90ELb0ELb0ELb0ELb1ELb1ELb1ELb1ELb0ELb0ELb1ELb1ELb0EEENS1_21CollectiveEpilogueFwdINS6_IJSA_NS7_ILi512EEESA_EEES9_SC_SE_Li256ELb1ELb1ELb1ELb0EEENS1_36VarlenDynamicPersistentTileSchedulerILi64ELi64ELi256ELi128ELb1ELb1ELb1ELb0ELb1ELb1EEEEEEEEEvNT_6ParamsE --------------------------
	.section	.nv.shared._ZN7cutlass13device_kernelIN5flash11enable_sm90INS1_16FlashAttnFwdSm90INS1_25CollectiveMainloopFwdSm90ILi2EN4cute5tupleIJNS5_1CILi1EEES8_S8_EEENS6_IJNS7_ILi64EEESA_SA_EEELi512ENS_10bfloat16_tEfNS_4arch4Sm90ELb0ELb0ELb0ELb1ELb1ELb1ELb1ELb0ELb0ELb1ELb1ELb0EEENS1_21CollectiveEpilogueFwdINS6_IJSA_NS7_ILi512EEESA_EEES9_SC_SE_Li256ELb1ELb1ELb1ELb0EEENS1_36VarlenDynamicPersistentTileSchedulerILi64ELi64ELi256ELi128ELb1ELb1ELb1ELb0ELb1ELb1EEEEEEEEEvNT_6ParamsE,"aw",@nobits
	.sectionflags	@""
	.align	16
	.zero		1024


//--------------------- .nv.shared._ZN7cutlass13device_kernelIN5flash11enable_sm90INS1_16FlashAttnFwdSm90INS1_25CollectiveMainloopFwdSm90ILi2EN4cute5tupleIJNS5_1CILi1EEES8_S8_EEENS6_IJNS7_ILi64EEESA_SA_EEELi512ENS_10bfloat16_tEfNS_4arch4Sm90ELb0ELb1ELb0ELb0ELb1ELb0ELb0ELb0ELb0ELb1ELb1ELb0EEENS1_21CollectiveEpilogueFwdINS6_IJSA_NS7_ILi512EEESA_EEES9_SC_SE_Li256ELb0ELb1ELb1ELb0EEENS1_19SingleTileSchedulerILb0ELb1ELb1ELi64EEEEEEEEEvNT_6ParamsE --------------------------
	.section	.nv.shared._ZN7cutlass13device_kernelIN5flash11enable_sm90INS1_16FlashAttnFwdSm90INS1_25CollectiveMainloopFwdSm90ILi2EN4cute5tupleIJNS5_1CILi1EEES8_S8_EEENS6_IJNS7_ILi64EEESA_SA_EEELi512ENS_10bfloat16_tEfNS_4arch4Sm90ELb0ELb1ELb0ELb0ELb1ELb0ELb0ELb0ELb0ELb1ELb1ELb0EEENS1_21CollectiveEpilogueFwdINS6_IJSA_NS7_ILi512EEESA_EEES9_SC_SE_Li256ELb0ELb1ELb1ELb0EEENS1_19SingleTileSchedulerILb0ELb1ELb1ELi64EEEEEEEEEvNT_6ParamsE,"aw",@nobits
	.sectionflags	@""
	.align	16
	.zero		1024


//--------------------- .nv.shared._ZN7cutlass13device_kernelIN5flash11enable_sm90INS1_16FlashAttnFwdSm90INS1_25CollectiveMainloopFwdSm90ILi2EN4cute5tupleIJNS5_1CILi1EEES8_S8_EEENS6_IJNS7_ILi64EEESA_SA_EEELi512ENS_10bfloat16_tEfNS_4arch4Sm90ELb0ELb1ELb0ELb0ELb1ELb0ELb1ELb0ELb0ELb1ELb1ELb0EEENS1_21CollectiveEpilogueFwdINS6_IJSA_NS7_ILi512EEESA_EEES9_SC_SE_Li256ELb0ELb1ELb1ELb0EEENS1_19SingleTileSchedulerILb0ELb1ELb1ELi64EEEEEEEEEvNT_6ParamsE --------------------------
	.section	.nv.shared._ZN7cutlass13device_kernelIN5flash11enable_sm90INS1_16FlashAttnFwdSm90INS1_25CollectiveMainloopFwdSm90ILi2EN4cute5tupleIJNS5_1CILi1EEES8_S8_EEENS6_IJNS7_ILi64EEESA_SA_EEELi512ENS_10bfloat16_tEfNS_4arch4Sm90ELb0ELb1ELb0ELb0ELb1ELb0ELb1ELb0ELb0ELb1ELb1ELb0EEENS1_21CollectiveEpilogueFwdINS6_IJSA_NS7_ILi512EEESA_EEES9_SC_SE_Li256ELb0ELb1ELb1ELb0EEENS1_19SingleTileSchedulerILb0ELb1ELb1ELi64EEEEEEEEEvNT_6ParamsE,"aw",@nobits
	.sectionflags	@""
	.align	16
	.zero		1024


//--------------------- .nv.shared._ZN7cutlass13device_kernelIN5flash11enable_sm90INS1_16FlashAttnFwdSm90INS1_25CollectiveMainloopFwdSm90ILi2EN4cute5tupleIJNS5_1CILi1EEES8_S8_EEENS6_IJNS7_ILi64EEESA_SA_EEELi512ENS_10bfloat16_tEfNS_4arch4Sm90ELb0ELb1ELb0ELb1ELb1ELb0ELb0ELb0ELb0ELb1ELb1ELb0EEENS1_21CollectiveEpilogueFwdINS6_IJSA_NS7_ILi512EEESA_EEES9_SC_SE_Li256ELb1ELb1ELb1ELb0EEENS1_36VarlenDynamicPersistentTileSchedulerILi64ELi64ELi256ELi128ELb1ELb1ELb1ELb1ELb0ELb1EEEEEEEEEvNT_6ParamsE --------------------------
	.section	.nv.shared._ZN7cutlass13device_kernelIN5flash11enable_sm90INS1_16FlashAttnFwdSm90INS1_25CollectiveMainloopFwdSm90ILi2EN4cute5tupleIJNS5_1CILi1EEES8_S8_EEENS6_IJNS7_ILi64EEESA_SA_EEELi512ENS_10bfloat16_tEfNS_4arch4Sm90ELb0ELb1ELb0ELb1ELb1ELb0ELb0ELb0ELb0ELb1ELb1ELb0EEENS1_21CollectiveEpilogueFwdINS6_IJSA_NS7_ILi512EEESA_EEES9_SC_SE_Li256ELb1ELb1ELb1ELb0EEENS1_36VarlenDynamicPersistentTileSchedulerILi64ELi64ELi256ELi128ELb1ELb1ELb1ELb1ELb0ELb1EEEEEEEEEvNT_6ParamsE,"aw",@nobits
	.sectionflags	@""
	.align	16
	.zero		1024


//--------------------- .nv.shared._ZN7cutlass13device_kernelIN5flash11enable_sm90INS1_16FlashAttnFwdSm90INS1_25CollectiveMainloopFwdSm90ILi2EN4cute5tupleIJNS5_1CILi1EEES8_S8_EEENS6_IJNS7_ILi64EEESA_SA_EEELi512ENS_10bfloat16_tEfNS_4arch4Sm90ELb0ELb1ELb0ELb1ELb1ELb1ELb0ELb0ELb0ELb1ELb1ELb0EEENS1_21CollectiveEpilogueFwdINS6_IJSA_NS7_ILi512EEESA_EEES9_SC_SE_Li256ELb1ELb1ELb1ELb0EEENS1_36VarlenDynamicPersistentTileSchedulerILi64ELi64ELi256ELi128ELb1ELb1ELb1ELb1ELb0ELb1EEEEEEEEEvNT_6ParamsE --------------------------
	.section	.nv.shared._ZN7cutlass13device_kernelIN5flash11enable_sm90INS1_16FlashAttnFwdSm90INS1_25CollectiveMainloopFwdSm90ILi2EN4cute5tupleIJNS5_1CILi1EEES8_S8_EEENS6_IJNS7_ILi64EEESA_SA_EEELi512ENS_10bfloat16_tEfNS_4arch4Sm90ELb0ELb1ELb0ELb1ELb1ELb1ELb0ELb0ELb0ELb1ELb1ELb0EEENS1_21CollectiveEpilogueFwdINS6_IJSA_NS7_ILi512EEESA_EEES9_SC_SE_Li256ELb1ELb1ELb1ELb0EEENS1_36VarlenDynamicPersistentTileSchedulerILi64ELi64ELi256ELi128ELb1ELb1ELb1ELb1ELb0ELb1EEEEEEEEEvNT_6ParamsE,"aw",@nobits
	.sectionflags	@""
	.align	16
	.zero		1024


//--------------------- .nv.shared._ZN7cutlass13device_kernelIN5flash11enable_sm90INS1_16FlashAttnFwdSm90INS1_25CollectiveMainloopFwdSm90ILi2EN4cute5tupleIJNS5_1CILi1EEES8_S8_EEENS6_IJNS7_ILi64EEESA_SA_EEELi512ENS_10bfloat16_tEfNS_4arch4Sm90ELb0ELb1ELb0ELb1ELb1ELb0ELb1ELb0ELb0ELb1ELb1ELb0EEENS1_21CollectiveEpilogueFwdINS6_IJSA_NS7_ILi512EEESA_EEES9_SC_SE_Li256ELb1ELb1ELb1ELb0EEENS1_36VarlenDynamicPersistentTileSchedulerILi64ELi64ELi256ELi128ELb1ELb1ELb1ELb1ELb0ELb1EEEEEEEEEvNT_6ParamsE --------------------------
	.section	.nv.shared._ZN7cutlass13device_kernelIN5flash11enable_sm90INS1_16FlashAttnFwdSm90INS1_25CollectiveMainloopFwdSm90ILi2EN4cute5tupleIJNS5_1CILi1EEES8_S8_EEENS6_IJNS7_ILi64EEESA_SA_EEELi512ENS_10bfloat16_tEfNS_4arch4Sm90ELb0ELb1ELb0ELb1ELb1ELb0ELb1ELb0ELb0ELb1ELb1ELb0EEENS1_21CollectiveEpilogueFwdINS6_IJSA_NS7_ILi512EEESA_EEES9_SC_SE_Li256ELb1ELb1ELb1ELb0EEENS1_36VarlenDynamicPersistentTileSchedulerILi64ELi64ELi256ELi128ELb1ELb1ELb1ELb1ELb0ELb1EEEEEEEEEvNT_6ParamsE,"aw",@nobits
	.sectionflags	@""
	.align	16
	.zero		1024


//--------------------- .nv.shared._ZN7cutlass13device_kernelIN5flash11enable_sm90INS1_16FlashAttnFwdSm90INS1_25CollectiveMainloopFwdSm90ILi2EN4cute5tupleIJNS5_1CILi1EEES8_S8_EEENS6_IJNS7_ILi64EEESA_SA_EEELi512ENS_10bfloat16_tEfNS_4arch4Sm90ELb0ELb1ELb0ELb1ELb1ELb1ELb1ELb0ELb0ELb1ELb1ELb0EEENS1_21CollectiveEpilogueFwdINS6_IJSA_NS7_ILi512EEESA_EEES9_SC_SE_Li256ELb1ELb1ELb1ELb0EEENS1_36VarlenDynamicPersistentTileSchedulerILi64ELi64ELi256ELi128ELb1ELb1ELb1ELb1ELb0ELb1EEEEEEEEEvNT_6ParamsE --------------------------
	.section	.nv.shared._ZN7cutlass13device_kernelIN5flash11enable_sm90INS1_16FlashAttnFwdSm90INS1_25CollectiveMainloopFwdSm90ILi2EN4cute5tupleIJNS5_1CILi1EEES8_S8_EEENS6_IJNS7_ILi64EEESA_SA_EEELi512ENS_10bfloat16_tEfNS_4arch4Sm90ELb0ELb1ELb0ELb1ELb1ELb1ELb1ELb0ELb0ELb1ELb1ELb0EEENS1_21CollectiveEpilogueFwdINS6_IJSA_NS7_ILi512EEESA_EEES9_SC_SE_Li256ELb1ELb1ELb1ELb0EEENS1_36VarlenDynamicPersistentTileSchedulerILi64ELi64ELi256ELi128ELb1ELb1ELb1ELb1ELb0ELb1EEEEEEEEEvNT_6ParamsE,"aw",@nobits
	.sectionflags	@""
	.align	16
	.zero		1024


//--------------------- .nv.shared._ZN7cutlass13device_kernelIN5flash11enable_sm90INS1_16FlashAttnFwdSm90INS1_25CollectiveMainloopFwdSm90ILi2EN4cute5tupleIJNS5_1CILi1EEES8_S8_EEENS6_IJNS7_ILi64EEESA_SA_EEELi512ENS_10bfloat16_tEfNS_4arch4Sm90ELb1ELb0ELb0ELb0ELb1ELb0ELb0ELb0ELb0ELb1ELb1ELb0EEENS1_21CollectiveEpilogueFwdINS6_IJSA_NS7_ILi512EEESA_EEES9_SC_SE_Li256ELb0ELb1ELb1ELb0EEENS1_19SingleTileSchedulerILb0ELb1ELb1ELi64EEEEEEEEEvNT_6ParamsE --------------------------
	.section	.nv.shared._ZN7cutlass13device_kernelIN5flash11enable_sm90INS1_16FlashAttnFwdSm90INS1_25CollectiveMainloopFwdSm90ILi2EN4cute5tupleIJNS5_1CILi1EEES8_S8_EEENS6_IJNS7_ILi64EEESA_SA_EEELi512ENS_10bfloat16_tEfNS_4arch4Sm90ELb1ELb0ELb0ELb0ELb1ELb0ELb0ELb0ELb0ELb1ELb1ELb0EEENS1_21CollectiveEpilogueFwdINS6_IJSA_NS7_ILi512EEESA_EEES9_SC_SE_Li256ELb0ELb1ELb1ELb0EEENS1_19SingleTileSchedulerILb0ELb1ELb1ELi64EEEEEEEEEvNT_6ParamsE,"aw",@nobits
	.sectionflags	@""
	.align	16
	.zero		1024


//--------------------- .nv.shared._ZN7cutlass13device_kernelIN5flash11enable_sm90INS1_16FlashAttnFwdSm90INS1_25CollectiveMainloopFwdSm90ILi2EN4cute5tupleIJNS5_1CILi1EEES8_S8_EEENS6_IJNS7_ILi64EEESA_SA_EEELi512ENS_10bfloat16_tEfNS_4arch4Sm90ELb1ELb0ELb0ELb0ELb1ELb0ELb1ELb0ELb0ELb1ELb1ELb0EEENS1_21CollectiveEpilogueFwdINS6_IJSA_NS7_ILi512EEESA_EEES9_SC_SE_Li256ELb0ELb1ELb1ELb0EEENS1_19SingleTileSchedulerILb0ELb1ELb1ELi64EEEEEEEEEvNT_6ParamsE --------------------------
	.section	.nv.shared._ZN7cutlass13device_kernelIN5flash11enable_sm90INS1_16FlashAttnFwdSm90INS1_25CollectiveMainloopFwdSm90ILi2EN4cute5tupleIJNS5_1CILi1EEES8_S8_EEENS6_IJNS7_ILi64EEESA_SA_EEELi512ENS_10bfloat16_tEfNS_4arch4Sm90ELb1ELb0ELb0ELb0ELb1ELb0ELb1ELb0ELb0ELb1ELb1ELb0EEENS1_21CollectiveEpilogueFwdINS6_IJSA_NS7_ILi512EEESA_EEES9_SC_SE_Li256ELb0ELb1ELb1ELb0EEENS1_19SingleTileSchedulerILb0ELb1ELb1ELi64EEEEEEEEEvNT_6ParamsE,"aw",@nobits
	.sectionflags	@""
	.align	16
	.zero		1024


//--------------------- .nv.shared._ZN7cutlass13device_kernelIN5flash11enable_sm90INS1_16FlashAttnFwdSm90INS1_25CollectiveMainloopFwdSm90ILi2EN4cute5tupleIJNS5_1CILi1EEES8_S8_EEENS6_IJNS7_ILi64EEESA_SA_EEELi512ENS_10bfloat16_tEfNS_4arch4Sm90ELb1ELb0ELb0ELb1ELb1ELb0ELb0ELb0ELb0ELb1ELb1ELb0EEENS1_21CollectiveEpilogueFwdINS6_IJSA_NS7_ILi512EEESA_EEES9_SC_SE_Li256ELb1ELb1ELb1ELb0EEENS1_36VarlenDynamicPersistentTileSchedulerILi64ELi64ELi256ELi128ELb1ELb1ELb1ELb1ELb1ELb1EEEEEEEEEvNT_6ParamsE --------------------------
	.section	.nv.shared._ZN7cutlass13device_kernelIN5flash11enable_sm90INS1_16FlashAttnFwdSm90INS1_25CollectiveMainloopFwdSm90ILi2EN4cute5tupleIJNS5_1CILi1EEES8_S8_EEENS6_IJNS7_ILi64EEESA_SA_EEELi512ENS_10bfloat16_tEfNS_4arch4Sm90ELb1ELb0ELb0ELb1ELb1ELb0ELb0ELb0ELb0ELb1ELb1ELb0EEENS1_21CollectiveEpilogueFwdINS6_IJSA_NS7_ILi512EEESA_EEES9_SC_SE_Li256ELb1ELb1ELb1ELb0EEENS1_36VarlenDynamicPersistentTileSchedulerILi64ELi64ELi256ELi128ELb1ELb1ELb1ELb1ELb1ELb1EEEEEEEEEvNT_6ParamsE,"aw",@nobits
	.sectionflags	@""
	.align	16
	.zero		1024


//--------------------- .nv.shared._ZN7cutlass13device_kernelIN5flash11enable_sm90INS1_16FlashAttnFwdSm90INS1_25CollectiveMainloopFwdSm90ILi2EN4cute5tupleIJNS5_1CILi1EEES8_S8_EEENS6_IJNS7_ILi64EEESA_SA_EEELi512ENS_10bfloat16_tEfNS_4arch4Sm90ELb1ELb0ELb0ELb1ELb1ELb1ELb0ELb0ELb0ELb1ELb1ELb0EEENS1_21CollectiveEpilogueFwdINS6_IJSA_NS7_ILi512EEESA_EEES9_SC_SE_Li256ELb1ELb1ELb1ELb0EEENS1_36VarlenDynamicPersistentTileSchedulerILi64ELi64ELi256ELi128ELb1ELb1ELb1ELb1ELb1ELb1EEEEEEEEEvNT_6ParamsE --------------------------
	.section	.nv.shared._ZN7cutlass13device_kernelIN5flash11enable_sm90INS1_16FlashAttnFwdSm90INS1_25CollectiveMainloopFwdSm90ILi2EN4cute5tupleIJNS5_1CILi1EEES8_S8_EEENS6_IJNS7_ILi64EEESA_SA_EEELi512ENS_10bfloat16_tEfNS_4arch4Sm90ELb1ELb0ELb0ELb1ELb1ELb1ELb0ELb0ELb0ELb1ELb1ELb0EEENS1_21CollectiveEpilogueFwdINS6_IJSA_NS7_ILi512EEESA_EEES9_SC_SE_Li256ELb1ELb1ELb1ELb0EEENS1_36VarlenDynamicPersistentTileSchedulerILi64ELi64ELi256ELi128ELb1ELb1ELb1ELb1ELb1ELb1EEEEEEEEEvNT_6ParamsE,"aw",@nobits
	.sectionflags	@""
	.align	16
	.zero		1024


//--------------------- .nv.shared._ZN7cutlass13device_kernelIN5flash11enable_sm90INS1_16FlashAttnFwdSm90INS1_25CollectiveMainloopFwdSm90ILi2EN4cute5tupleIJNS5_1CILi1EEES8_S8_EEENS6_IJNS7_ILi64EEESA_SA_EEELi512ENS_10bfloat16_tEfNS_4arch4Sm90ELb1ELb0ELb0ELb1ELb1ELb0ELb1ELb0ELb0ELb1ELb1ELb0EEENS1_21CollectiveEpilogueFwdINS6_IJSA_NS7_ILi512EEESA_EEES9_SC_SE_Li256ELb1ELb1ELb1ELb0EEENS1_36VarlenDynamicPersistentTileSchedulerILi64ELi64ELi256ELi128ELb1ELb1ELb1ELb1ELb1ELb1EEEEEEEEEvNT_6ParamsE --------------------------
	.section	.nv.shared._ZN7cutlass13device_kernelIN5flash11enable_sm90INS1_16FlashAttnFwdSm90INS1_25CollectiveMainloopFwdSm90ILi2EN4cute5tupleIJNS5_1CILi1EEES8_S8_EEENS6_IJNS7_ILi64EEESA_SA_EEELi512ENS_10bfloat16_tEfNS_4arch4Sm90ELb1ELb0ELb0ELb1ELb1ELb0ELb1ELb0ELb0ELb1ELb1ELb0EEENS1_21CollectiveEpilogueFwdINS6_IJSA_NS7_ILi512EEESA_EEES9_SC_SE_Li256ELb1ELb1ELb1ELb0EEENS1_36VarlenDynamicPersistentTileSchedulerILi64ELi64ELi256ELi128ELb1ELb1ELb1ELb1ELb1ELb1EEEEEEEEEvNT_6ParamsE,"aw",@nobits
	.sectionflags	@""
	.align	16
	.zero		1024


//--------------------- .nv.shared._ZN7cutlass13device_kernelIN5flash11enable_sm90INS1_16FlashAttnFwdSm90INS1_25CollectiveMainloopFwdSm90ILi2EN4cute5tupleIJNS5_1CILi1EEES8_S8_EEENS6_IJNS7_ILi64EEESA_SA_EEELi512ENS_10bfloat16_tEfNS_4arch4Sm90ELb1ELb0ELb0ELb1ELb1ELb1ELb1ELb0ELb0ELb1ELb1ELb0EEENS1_21CollectiveEpilogueFwdINS6_IJSA_NS7_ILi512EEESA_EEES9_SC_SE_Li256ELb1ELb1ELb1ELb0EEENS1_36VarlenDynamicPersistentTileSchedulerILi64ELi64ELi256ELi128ELb1ELb1ELb1ELb1ELb1ELb1EEEEEEEEEvNT_6ParamsE --------------------------
	.section	.nv.shared._ZN7cutlass13device_kernelIN5flash11enable_sm90INS1_16FlashAttnFwdSm90INS1_25CollectiveMainloopFwdSm90ILi2EN4cute5tupleIJNS5_1CILi1EEES8_S8_EEENS6_IJNS7_ILi64EEESA_SA_EEELi512ENS_10bfloat16_tEfNS_4arch4Sm90ELb1ELb0ELb0ELb1ELb1ELb1ELb1ELb0ELb0ELb1ELb1ELb0EEENS1_21CollectiveEpilogueFwdINS6_IJSA_NS7_ILi512EEESA_EEES9_SC_SE_Li256ELb1ELb1ELb1ELb0EEENS1_36VarlenDynamicPersistentTileSchedulerILi64ELi64ELi256ELi128ELb1ELb1ELb1ELb1ELb1ELb1EEEEEEEEEvNT_6ParamsE,"aw",@nobits
	.sectionflags	@""
	.align	16
	.zero		1024


//--------------------- .nv.constant0._ZN7cutlass13device_kernelIN5flash11enable_sm90INS1_16FlashAttnFwdSm90INS1_25CollectiveMainloopFwdSm90ILi2EN4cute5tupleIJNS5_1CILi1EEES8_S8_EEENS6_IJNS7_ILi64EEESA_SA_EEELi512ENS_10bfloat16_tEfNS_4arch4Sm90ELb0ELb0ELb0ELb0ELb1ELb0ELb0ELb0ELb0ELb1ELb1ELb0EEENS1_21CollectiveEpilogueFwdINS6_IJSA_NS7_ILi512EEESA_EEES9_SC_SE_Li256ELb0ELb1ELb1ELb0EEENS1_19SingleTileSchedulerILb0ELb1ELb1ELi64EEEEEEEEEvNT_6ParamsE --------------------------
	.section	.nv.constant0._ZN7cutlass13device_kernelIN5flash11enable_sm90INS1_16FlashAttnFwdSm90INS1_25CollectiveMainloopFwdSm90ILi2EN4cute5tupleIJNS5_1CILi1EEES8_S8_EEENS6_IJNS7_ILi64EEESA_SA_EEELi512ENS_10bfloat16_tEfNS_4arch4Sm90ELb0ELb0ELb0ELb0ELb1ELb0ELb0ELb0ELb0ELb1ELb1ELb0EEENS1_21CollectiveEpilogueFwdINS6_IJSA_NS7_ILi512EEESA_EEES9_SC_SE_Li256ELb0ELb1ELb1ELb0EEENS1_19SingleTileSchedulerILb0ELb1ELb1ELi64EEEEEEEEEvNT_6ParamsE,"a",@progbits
	.sectionflags	@""
	.align	4
.nv.constant0._ZN7cutlass13device_kernelIN5flash11enable_sm90INS1_16FlashAttnFwdSm90INS1_25CollectiveMainloopFwdSm90ILi2EN4cute5tupleIJNS5_1CILi1EEES8_S8_EEENS6_IJNS7_ILi64EEESA_SA_EEELi512ENS_10bfloat16_tEfNS_4arch4Sm90ELb0ELb0ELb0ELb0ELb1ELb0ELb0ELb0ELb0ELb1ELb1ELb0EEENS1_21CollectiveEpilogueFwdINS6_IJSA_NS7_ILi512EEESA_EEES9_SC_SE_Li256ELb0ELb1ELb1ELb0EEENS1_19SingleTileSchedulerILb0ELb1ELb1ELi64EEEEEEEEEvNT_6ParamsE:
	.zero		3200


//--------------------- .nv.constant0._ZN7cutlass13device_kernelIN5flash11enable_sm90INS1_16FlashAttnFwdSm90INS1_25CollectiveMainloopFwdSm90ILi2EN4cute5tupleIJNS5_1CILi1EEES8_S8_EEENS6_IJNS7_ILi64EEESA_SA_EEELi512ENS_10bfloat16_tEfNS_4arch4Sm90ELb0ELb0ELb0ELb0ELb1ELb0ELb1ELb0ELb0ELb1ELb1ELb0EEENS1_21CollectiveEpilogueFwdINS6_IJSA_NS7_ILi512EEESA_EEES9_SC_SE_Li256ELb0ELb1ELb1ELb0EEENS1_19SingleTileSchedulerILb0ELb1ELb1ELi64EEEEEEEEEvNT_6ParamsE --------------------------
	.section	.nv.constant0._ZN7cutlass13device_kernelIN5flash11enable_sm90INS1_16FlashAttnFwdSm90INS1_25CollectiveMainloopFwdSm90ILi2EN4cute5tupleIJNS5_1CILi1EEES8_S8_EEENS6_IJNS7_ILi64EEESA_SA_EEELi512ENS_10bfloat16_tEfNS_4arch4Sm90ELb0ELb0ELb0ELb0ELb1ELb0ELb1ELb0ELb0ELb1ELb1ELb0EEENS1_21CollectiveEpilogueFwdINS6_IJSA_NS7_ILi512EEESA_EEES9_SC_SE_Li256ELb0ELb1ELb1ELb0EEENS1_19SingleTileSchedulerILb0ELb1ELb1ELi64EEEEEEEEEvNT_6ParamsE,"a",@progbits
	.sectionflags	@""
	.align	4
.nv.constant0._ZN7cutlass13device_kernelIN5flash11enable_sm90INS1_16FlashAttnFwdSm90INS1_25CollectiveMainloopFwdSm90ILi2EN4cute5tupleIJNS5_1CILi1EEES8_S8_EEENS6_IJNS7_ILi64EEESA_SA_EEELi512ENS_10bfloat16_tEfNS_4arch4Sm90ELb0ELb0ELb0ELb0ELb1ELb0ELb1ELb0ELb0ELb1ELb1ELb0EEENS1_21CollectiveEpilogueFwdINS6_IJSA_NS7_ILi512EEESA_EEES9_SC_SE_Li256ELb0ELb1ELb1ELb0EEENS1_19SingleTileSchedulerILb0ELb1ELb1ELi64EEEEEEEEEvNT_6ParamsE:
	.zero		3456


//--------------------- .nv.constant0._ZN7cutlass13device_kernelIN5flash11enable_sm90INS1_16FlashAttnFwdSm90INS1_25CollectiveMainloopFwdSm90ILi2EN4cute5tupleIJNS5_1CILi1EEES8_S8_EEENS6_IJNS7_ILi64EEESA_SA_EEELi512ENS_10bfloat16_tEfNS_4arch4Sm90ELb0ELb0ELb0ELb1ELb1ELb0ELb0ELb0ELb0ELb1ELb1ELb0EEENS1_21CollectiveEpilogueFwdINS6_IJSA_NS7_ILi512EEESA_EEES9_SC_SE_Li256ELb1ELb1ELb1ELb0EEENS1_36VarlenDynamicPersistentTileSchedulerILi64ELi64ELi256ELi128ELb1ELb1ELb1ELb0ELb1ELb1EEEEEEEEEvNT_6ParamsE --------------------------
	.section	.nv.constant0._ZN7cutlass13device_kernelIN5flash11enable_sm90INS1_16FlashAttnFwdSm90INS1_25CollectiveMainloopFwdSm90ILi2EN4cute5tupleIJNS5_1CILi1EEES8_S8_EEENS6_IJNS7_ILi64EEESA_SA_EEELi512ENS_10bfloat16_tEfNS_4arch4Sm90ELb0ELb0ELb0ELb1ELb1ELb0ELb0ELb0ELb0ELb1ELb1ELb0EEENS1_21CollectiveEpilogueFwdINS6_IJSA_NS7_ILi512EEESA_EEES9_SC_SE_Li256ELb1ELb1ELb1ELb0EEENS1_36VarlenDynamicPersistentTileSchedulerILi64ELi64ELi256ELi128ELb1ELb1ELb1ELb0ELb1ELb1EEEEEEEEEvNT_6ParamsE,"a",@progbits
	.sectionflags	@""
	.align	4
.nv.constant0._ZN7cutlass13device_kernelIN5flash11enable_sm90INS1_16FlashAttnFwdSm90INS1_25CollectiveMainloopFwdSm90ILi2EN4cute5tupleIJNS5_1CILi1EEES8_S8_EEENS6_IJNS7_ILi64EEESA_SA_EEELi512ENS_10bfloat16_tEfNS_4arch4Sm90ELb0ELb0ELb0ELb1ELb1ELb0ELb0ELb0ELb0ELb1ELb1ELb0EEENS1_21CollectiveEpilogueFwdINS6_IJSA_NS7_ILi512EEESA_EEES9_SC_SE_Li256ELb1ELb1ELb1ELb0EEENS1_36VarlenDynamicPersistentTileSchedulerILi64ELi64ELi256ELi128ELb1ELb1ELb1ELb0ELb1ELb1EEEEEEEEEvNT_6ParamsE:
	.zero		3328


//--------------------- .nv.constant0._ZN7cutlass13device_kernelIN5flash11enable_sm90INS1_16FlashAttnFwdSm90INS1_25CollectiveMainloopFwdSm90ILi2EN4cute5tupleIJNS5_1CILi1EEES8_S8_EEENS6_IJNS7_ILi64EEESA_SA_EEELi512ENS_10bfloat16_tEfNS_4arch4Sm90ELb0ELb0ELb0ELb1ELb1ELb1ELb0ELb0ELb0ELb1ELb1ELb0EEENS1_21CollectiveEpilogueFwdINS6_IJSA_NS7_ILi512EEESA_EEES9_SC_SE_Li256ELb1ELb1ELb1ELb0EEENS1_36VarlenDynamicPersistentTileSchedulerILi64ELi64ELi256ELi128ELb1ELb1ELb1ELb0ELb1ELb1EEEEEEEEEvNT_6ParamsE --------------------------
	.section	.nv.constant0._ZN7cutlass13device_kernelIN5flash11enable_sm90INS1_16FlashAttnFwdSm90INS1_25CollectiveMainloopFwdSm90ILi2EN4cute5tupleIJNS5_1CILi1EEES8_S8_EEENS6_IJNS7_ILi64EEESA_SA_EEELi512ENS_10bfloat16_tEfNS_4arch4Sm90ELb0ELb0ELb0ELb1ELb1ELb1ELb0ELb0ELb0ELb1ELb1ELb0EEENS1_21CollectiveEpilogueFwdINS6_IJSA_NS7_ILi512EEESA_EEES9_SC_SE_Li256ELb1ELb1ELb1ELb0EEENS1_36VarlenDynamicPersistentTileSchedulerILi64ELi64ELi256ELi128ELb1ELb1ELb1ELb0ELb1ELb1EEEEEEEEEvNT_6ParamsE,"a",@progbits
	.sectionflags	@""
	.align	4
.nv.constant0._ZN7cutlass13device_kernelIN5flash11enable_sm90INS1_16FlashAttnFwdSm90INS1_25CollectiveMainloopFwdSm90ILi2EN4cute5tupleIJNS5_1CILi1EEES8_S8_EEENS6_IJNS7_ILi64EEESA_SA_EEELi512ENS_10bfloat16_tEfNS_4arch4Sm90ELb0ELb0ELb0ELb1ELb1ELb1ELb0ELb0ELb0ELb1ELb1ELb0EEENS1_21CollectiveEpilogueFwdINS6_IJSA_NS7_ILi512EEESA_EEES9_SC_SE_Li256ELb1ELb1ELb1ELb0EEENS1_36VarlenDynamicPersistentTileSchedulerILi64ELi64ELi256ELi128ELb1ELb1ELb1ELb0ELb1ELb1EEEEEEEEEvNT_6ParamsE:
	.zero		3328


//--------------------- .nv.constant0._ZN7cutlass13device_kernelIN5flash11enable_sm90INS1_16FlashAttnFwdSm90INS1_25CollectiveMainloopFwdSm90ILi2EN4cute5tupleIJNS5_1CILi1EEES8_S8_EEENS6_IJNS7_ILi64EEESA_SA_EEELi512ENS_10bfloat16_tEfNS_4arch4Sm90ELb0ELb0ELb0ELb1ELb1ELb0ELb1ELb0ELb0ELb1ELb1ELb0EEENS1_21CollectiveEpilogueFwdINS6_IJSA_NS7_ILi512EEESA_EEES9_SC_SE_Li256ELb1ELb1ELb1ELb0EEENS1_36VarlenDynamicPersistentTileSchedulerILi64ELi64ELi256ELi128ELb1ELb1ELb1ELb0ELb1ELb1EEEEEEEEEvNT_6ParamsE --------------------------
	.section	.nv.constant0._ZN7cutlass13device_kernelIN5flash11enable_sm90INS1_16FlashAttnFwdSm90INS1_25CollectiveMainloopFwdSm90ILi2EN4cute5tupleIJNS5_1CILi1EEES8_S8_EEENS6_IJNS7_ILi64EEESA_SA_EEELi512ENS_10bfloat16_tEfNS_4arch4Sm90ELb0ELb0ELb0ELb1ELb1ELb0ELb1ELb0ELb0ELb1ELb1ELb0EEENS1_21CollectiveEpilogueFwdINS6_IJSA_NS7_ILi512EEESA_EEES9_SC_SE_Li256ELb1ELb1ELb1ELb0EEENS1_36VarlenDynamicPersistentTileSchedulerILi64ELi64ELi256ELi128ELb1ELb1ELb1ELb0ELb1ELb1EEEEEEEEEvNT_6ParamsE,"a",@progbits
	.sectionflags	@""
	.align	4
.nv.constant0._ZN7cutlass13device_kernelIN5flash11enable_sm90INS1_16FlashAttnFwdSm90INS1_25CollectiveMainloopFwdSm90ILi2EN4cute5tupleIJNS5_1CILi1EEES8_S8_EEENS6_IJNS7_ILi64EEESA_SA_EEELi512ENS_10bfloat16_tEfNS_4arch4Sm90ELb0ELb0ELb0ELb1ELb1ELb0ELb1ELb0ELb0ELb1ELb1ELb0EEENS1_21CollectiveEpilogueFwdINS6_IJSA_NS7_ILi512EEESA_EEES9_SC_SE_Li256ELb1ELb1ELb1ELb0EEENS1_36VarlenDynamicPersistentTileSchedulerILi64ELi64ELi256ELi128ELb1ELb1ELb1ELb0ELb1ELb1EEEEEEEEEvNT_6ParamsE:
	.zero		3584


//--------------------- .nv.constant0._ZN7cutlass13device_kernelIN5flash11enable_sm90INS1_16FlashAttnFwdSm90INS1_25CollectiveMainloopFwdSm90ILi2EN4cute5tupleIJNS5_1CILi1EEES8_S8_EEENS6_IJNS7_ILi64EEESA_SA_EEELi512ENS_10bfloat16_tEfNS_4arch4Sm90ELb0ELb0ELb0ELb1ELb1ELb1ELb1ELb0ELb0ELb1ELb1ELb0EEENS1_21CollectiveEpilogueFwdINS6_IJSA_NS7_ILi512EEESA_EEES9_SC_SE_Li256ELb1ELb1ELb1ELb0EEENS1_36VarlenDynamicPersistentTileSchedulerILi64ELi64ELi256ELi128ELb1ELb1ELb1ELb0ELb1ELb1EEEEEEEEEvNT_6ParamsE --------------------------
	.section	.nv.constant0._ZN7cutlass13device_kernelIN5flash11enable_sm90INS1_16FlashAttnFwdSm90INS1_25CollectiveMainloopFwdSm90ILi2EN4cute5tupleIJNS5_1CILi1EEES8_S8_EEENS6_IJNS7_ILi64EEESA_SA_EEELi512ENS_10bfloat16_tEfNS_4arch4Sm90ELb0ELb0ELb0ELb1ELb1ELb1ELb1ELb0ELb0ELb1ELb1ELb0EEENS1_21CollectiveEpilogueFwdINS6_IJSA_NS7_ILi512EEESA_EEES9_SC_SE_Li256ELb1ELb1ELb1ELb0EEENS1_36VarlenDynamicPersistentTileSchedulerILi64ELi64ELi256ELi128ELb1ELb1ELb1ELb0ELb1ELb1EEEEEEEEEvNT_6ParamsE,"a",@progbits
	.sectionflags	@""
	.align	4
.nv.constant0._ZN7cutlass13device_kernelIN5flash11enable_sm90INS1_16FlashAttnFwdSm90INS1_25CollectiveMainloopFwdSm90ILi2EN4cute5tupleIJNS5_1CILi1EEES8_S8_EEENS6_IJNS7_ILi64EEESA_SA_EEELi512ENS_10bfloat16_tEfNS_4arch4Sm90ELb0ELb0ELb0ELb1ELb1ELb1ELb1ELb0ELb0ELb1ELb1ELb0EEENS1_21CollectiveEpilogueFwdINS6_IJSA_NS7_ILi512EEESA_EEES9_SC_SE_Li256ELb1ELb1ELb1ELb0EEENS1_36VarlenDynamicPersistentTileSchedulerILi64ELi64ELi256ELi128ELb1ELb1ELb1ELb0ELb1ELb1EEEEEEEEEvNT_6ParamsE:
	.zero		3584


//--------------------- .nv.constant0._ZN7cutlass13device_kernelIN5flash11enable_sm90INS1_16FlashAttnFwdSm90INS1_25CollectiveMainloopFwdSm90ILi2EN4cute5tupleIJNS5_1CILi1EEES8_S8_EEENS6_IJNS7_ILi64EEESA_SA_EEELi512ENS_10bfloat16_tEfNS_4arch4Sm90ELb0ELb1ELb0ELb0ELb1ELb0ELb0ELb0ELb0ELb1ELb1ELb0EEENS1_21CollectiveEpilogueFwdINS6_IJSA_NS7_ILi512EEESA_EEES9_SC_SE_Li256ELb0ELb1ELb1ELb0EEENS1_19SingleTileSchedulerILb0ELb1ELb1ELi64EEEEEEEEEvNT_6ParamsE --------------------------
	.section	.nv.constant0._ZN7cutlass13device_kernelIN5flash11enable_sm90INS1_16FlashAttnFwdSm90INS1_25CollectiveMainloopFwdSm90ILi2EN4cute5tupleIJNS5_1CILi1EEES8_S8_EEENS6_IJNS7_ILi64EEESA_SA_EEELi512ENS_10bfloat16_tEfNS_4arch4Sm90ELb0ELb1ELb0ELb0ELb1ELb0ELb0ELb0ELb0ELb1ELb1ELb0EEENS1_21CollectiveEpilogueFwdINS6_IJSA_NS7_ILi512EEESA_EEES9_SC_SE_Li256ELb0ELb1ELb1ELb0EEENS1_19SingleTileSchedulerILb0ELb1ELb1ELi64EEEEEEEEEvNT_6ParamsE,"a",@progbits
	.sectionflags	@""
	.align	4
.nv.constant0._ZN7cutlass13device_kernelIN5flash11enable_sm90INS1_16FlashAttnFwdSm90INS1_25CollectiveMainloopFwdSm90ILi2EN4cute5tupleIJNS5_1CILi1EEES8_S8_EEENS6_IJNS7_ILi64EEESA_SA_EEELi512ENS_10bfloat16_tEfNS_4arch4Sm90ELb0ELb1ELb0ELb0ELb1ELb0ELb0ELb0ELb0ELb1ELb1ELb0EEENS1_21CollectiveEpilogueFwdINS6_IJSA_NS7_ILi512EEESA_EEES9_SC_SE_Li256ELb0ELb1ELb1ELb0EEENS1_19SingleTileSchedulerILb0ELb1ELb1ELi64EEEEEEEEEvNT_6ParamsE:
	.zero		3200


//--------------------- .nv.constant0._ZN7cutlass13device_kernelIN5flash11enable_sm90INS1_16FlashAttnFwdSm90INS1_25CollectiveMainloopFwdSm90ILi2EN4cute5tupleIJNS5_1CILi1EEES8_S8_EEENS6_IJNS7_ILi64EEESA_SA_EEELi512ENS_10bfloat16_tEfNS_4arch4Sm90ELb0ELb1ELb0ELb0ELb1ELb0ELb1ELb0ELb0ELb1ELb1ELb0EEENS1_21CollectiveEpilogueFwdINS6_IJSA_NS7_ILi512EEESA_EEES9_SC_SE_Li256ELb0ELb1ELb1ELb0EEENS1_19SingleTileSchedulerILb0ELb1ELb1ELi64EEEEEEEEEvNT_6ParamsE --------------------------
	.section	.nv.constant0._ZN7cutlass13device_kernelIN5flash11enable_sm90INS1_16FlashAttnFwdSm90INS1_25CollectiveMainloopFwdSm90ILi2EN4cute5tupleIJNS5_1CILi1EEES8_S8_EEENS6_IJNS7_ILi64EEESA_SA_EEELi512ENS_10bfloat16_tEfNS_4arch4Sm90ELb0ELb1ELb0ELb0ELb1ELb0ELb1ELb0ELb0ELb1ELb1ELb0EEENS1_21CollectiveEpilogueFwdINS6_IJSA_NS7_ILi512EEESA_EEES9_SC_SE_Li256ELb0ELb1ELb1ELb0EEENS1_19SingleTileSchedulerILb0ELb1ELb1ELi64EEEEEEEEEvNT_6ParamsE,"a",@progbits
	.sectionflags	@""
	.align	4
.nv.constant0._ZN7cutlass13device_kernelIN5flash11enable_sm90INS1_16FlashAttnFwdSm90INS1_25CollectiveMainloopFwdSm90ILi2EN4cute5tupleIJNS5_1CILi1EEES8_S8_EEENS6_IJNS7_ILi64EEESA_SA_EEELi512ENS_10bfloat16_tEfNS_4arch4Sm90ELb0ELb1ELb0ELb0ELb1ELb0ELb1ELb0ELb0ELb1ELb1ELb0EEENS1_21CollectiveEpilogueFwdINS6_IJSA_NS7_ILi512EEESA_EEES9_SC_SE_Li256ELb0ELb1ELb1ELb0EEENS1_19SingleTileSchedulerILb0ELb1ELb1ELi64EEEEEEEEEvNT_6ParamsE:
	.zero		3456


//--------------------- .nv.constant0._ZN7cutlass13device_kernelIN5flash11enable_sm90INS1_16FlashAttnFwdSm90INS1_25CollectiveMainloopFwdSm90ILi2EN4cute5tupleIJNS5_1CILi1EEES8_S8_EEENS6_IJNS7_ILi64EEESA_SA_EEELi512ENS_10bfloat16_tEfNS_4arch4Sm90ELb0ELb1ELb0ELb1ELb1ELb0ELb0ELb0ELb0ELb1ELb1ELb0EEENS1_21CollectiveEpilogueFwdINS6_IJSA_NS7_ILi512EEESA_EEES9_SC_SE_Li256ELb1ELb1ELb1ELb0EEENS1_36VarlenDynamicPersistentTileSchedulerILi64ELi64ELi256ELi128ELb1ELb1ELb1ELb1ELb0ELb1EEEEEEEEEvNT_6ParamsE --------------------------
	.section	.nv.constant0._ZN7cutlass13device_kernelIN5flash11enable_sm90INS1_16FlashAttnFwdSm90INS1_25CollectiveMainloopFwdSm90ILi2EN4cute5tupleIJNS5_1CILi1EEES8_S8_EEENS6_IJNS7_ILi64EEESA_SA_EEELi512ENS_10bfloat16_tEfNS_4arch4Sm90ELb0ELb1ELb0ELb1ELb1ELb0ELb0ELb0ELb0ELb1ELb1ELb0EEENS1_21CollectiveEpilogueFwdINS6_IJSA_NS7_ILi512EEESA_EEES9_SC_SE_Li256ELb1ELb1ELb1ELb0EEENS1_36VarlenDynamicPersistentTileSchedulerILi64ELi64ELi256ELi128ELb1ELb1ELb1ELb1ELb0ELb1EEEEEEEEEvNT_6ParamsE,"a",@progbits
	.sectionflags	@""
	.align	4
.nv.constant0._ZN7cutlass13device_kernelIN5flash11enable_sm90INS1_16FlashAttnFwdSm90INS1_25CollectiveMainloopFwdSm90ILi2EN4cute5tupleIJNS5_1CILi1EEES8_S8_EEENS6_IJNS7_ILi64EEESA_SA_EEELi512ENS_10bfloat16_tEfNS_4arch4Sm90ELb0ELb1ELb0ELb1ELb1ELb0ELb0ELb0ELb0ELb1ELb1ELb0EEENS1_21CollectiveEpilogueFwdINS6_IJSA_NS7_ILi512EEESA_EEES9_SC_SE_Li256ELb1ELb1ELb1ELb0EEENS1_36VarlenDynamicPersistentTileSchedulerILi64ELi64ELi256ELi128ELb1ELb1ELb1ELb1ELb0ELb1EEEEEEEEEvNT_6ParamsE:
	.zero		3328


//--------------------- .nv.constant0._ZN7cutlass13device_kernelIN5flash11enable_sm90INS1_16FlashAttnFwdSm90INS1_25CollectiveMainloopFwdSm90ILi2EN4cute5tupleIJNS5_1CILi1EEES8_S8_EEENS6_IJNS7_ILi64EEESA_SA_EEELi512ENS_10bfloat16_tEfNS_4arch4Sm90ELb0ELb1ELb0ELb1ELb1ELb1ELb0ELb0ELb0ELb1ELb1ELb0EEENS1_21CollectiveEpilogueFwdINS6_IJSA_NS7_ILi512EEESA_EEES9_SC_SE_Li256ELb1ELb1ELb1ELb0EEENS1_36VarlenDynamicPersistentTileSchedulerILi64ELi64ELi256ELi128ELb1ELb1ELb1ELb1ELb0ELb1EEEEEEEEEvNT_6ParamsE --------------------------
	.section	.nv.constant0._ZN7cutlass13device_kernelIN5flash11enable_sm90INS1_16FlashAttnFwdSm90INS1_25CollectiveMainloopFwdSm90ILi2EN4cute5tupleIJNS5_1CILi1EEES8_S8_EEENS6_IJNS7_ILi64EEESA_SA_EEELi512ENS_10bfloat16_tEfNS_4arch4Sm90ELb0ELb1ELb0ELb1ELb1ELb1ELb0ELb0ELb0ELb1ELb1ELb0EEENS1_21CollectiveEpilogueFwdINS6_IJSA_NS7_ILi512EEESA_EEES9_SC_SE_Li256ELb1ELb1ELb1ELb0EEENS1_36VarlenDynamicPersistentTileSchedulerILi64ELi64ELi256ELi128ELb1ELb1ELb1ELb1ELb0ELb1EEEEEEEEEvNT_6ParamsE,"a",@progbits
	.sectionflags	@""
	.align	4
.nv.constant0._ZN7cutlass13device_kernelIN5flash11enable_sm90INS1_16FlashAttnFwdSm90INS1_25CollectiveMainloopFwdSm90ILi2EN4cute5tupleIJNS5_1CILi1EEES8_S8_EEENS6_IJNS7_ILi64EEESA_SA_EEELi512ENS_10bfloat16_tEfNS_4arch4Sm90ELb0ELb1ELb0ELb1ELb1ELb1ELb0ELb0ELb0ELb1ELb1ELb0EEENS1_21CollectiveEpilogueFwdINS6_IJSA_NS7_ILi512EEESA_EEES9_SC_SE_Li256ELb1ELb1ELb1ELb0EEENS1_36VarlenDynamicPersistentTileSchedulerILi64ELi64ELi256ELi128ELb1ELb1ELb1ELb1ELb0ELb1EEEEEEEEEvNT_6ParamsE:
	.zero		3328


//--------------------- .nv.constant0._ZN7cutlass13device_kernelIN5flash11enable_sm90INS1_16FlashAttnFwdSm90INS1_25CollectiveMainloopFwdSm90ILi2EN4cute5tupleIJNS5_1CILi1EEES8_S8_EEENS6_IJNS7_ILi64EEESA_SA_EEELi512ENS_10bfloat16_tEfNS_4arch4Sm90ELb0ELb1ELb0ELb1ELb1ELb0ELb1ELb0ELb0ELb1ELb1ELb0EEENS1_21CollectiveEpilogueFwdINS6_IJSA_NS7_ILi512EEESA_EEES9_SC_SE_Li256ELb1ELb1ELb1ELb0EEENS1_36VarlenDynamicPersistentTileSchedulerILi64ELi64ELi256ELi128ELb1ELb1ELb1ELb1ELb0ELb1EEEEEEEEEvNT_6ParamsE --------------------------
	.section	.nv.constant0._ZN7cutlass13device_kernelIN5flash11enable_sm90INS1_16FlashAttnFwdSm90INS1_25CollectiveMainloopFwdSm90ILi2EN4cute5tupleIJNS5_1CILi1EEES8_S8_EEENS6_IJNS7_ILi64EEESA_SA_EEELi512ENS_10bfloat16_tEfNS_4arch4Sm90ELb0ELb1ELb0ELb1ELb1ELb0ELb1ELb0ELb0ELb1ELb1ELb0EEENS1_21CollectiveEpilogueFwdINS6_IJSA_NS7_ILi512EEESA_EEES9_SC_SE_Li256ELb1ELb1ELb1ELb0EEENS1_36VarlenDynamicPersistentTileSchedulerILi64ELi64ELi256ELi128ELb1ELb1ELb1ELb1ELb0ELb1EEEEEEEEEvNT_6ParamsE,"a",@progbits
	.sectionflags	@""
	.align	4
.nv.constant0._ZN7cutlass13device_kernelIN5flash11enable_sm90INS1_16FlashAttnFwdSm90INS1_25CollectiveMainloopFwdSm90ILi2EN4cute5tupleIJNS5_1CILi1EEES8_S8_EEENS6_IJNS7_ILi64EEESA_SA_EEELi512ENS_10bfloat16_tEfNS_4arch4Sm90ELb0ELb1ELb0ELb1ELb1ELb0ELb1ELb0ELb0ELb1ELb1ELb0EEENS1_21CollectiveEpilogueFwdINS6_IJSA_NS7_ILi512EEESA_EEES9_SC_SE_Li256ELb1ELb1ELb1ELb0EEENS1_36VarlenDynamicPersistentTileSchedulerILi64ELi64ELi256ELi128ELb1ELb1ELb1ELb1ELb0ELb1EEEEEEEEEvNT_6ParamsE:
	.zero		3584


//--------------------- .nv.constant0._ZN7cutlass13device_kernelIN5flash11enable_sm90INS1_16FlashAttnFwdSm90INS1_25CollectiveMainloopFwdSm90ILi2EN4cute5tupleIJNS5_1CILi1EEES8_S8_EEENS6_IJNS7_ILi64EEESA_SA_EEELi512ENS_10bfloat16_tEfNS_4arch4Sm90ELb0ELb1ELb0ELb1ELb1ELb1ELb1ELb0ELb0ELb1ELb1ELb0EEENS1_21CollectiveEpilogueFwdINS6_IJSA_NS7_ILi512EEESA_EEES9_SC_SE_Li256ELb1ELb1ELb1ELb0EEENS1_36VarlenDynamicPersistentTileSchedulerILi64ELi64ELi256ELi128ELb1ELb1ELb1ELb1ELb0ELb1EEEEEEEEEvNT_6ParamsE --------------------------
	.section	.nv.constant0._ZN7cutlass13device_kernelIN5flash11enable_sm90INS1_16FlashAttnFwdSm90INS1_25CollectiveMainloopFwdSm90ILi2EN4cute5tupleIJNS5_1CILi1EEES8_S8_EEENS6_IJNS7_ILi64EEESA_SA_EEELi512ENS_10bfloat16_tEfNS_4arch4Sm90ELb0ELb1ELb0ELb1ELb1ELb1ELb1ELb0ELb0ELb1ELb1ELb0EEENS1_21CollectiveEpilogueFwdINS6_IJSA_NS7_ILi512EEESA_EEES9_SC_SE_Li256ELb1ELb1ELb1ELb0EEENS1_36VarlenDynamicPersistentTileSchedulerILi64ELi64ELi256ELi128ELb1ELb1ELb1ELb1ELb0ELb1EEEEEEEEEvNT_6ParamsE,"a",@progbits
	.sectionflags	@""
	.align	4
.nv.constant0._ZN7cutlass13device_kernelIN5flash11enable_sm90INS1_16FlashAttnFwdSm90INS1_25CollectiveMainloopFwdSm90ILi2EN4cute5tupleIJNS5_1CILi1EEES8_S8_EEENS6_IJNS7_ILi64EEESA_SA_EEELi512ENS_10bfloat16_tEfNS_4arch4Sm90ELb0ELb1ELb0ELb1ELb1ELb1ELb1ELb0ELb0ELb1ELb1ELb0EEENS1_21CollectiveEpilogueFwdINS6_IJSA_NS7_ILi512EEESA_EEES9_SC_SE_Li256ELb1ELb1ELb1ELb0EEENS1_36VarlenDynamicPersistentTileSchedulerILi64ELi64ELi256ELi128ELb1ELb1ELb1ELb1ELb0ELb1EEEEEEEEEvNT_6ParamsE:
	.zero		3584


//--------------------- .nv.constant0._ZN7cutlass13device_kernelIN5flash11enable_sm90INS1_16FlashAttnFwdSm90INS1_25CollectiveMainloopFwdSm90ILi2EN4cute5tupleIJNS5_1CILi1EEES8_S8_EEENS6_IJNS7_ILi64EEESA_SA_EEELi512ENS_10bfloat16_tEfNS_4arch4Sm90ELb1ELb0ELb0ELb0ELb1ELb0ELb0ELb0ELb0ELb1ELb1ELb0EEENS1_21CollectiveEpilogueFwdINS6_IJSA_NS7_ILi512EEESA_EEES9_SC_SE_Li256ELb0ELb1ELb1ELb0EEENS1_19SingleTileSchedulerILb0ELb1ELb1ELi64EEEEEEEEEvNT_6ParamsE --------------------------
	.section	.nv.constant0._ZN7cutlass13device_kernelIN5flash11enable_sm90INS1_16FlashAttnFwdSm90INS1_25CollectiveMainloopFwdSm90ILi2EN4cute5tupleIJNS5_1CILi1EEES8_S8_EEENS6_IJNS7_ILi64EEESA_SA_EEELi512ENS_10bfloat16_tEfNS_4arch4Sm90ELb1ELb0ELb0ELb0ELb1ELb0ELb0ELb0ELb0ELb1ELb1ELb0EEENS1_21CollectiveEpilogueFwdINS6_IJSA_NS7_ILi512EEESA_EEES9_SC_SE_Li256ELb0ELb1ELb1ELb0EEENS1_19SingleTileSchedulerILb0ELb1ELb1ELi64EEEEEEEEEvNT_6ParamsE,"a",@progbits
	.sectionflags	@""
	.align	4
.nv.constant0._ZN7cutlass13device_kernelIN5flash11enable_sm90INS1_16FlashAttnFwdSm90INS1_25CollectiveMainloopFwdSm90ILi2EN4cute5tupleIJNS5_1CILi1EEES8_S8_EEENS6_IJNS7_ILi64EEESA_SA_EEELi512ENS_10bfloat16_tEfNS_4arch4Sm90ELb1ELb0ELb0ELb0ELb1ELb0ELb0ELb0ELb0ELb1ELb1ELb0EEENS1_21CollectiveEpilogueFwdINS6_IJSA_NS7_ILi512EEESA_EEES9_SC_SE_Li256ELb0ELb1ELb1ELb0EEENS1_19SingleTileSchedulerILb0ELb1ELb1ELi64EEEEEEEEEvNT_6ParamsE:
	.zero		3200


//--------------------- .nv.constant0._ZN7cutlass13device_kernelIN5flash11enable_sm90INS1_16FlashAttnFwdSm90INS1_25CollectiveMainloopFwdSm90ILi2EN4cute5tupleIJNS5_1CILi1EEES8_S8_EEENS6_IJNS7_ILi64EEESA_SA_EEELi512ENS_10bfloat16_tEfNS_4arch4Sm90ELb1ELb0ELb0ELb0ELb1ELb0ELb1ELb0ELb0ELb1ELb1ELb0EEENS1_21CollectiveEpilogueFwdINS6_IJSA_NS7_ILi512EEESA_EEES9_SC_SE_Li256ELb0ELb1ELb1ELb0EEENS1_19SingleTileSchedulerILb0ELb1ELb1ELi64EEEEEEEEEvNT_6ParamsE --------------------------
	.section	.nv.constant0._ZN7cutlass13device_kernelIN5flash11enable_sm90INS1_16FlashAttnFwdSm90INS1_25CollectiveMainloopFwdSm90ILi2EN4cute5tupleIJNS5_1CILi1EEES8_S8_EEENS6_IJNS7_ILi64EEESA_SA_EEELi512ENS_10bfloat16_tEfNS_4arch4Sm90ELb1ELb0ELb0ELb0ELb1ELb0ELb1ELb0ELb0ELb1ELb1ELb0EEENS1_21CollectiveEpilogueFwdINS6_IJSA_NS7_ILi512EEESA_EEES9_SC_SE_Li256ELb0ELb1ELb1ELb0EEENS1_19SingleTileSchedulerILb0ELb1ELb1ELi64EEEEEEEEEvNT_6ParamsE,"a",@progbits
	.sectionflags	@""
	.align	4
.nv.constant0._ZN7cutlass13device_kernelIN5flash11enable_sm90INS1_16FlashAttnFwdSm90INS1_25CollectiveMainloopFwdSm90ILi2EN4cute5tupleIJNS5_1CILi1EEES8_S8_EEENS6_IJNS7_ILi64EEESA_SA_EEELi512ENS_10bfloat16_tEfNS_4arch4Sm90ELb1ELb0ELb0ELb0ELb1ELb0ELb1ELb0ELb0ELb1ELb1ELb0EEENS1_21CollectiveEpilogueFwdINS6_IJSA_NS7_ILi512EEESA_EEES9_SC_SE_Li256ELb0ELb1ELb1ELb0EEENS1_19SingleTileSchedulerILb0ELb1ELb1ELi64EEEEEEEEEvNT_6ParamsE:
	.zero		3456


//--------------------- .nv.constant0._ZN7cutlass13device_kernelIN5flash11enable_sm90INS1_16FlashAttnFwdSm90INS1_25CollectiveMainloopFwdSm90ILi2EN4cute5tupleIJNS5_1CILi1EEES8_S8_EEENS6_IJNS7_ILi64EEESA_SA_EEELi512ENS_10bfloat16_tEfNS_4arch4Sm90ELb1ELb0ELb0ELb1ELb1ELb0ELb0ELb0ELb0ELb1ELb1ELb0EEENS1_21CollectiveEpilogueFwdINS6_IJSA_NS7_ILi512EEESA_EEES9_SC_SE_Li256ELb1ELb1ELb1ELb0EEENS1_36VarlenDynamicPersistentTileSchedulerILi64ELi64ELi256ELi128ELb1ELb1ELb1ELb1ELb1ELb1EEEEEEEEEvNT_6ParamsE --------------------------
	.section	.nv.constant0._ZN7cutlass13device_kernelIN5flash11enable_sm90INS1_16FlashAttnFwdSm90INS1_25CollectiveMainloopFwdSm90ILi2EN4cute5tupleIJNS5_1CILi1EEES8_S8_EEENS6_IJNS7_ILi64EEESA_SA_EEELi512ENS_10bfloat16_tEfNS_4arch4Sm90ELb1ELb0ELb0ELb1ELb1ELb0ELb0ELb0ELb0ELb1ELb1ELb0EEENS1_21CollectiveEpilogueFwdINS6_IJSA_NS7_ILi512EEESA_EEES9_SC_SE_Li256ELb1ELb1ELb1ELb0EEENS1_36VarlenDynamicPersistentTileSchedulerILi64ELi64ELi256ELi128ELb1ELb1ELb1ELb1ELb1ELb1EEEEEEEEEvNT_6ParamsE,"a",@progbits
	.sectionflags	@""
	.align	4
.nv.constant0._ZN7cutlass13device_kernelIN5flash11enable_sm90INS1_16FlashAttnFwdSm90INS1_25CollectiveMainloopFwdSm90ILi2EN4cute5tupleIJNS5_1CILi1EEES8_S8_EEENS6_IJNS7_ILi64EEESA_SA_EEELi512ENS_10bfloat16_tEfNS_4arch4Sm90ELb1ELb0ELb0ELb1ELb1ELb0ELb0ELb0ELb0ELb1ELb1ELb0EEENS1_21CollectiveEpilogueFwdINS6_IJSA_NS7_ILi512EEESA_EEES9_SC_SE_Li256ELb1ELb1ELb1ELb0EEENS1_36VarlenDynamicPersistentTileSchedulerILi64ELi64ELi256ELi128ELb1ELb1ELb1ELb1ELb1ELb1EEEEEEEEEvNT_6ParamsE:
	.zero		3328


//--------------------- .nv.constant0._ZN7cutlass13device_kernelIN5flash11enable_sm90INS1_16FlashAttnFwdSm90INS1_25CollectiveMainloopFwdSm90ILi2EN4cute5tupleIJNS5_1CILi1EEES8_S8_EEENS6_IJNS7_ILi64EEESA_SA_EEELi512ENS_10bfloat16_tEfNS_4arch4Sm90ELb1ELb0ELb0ELb1ELb1ELb1ELb0ELb0ELb0ELb1ELb1ELb0EEENS1_21CollectiveEpilogueFwdINS6_IJSA_NS7_ILi512EEESA_EEES9_SC_SE_Li256ELb1ELb1ELb1ELb0EEENS1_36VarlenDynamicPersistentTileSchedulerILi64ELi64ELi256ELi128ELb1ELb1ELb1ELb1ELb1ELb1EEEEEEEEEvNT_6ParamsE --------------------------
	.section	.nv.constant0._ZN7cutlass13device_kernelIN5flash11enable_sm90INS1_16FlashAttnFwdSm90INS1_25CollectiveMainloopFwdSm90ILi2EN4cute5tupleIJNS5_1CILi1EEES8_S8_EEENS6_IJNS7_ILi64EEESA_SA_EEELi512ENS_10bfloat16_tEfNS_4arch4Sm90ELb1ELb0ELb0ELb1ELb1ELb1ELb0ELb0ELb0ELb1ELb1ELb0EEENS1_21CollectiveEpilogueFwdINS6_IJSA_NS7_ILi512EEESA_EEES9_SC_SE_Li256ELb1ELb1ELb1ELb0EEENS1_36VarlenDynamicPersistentTileSchedulerILi64ELi64ELi256ELi128ELb1ELb1ELb1ELb1ELb1ELb1EEEEEEEEEvNT_6ParamsE,"a",@progbits
	.sectionflags	@""
	.align	4
.nv.constant0._ZN7cutlass13device_kernelIN5flash11enable_sm90INS1_16FlashAttnFwdSm90INS1_25CollectiveMainloopFwdSm90ILi2EN4cute5tupleIJNS5_1CILi1EEES8_S8_EEENS6_IJNS7_ILi64EEESA_SA_EEELi512ENS_10bfloat16_tEfNS_4arch4Sm90ELb1ELb0ELb0ELb1ELb1ELb1ELb0ELb0ELb0ELb1ELb1ELb0EEENS1_21CollectiveEpilogueFwdINS6_IJSA_NS7_ILi512EEESA_EEES9_SC_SE_Li256ELb1ELb1ELb1ELb0EEENS1_36VarlenDynamicPersistentTileSchedulerILi64ELi64ELi256ELi128ELb1ELb1ELb1ELb1ELb1ELb1EEEEEEEEEvNT_6ParamsE:
	.zero		3328


//--------------------- .nv.constant0._ZN7cutlass13device_kernelIN5flash11enable_sm90INS1_16FlashAttnFwdSm90INS1_25CollectiveMainloopFwdSm90ILi2EN4cute5tupleIJNS5_1CILi1EEES8_S8_EEENS6_IJNS7_ILi64EEESA_SA_EEELi512ENS_10bfloat16_tEfNS_4arch4Sm90ELb1ELb0ELb0ELb1ELb1ELb0ELb1ELb0ELb0ELb1ELb1ELb0EEENS1_21CollectiveEpilogueFwdINS6_IJSA_NS7_ILi512EEESA_EEES9_SC_SE_Li256ELb1ELb1ELb1ELb0EEENS1_36VarlenDynamicPersistentTileSchedulerILi64ELi64ELi256ELi128ELb1ELb1ELb1ELb1ELb1ELb1EEEEEEEEEvNT_6ParamsE --------------------------
	.section	.nv.constant0._ZN7cutlass13device_kernelIN5flash11enable_sm90INS1_16FlashAttnFwdSm90INS1_25CollectiveMainloopFwdSm90ILi2EN4cute5tupleIJNS5_1CILi1EEES8_S8_EEENS6_IJNS7_ILi64EEESA_SA_EEELi512ENS_10bfloat16_tEfNS_4arch4Sm90ELb1ELb0ELb0ELb1ELb1ELb0ELb1ELb0ELb0ELb1ELb1ELb0EEENS1_21CollectiveEpilogueFwdINS6_IJSA_NS7_ILi512EEESA_EEES9_SC_SE_Li256ELb1ELb1ELb1ELb0EEENS1_36VarlenDynamicPersistentTileSchedulerILi64ELi64ELi256ELi128ELb1ELb1ELb1ELb1ELb1ELb1EEEEEEEEEvNT_6ParamsE,"a",@progbits
	.sectionflags	@""
	.align	4
.nv.constant0._ZN7cutlass13device_kernelIN5flash11enable_sm90INS1_16FlashAttnFwdSm90INS1_25CollectiveMainloopFwdSm90ILi2EN4cute5tupleIJNS5_1CILi1EEES8_S8_EEENS6_IJNS7_ILi64EEESA_SA_EEELi512ENS_10bfloat16_tEfNS_4arch4Sm90ELb1ELb0ELb0ELb1ELb1ELb0ELb1ELb0ELb0ELb1ELb1ELb0EEENS1_21CollectiveEpilogueFwdINS6_IJSA_NS7_ILi512EEESA_EEES9_SC_SE_Li256ELb1ELb1ELb1ELb0EEENS1_36VarlenDynamicPersistentTileSchedulerILi64ELi64ELi256ELi128ELb1ELb1ELb1ELb1ELb1ELb1EEEEEEEEEvNT_6ParamsE:
	.zero		3584


//--------------------- .nv.constant0._ZN7cutlass13device_kernelIN5flash11enable_sm90INS1_16FlashAttnFwdSm90INS1_25CollectiveMainloopFwdSm90ILi2EN4cute5tupleIJNS5_1CILi1EEES8_S8_EEENS6_IJNS7_ILi64EEESA_SA_EEELi512ENS_10bfloat16_tEfNS_4arch4Sm90ELb1ELb0ELb0ELb1ELb1ELb1ELb1ELb0ELb0ELb1ELb1ELb0EEENS1_21CollectiveEpilogueFwdINS6_IJSA_NS7_ILi512EEESA_EEES9_SC_SE_Li256ELb1ELb1ELb1ELb0EEENS1_36VarlenDynamicPersistentTileSchedulerILi64ELi64ELi256ELi128ELb1ELb1ELb1ELb1ELb1ELb1EEEEEEEEEvNT_6ParamsE --------------------------
	.section	.nv.constant0._ZN7cutlass13device_kernelIN5flash11enable_sm90INS1_16FlashAttnFwdSm90INS1_25CollectiveMainloopFwdSm90ILi2EN4cute5tupleIJNS5_1CILi1EEES8_S8_EEENS6_IJNS7_ILi64EEESA_SA_EEELi512ENS_10bfloat16_tEfNS_4arch4Sm90ELb1ELb0ELb0ELb1ELb1ELb1ELb1ELb0ELb0ELb1ELb1ELb0EEENS1_21CollectiveEpilogueFwdINS6_IJSA_NS7_ILi512EEESA_EEES9_SC_SE_Li256ELb1ELb1ELb1ELb0EEENS1_36VarlenDynamicPersistentTileSchedulerILi64ELi64ELi256ELi128ELb1ELb1ELb1ELb1ELb1ELb1EEEEEEEEEvNT_6ParamsE,"a",@progbits
	.sectionflags	@""
	.align	4
.nv.constant0._ZN7cutlass13device_kernelIN5flash11enable_sm90INS1_16FlashAttnFwdSm90INS1_25CollectiveMainloopFwdSm90ILi2EN4cute5tupleIJNS5_1CILi1EEES8_S8_EEENS6_IJNS7_ILi64EEESA_SA_EEELi512ENS_10bfloat16_tEfNS_4arch4Sm90ELb1ELb0ELb0ELb1ELb1ELb1ELb1ELb0ELb0ELb1ELb1ELb0EEENS1_21CollectiveEpilogueFwdINS6_IJSA_NS7_ILi512EEESA_EEES9_SC_SE_Li256ELb1ELb1ELb1ELb0EEENS1_36VarlenDynamicPersistentTileSchedulerILi64ELi64ELi256ELi128ELb1ELb1ELb1ELb1ELb1ELb1EEEEEEEEEvNT_6ParamsE:
	.zero		3584


//--------------------- SYMBOLS --------------------------

	.type		.nv.reservedSmem.offset0,@object
	.size		.nv.reservedSmem.offset0,0x4
	.type		__assertfail,@function
